	.target	sm_100a

	.elftype	@"ET_EXEC"


//--------------------- .note.nv.tkinfo           --------------------------
	.section	.note.nv.tkinfo,"",@"SHT_NOTE"
	.sectionflags	@"SHF_NOTE_NV_TKINFO"
	.tkinfo
        /*0018*/ 	.word	0x00000002
        /*0030*/ 	.string	""
        /*0030*/ 	.string	"ptxas"
        /*0030*/ 	.string	"Cuda compilation tools, release 13.0, V13.0.88"
        /*0030*/ 	.string	"Build cuda_13.0.r13.0/compiler.36424714_0"
        /*0030*/ 	.string	"-arch sm_100a -m 64 "



//--------------------- .note.nv.cuinfo           --------------------------
	.section	.note.nv.cuinfo,"",@"SHT_NOTE"
	.sectionflags	@"SHF_NOTE_NV_CUINFO"
        /*0018*/ 	.short	0x0002
        /*001a*/ 	.short	0x0064
        /*001c*/ 	.short	0x0082
	.zero		2


//--------------------- .nv.info                  --------------------------
	.section	.nv.info,"",@"SHT_CUDA_INFO"
	.align	4


	//----- nvinfo : EIATTR_REGCOUNT
	.align		4
        /*0000*/ 	.byte	0x04, 0x2f
        /*0002*/ 	.short	(.L_1 - .L_0)
	.align		4
.L_0:
        /*0004*/ 	.word	index@(_ZN10layer_norm31ln_parallel_residual_bwd_kernelINS_13Kernel_traitsIfffffjLj8192ELj1ELj1ELj8ELj16ENS_18Kernel_traits_baseILj8192EfffffjLj256EEEEELb1ELb1ELb1EEEvNS_9BwdParamsE)
        /*0008*/ 	.word	0x000000ff


	//----- nvinfo : EIATTR_FRAME_SIZE
	.align		4
.L_1:
        /*000c*/ 	.byte	0x04, 0x11
        /*000e*/ 	.short	(.L_3 - .L_2)
	.align		4
.L_2:
        /*0010*/ 	.word	index@(_ZN10layer_norm31ln_parallel_residual_bwd_kernelINS_13Kernel_traitsIfffffjLj8192ELj1ELj1ELj8ELj16ENS_18Kernel_traits_baseILj8192EfffffjLj256EEEEELb1ELb1ELb1EEEvNS_9BwdParamsE)
        /*0014*/ 	.word	0x00000008


	//----- nvinfo : EIATTR_REGCOUNT
	.align		4
.L_3:
        /*0018*/ 	.byte	0x04, 0x2f
        /*001a*/ 	.short	(.L_5 - .L_4)
	.align		4
.L_4:
        /*001c*/ 	.word	index@(_ZN10layer_norm40ln_parallel_residual_bwd_finalize_kernelINS_22Kernel_traits_finalizeILj8192EfffffjLb0ELj1024ELj4ENS_18Kernel_traits_baseILj8192EfffffjLj1024EEEEELb1EEEvNS_9BwdParamsE)
        /*0020*/ 	.word	0x00000020


	//----- nvinfo : EIATTR_FRAME_SIZE
	.align		4
.L_5:
        /*0024*/ 	.byte	0x04, 0x11
        /*0026*/ 	.short	(.L_7 - .L_6)
	.align		4
.L_6:
        /*0028*/ 	.word	index@(_ZN10layer_norm40ln_parallel_residual_bwd_finalize_kernelINS_22Kernel_traits_finalizeILj8192EfffffjLb0ELj1024ELj4ENS_18Kernel_traits_baseILj8192EfffffjLj1024EEEEELb1EEEvNS_9BwdParamsE)
        /*002c*/ 	.word	0x00000000


	//----- nvinfo : EIATTR_REGCOUNT
	.align		4
.L_7:
        /*0030*/ 	.byte	0x04, 0x2f
        /*0032*/ 	.short	(.L_9 - .L_8)
	.align		4
.L_8:
        /*0034*/ 	.word	index@(_ZN10layer_norm22ln_bwd_finalize_kernelINS_22Kernel_traits_finalizeILj8192EfffffjLb0ELj1024ELj4ENS_18Kernel_traits_baseILj8192EfffffjLj1024EEEEELb0ELb1EEEvNS_9BwdParamsE)
        /*0038*/ 	.word	0x0000003f


	//----- nvinfo : EIATTR_FRAME_SIZE
	.align		4
.L_9:
        /*003c*/ 	.byte	0x04, 0x11
        /*003e*/ 	.short	(.L_11 - .L_10)
	.align		4
.L_10:
        /*0040*/ 	.word	index@(_ZN10layer_norm22ln_bwd_finalize_kernelINS_22Kernel_traits_finalizeILj8192EfffffjLb0ELj1024ELj4ENS_18Kernel_traits_baseILj8192EfffffjLj1024EEEEELb0ELb1EEEvNS_9BwdParamsE)
        /*0044*/ 	.word	0x00000000


	//----- nvinfo : EIATTR_REGCOUNT
	.align		4
.L_11:
        /*0048*/ 	.byte	0x04, 0x2f
        /*004a*/ 	.short	(.L_13 - .L_12)
	.align		4
.L_12:
        /*004c*/ 	.word	index@(_ZN10layer_norm31ln_parallel_residual_bwd_kernelINS_13Kernel_traitsIfffffjLj8192ELj1ELj1ELj8ELj16ENS_18Kernel_traits_baseILj8192EfffffjLj256EEEEELb1ELb1ELb0EEEvNS_9BwdParamsE)
        /*0050*/ 	.word	0x000000f8


	//----- nvinfo : EIATTR_FRAME_SIZE
	.align		4
.L_13:
        /*0054*/ 	.byte	0x04, 0x11
        /*0056*/ 	.short	(.L_15 - .L_14)
	.align		4
.L_14:
        /*0058*/ 	.word	index@(_ZN10layer_norm31ln_parallel_residual_bwd_kernelINS_13Kernel_traitsIfffffjLj8192ELj1ELj1ELj8ELj16ENS_18Kernel_traits_baseILj8192EfffffjLj256EEEEELb1ELb1ELb0EEEvNS_9BwdParamsE)
        /*005c*/ 	.word	0x00000000


	//----- nvinfo : EIATTR_REGCOUNT
	.align		4
.L_15:
        /*0060*/ 	.byte	0x04, 0x2f
        /*0062*/ 	.short	(.L_17 - .L_16)
	.align		4
.L_16:
        /*0064*/ 	.word	index@(_ZN10layer_norm40ln_parallel_residual_bwd_finalize_kernelINS_22Kernel_traits_finalizeILj8192EfffffjLb0ELj1024ELj4ENS_18Kernel_traits_baseILj8192EfffffjLj1024EEEEELb0EEEvNS_9BwdParamsE)
        /*0068*/ 	.word	0x00000020


	//----- nvinfo : EIATTR_FRAME_SIZE
	.align		4
.L_17:
        /*006c*/ 	.byte	0x04, 0x11
        /*006e*/ 	.short	(.L_19 - .L_18)
	.align		4
.L_18:
        /*0070*/ 	.word	index@(_ZN10layer_norm40ln_parallel_residual_bwd_finalize_kernelINS_22Kernel_traits_finalizeILj8192EfffffjLb0ELj1024ELj4ENS_18Kernel_traits_baseILj8192EfffffjLj1024EEEEELb0EEEvNS_9BwdParamsE)
        /*0074*/ 	.word	0x00000000


	//----- nvinfo : EIATTR_REGCOUNT
	.align		4
.L_19:
        /*0078*/ 	.byte	0x04, 0x2f
        /*007a*/ 	.short	(.L_21 - .L_20)
	.align		4
.L_20:
        /*007c*/ 	.word	index@(_ZN10layer_norm22ln_bwd_finalize_kernelINS_22Kernel_traits_finalizeILj8192EfffffjLb0ELj1024ELj4ENS_18Kernel_traits_baseILj8192EfffffjLj1024EEEEELb0ELb0EEEvNS_9BwdParamsE)
        /*0080*/ 	.word	0x0000003f


	//----- nvinfo : EIATTR_FRAME_SIZE
	.align		4
.L_21:
        /*0084*/ 	.byte	0x04, 0x11
        /*0086*/ 	.short	(.L_23 - .L_22)
	.align		4
.L_22:
        /*0088*/ 	.word	index@(_ZN10layer_norm22ln_bwd_finalize_kernelINS_22Kernel_traits_finalizeILj8192EfffffjLb0ELj1024ELj4ENS_18Kernel_traits_baseILj8192EfffffjLj1024EEEEELb0ELb0EEEvNS_9BwdParamsE)
        /*008c*/ 	.word	0x00000000


	//----- nvinfo : EIATTR_REGCOUNT
	.align		4
.L_23:
        /*0090*/ 	.byte	0x04, 0x2f
        /*0092*/ 	.short	(.L_25 - .L_24)
	.align		4
.L_24:
        /*0094*/ 	.word	index@(_ZN10layer_norm31ln_parallel_residual_bwd_kernelINS_13Kernel_traitsIfffffjLj8192ELj1ELj1ELj8ELj16ENS_18Kernel_traits_baseILj8192EfffffjLj256EEEEELb1ELb0ELb1EEEvNS_9BwdParamsE)
        /*0098*/ 	.word	0x000000ff


	//----- nvinfo : EIATTR_FRAME_SIZE
	.align		4
.L_25:
        /*009c*/ 	.byte	0x04, 0x11
        /*009e*/ 	.short	(.L_27 - .L_26)
	.align		4
.L_26:
        /*00a0*/ 	.word	index@(_ZN10layer_norm31ln_parallel_residual_bwd_kernelINS_13Kernel_traitsIfffffjLj8192ELj1ELj1ELj8ELj16ENS_18Kernel_traits_baseILj8192EfffffjLj256EEEEELb1ELb0ELb1EEEvNS_9BwdParamsE)
        /*00a4*/ 	.word	0x00000148


	//----- nvinfo : EIATTR_REGCOUNT
	.align		4
.L_27:
        /*00a8*/ 	.byte	0x04, 0x2f
        /*00aa*/ 	.short	(.L_29 - .L_28)
	.align		4
.L_28:
        /*00ac*/ 	.word	index@(_ZN10layer_norm31ln_parallel_residual_bwd_kernelINS_13Kernel_traitsIfffffjLj8192ELj1ELj1ELj8ELj16ENS_18Kernel_traits_baseILj8192EfffffjLj256EEEEELb1ELb0ELb0EEEvNS_9BwdParamsE)
        /*00b0*/ 	.word	0x000000ff


	//----- nvinfo : EIATTR_FRAME_SIZE
	.align		4
.L_29:
        /*00b4*/ 	.byte	0x04, 0x11
        /*00b6*/ 	.short	(.L_31 - .L_30)
	.align		4
.L_30:
        /*00b8*/ 	.word	index@(_ZN10layer_norm31ln_parallel_residual_bwd_kernelINS_13Kernel_traitsIfffffjLj8192ELj1ELj1ELj8ELj16ENS_18Kernel_traits_baseILj8192EfffffjLj256EEEEELb1ELb0ELb0EEEvNS_9BwdParamsE)
        /*00bc*/ 	.word	0x00000158


	//----- nvinfo : EIATTR_REGCOUNT
	.align		4
.L_31:
        /*00c0*/ 	.byte	0x04, 0x2f
        /*00c2*/ 	.short	(.L_33 - .L_32)
	.align		4
.L_32:
        /*00c4*/ 	.word	index@(_ZN10layer_norm31ln_parallel_residual_bwd_kernelINS_13Kernel_traitsIfffffjLj8192ELj1ELj1ELj8ELj16ENS_18Kernel_traits_baseILj8192EfffffjLj256EEEEELb0ELb1ELb1EEEvNS_9BwdParamsE)
        /*00c8*/ 	.word	0x000000ff


	//----- nvinfo : EIATTR_FRAME_SIZE
	.align		4
.L_33:
        /*00cc*/ 	.byte	0x04, 0x11
        /*00ce*/ 	.short	(.L_35 - .L_34)
	.align		4
.L_34:
        /*00d0*/ 	.word	index@(_ZN10layer_norm31ln_parallel_residual_bwd_kernelINS_13Kernel_traitsIfffffjLj8192ELj1ELj1ELj8ELj16ENS_18Kernel_traits_baseILj8192EfffffjLj256EEEEELb0ELb1ELb1EEEvNS_9BwdParamsE)
        /*00d4*/ 	.word	0x00000000


	//----- nvinfo : EIATTR_REGCOUNT
	.align		4
.L_35:
        /*00d8*/ 	.byte	0x04, 0x2f
        /*00da*/ 	.short	(.L_37 - .L_36)
	.align		4
.L_36:
        /*00dc*/ 	.word	index@(_ZN10layer_norm31ln_parallel_residual_bwd_kernelINS_13Kernel_traitsIfffffjLj8192ELj1ELj1ELj8ELj16ENS_18Kernel_traits_baseILj8192EfffffjLj256EEEEELb0ELb1ELb0EEEvNS_9BwdParamsE)
        /*00e0*/ 	.word	0x000000e5


	//----- nvinfo : EIATTR_FRAME_SIZE
	.align		4
.L_37:
        /*00e4*/ 	.byte	0x04, 0x11
        /*00e6*/ 	.short	(.L_39 - .L_38)
	.align		4
.L_38:
        /*00e8*/ 	.word	index@(_ZN10layer_norm31ln_parallel_residual_bwd_kernelINS_13Kernel_traitsIfffffjLj8192ELj1ELj1ELj8ELj16ENS_18Kernel_traits_baseILj8192EfffffjLj256EEEEELb0ELb1ELb0EEEvNS_9BwdParamsE)
        /*00ec*/ 	.word	0x00000000


	//----- nvinfo : EIATTR_REGCOUNT
	.align		4
.L_39:
        /*00f0*/ 	.byte	0x04, 0x2f
        /*00f2*/ 	.short	(.L_41 - .L_40)
	.align		4
.L_40:
        /*00f4*/ 	.word	index@(_ZN10layer_norm31ln_parallel_residual_bwd_kernelINS_13Kernel_traitsIfffffjLj8192ELj1ELj1ELj8ELj16ENS_18Kernel_traits_baseILj8192EfffffjLj256EEEEELb0ELb0ELb1EEEvNS_9BwdParamsE)
        /*00f8*/ 	.word	0x000000ff


	//----- nvinfo : EIATTR_FRAME_SIZE
	.align		4
.L_41:
        /*00fc*/ 	.byte	0x04, 0x11
        /*00fe*/ 	.short	(.L_43 - .L_42)
	.align		4
.L_42:
        /*0100*/ 	.word	index@(_ZN10layer_norm31ln_parallel_residual_bwd_kernelINS_13Kernel_traitsIfffffjLj8192ELj1ELj1ELj8ELj16ENS_18Kernel_traits_baseILj8192EfffffjLj256EEEEELb0ELb0ELb1EEEvNS_9BwdParamsE)
        /*0104*/ 	.word	0x00000120


	//----- nvinfo : EIATTR_REGCOUNT
	.align		4
.L_43:
        /*0108*/ 	.byte	0x04, 0x2f
        /*010a*/ 	.short	(.L_45 - .L_44)
	.align		4
.L_44:
        /*010c*/ 	.word	index@(_ZN10layer_norm31ln_parallel_residual_bwd_kernelINS_13Kernel_traitsIfffffjLj8192ELj1ELj1ELj8ELj16ENS_18Kernel_traits_baseILj8192EfffffjLj256EEEEELb0ELb0ELb0EEEvNS_9BwdParamsE)
        /*0110*/ 	.word	0x000000ff


	//----- nvinfo : EIATTR_FRAME_SIZE
	.align		4
.L_45:
        /*0114*/ 	.byte	0x04, 0x11
        /*0116*/ 	.short	(.L_47 - .L_46)
	.align		4
.L_46:
        /*0118*/ 	.word	index@(_ZN10layer_norm31ln_parallel_residual_bwd_kernelINS_13Kernel_traitsIfffffjLj8192ELj1ELj1ELj8ELj16ENS_18Kernel_traits_baseILj8192EfffffjLj256EEEEELb0ELb0ELb0EEEvNS_9BwdParamsE)
        /*011c*/ 	.word	0x00000108


	//----- nvinfo : EIATTR_REGCOUNT
	.align		4
.L_47:
        /*0120*/ 	.byte	0x04, 0x2f
        /*0122*/ 	.short	(.L_49 - .L_48)
	.align		4
.L_48:
        /*0124*/ 	.word	index@(_ZN10layer_norm31ln_parallel_residual_bwd_kernelINS_13Kernel_traitsI6__halfffffjLj8192ELj1ELj1ELj8ELj16ENS_18Kernel_traits_baseILj8192ES2_ffffjLj256EEEEELb1ELb1ELb1EEEvNS_9BwdParamsE)
        /*0128*/ 	.word	0x000000ff


	//----- nvinfo : EIATTR_FRAME_SIZE
	.align		4
.L_49:
        /*012c*/ 	.byte	0x04, 0x11
        /*012e*/ 	.short	(.L_51 - .L_50)
	.align		4
.L_50:
        /*0130*/ 	.word	index@(_ZN10layer_norm31ln_parallel_residual_bwd_kernelINS_13Kernel_traitsI6__halfffffjLj8192ELj1ELj1ELj8ELj16ENS_18Kernel_traits_baseILj8192ES2_ffffjLj256EEEEELb1ELb1ELb1EEEvNS_9BwdParamsE)
        /*0134*/ 	.word	0x00000008


	//----- nvinfo : EIATTR_REGCOUNT
	.align		4
.L_51:
        /*0138*/ 	.byte	0x04, 0x2f
        /*013a*/ 	.short	(.L_53 - .L_52)
	.align		4
.L_52:
        /*013c*/ 	.word	index@(_ZN10layer_norm40ln_parallel_residual_bwd_finalize_kernelINS_22Kernel_traits_finalizeILj8192E6__halfffffjLb0ELj1024ELj4ENS_18Kernel_traits_baseILj8192ES2_ffffjLj1024EEEEELb1EEEvNS_9BwdParamsE)
        /*0140*/ 	.word	0x00000020


	//----- nvinfo : EIATTR_FRAME_SIZE
	.align		4
.L_53:
        /*0144*/ 	.byte	0x04, 0x11
        /*0146*/ 	.short	(.L_55 - .L_54)
	.align		4
.L_54:
        /*0148*/ 	.word	index@(_ZN10layer_norm40ln_parallel_residual_bwd_finalize_kernelINS_22Kernel_traits_finalizeILj8192E6__halfffffjLb0ELj1024ELj4ENS_18Kernel_traits_baseILj8192ES2_ffffjLj1024EEEEELb1EEEvNS_9BwdParamsE)
        /*014c*/ 	.word	0x00000000


	//----- nvinfo : EIATTR_REGCOUNT
	.align		4
.L_55:
        /*0150*/ 	.byte	0x04, 0x2f
        /*0152*/ 	.short	(.L_57 - .L_56)
	.align		4
.L_56:
        /*0154*/ 	.word	index@(_ZN10layer_norm22ln_bwd_finalize_kernelINS_22Kernel_traits_finalizeILj8192E6__halfffffjLb0ELj1024ELj4ENS_18Kernel_traits_baseILj8192ES2_ffffjLj1024EEEEELb0ELb1EEEvNS_9BwdParamsE)
        /*0158*/ 	.word	0x0000003f


	//----- nvinfo : EIATTR_FRAME_SIZE
	.align		4
.L_57:
        /*015c*/ 	.byte	0x04, 0x11
        /*015e*/ 	.short	(.L_59 - .L_58)
	.align		4
.L_58:
        /*0160*/ 	.word	index@(_ZN10layer_norm22ln_bwd_finalize_kernelINS_22Kernel_traits_finalizeILj8192E6__halfffffjLb0ELj1024ELj4ENS_18Kernel_traits_baseILj8192ES2_ffffjLj1024EEEEELb0ELb1EEEvNS_9BwdParamsE)
        /*0164*/ 	.word	0x00000000


	//----- nvinfo : EIATTR_REGCOUNT
	.align		4
.L_59:
        /*0168*/ 	.byte	0x04, 0x2f
        /*016a*/ 	.short	(.L_61 - .L_60)
	.align		4
.L_60:
        /*016c*/ 	.word	index@(_ZN10layer_norm31ln_parallel_residual_bwd_kernelINS_13Kernel_traitsI6__halfffffjLj8192ELj1ELj1ELj8ELj16ENS_18Kernel_traits_baseILj8192ES2_ffffjLj256EEEEELb1ELb1ELb0EEEvNS_9BwdParamsE)
        /*0170*/ 	.word	0x000000e2


	//----- nvinfo : EIATTR_FRAME_SIZE
	.align		4
.L_61:
        /*0174*/ 	.byte	0x04, 0x11
        /*0176*/ 	.short	(.L_63 - .L_62)
	.align		4
.L_62:
        /*0178*/ 	.word	index@(_ZN10layer_norm31ln_parallel_residual_bwd_kernelINS_13Kernel_traitsI6__halfffffjLj8192ELj1ELj1ELj8ELj16ENS_18Kernel_traits_baseILj8192ES2_ffffjLj256EEEEELb1ELb1ELb0EEEvNS_9BwdParamsE)
        /*017c*/ 	.word	0x00000000


	//----- nvinfo : EIATTR_REGCOUNT
	.align		4
.L_63:
        /*0180*/ 	.byte	0x04, 0x2f
        /*0182*/ 	.short	(.L_65 - .L_64)
	.align		4
.L_64:
        /*0184*/ 	.word	index@(_ZN10layer_norm40ln_parallel_residual_bwd_finalize_kernelINS_22Kernel_traits_finalizeILj8192E6__halfffffjLb0ELj1024ELj4ENS_18Kernel_traits_baseILj8192ES2_ffffjLj1024EEEEELb0EEEvNS_9BwdParamsE)
        /*0188*/ 	.word	0x00000020


	//----- nvinfo : EIATTR_FRAME_SIZE
	.align		4
.L_65:
        /*018c*/ 	.byte	0x04, 0x11
        /*018e*/ 	.short	(.L_67 - .L_66)
	.align		4
.L_66:
        /*0190*/ 	.word	index@(_ZN10layer_norm40ln_parallel_residual_bwd_finalize_kernelINS_22Kernel_traits_finalizeILj8192E6__halfffffjLb0ELj1024ELj4ENS_18Kernel_traits_baseILj8192ES2_ffffjLj1024EEEEELb0EEEvNS_9BwdParamsE)
        /*0194*/ 	.word	0x00000000


	//----- nvinfo : EIATTR_REGCOUNT
	.align		4
.L_67:
        /*0198*/ 	.byte	0x04, 0x2f
        /*019a*/ 	.short	(.L_69 - .L_68)
	.align		4
.L_68:
        /*019c*/ 	.word	index@(_ZN10layer_norm22ln_bwd_finalize_kernelINS_22Kernel_traits_finalizeILj8192E6__halfffffjLb0ELj1024ELj4ENS_18Kernel_traits_baseILj8192ES2_ffffjLj1024EEEEELb0ELb0EEEvNS_9BwdParamsE)
        /*01a0*/ 	.word	0x0000003f


	//----- nvinfo : EIATTR_FRAME_SIZE
	.align		4
.L_69:
        /*01a4*/ 	.byte	0x04, 0x11
        /*01a6*/ 	.short	(.L_71 - .L_70)
	.align		4
.L_70:
        /*01a8*/ 	.word	index@(_ZN10layer_norm22ln_bwd_finalize_kernelINS_22Kernel_traits_finalizeILj8192E6__halfffffjLb0ELj1024ELj4ENS_18Kernel_traits_baseILj8192ES2_ffffjLj1024EEEEELb0ELb0EEEvNS_9BwdParamsE)
        /*01ac*/ 	.word	0x00000000


	//----- nvinfo : EIATTR_REGCOUNT
	.align		4
.L_71:
        /*01b0*/ 	.byte	0x04, 0x2f
        /*01b2*/ 	.short	(.L_73 - .L_72)
	.align		4
.L_72:
        /*01b4*/ 	.word	index@(_ZN10layer_norm31ln_parallel_residual_bwd_kernelINS_13Kernel_traitsI6__halfffffjLj8192ELj1ELj1ELj8ELj16ENS_18Kernel_traits_baseILj8192ES2_ffffjLj256EEEEELb1ELb0ELb1EEEvNS_9BwdParamsE)
        /*01b8*/ 	.word	0x000000ff


	//----- nvinfo : EIATTR_FRAME_SIZE
	.align		4
.L_73:
        /*01bc*/ 	.byte	0x04, 0x11
        /*01be*/ 	.short	(.L_75 - .L_74)
	.align		4
.L_74:
        /*01c0*/ 	.word	index@(_ZN10layer_norm31ln_parallel_residual_bwd_kernelINS_13Kernel_traitsI6__halfffffjLj8192ELj1ELj1ELj8ELj16ENS_18Kernel_traits_baseILj8192ES2_ffffjLj256EEEEELb1ELb0ELb1EEEvNS_9BwdParamsE)
        /*01c4*/ 	.word	0x00000148


	//----- nvinfo : EIATTR_REGCOUNT
	.align		4
.L_75:
        /*01c8*/ 	.byte	0x04, 0x2f
        /*01ca*/ 	.short	(.L_77 - .L_76)
	.align		4
.L_76:
        /*01cc*/ 	.word	index@(_ZN10layer_norm31ln_parallel_residual_bwd_kernelINS_13Kernel_traitsI6__halfffffjLj8192ELj1ELj1ELj8ELj16ENS_18Kernel_traits_baseILj8192ES2_ffffjLj256EEEEELb1ELb0ELb0EEEvNS_9BwdParamsE)
        /*01d0*/ 	.word	0x000000ff


	//----- nvinfo : EIATTR_FRAME_SIZE
	.align		4
.L_77:
        /*01d4*/ 	.byte	0x04, 0x11
        /*01d6*/ 	.short	(.L_79 - .L_78)
	.align		4
.L_78:
        /*01d8*/ 	.word	index@(_ZN10layer_norm31ln_parallel_residual_bwd_kernelINS_13Kernel_traitsI6__halfffffjLj8192ELj1ELj1ELj8ELj16ENS_18Kernel_traits_baseILj8192ES2_ffffjLj256EEEEELb1ELb0ELb0EEEvNS_9BwdParamsE)
        /*01dc*/ 	.word	0x000000c8


	//----- nvinfo : EIATTR_REGCOUNT
	.align		4
.L_79:
        /*01e0*/ 	.byte	0x04, 0x2f
        /*01e2*/ 	.short	(.L_81 - .L_80)
	.align		4
.L_80:
        /*01e4*/ 	.word	index@(_ZN10layer_norm31ln_parallel_residual_bwd_kernelINS_13Kernel_traitsI6__halfffffjLj8192ELj1ELj1ELj8ELj16ENS_18Kernel_traits_baseILj8192ES2_ffffjLj256EEEEELb0ELb1ELb1EEEvNS_9BwdParamsE)
        /*01e8*/ 	.word	0x000000ff


	//----- nvinfo : EIATTR_FRAME_SIZE
	.align		4
.L_81:
        /*01ec*/ 	.byte	0x04, 0x11
        /*01ee*/ 	.short	(.L_83 - .L_82)
	.align		4
.L_82:
        /*01f0*/ 	.word	index@(_ZN10layer_norm31ln_parallel_residual_bwd_kernelINS_13Kernel_traitsI6__halfffffjLj8192ELj1ELj1ELj8ELj16ENS_18Kernel_traits_baseILj8192ES2_ffffjLj256EEEEELb0ELb1ELb1EEEvNS_9BwdParamsE)
        /*01f4*/ 	.word	0x00000000


	//----- nvinfo : EIATTR_REGCOUNT
	.align		4
.L_83:
        /*01f8*/ 	.byte	0x04, 0x2f
        /*01fa*/ 	.short	(.L_85 - .L_84)
	.align		4
.L_84:
        /*01fc*/ 	.word	index@(_ZN10layer_norm31ln_parallel_residual_bwd_kernelINS_13Kernel_traitsI6__halfffffjLj8192ELj1ELj1ELj8ELj16ENS_18Kernel_traits_baseILj8192ES2_ffffjLj256EEEEELb0ELb1ELb0EEEvNS_9BwdParamsE)
        /*0200*/ 	.word	0x000000d6


	//----- nvinfo : EIATTR_FRAME_SIZE
	.align		4
.L_85:
        /*0204*/ 	.byte	0x04, 0x11
        /*0206*/ 	.short	(.L_87 - .L_86)
	.align		4
.L_86:
        /*0208*/ 	.word	index@(_ZN10layer_norm31ln_parallel_residual_bwd_kernelINS_13Kernel_traitsI6__halfffffjLj8192ELj1ELj1ELj8ELj16ENS_18Kernel_traits_baseILj8192ES2_ffffjLj256EEEEELb0ELb1ELb0EEEvNS_9BwdParamsE)
        /*020c*/ 	.word	0x00000000


	//----- nvinfo : EIATTR_REGCOUNT
	.align		4
.L_87:
        /*0210*/ 	.byte	0x04, 0x2f
        /*0212*/ 	.short	(.L_89 - .L_88)
	.align		4
.L_88:
        /*0214*/ 	.word	index@(_ZN10layer_norm31ln_parallel_residual_bwd_kernelINS_13Kernel_traitsI6__halfffffjLj8192ELj1ELj1ELj8ELj16ENS_18Kernel_traits_baseILj8192ES2_ffffjLj256EEEEELb0ELb0ELb1EEEvNS_9BwdParamsE)
        /*0218*/ 	.word	0x000000ff


	//----- nvinfo : EIATTR_FRAME_SIZE
	.align		4
.L_89:
        /*021c*/ 	.byte	0x04, 0x11
        /*021e*/ 	.short	(.L_91 - .L_90)
	.align		4
.L_90:
        /*0220*/ 	.word	index@(_ZN10layer_norm31ln_parallel_residual_bwd_kernelINS_13Kernel_traitsI6__halfffffjLj8192ELj1ELj1ELj8ELj16ENS_18Kernel_traits_baseILj8192ES2_ffffjLj256EEEEELb0ELb0ELb1EEEvNS_9BwdParamsE)
        /*0224*/ 	.word	0x00000128


	//----- nvinfo : EIATTR_REGCOUNT
	.align		4
.L_91:
        /*0228*/ 	.byte	0x04, 0x2f
        /*022a*/ 	.short	(.L_93 - .L_92)
	.align		4
.L_92:
        /*022c*/ 	.word	index@(_ZN10layer_norm31ln_parallel_residual_bwd_kernelINS_13Kernel_traitsI6__halfffffjLj8192ELj1ELj1ELj8ELj16ENS_18Kernel_traits_baseILj8192ES2_ffffjLj256EEEEELb0ELb0ELb0EEEvNS_9BwdParamsE)
        /*0230*/ 	.word	0x000000ff


	//----- nvinfo : EIATTR_FRAME_SIZE
	.align		4
.L_93:
        /*0234*/ 	.byte	0x04, 0x11
        /*0236*/ 	.short	(.L_95 - .L_94)
	.align		4
.L_94:
        /*0238*/ 	.word	index@(_ZN10layer_norm31ln_parallel_residual_bwd_kernelINS_13Kernel_traitsI6__halfffffjLj8192ELj1ELj1ELj8ELj16ENS_18Kernel_traits_baseILj8192ES2_ffffjLj256EEEEELb0ELb0ELb0EEEvNS_9BwdParamsE)
        /*023c*/ 	.word	0x00000080


	//----- nvinfo : EIATTR_REGCOUNT
	.align		4
.L_95:
        /*0240*/ 	.byte	0x04, 0x2f
        /*0242*/ 	.short	(.L_97 - .L_96)
	.align		4
.L_96:
        /*0244*/ 	.word	index@(_ZN10layer_norm31ln_parallel_residual_bwd_kernelINS_13Kernel_traitsIf6__halffS2_fjLj8192ELj1ELj1ELj8ELj16ENS_18Kernel_traits_baseILj8192EfS2_fS2_fjLj256EEEEELb1ELb1ELb1EEEvNS_9BwdParamsE)
        /*0248*/ 	.word	0x000000ff


	//----- nvinfo : EIATTR_FRAME_SIZE
	.align		4
.L_97:
        /*024c*/ 	.byte	0x04, 0x11
        /*024e*/ 	.short	(.L_99 - .L_98)
	.align		4
.L_98:
        /*0250*/ 	.word	index@(_ZN10layer_norm31ln_parallel_residual_bwd_kernelINS_13Kernel_traitsIf6__halffS2_fjLj8192ELj1ELj1ELj8ELj16ENS_18Kernel_traits_baseILj8192EfS2_fS2_fjLj256EEEEELb1ELb1ELb1EEEvNS_9BwdParamsE)
        /*0254*/ 	.word	0x00000000


	//----- nvinfo : EIATTR_REGCOUNT
	.align		4
.L_99:
        /*0258*/ 	.byte	0x04, 0x2f
        /*025a*/ 	.short	(.L_101 - .L_100)
	.align		4
.L_100:
        /*025c*/ 	.word	index@(_ZN10layer_norm40ln_parallel_residual_bwd_finalize_kernelINS_22Kernel_traits_finalizeILj8192Ef6__halffS2_fjLb0ELj1024ELj4ENS_18Kernel_traits_baseILj8192EfS2_fS2_fjLj1024EEEEELb1EEEvNS_9BwdParamsE)
        /*0260*/ 	.word	0x00000020


	//----- nvinfo : EIATTR_FRAME_SIZE
	.align		4
.L_101:
        /*0264*/ 	.byte	0x04, 0x11
        /*0266*/ 	.short	(.L_103 - .L_102)
	.align		4
.L_102:
        /*0268*/ 	.word	index@(_ZN10layer_norm40ln_parallel_residual_bwd_finalize_kernelINS_22Kernel_traits_finalizeILj8192Ef6__halffS2_fjLb0ELj1024ELj4ENS_18Kernel_traits_baseILj8192EfS2_fS2_fjLj1024EEEEELb1EEEvNS_9BwdParamsE)
        /*026c*/ 	.word	0x00000000


	//----- nvinfo : EIATTR_REGCOUNT
	.align		4
.L_103:
        /*0270*/ 	.byte	0x04, 0x2f
        /*0272*/ 	.short	(.L_105 - .L_104)
	.align		4
.L_104:
        /*0274*/ 	.word	index@(_ZN10layer_norm22ln_bwd_finalize_kernelINS_22Kernel_traits_finalizeILj8192Ef6__halffS2_fjLb0ELj1024ELj4ENS_18Kernel_traits_baseILj8192EfS2_fS2_fjLj1024EEEEELb0ELb1EEEvNS_9BwdParamsE)
        /*0278*/ 	.word	0x0000003f


	//----- nvinfo : EIATTR_FRAME_SIZE
	.align		4
.L_105:
        /*027c*/ 	.byte	0x04, 0x11
        /*027e*/ 	.short	(.L_107 - .L_106)
	.align		4
.L_106:
        /*0280*/ 	.word	index@(_ZN10layer_norm22ln_bwd_finalize_kernelINS_22Kernel_traits_finalizeILj8192Ef6__halffS2_fjLb0ELj1024ELj4ENS_18Kernel_traits_baseILj8192EfS2_fS2_fjLj1024EEEEELb0ELb1EEEvNS_9BwdParamsE)
        /*0284*/ 	.word	0x00000000


	//----- nvinfo : EIATTR_REGCOUNT
	.align		4
.L_107:
        /*0288*/ 	.byte	0x04, 0x2f
        /*028a*/ 	.short	(.L_109 - .L_108)
	.align		4
.L_108:
        /*028c*/ 	.word	index@(_ZN10layer_norm31ln_parallel_residual_bwd_kernelINS_13Kernel_traitsIf6__halffS2_fjLj8192ELj1ELj1ELj8ELj16ENS_18Kernel_traits_baseILj8192EfS2_fS2_fjLj256EEEEELb1ELb1ELb0EEEvNS_9BwdParamsE)
        /*0290*/ 	.word	0x000000f3


	//----- nvinfo : EIATTR_FRAME_SIZE
	.align		4
.L_109:
        /*0294*/ 	.byte	0x04, 0x11
        /*0296*/ 	.short	(.L_111 - .L_110)
	.align		4
.L_110:
        /*0298*/ 	.word	index@(_ZN10layer_norm31ln_parallel_residual_bwd_kernelINS_13Kernel_traitsIf6__halffS2_fjLj8192ELj1ELj1ELj8ELj16ENS_18Kernel_traits_baseILj8192EfS2_fS2_fjLj256EEEEELb1ELb1ELb0EEEvNS_9BwdParamsE)
        /*029c*/ 	.word	0x00000000


	//----- nvinfo : EIATTR_REGCOUNT
	.align		4
.L_111:
        /*02a0*/ 	.byte	0x04, 0x2f
        /*02a2*/ 	.short	(.L_113 - .L_112)
	.align		4
.L_112:
        /*02a4*/ 	.word	index@(_ZN10layer_norm40ln_parallel_residual_bwd_finalize_kernelINS_22Kernel_traits_finalizeILj8192Ef6__halffS2_fjLb0ELj1024ELj4ENS_18Kernel_traits_baseILj8192EfS2_fS2_fjLj1024EEEEELb0EEEvNS_9BwdParamsE)
        /*02a8*/ 	.word	0x00000020


	//----- nvinfo : EIATTR_FRAME_SIZE
	.align		4
.L_113:
        /*02ac*/ 	.byte	0x04, 0x11
        /*02ae*/ 	.short	(.L_115 - .L_114)
	.align		4
.L_114:
        /*02b0*/ 	.word	index@(_ZN10layer_norm40ln_parallel_residual_bwd_finalize_kernelINS_22Kernel_traits_finalizeILj8192Ef6__halffS2_fjLb0ELj1024ELj4ENS_18Kernel_traits_baseILj8192EfS2_fS2_fjLj1024EEEEELb0EEEvNS_9BwdParamsE)
        /*02b4*/ 	.word	0x00000000


	//----- nvinfo : EIATTR_REGCOUNT
	.align		4
.L_115:
        /*02b8*/ 	.byte	0x04, 0x2f
        /*02ba*/ 	.short	(.L_117 - .L_116)
	.align		4
.L_116:
        /*02bc*/ 	.word	index@(_ZN10layer_norm22ln_bwd_finalize_kernelINS_22Kernel_traits_finalizeILj8192Ef6__halffS2_fjLb0ELj1024ELj4ENS_18Kernel_traits_baseILj8192EfS2_fS2_fjLj1024EEEEELb0ELb0EEEvNS_9BwdParamsE)
        /*02c0*/ 	.word	0x0000003f


	//----- nvinfo : EIATTR_FRAME_SIZE
	.align		4
.L_117:
        /*02c4*/ 	.byte	0x04, 0x11
        /*02c6*/ 	.short	(.L_119 - .L_118)
	.align		4
.L_118:
        /*02c8*/ 	.word	index@(_ZN10layer_norm22ln_bwd_finalize_kernelINS_22Kernel_traits_finalizeILj8192Ef6__halffS2_fjLb0ELj1024ELj4ENS_18Kernel_traits_baseILj8192EfS2_fS2_fjLj1024EEEEELb0ELb0EEEvNS_9BwdParamsE)
        /*02cc*/ 	.word	0x00000000


	//----- nvinfo : EIATTR_REGCOUNT
	.align		4
.L_119:
        /*02d0*/ 	.byte	0x04, 0x2f
        /*02d2*/ 	.short	(.L_121 - .L_120)
	.align		4
.L_120:
        /*02d4*/ 	.word	index@(_ZN10layer_norm31ln_parallel_residual_bwd_kernelINS_13Kernel_traitsIf6__halffS2_fjLj8192ELj1ELj1ELj8ELj16ENS_18Kernel_traits_baseILj8192EfS2_fS2_fjLj256EEEEELb1ELb0ELb1EEEvNS_9BwdParamsE)
        /*02d8*/ 	.word	0x000000ff


	//----- nvinfo : EIATTR_FRAME_SIZE
	.align		4
.L_121:
        /*02dc*/ 	.byte	0x04, 0x11
        /*02de*/ 	.short	(.L_123 - .L_122)
	.align		4
.L_122:
        /*02e0*/ 	.word	index@(_ZN10layer_norm31ln_parallel_residual_bwd_kernelINS_13Kernel_traitsIf6__halffS2_fjLj8192ELj1ELj1ELj8ELj16ENS_18Kernel_traits_baseILj8192EfS2_fS2_fjLj256EEEEELb1ELb0ELb1EEEvNS_9BwdParamsE)
        /*02e4*/ 	.word	0x00000140


	//----- nvinfo : EIATTR_REGCOUNT
	.align		4
.L_123:
        /*02e8*/ 	.byte	0x04, 0x2f
        /*02ea*/ 	.short	(.L_125 - .L_124)
	.align		4
.L_124:
        /*02ec*/ 	.word	index@(_ZN10layer_norm31ln_parallel_residual_bwd_kernelINS_13Kernel_traitsIf6__halffS2_fjLj8192ELj1ELj1ELj8ELj16ENS_18Kernel_traits_baseILj8192EfS2_fS2_fjLj256EEEEELb1ELb0ELb0EEEvNS_9BwdParamsE)
        /*02f0*/ 	.word	0x000000ff


	//----- nvinfo : EIATTR_FRAME_SIZE
	.align		4
.L_125:
        /*02f4*/ 	.byte	0x04, 0x11
        /*02f6*/ 	.short	(.L_127 - .L_126)
	.align		4
.L_126:
        /*02f8*/ 	.word	index@(_ZN10layer_norm31ln_parallel_residual_bwd_kernelINS_13Kernel_traitsIf6__halffS2_fjLj8192ELj1ELj1ELj8ELj16ENS_18Kernel_traits_baseILj8192EfS2_fS2_fjLj256EEEEELb1ELb0ELb0EEEvNS_9BwdParamsE)
        /*02fc*/ 	.word	0x00000160


	//----- nvinfo : EIATTR_REGCOUNT
	.align		4
.L_127:
        /*0300*/ 	.byte	0x04, 0x2f
        /*0302*/ 	.short	(.L_129 - .L_128)
	.align		4
.L_128:
        /*0304*/ 	.word	index@(_ZN10layer_norm31ln_parallel_residual_bwd_kernelINS_13Kernel_traitsIf6__halffS2_fjLj8192ELj1ELj1ELj8ELj16ENS_18Kernel_traits_baseILj8192EfS2_fS2_fjLj256EEEEELb0ELb1ELb1EEEvNS_9BwdParamsE)
        /*0308*/ 	.word	0x000000ff


	//----- nvinfo : EIATTR_FRAME_SIZE
	.align		4
.L_129:
        /*030c*/ 	.byte	0x04, 0x11
        /*030e*/ 	.short	(.L_131 - .L_130)
	.align		4
.L_130:
        /*0310*/ 	.word	index@(_ZN10layer_norm31ln_parallel_residual_bwd_kernelINS_13Kernel_traitsIf6__halffS2_fjLj8192ELj1ELj1ELj8ELj16ENS_18Kernel_traits_baseILj8192EfS2_fS2_fjLj256EEEEELb0ELb1ELb1EEEvNS_9BwdParamsE)
        /*0314*/ 	.word	0x00000000


	//----- nvinfo : EIATTR_REGCOUNT
	.align		4
.L_131:
        /*0318*/ 	.byte	0x04, 0x2f
        /*031a*/ 	.short	(.L_133 - .L_132)
	.align		4
.L_132:
        /*031c*/ 	.word	index@(_ZN10layer_norm31ln_parallel_residual_bwd_kernelINS_13Kernel_traitsIf6__halffS2_fjLj8192ELj1ELj1ELj8ELj16ENS_18Kernel_traits_baseILj8192EfS2_fS2_fjLj256EEEEELb0ELb1ELb0EEEvNS_9BwdParamsE)
        /*0320*/ 	.word	0x000000e9


	//----- nvinfo : EIATTR_FRAME_SIZE
	.align		4
.L_133:
        /*0324*/ 	.byte	0x04, 0x11
        /*0326*/ 	.short	(.L_135 - .L_134)
	.align		4
.L_134:
        /*0328*/ 	.word	index@(_ZN10layer_norm31ln_parallel_residual_bwd_kernelINS_13Kernel_traitsIf6__halffS2_fjLj8192ELj1ELj1ELj8ELj16ENS_18Kernel_traits_baseILj8192EfS2_fS2_fjLj256EEEEELb0ELb1ELb0EEEvNS_9BwdParamsE)
        /*032c*/ 	.word	0x00000000


	//----- nvinfo : EIATTR_REGCOUNT
	.align		4
.L_135:
        /*0330*/ 	.byte	0x04, 0x2f
        /*0332*/ 	.short	(.L_137 - .L_136)
	.align		4
.L_136:
        /*0334*/ 	.word	index@(_ZN10layer_norm31ln_parallel_residual_bwd_kernelINS_13Kernel_traitsIf6__halffS2_fjLj8192ELj1ELj1ELj8ELj16ENS_18Kernel_traits_baseILj8192EfS2_fS2_fjLj256EEEEELb0ELb0ELb1EEEvNS_9BwdParamsE)
        /*0338*/ 	.word	0x000000ff


	//----- nvinfo : EIATTR_FRAME_SIZE
	.align		4
.L_137:
        /*033c*/ 	.byte	0x04, 0x11
        /*033e*/ 	.short	(.L_139 - .L_138)
	.align		4
.L_138:
        /*0340*/ 	.word	index@(_ZN10layer_norm31ln_parallel_residual_bwd_kernelINS_13Kernel_traitsIf6__halffS2_fjLj8192ELj1ELj1ELj8ELj16ENS_18Kernel_traits_baseILj8192EfS2_fS2_fjLj256EEEEELb0ELb0ELb1EEEvNS_9BwdParamsE)
        /*0344*/ 	.word	0x00000108


	//----- nvinfo : EIATTR_REGCOUNT
	.align		4
.L_139:
        /*0348*/ 	.byte	0x04, 0x2f
        /*034a*/ 	.short	(.L_141 - .L_140)
	.align		4
.L_140:
        /*034c*/ 	.word	index@(_ZN10layer_norm31ln_parallel_residual_bwd_kernelINS_13Kernel_traitsIf6__halffS2_fjLj8192ELj1ELj1ELj8ELj16ENS_18Kernel_traits_baseILj8192EfS2_fS2_fjLj256EEEEELb0ELb0ELb0EEEvNS_9BwdParamsE)
        /*0350*/ 	.word	0x000000ff


	//----- nvinfo : EIATTR_FRAME_SIZE
	.align		4
.L_141:
        /*0354*/ 	.byte	0x04, 0x11
        /*0356*/ 	.short	(.L_143 - .L_142)
	.align		4
.L_142:
        /*0358*/ 	.word	index@(_ZN10layer_norm31ln_parallel_residual_bwd_kernelINS_13Kernel_traitsIf6__halffS2_fjLj8192ELj1ELj1ELj8ELj16ENS_18Kernel_traits_baseILj8192EfS2_fS2_fjLj256EEEEELb0ELb0ELb0EEEvNS_9BwdParamsE)
        /*035c*/ 	.word	0x00000120


	//----- nvinfo : EIATTR_REGCOUNT
	.align		4
.L_143:
        /*0360*/ 	.byte	0x04, 0x2f
        /*0362*/ 	.short	(.L_145 - .L_144)
	.align		4
.L_144:
        /*0364*/ 	.word	index@(_ZN10layer_norm31ln_parallel_residual_bwd_kernelINS_13Kernel_traitsI6__halfS2_fS2_fjLj8192ELj1ELj1ELj8ELj16ENS_18Kernel_traits_baseILj8192ES2_S2_fS2_fjLj256EEEEELb1ELb1ELb1EEEvNS_9BwdParamsE)
        /*0368*/ 	.word	0x000000ff


	//----- nvinfo : EIATTR_FRAME_SIZE
	.align		4
.L_145:
        /*036c*/ 	.byte	0x04, 0x11
        /*036e*/ 	.short	(.L_147 - .L_146)
	.align		4
.L_146:
        /*0370*/ 	.word	index@(_ZN10layer_norm31ln_parallel_residual_bwd_kernelINS_13Kernel_traitsI6__halfS2_fS2_fjLj8192ELj1ELj1ELj8ELj16ENS_18Kernel_traits_baseILj8192ES2_S2_fS2_fjLj256EEEEELb1ELb1ELb1EEEvNS_9BwdParamsE)
        /*0374*/ 	.word	0x00000000


	//----- nvinfo : EIATTR_REGCOUNT
	.align		4
.L_147:
        /*0378*/ 	.byte	0x04, 0x2f
        /*037a*/ 	.short	(.L_149 - .L_148)
	.align		4
.L_148:
        /*037c*/ 	.word	index@(_ZN10layer_norm40ln_parallel_residual_bwd_finalize_kernelINS_22Kernel_traits_finalizeILj8192E6__halfS2_fS2_fjLb0ELj1024ELj4ENS_18Kernel_traits_baseILj8192ES2_S2_fS2_fjLj1024EEEEELb1EEEvNS_9BwdParamsE)
        /*0380*/ 	.word	0x00000020


	//----- nvinfo : EIATTR_FRAME_SIZE
	.align		4
.L_149:
        /*0384*/ 	.byte	0x04, 0x11
        /*0386*/ 	.short	(.L_151 - .L_150)
	.align		4
.L_150:
        /*0388*/ 	.word	index@(_ZN10layer_norm40ln_parallel_residual_bwd_finalize_kernelINS_22Kernel_traits_finalizeILj8192E6__halfS2_fS2_fjLb0ELj1024ELj4ENS_18Kernel_traits_baseILj8192ES2_S2_fS2_fjLj1024EEEEELb1EEEvNS_9BwdParamsE)
        /*038c*/ 	.word	0x00000000


	//----- nvinfo : EIATTR_REGCOUNT
	.align		4
.L_151:
        /*0390*/ 	.byte	0x04, 0x2f
        /*0392*/ 	.short	(.L_153 - .L_152)
	.align		4
.L_152:
        /*0394*/ 	.word	index@(_ZN10layer_norm22ln_bwd_finalize_kernelINS_22Kernel_traits_finalizeILj8192E6__halfS2_fS2_fjLb0ELj1024ELj4ENS_18Kernel_traits_baseILj8192ES2_S2_fS2_fjLj1024EEEEELb0ELb1EEEvNS_9BwdParamsE)
        /*0398*/ 	.word	0x0000003f


	//----- nvinfo : EIATTR_FRAME_SIZE
	.align		4
.L_153:
        /*039c*/ 	.byte	0x04, 0x11
        /*039e*/ 	.short	(.L_155 - .L_154)
	.align		4
.L_154:
        /*03a0*/ 	.word	index@(_ZN10layer_norm22ln_bwd_finalize_kernelINS_22Kernel_traits_finalizeILj8192E6__halfS2_fS2_fjLb0ELj1024ELj4ENS_18Kernel_traits_baseILj8192ES2_S2_fS2_fjLj1024EEEEELb0ELb1EEEvNS_9BwdParamsE)
        /*03a4*/ 	.word	0x00000000


	//----- nvinfo : EIATTR_REGCOUNT
	.align		4
.L_155:
        /*03a8*/ 	.byte	0x04, 0x2f
        /*03aa*/ 	.short	(.L_157 - .L_156)
	.align		4
.L_156:
        /*03ac*/ 	.word	index@(_ZN10layer_norm31ln_parallel_residual_bwd_kernelINS_13Kernel_traitsI6__halfS2_fS2_fjLj8192ELj1ELj1ELj8ELj16ENS_18Kernel_traits_baseILj8192ES2_S2_fS2_fjLj256EEEEELb1ELb1ELb0EEEvNS_9BwdParamsE)
        /*03b0*/ 	.word	0x000000ec


	//----- nvinfo : EIATTR_FRAME_SIZE
	.align		4
.L_157:
        /*03b4*/ 	.byte	0x04, 0x11
        /*03b6*/ 	.short	(.L_159 - .L_158)
	.align		4
.L_158:
        /*03b8*/ 	.word	index@(_ZN10layer_norm31ln_parallel_residual_bwd_kernelINS_13Kernel_traitsI6__halfS2_fS2_fjLj8192ELj1ELj1ELj8ELj16ENS_18Kernel_traits_baseILj8192ES2_S2_fS2_fjLj256EEEEELb1ELb1ELb0EEEvNS_9BwdParamsE)
        /*03bc*/ 	.word	0x00000000


	//----- nvinfo : EIATTR_REGCOUNT
	.align		4
.L_159:
        /*03c0*/ 	.byte	0x04, 0x2f
        /*03c2*/ 	.short	(.L_161 - .L_160)
	.align		4
.L_160:
        /*03c4*/ 	.word	index@(_ZN10layer_norm40ln_parallel_residual_bwd_finalize_kernelINS_22Kernel_traits_finalizeILj8192E6__halfS2_fS2_fjLb0ELj1024ELj4ENS_18Kernel_traits_baseILj8192ES2_S2_fS2_fjLj1024EEEEELb0EEEvNS_9BwdParamsE)
        /*03c8*/ 	.word	0x00000020


	//----- nvinfo : EIATTR_FRAME_SIZE
	.align		4
.L_161:
        /*03cc*/ 	.byte	0x04, 0x11
        /*03ce*/ 	.short	(.L_163 - .L_162)
	.align		4
.L_162:
        /*03d0*/ 	.word	index@(_ZN10layer_norm40ln_parallel_residual_bwd_finalize_kernelINS_22Kernel_traits_finalizeILj8192E6__halfS2_fS2_fjLb0ELj1024ELj4ENS_18Kernel_traits_baseILj8192ES2_S2_fS2_fjLj1024EEEEELb0EEEvNS_9BwdParamsE)
        /*03d4*/ 	.word	0x00000000


	//----- nvinfo : EIATTR_REGCOUNT
	.align		4
.L_163:
        /*03d8*/ 	.byte	0x04, 0x2f
        /*03da*/ 	.short	(.L_165 - .L_164)
	.align		4
.L_164:
        /*03dc*/ 	.word	index@(_ZN10layer_norm22ln_bwd_finalize_kernelINS_22Kernel_traits_finalizeILj8192E6__halfS2_fS2_fjLb0ELj1024ELj4ENS_18Kernel_traits_baseILj8192ES2_S2_fS2_fjLj1024EEEEELb0ELb0EEEvNS_9BwdParamsE)
        /*03e0*/ 	.word	0x0000003f


	//----- nvinfo : EIATTR_FRAME_SIZE
	.align		4
.L_165:
        /*03e4*/ 	.byte	0x04, 0x11
        /*03e6*/ 	.short	(.L_167 - .L_166)
	.align		4
.L_166:
        /*03e8*/ 	.word	index@(_ZN10layer_norm22ln_bwd_finalize_kernelINS_22Kernel_traits_finalizeILj8192E6__halfS2_fS2_fjLb0ELj1024ELj4ENS_18Kernel_traits_baseILj8192ES2_S2_fS2_fjLj1024EEEEELb0ELb0EEEvNS_9BwdParamsE)
        /*03ec*/ 	.word	0x00000000


	//----- nvinfo : EIATTR_REGCOUNT
	.align		4
.L_167:
        /*03f0*/ 	.byte	0x04, 0x2f
        /*03f2*/ 	.short	(.L_169 - .L_168)
	.align		4
.L_168:
        /*03f4*/ 	.word	index@(_ZN10layer_norm31ln_parallel_residual_bwd_kernelINS_13Kernel_traitsI6__halfS2_fS2_fjLj8192ELj1ELj1ELj8ELj16ENS_18Kernel_traits_baseILj8192ES2_S2_fS2_fjLj256EEEEELb1ELb0ELb1EEEvNS_9BwdParamsE)
        /*03f8*/ 	.word	0x000000ff


	//----- nvinfo : EIATTR_FRAME_SIZE
	.align		4
.L_169:
        /*03fc*/ 	.byte	0x04, 0x11
        /*03fe*/ 	.short	(.L_171 - .L_170)
	.align		4
.L_170:
        /*0400*/ 	.word	index@(_ZN10layer_norm31ln_parallel_residual_bwd_kernelINS_13Kernel_traitsI6__halfS2_fS2_fjLj8192ELj1ELj1ELj8ELj16ENS_18Kernel_traits_baseILj8192ES2_S2_fS2_fjLj256EEEEELb1ELb0ELb1EEEvNS_9BwdParamsE)
        /*0404*/ 	.word	0x00000148


	//----- nvinfo : EIATTR_REGCOUNT
	.align		4
.L_171:
        /*0408*/ 	.byte	0x04, 0x2f
        /*040a*/ 	.short	(.L_173 - .L_172)
	.align		4
.L_172:
        /*040c*/ 	.word	index@(_ZN10layer_norm31ln_parallel_residual_bwd_kernelINS_13Kernel_traitsI6__halfS2_fS2_fjLj8192ELj1ELj1ELj8ELj16ENS_18Kernel_traits_baseILj8192ES2_S2_fS2_fjLj256EEEEELb1ELb0ELb0EEEvNS_9BwdParamsE)
        /*0410*/ 	.word	0x000000ff


	//----- nvinfo : EIATTR_FRAME_SIZE
	.align		4
.L_173:
        /*0414*/ 	.byte	0x04, 0x11
        /*0416*/ 	.short	(.L_175 - .L_174)
	.align		4
.L_174:
        /*0418*/ 	.word	index@(_ZN10layer_norm31ln_parallel_residual_bwd_kernelINS_13Kernel_traitsI6__halfS2_fS2_fjLj8192ELj1ELj1ELj8ELj16ENS_18Kernel_traits_baseILj8192ES2_S2_fS2_fjLj256EEEEELb1ELb0ELb0EEEvNS_9BwdParamsE)
        /*041c*/ 	.word	0x000000e0


	//----- nvinfo : EIATTR_REGCOUNT
	.align		4
.L_175:
        /*0420*/ 	.byte	0x04, 0x2f
        /*0422*/ 	.short	(.L_177 - .L_176)
	.align		4
.L_176:
        /*0424*/ 	.word	index@(_ZN10layer_norm31ln_parallel_residual_bwd_kernelINS_13Kernel_traitsI6__halfS2_fS2_fjLj8192ELj1ELj1ELj8ELj16ENS_18Kernel_traits_baseILj8192ES2_S2_fS2_fjLj256EEEEELb0ELb1ELb1EEEvNS_9BwdParamsE)
        /*0428*/ 	.word	0x000000ff


	//----- nvinfo : EIATTR_FRAME_SIZE
	.align		4
.L_177:
        /*042c*/ 	.byte	0x04, 0x11
        /*042e*/ 	.short	(.L_179 - .L_178)
	.align		4
.L_178:
        /*0430*/ 	.word	index@(_ZN10layer_norm31ln_parallel_residual_bwd_kernelINS_13Kernel_traitsI6__halfS2_fS2_fjLj8192ELj1ELj1ELj8ELj16ENS_18Kernel_traits_baseILj8192ES2_S2_fS2_fjLj256EEEEELb0ELb1ELb1EEEvNS_9BwdParamsE)
        /*0434*/ 	.word	0x00000000


	//----- nvinfo : EIATTR_REGCOUNT
	.align		4
.L_179:
        /*0438*/ 	.byte	0x04, 0x2f
        /*043a*/ 	.short	(.L_181 - .L_180)
	.align		4
.L_180:
        /*043c*/ 	.word	index@(_ZN10layer_norm31ln_parallel_residual_bwd_kernelINS_13Kernel_traitsI6__halfS2_fS2_fjLj8192ELj1ELj1ELj8ELj16ENS_18Kernel_traits_baseILj8192ES2_S2_fS2_fjLj256EEEEELb0ELb1ELb0EEEvNS_9BwdParamsE)
        /*0440*/ 	.word	0x000000d9


	//----- nvinfo : EIATTR_FRAME_SIZE
	.align		4
.L_181:
        /*0444*/ 	.byte	0x04, 0x11
        /*0446*/ 	.short	(.L_183 - .L_182)
	.align		4
.L_182:
        /*0448*/ 	.word	index@(_ZN10layer_norm31ln_parallel_residual_bwd_kernelINS_13Kernel_traitsI6__halfS2_fS2_fjLj8192ELj1ELj1ELj8ELj16ENS_18Kernel_traits_baseILj8192ES2_S2_fS2_fjLj256EEEEELb0ELb1ELb0EEEvNS_9BwdParamsE)
        /*044c*/ 	.word	0x00000000


	//----- nvinfo : EIATTR_REGCOUNT
	.align		4
.L_183:
        /*0450*/ 	.byte	0x04, 0x2f
        /*0452*/ 	.short	(.L_185 - .L_184)
	.align		4
.L_184:
        /*0454*/ 	.word	index@(_ZN10layer_norm31ln_parallel_residual_bwd_kernelINS_13Kernel_traitsI6__halfS2_fS2_fjLj8192ELj1ELj1ELj8ELj16ENS_18Kernel_traits_baseILj8192ES2_S2_fS2_fjLj256EEEEELb0ELb0ELb1EEEvNS_9BwdParamsE)
        /*0458*/ 	.word	0x000000ff


	//----- nvinfo : EIATTR_FRAME_SIZE
	.align		4
.L_185:
        /*045c*/ 	.byte	0x04, 0x11
        /*045e*/ 	.short	(.L_187 - .L_186)
	.align		4
.L_186:
        /*0460*/ 	.word	index@(_ZN10layer_norm31ln_parallel_residual_bwd_kernelINS_13Kernel_traitsI6__halfS2_fS2_fjLj8192ELj1ELj1ELj8ELj16ENS_18Kernel_traits_baseILj8192ES2_S2_fS2_fjLj256EEEEELb0ELb0ELb1EEEvNS_9BwdParamsE)
        /*0464*/ 	.word	0x00000100


	//----- nvinfo : EIATTR_REGCOUNT
	.align		4
.L_187:
        /*0468*/ 	.byte	0x04, 0x2f
        /*046a*/ 	.short	(.L_189 - .L_188)
	.align		4
.L_188:
        /*046c*/ 	.word	index@(_ZN10layer_norm31ln_parallel_residual_bwd_kernelINS_13Kernel_traitsI6__halfS2_fS2_fjLj8192ELj1ELj1ELj8ELj16ENS_18Kernel_traits_baseILj8192ES2_S2_fS2_fjLj256EEEEELb0ELb0ELb0EEEvNS_9BwdParamsE)
        /*0470*/ 	.word	0x000000ff


	//----- nvinfo : EIATTR_FRAME_SIZE
	.align		4
.L_189:
        /*0474*/ 	.byte	0x04, 0x11
        /*0476*/ 	.short	(.L_191 - .L_190)
	.align		4
.L_190:
        /*0478*/ 	.word	index@(_ZN10layer_norm31ln_parallel_residual_bwd_kernelINS_13Kernel_traitsI6__halfS2_fS2_fjLj8192ELj1ELj1ELj8ELj16ENS_18Kernel_traits_baseILj8192ES2_S2_fS2_fjLj256EEEEELb0ELb0ELb0EEEvNS_9BwdParamsE)
        /*047c*/ 	.word	0x00000098


	//----- nvinfo : EIATTR_REGCOUNT
	.align		4
.L_191:
        /*0480*/ 	.byte	0x04, 0x2f
        /*0482*/ 	.short	(.L_193 - .L_192)
	.align		4
.L_192:
        /*0484*/ 	.word	index@(_ZN10layer_norm31ln_parallel_residual_bwd_kernelINS_13Kernel_traitsIf6__halfS2_S2_fjLj8192ELj1ELj1ELj8ELj16ENS_18Kernel_traits_baseILj8192EfS2_S2_S2_fjLj256EEEEELb1ELb1ELb1EEEvNS_9BwdParamsE)
        /*0488*/ 	.word	0x000000fd


	//----- nvinfo : EIATTR_FRAME_SIZE
	.align		4
.L_193:
        /*048c*/ 	.byte	0x04, 0x11
        /*048e*/ 	.short	(.L_195 - .L_194)
	.align		4
.L_194:
        /*0490*/ 	.word	index@(_ZN10layer_norm31ln_parallel_residual_bwd_kernelINS_13Kernel_traitsIf6__halfS2_S2_fjLj8192ELj1ELj1ELj8ELj16ENS_18Kernel_traits_baseILj8192EfS2_S2_S2_fjLj256EEEEELb1ELb1ELb1EEEvNS_9BwdParamsE)
        /*0494*/ 	.word	0x00000000


	//----- nvinfo : EIATTR_REGCOUNT
	.align		4
.L_195:
        /*0498*/ 	.byte	0x04, 0x2f
        /*049a*/ 	.short	(.L_197 - .L_196)
	.align		4
.L_196:
        /*049c*/ 	.word	index@(_ZN10layer_norm40ln_parallel_residual_bwd_finalize_kernelINS_22Kernel_traits_finalizeILj8192Ef6__halfS2_S2_fjLb0ELj1024ELj4ENS_18Kernel_traits_baseILj8192EfS2_S2_S2_fjLj1024EEEEELb1EEEvNS_9BwdParamsE)
        /*04a0*/ 	.word	0x00000020


	//----- nvinfo : EIATTR_FRAME_SIZE
	.align		4
.L_197:
        /*04a4*/ 	.byte	0x04, 0x11
        /*04a6*/ 	.short	(.L_199 - .L_198)
	.align		4
.L_198:
        /*04a8*/ 	.word	index@(_ZN10layer_norm40ln_parallel_residual_bwd_finalize_kernelINS_22Kernel_traits_finalizeILj8192Ef6__halfS2_S2_fjLb0ELj1024ELj4ENS_18Kernel_traits_baseILj8192EfS2_S2_S2_fjLj1024EEEEELb1EEEvNS_9BwdParamsE)
        /*04ac*/ 	.word	0x00000000


	//----- nvinfo : EIATTR_REGCOUNT
	.align		4
.L_199:
        /*04b0*/ 	.byte	0x04, 0x2f
        /*04b2*/ 	.short	(.L_201 - .L_200)
	.align		4
.L_200:
        /*04b4*/ 	.word	index@(_ZN10layer_norm22ln_bwd_finalize_kernelINS_22Kernel_traits_finalizeILj8192Ef6__halfS2_S2_fjLb0ELj1024ELj4ENS_18Kernel_traits_baseILj8192EfS2_S2_S2_fjLj1024EEEEELb0ELb1EEEvNS_9BwdParamsE)
        /*04b8*/ 	.word	0x0000003f


	//----- nvinfo : EIATTR_FRAME_SIZE
	.align		4
.L_201:
        /*04bc*/ 	.byte	0x04, 0x11
        /*04be*/ 	.short	(.L_203 - .L_202)
	.align		4
.L_202:
        /*04c0*/ 	.word	index@(_ZN10layer_norm22ln_bwd_finalize_kernelINS_22Kernel_traits_finalizeILj8192Ef6__halfS2_S2_fjLb0ELj1024ELj4ENS_18Kernel_traits_baseILj8192EfS2_S2_S2_fjLj1024EEEEELb0ELb1EEEvNS_9BwdParamsE)
        /*04c4*/ 	.word	0x00000000


	//----- nvinfo : EIATTR_REGCOUNT
	.align		4
.L_203:
        /*04c8*/ 	.byte	0x04, 0x2f
        /*04ca*/ 	.short	(.L_205 - .L_204)
	.align		4
.L_204:
        /*04cc*/ 	.word	index@(_ZN10layer_norm31ln_parallel_residual_bwd_kernelINS_13Kernel_traitsIf6__halfS2_S2_fjLj8192ELj1ELj1ELj8ELj16ENS_18Kernel_traits_baseILj8192EfS2_S2_S2_fjLj256EEEEELb1ELb1ELb0EEEvNS_9BwdParamsE)
        /*04d0*/ 	.word	0x000000e8


	//----- nvinfo : EIATTR_FRAME_SIZE
	.align		4
.L_205:
        /*04d4*/ 	.byte	0x04, 0x11
        /*04d6*/ 	.short	(.L_207 - .L_206)
	.align		4
.L_206:
        /*04d8*/ 	.word	index@(_ZN10layer_norm31ln_parallel_residual_bwd_kernelINS_13Kernel_traitsIf6__halfS2_S2_fjLj8192ELj1ELj1ELj8ELj16ENS_18Kernel_traits_baseILj8192EfS2_S2_S2_fjLj256EEEEELb1ELb1ELb0EEEvNS_9BwdParamsE)
        /*04dc*/ 	.word	0x00000000


	//----- nvinfo : EIATTR_REGCOUNT
	.align		4
.L_207:
        /*04e0*/ 	.byte	0x04, 0x2f
        /*04e2*/ 	.short	(.L_209 - .L_208)
	.align		4
.L_208:
        /*04e4*/ 	.word	index@(_ZN10layer_norm40ln_parallel_residual_bwd_finalize_kernelINS_22Kernel_traits_finalizeILj8192Ef6__halfS2_S2_fjLb0ELj1024ELj4ENS_18Kernel_traits_baseILj8192EfS2_S2_S2_fjLj1024EEEEELb0EEEvNS_9BwdParamsE)
        /*04e8*/ 	.word	0x00000020


	//----- nvinfo : EIATTR_FRAME_SIZE
	.align		4
.L_209:
        /*04ec*/ 	.byte	0x04, 0x11
        /*04ee*/ 	.short	(.L_211 - .L_210)
	.align		4
.L_210:
        /*04f0*/ 	.word	index@(_ZN10layer_norm40ln_parallel_residual_bwd_finalize_kernelINS_22Kernel_traits_finalizeILj8192Ef6__halfS2_S2_fjLb0ELj1024ELj4ENS_18Kernel_traits_baseILj8192EfS2_S2_S2_fjLj1024EEEEELb0EEEvNS_9BwdParamsE)
        /*04f4*/ 	.word	0x00000000


	//----- nvinfo : EIATTR_REGCOUNT
	.align		4
.L_211:
        /*04f8*/ 	.byte	0x04, 0x2f
        /*04fa*/ 	.short	(.L_213 - .L_212)
	.align		4
.L_212:
        /*04fc*/ 	.word	index@(_ZN10layer_norm22ln_bwd_finalize_kernelINS_22Kernel_traits_finalizeILj8192Ef6__halfS2_S2_fjLb0ELj1024ELj4ENS_18Kernel_traits_baseILj8192EfS2_S2_S2_fjLj1024EEEEELb0ELb0EEEvNS_9BwdParamsE)
        /*0500*/ 	.word	0x0000003f


	//----- nvinfo : EIATTR_FRAME_SIZE
	.align		4
.L_213:
        /*0504*/ 	.byte	0x04, 0x11
        /*0506*/ 	.short	(.L_215 - .L_214)
	.align		4
.L_214:
        /*0508*/ 	.word	index@(_ZN10layer_norm22ln_bwd_finalize_kernelINS_22Kernel_traits_finalizeILj8192Ef6__halfS2_S2_fjLb0ELj1024ELj4ENS_18Kernel_traits_baseILj8192EfS2_S2_S2_fjLj1024EEEEELb0ELb0EEEvNS_9BwdParamsE)
        /*050c*/ 	.word	0x00000000


	//----- nvinfo : EIATTR_REGCOUNT
	.align		4
.L_215:
        /*0510*/ 	.byte	0x04, 0x2f
        /*0512*/ 	.short	(.L_217 - .L_216)
	.align		4
.L_216:
        /*0514*/ 	.word	index@(_ZN10layer_norm31ln_parallel_residual_bwd_kernelINS_13Kernel_traitsIf6__halfS2_S2_fjLj8192ELj1ELj1ELj8ELj16ENS_18Kernel_traits_baseILj8192EfS2_S2_S2_fjLj256EEEEELb1ELb0ELb1EEEvNS_9BwdParamsE)
        /*0518*/ 	.word	0x000000ff


	//----- nvinfo : EIATTR_FRAME_SIZE
	.align		4
.L_217:
        /*051c*/ 	.byte	0x04, 0x11
        /*051e*/ 	.short	(.L_219 - .L_218)
	.align		4
.L_218:
        /*0520*/ 	.word	index@(_ZN10layer_norm31ln_parallel_residual_bwd_kernelINS_13Kernel_traitsIf6__halfS2_S2_fjLj8192ELj1ELj1ELj8ELj16ENS_18Kernel_traits_baseILj8192EfS2_S2_S2_fjLj256EEEEELb1ELb0ELb1EEEvNS_9BwdParamsE)
        /*0524*/ 	.word	0x000000f8


	//----- nvinfo : EIATTR_REGCOUNT
	.align		4
.L_219:
        /*0528*/ 	.byte	0x04, 0x2f
        /*052a*/ 	.short	(.L_221 - .L_220)
	.align		4
.L_220:
        /*052c*/ 	.word	index@(_ZN10layer_norm31ln_parallel_residual_bwd_kernelINS_13Kernel_traitsIf6__halfS2_S2_fjLj8192ELj1ELj1ELj8ELj16ENS_18Kernel_traits_baseILj8192EfS2_S2_S2_fjLj256EEEEELb1ELb0ELb0EEEvNS_9BwdParamsE)
        /*0530*/ 	.word	0x000000ff


	//----- nvinfo : EIATTR_FRAME_SIZE
	.align		4
.L_221:
        /*0534*/ 	.byte	0x04, 0x11
        /*0536*/ 	.short	(.L_223 - .L_222)
	.align		4
.L_222:
        /*0538*/ 	.word	index@(_ZN10layer_norm31ln_parallel_residual_bwd_kernelINS_13Kernel_traitsIf6__halfS2_S2_fjLj8192ELj1ELj1ELj8ELj16ENS_18Kernel_traits_baseILj8192EfS2_S2_S2_fjLj256EEEEELb1ELb0ELb0EEEvNS_9BwdParamsE)
        /*053c*/ 	.word	0x00000100


	//----- nvinfo : EIATTR_REGCOUNT
	.align		4
.L_223:
        /*0540*/ 	.byte	0x04, 0x2f
        /*0542*/ 	.short	(.L_225 - .L_224)
	.align		4
.L_224:
        /*0544*/ 	.word	index@(_ZN10layer_norm31ln_parallel_residual_bwd_kernelINS_13Kernel_traitsIf6__halfS2_S2_fjLj8192ELj1ELj1ELj8ELj16ENS_18Kernel_traits_baseILj8192EfS2_S2_S2_fjLj256EEEEELb0ELb1ELb1EEEvNS_9BwdParamsE)
        /*0548*/ 	.word	0x000000f4


	//----- nvinfo : EIATTR_FRAME_SIZE
	.align		4
.L_225:
        /*054c*/ 	.byte	0x04, 0x11
        /*054e*/ 	.short	(.L_227 - .L_226)
	.align		4
.L_226:
        /*0550*/ 	.word	index@(_ZN10layer_norm31ln_parallel_residual_bwd_kernelINS_13Kernel_traitsIf6__halfS2_S2_fjLj8192ELj1ELj1ELj8ELj16ENS_18Kernel_traits_baseILj8192EfS2_S2_S2_fjLj256EEEEELb0ELb1ELb1EEEvNS_9BwdParamsE)
        /*0554*/ 	.word	0x00000000


	//----- nvinfo : EIATTR_REGCOUNT
	.align		4
.L_227:
        /*0558*/ 	.byte	0x04, 0x2f
        /*055a*/ 	.short	(.L_229 - .L_228)
	.align		4
.L_228:
        /*055c*/ 	.word	index@(_ZN10layer_norm31ln_parallel_residual_bwd_kernelINS_13Kernel_traitsIf6__halfS2_S2_fjLj8192ELj1ELj1ELj8ELj16ENS_18Kernel_traits_baseILj8192EfS2_S2_S2_fjLj256EEEEELb0ELb1ELb0EEEvNS_9BwdParamsE)
        /*0560*/ 	.word	0x000000d8


	//----- nvinfo : EIATTR_FRAME_SIZE
	.align		4
.L_229:
        /*0564*/ 	.byte	0x04, 0x11
        /*0566*/ 	.short	(.L_231 - .L_230)
	.align		4
.L_230:
        /*0568*/ 	.word	index@(_ZN10layer_norm31ln_parallel_residual_bwd_kernelINS_13Kernel_traitsIf6__halfS2_S2_fjLj8192ELj1ELj1ELj8ELj16ENS_18Kernel_traits_baseILj8192EfS2_S2_S2_fjLj256EEEEELb0ELb1ELb0EEEvNS_9BwdParamsE)
        /*056c*/ 	.word	0x00000000


	//----- nvinfo : EIATTR_REGCOUNT
	.align		4
.L_231:
        /*0570*/ 	.byte	0x04, 0x2f
        /*0572*/ 	.short	(.L_233 - .L_232)
	.align		4
.L_232:
        /*0574*/ 	.word	index@(_ZN10layer_norm31ln_parallel_residual_bwd_kernelINS_13Kernel_traitsIf6__halfS2_S2_fjLj8192ELj1ELj1ELj8ELj16ENS_18Kernel_traits_baseILj8192EfS2_S2_S2_fjLj256EEEEELb0ELb0ELb1EEEvNS_9BwdParamsE)
        /*0578*/ 	.word	0x000000ff


	//----- nvinfo : EIATTR_FRAME_SIZE
	.align		4
.L_233:
        /*057c*/ 	.byte	0x04, 0x11
        /*057e*/ 	.short	(.L_235 - .L_234)
	.align		4
.L_234:
        /*0580*/ 	.word	index@(_ZN10layer_norm31ln_parallel_residual_bwd_kernelINS_13Kernel_traitsIf6__halfS2_S2_fjLj8192ELj1ELj1ELj8ELj16ENS_18Kernel_traits_baseILj8192EfS2_S2_S2_fjLj256EEEEELb0ELb0ELb1EEEvNS_9BwdParamsE)
        /*0584*/ 	.word	0x000000b8


	//----- nvinfo : EIATTR_REGCOUNT
	.align		4
.L_235:
        /*0588*/ 	.byte	0x04, 0x2f
        /*058a*/ 	.short	(.L_237 - .L_236)
	.align		4
.L_236:
        /*058c*/ 	.word	index@(_ZN10layer_norm31ln_parallel_residual_bwd_kernelINS_13Kernel_traitsIf6__halfS2_S2_fjLj8192ELj1ELj1ELj8ELj16ENS_18Kernel_traits_baseILj8192EfS2_S2_S2_fjLj256EEEEELb0ELb0ELb0EEEvNS_9BwdParamsE)
        /*0590*/ 	.word	0x000000ff


	//----- nvinfo : EIATTR_FRAME_SIZE
	.align		4
.L_237:
        /*0594*/ 	.byte	0x04, 0x11
        /*0596*/ 	.short	(.L_239 - .L_238)
	.align		4
.L_238:
        /*0598*/ 	.word	index@(_ZN10layer_norm31ln_parallel_residual_bwd_kernelINS_13Kernel_traitsIf6__halfS2_S2_fjLj8192ELj1ELj1ELj8ELj16ENS_18Kernel_traits_baseILj8192EfS2_S2_S2_fjLj256EEEEELb0ELb0ELb0EEEvNS_9BwdParamsE)
        /*059c*/ 	.word	0x000000c0


	//----- nvinfo : EIATTR_REGCOUNT
	.align		4
.L_239:
        /*05a0*/ 	.byte	0x04, 0x2f
        /*05a2*/ 	.short	(.L_241 - .L_240)
	.align		4
.L_240:
        /*05a4*/ 	.word	index@(_ZN10layer_norm31ln_parallel_residual_bwd_kernelINS_13Kernel_traitsIf13__nv_bfloat16fS2_fjLj8192ELj1ELj1ELj8ELj16ENS_18Kernel_traits_baseILj8192EfS2_fS2_fjLj256EEEEELb1ELb1ELb1EEEvNS_9BwdParamsE)
        /*05a8*/ 	.word	0x000000ff


	//----- nvinfo : EIATTR_FRAME_SIZE
	.align		4
.L_241:
        /*05ac*/ 	.byte	0x04, 0x11
        /*05ae*/ 	.short	(.L_243 - .L_242)
	.align		4
.L_242:
        /*05b0*/ 	.word	index@(_ZN10layer_norm31ln_parallel_residual_bwd_kernelINS_13Kernel_traitsIf13__nv_bfloat16fS2_fjLj8192ELj1ELj1ELj8ELj16ENS_18Kernel_traits_baseILj8192EfS2_fS2_fjLj256EEEEELb1ELb1ELb1EEEvNS_9BwdParamsE)
        /*05b4*/ 	.word	0x00000000


	//----- nvinfo : EIATTR_REGCOUNT
	.align		4
.L_243:
        /*05b8*/ 	.byte	0x04, 0x2f
        /*05ba*/ 	.short	(.L_245 - .L_244)
	.align		4
.L_244:
        /*05bc*/ 	.word	index@(_ZN10layer_norm40ln_parallel_residual_bwd_finalize_kernelINS_22Kernel_traits_finalizeILj8192Ef13__nv_bfloat16fS2_fjLb0ELj1024ELj4ENS_18Kernel_traits_baseILj8192EfS2_fS2_fjLj1024EEEEELb1EEEvNS_9BwdParamsE)
        /*05c0*/ 	.word	0x00000020


	//----- nvinfo : EIATTR_FRAME_SIZE
	.align		4
.L_245:
        /*05c4*/ 	.byte	0x04, 0x11
        /*05c6*/ 	.short	(.L_247 - .L_246)
	.align		4
.L_246:
        /*05c8*/ 	.word	index@(_ZN10layer_norm40ln_parallel_residual_bwd_finalize_kernelINS_22Kernel_traits_finalizeILj8192Ef13__nv_bfloat16fS2_fjLb0ELj1024ELj4ENS_18Kernel_traits_baseILj8192EfS2_fS2_fjLj1024EEEEELb1EEEvNS_9BwdParamsE)
        /*05cc*/ 	.word	0x00000000


	//----- nvinfo : EIATTR_REGCOUNT
	.align		4
.L_247:
        /*05d0*/ 	.byte	0x04, 0x2f
        /*05d2*/ 	.short	(.L_249 - .L_248)
	.align		4
.L_248:
        /*05d4*/ 	.word	index@(_ZN10layer_norm22ln_bwd_finalize_kernelINS_22Kernel_traits_finalizeILj8192Ef13__nv_bfloat16fS2_fjLb0ELj1024ELj4ENS_18Kernel_traits_baseILj8192EfS2_fS2_fjLj1024EEEEELb0ELb1EEEvNS_9BwdParamsE)
        /*05d8*/ 	.word	0x0000003f


	//----- nvinfo : EIATTR_FRAME_SIZE
	.align		4
.L_249:
        /*05dc*/ 	.byte	0x04, 0x11
        /*05de*/ 	.short	(.L_251 - .L_250)
	.align		4
.L_250:
        /*05e0*/ 	.word	index@(_ZN10layer_norm22ln_bwd_finalize_kernelINS_22Kernel_traits_finalizeILj8192Ef13__nv_bfloat16fS2_fjLb0ELj1024ELj4ENS_18Kernel_traits_baseILj8192EfS2_fS2_fjLj1024EEEEELb0ELb1EEEvNS_9BwdParamsE)
        /*05e4*/ 	.word	0x00000000


	//----- nvinfo : EIATTR_REGCOUNT
	.align		4
.L_251:
        /*05e8*/ 	.byte	0x04, 0x2f
        /*05ea*/ 	.short	(.L_253 - .L_252)
	.align		4
.L_252:
        /*05ec*/ 	.word	index@(_ZN10layer_norm31ln_parallel_residual_bwd_kernelINS_13Kernel_traitsIf13__nv_bfloat16fS2_fjLj8192ELj1ELj1ELj8ELj16ENS_18Kernel_traits_baseILj8192EfS2_fS2_fjLj256EEEEELb1ELb1ELb0EEEvNS_9BwdParamsE)
        /*05f0*/ 	.word	0x000000f3


	//----- nvinfo : EIATTR_FRAME_SIZE
	.align		4
.L_253:
        /*05f4*/ 	.byte	0x04, 0x11
        /*05f6*/ 	.short	(.L_255 - .L_254)
	.align		4
.L_254:
        /*05f8*/ 	.word	index@(_ZN10layer_norm31ln_parallel_residual_bwd_kernelINS_13Kernel_traitsIf13__nv_bfloat16fS2_fjLj8192ELj1ELj1ELj8ELj16ENS_18Kernel_traits_baseILj8192EfS2_fS2_fjLj256EEEEELb1ELb1ELb0EEEvNS_9BwdParamsE)
        /*05fc*/ 	.word	0x00000000


	//----- nvinfo : EIATTR_REGCOUNT
	.align		4
.L_255:
        /*0600*/ 	.byte	0x04, 0x2f
        /*0602*/ 	.short	(.L_257 - .L_256)
	.align		4
.L_256:
        /*0604*/ 	.word	index@(_ZN10layer_norm40ln_parallel_residual_bwd_finalize_kernelINS_22Kernel_traits_finalizeILj8192Ef13__nv_bfloat16fS2_fjLb0ELj1024ELj4ENS_18Kernel_traits_baseILj8192EfS2_fS2_fjLj1024EEEEELb0EEEvNS_9BwdParamsE)
        /*0608*/ 	.word	0x00000020


	//----- nvinfo : EIATTR_FRAME_SIZE
	.align		4
.L_257:
        /*060c*/ 	.byte	0x04, 0x11
        /*060e*/ 	.short	(.L_259 - .L_258)
	.align		4
.L_258:
        /*0610*/ 	.word	index@(_ZN10layer_norm40ln_parallel_residual_bwd_finalize_kernelINS_22Kernel_traits_finalizeILj8192Ef13__nv_bfloat16fS2_fjLb0ELj1024ELj4ENS_18Kernel_traits_baseILj8192EfS2_fS2_fjLj1024EEEEELb0EEEvNS_9BwdParamsE)
        /*0614*/ 	.word	0x00000000


	//----- nvinfo : EIATTR_REGCOUNT
	.align		4
.L_259:
        /*0618*/ 	.byte	0x04, 0x2f
        /*061a*/ 	.short	(.L_261 - .L_260)
	.align		4
.L_260:
        /*061c*/ 	.word	index@(_ZN10layer_norm22ln_bwd_finalize_kernelINS_22Kernel_traits_finalizeILj8192Ef13__nv_bfloat16fS2_fjLb0ELj1024ELj4ENS_18Kernel_traits_baseILj8192EfS2_fS2_fjLj1024EEEEELb0ELb0EEEvNS_9BwdParamsE)
        /*0620*/ 	.word	0x0000003f


	//----- nvinfo : EIATTR_FRAME_SIZE
	.align		4
.L_261:
        /*0624*/ 	.byte	0x04, 0x11
        /*0626*/ 	.short	(.L_263 - .L_262)
	.align		4
.L_262:
        /*0628*/ 	.word	index@(_ZN10layer_norm22ln_bwd_finalize_kernelINS_22Kernel_traits_finalizeILj8192Ef13__nv_bfloat16fS2_fjLb0ELj1024ELj4ENS_18Kernel_traits_baseILj8192EfS2_fS2_fjLj1024EEEEELb0ELb0EEEvNS_9BwdParamsE)
        /*062c*/ 	.word	0x00000000


	//----- nvinfo : EIATTR_REGCOUNT
	.align		4
.L_263:
        /*0630*/ 	.byte	0x04, 0x2f
        /*0632*/ 	.short	(.L_265 - .L_264)
	.align		4
.L_264:
        /*0634*/ 	.word	index@(_ZN10layer_norm31ln_parallel_residual_bwd_kernelINS_13Kernel_traitsIf13__nv_bfloat16fS2_fjLj8192ELj1ELj1ELj8ELj16ENS_18Kernel_traits_baseILj8192EfS2_fS2_fjLj256EEEEELb1ELb0ELb1EEEvNS_9BwdParamsE)
        /*0638*/ 	.word	0x000000ff


	//----- nvinfo : EIATTR_FRAME_SIZE
	.align		4
.L_265:
        /*063c*/ 	.byte	0x04, 0x11
        /*063e*/ 	.short	(.L_267 - .L_266)
	.align		4
.L_266:
        /*0640*/ 	.word	index@(_ZN10layer_norm31ln_parallel_residual_bwd_kernelINS_13Kernel_traitsIf13__nv_bfloat16fS2_fjLj8192ELj1ELj1ELj8ELj16ENS_18Kernel_traits_baseILj8192EfS2_fS2_fjLj256EEEEELb1ELb0ELb1EEEvNS_9BwdParamsE)
        /*0644*/ 	.word	0x00000148


	//----- nvinfo : EIATTR_REGCOUNT
	.align		4
.L_267:
        /*0648*/ 	.byte	0x04, 0x2f
        /*064a*/ 	.short	(.L_269 - .L_268)
	.align		4
.L_268:
        /*064c*/ 	.word	index@(_ZN10layer_norm31ln_parallel_residual_bwd_kernelINS_13Kernel_traitsIf13__nv_bfloat16fS2_fjLj8192ELj1ELj1ELj8ELj16ENS_18Kernel_traits_baseILj8192EfS2_fS2_fjLj256EEEEELb1ELb0ELb0EEEvNS_9BwdParamsE)
        /*0650*/ 	.word	0x000000ff


	//----- nvinfo : EIATTR_FRAME_SIZE
	.align		4
.L_269:
        /*0654*/ 	.byte	0x04, 0x11
        /*0656*/ 	.short	(.L_271 - .L_270)
	.align		4
.L_270:
        /*0658*/ 	.word	index@(_ZN10layer_norm31ln_parallel_residual_bwd_kernelINS_13Kernel_traitsIf13__nv_bfloat16fS2_fjLj8192ELj1ELj1ELj8ELj16ENS_18Kernel_traits_baseILj8192EfS2_fS2_fjLj256EEEEELb1ELb0ELb0EEEvNS_9BwdParamsE)
        /*065c*/ 	.word	0x00000160


	//----- nvinfo : EIATTR_REGCOUNT
	.align		4
.L_271:
        /*0660*/ 	.byte	0x04, 0x2f
        /*0662*/ 	.short	(.L_273 - .L_272)
	.align		4
.L_272:
        /*0664*/ 	.word	index@(_ZN10layer_norm31ln_parallel_residual_bwd_kernelINS_13Kernel_traitsIf13__nv_bfloat16fS2_fjLj8192ELj1ELj1ELj8ELj16ENS_18Kernel_traits_baseILj8192EfS2_fS2_fjLj256EEEEELb0ELb1ELb1EEEvNS_9BwdParamsE)
        /*0668*/ 	.word	0x000000ff


	//----- nvinfo : EIATTR_FRAME_SIZE
	.align		4
.L_273:
        /*066c*/ 	.byte	0x04, 0x11
        /*066e*/ 	.short	(.L_275 - .L_274)
	.align		4
.L_274:
        /*0670*/ 	.word	index@(_ZN10layer_norm31ln_parallel_residual_bwd_kernelINS_13Kernel_traitsIf13__nv_bfloat16fS2_fjLj8192ELj1ELj1ELj8ELj16ENS_18Kernel_traits_baseILj8192EfS2_fS2_fjLj256EEEEELb0ELb1ELb1EEEvNS_9BwdParamsE)
        /*0674*/ 	.word	0x00000000


	//----- nvinfo : EIATTR_REGCOUNT
	.align		4
.L_275:
        /*0678*/ 	.byte	0x04, 0x2f
        /*067a*/ 	.short	(.L_277 - .L_276)
	.align		4
.L_276:
        /*067c*/ 	.word	index@(_ZN10layer_norm31ln_parallel_residual_bwd_kernelINS_13Kernel_traitsIf13__nv_bfloat16fS2_fjLj8192ELj1ELj1ELj8ELj16ENS_18Kernel_traits_baseILj8192EfS2_fS2_fjLj256EEEEELb0ELb1ELb0EEEvNS_9BwdParamsE)
        /*0680*/ 	.word	0x000000e9


	//----- nvinfo : EIATTR_FRAME_SIZE
	.align		4
.L_277:
        /*0684*/ 	.byte	0x04, 0x11
        /*0686*/ 	.short	(.L_279 - .L_278)
	.align		4
.L_278:
        /*0688*/ 	.word	index@(_ZN10layer_norm31ln_parallel_residual_bwd_kernelINS_13Kernel_traitsIf13__nv_bfloat16fS2_fjLj8192ELj1ELj1ELj8ELj16ENS_18Kernel_traits_baseILj8192EfS2_fS2_fjLj256EEEEELb0ELb1ELb0EEEvNS_9BwdParamsE)
        /*068c*/ 	.word	0x00000000


	//----- nvinfo : EIATTR_REGCOUNT
	.align		4
.L_279:
        /*0690*/ 	.byte	0x04, 0x2f
        /*0692*/ 	.short	(.L_281 - .L_280)
	.align		4
.L_280:
        /*0694*/ 	.word	index@(_ZN10layer_norm31ln_parallel_residual_bwd_kernelINS_13Kernel_traitsIf13__nv_bfloat16fS2_fjLj8192ELj1ELj1ELj8ELj16ENS_18Kernel_traits_baseILj8192EfS2_fS2_fjLj256EEEEELb0ELb0ELb1EEEvNS_9BwdParamsE)
        /*0698*/ 	.word	0x000000ff


	//----- nvinfo : EIATTR_FRAME_SIZE
	.align		4
.L_281:
        /*069c*/ 	.byte	0x04, 0x11
        /*069e*/ 	.short	(.L_283 - .L_282)
	.align		4
.L_282:
        /*06a0*/ 	.word	index@(_ZN10layer_norm31ln_parallel_residual_bwd_kernelINS_13Kernel_traitsIf13__nv_bfloat16fS2_fjLj8192ELj1ELj1ELj8ELj16ENS_18Kernel_traits_baseILj8192EfS2_fS2_fjLj256EEEEELb0ELb0ELb1EEEvNS_9BwdParamsE)
        /*06a4*/ 	.word	0x00000108


	//----- nvinfo : EIATTR_REGCOUNT
	.align		4
.L_283:
        /*06a8*/ 	.byte	0x04, 0x2f
        /*06aa*/ 	.short	(.L_285 - .L_284)
	.align		4
.L_284:
        /*06ac*/ 	.word	index@(_ZN10layer_norm31ln_parallel_residual_bwd_kernelINS_13Kernel_traitsIf13__nv_bfloat16fS2_fjLj8192ELj1ELj1ELj8ELj16ENS_18Kernel_traits_baseILj8192EfS2_fS2_fjLj256EEEEELb0ELb0ELb0EEEvNS_9BwdParamsE)
        /*06b0*/ 	.word	0x000000ff


	//----- nvinfo : EIATTR_FRAME_SIZE
	.align		4
.L_285:
        /*06b4*/ 	.byte	0x04, 0x11
        /*06b6*/ 	.short	(.L_287 - .L_286)
	.align		4
.L_286:
        /*06b8*/ 	.word	index@(_ZN10layer_norm31ln_parallel_residual_bwd_kernelINS_13Kernel_traitsIf13__nv_bfloat16fS2_fjLj8192ELj1ELj1ELj8ELj16ENS_18Kernel_traits_baseILj8192EfS2_fS2_fjLj256EEEEELb0ELb0ELb0EEEvNS_9BwdParamsE)
        /*06bc*/ 	.word	0x00000120


	//----- nvinfo : EIATTR_REGCOUNT
	.align		4
.L_287:
        /*06c0*/ 	.byte	0x04, 0x2f
        /*06c2*/ 	.short	(.L_289 - .L_288)
	.align		4
.L_288:
        /*06c4*/ 	.word	index@(_ZN10layer_norm31ln_parallel_residual_bwd_kernelINS_13Kernel_traitsI13__nv_bfloat16S2_fS2_fjLj8192ELj1ELj1ELj8ELj16ENS_18Kernel_traits_baseILj8192ES2_S2_fS2_fjLj256EEEEELb1ELb1ELb1EEEvNS_9BwdParamsE)
        /*06c8*/ 	.word	0x000000ff


	//----- nvinfo : EIATTR_FRAME_SIZE
	.align		4
.L_289:
        /*06cc*/ 	.byte	0x04, 0x11
        /*06ce*/ 	.short	(.L_291 - .L_290)
	.align		4
.L_290:
        /*06d0*/ 	.word	index@(_ZN10layer_norm31ln_parallel_residual_bwd_kernelINS_13Kernel_traitsI13__nv_bfloat16S2_fS2_fjLj8192ELj1ELj1ELj8ELj16ENS_18Kernel_traits_baseILj8192ES2_S2_fS2_fjLj256EEEEELb1ELb1ELb1EEEvNS_9BwdParamsE)
        /*06d4*/ 	.word	0x00000010


	//----- nvinfo : EIATTR_REGCOUNT
	.align		4
.L_291:
        /*06d8*/ 	.byte	0x04, 0x2f
        /*06da*/ 	.short	(.L_293 - .L_292)
	.align		4
.L_292:
        /*06dc*/ 	.word	index@(_ZN10layer_norm40ln_parallel_residual_bwd_finalize_kernelINS_22Kernel_traits_finalizeILj8192E13__nv_bfloat16S2_fS2_fjLb0ELj1024ELj4ENS_18Kernel_traits_baseILj8192ES2_S2_fS2_fjLj1024EEEEELb1EEEvNS_9BwdParamsE)
        /*06e0*/ 	.word	0x00000020


	//----- nvinfo : EIATTR_FRAME_SIZE
	.align		4
.L_293:
        /*06e4*/ 	.byte	0x04, 0x11
        /*06e6*/ 	.short	(.L_295 - .L_294)
	.align		4
.L_294:
        /*06e8*/ 	.word	index@(_ZN10layer_norm40ln_parallel_residual_bwd_finalize_kernelINS_22Kernel_traits_finalizeILj8192E13__nv_bfloat16S2_fS2_fjLb0ELj1024ELj4ENS_18Kernel_traits_baseILj8192ES2_S2_fS2_fjLj1024EEEEELb1EEEvNS_9BwdParamsE)
        /*06ec*/ 	.word	0x00000000


	//----- nvinfo : EIATTR_REGCOUNT
	.align		4
.L_295:
        /*06f0*/ 	.byte	0x04, 0x2f
        /*06f2*/ 	.short	(.L_297 - .L_296)
	.align		4
.L_296:
        /*06f4*/ 	.word	index@(_ZN10layer_norm22ln_bwd_finalize_kernelINS_22Kernel_traits_finalizeILj8192E13__nv_bfloat16S2_fS2_fjLb0ELj1024ELj4ENS_18Kernel_traits_baseILj8192ES2_S2_fS2_fjLj1024EEEEELb0ELb1EEEvNS_9BwdParamsE)
        /*06f8*/ 	.word	0x0000003f


	//----- nvinfo : EIATTR_FRAME_SIZE
	.align		4
.L_297:
        /*06fc*/ 	.byte	0x04, 0x11
        /*06fe*/ 	.short	(.L_299 - .L_298)
	.align		4
.L_298:
        /*0700*/ 	.word	index@(_ZN10layer_norm22ln_bwd_finalize_kernelINS_22Kernel_traits_finalizeILj8192E13__nv_bfloat16S2_fS2_fjLb0ELj1024ELj4ENS_18Kernel_traits_baseILj8192ES2_S2_fS2_fjLj1024EEEEELb0ELb1EEEvNS_9BwdParamsE)
        /*0704*/ 	.word	0x00000000


	//----- nvinfo : EIATTR_REGCOUNT
	.align		4
.L_299:
        /*0708*/ 	.byte	0x04, 0x2f
        /*070a*/ 	.short	(.L_301 - .L_300)
	.align		4
.L_300:
        /*070c*/ 	.word	index@(_ZN10layer_norm31ln_parallel_residual_bwd_kernelINS_13Kernel_traitsI13__nv_bfloat16S2_fS2_fjLj8192ELj1ELj1ELj8ELj16ENS_18Kernel_traits_baseILj8192ES2_S2_fS2_fjLj256EEEEELb1ELb1ELb0EEEvNS_9BwdParamsE)
        /*0710*/ 	.word	0x000000f3


	//----- nvinfo : EIATTR_FRAME_SIZE
	.align		4
.L_301:
        /*0714*/ 	.byte	0x04, 0x11
        /*0716*/ 	.short	(.L_303 - .L_302)
	.align		4
.L_302:
        /*0718*/ 	.word	index@(_ZN10layer_norm31ln_parallel_residual_bwd_kernelINS_13Kernel_traitsI13__nv_bfloat16S2_fS2_fjLj8192ELj1ELj1ELj8ELj16ENS_18Kernel_traits_baseILj8192ES2_S2_fS2_fjLj256EEEEELb1ELb1ELb0EEEvNS_9BwdParamsE)
        /*071c*/ 	.word	0x00000000


	//----- nvinfo : EIATTR_REGCOUNT
	.align		4
.L_303:
        /*0720*/ 	.byte	0x04, 0x2f
        /*0722*/ 	.short	(.L_305 - .L_304)
	.align		4
.L_304:
        /*0724*/ 	.word	index@(_ZN10layer_norm40ln_parallel_residual_bwd_finalize_kernelINS_22Kernel_traits_finalizeILj8192E13__nv_bfloat16S2_fS2_fjLb0ELj1024ELj4ENS_18Kernel_traits_baseILj8192ES2_S2_fS2_fjLj1024EEEEELb0EEEvNS_9BwdParamsE)
        /*0728*/ 	.word	0x00000020


	//----- nvinfo : EIATTR_FRAME_SIZE
	.align		4
.L_305:
        /*072c*/ 	.byte	0x04, 0x11
        /*072e*/ 	.short	(.L_307 - .L_306)
	.align		4
.L_306:
        /*0730*/ 	.word	index@(_ZN10layer_norm40ln_parallel_residual_bwd_finalize_kernelINS_22Kernel_traits_finalizeILj8192E13__nv_bfloat16S2_fS2_fjLb0ELj1024ELj4ENS_18Kernel_traits_baseILj8192ES2_S2_fS2_fjLj1024EEEEELb0EEEvNS_9BwdParamsE)
        /*0734*/ 	.word	0x00000000


	//----- nvinfo : EIATTR_REGCOUNT
	.align		4
.L_307:
        /*0738*/ 	.byte	0x04, 0x2f
        /*073a*/ 	.short	(.L_309 - .L_308)
	.align		4
.L_308:
        /*073c*/ 	.word	index@(_ZN10layer_norm22ln_bwd_finalize_kernelINS_22Kernel_traits_finalizeILj8192E13__nv_bfloat16S2_fS2_fjLb0ELj1024ELj4ENS_18Kernel_traits_baseILj8192ES2_S2_fS2_fjLj1024EEEEELb0ELb0EEEvNS_9BwdParamsE)
        /*0740*/ 	.word	0x0000003f


	//----- nvinfo : EIATTR_FRAME_SIZE
	.align		4
.L_309:
        /*0744*/ 	.byte	0x04, 0x11
        /*0746*/ 	.short	(.L_311 - .L_310)
	.align		4
.L_310:
        /*0748*/ 	.word	index@(_ZN10layer_norm22ln_bwd_finalize_kernelINS_22Kernel_traits_finalizeILj8192E13__nv_bfloat16S2_fS2_fjLb0ELj1024ELj4ENS_18Kernel_traits_baseILj8192ES2_S2_fS2_fjLj1024EEEEELb0ELb0EEEvNS_9BwdParamsE)
        /*074c*/ 	.word	0x00000000


	//----- nvinfo : EIATTR_REGCOUNT
	.align		4
.L_311:
        /*0750*/ 	.byte	0x04, 0x2f
        /*0752*/ 	.short	(.L_313 - .L_312)
	.align		4
.L_312:
        /*0754*/ 	.word	index@(_ZN10layer_norm31ln_parallel_residual_bwd_kernelINS_13Kernel_traitsI13__nv_bfloat16S2_fS2_fjLj8192ELj1ELj1ELj8ELj16ENS_18Kernel_traits_baseILj8192ES2_S2_fS2_fjLj256EEEEELb1ELb0ELb1EEEvNS_9BwdParamsE)
        /*0758*/ 	.word	0x000000ff


	//----- nvinfo : EIATTR_FRAME_SIZE
	.align		4
.L_313:
        /*075c*/ 	.byte	0x04, 0x11
        /*075e*/ 	.short	(.L_315 - .L_314)
	.align		4
.L_314:
        /*0760*/ 	.word	index@(_ZN10layer_norm31ln_parallel_residual_bwd_kernelINS_13Kernel_traitsI13__nv_bfloat16S2_fS2_fjLj8192ELj1ELj1ELj8ELj16ENS_18Kernel_traits_baseILj8192ES2_S2_fS2_fjLj256EEEEELb1ELb0ELb1EEEvNS_9BwdParamsE)
        /*0764*/ 	.word	0x00000148


	//----- nvinfo : EIATTR_REGCOUNT
	.align		4
.L_315:
        /*0768*/ 	.byte	0x04, 0x2f
        /*076a*/ 	.short	(.L_317 - .L_316)
	.align		4
.L_316:
        /*076c*/ 	.word	index@(_ZN10layer_norm31ln_parallel_residual_bwd_kernelINS_13Kernel_traitsI13__nv_bfloat16S2_fS2_fjLj8192ELj1ELj1ELj8ELj16ENS_18Kernel_traits_baseILj8192ES2_S2_fS2_fjLj256EEEEELb1ELb0ELb0EEEvNS_9BwdParamsE)
        /*0770*/ 	.word	0x000000ff


	//----- nvinfo : EIATTR_FRAME_SIZE
	.align		4
.L_317:
        /*0774*/ 	.byte	0x04, 0x11
        /*0776*/ 	.short	(.L_319 - .L_318)
	.align		4
.L_318:
        /*0778*/ 	.word	index@(_ZN10layer_norm31ln_parallel_residual_bwd_kernelINS_13Kernel_traitsI13__nv_bfloat16S2_fS2_fjLj8192ELj1ELj1ELj8ELj16ENS_18Kernel_traits_baseILj8192ES2_S2_fS2_fjLj256EEEEELb1ELb0ELb0EEEvNS_9BwdParamsE)
        /*077c*/ 	.word	0x00000158


	//----- nvinfo : EIATTR_REGCOUNT
	.align		4
.L_319:
        /*0780*/ 	.byte	0x04, 0x2f
        /*0782*/ 	.short	(.L_321 - .L_320)
	.align		4
.L_320:
        /*0784*/ 	.word	index@(_ZN10layer_norm31ln_parallel_residual_bwd_kernelINS_13Kernel_traitsI13__nv_bfloat16S2_fS2_fjLj8192ELj1ELj1ELj8ELj16ENS_18Kernel_traits_baseILj8192ES2_S2_fS2_fjLj256EEEEELb0ELb1ELb1EEEvNS_9BwdParamsE)
        /*0788*/ 	.word	0x000000ff


	//----- nvinfo : EIATTR_FRAME_SIZE
	.align		4
.L_321:
        /*078c*/ 	.byte	0x04, 0x11
        /*078e*/ 	.short	(.L_323 - .L_322)
	.align		4
.L_322:
        /*0790*/ 	.word	index@(_ZN10layer_norm31ln_parallel_residual_bwd_kernelINS_13Kernel_traitsI13__nv_bfloat16S2_fS2_fjLj8192ELj1ELj1ELj8ELj16ENS_18Kernel_traits_baseILj8192ES2_S2_fS2_fjLj256EEEEELb0ELb1ELb1EEEvNS_9BwdParamsE)
        /*0794*/ 	.word	0x00000000


	//----- nvinfo : EIATTR_REGCOUNT
	.align		4
.L_323:
        /*0798*/ 	.byte	0x04, 0x2f
        /*079a*/ 	.short	(.L_325 - .L_324)
	.align		4
.L_324:
        /*079c*/ 	.word	index@(_ZN10layer_norm31ln_parallel_residual_bwd_kernelINS_13Kernel_traitsI13__nv_bfloat16S2_fS2_fjLj8192ELj1ELj1ELj8ELj16ENS_18Kernel_traits_baseILj8192ES2_S2_fS2_fjLj256EEEEELb0ELb1ELb0EEEvNS_9BwdParamsE)
        /*07a0*/ 	.word	0x000000e9


	//----- nvinfo : EIATTR_FRAME_SIZE
	.align		4
.L_325:
        /*07a4*/ 	.byte	0x04, 0x11
        /*07a6*/ 	.short	(.L_327 - .L_326)
	.align		4
.L_326:
        /*07a8*/ 	.word	index@(_ZN10layer_norm31ln_parallel_residual_bwd_kernelINS_13Kernel_traitsI13__nv_bfloat16S2_fS2_fjLj8192ELj1ELj1ELj8ELj16ENS_18Kernel_traits_baseILj8192ES2_S2_fS2_fjLj256EEEEELb0ELb1ELb0EEEvNS_9BwdParamsE)
        /*07ac*/ 	.word	0x00000000


	//----- nvinfo : EIATTR_REGCOUNT
	.align		4
.L_327:
        /*07b0*/ 	.byte	0x04, 0x2f
        /*07b2*/ 	.short	(.L_329 - .L_328)
	.align		4
.L_328:
        /*07b4*/ 	.word	index@(_ZN10layer_norm31ln_parallel_residual_bwd_kernelINS_13Kernel_traitsI13__nv_bfloat16S2_fS2_fjLj8192ELj1ELj1ELj8ELj16ENS_18Kernel_traits_baseILj8192ES2_S2_fS2_fjLj256EEEEELb0ELb0ELb1EEEvNS_9BwdParamsE)
        /*07b8*/ 	.word	0x000000ff


	//----- nvinfo : EIATTR_FRAME_SIZE
	.align		4
.L_329:
        /*07bc*/ 	.byte	0x04, 0x11
        /*07be*/ 	.short	(.L_331 - .L_330)
	.align		4
.L_330:
        /*07c0*/ 	.word	index@(_ZN10layer_norm31ln_parallel_residual_bwd_kernelINS_13Kernel_traitsI13__nv_bfloat16S2_fS2_fjLj8192ELj1ELj1ELj8ELj16ENS_18Kernel_traits_baseILj8192ES2_S2_fS2_fjLj256EEEEELb0ELb0ELb1EEEvNS_9BwdParamsE)
        /*07c4*/ 	.word	0x00000108


	//----- nvinfo : EIATTR_REGCOUNT
	.align		4
.L_331:
        /*07c8*/ 	.byte	0x04, 0x2f
        /*07ca*/ 	.short	(.L_333 - .L_332)
	.align		4
.L_332:
        /*07cc*/ 	.word	index@(_ZN10layer_norm31ln_parallel_residual_bwd_kernelINS_13Kernel_traitsI13__nv_bfloat16S2_fS2_fjLj8192ELj1ELj1ELj8ELj16ENS_18Kernel_traits_baseILj8192ES2_S2_fS2_fjLj256EEEEELb0ELb0ELb0EEEvNS_9BwdParamsE)
        /*07d0*/ 	.word	0x000000ff


	//----- nvinfo : EIATTR_FRAME_SIZE
	.align		4
.L_333:
        /*07d4*/ 	.byte	0x04, 0x11
        /*07d6*/ 	.short	(.L_335 - .L_334)
	.align		4
.L_334:
        /*07d8*/ 	.word	index@(_ZN10layer_norm31ln_parallel_residual_bwd_kernelINS_13Kernel_traitsI13__nv_bfloat16S2_fS2_fjLj8192ELj1ELj1ELj8ELj16ENS_18Kernel_traits_baseILj8192ES2_S2_fS2_fjLj256EEEEELb0ELb0ELb0EEEvNS_9BwdParamsE)
        /*07dc*/ 	.word	0x00000118


	//----- nvinfo : EIATTR_REGCOUNT
	.align		4
.L_335:
        /*07e0*/ 	.byte	0x04, 0x2f
        /*07e2*/ 	.short	(.L_337 - .L_336)
	.align		4
.L_336:
        /*07e4*/ 	.word	index@(_ZN10layer_norm31ln_parallel_residual_bwd_kernelINS_13Kernel_traitsIf13__nv_bfloat16S2_S2_fjLj8192ELj1ELj1ELj8ELj16ENS_18Kernel_traits_baseILj8192EfS2_S2_S2_fjLj256EEEEELb1ELb1ELb1EEEvNS_9BwdParamsE)
        /*07e8*/ 	.word	0x000000fe


	//----- nvinfo : EIATTR_FRAME_SIZE
	.align		4
.L_337:
        /*07ec*/ 	.byte	0x04, 0x11
        /*07ee*/ 	.short	(.L_339 - .L_338)
	.align		4
.L_338:
        /*07f0*/ 	.word	index@(_ZN10layer_norm31ln_parallel_residual_bwd_kernelINS_13Kernel_traitsIf13__nv_bfloat16S2_S2_fjLj8192ELj1ELj1ELj8ELj16ENS_18Kernel_traits_baseILj8192EfS2_S2_S2_fjLj256EEEEELb1ELb1ELb1EEEvNS_9BwdParamsE)
        /*07f4*/ 	.word	0x00000000


	//----- nvinfo : EIATTR_REGCOUNT
	.align		4
.L_339:
        /*07f8*/ 	.byte	0x04, 0x2f
        /*07fa*/ 	.short	(.L_341 - .L_340)
	.align		4
.L_340:
        /*07fc*/ 	.word	index@(_ZN10layer_norm40ln_parallel_residual_bwd_finalize_kernelINS_22Kernel_traits_finalizeILj8192Ef13__nv_bfloat16S2_S2_fjLb0ELj1024ELj4ENS_18Kernel_traits_baseILj8192EfS2_S2_S2_fjLj1024EEEEELb1EEEvNS_9BwdParamsE)
        /*0800*/ 	.word	0x00000020


	//----- nvinfo : EIATTR_FRAME_SIZE
	.align		4
.L_341:
        /*0804*/ 	.byte	0x04, 0x11
        /*0806*/ 	.short	(.L_343 - .L_342)
	.align		4
.L_342:
        /*0808*/ 	.word	index@(_ZN10layer_norm40ln_parallel_residual_bwd_finalize_kernelINS_22Kernel_traits_finalizeILj8192Ef13__nv_bfloat16S2_S2_fjLb0ELj1024ELj4ENS_18Kernel_traits_baseILj8192EfS2_S2_S2_fjLj1024EEEEELb1EEEvNS_9BwdParamsE)
        /*080c*/ 	.word	0x00000000


	//----- nvinfo : EIATTR_REGCOUNT
	.align		4
.L_343:
        /*0810*/ 	.byte	0x04, 0x2f
        /*0812*/ 	.short	(.L_345 - .L_344)
	.align		4
.L_344:
        /*0814*/ 	.word	index@(_ZN10layer_norm22ln_bwd_finalize_kernelINS_22Kernel_traits_finalizeILj8192Ef13__nv_bfloat16S2_S2_fjLb0ELj1024ELj4ENS_18Kernel_traits_baseILj8192EfS2_S2_S2_fjLj1024EEEEELb0ELb1EEEvNS_9BwdParamsE)
        /*0818*/ 	.word	0x0000003f


	//----- nvinfo : EIATTR_FRAME_SIZE
	.align		4
.L_345:
        /*081c*/ 	.byte	0x04, 0x11
        /*081e*/ 	.short	(.L_347 - .L_346)
	.align		4
.L_346:
        /*0820*/ 	.word	index@(_ZN10layer_norm22ln_bwd_finalize_kernelINS_22Kernel_traits_finalizeILj8192Ef13__nv_bfloat16S2_S2_fjLb0ELj1024ELj4ENS_18Kernel_traits_baseILj8192EfS2_S2_S2_fjLj1024EEEEELb0ELb1EEEvNS_9BwdParamsE)
        /*0824*/ 	.word	0x00000000


	//----- nvinfo : EIATTR_REGCOUNT
	.align		4
.L_347:
        /*0828*/ 	.byte	0x04, 0x2f
        /*082a*/ 	.short	(.L_349 - .L_348)
	.align		4
.L_348:
        /*082c*/ 	.word	index@(_ZN10layer_norm31ln_parallel_residual_bwd_kernelINS_13Kernel_traitsIf13__nv_bfloat16S2_S2_fjLj8192ELj1ELj1ELj8ELj16ENS_18Kernel_traits_baseILj8192EfS2_S2_S2_fjLj256EEEEELb1ELb1ELb0EEEvNS_9BwdParamsE)
        /*0830*/ 	.word	0x000000e8


	//----- nvinfo : EIATTR_FRAME_SIZE
	.align		4
.L_349:
        /*0834*/ 	.byte	0x04, 0x11
        /*0836*/ 	.short	(.L_351 - .L_350)
	.align		4
.L_350:
        /*0838*/ 	.word	index@(_ZN10layer_norm31ln_parallel_residual_bwd_kernelINS_13Kernel_traitsIf13__nv_bfloat16S2_S2_fjLj8192ELj1ELj1ELj8ELj16ENS_18Kernel_traits_baseILj8192EfS2_S2_S2_fjLj256EEEEELb1ELb1ELb0EEEvNS_9BwdParamsE)
        /*083c*/ 	.word	0x00000000


	//----- nvinfo : EIATTR_REGCOUNT
	.align		4
.L_351:
        /*0840*/ 	.byte	0x04, 0x2f
        /*0842*/ 	.short	(.L_353 - .L_352)
	.align		4
.L_352:
        /*0844*/ 	.word	index@(_ZN10layer_norm40ln_parallel_residual_bwd_finalize_kernelINS_22Kernel_traits_finalizeILj8192Ef13__nv_bfloat16S2_S2_fjLb0ELj1024ELj4ENS_18Kernel_traits_baseILj8192EfS2_S2_S2_fjLj1024EEEEELb0EEEvNS_9BwdParamsE)
        /*0848*/ 	.word	0x00000020


	//----- nvinfo : EIATTR_FRAME_SIZE
	.align		4
.L_353:
        /*084c*/ 	.byte	0x04, 0x11
        /*084e*/ 	.short	(.L_355 - .L_354)
	.align		4
.L_354:
        /*0850*/ 	.word	index@(_ZN10layer_norm40ln_parallel_residual_bwd_finalize_kernelINS_22Kernel_traits_finalizeILj8192Ef13__nv_bfloat16S2_S2_fjLb0ELj1024ELj4ENS_18Kernel_traits_baseILj8192EfS2_S2_S2_fjLj1024EEEEELb0EEEvNS_9BwdParamsE)
        /*0854*/ 	.word	0x00000000


	//----- nvinfo : EIATTR_REGCOUNT
	.align		4
.L_355:
        /*0858*/ 	.byte	0x04, 0x2f
        /*085a*/ 	.short	(.L_357 - .L_356)
	.align		4
.L_356:
        /*085c*/ 	.word	index@(_ZN10layer_norm22ln_bwd_finalize_kernelINS_22Kernel_traits_finalizeILj8192Ef13__nv_bfloat16S2_S2_fjLb0ELj1024ELj4ENS_18Kernel_traits_baseILj8192EfS2_S2_S2_fjLj1024EEEEELb0ELb0EEEvNS_9BwdParamsE)
        /*0860*/ 	.word	0x0000003f


	//----- nvinfo : EIATTR_FRAME_SIZE
	.align		4
.L_357:
        /*0864*/ 	.byte	0x04, 0x11
        /*0866*/ 	.short	(.L_359 - .L_358)
	.align		4
.L_358:
        /*0868*/ 	.word	index@(_ZN10layer_norm22ln_bwd_finalize_kernelINS_22Kernel_traits_finalizeILj8192Ef13__nv_bfloat16S2_S2_fjLb0ELj1024ELj4ENS_18Kernel_traits_baseILj8192EfS2_S2_S2_fjLj1024EEEEELb0ELb0EEEvNS_9BwdParamsE)
        /*086c*/ 	.word	0x00000000


	//----- nvinfo : EIATTR_REGCOUNT
	.align		4
.L_359:
        /*0870*/ 	.byte	0x04, 0x2f
        /*0872*/ 	.short	(.L_361 - .L_360)
	.align		4
.L_360:
        /*0874*/ 	.word	index@(_ZN10layer_norm31ln_parallel_residual_bwd_kernelINS_13Kernel_traitsIf13__nv_bfloat16S2_S2_fjLj8192ELj1ELj1ELj8ELj16ENS_18Kernel_traits_baseILj8192EfS2_S2_S2_fjLj256EEEEELb1ELb0ELb1EEEvNS_9BwdParamsE)
        /*0878*/ 	.word	0x000000ff


	//----- nvinfo : EIATTR_FRAME_SIZE
	.align		4
.L_361:
        /*087c*/ 	.byte	0x04, 0x11
        /*087e*/ 	.short	(.L_363 - .L_362)
	.align		4
.L_362:
        /*0880*/ 	.word	index@(_ZN10layer_norm31ln_parallel_residual_bwd_kernelINS_13Kernel_traitsIf13__nv_bfloat16S2_S2_fjLj8192ELj1ELj1ELj8ELj16ENS_18Kernel_traits_baseILj8192EfS2_S2_S2_fjLj256EEEEELb1ELb0ELb1EEEvNS_9BwdParamsE)
        /*0884*/ 	.word	0x000000f8


	//----- nvinfo : EIATTR_REGCOUNT
	.align		4
.L_363:
        /*0888*/ 	.byte	0x04, 0x2f
        /*088a*/ 	.short	(.L_365 - .L_364)
	.align		4
.L_364:
        /*088c*/ 	.word	index@(_ZN10layer_norm31ln_parallel_residual_bwd_kernelINS_13Kernel_traitsIf13__nv_bfloat16S2_S2_fjLj8192ELj1ELj1ELj8ELj16ENS_18Kernel_traits_baseILj8192EfS2_S2_S2_fjLj256EEEEELb1ELb0ELb0EEEvNS_9BwdParamsE)
        /*0890*/ 	.word	0x000000ff


	//----- nvinfo : EIATTR_FRAME_SIZE
	.align		4
.L_365:
        /*0894*/ 	.byte	0x04, 0x11
        /*0896*/ 	.short	(.L_367 - .L_366)
	.align		4
.L_366:
        /*0898*/ 	.word	index@(_ZN10layer_norm31ln_parallel_residual_bwd_kernelINS_13Kernel_traitsIf13__nv_bfloat16S2_S2_fjLj8192ELj1ELj1ELj8ELj16ENS_18Kernel_traits_baseILj8192EfS2_S2_S2_fjLj256EEEEELb1ELb0ELb0EEEvNS_9BwdParamsE)
        /*089c*/ 	.word	0x00000100


	//----- nvinfo : EIATTR_REGCOUNT
	.align		4
.L_367:
        /*08a0*/ 	.byte	0x04, 0x2f
        /*08a2*/ 	.short	(.L_369 - .L_368)
	.align		4
.L_368:
        /*08a4*/ 	.word	index@(_ZN10layer_norm31ln_parallel_residual_bwd_kernelINS_13Kernel_traitsIf13__nv_bfloat16S2_S2_fjLj8192ELj1ELj1ELj8ELj16ENS_18Kernel_traits_baseILj8192EfS2_S2_S2_fjLj256EEEEELb0ELb1ELb1EEEvNS_9BwdParamsE)
        /*08a8*/ 	.word	0x000000f6


	//----- nvinfo : EIATTR_FRAME_SIZE
	.align		4
.L_369:
        /*08ac*/ 	.byte	0x04, 0x11
        /*08ae*/ 	.short	(.L_371 - .L_370)
	.align		4
.L_370:
        /*08b0*/ 	.word	index@(_ZN10layer_norm31ln_parallel_residual_bwd_kernelINS_13Kernel_traitsIf13__nv_bfloat16S2_S2_fjLj8192ELj1ELj1ELj8ELj16ENS_18Kernel_traits_baseILj8192EfS2_S2_S2_fjLj256EEEEELb0ELb1ELb1EEEvNS_9BwdParamsE)
        /*08b4*/ 	.word	0x00000000


	//----- nvinfo : EIATTR_REGCOUNT
	.align		4
.L_371:
        /*08b8*/ 	.byte	0x04, 0x2f
        /*08ba*/ 	.short	(.L_373 - .L_372)
	.align		4
.L_372:
        /*08bc*/ 	.word	index@(_ZN10layer_norm31ln_parallel_residual_bwd_kernelINS_13Kernel_traitsIf13__nv_bfloat16S2_S2_fjLj8192ELj1ELj1ELj8ELj16ENS_18Kernel_traits_baseILj8192EfS2_S2_S2_fjLj256EEEEELb0ELb1ELb0EEEvNS_9BwdParamsE)
        /*08c0*/ 	.word	0x000000d8


	//----- nvinfo : EIATTR_FRAME_SIZE
	.align		4
.L_373:
        /*08c4*/ 	.byte	0x04, 0x11
        /*08c6*/ 	.short	(.L_375 - .L_374)
	.align		4
.L_374:
        /*08c8*/ 	.word	index@(_ZN10layer_norm31ln_parallel_residual_bwd_kernelINS_13Kernel_traitsIf13__nv_bfloat16S2_S2_fjLj8192ELj1ELj1ELj8ELj16ENS_18Kernel_traits_baseILj8192EfS2_S2_S2_fjLj256EEEEELb0ELb1ELb0EEEvNS_9BwdParamsE)
        /*08cc*/ 	.word	0x00000000


	//----- nvinfo : EIATTR_REGCOUNT
	.align		4
.L_375:
        /*08d0*/ 	.byte	0x04, 0x2f
        /*08d2*/ 	.short	(.L_377 - .L_376)
	.align		4
.L_376:
        /*08d4*/ 	.word	index@(_ZN10layer_norm31ln_parallel_residual_bwd_kernelINS_13Kernel_traitsIf13__nv_bfloat16S2_S2_fjLj8192ELj1ELj1ELj8ELj16ENS_18Kernel_traits_baseILj8192EfS2_S2_S2_fjLj256EEEEELb0ELb0ELb1EEEvNS_9BwdParamsE)
        /*08d8*/ 	.word	0x000000ff


	//----- nvinfo : EIATTR_FRAME_SIZE
	.align		4
.L_377:
        /*08dc*/ 	.byte	0x04, 0x11
        /*08de*/ 	.short	(.L_379 - .L_378)
	.align		4
.L_378:
        /*08e0*/ 	.word	index@(_ZN10layer_norm31ln_parallel_residual_bwd_kernelINS_13Kernel_traitsIf13__nv_bfloat16S2_S2_fjLj8192ELj1ELj1ELj8ELj16ENS_18Kernel_traits_baseILj8192EfS2_S2_S2_fjLj256EEEEELb0ELb0ELb1EEEvNS_9BwdParamsE)
        /*08e4*/ 	.word	0x000000b8


	//----- nvinfo : EIATTR_REGCOUNT
	.align		4
.L_379:
        /*08e8*/ 	.byte	0x04, 0x2f
        /*08ea*/ 	.short	(.L_381 - .L_380)
	.align		4
.L_380:
        /*08ec*/ 	.word	index@(_ZN10layer_norm31ln_parallel_residual_bwd_kernelINS_13Kernel_traitsIf13__nv_bfloat16S2_S2_fjLj8192ELj1ELj1ELj8ELj16ENS_18Kernel_traits_baseILj8192EfS2_S2_S2_fjLj256EEEEELb0ELb0ELb0EEEvNS_9BwdParamsE)
        /*08f0*/ 	.word	0x000000ff


	//----- nvinfo : EIATTR_FRAME_SIZE
	.align		4
.L_381:
        /*08f4*/ 	.byte	0x04, 0x11
        /*08f6*/ 	.short	(.L_383 - .L_382)
	.align		4
.L_382:
        /*08f8*/ 	.word	index@(_ZN10layer_norm31ln_parallel_residual_bwd_kernelINS_13Kernel_traitsIf13__nv_bfloat16S2_S2_fjLj8192ELj1ELj1ELj8ELj16ENS_18Kernel_traits_baseILj8192EfS2_S2_S2_fjLj256EEEEELb0ELb0ELb0EEEvNS_9BwdParamsE)
        /*08fc*/ 	.word	0x000000c0


	//----- nvinfo : EIATTR_REGCOUNT
	.align		4
.L_383:
        /*0900*/ 	.byte	0x04, 0x2f
        /*0902*/ 	.short	(.L_385 - .L_384)
	.align		4
.L_384:
        /*0904*/ 	.word	index@(_ZN10layer_norm31ln_parallel_residual_bwd_kernelINS_13Kernel_traitsI6__halfS2_S2_S2_fjLj8192ELj1ELj1ELj8ELj16ENS_18Kernel_traits_baseILj8192ES2_S2_S2_S2_fjLj256EEEEELb1ELb1ELb1EEEvNS_9BwdParamsE)
        /*0908*/ 	.word	0x000000fd


	//----- nvinfo : EIATTR_FRAME_SIZE
	.align		4
.L_385:
        /*090c*/ 	.byte	0x04, 0x11
        /*090e*/ 	.short	(.L_387 - .L_386)
	.align		4
.L_386:
        /*0910*/ 	.word	index@(_ZN10layer_norm31ln_parallel_residual_bwd_kernelINS_13Kernel_traitsI6__halfS2_S2_S2_fjLj8192ELj1ELj1ELj8ELj16ENS_18Kernel_traits_baseILj8192ES2_S2_S2_S2_fjLj256EEEEELb1ELb1ELb1EEEvNS_9BwdParamsE)
        /*0914*/ 	.word	0x00000000


	//----- nvinfo : EIATTR_REGCOUNT
	.align		4
.L_387:
        /*0918*/ 	.byte	0x04, 0x2f
        /*091a*/ 	.short	(.L_389 - .L_388)
	.align		4
.L_388:
        /*091c*/ 	.word	index@(_ZN10layer_norm40ln_parallel_residual_bwd_finalize_kernelINS_22Kernel_traits_finalizeILj8192E6__halfS2_S2_S2_fjLb0ELj1024ELj4ENS_18Kernel_traits_baseILj8192ES2_S2_S2_S2_fjLj1024EEEEELb1EEEvNS_9BwdParamsE)
        /*0920*/ 	.word	0x00000020


	//----- nvinfo : EIATTR_FRAME_SIZE
	.align		4
.L_389:
        /*0924*/ 	.byte	0x04, 0x11
        /*0926*/ 	.short	(.L_391 - .L_390)
	.align		4
.L_390:
        /*0928*/ 	.word	index@(_ZN10layer_norm40ln_parallel_residual_bwd_finalize_kernelINS_22Kernel_traits_finalizeILj8192E6__halfS2_S2_S2_fjLb0ELj1024ELj4ENS_18Kernel_traits_baseILj8192ES2_S2_S2_S2_fjLj1024EEEEELb1EEEvNS_9BwdParamsE)
        /*092c*/ 	.word	0x00000000


	//----- nvinfo : EIATTR_REGCOUNT
	.align		4
.L_391:
        /*0930*/ 	.byte	0x04, 0x2f
        /*0932*/ 	.short	(.L_393 - .L_392)
	.align		4
.L_392:
        /*0934*/ 	.word	index@(_ZN10layer_norm22ln_bwd_finalize_kernelINS_22Kernel_traits_finalizeILj8192E6__halfS2_S2_S2_fjLb0ELj1024ELj4ENS_18Kernel_traits_baseILj8192ES2_S2_S2_S2_fjLj1024EEEEELb0ELb1EEEvNS_9BwdParamsE)
        /*0938*/ 	.word	0x0000003f


	//----- nvinfo : EIATTR_FRAME_SIZE
	.align		4
.L_393:
        /*093c*/ 	.byte	0x04, 0x11
        /*093e*/ 	.short	(.L_395 - .L_394)
	.align		4
.L_394:
        /*0940*/ 	.word	index@(_ZN10layer_norm22ln_bwd_finalize_kernelINS_22Kernel_traits_finalizeILj8192E6__halfS2_S2_S2_fjLb0ELj1024ELj4ENS_18Kernel_traits_baseILj8192ES2_S2_S2_S2_fjLj1024EEEEELb0ELb1EEEvNS_9BwdParamsE)
        /*0944*/ 	.word	0x00000000


	//----- nvinfo : EIATTR_REGCOUNT
	.align		4
.L_395:
        /*0948*/ 	.byte	0x04, 0x2f
        /*094a*/ 	.short	(.L_397 - .L_396)
	.align		4
.L_396:
        /*094c*/ 	.word	index@(_ZN10layer_norm31ln_parallel_residual_bwd_kernelINS_13Kernel_traitsI6__halfS2_S2_S2_fjLj8192ELj1ELj1ELj8ELj16ENS_18Kernel_traits_baseILj8192ES2_S2_S2_S2_fjLj256EEEEELb1ELb1ELb0EEEvNS_9BwdParamsE)
        /*0950*/ 	.word	0x000000d7


	//----- nvinfo : EIATTR_FRAME_SIZE
	.align		4
.L_397:
        /*0954*/ 	.byte	0x04, 0x11
        /*0956*/ 	.short	(.L_399 - .L_398)
	.align		4
.L_398:
        /*0958*/ 	.word	index@(_ZN10layer_norm31ln_parallel_residual_bwd_kernelINS_13Kernel_traitsI6__halfS2_S2_S2_fjLj8192ELj1ELj1ELj8ELj16ENS_18Kernel_traits_baseILj8192ES2_S2_S2_S2_fjLj256EEEEELb1ELb1ELb0EEEvNS_9BwdParamsE)
        /*095c*/ 	.word	0x00000000


	//----- nvinfo : EIATTR_REGCOUNT
	.align		4
.L_399:
        /*0960*/ 	.byte	0x04, 0x2f
        /*0962*/ 	.short	(.L_401 - .L_400)
	.align		4
.L_400:
        /*0964*/ 	.word	index@(_ZN10layer_norm40ln_parallel_residual_bwd_finalize_kernelINS_22Kernel_traits_finalizeILj8192E6__halfS2_S2_S2_fjLb0ELj1024ELj4ENS_18Kernel_traits_baseILj8192ES2_S2_S2_S2_fjLj1024EEEEELb0EEEvNS_9BwdParamsE)
        /*0968*/ 	.word	0x00000020


	//----- nvinfo : EIATTR_FRAME_SIZE
	.align		4
.L_401:
        /*096c*/ 	.byte	0x04, 0x11
        /*096e*/ 	.short	(.L_403 - .L_402)
	.align		4
.L_402:
        /*0970*/ 	.word	index@(_ZN10layer_norm40ln_parallel_residual_bwd_finalize_kernelINS_22Kernel_traits_finalizeILj8192E6__halfS2_S2_S2_fjLb0ELj1024ELj4ENS_18Kernel_traits_baseILj8192ES2_S2_S2_S2_fjLj1024EEEEELb0EEEvNS_9BwdParamsE)
        /*0974*/ 	.word	0x00000000


	//----- nvinfo : EIATTR_REGCOUNT
	.align		4
.L_403:
        /*0978*/ 	.byte	0x04, 0x2f
        /*097a*/ 	.short	(.L_405 - .L_404)
	.align		4
.L_404:
        /*097c*/ 	.word	index@(_ZN10layer_norm22ln_bwd_finalize_kernelINS_22Kernel_traits_finalizeILj8192E6__halfS2_S2_S2_fjLb0ELj1024ELj4ENS_18Kernel_traits_baseILj8192ES2_S2_S2_S2_fjLj1024EEEEELb0ELb0EEEvNS_9BwdParamsE)
        /*0980*/ 	.word	0x0000003f


	//----- nvinfo : EIATTR_FRAME_SIZE
	.align		4
.L_405:
        /*0984*/ 	.byte	0x04, 0x11
        /*0986*/ 	.short	(.L_407 - .L_406)
	.align		4
.L_406:
        /*0988*/ 	.word	index@(_ZN10layer_norm22ln_bwd_finalize_kernelINS_22Kernel_traits_finalizeILj8192E6__halfS2_S2_S2_fjLb0ELj1024ELj4ENS_18Kernel_traits_baseILj8192ES2_S2_S2_S2_fjLj1024EEEEELb0ELb0EEEvNS_9BwdParamsE)
        /*098c*/ 	.word	0x00000000


	//----- nvinfo : EIATTR_REGCOUNT
	.align		4
.L_407:
        /*0990*/ 	.byte	0x04, 0x2f
        /*0992*/ 	.short	(.L_409 - .L_408)
	.align		4
.L_408:
        /*0994*/ 	.word	index@(_ZN10layer_norm31ln_parallel_residual_bwd_kernelINS_13Kernel_traitsI6__halfS2_S2_S2_fjLj8192ELj1ELj1ELj8ELj16ENS_18Kernel_traits_baseILj8192ES2_S2_S2_S2_fjLj256EEEEELb1ELb0ELb1EEEvNS_9BwdParamsE)
        /*0998*/ 	.word	0x000000ff


	//----- nvinfo : EIATTR_FRAME_SIZE
	.align		4
.L_409:
        /*099c*/ 	.byte	0x04, 0x11
        /*099e*/ 	.short	(.L_411 - .L_410)
	.align		4
.L_410:
        /*09a0*/ 	.word	index@(_ZN10layer_norm31ln_parallel_residual_bwd_kernelINS_13Kernel_traitsI6__halfS2_S2_S2_fjLj8192ELj1ELj1ELj8ELj16ENS_18Kernel_traits_baseILj8192ES2_S2_S2_S2_fjLj256EEEEELb1ELb0ELb1EEEvNS_9BwdParamsE)
        /*09a4*/ 	.word	0x000000e8


	//----- nvinfo : EIATTR_REGCOUNT
	.align		4
.L_411:
        /*09a8*/ 	.byte	0x04, 0x2f
        /*09aa*/ 	.short	(.L_413 - .L_412)
	.align		4
.L_412:
        /*09ac*/ 	.word	index@(_ZN10layer_norm31ln_parallel_residual_bwd_kernelINS_13Kernel_traitsI6__halfS2_S2_S2_fjLj8192ELj1ELj1ELj8ELj16ENS_18Kernel_traits_baseILj8192ES2_S2_S2_S2_fjLj256EEEEELb1ELb0ELb0EEEvNS_9BwdParamsE)
        /*09b0*/ 	.word	0x000000ff


	//----- nvinfo : EIATTR_FRAME_SIZE
	.align		4
.L_413:
        /*09b4*/ 	.byte	0x04, 0x11
        /*09b6*/ 	.short	(.L_415 - .L_414)
	.align		4
.L_414:
        /*09b8*/ 	.word	index@(_ZN10layer_norm31ln_parallel_residual_bwd_kernelINS_13Kernel_traitsI6__halfS2_S2_S2_fjLj8192ELj1ELj1ELj8ELj16ENS_18Kernel_traits_baseILj8192ES2_S2_S2_S2_fjLj256EEEEELb1ELb0ELb0EEEvNS_9BwdParamsE)
        /*09bc*/ 	.word	0x00000080


	//----- nvinfo : EIATTR_REGCOUNT
	.align		4
.L_415:
        /*09c0*/ 	.byte	0x04, 0x2f
        /*09c2*/ 	.short	(.L_417 - .L_416)
	.align		4
.L_416:
        /*09c4*/ 	.word	index@(_ZN10layer_norm31ln_parallel_residual_bwd_kernelINS_13Kernel_traitsI6__halfS2_S2_S2_fjLj8192ELj1ELj1ELj8ELj16ENS_18Kernel_traits_baseILj8192ES2_S2_S2_S2_fjLj256EEEEELb0ELb1ELb1EEEvNS_9BwdParamsE)
        /*09c8*/ 	.word	0x000000fa


	//----- nvinfo : EIATTR_FRAME_SIZE
	.align		4
.L_417:
        /*09cc*/ 	.byte	0x04, 0x11
        /*09ce*/ 	.short	(.L_419 - .L_418)
	.align		4
.L_418:
        /*09d0*/ 	.word	index@(_ZN10layer_norm31ln_parallel_residual_bwd_kernelINS_13Kernel_traitsI6__halfS2_S2_S2_fjLj8192ELj1ELj1ELj8ELj16ENS_18Kernel_traits_baseILj8192ES2_S2_S2_S2_fjLj256EEEEELb0ELb1ELb1EEEvNS_9BwdParamsE)
        /*09d4*/ 	.word	0x00000000


	//----- nvinfo : EIATTR_REGCOUNT
	.align		4
.L_419:
        /*09d8*/ 	.byte	0x04, 0x2f
        /*09da*/ 	.short	(.L_421 - .L_420)
	.align		4
.L_420:
        /*09dc*/ 	.word	index@(_ZN10layer_norm31ln_parallel_residual_bwd_kernelINS_13Kernel_traitsI6__halfS2_S2_S2_fjLj8192ELj1ELj1ELj8ELj16ENS_18Kernel_traits_baseILj8192ES2_S2_S2_S2_fjLj256EEEEELb0ELb1ELb0EEEvNS_9BwdParamsE)
        /*09e0*/ 	.word	0x000000c7


	//----- nvinfo : EIATTR_FRAME_SIZE
	.align		4
.L_421:
        /*09e4*/ 	.byte	0x04, 0x11
        /*09e6*/ 	.short	(.L_423 - .L_422)
	.align		4
.L_422:
        /*09e8*/ 	.word	index@(_ZN10layer_norm31ln_parallel_residual_bwd_kernelINS_13Kernel_traitsI6__halfS2_S2_S2_fjLj8192ELj1ELj1ELj8ELj16ENS_18Kernel_traits_baseILj8192ES2_S2_S2_S2_fjLj256EEEEELb0ELb1ELb0EEEvNS_9BwdParamsE)
        /*09ec*/ 	.word	0x00000000


	//----- nvinfo : EIATTR_REGCOUNT
	.align		4
.L_423:
        /*09f0*/ 	.byte	0x04, 0x2f
        /*09f2*/ 	.short	(.L_425 - .L_424)
	.align		4
.L_424:
        /*09f4*/ 	.word	index@(_ZN10layer_norm31ln_parallel_residual_bwd_kernelINS_13Kernel_traitsI6__halfS2_S2_S2_fjLj8192ELj1ELj1ELj8ELj16ENS_18Kernel_traits_baseILj8192ES2_S2_S2_S2_fjLj256EEEEELb0ELb0ELb1EEEvNS_9BwdParamsE)
        /*09f8*/ 	.word	0x000000ff


	//----- nvinfo : EIATTR_FRAME_SIZE
	.align		4
.L_425:
        /*09fc*/ 	.byte	0x04, 0x11
        /*09fe*/ 	.short	(.L_427 - .L_426)
	.align		4
.L_426:
        /*0a00*/ 	.word	index@(_ZN10layer_norm31ln_parallel_residual_bwd_kernelINS_13Kernel_traitsI6__halfS2_S2_S2_fjLj8192ELj1ELj1ELj8ELj16ENS_18Kernel_traits_baseILj8192ES2_S2_S2_S2_fjLj256EEEEELb0ELb0ELb1EEEvNS_9BwdParamsE)
        /*0a04*/ 	.word	0x000000b8


	//----- nvinfo : EIATTR_REGCOUNT
	.align		4
.L_427:
        /*0a08*/ 	.byte	0x04, 0x2f
        /*0a0a*/ 	.short	(.L_429 - .L_428)
	.align		4
.L_428:
        /*0a0c*/ 	.word	index@(_ZN10layer_norm31ln_parallel_residual_bwd_kernelINS_13Kernel_traitsI6__halfS2_S2_S2_fjLj8192ELj1ELj1ELj8ELj16ENS_18Kernel_traits_baseILj8192ES2_S2_S2_S2_fjLj256EEEEELb0ELb0ELb0EEEvNS_9BwdParamsE)
        /*0a10*/ 	.word	0x000000ff


	//----- nvinfo : EIATTR_FRAME_SIZE
	.align		4
.L_429:
        /*0a14*/ 	.byte	0x04, 0x11
        /*0a16*/ 	.short	(.L_431 - .L_430)
	.align		4
.L_430:
        /*0a18*/ 	.word	index@(_ZN10layer_norm31ln_parallel_residual_bwd_kernelINS_13Kernel_traitsI6__halfS2_S2_S2_fjLj8192ELj1ELj1ELj8ELj16ENS_18Kernel_traits_baseILj8192ES2_S2_S2_S2_fjLj256EEEEELb0ELb0ELb0EEEvNS_9BwdParamsE)
        /*0a1c*/ 	.word	0x00000040


	//----- nvinfo : EIATTR_REGCOUNT
	.align		4
.L_431:
        /*0a20*/ 	.byte	0x04, 0x2f
        /*0a22*/ 	.short	(.L_433 - .L_432)
	.align		4
.L_432:
        /*0a24*/ 	.word	index@(_ZN10layer_norm31ln_parallel_residual_bwd_kernelINS_13Kernel_traitsI13__nv_bfloat16S2_S2_S2_fjLj8192ELj1ELj1ELj8ELj16ENS_18Kernel_traits_baseILj8192ES2_S2_S2_S2_fjLj256EEEEELb1ELb1ELb1EEEvNS_9BwdParamsE)
        /*0a28*/ 	.word	0x000000ff


	//----- nvinfo : EIATTR_FRAME_SIZE
	.align		4
.L_433:
        /*0a2c*/ 	.byte	0x04, 0x11
        /*0a2e*/ 	.short	(.L_435 - .L_434)
	.align		4
.L_434:
        /*0a30*/ 	.word	index@(_ZN10layer_norm31ln_parallel_residual_bwd_kernelINS_13Kernel_traitsI13__nv_bfloat16S2_S2_S2_fjLj8192ELj1ELj1ELj8ELj16ENS_18Kernel_traits_baseILj8192ES2_S2_S2_S2_fjLj256EEEEELb1ELb1ELb1EEEvNS_9BwdParamsE)
        /*0a34*/ 	.word	0x00000000


	//----- nvinfo : EIATTR_REGCOUNT
	.align		4
.L_435:
        /*0a38*/ 	.byte	0x04, 0x2f
        /*0a3a*/ 	.short	(.L_437 - .L_436)
	.align		4
.L_436:
        /*0a3c*/ 	.word	index@(_ZN10layer_norm40ln_parallel_residual_bwd_finalize_kernelINS_22Kernel_traits_finalizeILj8192E13__nv_bfloat16S2_S2_S2_fjLb0ELj1024ELj4ENS_18Kernel_traits_baseILj8192ES2_S2_S2_S2_fjLj1024EEEEELb1EEEvNS_9BwdParamsE)
        /*0a40*/ 	.word	0x00000020


	//----- nvinfo : EIATTR_FRAME_SIZE
	.align		4
.L_437:
        /*0a44*/ 	.byte	0x04, 0x11
        /*0a46*/ 	.short	(.L_439 - .L_438)
	.align		4
.L_438:
        /*0a48*/ 	.word	index@(_ZN10layer_norm40ln_parallel_residual_bwd_finalize_kernelINS_22Kernel_traits_finalizeILj8192E13__nv_bfloat16S2_S2_S2_fjLb0ELj1024ELj4ENS_18Kernel_traits_baseILj8192ES2_S2_S2_S2_fjLj1024EEEEELb1EEEvNS_9BwdParamsE)
        /*0a4c*/ 	.word	0x00000000


	//----- nvinfo : EIATTR_REGCOUNT
	.align		4
.L_439:
        /*0a50*/ 	.byte	0x04, 0x2f
        /*0a52*/ 	.short	(.L_441 - .L_440)
	.align		4
.L_440:
        /*0a54*/ 	.word	index@(_ZN10layer_norm22ln_bwd_finalize_kernelINS_22Kernel_traits_finalizeILj8192E13__nv_bfloat16S2_S2_S2_fjLb0ELj1024ELj4ENS_18Kernel_traits_baseILj8192ES2_S2_S2_S2_fjLj1024EEEEELb0ELb1EEEvNS_9BwdParamsE)
        /*0a58*/ 	.word	0x0000003f


	//----- nvinfo : EIATTR_FRAME_SIZE
	.align		4
.L_441:
        /*0a5c*/ 	.byte	0x04, 0x11
        /*0a5e*/ 	.short	(.L_443 - .L_442)
	.align		4
.L_442:
        /*0a60*/ 	.word	index@(_ZN10layer_norm22ln_bwd_finalize_kernelINS_22Kernel_traits_finalizeILj8192E13__nv_bfloat16S2_S2_S2_fjLb0ELj1024ELj4ENS_18Kernel_traits_baseILj8192ES2_S2_S2_S2_fjLj1024EEEEELb0ELb1EEEvNS_9BwdParamsE)
        /*0a64*/ 	.word	0x00000000


	//----- nvinfo : EIATTR_REGCOUNT
	.align		4
.L_443:
        /*0a68*/ 	.byte	0x04, 0x2f
        /*0a6a*/ 	.short	(.L_445 - .L_444)
	.align		4
.L_444:
        /*0a6c*/ 	.word	index@(_ZN10layer_norm31ln_parallel_residual_bwd_kernelINS_13Kernel_traitsI13__nv_bfloat16S2_S2_S2_fjLj8192ELj1ELj1ELj8ELj16ENS_18Kernel_traits_baseILj8192ES2_S2_S2_S2_fjLj256EEEEELb1ELb1ELb0EEEvNS_9BwdParamsE)
        /*0a70*/ 	.word	0x000000e8


	//----- nvinfo : EIATTR_FRAME_SIZE
	.align		4
.L_445:
        /*0a74*/ 	.byte	0x04, 0x11
        /*0a76*/ 	.short	(.L_447 - .L_446)
	.align		4
.L_446:
        /*0a78*/ 	.word	index@(_ZN10layer_norm31ln_parallel_residual_bwd_kernelINS_13Kernel_traitsI13__nv_bfloat16S2_S2_S2_fjLj8192ELj1ELj1ELj8ELj16ENS_18Kernel_traits_baseILj8192ES2_S2_S2_S2_fjLj256EEEEELb1ELb1ELb0EEEvNS_9BwdParamsE)
        /*0a7c*/ 	.word	0x00000000


	//----- nvinfo : EIATTR_REGCOUNT
	.align		4
.L_447:
        /*0a80*/ 	.byte	0x04, 0x2f
        /*0a82*/ 	.short	(.L_449 - .L_448)
	.align		4
.L_448:
        /*0a84*/ 	.word	index@(_ZN10layer_norm40ln_parallel_residual_bwd_finalize_kernelINS_22Kernel_traits_finalizeILj8192E13__nv_bfloat16S2_S2_S2_fjLb0ELj1024ELj4ENS_18Kernel_traits_baseILj8192ES2_S2_S2_S2_fjLj1024EEEEELb0EEEvNS_9BwdParamsE)
        /*0a88*/ 	.word	0x00000020


	//----- nvinfo : EIATTR_FRAME_SIZE
	.align		4
.L_449:
        /*0a8c*/ 	.byte	0x04, 0x11
        /*0a8e*/ 	.short	(.L_451 - .L_450)
	.align		4
.L_450:
        /*0a90*/ 	.word	index@(_ZN10layer_norm40ln_parallel_residual_bwd_finalize_kernelINS_22Kernel_traits_finalizeILj8192E13__nv_bfloat16S2_S2_S2_fjLb0ELj1024ELj4ENS_18Kernel_traits_baseILj8192ES2_S2_S2_S2_fjLj1024EEEEELb0EEEvNS_9BwdParamsE)
        /*0a94*/ 	.word	0x00000000


	//----- nvinfo : EIATTR_REGCOUNT
	.align		4
.L_451:
        /*0a98*/ 	.byte	0x04, 0x2f
        /*0a9a*/ 	.short	(.L_453 - .L_452)
	.align		4
.L_452:
        /*0a9c*/ 	.word	index@(_ZN10layer_norm22ln_bwd_finalize_kernelINS_22Kernel_traits_finalizeILj8192E13__nv_bfloat16S2_S2_S2_fjLb0ELj1024ELj4ENS_18Kernel_traits_baseILj8192ES2_S2_S2_S2_fjLj1024EEEEELb0ELb0EEEvNS_9BwdParamsE)
        /*0aa0*/ 	.word	0x0000003f


	//----- nvinfo : EIATTR_FRAME_SIZE
	.align		4
.L_453:
        /*0aa4*/ 	.byte	0x04, 0x11
        /*0aa6*/ 	.short	(.L_455 - .L_454)
	.align		4
.L_454:
        /*0aa8*/ 	.word	index@(_ZN10layer_norm22ln_bwd_finalize_kernelINS_22Kernel_traits_finalizeILj8192E13__nv_bfloat16S2_S2_S2_fjLb0ELj1024ELj4ENS_18Kernel_traits_baseILj8192ES2_S2_S2_S2_fjLj1024EEEEELb0ELb0EEEvNS_9BwdParamsE)
        /*0aac*/ 	.word	0x00000000


	//----- nvinfo : EIATTR_REGCOUNT
	.align		4
.L_455:
        /*0ab0*/ 	.byte	0x04, 0x2f
        /*0ab2*/ 	.short	(.L_457 - .L_456)
	.align		4
.L_456:
        /*0ab4*/ 	.word	index@(_ZN10layer_norm31ln_parallel_residual_bwd_kernelINS_13Kernel_traitsI13__nv_bfloat16S2_S2_S2_fjLj8192ELj1ELj1ELj8ELj16ENS_18Kernel_traits_baseILj8192ES2_S2_S2_S2_fjLj256EEEEELb1ELb0ELb1EEEvNS_9BwdParamsE)
        /*0ab8*/ 	.word	0x000000ff


	//----- nvinfo : EIATTR_FRAME_SIZE
	.align		4
.L_457:
        /*0abc*/ 	.byte	0x04, 0x11
        /*0abe*/ 	.short	(.L_459 - .L_458)
	.align		4
.L_458:
        /*0ac0*/ 	.word	index@(_ZN10layer_norm31ln_parallel_residual_bwd_kernelINS_13Kernel_traitsI13__nv_bfloat16S2_S2_S2_fjLj8192ELj1ELj1ELj8ELj16ENS_18Kernel_traits_baseILj8192ES2_S2_S2_S2_fjLj256EEEEELb1ELb0ELb1EEEvNS_9BwdParamsE)
        /*0ac4*/ 	.word	0x000000e8


	//----- nvinfo : EIATTR_REGCOUNT
	.align		4
.L_459:
        /*0ac8*/ 	.byte	0x04, 0x2f
        /*0aca*/ 	.short	(.L_461 - .L_460)
	.align		4
.L_460:
        /*0acc*/ 	.word	index@(_ZN10layer_norm31ln_parallel_residual_bwd_kernelINS_13Kernel_traitsI13__nv_bfloat16S2_S2_S2_fjLj8192ELj1ELj1ELj8ELj16ENS_18Kernel_traits_baseILj8192ES2_S2_S2_S2_fjLj256EEEEELb1ELb0ELb0EEEvNS_9BwdParamsE)
        /*0ad0*/ 	.word	0x000000ff


	//----- nvinfo : EIATTR_FRAME_SIZE
	.align		4
.L_461:
        /*0ad4*/ 	.byte	0x04, 0x11
        /*0ad6*/ 	.short	(.L_463 - .L_462)
	.align		4
.L_462:
        /*0ad8*/ 	.word	index@(_ZN10layer_norm31ln_parallel_residual_bwd_kernelINS_13Kernel_traitsI13__nv_bfloat16S2_S2_S2_fjLj8192ELj1ELj1ELj8ELj16ENS_18Kernel_traits_baseILj8192ES2_S2_S2_S2_fjLj256EEEEELb1ELb0ELb0EEEvNS_9BwdParamsE)
        /*0adc*/ 	.word	0x000000f8


	//----- nvinfo : EIATTR_REGCOUNT
	.align		4
.L_463:
        /*0ae0*/ 	.byte	0x04, 0x2f
        /*0ae2*/ 	.short	(.L_465 - .L_464)
	.align		4
.L_464:
        /*0ae4*/ 	.word	index@(_ZN10layer_norm31ln_parallel_residual_bwd_kernelINS_13Kernel_traitsI13__nv_bfloat16S2_S2_S2_fjLj8192ELj1ELj1ELj8ELj16ENS_18Kernel_traits_baseILj8192ES2_S2_S2_S2_fjLj256EEEEELb0ELb1ELb1EEEvNS_9BwdParamsE)
        /*0ae8*/ 	.word	0x000000f6


	//----- nvinfo : EIATTR_FRAME_SIZE
	.align		4
.L_465:
        /*0aec*/ 	.byte	0x04, 0x11
        /*0aee*/ 	.short	(.L_467 - .L_466)
	.align		4
.L_466:
        /*0af0*/ 	.word	index@(_ZN10layer_norm31ln_parallel_residual_bwd_kernelINS_13Kernel_traitsI13__nv_bfloat16S2_S2_S2_fjLj8192ELj1ELj1ELj8ELj16ENS_18Kernel_traits_baseILj8192ES2_S2_S2_S2_fjLj256EEEEELb0ELb1ELb1EEEvNS_9BwdParamsE)
        /*0af4*/ 	.word	0x00000000


	//----- nvinfo : EIATTR_REGCOUNT
	.align		4
.L_467:
        /*0af8*/ 	.byte	0x04, 0x2f
        /*0afa*/ 	.short	(.L_469 - .L_468)
	.align		4
.L_468:
        /*0afc*/ 	.word	index@(_ZN10layer_norm31ln_parallel_residual_bwd_kernelINS_13Kernel_traitsI13__nv_bfloat16S2_S2_S2_fjLj8192ELj1ELj1ELj8ELj16ENS_18Kernel_traits_baseILj8192ES2_S2_S2_S2_fjLj256EEEEELb0ELb1ELb0EEEvNS_9BwdParamsE)
        /*0b00*/ 	.word	0x000000d8


	//----- nvinfo : EIATTR_FRAME_SIZE
	.align		4
.L_469:
        /*0b04*/ 	.byte	0x04, 0x11
        /*0b06*/ 	.short	(.L_471 - .L_470)
	.align		4
.L_470:
        /*0b08*/ 	.word	index@(_ZN10layer_norm31ln_parallel_residual_bwd_kernelINS_13Kernel_traitsI13__nv_bfloat16S2_S2_S2_fjLj8192ELj1ELj1ELj8ELj16ENS_18Kernel_traits_baseILj8192ES2_S2_S2_S2_fjLj256EEEEELb0ELb1ELb0EEEvNS_9BwdParamsE)
        /*0b0c*/ 	.word	0x00000000


	//----- nvinfo : EIATTR_REGCOUNT
	.align		4
.L_471:
        /*0b10*/ 	.byte	0x04, 0x2f
        /*0b12*/ 	.short	(.L_473 - .L_472)
	.align		4
.L_472:
        /*0b14*/ 	.word	index@(_ZN10layer_norm31ln_parallel_residual_bwd_kernelINS_13Kernel_traitsI13__nv_bfloat16S2_S2_S2_fjLj8192ELj1ELj1ELj8ELj16ENS_18Kernel_traits_baseILj8192ES2_S2_S2_S2_fjLj256EEEEELb0ELb0ELb1EEEvNS_9BwdParamsE)
        /*0b18*/ 	.word	0x000000ff


	//----- nvinfo : EIATTR_FRAME_SIZE
	.align		4
.L_473:
        /*0b1c*/ 	.byte	0x04, 0x11
        /*0b1e*/ 	.short	(.L_475 - .L_474)
	.align		4
.L_474:
        /*0b20*/ 	.word	index@(_ZN10layer_norm31ln_parallel_residual_bwd_kernelINS_13Kernel_traitsI13__nv_bfloat16S2_S2_S2_fjLj8192ELj1ELj1ELj8ELj16ENS_18Kernel_traits_baseILj8192ES2_S2_S2_S2_fjLj256EEEEELb0ELb0ELb1EEEvNS_9BwdParamsE)
        /*0b24*/ 	.word	0x000000b8


	//----- nvinfo : EIATTR_REGCOUNT
	.align		4
.L_475:
        /*0b28*/ 	.byte	0x04, 0x2f
        /*0b2a*/ 	.short	(.L_477 - .L_476)
	.align		4
.L_476:
        /*0b2c*/ 	.word	index@(_ZN10layer_norm31ln_parallel_residual_bwd_kernelINS_13Kernel_traitsI13__nv_bfloat16S2_S2_S2_fjLj8192ELj1ELj1ELj8ELj16ENS_18Kernel_traits_baseILj8192ES2_S2_S2_S2_fjLj256EEEEELb0ELb0ELb0EEEvNS_9BwdParamsE)
        /*0b30*/ 	.word	0x000000ff


	//----- nvinfo : EIATTR_FRAME_SIZE
	.align		4
.L_477:
        /*0b34*/ 	.byte	0x04, 0x11
        /*0b36*/ 	.short	(.L_479 - .L_478)
	.align		4
.L_478:
        /*0b38*/ 	.word	index@(_ZN10layer_norm31ln_parallel_residual_bwd_kernelINS_13Kernel_traitsI13__nv_bfloat16S2_S2_S2_fjLj8192ELj1ELj1ELj8ELj16ENS_18Kernel_traits_baseILj8192ES2_S2_S2_S2_fjLj256EEEEELb0ELb0ELb0EEEvNS_9BwdParamsE)
        /*0b3c*/ 	.word	0x000000b8


	//----- nvinfo : EIATTR_MIN_STACK_SIZE
	.align		4
.L_479:
        /*0b40*/ 	.byte	0x04, 0x12
        /*0b42*/ 	.short	(.L_481 - .L_480)
	.align		4
.L_480:
        /*0b44*/ 	.word	index@(_ZN10layer_norm31ln_parallel_residual_bwd_kernelINS_13Kernel_traitsI13__nv_bfloat16S2_S2_S2_fjLj8192ELj1ELj1ELj8ELj16ENS_18Kernel_traits_baseILj8192ES2_S2_S2_S2_fjLj256EEEEELb0ELb0ELb0EEEvNS_9BwdParamsE)
        /*0b48*/ 	.word	0x000000b8


	//----- nvinfo : EIATTR_MIN_STACK_SIZE
	.align		4
.L_481:
        /*0b4c*/ 	.byte	0x04, 0x12
        /*0b4e*/ 	.short	(.L_483 - .L_482)
	.align		4
.L_482:
        /*0b50*/ 	.word	index@(_ZN10layer_norm31ln_parallel_residual_bwd_kernelINS_13Kernel_traitsI13__nv_bfloat16S2_S2_S2_fjLj8192ELj1ELj1ELj8ELj16ENS_18Kernel_traits_baseILj8192ES2_S2_S2_S2_fjLj256EEEEELb0ELb0ELb1EEEvNS_9BwdParamsE)
        /*0b54*/ 	.word	0x000000b8


	//----- nvinfo : EIATTR_MIN_STACK_SIZE
	.align		4
.L_483:
        /*0b58*/ 	.byte	0x04, 0x12
        /*0b5a*/ 	.short	(.L_485 - .L_484)
	.align		4
.L_484:
        /*0b5c*/ 	.word	index@(_ZN10layer_norm31ln_parallel_residual_bwd_kernelINS_13Kernel_traitsI13__nv_bfloat16S2_S2_S2_fjLj8192ELj1ELj1ELj8ELj16ENS_18Kernel_traits_baseILj8192ES2_S2_S2_S2_fjLj256EEEEELb0ELb1ELb0EEEvNS_9BwdParamsE)
        /*0b60*/ 	.word	0x00000000


	//----- nvinfo : EIATTR_MIN_STACK_SIZE
	.align		4
.L_485:
        /*0b64*/ 	.byte	0x04, 0x12
        /*0b66*/ 	.short	(.L_487 - .L_486)
	.align		4
.L_486:
        /*0b68*/ 	.word	index@(_ZN10layer_norm31ln_parallel_residual_bwd_kernelINS_13Kernel_traitsI13__nv_bfloat16S2_S2_S2_fjLj8192ELj1ELj1ELj8ELj16ENS_18Kernel_traits_baseILj8192ES2_S2_S2_S2_fjLj256EEEEELb0ELb1ELb1EEEvNS_9BwdParamsE)
        /*0b6c*/ 	.word	0x00000000


	//----- nvinfo : EIATTR_MIN_STACK_SIZE
	.align		4
.L_487:
        /*0b70*/ 	.byte	0x04, 0x12
        /*0b72*/ 	.short	(.L_489 - .L_488)
	.align		4
.L_488:
        /*0b74*/ 	.word	index@(_ZN10layer_norm31ln_parallel_residual_bwd_kernelINS_13Kernel_traitsI13__nv_bfloat16S2_S2_S2_fjLj8192ELj1ELj1ELj8ELj16ENS_18Kernel_traits_baseILj8192ES2_S2_S2_S2_fjLj256EEEEELb1ELb0ELb0EEEvNS_9BwdParamsE)
        /*0b78*/ 	.word	0x000000f8


	//----- nvinfo : EIATTR_MIN_STACK_SIZE
	.align		4
.L_489:
        /*0b7c*/ 	.byte	0x04, 0x12
        /*0b7e*/ 	.short	(.L_491 - .L_490)
	.align		4
.L_490:
        /*0b80*/ 	.word	index@(_ZN10layer_norm31ln_parallel_residual_bwd_kernelINS_13Kernel_traitsI13__nv_bfloat16S2_S2_S2_fjLj8192ELj1ELj1ELj8ELj16ENS_18Kernel_traits_baseILj8192ES2_S2_S2_S2_fjLj256EEEEELb1ELb0ELb1EEEvNS_9BwdParamsE)
        /*0b84*/ 	.word	0x000000e8


	//----- nvinfo : EIATTR_MIN_STACK_SIZE
	.align		4
.L_491:
        /*0b88*/ 	.byte	0x04, 0x12
        /*0b8a*/ 	.short	(.L_493 - .L_492)
	.align		4
.L_492:
        /*0b8c*/ 	.word	index@(_ZN10layer_norm22ln_bwd_finalize_kernelINS_22Kernel_traits_finalizeILj8192E13__nv_bfloat16S2_S2_S2_fjLb0ELj1024ELj4ENS_18Kernel_traits_baseILj8192ES2_S2_S2_S2_fjLj1024EEEEELb0ELb0EEEvNS_9BwdParamsE)
        /*0b90*/ 	.word	0x00000000


	//----- nvinfo : EIATTR_MIN_STACK_SIZE
	.align		4
.L_493:
        /*0b94*/ 	.byte	0x04, 0x12
        /*0b96*/ 	.short	(.L_495 - .L_494)
	.align		4
.L_494:
        /*0b98*/ 	.word	index@(_ZN10layer_norm40ln_parallel_residual_bwd_finalize_kernelINS_22Kernel_traits_finalizeILj8192E13__nv_bfloat16S2_S2_S2_fjLb0ELj1024ELj4ENS_18Kernel_traits_baseILj8192ES2_S2_S2_S2_fjLj1024EEEEELb0EEEvNS_9BwdParamsE)
        /*0b9c*/ 	.word	0x00000000


	//----- nvinfo : EIATTR_MIN_STACK_SIZE
	.align		4
.L_495:
        /*0ba0*/ 	.byte	0x04, 0x12
        /*0ba2*/ 	.short	(.L_497 - .L_496)
	.align		4
.L_496:
        /*0ba4*/ 	.word	index@(_ZN10layer_norm31ln_parallel_residual_bwd_kernelINS_13Kernel_traitsI13__nv_bfloat16S2_S2_S2_fjLj8192ELj1ELj1ELj8ELj16ENS_18Kernel_traits_baseILj8192ES2_S2_S2_S2_fjLj256EEEEELb1ELb1ELb0EEEvNS_9BwdParamsE)
        /*0ba8*/ 	.word	0x00000000


	//----- nvinfo : EIATTR_MIN_STACK_SIZE
	.align		4
.L_497:
        /*0bac*/ 	.byte	0x04, 0x12
        /*0bae*/ 	.short	(.L_499 - .L_498)
	.align		4
.L_498:
        /*0bb0*/ 	.word	index@(_ZN10layer_norm22ln_bwd_finalize_kernelINS_22Kernel_traits_finalizeILj8192E13__nv_bfloat16S2_S2_S2_fjLb0ELj1024ELj4ENS_18Kernel_traits_baseILj8192ES2_S2_S2_S2_fjLj1024EEEEELb0ELb1EEEvNS_9BwdParamsE)
        /*0bb4*/ 	.word	0x00000000


	//----- nvinfo : EIATTR_MIN_STACK_SIZE
	.align		4
.L_499:
        /*0bb8*/ 	.byte	0x04, 0x12
        /*0bba*/ 	.short	(.L_501 - .L_500)
	.align		4
.L_500:
        /*0bbc*/ 	.word	index@(_ZN10layer_norm40ln_parallel_residual_bwd_finalize_kernelINS_22Kernel_traits_finalizeILj8192E13__nv_bfloat16S2_S2_S2_fjLb0ELj1024ELj4ENS_18Kernel_traits_baseILj8192ES2_S2_S2_S2_fjLj1024EEEEELb1EEEvNS_9BwdParamsE)
        /*0bc0*/ 	.word	0x00000000


	//----- nvinfo : EIATTR_MIN_STACK_SIZE
	.align		4
.L_501:
        /*0bc4*/ 	.byte	0x04, 0x12
        /*0bc6*/ 	.short	(.L_503 - .L_502)
	.align		4
.L_502:
        /*0bc8*/ 	.word	index@(_ZN10layer_norm31ln_parallel_residual_bwd_kernelINS_13Kernel_traitsI13__nv_bfloat16S2_S2_S2_fjLj8192ELj1ELj1ELj8ELj16ENS_18Kernel_traits_baseILj8192ES2_S2_S2_S2_fjLj256EEEEELb1ELb1ELb1EEEvNS_9BwdParamsE)
        /*0bcc*/ 	.word	0x00000000


	//----- nvinfo : EIATTR_MIN_STACK_SIZE
	.align		4
.L_503:
        /*0bd0*/ 	.byte	0x04, 0x12
        /*0bd2*/ 	.short	(.L_505 - .L_504)
	.align		4
.L_504:
        /*0bd4*/ 	.word	index@(_ZN10layer_norm31ln_parallel_residual_bwd_kernelINS_13Kernel_traitsI6__halfS2_S2_S2_fjLj8192ELj1ELj1ELj8ELj16ENS_18Kernel_traits_baseILj8192ES2_S2_S2_S2_fjLj256EEEEELb0ELb0ELb0EEEvNS_9BwdParamsE)
        /*0bd8*/ 	.word	0x00000040


	//----- nvinfo : EIATTR_MIN_STACK_SIZE
	.align		4
.L_505:
        /*0bdc*/ 	.byte	0x04, 0x12
        /*0bde*/ 	.short	(.L_507 - .L_506)
	.align		4
.L_506:
        /*0be0*/ 	.word	index@(_ZN10layer_norm31ln_parallel_residual_bwd_kernelINS_13Kernel_traitsI6__halfS2_S2_S2_fjLj8192ELj1ELj1ELj8ELj16ENS_18Kernel_traits_baseILj8192ES2_S2_S2_S2_fjLj256EEEEELb0ELb0ELb1EEEvNS_9BwdParamsE)
        /*0be4*/ 	.word	0x000000b8


	//----- nvinfo : EIATTR_MIN_STACK_SIZE
	.align		4
.L_507:
        /*0be8*/ 	.byte	0x04, 0x12
        /*0bea*/ 	.short	(.L_509 - .L_508)
	.align		4
.L_508:
        /*0bec*/ 	.word	index@(_ZN10layer_norm31ln_parallel_residual_bwd_kernelINS_13Kernel_traitsI6__halfS2_S2_S2_fjLj8192ELj1ELj1ELj8ELj16ENS_18Kernel_traits_baseILj8192ES2_S2_S2_S2_fjLj256EEEEELb0ELb1ELb0EEEvNS_9BwdParamsE)
        /*0bf0*/ 	.word	0x00000000


	//----- nvinfo : EIATTR_MIN_STACK_SIZE
	.align		4
.L_509:
        /*0bf4*/ 	.byte	0x04, 0x12
        /*0bf6*/ 	.short	(.L_511 - .L_510)
	.align		4
.L_510:
        /*0bf8*/ 	.word	index@(_ZN10layer_norm31ln_parallel_residual_bwd_kernelINS_13Kernel_traitsI6__halfS2_S2_S2_fjLj8192ELj1ELj1ELj8ELj16ENS_18Kernel_traits_baseILj8192ES2_S2_S2_S2_fjLj256EEEEELb0ELb1ELb1EEEvNS_9BwdParamsE)
        /*0bfc*/ 	.word	0x00000000


	//----- nvinfo : EIATTR_MIN_STACK_SIZE
	.align		4
.L_511:
        /*0c00*/ 	.byte	0x04, 0x12
        /*0c02*/ 	.short	(.L_513 - .L_512)
	.align		4
.L_512:
        /*0c04*/ 	.word	index@(_ZN10layer_norm31ln_parallel_residual_bwd_kernelINS_13Kernel_traitsI6__halfS2_S2_S2_fjLj8192ELj1ELj1ELj8ELj16ENS_18Kernel_traits_baseILj8192ES2_S2_S2_S2_fjLj256EEEEELb1ELb0ELb0EEEvNS_9BwdParamsE)
        /*0c08*/ 	.word	0x00000080


	//----- nvinfo : EIATTR_MIN_STACK_SIZE
	.align		4
.L_513:
        /*0c0c*/ 	.byte	0x04, 0x12
        /*0c0e*/ 	.short	(.L_515 - .L_514)
	.align		4
.L_514:
        /*0c10*/ 	.word	index@(_ZN10layer_norm31ln_parallel_residual_bwd_kernelINS_13Kernel_traitsI6__halfS2_S2_S2_fjLj8192ELj1ELj1ELj8ELj16ENS_18Kernel_traits_baseILj8192ES2_S2_S2_S2_fjLj256EEEEELb1ELb0ELb1EEEvNS_9BwdParamsE)
        /*0c14*/ 	.word	0x000000e8


	//----- nvinfo : EIATTR_MIN_STACK_SIZE
	.align		4
.L_515:
        /*0c18*/ 	.byte	0x04, 0x12
        /*0c1a*/ 	.short	(.L_517 - .L_516)
	.align		4
.L_516:
        /*0c1c*/ 	.word	index@(_ZN10layer_norm22ln_bwd_finalize_kernelINS_22Kernel_traits_finalizeILj8192E6__halfS2_S2_S2_fjLb0ELj1024ELj4ENS_18Kernel_traits_baseILj8192ES2_S2_S2_S2_fjLj1024EEEEELb0ELb0EEEvNS_9BwdParamsE)
        /*0c20*/ 	.word	0x00000000


	//----- nvinfo : EIATTR_MIN_STACK_SIZE
	.align		4
.L_517:
        /*0c24*/ 	.byte	0x04, 0x12
        /*0c26*/ 	.short	(.L_519 - .L_518)
	.align		4
.L_518:
        /*0c28*/ 	.word	index@(_ZN10layer_norm40ln_parallel_residual_bwd_finalize_kernelINS_22Kernel_traits_finalizeILj8192E6__halfS2_S2_S2_fjLb0ELj1024ELj4ENS_18Kernel_traits_baseILj8192ES2_S2_S2_S2_fjLj1024EEEEELb0EEEvNS_9BwdParamsE)
        /*0c2c*/ 	.word	0x00000000


	//----- nvinfo : EIATTR_MIN_STACK_SIZE
	.align		4
.L_519:
        /*0c30*/ 	.byte	0x04, 0x12
        /*0c32*/ 	.short	(.L_521 - .L_520)
	.align		4
.L_520:
        /*0c34*/ 	.word	index@(_ZN10layer_norm31ln_parallel_residual_bwd_kernelINS_13Kernel_traitsI6__halfS2_S2_S2_fjLj8192ELj1ELj1ELj8ELj16ENS_18Kernel_traits_baseILj8192ES2_S2_S2_S2_fjLj256EEEEELb1ELb1ELb0EEEvNS_9BwdParamsE)
        /*0c38*/ 	.word	0x00000000


	//----- nvinfo : EIATTR_MIN_STACK_SIZE
	.align		4
.L_521:
        /*0c3c*/ 	.byte	0x04, 0x12
        /*0c3e*/ 	.short	(.L_523 - .L_522)
	.align		4
.L_522:
        /*0c40*/ 	.word	index@(_ZN10layer_norm22ln_bwd_finalize_kernelINS_22Kernel_traits_finalizeILj8192E6__halfS2_S2_S2_fjLb0ELj1024ELj4ENS_18Kernel_traits_baseILj8192ES2_S2_S2_S2_fjLj1024EEEEELb0ELb1EEEvNS_9BwdParamsE)
        /*0c44*/ 	.word	0x00000000


	//----- nvinfo : EIATTR_MIN_STACK_SIZE
	.align		4
.L_523:
        /*0c48*/ 	.byte	0x04, 0x12
        /*0c4a*/ 	.short	(.L_525 - .L_524)
	.align		4
.L_524:
        /*0c4c*/ 	.word	index@(_ZN10layer_norm40ln_parallel_residual_bwd_finalize_kernelINS_22Kernel_traits_finalizeILj8192E6__halfS2_S2_S2_fjLb0ELj1024ELj4ENS_18Kernel_traits_baseILj8192ES2_S2_S2_S2_fjLj1024EEEEELb1EEEvNS_9BwdParamsE)
        /*0c50*/ 	.word	0x00000000


	//----- nvinfo : EIATTR_MIN_STACK_SIZE
	.align		4
.L_525:
        /*0c54*/ 	.byte	0x04, 0x12
        /*0c56*/ 	.short	(.L_527 - .L_526)
	.align		4
.L_526:
        /*0c58*/ 	.word	index@(_ZN10layer_norm31ln_parallel_residual_bwd_kernelINS_13Kernel_traitsI6__halfS2_S2_S2_fjLj8192ELj1ELj1ELj8ELj16ENS_18Kernel_traits_baseILj8192ES2_S2_S2_S2_fjLj256EEEEELb1ELb1ELb1EEEvNS_9BwdParamsE)
        /*0c5c*/ 	.word	0x00000000


	//----- nvinfo : EIATTR_MIN_STACK_SIZE
	.align		4
.L_527:
        /*0c60*/ 	.byte	0x04, 0x12
        /*0c62*/ 	.short	(.L_529 - .L_528)
	.align		4
.L_528:
        /*0c64*/ 	.word	index@(_ZN10layer_norm31ln_parallel_residual_bwd_kernelINS_13Kernel_traitsIf13__nv_bfloat16S2_S2_fjLj8192ELj1ELj1ELj8ELj16ENS_18Kernel_traits_baseILj8192EfS2_S2_S2_fjLj256EEEEELb0ELb0ELb0EEEvNS_9BwdParamsE)
        /*0c68*/ 	.word	0x000000c0


	//----- nvinfo : EIATTR_MIN_STACK_SIZE
	.align		4
.L_529:
        /*0c6c*/ 	.byte	0x04, 0x12
        /*0c6e*/ 	.short	(.L_531 - .L_530)
	.align		4
.L_530:
        /*0c70*/ 	.word	index@(_ZN10layer_norm31ln_parallel_residual_bwd_kernelINS_13Kernel_traitsIf13__nv_bfloat16S2_S2_fjLj8192ELj1ELj1ELj8ELj16ENS_18Kernel_traits_baseILj8192EfS2_S2_S2_fjLj256EEEEELb0ELb0ELb1EEEvNS_9BwdParamsE)
        /*0c74*/ 	.word	0x000000b8


	//----- nvinfo : EIATTR_MIN_STACK_SIZE
	.align		4
.L_531:
        /*0c78*/ 	.byte	0x04, 0x12
        /*0c7a*/ 	.short	(.L_533 - .L_532)
	.align		4
.L_532:
        /*0c7c*/ 	.word	index@(_ZN10layer_norm31ln_parallel_residual_bwd_kernelINS_13Kernel_traitsIf13__nv_bfloat16S2_S2_fjLj8192ELj1ELj1ELj8ELj16ENS_18Kernel_traits_baseILj8192EfS2_S2_S2_fjLj256EEEEELb0ELb1ELb0EEEvNS_9BwdParamsE)
        /*0c80*/ 	.word	0x00000000


	//----- nvinfo : EIATTR_MIN_STACK_SIZE
	.align		4
.L_533:
        /*0c84*/ 	.byte	0x04, 0x12
        /*0c86*/ 	.short	(.L_535 - .L_534)
	.align		4
.L_534:
        /*0c88*/ 	.word	index@(_ZN10layer_norm31ln_parallel_residual_bwd_kernelINS_13Kernel_traitsIf13__nv_bfloat16S2_S2_fjLj8192ELj1ELj1ELj8ELj16ENS_18Kernel_traits_baseILj8192EfS2_S2_S2_fjLj256EEEEELb0ELb1ELb1EEEvNS_9BwdParamsE)
        /*0c8c*/ 	.word	0x00000000


	//----- nvinfo : EIATTR_MIN_STACK_SIZE
	.align		4
.L_535:
        /*0c90*/ 	.byte	0x04, 0x12
        /*0c92*/ 	.short	(.L_537 - .L_536)
	.align		4
.L_536:
        /*0c94*/ 	.word	index@(_ZN10layer_norm31ln_parallel_residual_bwd_kernelINS_13Kernel_traitsIf13__nv_bfloat16S2_S2_fjLj8192ELj1ELj1ELj8ELj16ENS_18Kernel_traits_baseILj8192EfS2_S2_S2_fjLj256EEEEELb1ELb0ELb0EEEvNS_9BwdParamsE)
        /*0c98*/ 	.word	0x00000100


	//----- nvinfo : EIATTR_MIN_STACK_SIZE
	.align		4
.L_537:
        /*0c9c*/ 	.byte	0x04, 0x12
        /*0c9e*/ 	.short	(.L_539 - .L_538)
	.align		4
.L_538:
        /*0ca0*/ 	.word	index@(_ZN10layer_norm31ln_parallel_residual_bwd_kernelINS_13Kernel_traitsIf13__nv_bfloat16S2_S2_fjLj8192ELj1ELj1ELj8ELj16ENS_18Kernel_traits_baseILj8192EfS2_S2_S2_fjLj256EEEEELb1ELb0ELb1EEEvNS_9BwdParamsE)
        /*0ca4*/ 	.word	0x000000f8


	//----- nvinfo : EIATTR_MIN_STACK_SIZE
	.align		4
.L_539:
        /*0ca8*/ 	.byte	0x04, 0x12
        /*0caa*/ 	.short	(.L_541 - .L_540)
	.align		4
.L_540:
        /*0cac*/ 	.word	index@(_ZN10layer_norm22ln_bwd_finalize_kernelINS_22Kernel_traits_finalizeILj8192Ef13__nv_bfloat16S2_S2_fjLb0ELj1024ELj4ENS_18Kernel_traits_baseILj8192EfS2_S2_S2_fjLj1024EEEEELb0ELb0EEEvNS_9BwdParamsE)
        /*0cb0*/ 	.word	0x00000000


	//----- nvinfo : EIATTR_MIN_STACK_SIZE
	.align		4
.L_541:
        /*0cb4*/ 	.byte	0x04, 0x12
        /*0cb6*/ 	.short	(.L_543 - .L_542)
	.align		4
.L_542:
        /*0cb8*/ 	.word	index@(_ZN10layer_norm40ln_parallel_residual_bwd_finalize_kernelINS_22Kernel_traits_finalizeILj8192Ef13__nv_bfloat16S2_S2_fjLb0ELj1024ELj4ENS_18Kernel_traits_baseILj8192EfS2_S2_S2_fjLj1024EEEEELb0EEEvNS_9BwdParamsE)
        /*0cbc*/ 	.word	0x00000000


	//----- nvinfo : EIATTR_MIN_STACK_SIZE
	.align		4
.L_543:
        /*0cc0*/ 	.byte	0x04, 0x12
        /*0cc2*/ 	.short	(.L_545 - .L_544)
	.align		4
.L_544:
        /*0cc4*/ 	.word	index@(_ZN10layer_norm31ln_parallel_residual_bwd_kernelINS_13Kernel_traitsIf13__nv_bfloat16S2_S2_fjLj8192ELj1ELj1ELj8ELj16ENS_18Kernel_traits_baseILj8192EfS2_S2_S2_fjLj256EEEEELb1ELb1ELb0EEEvNS_9BwdParamsE)
        /*0cc8*/ 	.word	0x00000000


	//----- nvinfo : EIATTR_MIN_STACK_SIZE
	.align		4
.L_545:
        /*0ccc*/ 	.byte	0x04, 0x12
        /*0cce*/ 	.short	(.L_547 - .L_546)
	.align		4
.L_546:
        /*0cd0*/ 	.word	index@(_ZN10layer_norm22ln_bwd_finalize_kernelINS_22Kernel_traits_finalizeILj8192Ef13__nv_bfloat16S2_S2_fjLb0ELj1024ELj4ENS_18Kernel_traits_baseILj8192EfS2_S2_S2_fjLj1024EEEEELb0ELb1EEEvNS_9BwdParamsE)
        /*0cd4*/ 	.word	0x00000000


	//----- nvinfo : EIATTR_MIN_STACK_SIZE
	.align		4
.L_547:
        /*0cd8*/ 	.byte	0x04, 0x12
        /*0cda*/ 	.short	(.L_549 - .L_548)
	.align		4
.L_548:
        /*0cdc*/ 	.word	index@(_ZN10layer_norm40ln_parallel_residual_bwd_finalize_kernelINS_22Kernel_traits_finalizeILj8192Ef13__nv_bfloat16S2_S2_fjLb0ELj1024ELj4ENS_18Kernel_traits_baseILj8192EfS2_S2_S2_fjLj1024EEEEELb1EEEvNS_9BwdParamsE)
        /*0ce0*/ 	.word	0x00000000


	//----- nvinfo : EIATTR_MIN_STACK_SIZE
	.align		4
.L_549:
        /*0ce4*/ 	.byte	0x04, 0x12
        /*0ce6*/ 	.short	(.L_551 - .L_550)
	.align		4
.L_550:
        /*0ce8*/ 	.word	index@(_ZN10layer_norm31ln_parallel_residual_bwd_kernelINS_13Kernel_traitsIf13__nv_bfloat16S2_S2_fjLj8192ELj1ELj1ELj8ELj16ENS_18Kernel_traits_baseILj8192EfS2_S2_S2_fjLj256EEEEELb1ELb1ELb1EEEvNS_9BwdParamsE)
        /*0cec*/ 	.word	0x00000000


	//----- nvinfo : EIATTR_MIN_STACK_SIZE
	.align		4
.L_551:
        /*0cf0*/ 	.byte	0x04, 0x12
        /*0cf2*/ 	.short	(.L_553 - .L_552)
	.align		4
.L_552:
        /*0cf4*/ 	.word	index@(_ZN10layer_norm31ln_parallel_residual_bwd_kernelINS_13Kernel_traitsI13__nv_bfloat16S2_fS2_fjLj8192ELj1ELj1ELj8ELj16ENS_18Kernel_traits_baseILj8192ES2_S2_fS2_fjLj256EEEEELb0ELb0ELb0EEEvNS_9BwdParamsE)
        /*0cf8*/ 	.word	0x00000118


	//----- nvinfo : EIATTR_MIN_STACK_SIZE
	.align		4
.L_553:
        /*0cfc*/ 	.byte	0x04, 0x12
        /*0cfe*/ 	.short	(.L_555 - .L_554)
	.align		4
.L_554:
        /*0d00*/ 	.word	index@(_ZN10layer_norm31ln_parallel_residual_bwd_kernelINS_13Kernel_traitsI13__nv_bfloat16S2_fS2_fjLj8192ELj1ELj1ELj8ELj16ENS_18Kernel_traits_baseILj8192ES2_S2_fS2_fjLj256EEEEELb0ELb0ELb1EEEvNS_9BwdParamsE)
        /*0d04*/ 	.word	0x00000108


	//----- nvinfo : EIATTR_MIN_STACK_SIZE
	.align		4
.L_555:
        /*0d08*/ 	.byte	0x04, 0x12
        /*0d0a*/ 	.short	(.L_557 - .L_556)
	.align		4
.L_556:
        /*0d0c*/ 	.word	index@(_ZN10layer_norm31ln_parallel_residual_bwd_kernelINS_13Kernel_traitsI13__nv_bfloat16S2_fS2_fjLj8192ELj1ELj1ELj8ELj16ENS_18Kernel_traits_baseILj8192ES2_S2_fS2_fjLj256EEEEELb0ELb1ELb0EEEvNS_9BwdParamsE)
        /*0d10*/ 	.word	0x00000000


	//----- nvinfo : EIATTR_MIN_STACK_SIZE
	.align		4
.L_557:
        /*0d14*/ 	.byte	0x04, 0x12
        /*0d16*/ 	.short	(.L_559 - .L_558)
	.align		4
.L_558:
        /*0d18*/ 	.word	index@(_ZN10layer_norm31ln_parallel_residual_bwd_kernelINS_13Kernel_traitsI13__nv_bfloat16S2_fS2_fjLj8192ELj1ELj1ELj8ELj16ENS_18Kernel_traits_baseILj8192ES2_S2_fS2_fjLj256EEEEELb0ELb1ELb1EEEvNS_9BwdParamsE)
        /*0d1c*/ 	.word	0x00000000


	//----- nvinfo : EIATTR_MIN_STACK_SIZE
	.align		4
.L_559:
        /*0d20*/ 	.byte	0x04, 0x12
        /*0d22*/ 	.short	(.L_561 - .L_560)
	.align		4
.L_560:
        /*0d24*/ 	.word	index@(_ZN10layer_norm31ln_parallel_residual_bwd_kernelINS_13Kernel_traitsI13__nv_bfloat16S2_fS2_fjLj8192ELj1ELj1ELj8ELj16ENS_18Kernel_traits_baseILj8192ES2_S2_fS2_fjLj256EEEEELb1ELb0ELb0EEEvNS_9BwdParamsE)
        /*0d28*/ 	.word	0x00000158


	//----- nvinfo : EIATTR_MIN_STACK_SIZE
	.align		4
.L_561:
        /*0d2c*/ 	.byte	0x04, 0x12
        /*0d2e*/ 	.short	(.L_563 - .L_562)
	.align		4
.L_562:
        /*0d30*/ 	.word	index@(_ZN10layer_norm31ln_parallel_residual_bwd_kernelINS_13Kernel_traitsI13__nv_bfloat16S2_fS2_fjLj8192ELj1ELj1ELj8ELj16ENS_18Kernel_traits_baseILj8192ES2_S2_fS2_fjLj256EEEEELb1ELb0ELb1EEEvNS_9BwdParamsE)
        /*0d34*/ 	.word	0x00000148


	//----- nvinfo : EIATTR_MIN_STACK_SIZE
	.align		4
.L_563:
        /*0d38*/ 	.byte	0x04, 0x12
        /*0d3a*/ 	.short	(.L_565 - .L_564)
	.align		4
.L_564:
        /*0d3c*/ 	.word	index@(_ZN10layer_norm22ln_bwd_finalize_kernelINS_22Kernel_traits_finalizeILj8192E13__nv_bfloat16S2_fS2_fjLb0ELj1024ELj4ENS_18Kernel_traits_baseILj8192ES2_S2_fS2_fjLj1024EEEEELb0ELb0EEEvNS_9BwdParamsE)
        /*0d40*/ 	.word	0x00000000


	//----- nvinfo : EIATTR_MIN_STACK_SIZE
	.align		4
.L_565:
        /*0d44*/ 	.byte	0x04, 0x12
        /*0d46*/ 	.short	(.L_567 - .L_566)
	.align		4
.L_566:
        /*0d48*/ 	.word	index@(_ZN10layer_norm40ln_parallel_residual_bwd_finalize_kernelINS_22Kernel_traits_finalizeILj8192E13__nv_bfloat16S2_fS2_fjLb0ELj1024ELj4ENS_18Kernel_traits_baseILj8192ES2_S2_fS2_fjLj1024EEEEELb0EEEvNS_9BwdParamsE)
        /*0d4c*/ 	.word	0x00000000


	//----- nvinfo : EIATTR_MIN_STACK_SIZE
	.align		4
.L_567:
        /*0d50*/ 	.byte	0x04, 0x12
        /*0d52*/ 	.short	(.L_569 - .L_568)
	.align		4
.L_568:
        /*0d54*/ 	.word	index@(_ZN10layer_norm31ln_parallel_residual_bwd_kernelINS_13Kernel_traitsI13__nv_bfloat16S2_fS2_fjLj8192ELj1ELj1ELj8ELj16ENS_18Kernel_traits_baseILj8192ES2_S2_fS2_fjLj256EEEEELb1ELb1ELb0EEEvNS_9BwdParamsE)
        /*0d58*/ 	.word	0x00000000


	//----- nvinfo : EIATTR_MIN_STACK_SIZE
	.align		4
.L_569:
        /*0d5c*/ 	.byte	0x04, 0x12
        /*0d5e*/ 	.short	(.L_571 - .L_570)
	.align		4
.L_570:
        /*0d60*/ 	.word	index@(_ZN10layer_norm22ln_bwd_finalize_kernelINS_22Kernel_traits_finalizeILj8192E13__nv_bfloat16S2_fS2_fjLb0ELj1024ELj4ENS_18Kernel_traits_baseILj8192ES2_S2_fS2_fjLj1024EEEEELb0ELb1EEEvNS_9BwdParamsE)
        /*0d64*/ 	.word	0x00000000


	//----- nvinfo : EIATTR_MIN_STACK_SIZE
	.align		4
.L_571:
        /*0d68*/ 	.byte	0x04, 0x12
        /*0d6a*/ 	.short	(.L_573 - .L_572)
	.align		4
.L_572:
        /*0d6c*/ 	.word	index@(_ZN10layer_norm40ln_parallel_residual_bwd_finalize_kernelINS_22Kernel_traits_finalizeILj8192E13__nv_bfloat16S2_fS2_fjLb0ELj1024ELj4ENS_18Kernel_traits_baseILj8192ES2_S2_fS2_fjLj1024EEEEELb1EEEvNS_9BwdParamsE)
        /*0d70*/ 	.word	0x00000000


	//----- nvinfo : EIATTR_MIN_STACK_SIZE
	.align		4
.L_573:
        /*0d74*/ 	.byte	0x04, 0x12
        /*0d76*/ 	.short	(.L_575 - .L_574)
	.align		4
.L_574:
        /*0d78*/ 	.word	index@(_ZN10layer_norm31ln_parallel_residual_bwd_kernelINS_13Kernel_traitsI13__nv_bfloat16S2_fS2_fjLj8192ELj1ELj1ELj8ELj16ENS_18Kernel_traits_baseILj8192ES2_S2_fS2_fjLj256EEEEELb1ELb1ELb1EEEvNS_9BwdParamsE)
        /*0d7c*/ 	.word	0x00000010


	//----- nvinfo : EIATTR_MIN_STACK_SIZE
	.align		4
.L_575:
        /*0d80*/ 	.byte	0x04, 0x12
        /*0d82*/ 	.short	(.L_577 - .L_576)
	.align		4
.L_576:
        /*0d84*/ 	.word	index@(_ZN10layer_norm31ln_parallel_residual_bwd_kernelINS_13Kernel_traitsIf13__nv_bfloat16fS2_fjLj8192ELj1ELj1ELj8ELj16ENS_18Kernel_traits_baseILj8192EfS2_fS2_fjLj256EEEEELb0ELb0ELb0EEEvNS_9BwdParamsE)
        /*0d88*/ 	.word	0x00000120


	//----- nvinfo : EIATTR_MIN_STACK_SIZE
	.align		4
.L_577:
        /*0d8c*/ 	.byte	0x04, 0x12
        /*0d8e*/ 	.short	(.L_579 - .L_578)
	.align		4
.L_578:
        /*0d90*/ 	.word	index@(_ZN10layer_norm31ln_parallel_residual_bwd_kernelINS_13Kernel_traitsIf13__nv_bfloat16fS2_fjLj8192ELj1ELj1ELj8ELj16ENS_18Kernel_traits_baseILj8192EfS2_fS2_fjLj256EEEEELb0ELb0ELb1EEEvNS_9BwdParamsE)
        /*0d94*/ 	.word	0x00000108


	//----- nvinfo : EIATTR_MIN_STACK_SIZE
	.align		4
.L_579:
        /*0d98*/ 	.byte	0x04, 0x12
        /*0d9a*/ 	.short	(.L_581 - .L_580)
	.align		4
.L_580:
        /*0d9c*/ 	.word	index@(_ZN10layer_norm31ln_parallel_residual_bwd_kernelINS_13Kernel_traitsIf13__nv_bfloat16fS2_fjLj8192ELj1ELj1ELj8ELj16ENS_18Kernel_traits_baseILj8192EfS2_fS2_fjLj256EEEEELb0ELb1ELb0EEEvNS_9BwdParamsE)
        /*0da0*/ 	.word	0x00000000


	//----- nvinfo : EIATTR_MIN_STACK_SIZE
	.align		4
.L_581:
        /*0da4*/ 	.byte	0x04, 0x12
        /*0da6*/ 	.short	(.L_583 - .L_582)
	.align		4
.L_582:
        /*0da8*/ 	.word	index@(_ZN10layer_norm31ln_parallel_residual_bwd_kernelINS_13Kernel_traitsIf13__nv_bfloat16fS2_fjLj8192ELj1ELj1ELj8ELj16ENS_18Kernel_traits_baseILj8192EfS2_fS2_fjLj256EEEEELb0ELb1ELb1EEEvNS_9BwdParamsE)
        /*0dac*/ 	.word	0x00000000


	//----- nvinfo : EIATTR_MIN_STACK_SIZE
	.align		4
.L_583:
        /*0db0*/ 	.byte	0x04, 0x12
        /*0db2*/ 	.short	(.L_585 - .L_584)
	.align		4
.L_584:
        /*0db4*/ 	.word	index@(_ZN10layer_norm31ln_parallel_residual_bwd_kernelINS_13Kernel_traitsIf13__nv_bfloat16fS2_fjLj8192ELj1ELj1ELj8ELj16ENS_18Kernel_traits_baseILj8192EfS2_fS2_fjLj256EEEEELb1ELb0ELb0EEEvNS_9BwdParamsE)
        /*0db8*/ 	.word	0x00000160


	//----- nvinfo : EIATTR_MIN_STACK_SIZE
	.align		4
.L_585:
        /*0dbc*/ 	.byte	0x04, 0x12
        /*0dbe*/ 	.short	(.L_587 - .L_586)
	.align		4
.L_586:
        /*0dc0*/ 	.word	index@(_ZN10layer_norm31ln_parallel_residual_bwd_kernelINS_13Kernel_traitsIf13__nv_bfloat16fS2_fjLj8192ELj1ELj1ELj8ELj16ENS_18Kernel_traits_baseILj8192EfS2_fS2_fjLj256EEEEELb1ELb0ELb1EEEvNS_9BwdParamsE)
        /*0dc4*/ 	.word	0x00000148


	//----- nvinfo : EIATTR_MIN_STACK_SIZE
	.align		4
.L_587:
        /*0dc8*/ 	.byte	0x04, 0x12
        /*0dca*/ 	.short	(.L_589 - .L_588)
	.align		4
.L_588:
        /*0dcc*/ 	.word	index@(_ZN10layer_norm22ln_bwd_finalize_kernelINS_22Kernel_traits_finalizeILj8192Ef13__nv_bfloat16fS2_fjLb0ELj1024ELj4ENS_18Kernel_traits_baseILj8192EfS2_fS2_fjLj1024EEEEELb0ELb0EEEvNS_9BwdParamsE)
        /*0dd0*/ 	.word	0x00000000


	//----- nvinfo : EIATTR_MIN_STACK_SIZE
	.align		4
.L_589:
        /*0dd4*/ 	.byte	0x04, 0x12
        /*0dd6*/ 	.short	(.L_591 - .L_590)
	.align		4
.L_590:
        /*0dd8*/ 	.word	index@(_ZN10layer_norm40ln_parallel_residual_bwd_finalize_kernelINS_22Kernel_traits_finalizeILj8192Ef13__nv_bfloat16fS2_fjLb0ELj1024ELj4ENS_18Kernel_traits_baseILj8192EfS2_fS2_fjLj1024EEEEELb0EEEvNS_9BwdParamsE)
        /*0ddc*/ 	.word	0x00000000


	//----- nvinfo : EIATTR_MIN_STACK_SIZE
	.align		4
.L_591:
        /*0de0*/ 	.byte	0x04, 0x12
        /*0de2*/ 	.short	(.L_593 - .L_592)
	.align		4
.L_592:
        /*0de4*/ 	.word	index@(_ZN10layer_norm31ln_parallel_residual_bwd_kernelINS_13Kernel_traitsIf13__nv_bfloat16fS2_fjLj8192ELj1ELj1ELj8ELj16ENS_18Kernel_traits_baseILj8192EfS2_fS2_fjLj256EEEEELb1ELb1ELb0EEEvNS_9BwdParamsE)
        /*0de8*/ 	.word	0x00000000


	//----- nvinfo : EIATTR_MIN_STACK_SIZE
	.align		4
.L_593:
        /*0dec*/ 	.byte	0x04, 0x12
        /*0dee*/ 	.short	(.L_595 - .L_594)
	.align		4
.L_594:
        /*0df0*/ 	.word	index@(_ZN10layer_norm22ln_bwd_finalize_kernelINS_22Kernel_traits_finalizeILj8192Ef13__nv_bfloat16fS2_fjLb0ELj1024ELj4ENS_18Kernel_traits_baseILj8192EfS2_fS2_fjLj1024EEEEELb0ELb1EEEvNS_9BwdParamsE)
        /*0df4*/ 	.word	0x00000000


	//----- nvinfo : EIATTR_MIN_STACK_SIZE
	.align		4
.L_595:
        /*0df8*/ 	.byte	0x04, 0x12
        /*0dfa*/ 	.short	(.L_597 - .L_596)
	.align		4
.L_596:
        /*0dfc*/ 	.word	index@(_ZN10layer_norm40ln_parallel_residual_bwd_finalize_kernelINS_22Kernel_traits_finalizeILj8192Ef13__nv_bfloat16fS2_fjLb0ELj1024ELj4ENS_18Kernel_traits_baseILj8192EfS2_fS2_fjLj1024EEEEELb1EEEvNS_9BwdParamsE)
        /*0e00*/ 	.word	0x00000000


	//----- nvinfo : EIATTR_MIN_STACK_SIZE
	.align		4
.L_597:
        /*0e04*/ 	.byte	0x04, 0x12
        /*0e06*/ 	.short	(.L_599 - .L_598)
	.align		4
.L_598:
        /*0e08*/ 	.word	index@(_ZN10layer_norm31ln_parallel_residual_bwd_kernelINS_13Kernel_traitsIf13__nv_bfloat16fS2_fjLj8192ELj1ELj1ELj8ELj16ENS_18Kernel_traits_baseILj8192EfS2_fS2_fjLj256EEEEELb1ELb1ELb1EEEvNS_9BwdParamsE)
        /*0e0c*/ 	.word	0x00000000


	//----- nvinfo : EIATTR_MIN_STACK_SIZE
	.align		4
.L_599:
        /*0e10*/ 	.byte	0x04, 0x12
        /*0e12*/ 	.short	(.L_601 - .L_600)
	.align		4
.L_600:
        /*0e14*/ 	.word	index@(_ZN10layer_norm31ln_parallel_residual_bwd_kernelINS_13Kernel_traitsIf6__halfS2_S2_fjLj8192ELj1ELj1ELj8ELj16ENS_18Kernel_traits_baseILj8192EfS2_S2_S2_fjLj256EEEEELb0ELb0ELb0EEEvNS_9BwdParamsE)
        /*0e18*/ 	.word	0x000000c0


	//----- nvinfo : EIATTR_MIN_STACK_SIZE
	.align		4
.L_601:
        /*0e1c*/ 	.byte	0x04, 0x12
        /*0e1e*/ 	.short	(.L_603 - .L_602)
	.align		4
.L_602:
        /*0e20*/ 	.word	index@(_ZN10layer_norm31ln_parallel_residual_bwd_kernelINS_13Kernel_traitsIf6__halfS2_S2_fjLj8192ELj1ELj1ELj8ELj16ENS_18Kernel_traits_baseILj8192EfS2_S2_S2_fjLj256EEEEELb0ELb0ELb1EEEvNS_9BwdParamsE)
        /*0e24*/ 	.word	0x000000b8


	//----- nvinfo : EIATTR_MIN_STACK_SIZE
	.align		4
.L_603:
        /*0e28*/ 	.byte	0x04, 0x12
        /*0e2a*/ 	.short	(.L_605 - .L_604)
	.align		4
.L_604:
        /*0e2c*/ 	.word	index@(_ZN10layer_norm31ln_parallel_residual_bwd_kernelINS_13Kernel_traitsIf6__halfS2_S2_fjLj8192ELj1ELj1ELj8ELj16ENS_18Kernel_traits_baseILj8192EfS2_S2_S2_fjLj256EEEEELb0ELb1ELb0EEEvNS_9BwdParamsE)
        /*0e30*/ 	.word	0x00000000


	//----- nvinfo : EIATTR_MIN_STACK_SIZE
	.align		4
.L_605:
        /*0e34*/ 	.byte	0x04, 0x12
        /*0e36*/ 	.short	(.L_607 - .L_606)
	.align		4
.L_606:
        /*0e38*/ 	.word	index@(_ZN10layer_norm31ln_parallel_residual_bwd_kernelINS_13Kernel_traitsIf6__halfS2_S2_fjLj8192ELj1ELj1ELj8ELj16ENS_18Kernel_traits_baseILj8192EfS2_S2_S2_fjLj256EEEEELb0ELb1ELb1EEEvNS_9BwdParamsE)
        /*0e3c*/ 	.word	0x00000000


	//----- nvinfo : EIATTR_MIN_STACK_SIZE
	.align		4
.L_607:
        /*0e40*/ 	.byte	0x04, 0x12
        /*0e42*/ 	.short	(.L_609 - .L_608)
	.align		4
.L_608:
        /*0e44*/ 	.word	index@(_ZN10layer_norm31ln_parallel_residual_bwd_kernelINS_13Kernel_traitsIf6__halfS2_S2_fjLj8192ELj1ELj1ELj8ELj16ENS_18Kernel_traits_baseILj8192EfS2_S2_S2_fjLj256EEEEELb1ELb0ELb0EEEvNS_9BwdParamsE)
        /*0e48*/ 	.word	0x00000100


	//----- nvinfo : EIATTR_MIN_STACK_SIZE
	.align		4
.L_609:
        /*0e4c*/ 	.byte	0x04, 0x12
        /*0e4e*/ 	.short	(.L_611 - .L_610)
	.align		4
.L_610:
        /*0e50*/ 	.word	index@(_ZN10layer_norm31ln_parallel_residual_bwd_kernelINS_13Kernel_traitsIf6__halfS2_S2_fjLj8192ELj1ELj1ELj8ELj16ENS_18Kernel_traits_baseILj8192EfS2_S2_S2_fjLj256EEEEELb1ELb0ELb1EEEvNS_9BwdParamsE)
        /*0e54*/ 	.word	0x000000f8


	//----- nvinfo : EIATTR_MIN_STACK_SIZE
	.align		4
.L_611:
        /*0e58*/ 	.byte	0x04, 0x12
        /*0e5a*/ 	.short	(.L_613 - .L_612)
	.align		4
.L_612:
        /*0e5c*/ 	.word	index@(_ZN10layer_norm22ln_bwd_finalize_kernelINS_22Kernel_traits_finalizeILj8192Ef6__halfS2_S2_fjLb0ELj1024ELj4ENS_18Kernel_traits_baseILj8192EfS2_S2_S2_fjLj1024EEEEELb0ELb0EEEvNS_9BwdParamsE)
        /*0e60*/ 	.word	0x00000000


	//----- nvinfo : EIATTR_MIN_STACK_SIZE
	.align		4
.L_613:
        /*0e64*/ 	.byte	0x04, 0x12
        /*0e66*/ 	.short	(.L_615 - .L_614)
	.align		4
.L_614:
        /*0e68*/ 	.word	index@(_ZN10layer_norm40ln_parallel_residual_bwd_finalize_kernelINS_22Kernel_traits_finalizeILj8192Ef6__halfS2_S2_fjLb0ELj1024ELj4ENS_18Kernel_traits_baseILj8192EfS2_S2_S2_fjLj1024EEEEELb0EEEvNS_9BwdParamsE)
        /*0e6c*/ 	.word	0x00000000


	//----- nvinfo : EIATTR_MIN_STACK_SIZE
	.align		4
.L_615:
        /*0e70*/ 	.byte	0x04, 0x12
        /*0e72*/ 	.short	(.L_617 - .L_616)
	.align		4
.L_616:
        /*0e74*/ 	.word	index@(_ZN10layer_norm31ln_parallel_residual_bwd_kernelINS_13Kernel_traitsIf6__halfS2_S2_fjLj8192ELj1ELj1ELj8ELj16ENS_18Kernel_traits_baseILj8192EfS2_S2_S2_fjLj256EEEEELb1ELb1ELb0EEEvNS_9BwdParamsE)
        /*0e78*/ 	.word	0x00000000


	//----- nvinfo : EIATTR_MIN_STACK_SIZE
	.align		4
.L_617:
        /*0e7c*/ 	.byte	0x04, 0x12
        /*0e7e*/ 	.short	(.L_619 - .L_618)
	.align		4
.L_618:
        /*0e80*/ 	.word	index@(_ZN10layer_norm22ln_bwd_finalize_kernelINS_22Kernel_traits_finalizeILj8192Ef6__halfS2_S2_fjLb0ELj1024ELj4ENS_18Kernel_traits_baseILj8192EfS2_S2_S2_fjLj1024EEEEELb0ELb1EEEvNS_9BwdParamsE)
        /*0e84*/ 	.word	0x00000000


	//----- nvinfo : EIATTR_MIN_STACK_SIZE
	.align		4
.L_619:
        /*0e88*/ 	.byte	0x04, 0x12
        /*0e8a*/ 	.short	(.L_621 - .L_620)
	.align		4
.L_620:
        /*0e8c*/ 	.word	index@(_ZN10layer_norm40ln_parallel_residual_bwd_finalize_kernelINS_22Kernel_traits_finalizeILj8192Ef6__halfS2_S2_fjLb0ELj1024ELj4ENS_18Kernel_traits_baseILj8192EfS2_S2_S2_fjLj1024EEEEELb1EEEvNS_9BwdParamsE)
        /*0e90*/ 	.word	0x00000000


	//----- nvinfo : EIATTR_MIN_STACK_SIZE
	.align		4
.L_621:
        /*0e94*/ 	.byte	0x04, 0x12
        /*0e96*/ 	.short	(.L_623 - .L_622)
	.align		4
.L_622:
        /*0e98*/ 	.word	index@(_ZN10layer_norm31ln_parallel_residual_bwd_kernelINS_13Kernel_traitsIf6__halfS2_S2_fjLj8192ELj1ELj1ELj8ELj16ENS_18Kernel_traits_baseILj8192EfS2_S2_S2_fjLj256EEEEELb1ELb1ELb1EEEvNS_9BwdParamsE)
        /*0e9c*/ 	.word	0x00000000


	//----- nvinfo : EIATTR_MIN_STACK_SIZE
	.align		4
.L_623:
        /*0ea0*/ 	.byte	0x04, 0x12
        /*0ea2*/ 	.short	(.L_625 - .L_624)
	.align		4
.L_624:
        /*0ea4*/ 	.word	index@(_ZN10layer_norm31ln_parallel_residual_bwd_kernelINS_13Kernel_traitsI6__halfS2_fS2_fjLj8192ELj1ELj1ELj8ELj16ENS_18Kernel_traits_baseILj8192ES2_S2_fS2_fjLj256EEEEELb0ELb0ELb0EEEvNS_9BwdParamsE)
        /*0ea8*/ 	.word	0x00000098


	//----- nvinfo : EIATTR_MIN_STACK_SIZE
	.align		4
.L_625:
        /*0eac*/ 	.byte	0x04, 0x12
        /*0eae*/ 	.short	(.L_627 - .L_626)
	.align		4
.L_626:
        /*0eb0*/ 	.word	index@(_ZN10layer_norm31ln_parallel_residual_bwd_kernelINS_13Kernel_traitsI6__halfS2_fS2_fjLj8192ELj1ELj1ELj8ELj16ENS_18Kernel_traits_baseILj8192ES2_S2_fS2_fjLj256EEEEELb0ELb0ELb1EEEvNS_9BwdParamsE)
        /*0eb4*/ 	.word	0x00000100


	//----- nvinfo : EIATTR_MIN_STACK_SIZE
	.align		4
.L_627:
        /*0eb8*/ 	.byte	0x04, 0x12
        /*0eba*/ 	.short	(.L_629 - .L_628)
	.align		4
.L_628:
        /*0ebc*/ 	.word	index@(_ZN10layer_norm31ln_parallel_residual_bwd_kernelINS_13Kernel_traitsI6__halfS2_fS2_fjLj8192ELj1ELj1ELj8ELj16ENS_18Kernel_traits_baseILj8192ES2_S2_fS2_fjLj256EEEEELb0ELb1ELb0EEEvNS_9BwdParamsE)
        /*0ec0*/ 	.word	0x00000000


	//----- nvinfo : EIATTR_MIN_STACK_SIZE
	.align		4
.L_629:
        /*0ec4*/ 	.byte	0x04, 0x12
        /*0ec6*/ 	.short	(.L_631 - .L_630)
	.align		4
.L_630:
        /*0ec8*/ 	.word	index@(_ZN10layer_norm31ln_parallel_residual_bwd_kernelINS_13Kernel_traitsI6__halfS2_fS2_fjLj8192ELj1ELj1ELj8ELj16ENS_18Kernel_traits_baseILj8192ES2_S2_fS2_fjLj256EEEEELb0ELb1ELb1EEEvNS_9BwdParamsE)
        /*0ecc*/ 	.word	0x00000000


	//----- nvinfo : EIATTR_MIN_STACK_SIZE
	.align		4
.L_631:
        /*0ed0*/ 	.byte	0x04, 0x12
        /*0ed2*/ 	.short	(.L_633 - .L_632)
	.align		4
.L_632:
        /*0ed4*/ 	.word	index@(_ZN10layer_norm31ln_parallel_residual_bwd_kernelINS_13Kernel_traitsI6__halfS2_fS2_fjLj8192ELj1ELj1ELj8ELj16ENS_18Kernel_traits_baseILj8192ES2_S2_fS2_fjLj256EEEEELb1ELb0ELb0EEEvNS_9BwdParamsE)
        /*0ed8*/ 	.word	0x000000e0


	//----- nvinfo : EIATTR_MIN_STACK_SIZE
	.align		4
.L_633:
        /*0edc*/ 	.byte	0x04, 0x12
        /*0ede*/ 	.short	(.L_635 - .L_634)
	.align		4
.L_634:
        /*0ee0*/ 	.word	index@(_ZN10layer_norm31ln_parallel_residual_bwd_kernelINS_13Kernel_traitsI6__halfS2_fS2_fjLj8192ELj1ELj1ELj8ELj16ENS_18Kernel_traits_baseILj8192ES2_S2_fS2_fjLj256EEEEELb1ELb0ELb1EEEvNS_9BwdParamsE)
        /*0ee4*/ 	.word	0x00000148


	//----- nvinfo : EIATTR_MIN_STACK_SIZE
	.align		4
.L_635:
        /*0ee8*/ 	.byte	0x04, 0x12
        /*0eea*/ 	.short	(.L_637 - .L_636)
	.align		4
.L_636:
        /*0eec*/ 	.word	index@(_ZN10layer_norm22ln_bwd_finalize_kernelINS_22Kernel_traits_finalizeILj8192E6__halfS2_fS2_fjLb0ELj1024ELj4ENS_18Kernel_traits_baseILj8192ES2_S2_fS2_fjLj1024EEEEELb0ELb0EEEvNS_9BwdParamsE)
        /*0ef0*/ 	.word	0x00000000


	//----- nvinfo : EIATTR_MIN_STACK_SIZE
	.align		4
.L_637:
        /*0ef4*/ 	.byte	0x04, 0x12
        /*0ef6*/ 	.short	(.L_639 - .L_638)
	.align		4
.L_638:
        /*0ef8*/ 	.word	index@(_ZN10layer_norm40ln_parallel_residual_bwd_finalize_kernelINS_22Kernel_traits_finalizeILj8192E6__halfS2_fS2_fjLb0ELj1024ELj4ENS_18Kernel_traits_baseILj8192ES2_S2_fS2_fjLj1024EEEEELb0EEEvNS_9BwdParamsE)
        /*0efc*/ 	.word	0x00000000


	//----- nvinfo : EIATTR_MIN_STACK_SIZE
	.align		4
.L_639:
        /*0f00*/ 	.byte	0x04, 0x12
        /*0f02*/ 	.short	(.L_641 - .L_640)
	.align		4
.L_640:
        /*0f04*/ 	.word	index@(_ZN10layer_norm31ln_parallel_residual_bwd_kernelINS_13Kernel_traitsI6__halfS2_fS2_fjLj8192ELj1ELj1ELj8ELj16ENS_18Kernel_traits_baseILj8192ES2_S2_fS2_fjLj256EEEEELb1ELb1ELb0EEEvNS_9BwdParamsE)
        /*0f08*/ 	.word	0x00000000


	//----- nvinfo : EIATTR_MIN_STACK_SIZE
	.align		4
.L_641:
        /*0f0c*/ 	.byte	0x04, 0x12
        /*0f0e*/ 	.short	(.L_643 - .L_642)
	.align		4
.L_642:
        /*0f10*/ 	.word	index@(_ZN10layer_norm22ln_bwd_finalize_kernelINS_22Kernel_traits_finalizeILj8192E6__halfS2_fS2_fjLb0ELj1024ELj4ENS_18Kernel_traits_baseILj8192ES2_S2_fS2_fjLj1024EEEEELb0ELb1EEEvNS_9BwdParamsE)
        /*0f14*/ 	.word	0x00000000


	//----- nvinfo : EIATTR_MIN_STACK_SIZE
	.align		4
.L_643:
        /*0f18*/ 	.byte	0x04, 0x12
        /*0f1a*/ 	.short	(.L_645 - .L_644)
	.align		4
.L_644:
        /*0f1c*/ 	.word	index@(_ZN10layer_norm40ln_parallel_residual_bwd_finalize_kernelINS_22Kernel_traits_finalizeILj8192E6__halfS2_fS2_fjLb0ELj1024ELj4ENS_18Kernel_traits_baseILj8192ES2_S2_fS2_fjLj1024EEEEELb1EEEvNS_9BwdParamsE)
        /*0f20*/ 	.word	0x00000000


	//----- nvinfo : EIATTR_MIN_STACK_SIZE
	.align		4
.L_645:
        /*0f24*/ 	.byte	0x04, 0x12
        /*0f26*/ 	.short	(.L_647 - .L_646)
	.align		4
.L_646:
        /*0f28*/ 	.word	index@(_ZN10layer_norm31ln_parallel_residual_bwd_kernelINS_13Kernel_traitsI6__halfS2_fS2_fjLj8192ELj1ELj1ELj8ELj16ENS_18Kernel_traits_baseILj8192ES2_S2_fS2_fjLj256EEEEELb1ELb1ELb1EEEvNS_9BwdParamsE)
        /*0f2c*/ 	.word	0x00000000


	//----- nvinfo : EIATTR_MIN_STACK_SIZE
	.align		4
.L_647:
        /*0f30*/ 	.byte	0x04, 0x12
        /*0f32*/ 	.short	(.L_649 - .L_648)
	.align		4
.L_648:
        /*0f34*/ 	.word	index@(_ZN10layer_norm31ln_parallel_residual_bwd_kernelINS_13Kernel_traitsIf6__halffS2_fjLj8192ELj1ELj1ELj8ELj16ENS_18Kernel_traits_baseILj8192EfS2_fS2_fjLj256EEEEELb0ELb0ELb0EEEvNS_9BwdParamsE)
        /*0f38*/ 	.word	0x00000120


	//----- nvinfo : EIATTR_MIN_STACK_SIZE
	.align		4
.L_649:
        /*0f3c*/ 	.byte	0x04, 0x12
        /*0f3e*/ 	.short	(.L_651 - .L_650)
	.align		4
.L_650:
        /*0f40*/ 	.word	index@(_ZN10layer_norm31ln_parallel_residual_bwd_kernelINS_13Kernel_traitsIf6__halffS2_fjLj8192ELj1ELj1ELj8ELj16ENS_18Kernel_traits_baseILj8192EfS2_fS2_fjLj256EEEEELb0ELb0ELb1EEEvNS_9BwdParamsE)
        /*0f44*/ 	.word	0x00000108


	//----- nvinfo : EIATTR_MIN_STACK_SIZE
	.align		4
.L_651:
        /*0f48*/ 	.byte	0x04, 0x12
        /*0f4a*/ 	.short	(.L_653 - .L_652)
	.align		4
.L_652:
        /*0f4c*/ 	.word	index@(_ZN10layer_norm31ln_parallel_residual_bwd_kernelINS_13Kernel_traitsIf6__halffS2_fjLj8192ELj1ELj1ELj8ELj16ENS_18Kernel_traits_baseILj8192EfS2_fS2_fjLj256EEEEELb0ELb1ELb0EEEvNS_9BwdParamsE)
        /*0f50*/ 	.word	0x00000000


	//----- nvinfo : EIATTR_MIN_STACK_SIZE
	.align		4
.L_653:
        /*0f54*/ 	.byte	0x04, 0x12
        /*0f56*/ 	.short	(.L_655 - .L_654)
	.align		4
.L_654:
        /*0f58*/ 	.word	index@(_ZN10layer_norm31ln_parallel_residual_bwd_kernelINS_13Kernel_traitsIf6__halffS2_fjLj8192ELj1ELj1ELj8ELj16ENS_18Kernel_traits_baseILj8192EfS2_fS2_fjLj256EEEEELb0ELb1ELb1EEEvNS_9BwdParamsE)
        /*0f5c*/ 	.word	0x00000000


	//----- nvinfo : EIATTR_MIN_STACK_SIZE
	.align		4
.L_655:
        /*0f60*/ 	.byte	0x04, 0x12
        /*0f62*/ 	.short	(.L_657 - .L_656)
	.align		4
.L_656:
        /*0f64*/ 	.word	index@(_ZN10layer_norm31ln_parallel_residual_bwd_kernelINS_13Kernel_traitsIf6__halffS2_fjLj8192ELj1ELj1ELj8ELj16ENS_18Kernel_traits_baseILj8192EfS2_fS2_fjLj256EEEEELb1ELb0ELb0EEEvNS_9BwdParamsE)
        /*0f68*/ 	.word	0x00000160


	//----- nvinfo : EIATTR_MIN_STACK_SIZE
	.align		4
.L_657:
        /*0f6c*/ 	.byte	0x04, 0x12
        /*0f6e*/ 	.short	(.L_659 - .L_658)
	.align		4
.L_658:
        /*0f70*/ 	.word	index@(_ZN10layer_norm31ln_parallel_residual_bwd_kernelINS_13Kernel_traitsIf6__halffS2_fjLj8192ELj1ELj1ELj8ELj16ENS_18Kernel_traits_baseILj8192EfS2_fS2_fjLj256EEEEELb1ELb0ELb1EEEvNS_9BwdParamsE)
        /*0f74*/ 	.word	0x00000140


	//----- nvinfo : EIATTR_MIN_STACK_SIZE
	.align		4
.L_659:
        /*0f78*/ 	.byte	0x04, 0x12
        /*0f7a*/ 	.short	(.L_661 - .L_660)
	.align		4
.L_660:
        /*0f7c*/ 	.word	index@(_ZN10layer_norm22ln_bwd_finalize_kernelINS_22Kernel_traits_finalizeILj8192Ef6__halffS2_fjLb0ELj1024ELj4ENS_18Kernel_traits_baseILj8192EfS2_fS2_fjLj1024EEEEELb0ELb0EEEvNS_9BwdParamsE)
        /*0f80*/ 	.word	0x00000000


	//----- nvinfo : EIATTR_MIN_STACK_SIZE
	.align		4
.L_661:
        /*0f84*/ 	.byte	0x04, 0x12
        /*0f86*/ 	.short	(.L_663 - .L_662)
	.align		4
.L_662:
        /*0f88*/ 	.word	index@(_ZN10layer_norm40ln_parallel_residual_bwd_finalize_kernelINS_22Kernel_traits_finalizeILj8192Ef6__halffS2_fjLb0ELj1024ELj4ENS_18Kernel_traits_baseILj8192EfS2_fS2_fjLj1024EEEEELb0EEEvNS_9BwdParamsE)
        /*0f8c*/ 	.word	0x00000000


	//----- nvinfo : EIATTR_MIN_STACK_SIZE
	.align		4
.L_663:
        /*0f90*/ 	.byte	0x04, 0x12
        /*0f92*/ 	.short	(.L_665 - .L_664)
	.align		4
.L_664:
        /*0f94*/ 	.word	index@(_ZN10layer_norm31ln_parallel_residual_bwd_kernelINS_13Kernel_traitsIf6__halffS2_fjLj8192ELj1ELj1ELj8ELj16ENS_18Kernel_traits_baseILj8192EfS2_fS2_fjLj256EEEEELb1ELb1ELb0EEEvNS_9BwdParamsE)
        /*0f98*/ 	.word	0x00000000


	//----- nvinfo : EIATTR_MIN_STACK_SIZE
	.align		4
.L_665:
        /*0f9c*/ 	.byte	0x04, 0x12
        /*0f9e*/ 	.short	(.L_667 - .L_666)
	.align		4
.L_666:
        /*0fa0*/ 	.word	index@(_ZN10layer_norm22ln_bwd_finalize_kernelINS_22Kernel_traits_finalizeILj8192Ef6__halffS2_fjLb0ELj1024ELj4ENS_18Kernel_traits_baseILj8192EfS2_fS2_fjLj1024EEEEELb0ELb1EEEvNS_9BwdParamsE)
        /*0fa4*/ 	.word	0x00000000


	//----- nvinfo : EIATTR_MIN_STACK_SIZE
	.align		4
.L_667:
        /*0fa8*/ 	.byte	0x04, 0x12
        /*0faa*/ 	.short	(.L_669 - .L_668)
	.align		4
.L_668:
        /*0fac*/ 	.word	index@(_ZN10layer_norm40ln_parallel_residual_bwd_finalize_kernelINS_22Kernel_traits_finalizeILj8192Ef6__halffS2_fjLb0ELj1024ELj4ENS_18Kernel_traits_baseILj8192EfS2_fS2_fjLj1024EEEEELb1EEEvNS_9BwdParamsE)
        /*0fb0*/ 	.word	0x00000000


	//----- nvinfo : EIATTR_MIN_STACK_SIZE
	.align		4
.L_669:
        /*0fb4*/ 	.byte	0x04, 0x12
        /*0fb6*/ 	.short	(.L_671 - .L_670)
	.align		4
.L_670:
        /*0fb8*/ 	.word	index@(_ZN10layer_norm31ln_parallel_residual_bwd_kernelINS_13Kernel_traitsIf6__halffS2_fjLj8192ELj1ELj1ELj8ELj16ENS_18Kernel_traits_baseILj8192EfS2_fS2_fjLj256EEEEELb1ELb1ELb1EEEvNS_9BwdParamsE)
        /*0fbc*/ 	.word	0x00000000


	//----- nvinfo : EIATTR_MIN_STACK_SIZE
	.align		4
.L_671:
        /*0fc0*/ 	.byte	0x04, 0x12
        /*0fc2*/ 	.short	(.L_673 - .L_672)
	.align		4
.L_672:
        /*0fc4*/ 	.word	index@(_ZN10layer_norm31ln_parallel_residual_bwd_kernelINS_13Kernel_traitsI6__halfffffjLj8192ELj1ELj1ELj8ELj16ENS_18Kernel_traits_baseILj8192ES2_ffffjLj256EEEEELb0ELb0ELb0EEEvNS_9BwdParamsE)
        /*0fc8*/ 	.word	0x00000080


	//----- nvinfo : EIATTR_MIN_STACK_SIZE
	.align		4
.L_673:
        /*0fcc*/ 	.byte	0x04, 0x12
        /*0fce*/ 	.short	(.L_675 - .L_674)
	.align		4
.L_674:
        /*0fd0*/ 	.word	index@(_ZN10layer_norm31ln_parallel_residual_bwd_kernelINS_13Kernel_traitsI6__halfffffjLj8192ELj1ELj1ELj8ELj16ENS_18Kernel_traits_baseILj8192ES2_ffffjLj256EEEEELb0ELb0ELb1EEEvNS_9BwdParamsE)
        /*0fd4*/ 	.word	0x00000128


	//----- nvinfo : EIATTR_MIN_STACK_SIZE
	.align		4
.L_675:
        /*0fd8*/ 	.byte	0x04, 0x12
        /*0fda*/ 	.short	(.L_677 - .L_676)
	.align		4
.L_676:
        /*0fdc*/ 	.word	index@(_ZN10layer_norm31ln_parallel_residual_bwd_kernelINS_13Kernel_traitsI6__halfffffjLj8192ELj1ELj1ELj8ELj16ENS_18Kernel_traits_baseILj8192ES2_ffffjLj256EEEEELb0ELb1ELb0EEEvNS_9BwdParamsE)
        /*0fe0*/ 	.word	0x00000000


	//----- nvinfo : EIATTR_MIN_STACK_SIZE
	.align		4
.L_677:
        /*0fe4*/ 	.byte	0x04, 0x12
        /*0fe6*/ 	.short	(.L_679 - .L_678)
	.align		4
.L_678:
        /*0fe8*/ 	.word	index@(_ZN10layer_norm31ln_parallel_residual_bwd_kernelINS_13Kernel_traitsI6__halfffffjLj8192ELj1ELj1ELj8ELj16ENS_18Kernel_traits_baseILj8192ES2_ffffjLj256EEEEELb0ELb1ELb1EEEvNS_9BwdParamsE)
        /*0fec*/ 	.word	0x00000000


	//----- nvinfo : EIATTR_MIN_STACK_SIZE
	.align		4
.L_679:
        /*0ff0*/ 	.byte	0x04, 0x12
        /*0ff2*/ 	.short	(.L_681 - .L_680)
	.align		4
.L_680:
        /*0ff4*/ 	.word	index@(_ZN10layer_norm31ln_parallel_residual_bwd_kernelINS_13Kernel_traitsI6__halfffffjLj8192ELj1ELj1ELj8ELj16ENS_18Kernel_traits_baseILj8192ES2_ffffjLj256EEEEELb1ELb0ELb0EEEvNS_9BwdParamsE)
        /*0ff8*/ 	.word	0x000000c8


	//----- nvinfo : EIATTR_MIN_STACK_SIZE
	.align		4
.L_681:
        /*0ffc*/ 	.byte	0x04, 0x12
        /*0ffe*/ 	.short	(.L_683 - .L_682)
	.align		4
.L_682:
        /*1000*/ 	.word	index@(_ZN10layer_norm31ln_parallel_residual_bwd_kernelINS_13Kernel_traitsI6__halfffffjLj8192ELj1ELj1ELj8ELj16ENS_18Kernel_traits_baseILj8192ES2_ffffjLj256EEEEELb1ELb0ELb1EEEvNS_9BwdParamsE)
        /*1004*/ 	.word	0x00000148


	//----- nvinfo : EIATTR_MIN_STACK_SIZE
	.align		4
.L_683:
        /*1008*/ 	.byte	0x04, 0x12
        /*100a*/ 	.short	(.L_685 - .L_684)
	.align		4
.L_684:
        /*100c*/ 	.word	index@(_ZN10layer_norm22ln_bwd_finalize_kernelINS_22Kernel_traits_finalizeILj8192E6__halfffffjLb0ELj1024ELj4ENS_18Kernel_traits_baseILj8192ES2_ffffjLj1024EEEEELb0ELb0EEEvNS_9BwdParamsE)
        /*1010*/ 	.word	0x00000000


	//----- nvinfo : EIATTR_MIN_STACK_SIZE
	.align		4
.L_685:
        /*1014*/ 	.byte	0x04, 0x12
        /*1016*/ 	.short	(.L_687 - .L_686)
	.align		4
.L_686:
        /*1018*/ 	.word	index@(_ZN10layer_norm40ln_parallel_residual_bwd_finalize_kernelINS_22Kernel_traits_finalizeILj8192E6__halfffffjLb0ELj1024ELj4ENS_18Kernel_traits_baseILj8192ES2_ffffjLj1024EEEEELb0EEEvNS_9BwdParamsE)
        /*101c*/ 	.word	0x00000000


	//----- nvinfo : EIATTR_MIN_STACK_SIZE
	.align		4
.L_687:
        /*1020*/ 	.byte	0x04, 0x12
        /*1022*/ 	.short	(.L_689 - .L_688)
	.align		4
.L_688:
        /*1024*/ 	.word	index@(_ZN10layer_norm31ln_parallel_residual_bwd_kernelINS_13Kernel_traitsI6__halfffffjLj8192ELj1ELj1ELj8ELj16ENS_18Kernel_traits_baseILj8192ES2_ffffjLj256EEEEELb1ELb1ELb0EEEvNS_9BwdParamsE)
        /*1028*/ 	.word	0x00000000


	//----- nvinfo : EIATTR_MIN_STACK_SIZE
	.align		4
.L_689:
        /*102c*/ 	.byte	0x04, 0x12
        /*102e*/ 	.short	(.L_691 - .L_690)
	.align		4
.L_690:
        /*1030*/ 	.word	index@(_ZN10layer_norm22ln_bwd_finalize_kernelINS_22Kernel_traits_finalizeILj8192E6__halfffffjLb0ELj1024ELj4ENS_18Kernel_traits_baseILj8192ES2_ffffjLj1024EEEEELb0ELb1EEEvNS_9BwdParamsE)
        /*1034*/ 	.word	0x00000000


	//----- nvinfo : EIATTR_MIN_STACK_SIZE
	.align		4
.L_691:
        /*1038*/ 	.byte	0x04, 0x12
        /*103a*/ 	.short	(.L_693 - .L_692)
	.align		4
.L_692:
        /*103c*/ 	.word	index@(_ZN10layer_norm40ln_parallel_residual_bwd_finalize_kernelINS_22Kernel_traits_finalizeILj8192E6__halfffffjLb0ELj1024ELj4ENS_18Kernel_traits_baseILj8192ES2_ffffjLj1024EEEEELb1EEEvNS_9BwdParamsE)
        /*1040*/ 	.word	0x00000000


	//----- nvinfo : EIATTR_MIN_STACK_SIZE
	.align		4
.L_693:
        /*1044*/ 	.byte	0x04, 0x12
        /*1046*/ 	.short	(.L_695 - .L_694)
	.align		4
.L_694:
        /*1048*/ 	.word	index@(_ZN10layer_norm31ln_parallel_residual_bwd_kernelINS_13Kernel_traitsI6__halfffffjLj8192ELj1ELj1ELj8ELj16ENS_18Kernel_traits_baseILj8192ES2_ffffjLj256EEEEELb1ELb1ELb1EEEvNS_9BwdParamsE)
        /*104c*/ 	.word	0x00000008


	//----- nvinfo : EIATTR_MIN_STACK_SIZE
	.align		4
.L_695:
        /*1050*/ 	.byte	0x04, 0x12
        /*1052*/ 	.short	(.L_697 - .L_696)
	.align		4
.L_696:
        /*1054*/ 	.word	index@(_ZN10layer_norm31ln_parallel_residual_bwd_kernelINS_13Kernel_traitsIfffffjLj8192ELj1ELj1ELj8ELj16ENS_18Kernel_traits_baseILj8192EfffffjLj256EEEEELb0ELb0ELb0EEEvNS_9BwdParamsE)
        /*1058*/ 	.word	0x00000108


	//----- nvinfo : EIATTR_MIN_STACK_SIZE
	.align		4
.L_697:
        /*105c*/ 	.byte	0x04, 0x12
        /*105e*/ 	.short	(.L_699 - .L_698)
	.align		4
.L_698:
        /*1060*/ 	.word	index@(_ZN10layer_norm31ln_parallel_residual_bwd_kernelINS_13Kernel_traitsIfffffjLj8192ELj1ELj1ELj8ELj16ENS_18Kernel_traits_baseILj8192EfffffjLj256EEEEELb0ELb0ELb1EEEvNS_9BwdParamsE)
        /*1064*/ 	.word	0x00000120


	//----- nvinfo : EIATTR_MIN_STACK_SIZE
	.align		4
.L_699:
        /*1068*/ 	.byte	0x04, 0x12
        /*106a*/ 	.short	(.L_701 - .L_700)
	.align		4
.L_700:
        /*106c*/ 	.word	index@(_ZN10layer_norm31ln_parallel_residual_bwd_kernelINS_13Kernel_traitsIfffffjLj8192ELj1ELj1ELj8ELj16ENS_18Kernel_traits_baseILj8192EfffffjLj256EEEEELb0ELb1ELb0EEEvNS_9BwdParamsE)
        /*1070*/ 	.word	0x00000000


	//----- nvinfo : EIATTR_MIN_STACK_SIZE
	.align		4
.L_701:
        /*1074*/ 	.byte	0x04, 0x12
        /*1076*/ 	.short	(.L_703 - .L_702)
	.align		4
.L_702:
        /*1078*/ 	.word	index@(_ZN10layer_norm31ln_parallel_residual_bwd_kernelINS_13Kernel_traitsIfffffjLj8192ELj1ELj1ELj8ELj16ENS_18Kernel_traits_baseILj8192EfffffjLj256EEEEELb0ELb1ELb1EEEvNS_9BwdParamsE)
        /*107c*/ 	.word	0x00000000


	//----- nvinfo : EIATTR_MIN_STACK_SIZE
	.align		4
.L_703:
        /*1080*/ 	.byte	0x04, 0x12
        /*1082*/ 	.short	(.L_705 - .L_704)
	.align		4
.L_704:
        /*1084*/ 	.word	index@(_ZN10layer_norm31ln_parallel_residual_bwd_kernelINS_13Kernel_traitsIfffffjLj8192ELj1ELj1ELj8ELj16ENS_18Kernel_traits_baseILj8192EfffffjLj256EEEEELb1ELb0ELb0EEEvNS_9BwdParamsE)
        /*1088*/ 	.word	0x00000158


	//----- nvinfo : EIATTR_MIN_STACK_SIZE
	.align		4
.L_705:
        /*108c*/ 	.byte	0x04, 0x12
        /*108e*/ 	.short	(.L_707 - .L_706)
	.align		4
.L_706:
        /*1090*/ 	.word	index@(_ZN10layer_norm31ln_parallel_residual_bwd_kernelINS_13Kernel_traitsIfffffjLj8192ELj1ELj1ELj8ELj16ENS_18Kernel_traits_baseILj8192EfffffjLj256EEEEELb1ELb0ELb1EEEvNS_9BwdParamsE)
        /*1094*/ 	.word	0x00000148


	//----- nvinfo : EIATTR_MIN_STACK_SIZE
	.align		4
.L_707:
        /*1098*/ 	.byte	0x04, 0x12
        /*109a*/ 	.short	(.L_709 - .L_708)
	.align		4
.L_708:
        /*109c*/ 	.word	index@(_ZN10layer_norm22ln_bwd_finalize_kernelINS_22Kernel_traits_finalizeILj8192EfffffjLb0ELj1024ELj4ENS_18Kernel_traits_baseILj8192EfffffjLj1024EEEEELb0ELb0EEEvNS_9BwdParamsE)
        /*10a0*/ 	.word	0x00000000


	//----- nvinfo : EIATTR_MIN_STACK_SIZE
	.align		4
.L_709:
        /*10a4*/ 	.byte	0x04, 0x12
        /*10a6*/ 	.short	(.L_711 - .L_710)
	.align		4
.L_710:
        /*10a8*/ 	.word	index@(_ZN10layer_norm40ln_parallel_residual_bwd_finalize_kernelINS_22Kernel_traits_finalizeILj8192EfffffjLb0ELj1024ELj4ENS_18Kernel_traits_baseILj8192EfffffjLj1024EEEEELb0EEEvNS_9BwdParamsE)
        /*10ac*/ 	.word	0x00000000


	//----- nvinfo : EIATTR_MIN_STACK_SIZE
	.align		4
.L_711:
        /*10b0*/ 	.byte	0x04, 0x12
        /*10b2*/ 	.short	(.L_713 - .L_712)
	.align		4
.L_712:
        /*10b4*/ 	.word	index@(_ZN10layer_norm31ln_parallel_residual_bwd_kernelINS_13Kernel_traitsIfffffjLj8192ELj1ELj1ELj8ELj16ENS_18Kernel_traits_baseILj8192EfffffjLj256EEEEELb1ELb1ELb0EEEvNS_9BwdParamsE)
        /*10b8*/ 	.word	0x00000000


	//----- nvinfo : EIATTR_MIN_STACK_SIZE
	.align		4
.L_713:
        /*10bc*/ 	.byte	0x04, 0x12
        /*10be*/ 	.short	(.L_715 - .L_714)
	.align		4
.L_714:
        /*10c0*/ 	.word	index@(_ZN10layer_norm22ln_bwd_finalize_kernelINS_22Kernel_traits_finalizeILj8192EfffffjLb0ELj1024ELj4ENS_18Kernel_traits_baseILj8192EfffffjLj1024EEEEELb0ELb1EEEvNS_9BwdParamsE)
        /*10c4*/ 	.word	0x00000000


	//----- nvinfo : EIATTR_MIN_STACK_SIZE
	.align		4
.L_715:
        /*10c8*/ 	.byte	0x04, 0x12
        /*10ca*/ 	.short	(.L_717 - .L_716)
	.align		4
.L_716:
        /*10cc*/ 	.word	index@(_ZN10layer_norm40ln_parallel_residual_bwd_finalize_kernelINS_22Kernel_traits_finalizeILj8192EfffffjLb0ELj1024ELj4ENS_18Kernel_traits_baseILj8192EfffffjLj1024EEEEELb1EEEvNS_9BwdParamsE)
        /*10d0*/ 	.word	0x00000000


	//----- nvinfo : EIATTR_MIN_STACK_SIZE
	.align		4
.L_717:
        /*10d4*/ 	.byte	0x04, 0x12
        /*10d6*/ 	.short	(.L_719 - .L_718)
	.align		4
.L_718:
        /*10d8*/ 	.word	index@(_ZN10layer_norm31ln_parallel_residual_bwd_kernelINS_13Kernel_traitsIfffffjLj8192ELj1ELj1ELj8ELj16ENS_18Kernel_traits_baseILj8192EfffffjLj256EEEEELb1ELb1ELb1EEEvNS_9BwdParamsE)
        /*10dc*/ 	.word	0x00000008
.L_719:


//--------------------- .nv.compat                --------------------------
	.section	.nv.compat,"",@"SHT_CUDA_COMPAT_INFO"
	.align	4
        /*0000*/ 	.byte	0x02, 0x09, 0x01, 0x00, 0x02, 0x02, 0x01, 0x00, 0x02, 0x05, 0x05, 0x00, 0x03, 0x07, 0x01, 0x01
        /*0010*/ 	.byte	0x02, 0x03, 0x00, 0x00, 0x02, 0x06, 0x01, 0x00, 0x04, 0x0b, 0x08, 0x00, 0x09, 0x00, 0x00, 0x00
        /*0020*/ 	.byte	0x00, 0x00, 0x00, 0x00


//--------------------- .nv.info._ZN10layer_norm31ln_parallel_residual_bwd_kernelINS_13Kernel_traitsI13__nv_bfloat16S2_S2_S2_fjLj8192ELj1ELj1ELj8ELj16ENS_18Kernel_traits_baseILj8192ES2_S2_S2_S2_fjLj256EEEEELb0ELb0ELb0EEEvNS_9BwdParamsE --------------------------
	.section	.nv.info._ZN10layer_norm31ln_parallel_residual_bwd_kernelINS_13Kernel_traitsI13__nv_bfloat16S2_S2_S2_fjLj8192ELj1ELj1ELj8ELj16ENS_18Kernel_traits_baseILj8192ES2_S2_S2_S2_fjLj256EEEEELb0ELb0ELb0EEEvNS_9BwdParamsE,"",@"SHT_CUDA_INFO"
	.sectionflags	@""
	.align	4


	//----- nvinfo : EIATTR_CUDA_API_VERSION
	.align		4
        /*0000*/ 	.byte	0x04, 0x37
        /*0002*/ 	.short	(.L_721 - .L_720)
.L_720:
        /*0004*/ 	.word	0x00000082


	//----- nvinfo : EIATTR_KPARAM_INFO
	.align		4
.L_721:
        /*0008*/ 	.byte	0x04, 0x17
        /*000a*/ 	.short	(.L_723 - .L_722)
.L_722:
        /*000c*/ 	.word	0x00000000
        /*0010*/ 	.short	0x0000
        /*0012*/ 	.short	0x0000
        /*0014*/ 	.byte	0x00, 0xf0, 0xa1, 0x04


	//----- nvinfo : EIATTR_SPARSE_MMA_MASK
	.align		4
.L_723:
        /*0018*/ 	.byte	0x03, 0x50
        /*001a*/ 	.short	0x0000


	//----- nvinfo : EIATTR_MAXREG_COUNT
	.align		4
        /*001c*/ 	.byte	0x03, 0x1b
        /*001e*/ 	.short	0x00ff


	//----- nvinfo : EIATTR_NUM_BARRIERS
	.align		4
        /*0020*/ 	.byte	0x02, 0x4c
        /*0022*/ 	.byte	0x01
	.zero		1


	//----- nvinfo : EIATTR_ANNOTATIONS
	.align		4
        /*0024*/ 	.byte	0x04, 0x55
        /*0026*/ 	.short	(.L_725 - .L_724)


	//   ....[0]....
.L_724:
        /*0028*/ 	.word	0x00000001
        /*002c*/ 	.byte	0x50, 0x00, 0x00, 0x00, 0x01, 0x00, 0x00, 0x00, 0x60, 0x00, 0x00, 0x00, 0x01, 0x00, 0x00, 0x00
        /* <DEDUP_REMOVED lines=43> */
        /*02ec*/ 	.byte	0xb0, 0x36, 0x00, 0x00, 0x01, 0x00, 0x00, 0x00, 0x00, 0x37, 0x00, 0x00


	//----- nvinfo : EIATTR_MERCURY_ISA_VERSION
	.align		4
.L_725:
        /*02f8*/ 	.byte	0x03, 0x5f
        /*02fa*/ 	.short	0x0101


	//----- nvinfo : EIATTR_COOP_GROUP_MASK_REGIDS
	.align		4
        /*02fc*/ 	.byte	0x04, 0x29
        /*02fe*/ 	.short	(.L_727 - .L_726)


	//   ....[0]....
.L_726:
        /*0300*/ 	.word	0xffffffff


	//   ....[1]....
        /*0304*/ 	.word	0xffffffff


	//   ....[2]....
        /*0308*/ 	.word	0xffffffff


	//   ....[3]....
        /*030c*/ 	.word	0xffffffff


	//   ....[4]....
        /*0310*/ 	.word	0xffffffff


	//   ....[5]....
        /*0314*/ 	.word	0xffffffff


	//   ....[6]....
        /*0318*/ 	.word	0xffffffff


	//   ....[7]....
        /*031c*/ 	.word	0xffffffff


	//   ....[8]....
        /*0320*/ 	.word	0xffffffff


	//   ....[9]....
        /*0324*/ 	.word	0xffffffff


	//----- nvinfo : EIATTR_COOP_GROUP_INSTR_OFFSETS
	.align		4
.L_727:
        /*0328*/ 	.byte	0x04, 0x28
        /*032a*/ 	.short	(.L_729 - .L_728)


	//   ....[0]....
.L_728:
        /*032c*/ 	.word	0x00003b00


	//   ....[1]....
        /*0330*/ 	.word	0x00003b20


	//   ....[2]....
        /*0334*/ 	.word	0x00003b60


	//   ....[3]....
        /*0338*/ 	.word	0x00003b70


	//   ....[4]....
        /*033c*/ 	.word	0x00003bb0


	//   ....[5]....
        /*0340*/ 	.word	0x00003bc0


	//   ....[6]....
        /*0344*/ 	.word	0x00003bf0


	//   ....[7]....
        /*0348*/ 	.word	0x00003c00


	//   ....[8]....
        /*034c*/ 	.word	0x00003c30


	//   ....[9]....
        /*0350*/ 	.word	0x00003c50


	//----- nvinfo : EIATTR_VRC_CTA_INIT_COUNT
	.align		4
.L_729:
        /*0354*/ 	.byte	0x02, 0x4a
	.zero		1
	.zero		1


	//----- nvinfo : EIATTR_EXIT_INSTR_OFFSETS
	.align		4
        /*0358*/ 	.byte	0x04, 0x1c
        /*035a*/ 	.short	(.L_731 - .L_730)


	//   ....[0]....
.L_730:
        /*035c*/ 	.word	0x00009b20


	//   ....[1]....
        /*0360*/ 	.word	0x00009c30


	//----- nvinfo : EIATTR_MAX_THREADS
	.align		4
.L_731:
        /*0364*/ 	.byte	0x04, 0x05
        /*0366*/ 	.short	(.L_733 - .L_732)
.L_732:
        /*0368*/ 	.word	0x00000100
        /*036c*/ 	.word	0x00000001
        /*0370*/ 	.word	0x00000001


	//----- nvinfo : EIATTR_CRS_STACK_SIZE
	.align		4
.L_733:
        /*0374*/ 	.byte	0x04, 0x1e
        /*0376*/ 	.short	(.L_735 - .L_734)
.L_734:
        /*0378*/ 	.word	0x00000000


	//----- nvinfo : EIATTR_CBANK_PARAM_SIZE
	.align		4
.L_735:
        /*037c*/ 	.byte	0x03, 0x19
        /*037e*/ 	.short	0x0128


	//----- nvinfo : EIATTR_PARAM_CBANK
	.align		4
        /*0380*/ 	.byte	0x04, 0x0a
        /*0382*/ 	.short	(.L_737 - .L_736)
	.align		4
.L_736:
        /*0384*/ 	.word	index@(.nv.constant0._ZN10layer_norm31ln_parallel_residual_bwd_kernelINS_13Kernel_traitsI13__nv_bfloat16S2_S2_S2_fjLj8192ELj1ELj1ELj8ELj16ENS_18Kernel_traits_baseILj8192ES2_S2_S2_S2_fjLj256EEEEELb0ELb0ELb0EEEvNS_9BwdParamsE)
        /*0388*/ 	.short	0x0380
        /*038a*/ 	.short	0x0128


	//----- nvinfo : EIATTR_SW_WAR
	.align		4
.L_737:
        /*038c*/ 	.byte	0x04, 0x36
        /*038e*/ 	.short	(.L_739 - .L_738)
.L_738:
        /*0390*/ 	.word	0x00000008
.L_739:


//--------------------- .nv.info._ZN10layer_norm31ln_parallel_residual_bwd_kernelINS_13Kernel_traitsI13__nv_bfloat16S2_S2_S2_fjLj8192ELj1ELj1ELj8ELj16ENS_18Kernel_traits_baseILj8192ES2_S2_S2_S2_fjLj256EEEEELb0ELb0ELb1EEEvNS_9BwdParamsE --------------------------
	.section	.nv.info._ZN10layer_norm31ln_parallel_residual_bwd_kernelINS_13Kernel_traitsI13__nv_bfloat16S2_S2_S2_fjLj8192ELj1ELj1ELj8ELj16ENS_18Kernel_traits_baseILj8192ES2_S2_S2_S2_fjLj256EEEEELb0ELb0ELb1EEEvNS_9BwdParamsE,"",@"SHT_CUDA_INFO"
	.sectionflags	@""
	.align	4


	//----- nvinfo : EIATTR_CUDA_API_VERSION
	.align		4
        /*0000*/ 	.byte	0x04, 0x37
        /*0002*/ 	.short	(.L_741 - .L_740)
.L_740:
        /*0004*/ 	.word	0x00000082


	//----- nvinfo : EIATTR_KPARAM_INFO
	.align		4
.L_741:
        /*0008*/ 	.byte	0x04, 0x17
        /*000a*/ 	.short	(.L_743 - .L_742)
.L_742:
        /*000c*/ 	.word	0x00000000
        /*0010*/ 	.short	0x0000
        /*0012*/ 	.short	0x0000
        /*0014*/ 	.byte	0x00, 0xf0, 0xa1, 0x04


	//----- nvinfo : EIATTR_SPARSE_MMA_MASK
	.align		4
.L_743:
        /*0018*/ 	.byte	0x03, 0x50
        /*001a*/ 	.short	0x0000


	//----- nvinfo : EIATTR_MAXREG_COUNT
	.align		4
        /*001c*/ 	.byte	0x03, 0x1b
        /*001e*/ 	.short	0x00ff


	//----- nvinfo : EIATTR_NUM_BARRIERS
	.align		4
        /*0020*/ 	.byte	0x02, 0x4c
        /*0022*/ 	.byte	0x01
	.zero		1


	//----- nvinfo : EIATTR_ANNOTATIONS
	.align		4
        /*0024*/ 	.byte	0x04, 0x55
        /*0026*/ 	.short	(.L_745 - .L_744)


	//   ....[0]....
.L_744:
        /* <DEDUP_REMOVED lines=46> */


	//----- nvinfo : EIATTR_MERCURY_ISA_VERSION
	.align		4
.L_745:
        /*02f8*/ 	.byte	0x03, 0x5f
        /*02fa*/ 	.short	0x0101


	//----- nvinfo : EIATTR_COOP_GROUP_MASK_REGIDS
	.align		4
        /*02fc*/ 	.byte	0x04, 0x29
        /*02fe*/ 	.short	(.L_747 - .L_746)


	//   ....[0]....
.L_746:
        /*0300*/ 	.word	0xffffffff


	//   ....[1]....
        /*0304*/ 	.word	0xffffffff


	//   ....[2]....
        /*0308*/ 	.word	0xffffffff


	//   ....[3]....
        /*030c*/ 	.word	0xffffffff


	//   ....[4]....
        /*0310*/ 	.word	0xffffffff


	//   ....[5]....
        /*0314*/ 	.word	0xffffffff


	//   ....[6]....
        /*0318*/ 	.word	0xffffffff


	//   ....[7]....
        /*031c*/ 	.word	0xffffffff


	//   ....[8]....
        /*0320*/ 	.word	0xffffffff


	//   ....[9]....
        /*0324*/ 	.word	0xffffffff


	//----- nvinfo : EIATTR_COOP_GROUP_INSTR_OFFSETS
	.align		4
.L_747:
        /*0328*/ 	.byte	0x04, 0x28
        /*032a*/ 	.short	(.L_749 - .L_748)


	//   ....[0]....
.L_748:
        /*032c*/ 	.word	0x00003530


	//   ....[1]....
        /*0330*/ 	.word	0x000035a0


	//   ....[2]....
        /*0334*/ 	.word	0x000035c0


	//   ....[3]....
        /*0338*/ 	.word	0x000035e0


	//   ....[4]....
        /*033c*/ 	.word	0x00003600


	//   ....[5]....
        /*0340*/ 	.word	0x00003620


	//   ....[6]....
        /*0344*/ 	.word	0x00003640


	//   ....[7]....
        /*0348*/ 	.word	0x00003670


	//   ....[8]....
        /*034c*/ 	.word	0x00003680


	//   ....[9]....
        /*0350*/ 	.word	0x000036c0


	//----- nvinfo : EIATTR_VRC_CTA_INIT_COUNT
	.align		4
.L_749:
        /*0354*/ 	.byte	0x02, 0x4a
	.zero		1
	.zero		1


	//----- nvinfo : EIATTR_EXIT_INSTR_OFFSETS
	.align		4
        /*0358*/ 	.byte	0x04, 0x1c
        /*035a*/ 	.short	(.L_751 - .L_750)


	//   ....[0]....
.L_750:
        /*035c*/ 	.word	0x000098f0


	//----- nvinfo : EIATTR_MAX_THREADS
	.align		4
.L_751:
        /*0360*/ 	.byte	0x04, 0x05
        /*0362*/ 	.short	(.L_753 - .L_752)
.L_752:
        /*0364*/ 	.word	0x00000100
        /*0368*/ 	.word	0x00000001
        /*036c*/ 	.word	0x00000001


	//----- nvinfo : EIATTR_CRS_STACK_SIZE
	.align		4
.L_753:
        /*0370*/ 	.byte	0x04, 0x1e
        /*0372*/ 	.short	(.L_755 - .L_754)
.L_754:
        /*0374*/ 	.word	0x00000000


	//----- nvinfo : EIATTR_CBANK_PARAM_SIZE
	.align		4
.L_755:
        /*0378*/ 	.byte	0x03, 0x19
        /*037a*/ 	.short	0x0128


	//----- nvinfo : EIATTR_PARAM_CBANK
	.align		4
        /*037c*/ 	.byte	0x04, 0x0a
        /*037e*/ 	.short	(.L_757 - .L_756)
	.align		4
.L_756:
        /*0380*/ 	.word	index@(.nv.constant0._ZN10layer_norm31ln_parallel_residual_bwd_kernelINS_13Kernel_traitsI13__nv_bfloat16S2_S2_S2_fjLj8192ELj1ELj1ELj8ELj16ENS_18Kernel_traits_baseILj8192ES2_S2_S2_S2_fjLj256EEEEELb0ELb0ELb1EEEvNS_9BwdParamsE)
        /*0384*/ 	.short	0x0380
        /*0386*/ 	.short	0x0128


	//----- nvinfo : EIATTR_SW_WAR
	.align		4
.L_757:
        /*0388*/ 	.byte	0x04, 0x36
        /*038a*/ 	.short	(.L_759 - .L_758)
.L_758:
        /*038c*/ 	.word	0x00000008
.L_759:


//--------------------- .nv.info._ZN10layer_norm31ln_parallel_residual_bwd_kernelINS_13Kernel_traitsI13__nv_bfloat16S2_S2_S2_fjLj8192ELj1ELj1ELj8ELj16ENS_18Kernel_traits_baseILj8192ES2_S2_S2_S2_fjLj256EEEEELb0ELb1ELb0EEEvNS_9BwdParamsE --------------------------
	.section	.nv.info._ZN10layer_norm31ln_parallel_residual_bwd_kernelINS_13Kernel_traitsI13__nv_bfloat16S2_S2_S2_fjLj8192ELj1ELj1ELj8ELj16ENS_18Kernel_traits_baseILj8192ES2_S2_S2_S2_fjLj256EEEEELb0ELb1ELb0EEEvNS_9BwdParamsE,"",@"SHT_CUDA_INFO"
	.sectionflags	@""
	.align	4


	//----- nvinfo : EIATTR_CUDA_API_VERSION
	.align		4
        /*0000*/ 	.byte	0x04, 0x37
        /*0002*/ 	.short	(.L_761 - .L_760)
.L_760:
        /*0004*/ 	.word	0x00000082


	//----- nvinfo : EIATTR_KPARAM_INFO
	.align		4
.L_761:
        /*0008*/ 	.byte	0x04, 0x17
        /*000a*/ 	.short	(.L_763 - .L_762)
.L_762:
        /*000c*/ 	.word	0x00000000
        /*0010*/ 	.short	0x0000
        /*0012*/ 	.short	0x0000
        /*0014*/ 	.byte	0x00, 0xf0, 0xa1, 0x04


	//----- nvinfo : EIATTR_SPARSE_MMA_MASK
	.align		4
.L_763:
        /*0018*/ 	.byte	0x03, 0x50
        /*001a*/ 	.short	0x0000


	//----- nvinfo : EIATTR_MAXREG_COUNT
	.align		4
        /*001c*/ 	.byte	0x03, 0x1b
        /*001e*/ 	.short	0x00ff


	//----- nvinfo : EIATTR_NUM_BARRIERS
	.align		4
        /*0020*/ 	.byte	0x02, 0x4c
        /*0022*/ 	.byte	0x01
	.zero		1


	//----- nvinfo : EIATTR_MERCURY_ISA_VERSION
	.align		4
        /*0024*/ 	.byte	0x03, 0x5f
        /*0026*/ 	.short	0x0101


	//----- nvinfo : EIATTR_COOP_GROUP_MASK_REGIDS
	.align		4
        /*0028*/ 	.byte	0x04, 0x29
        /*002a*/ 	.short	(.L_765 - .L_764)


	//   ....[0]....
.L_764:
        /*002c*/ 	.word	0xffffffff


	//   ....[1]....
        /*0030*/ 	.word	0xffffffff


	//   ....[2]....
        /*0034*/ 	.word	0xffffffff


	//   ....[3]....
        /*0038*/ 	.word	0xffffffff


	//   ....[4]....
        /*003c*/ 	.word	0xffffffff


	//   ....[5]....
        /*0040*/ 	.word	0xffffffff


	//   ....[6]....
        /*0044*/ 	.word	0xffffffff


	//   ....[7]....
        /*0048*/ 	.word	0xffffffff


	//   ....[8]....
        /*004c*/ 	.word	0xffffffff


	//   ....[9]....
        /*0050*/ 	.word	0xffffffff


	//----- nvinfo : EIATTR_COOP_GROUP_INSTR_OFFSETS
	.align		4
.L_765:
        /*0054*/ 	.byte	0x04, 0x28
        /*0056*/ 	.short	(.L_767 - .L_766)


	//   ....[0]....
.L_766:
        /*0058*/ 	.word	0x000022c0


	//   ....[1]....
        /*005c*/ 	.word	0x00002300


	//   ....[2]....
        /*0060*/ 	.word	0x00002350


	//   ....[3]....
        /*0064*/ 	.word	0x00002360


	//   ....[4]....
        /*0068*/ 	.word	0x000023a0


	//   ....[5]....
        /*006c*/ 	.word	0x000023c0


	//   ....[6]....
        /*0070*/ 	.word	0x00002480


	//   ....[7]....
        /*0074*/ 	.word	0x00002490


	//   ....[8]....
        /*0078*/ 	.word	0x000024e0


	//   ....[9]....
        /*007c*/ 	.word	0x000024f0


	//----- nvinfo : EIATTR_VRC_CTA_INIT_COUNT
	.align		4
.L_767:
        /*0080*/ 	.byte	0x02, 0x4a
	.zero		1
	.zero		1


	//----- nvinfo : EIATTR_EXIT_INSTR_OFFSETS
	.align		4
        /*0084*/ 	.byte	0x04, 0x1c
        /*0086*/ 	.short	(.L_769 - .L_768)


	//   ....[0]....
.L_768:
        /*0088*/ 	.word	0x000080a0


	//   ....[1]....
        /*008c*/ 	.word	0x00008140


	//----- nvinfo : EIATTR_MAX_THREADS
	.align		4
.L_769:
        /*0090*/ 	.byte	0x04, 0x05
        /*0092*/ 	.short	(.L_771 - .L_770)
.L_770:
        /*0094*/ 	.word	0x00000100
        /*0098*/ 	.word	0x00000001
        /*009c*/ 	.word	0x00000001


	//----- nvinfo : EIATTR_CRS_STACK_SIZE
	.align		4
.L_771:
        /*00a0*/ 	.byte	0x04, 0x1e
        /*00a2*/ 	.short	(.L_773 - .L_772)
.L_772:
        /*00a4*/ 	.word	0x00000000


	//----- nvinfo : EIATTR_CBANK_PARAM_SIZE
	.align		4
.L_773:
        /*00a8*/ 	.byte	0x03, 0x19
        /*00aa*/ 	.short	0x0128


	//----- nvinfo : EIATTR_PARAM_CBANK
	.align		4
        /*00ac*/ 	.byte	0x04, 0x0a
        /*00ae*/ 	.short	(.L_775 - .L_774)
	.align		4
.L_774:
        /*00b0*/ 	.word	index@(.nv.constant0._ZN10layer_norm31ln_parallel_residual_bwd_kernelINS_13Kernel_traitsI13__nv_bfloat16S2_S2_S2_fjLj8192ELj1ELj1ELj8ELj16ENS_18Kernel_traits_baseILj8192ES2_S2_S2_S2_fjLj256EEEEELb0ELb1ELb0EEEvNS_9BwdParamsE)
        /*00b4*/ 	.short	0x0380
        /*00b6*/ 	.short	0x0128


	//----- nvinfo : EIATTR_SW_WAR
	.align		4
.L_775:
        /*00b8*/ 	.byte	0x04, 0x36
        /*00ba*/ 	.short	(.L_777 - .L_776)
.L_776:
        /*00bc*/ 	.word	0x00000008
.L_777:


//--------------------- .nv.info._ZN10layer_norm31ln_parallel_residual_bwd_kernelINS_13Kernel_traitsI13__nv_bfloat16S2_S2_S2_fjLj8192ELj1ELj1ELj8ELj16ENS_18Kernel_traits_baseILj8192ES2_S2_S2_S2_fjLj256EEEEELb0ELb1ELb1EEEvNS_9BwdParamsE --------------------------
	.section	.nv.info._ZN10layer_norm31ln_parallel_residual_bwd_kernelINS_13Kernel_traitsI13__nv_bfloat16S2_S2_S2_fjLj8192ELj1ELj1ELj8ELj16ENS_18Kernel_traits_baseILj8192ES2_S2_S2_S2_fjLj256EEEEELb0ELb1ELb1EEEvNS_9BwdParamsE,"",@"SHT_CUDA_INFO"
	.sectionflags	@""
	.align	4


	//----- nvinfo : EIATTR_CUDA_API_VERSION
	.align		4
        /*0000*/ 	.byte	0x04, 0x37
        /*0002*/ 	.short	(.L_779 - .L_778)
.L_778:
        /*0004*/ 	.word	0x00000082


	//----- nvinfo : EIATTR_KPARAM_INFO
	.align		4
.L_779:
        /*0008*/ 	.byte	0x04, 0x17
        /*000a*/ 	.short	(.L_781 - .L_780)
.L_780:
        /*000c*/ 	.word	0x00000000
        /*0010*/ 	.short	0x0000
        /*0012*/ 	.short	0x0000
        /*0014*/ 	.byte	0x00, 0xf0, 0xa1, 0x04


	//----- nvinfo : EIATTR_SPARSE_MMA_MASK
	.align		4
.L_781:
        /*0018*/ 	.byte	0x03, 0x50
        /*001a*/ 	.short	0x0000


	//----- nvinfo : EIATTR_MAXREG_COUNT
	.align		4
        /*001c*/ 	.byte	0x03, 0x1b
        /*001e*/ 	.short	0x00ff


	//----- nvinfo : EIATTR_NUM_BARRIERS
	.align		4
        /*0020*/ 	.byte	0x02, 0x4c
        /*0022*/ 	.byte	0x01
	.zero		1


	//----- nvinfo : EIATTR_MERCURY_ISA_VERSION
	.align		4
        /*0024*/ 	.byte	0x03, 0x5f
        /*0026*/ 	.short	0x0101


	//----- nvinfo : EIATTR_COOP_GROUP_MASK_REGIDS
	.align		4
        /*0028*/ 	.byte	0x04, 0x29
        /*002a*/ 	.short	(.L_783 - .L_782)


	//   ....[0]....
.L_782:
        /*002c*/ 	.word	0xffffffff


	//   ....[1]....
        /*0030*/ 	.word	0xffffffff


	//   ....[2]....
        /*0034*/ 	.word	0xffffffff


	//   ....[3]....
        /*0038*/ 	.word	0xffffffff


	//   ....[4]....
        /*003c*/ 	.word	0xffffffff


	//   ....[5]....
        /*0040*/ 	.word	0xffffffff


	//   ....[6]....
        /*0044*/ 	.word	0xffffffff


	//   ....[7]....
        /*0048*/ 	.word	0xffffffff


	//   ....[8]....
        /*004c*/ 	.word	0xffffffff


	//   ....[9]....
        /*0050*/ 	.word	0xffffffff


	//----- nvinfo : EIATTR_COOP_GROUP_INSTR_OFFSETS
	.align		4
.L_783:
        /*0054*/ 	.byte	0x04, 0x28
        /*0056*/ 	.short	(.L_785 - .L_784)


	//   ....[0]....
.L_784:
        /*0058*/ 	.word	0x00001b40


	//   ....[1]....
        /*005c*/ 	.word	0x00001b50


	//   ....[2]....
        /*0060*/ 	.word	0x00001ba0


	//   ....[3]....
        /*0064*/ 	.word	0x00001bb0


	//   ....[4]....
        /*0068*/ 	.word	0x00001c00


	//   ....[5]....
        /*006c*/ 	.word	0x00001c10


	//   ....[6]....
        /*0070*/ 	.word	0x00001c50


	//   ....[7]....
        /*0074*/ 	.word	0x00001c60


	//   ....[8]....
        /*0078*/ 	.word	0x00001cd0


	//   ....[9]....
        /*007c*/ 	.word	0x00001ce0


	//----- nvinfo : EIATTR_VRC_CTA_INIT_COUNT
	.align		4
.L_785:
        /*0080*/ 	.byte	0x02, 0x4a
	.zero		1
	.zero		1


	//----- nvinfo : EIATTR_EXIT_INSTR_OFFSETS
	.align		4
        /*0084*/ 	.byte	0x04, 0x1c
        /*0086*/ 	.short	(.L_787 - .L_786)


	//   ....[0]....
.L_786:
        /*0088*/ 	.word	0x00007b40


	//----- nvinfo : EIATTR_MAX_THREADS
	.align		4
.L_787:
        /*008c*/ 	.byte	0x04, 0x05
        /*008e*/ 	.short	(.L_789 - .L_788)
.L_788:
        /*0090*/ 	.word	0x00000100
        /*0094*/ 	.word	0x00000001
        /*0098*/ 	.word	0x00000001


	//----- nvinfo : EIATTR_CBANK_PARAM_SIZE
	.align		4
.L_789:
        /*009c*/ 	.byte	0x03, 0x19
        /*009e*/ 	.short	0x0128


	//----- nvinfo : EIATTR_PARAM_CBANK
	.align		4
        /*00a0*/ 	.byte	0x04, 0x0a
        /*00a2*/ 	.short	(.L_791 - .L_790)
	.align		4
.L_790:
        /*00a4*/ 	.word	index@(.nv.constant0._ZN10layer_norm31ln_parallel_residual_bwd_kernelINS_13Kernel_traitsI13__nv_bfloat16S2_S2_S2_fjLj8192ELj1ELj1ELj8ELj16ENS_18Kernel_traits_baseILj8192ES2_S2_S2_S2_fjLj256EEEEELb0ELb1ELb1EEEvNS_9BwdParamsE)
        /*00a8*/ 	.short	0x0380
        /*00aa*/ 	.short	0x0128


	//----- nvinfo : EIATTR_SW_WAR
	.align		4
.L_791:
        /*00ac*/ 	.byte	0x04, 0x36
        /*00ae*/ 	.short	(.L_793 - .L_792)
.L_792:
        /*00b0*/ 	.word	0x00000008
.L_793:


//--------------------- .nv.info._ZN10layer_norm31ln_parallel_residual_bwd_kernelINS_13Kernel_traitsI13__nv_bfloat16S2_S2_S2_fjLj8192ELj1ELj1ELj8ELj16ENS_18Kernel_traits_baseILj8192ES2_S2_S2_S2_fjLj256EEEEELb1ELb0ELb0EEEvNS_9BwdParamsE --------------------------
	.section	.nv.info._ZN10layer_norm31ln_parallel_residual_bwd_kernelINS_13Kernel_traitsI13__nv_bfloat16S2_S2_S2_fjLj8192ELj1ELj1ELj8ELj16ENS_18Kernel_traits_baseILj8192ES2_S2_S2_S2_fjLj256EEEEELb1ELb0ELb0EEEvNS_9BwdParamsE,"",@"SHT_CUDA_INFO"
	.sectionflags	@""
	.align	4


	//----- nvinfo : EIATTR_CUDA_API_VERSION
	.align		4
        /*0000*/ 	.byte	0x04, 0x37
        /*0002*/ 	.short	(.L_795 - .L_794)
.L_794:
        /*0004*/ 	.word	0x00000082


	//----- nvinfo : EIATTR_KPARAM_INFO
	.align		4
.L_795:
        /*0008*/ 	.byte	0x04, 0x17
        /*000a*/ 	.short	(.L_797 - .L_796)
.L_796:
        /*000c*/ 	.word	0x00000000
        /*0010*/ 	.short	0x0000
        /*0012*/ 	.short	0x0000
        /*0014*/ 	.byte	0x00, 0xf0, 0xa1, 0x04


	//----- nvinfo : EIATTR_SPARSE_MMA_MASK
	.align		4
.L_797:
        /*0018*/ 	.byte	0x03, 0x50
        /*001a*/ 	.short	0x0000


	//----- nvinfo : EIATTR_MAXREG_COUNT
	.align		4
        /*001c*/ 	.byte	0x03, 0x1b
        /*001e*/ 	.short	0x00ff


	//----- nvinfo : EIATTR_NUM_BARRIERS
	.align		4
        /*0020*/ 	.byte	0x02, 0x4c
        /*0022*/ 	.byte	0x01
	.zero		1


	//----- nvinfo : EIATTR_ANNOTATIONS
	.align		4
        /*0024*/ 	.byte	0x04, 0x55
        /*0026*/ 	.short	(.L_799 - .L_798)


	//   ....[0]....
.L_798:
        /* <DEDUP_REMOVED lines=62> */


	//----- nvinfo : EIATTR_MERCURY_ISA_VERSION
	.align		4
.L_799:
        /*03f8*/ 	.byte	0x03, 0x5f
        /*03fa*/ 	.short	0x0101


	//----- nvinfo : EIATTR_COOP_GROUP_MASK_REGIDS
	.align		4
        /*03fc*/ 	.byte	0x04, 0x29
        /*03fe*/ 	.short	(.L_801 - .L_800)


	//   ....[0]....
.L_800:
        /*0400*/ 	.word	0xffffffff


	//   ....[1]....
        /*0404*/ 	.word	0xffffffff


	//   ....[2]....
        /*0408*/ 	.word	0xffffffff


	//   ....[3]....
        /*040c*/ 	.word	0xffffffff


	//   ....[4]....
        /*0410*/ 	.word	0xffffffff


	//   ....[5]....
        /*0414*/ 	.word	0xffffffff


	//   ....[6]....
        /*0418*/ 	.word	0xffffffff


	//   ....[7]....
        /*041c*/ 	.word	0xffffffff


	//   ....[8]....
        /*0420*/ 	.word	0xffffffff


	//   ....[9]....
        /*0424*/ 	.word	0xffffffff


	//----- nvinfo : EIATTR_COOP_GROUP_INSTR_OFFSETS
	.align		4
.L_801:
        /*0428*/ 	.byte	0x04, 0x28
        /*042a*/ 	.short	(.L_803 - .L_802)


	//   ....[0]....
.L_802:
        /*042c*/ 	.word	0x00004010


	//   ....[1]....
        /*0430*/ 	.word	0x00004030


	//   ....[2]....
        /*0434*/ 	.word	0x00004070


	//   ....[3]....
        /*0438*/ 	.word	0x00004080


	//   ....[4]....
        /*043c*/ 	.word	0x000040c0


	//   ....[5]....
        /*0440*/ 	.word	0x000040d0


	//   ....[6]....
        /*0444*/ 	.word	0x00004100


	//   ....[7]....
        /*0448*/ 	.word	0x00004110


	//   ....[8]....
        /*044c*/ 	.word	0x00004140


	//   ....[9]....
        /*0450*/ 	.word	0x00004160


	//----- nvinfo : EIATTR_VRC_CTA_INIT_COUNT
	.align		4
.L_803:
        /*0454*/ 	.byte	0x02, 0x4a
	.zero		1
	.zero		1


	//----- nvinfo : EIATTR_EXIT_INSTR_OFFSETS
	.align		4
        /*0458*/ 	.byte	0x04, 0x1c
        /*045a*/ 	.short	(.L_805 - .L_804)


	//   ....[0]....
.L_804:
        /*045c*/ 	.word	0x0000e2d0


	//   ....[1]....
        /*0460*/ 	.word	0x0000e3e0


	//----- nvinfo : EIATTR_MAX_THREADS
	.align		4
.L_805:
        /*0464*/ 	.byte	0x04, 0x05
        /*0466*/ 	.short	(.L_807 - .L_806)
.L_806:
        /*0468*/ 	.word	0x00000100
        /*046c*/ 	.word	0x00000001
        /*0470*/ 	.word	0x00000001


	//----- nvinfo : EIATTR_CRS_STACK_SIZE
	.align		4
.L_807:
        /*0474*/ 	.byte	0x04, 0x1e
        /*0476*/ 	.short	(.L_809 - .L_808)
.L_808:
        /*0478*/ 	.word	0x00000000


	//----- nvinfo : EIATTR_CBANK_PARAM_SIZE
	.align		4
.L_809:
        /*047c*/ 	.byte	0x03, 0x19
        /*047e*/ 	.short	0x0128


	//----- nvinfo : EIATTR_PARAM_CBANK
	.align		4
        /*0480*/ 	.byte	0x04, 0x0a
        /*0482*/ 	.short	(.L_811 - .L_810)
	.align		4
.L_810:
        /*0484*/ 	.word	index@(.nv.constant0._ZN10layer_norm31ln_parallel_residual_bwd_kernelINS_13Kernel_traitsI13__nv_bfloat16S2_S2_S2_fjLj8192ELj1ELj1ELj8ELj16ENS_18Kernel_traits_baseILj8192ES2_S2_S2_S2_fjLj256EEEEELb1ELb0ELb0EEEvNS_9BwdParamsE)
        /*0488*/ 	.short	0x0380
        /*048a*/ 	.short	0x0128


	//----- nvinfo : EIATTR_SW_WAR
	.align		4
.L_811:
        /*048c*/ 	.byte	0x04, 0x36
        /*048e*/ 	.short	(.L_813 - .L_812)
.L_812:
        /*0490*/ 	.word	0x00000008
.L_813:


//--------------------- .nv.info._ZN10layer_norm31ln_parallel_residual_bwd_kernelINS_13Kernel_traitsI13__nv_bfloat16S2_S2_S2_fjLj8192ELj1ELj1ELj8ELj16ENS_18Kernel_traits_baseILj8192ES2_S2_S2_S2_fjLj256EEEEELb1ELb0ELb1EEEvNS_9BwdParamsE --------------------------
	.section	.nv.info._ZN10layer_norm31ln_parallel_residual_bwd_kernelINS_13Kernel_traitsI13__nv_bfloat16S2_S2_S2_fjLj8192ELj1ELj1ELj8ELj16ENS_18Kernel_traits_baseILj8192ES2_S2_S2_S2_fjLj256EEEEELb1ELb0ELb1EEEvNS_9BwdParamsE,"",@"SHT_CUDA_INFO"
	.sectionflags	@""
	.align	4


	//----- nvinfo : EIATTR_CUDA_API_VERSION
	.align		4
        /*0000*/ 	.byte	0x04, 0x37
        /*0002*/ 	.short	(.L_815 - .L_814)
.L_814:
        /*0004*/ 	.word	0x00000082


	//----- nvinfo : EIATTR_KPARAM_INFO
	.align		4
.L_815:
        /*0008*/ 	.byte	0x04, 0x17
        /*000a*/ 	.short	(.L_817 - .L_816)
.L_816:
        /*000c*/ 	.word	0x00000000
        /*0010*/ 	.short	0x0000
        /*0012*/ 	.short	0x0000
        /*0014*/ 	.byte	0x00, 0xf0, 0xa1, 0x04


	//----- nvinfo : EIATTR_SPARSE_MMA_MASK
	.align		4
.L_817:
        /*0018*/ 	.byte	0x03, 0x50
        /*001a*/ 	.short	0x0000


	//----- nvinfo : EIATTR_MAXREG_COUNT
	.align		4
        /*001c*/ 	.byte	0x03, 0x1b
        /*001e*/ 	.short	0x00ff


	//----- nvinfo : EIATTR_NUM_BARRIERS
	.align		4
        /*0020*/ 	.byte	0x02, 0x4c
        /*0022*/ 	.byte	0x01
	.zero		1


	//----- nvinfo : EIATTR_ANNOTATIONS
	.align		4
        /*0024*/ 	.byte	0x04, 0x55
        /*0026*/ 	.short	(.L_819 - .L_818)


	//   ....[0]....
.L_818:
        /* <DEDUP_REMOVED lines=59> */


	//----- nvinfo : EIATTR_MERCURY_ISA_VERSION
	.align		4
.L_819:
        /*03c8*/ 	.byte	0x03, 0x5f
        /*03ca*/ 	.short	0x0101


	//----- nvinfo : EIATTR_COOP_GROUP_MASK_REGIDS
	.align		4
        /*03cc*/ 	.byte	0x04, 0x29
        /*03ce*/ 	.short	(.L_821 - .L_820)


	//   ....[0]....
.L_820:
        /*03d0*/ 	.word	0xffffffff


	//   ....[1]....
        /*03d4*/ 	.word	0xffffffff


	//   ....[2]....
        /*03d8*/ 	.word	0xffffffff


	//   ....[3]....
        /*03dc*/ 	.word	0xffffffff


	//   ....[4]....
        /*03e0*/ 	.word	0xffffffff


	//   ....[5]....
        /*03e4*/ 	.word	0xffffffff


	//   ....[6]....
        /*03e8*/ 	.word	0xffffffff


	//   ....[7]....
        /*03ec*/ 	.word	0xffffffff


	//   ....[8]....
        /*03f0*/ 	.word	0xffffffff


	//   ....[9]....
        /*03f4*/ 	.word	0xffffffff


	//----- nvinfo : EIATTR_COOP_GROUP_INSTR_OFFSETS
	.align		4
.L_821:
        /*03f8*/ 	.byte	0x04, 0x28
        /*03fa*/ 	.short	(.L_823 - .L_822)


	//   ....[0]....
.L_822:
        /*03fc*/ 	.word	0x00003860


	//   ....[1]....
        /*0400*/ 	.word	0x000038d0


	//   ....[2]....
        /*0404*/ 	.word	0x000038f0


	//   ....[3]....
        /*0408*/ 	.word	0x00003910


	//   ....[4]....
        /*040c*/ 	.word	0x00003930


	//   ....[5]....
        /*0410*/ 	.word	0x00003950


	//   ....[6]....
        /*0414*/ 	.word	0x00003970


	//   ....[7]....
        /*0418*/ 	.word	0x000039b0


	//   ....[8]....
        /*041c*/ 	.word	0x000039c0


	//   ....[9]....
        /*0420*/ 	.word	0x00003a00


	//----- nvinfo : EIATTR_VRC_CTA_INIT_COUNT
	.align		4
.L_823:
        /*0424*/ 	.byte	0x02, 0x4a
	.zero		1
	.zero		1


	//----- nvinfo : EIATTR_EXIT_INSTR_OFFSETS
	.align		4
        /*0428*/ 	.byte	0x04, 0x1c
        /*042a*/ 	.short	(.L_825 - .L_824)


	//   ....[0]....
.L_824:
        /*042c*/ 	.word	0x0000df30


	//----- nvinfo : EIATTR_MAX_THREADS
	.align		4
.L_825:
        /*0430*/ 	.byte	0x04, 0x05
        /*0432*/ 	.short	(.L_827 - .L_826)
.L_826:
        /*0434*/ 	.word	0x00000100
        /*0438*/ 	.word	0x00000001
        /*043c*/ 	.word	0x00000001


	//----- nvinfo : EIATTR_CRS_STACK_SIZE
	.align		4
.L_827:
        /*0440*/ 	.byte	0x04, 0x1e
        /*0442*/ 	.short	(.L_829 - .L_828)
.L_828:
        /*0444*/ 	.word	0x00000000


	//----- nvinfo : EIATTR_CBANK_PARAM_SIZE
	.align		4
.L_829:
        /*0448*/ 	.byte	0x03, 0x19
        /*044a*/ 	.short	0x0128


	//----- nvinfo : EIATTR_PARAM_CBANK
	.align		4
        /*044c*/ 	.byte	0x04, 0x0a
        /*044e*/ 	.short	(.L_831 - .L_830)
	.align		4
.L_830:
        /*0450*/ 	.word	index@(.nv.constant0._ZN10layer_norm31ln_parallel_residual_bwd_kernelINS_13Kernel_traitsI13__nv_bfloat16S2_S2_S2_fjLj8192ELj1ELj1ELj8ELj16ENS_18Kernel_traits_baseILj8192ES2_S2_S2_S2_fjLj256EEEEELb1ELb0ELb1EEEvNS_9BwdParamsE)
        /*0454*/ 	.short	0x0380
        /*0456*/ 	.short	0x0128


	//----- nvinfo : EIATTR_SW_WAR
	.align		4
.L_831:
        /*0458*/ 	.byte	0x04, 0x36
        /*045a*/ 	.short	(.L_833 - .L_832)
.L_832:
        /*045c*/ 	.word	0x00000008
.L_833:


//--------------------- .nv.info._ZN10layer_norm22ln_bwd_finalize_kernelINS_22Kernel_traits_finalizeILj8192E13__nv_bfloat16S2_S2_S2_fjLb0ELj1024ELj4ENS_18Kernel_traits_baseILj8192ES2_S2_S2_S2_fjLj1024EEEEELb0ELb0EEEvNS_9BwdParamsE --------------------------
	.section	.nv.info._ZN10layer_norm22ln_bwd_finalize_kernelINS_22Kernel_traits_finalizeILj8192E13__nv_bfloat16S2_S2_S2_fjLb0ELj1024ELj4ENS_18Kernel_traits_baseILj8192ES2_S2_S2_S2_fjLj1024EEEEELb0ELb0EEEvNS_9BwdParamsE,"",@"SHT_CUDA_INFO"
	.sectionflags	@""
	.align	4


	//----- nvinfo : EIATTR_CUDA_API_VERSION
	.align		4
        /*0000*/ 	.byte	0x04, 0x37
        /*0002*/ 	.short	(.L_835 - .L_834)
.L_834:
        /*0004*/ 	.word	0x00000082


	//----- nvinfo : EIATTR_KPARAM_INFO
	.align		4
.L_835:
        /*0008*/ 	.byte	0x04, 0x17
        /*000a*/ 	.short	(.L_837 - .L_836)
.L_836:
        /*000c*/ 	.word	0x00000000
        /*0010*/ 	.short	0x0000
        /*0012*/ 	.short	0x0000
        /*0014*/ 	.byte	0x00, 0xf0, 0xa1, 0x04


	//----- nvinfo : EIATTR_SPARSE_MMA_MASK
	.align		4
.L_837:
        /*0018*/ 	.byte	0x03, 0x50
        /*001a*/ 	.short	0x0000


	//----- nvinfo : EIATTR_MAXREG_COUNT
	.align		4
        /*001c*/ 	.byte	0x03, 0x1b
        /*001e*/ 	.short	0x0040


	//----- nvinfo : EIATTR_NUM_BARRIERS
	.align		4
        /*0020*/ 	.byte	0x02, 0x4c
        /*0022*/ 	.byte	0x01
	.zero		1


	//----- nvinfo : EIATTR_MERCURY_ISA_VERSION
	.align		4
        /*0024*/ 	.byte	0x03, 0x5f
        /*0026*/ 	.short	0x0101


	//----- nvinfo : EIATTR_COOP_GROUP_MASK_REGIDS
	.align		4
        /*0028*/ 	.byte	0x04, 0x29
        /*002a*/ 	.short	(.L_839 - .L_838)


	//   ....[0]....
.L_838:
        /*002c*/ 	.word	0xffffffff


	//   ....[1]....
        /*0030*/ 	.word	0xffffffff


	//   ....[2]....
        /*0034*/ 	.word	0xffffffff


	//   ....[3]....
        /*0038*/ 	.word	0xffffffff


	//   ....[4]....
        /*003c*/ 	.word	0xffffffff


	//   ....[5]....
        /*0040*/ 	.word	0xffffffff


	//   ....[6]....
        /*0044*/ 	.word	0xffffffff


	//   ....[7]....
        /*0048*/ 	.word	0xffffffff


	//   ....[8]....
        /*004c*/ 	.word	0xffffffff


	//   ....[9]....
        /*0050*/ 	.word	0xffffffff


	//----- nvinfo : EIATTR_COOP_GROUP_INSTR_OFFSETS
	.align		4
.L_839:
        /*0054*/ 	.byte	0x04, 0x28
        /*0056*/ 	.short	(.L_841 - .L_840)


	//   ....[0]....
.L_840:
        /*0058*/ 	.word	0x00001540


	//   ....[1]....
        /*005c*/ 	.word	0x00001550


	//   ....[2]....
        /*0060*/ 	.word	0x00001580


	//   ....[3]....
        /*0064*/ 	.word	0x00001590


	//   ....[4]....
        /*0068*/ 	.word	0x000015c0


	//   ....[5]....
        /*006c*/ 	.word	0x000015d0


	//   ....[6]....
        /*0070*/ 	.word	0x00001610


	//   ....[7]....
        /*0074*/ 	.word	0x00001630


	//   ....[8]....
        /*0078*/ 	.word	0x00001680


	//   ....[9]....
        /*007c*/ 	.word	0x00001690


	//----- nvinfo : EIATTR_VRC_CTA_INIT_COUNT
	.align		4
.L_841:
        /*0080*/ 	.byte	0x02, 0x4a
	.zero		1
	.zero		1


	//----- nvinfo : EIATTR_EXIT_INSTR_OFFSETS
	.align		4
        /*0084*/ 	.byte	0x04, 0x1c
        /*0086*/ 	.short	(.L_843 - .L_842)


	//   ....[0]....
.L_842:
        /*0088*/ 	.word	0x00000060


	//   ....[1]....
        /*008c*/ 	.word	0x000016f0


	//   ....[2]....
        /*0090*/ 	.word	0x00001720


	//   ....[3]....
        /*0094*/ 	.word	0x000017e0


	//----- nvinfo : EIATTR_MAX_THREADS
	.align		4
.L_843:
        /*0098*/ 	.byte	0x04, 0x05
        /*009a*/ 	.short	(.L_845 - .L_844)
.L_844:
        /*009c*/ 	.word	0x00000400
        /*00a0*/ 	.word	0x00000001
        /*00a4*/ 	.word	0x00000001


	//----- nvinfo : EIATTR_CRS_STACK_SIZE
	.align		4
.L_845:
        /*00a8*/ 	.byte	0x04, 0x1e
        /*00aa*/ 	.short	(.L_847 - .L_846)
.L_846:
        /*00ac*/ 	.word	0x00000000


	//----- nvinfo : EIATTR_CBANK_PARAM_SIZE
	.align		4
.L_847:
        /*00b0*/ 	.byte	0x03, 0x19
        /*00b2*/ 	.short	0x0128


	//----- nvinfo : EIATTR_PARAM_CBANK
	.align		4
        /*00b4*/ 	.byte	0x04, 0x0a
        /*00b6*/ 	.short	(.L_849 - .L_848)
	.align		4
.L_848:
        /*00b8*/ 	.word	index@(.nv.constant0._ZN10layer_norm22ln_bwd_finalize_kernelINS_22Kernel_traits_finalizeILj8192E13__nv_bfloat16S2_S2_S2_fjLb0ELj1024ELj4ENS_18Kernel_traits_baseILj8192ES2_S2_S2_S2_fjLj1024EEEEELb0ELb0EEEvNS_9BwdParamsE)
        /*00bc*/ 	.short	0x0380
        /*00be*/ 	.short	0x0128


	//----- nvinfo : EIATTR_SW_WAR
	.align		4
.L_849:
        /*00c0*/ 	.byte	0x04, 0x36
        /*00c2*/ 	.short	(.L_851 - .L_850)
.L_850:
        /*00c4*/ 	.word	0x00000008
.L_851:


//--------------------- .nv.info._ZN10layer_norm40ln_parallel_residual_bwd_finalize_kernelINS_22Kernel_traits_finalizeILj8192E13__nv_bfloat16S2_S2_S2_fjLb0ELj1024ELj4ENS_18Kernel_traits_baseILj8192ES2_S2_S2_S2_fjLj1024EEEEELb0EEEvNS_9BwdParamsE --------------------------
	.section	.nv.info._ZN10layer_norm40ln_parallel_residual_bwd_finalize_kernelINS_22Kernel_traits_finalizeILj8192E13__nv_bfloat16S2_S2_S2_fjLb0ELj1024ELj4ENS_18Kernel_traits_baseILj8192ES2_S2_S2_S2_fjLj1024EEEEELb0EEEvNS_9BwdParamsE,"",@"SHT_CUDA_INFO"
	.sectionflags	@""
	.align	4


	//----- nvinfo : EIATTR_CUDA_API_VERSION
	.align		4
        /*0000*/ 	.byte	0x04, 0x37
        /*0002*/ 	.short	(.L_853 - .L_852)
.L_852:
        /*0004*/ 	.word	0x00000082


	//----- nvinfo : EIATTR_KPARAM_INFO
	.align		4
.L_853:
        /*0008*/ 	.byte	0x04, 0x17
        /*000a*/ 	.short	(.L_855 - .L_854)
.L_854:
        /*000c*/ 	.word	0x00000000
        /*0010*/ 	.short	0x0000
        /*0012*/ 	.short	0x0000
        /*0014*/ 	.byte	0x00, 0xf0, 0xa1, 0x04


	//----- nvinfo : EIATTR_SPARSE_MMA_MASK
	.align		4
.L_855:
        /*0018*/ 	.byte	0x03, 0x50
        /*001a*/ 	.short	0x0000


	//----- nvinfo : EIATTR_MAXREG_COUNT
	.align		4
        /*001c*/ 	.byte	0x03, 0x1b
        /*001e*/ 	.short	0x0040


	//----- nvinfo : EIATTR_NUM_BARRIERS
	.align		4
        /*0020*/ 	.byte	0x02, 0x4c
        /*0022*/ 	.byte	0x01
	.zero		1


	//----- nvinfo : EIATTR_MERCURY_ISA_VERSION
	.align		4
        /*0024*/ 	.byte	0x03, 0x5f
        /*0026*/ 	.short	0x0101


	//----- nvinfo : EIATTR_COOP_GROUP_MASK_REGIDS
	.align		4
        /*0028*/ 	.byte	0x04, 0x29
        /*002a*/ 	.short	(.L_857 - .L_856)


	//   ....[0]....
.L_856:
        /*002c*/ 	.word	0xffffffff


	//   ....[1]....
        /*0030*/ 	.word	0xffffffff


	//   ....[2]....
        /*0034*/ 	.word	0xffffffff


	//   ....[3]....
        /*0038*/ 	.word	0xffffffff


	//   ....[4]....
        /*003c*/ 	.word	0xffffffff


	//   ....[5]....
        /*0040*/ 	.word	0xffffffff


	//   ....[6]....
        /*0044*/ 	.word	0xffffffff


	//   ....[7]....
        /*0048*/ 	.word	0xffffffff


	//   ....[8]....
        /*004c*/ 	.word	0xffffffff


	//   ....[9]....
        /*0050*/ 	.word	0xffffffff


	//   ....[10]....
        /*0054*/ 	.word	0xffffffff


	//   ....[11]....
        /*0058*/ 	.word	0xffffffff


	//   ....[12]....
        /*005c*/ 	.word	0xffffffff


	//   ....[13]....
        /*0060*/ 	.word	0xffffffff


	//   ....[14]....
        /*0064*/ 	.word	0xffffffff


	//   ....[15]....
        /*0068*/ 	.word	0xffffffff


	//   ....[16]....
        /*006c*/ 	.word	0xffffffff


	//   ....[17]....
        /*0070*/ 	.word	0xffffffff


	//   ....[18]....
        /*0074*/ 	.word	0xffffffff


	//   ....[19]....
        /*0078*/ 	.word	0xffffffff


	//----- nvinfo : EIATTR_COOP_GROUP_INSTR_OFFSETS
	.align		4
.L_857:
        /*007c*/ 	.byte	0x04, 0x28
        /*007e*/ 	.short	(.L_859 - .L_858)


	//   ....[0]....
.L_858:
        /*0080*/ 	.word	0x000013a0


	//   ....[1]....
        /*0084*/ 	.word	0x000013b0


	//   ....[2]....
        /*0088*/ 	.word	0x000013c0


	//   ....[3]....
        /*008c*/ 	.word	0x000013d0


	//   ....[4]....
        /*0090*/ 	.word	0x00001400


	//   ....[5]....
        /*0094*/ 	.word	0x00001430


	//   ....[6]....
        /*0098*/ 	.word	0x00001440


	//   ....[7]....
        /*009c*/ 	.word	0x00001450


	//   ....[8]....
        /*00a0*/ 	.word	0x00001470


	//   ....[9]....
        /*00a4*/ 	.word	0x000014b0


	//   ....[10]....
        /*00a8*/ 	.word	0x000014e0


	//   ....[11]....
        /*00ac*/ 	.word	0x000014f0


	//   ....[12]....
        /*00b0*/ 	.word	0x00001510


	//   ....[13]....
        /*00b4*/ 	.word	0x00001540


	//   ....[14]....
        /*00b8*/ 	.word	0x00001560


	//   ....[15]....
        /*00bc*/ 	.word	0x00001570


	//   ....[16]....
        /*00c0*/ 	.word	0x000015b0


	//   ....[17]....
        /*00c4*/ 	.word	0x000015e0


	//   ....[18]....
        /*00c8*/ 	.word	0x00001600


	//   ....[19]....
        /*00cc*/ 	.word	0x00001610


	//----- nvinfo : EIATTR_VRC_CTA_INIT_COUNT
	.align		4
.L_859:
        /*00d0*/ 	.byte	0x02, 0x4a
	.zero		1
	.zero		1


	//----- nvinfo : EIATTR_EXIT_INSTR_OFFSETS
	.align		4
        /*00d4*/ 	.byte	0x04, 0x1c
        /*00d6*/ 	.short	(.L_861 - .L_860)


	//   ....[0]....
.L_860:
        /*00d8*/ 	.word	0x00000060


	//   ....[1]....
        /*00dc*/ 	.word	0x000016c0


	//   ....[2]....
        /*00e0*/ 	.word	0x000016f0


	//   ....[3]....
        /*00e4*/ 	.word	0x00001850


	//----- nvinfo : EIATTR_MAX_THREADS
	.align		4
.L_861:
        /*00e8*/ 	.byte	0x04, 0x05
        /*00ea*/ 	.short	(.L_863 - .L_862)
.L_862:
        /*00ec*/ 	.word	0x00000400
        /*00f0*/ 	.word	0x00000001
        /*00f4*/ 	.word	0x00000001


	//----- nvinfo : EIATTR_CRS_STACK_SIZE
	.align		4
.L_863:
        /*00f8*/ 	.byte	0x04, 0x1e
        /*00fa*/ 	.short	(.L_865 - .L_864)
.L_864:
        /*00fc*/ 	.word	0x00000000


	//----- nvinfo : EIATTR_CBANK_PARAM_SIZE
	.align		4
.L_865:
        /*0100*/ 	.byte	0x03, 0x19
        /*0102*/ 	.short	0x0128


	//----- nvinfo : EIATTR_PARAM_CBANK
	.align		4
        /*0104*/ 	.byte	0x04, 0x0a
        /*0106*/ 	.short	(.L_867 - .L_866)
	.align		4
.L_866:
        /*0108*/ 	.word	index@(.nv.constant0._ZN10layer_norm40ln_parallel_residual_bwd_finalize_kernelINS_22Kernel_traits_finalizeILj8192E13__nv_bfloat16S2_S2_S2_fjLb0ELj1024ELj4ENS_18Kernel_traits_baseILj8192ES2_S2_S2_S2_fjLj1024EEEEELb0EEEvNS_9BwdParamsE)
        /*010c*/ 	.short	0x0380
        /*010e*/ 	.short	0x0128


	//----- nvinfo : EIATTR_SW_WAR
	.align		4
.L_867:
        /*0110*/ 	.byte	0x04, 0x36
        /*0112*/ 	.short	(.L_869 - .L_868)
.L_868:
        /*0114*/ 	.word	0x00000008
.L_869:


//--------------------- .nv.info._ZN10layer_norm31ln_parallel_residual_bwd_kernelINS_13Kernel_traitsI13__nv_bfloat16S2_S2_S2_fjLj8192ELj1ELj1ELj8ELj16ENS_18Kernel_traits_baseILj8192ES2_S2_S2_S2_fjLj256EEEEELb1ELb1ELb0EEEvNS_9BwdParamsE --------------------------
	.section	.nv.info._ZN10layer_norm31ln_parallel_residual_bwd_kernelINS_13Kernel_traitsI13__nv_bfloat16S2_S2_S2_fjLj8192ELj1ELj1ELj8ELj16ENS_18Kernel_traits_baseILj8192ES2_S2_S2_S2_fjLj256EEEEELb1ELb1ELb0EEEvNS_9BwdParamsE,"",@"SHT_CUDA_INFO"
	.sectionflags	@""
	.align	4


	//----- nvinfo : EIATTR_CUDA_API_VERSION
	.align		4
        /*0000*/ 	.byte	0x04, 0x37
        /*0002*/ 	.short	(.L_871 - .L_870)
.L_870:
        /*0004*/ 	.word	0x00000082


	//----- nvinfo : EIATTR_KPARAM_INFO
	.align		4
.L_871:
        /*0008*/ 	.byte	0x04, 0x17
        /*000a*/ 	.short	(.L_873 - .L_872)
.L_872:
        /*000c*/ 	.word	0x00000000
        /*0010*/ 	.short	0x0000
        /*0012*/ 	.short	0x0000
        /*0014*/ 	.byte	0x00, 0xf0, 0xa1, 0x04


	//----- nvinfo : EIATTR_SPARSE_MMA_MASK
	.align		4
.L_873:
        /*0018*/ 	.byte	0x03, 0x50
        /*001a*/ 	.short	0x0000


	//----- nvinfo : EIATTR_MAXREG_COUNT
	.align		4
        /*001c*/ 	.byte	0x03, 0x1b
        /*001e*/ 	.short	0x00ff


	//----- nvinfo : EIATTR_NUM_BARRIERS
	.align		4
        /*0020*/ 	.byte	0x02, 0x4c
        /*0022*/ 	.byte	0x01
	.zero		1


	//----- nvinfo : EIATTR_MERCURY_ISA_VERSION
	.align		4
        /*0024*/ 	.byte	0x03, 0x5f
        /*0026*/ 	.short	0x0101


	//----- nvinfo : EIATTR_COOP_GROUP_MASK_REGIDS
	.align		4
        /*0028*/ 	.byte	0x04, 0x29
        /*002a*/ 	.short	(.L_875 - .L_874)


	//   ....[0]....
.L_874:
        /*002c*/ 	.word	0xffffffff


	//   ....[1]....
        /*0030*/ 	.word	0xffffffff


	//   ....[2]....
        /*0034*/ 	.word	0xffffffff


	//   ....[3]....
        /*0038*/ 	.word	0xffffffff


	//   ....[4]....
        /*003c*/ 	.word	0xffffffff


	//   ....[5]....
        /*0040*/ 	.word	0xffffffff


	//   ....[6]....
        /*0044*/ 	.word	0xffffffff


	//   ....[7]....
        /*0048*/ 	.word	0xffffffff


	//   ....[8]....
        /*004c*/ 	.word	0xffffffff


	//   ....[9]....
        /*0050*/ 	.word	0xffffffff


	//----- nvinfo : EIATTR_COOP_GROUP_INSTR_OFFSETS
	.align		4
.L_875:
        /*0054*/ 	.byte	0x04, 0x28
        /*0056*/ 	.short	(.L_877 - .L_876)


	//   ....[0]....
.L_876:
        /*0058*/ 	.word	0x000024a0


	//   ....[1]....
        /*005c*/ 	.word	0x000024c0


	//   ....[2]....
        /*0060*/ 	.word	0x00002500


	//   ....[3]....
        /*0064*/ 	.word	0x00002510


	//   ....[4]....
        /*0068*/ 	.word	0x00002550


	//   ....[5]....
        /*006c*/ 	.word	0x00002560


	//   ....[6]....
        /*0070*/ 	.word	0x00002590


	//   ....[7]....
        /*0074*/ 	.word	0x000025a0


	//   ....[8]....
        /*0078*/ 	.word	0x000025d0


	//   ....[9]....
        /*007c*/ 	.word	0x000025e0


	//----- nvinfo : EIATTR_VRC_CTA_INIT_COUNT
	.align		4
.L_877:
        /*0080*/ 	.byte	0x02, 0x4a
	.zero		1
	.zero		1


	//----- nvinfo : EIATTR_EXIT_INSTR_OFFSETS
	.align		4
        /*0084*/ 	.byte	0x04, 0x1c
        /*0086*/ 	.short	(.L_879 - .L_878)


	//   ....[0]....
.L_878:
        /*0088*/ 	.word	0x0000c610


	//   ....[1]....
        /*008c*/ 	.word	0x0000c6b0


	//----- nvinfo : EIATTR_MAX_THREADS
	.align		4
.L_879:
        /*0090*/ 	.byte	0x04, 0x05
        /*0092*/ 	.short	(.L_881 - .L_880)
.L_880:
        /*0094*/ 	.word	0x00000100
        /*0098*/ 	.word	0x00000001
        /*009c*/ 	.word	0x00000001


	//----- nvinfo : EIATTR_CRS_STACK_SIZE
	.align		4
.L_881:
        /*00a0*/ 	.byte	0x04, 0x1e
        /*00a2*/ 	.short	(.L_883 - .L_882)
.L_882:
        /*00a4*/ 	.word	0x00000000


	//----- nvinfo : EIATTR_CBANK_PARAM_SIZE
	.align		4
.L_883:
        /*00a8*/ 	.byte	0x03, 0x19
        /*00aa*/ 	.short	0x0128


	//----- nvinfo : EIATTR_PARAM_CBANK
	.align		4
        /*00ac*/ 	.byte	0x04, 0x0a
        /*00ae*/ 	.short	(.L_885 - .L_884)
	.align		4
.L_884:
        /*00b0*/ 	.word	index@(.nv.constant0._ZN10layer_norm31ln_parallel_residual_bwd_kernelINS_13Kernel_traitsI13__nv_bfloat16S2_S2_S2_fjLj8192ELj1ELj1ELj8ELj16ENS_18Kernel_traits_baseILj8192ES2_S2_S2_S2_fjLj256EEEEELb1ELb1ELb0EEEvNS_9BwdParamsE)
        /*00b4*/ 	.short	0x0380
        /*00b6*/ 	.short	0x0128


	//----- nvinfo : EIATTR_SW_WAR
	.align		4
.L_885:
        /*00b8*/ 	.byte	0x04, 0x36
        /*00ba*/ 	.short	(.L_887 - .L_886)
.L_886:
        /*00bc*/ 	.word	0x00000008
.L_887:


//--------------------- .nv.info._ZN10layer_norm22ln_bwd_finalize_kernelINS_22Kernel_traits_finalizeILj8192E13__nv_bfloat16S2_S2_S2_fjLb0ELj1024ELj4ENS_18Kernel_traits_baseILj8192ES2_S2_S2_S2_fjLj1024EEEEELb0ELb1EEEvNS_9BwdParamsE --------------------------
	.section	.nv.info._ZN10layer_norm22ln_bwd_finalize_kernelINS_22Kernel_traits_finalizeILj8192E13__nv_bfloat16S2_S2_S2_fjLb0ELj1024ELj4ENS_18Kernel_traits_baseILj8192ES2_S2_S2_S2_fjLj1024EEEEELb0ELb1EEEvNS_9BwdParamsE,"",@"SHT_CUDA_INFO"
	.sectionflags	@""
	.align	4


	//----- nvinfo : EIATTR_CUDA_API_VERSION
	.align		4
        /*0000*/ 	.byte	0x04, 0x37
        /*0002*/ 	.short	(.L_889 - .L_888)
.L_888:
        /*0004*/ 	.word	0x00000082


	//----- nvinfo : EIATTR_KPARAM_INFO
	.align		4
.L_889:
        /*0008*/ 	.byte	0x04, 0x17
        /*000a*/ 	.short	(.L_891 - .L_890)
.L_890:
        /*000c*/ 	.word	0x00000000
        /*0010*/ 	.short	0x0000
        /*0012*/ 	.short	0x0000
        /*0014*/ 	.byte	0x00, 0xf0, 0xa1, 0x04


	//----- nvinfo : EIATTR_SPARSE_MMA_MASK
	.align		4
.L_891:
        /*0018*/ 	.byte	0x03, 0x50
        /*001a*/ 	.short	0x0000


	//----- nvinfo : EIATTR_MAXREG_COUNT
	.align		4
        /*001c*/ 	.byte	0x03, 0x1b
        /*001e*/ 	.short	0x0040


	//----- nvinfo : EIATTR_NUM_BARRIERS
	.align		4
        /*0020*/ 	.byte	0x02, 0x4c
        /*0022*/ 	.byte	0x01
	.zero		1


	//----- nvinfo : EIATTR_MERCURY_ISA_VERSION
	.align		4
        /*0024*/ 	.byte	0x03, 0x5f
        /*0026*/ 	.short	0x0101


	//----- nvinfo : EIATTR_COOP_GROUP_MASK_REGIDS
	.align		4
        /*0028*/ 	.byte	0x04, 0x29
        /*002a*/ 	.short	(.L_893 - .L_892)


	//   ....[0]....
.L_892:
        /*002c*/ 	.word	0xffffffff


	//   ....[1]....
        /*0030*/ 	.word	0xffffffff


	//   ....[2]....
        /*0034*/ 	.word	0xffffffff


	//   ....[3]....
        /*0038*/ 	.word	0xffffffff


	//   ....[4]....
        /*003c*/ 	.word	0xffffffff


	//   ....[5]....
        /*0040*/ 	.word	0xffffffff


	//   ....[6]....
        /*0044*/ 	.word	0xffffffff


	//   ....[7]....
        /*0048*/ 	.word	0xffffffff


	//   ....[8]....
        /*004c*/ 	.word	0xffffffff


	//   ....[9]....
        /*0050*/ 	.word	0xffffffff


	//----- nvinfo : EIATTR_COOP_GROUP_INSTR_OFFSETS
	.align		4
.L_893:
        /*0054*/ 	.byte	0x04, 0x28
        /*0056*/ 	.short	(.L_895 - .L_894)


	//   ....[0]....
.L_894:
        /*0058*/ 	.word	0x00001560


	//   ....[1]....
        /*005c*/ 	.word	0x00001570


	//   ....[2]....
        /*0060*/ 	.word	0x000015a0


	//   ....[3]....
        /*0064*/ 	.word	0x000015b0


	//   ....[4]....
        /*0068*/ 	.word	0x000015e0


	//   ....[5]....
        /*006c*/ 	.word	0x000015f0


	//   ....[6]....
        /*0070*/ 	.word	0x00001620


	//   ....[7]....
        /*0074*/ 	.word	0x00001640


	//   ....[8]....
        /*0078*/ 	.word	0x00001670


	//   ....[9]....
        /*007c*/ 	.word	0x00001680


	//----- nvinfo : EIATTR_VRC_CTA_INIT_COUNT
	.align		4
.L_895:
        /*0080*/ 	.byte	0x02, 0x4a
	.zero		1
	.zero		1


	//----- nvinfo : EIATTR_EXIT_INSTR_OFFSETS
	.align		4
        /*0084*/ 	.byte	0x04, 0x1c
        /*0086*/ 	.short	(.L_897 - .L_896)


	//   ....[0]....
.L_896:
        /*0088*/ 	.word	0x00000060


	//   ....[1]....
        /*008c*/ 	.word	0x000016e0


	//   ....[2]....
        /*0090*/ 	.word	0x000017d0


	//----- nvinfo : EIATTR_MAX_THREADS
	.align		4
.L_897:
        /*0094*/ 	.byte	0x04, 0x05
        /*0096*/ 	.short	(.L_899 - .L_898)
.L_898:
        /*0098*/ 	.word	0x00000400
        /*009c*/ 	.word	0x00000001
        /*00a0*/ 	.word	0x00000001


	//----- nvinfo : EIATTR_CRS_STACK_SIZE
	.align		4
.L_899:
        /*00a4*/ 	.byte	0x04, 0x1e
        /*00a6*/ 	.short	(.L_901 - .L_900)
.L_900:
        /*00a8*/ 	.word	0x00000000


	//----- nvinfo : EIATTR_CBANK_PARAM_SIZE
	.align		4
.L_901:
        /*00ac*/ 	.byte	0x03, 0x19
        /*00ae*/ 	.short	0x0128


	//----- nvinfo : EIATTR_PARAM_CBANK
	.align		4
        /*00b0*/ 	.byte	0x04, 0x0a
        /*00b2*/ 	.short	(.L_903 - .L_902)
	.align		4
.L_902:
        /*00b4*/ 	.word	index@(.nv.constant0._ZN10layer_norm22ln_bwd_finalize_kernelINS_22Kernel_traits_finalizeILj8192E13__nv_bfloat16S2_S2_S2_fjLb0ELj1024ELj4ENS_18Kernel_traits_baseILj8192ES2_S2_S2_S2_fjLj1024EEEEELb0ELb1EEEvNS_9BwdParamsE)
        /*00b8*/ 	.short	0x0380
        /*00ba*/ 	.short	0x0128


	//----- nvinfo : EIATTR_SW_WAR
	.align		4
.L_903:
        /*00bc*/ 	.byte	0x04, 0x36
        /*00be*/ 	.short	(.L_905 - .L_904)
.L_904:
        /*00c0*/ 	.word	0x00000008
.L_905:


//--------------------- .nv.info._ZN10layer_norm40ln_parallel_residual_bwd_finalize_kernelINS_22Kernel_traits_finalizeILj8192E13__nv_bfloat16S2_S2_S2_fjLb0ELj1024ELj4ENS_18Kernel_traits_baseILj8192ES2_S2_S2_S2_fjLj1024EEEEELb1EEEvNS_9BwdParamsE --------------------------
	.section	.nv.info._ZN10layer_norm40ln_parallel_residual_bwd_finalize_kernelINS_22Kernel_traits_finalizeILj8192E13__nv_bfloat16S2_S2_S2_fjLb0ELj1024ELj4ENS_18Kernel_traits_baseILj8192ES2_S2_S2_S2_fjLj1024EEEEELb1EEEvNS_9BwdParamsE,"",@"SHT_CUDA_INFO"
	.sectionflags	@""
	.align	4


	//----- nvinfo : EIATTR_CUDA_API_VERSION
	.align		4
        /*0000*/ 	.byte	0x04, 0x37
        /*0002*/ 	.short	(.L_907 - .L_906)
.L_906:
        /*0004*/ 	.word	0x00000082


	//----- nvinfo : EIATTR_KPARAM_INFO
	.align		4
.L_907:
        /*0008*/ 	.byte	0x04, 0x17
        /*000a*/ 	.short	(.L_909 - .L_908)
.L_908:
        /*000c*/ 	.word	0x00000000
        /*0010*/ 	.short	0x0000
        /*0012*/ 	.short	0x0000
        /*0014*/ 	.byte	0x00, 0xf0, 0xa1, 0x04


	//----- nvinfo : EIATTR_SPARSE_MMA_MASK
	.align		4
.L_909:
        /*0018*/ 	.byte	0x03, 0x50
        /*001a*/ 	.short	0x0000


	//----- nvinfo : EIATTR_MAXREG_COUNT
	.align		4
        /*001c*/ 	.byte	0x03, 0x1b
        /*001e*/ 	.short	0x0040


	//----- nvinfo : EIATTR_NUM_BARRIERS
	.align		4
        /*0020*/ 	.byte	0x02, 0x4c
        /*0022*/ 	.byte	0x01
	.zero		1


	//----- nvinfo : EIATTR_MERCURY_ISA_VERSION
	.align		4
        /*0024*/ 	.byte	0x03, 0x5f
        /*0026*/ 	.short	0x0101


	//----- nvinfo : EIATTR_COOP_GROUP_MASK_REGIDS
	.align		4
        /*0028*/ 	.byte	0x04, 0x29
        /*002a*/ 	.short	(.L_911 - .L_910)


	//   ....[0]....
.L_910:
        /*002c*/ 	.word	0xffffffff


	//   ....[1]....
        /*0030*/ 	.word	0xffffffff


	//   ....[2]....
        /*0034*/ 	.word	0xffffffff


	//   ....[3]....
        /*0038*/ 	.word	0xffffffff


	//   ....[4]....
        /*003c*/ 	.word	0xffffffff


	//   ....[5]....
        /*0040*/ 	.word	0xffffffff


	//   ....[6]....
        /*0044*/ 	.word	0xffffffff


	//   ....[7]....
        /*0048*/ 	.word	0xffffffff


	//   ....[8]....
        /*004c*/ 	.word	0xffffffff


	//   ....[9]....
        /*0050*/ 	.word	0xffffffff


	//   ....[10]....
        /*0054*/ 	.word	0xffffffff


	//   ....[11]....
        /*0058*/ 	.word	0xffffffff


	//   ....[12]....
        /*005c*/ 	.word	0xffffffff


	//   ....[13]....
        /*0060*/ 	.word	0xffffffff


	//   ....[14]....
        /*0064*/ 	.word	0xffffffff


	//   ....[15]....
        /*0068*/ 	.word	0xffffffff


	//   ....[16]....
        /*006c*/ 	.word	0xffffffff


	//   ....[17]....
        /*0070*/ 	.word	0xffffffff


	//   ....[18]....
        /*0074*/ 	.word	0xffffffff


	//   ....[19]....
        /*0078*/ 	.word	0xffffffff


	//----- nvinfo : EIATTR_COOP_GROUP_INSTR_OFFSETS
	.align		4
.L_911:
        /*007c*/ 	.byte	0x04, 0x28
        /*007e*/ 	.short	(.L_913 - .L_912)


	//   ....[0]....
.L_912:
        /*0080*/ 	.word	0x000013e0


	//   ....[1]....
        /*0084*/ 	.word	0x000013f0


	//   ....[2]....
        /*0088*/ 	.word	0x00001400


	//   ....[3]....
        /*008c*/ 	.word	0x00001410


	//   ....[4]....
        /*0090*/ 	.word	0x00001450


	//   ....[5]....
        /*0094*/ 	.word	0x00001470


	//   ....[6]....
        /*0098*/ 	.word	0x00001480


	//   ....[7]....
        /*009c*/ 	.word	0x00001490


	//   ....[8]....
        /*00a0*/ 	.word	0x000014d0


	//   ....[9]....
        /*00a4*/ 	.word	0x000014f0


	//   ....[10]....
        /*00a8*/ 	.word	0x00001500


	//   ....[11]....
        /*00ac*/ 	.word	0x00001510


	//   ....[12]....
        /*00b0*/ 	.word	0x00001540


	//   ....[13]....
        /*00b4*/ 	.word	0x00001560


	//   ....[14]....
        /*00b8*/ 	.word	0x00001580


	//   ....[15]....
        /*00bc*/ 	.word	0x00001590


	//   ....[16]....
        /*00c0*/ 	.word	0x000015c0


	//   ....[17]....
        /*00c4*/ 	.word	0x000015e0


	//   ....[18]....
        /*00c8*/ 	.word	0x00001600


	//   ....[19]....
        /*00cc*/ 	.word	0x00001610


	//----- nvinfo : EIATTR_VRC_CTA_INIT_COUNT
	.align		4
.L_913:
        /*00d0*/ 	.byte	0x02, 0x4a
	.zero		1
	.zero		1


	//----- nvinfo : EIATTR_EXIT_INSTR_OFFSETS
	.align		4
        /*00d4*/ 	.byte	0x04, 0x1c
        /*00d6*/ 	.short	(.L_915 - .L_914)


	//   ....[0]....
.L_914:
        /*00d8*/ 	.word	0x00000060


	//   ....[1]....
        /*00dc*/ 	.word	0x000016b0


	//   ....[2]....
        /*00e0*/ 	.word	0x00001840


	//----- nvinfo : EIATTR_MAX_THREADS
	.align		4
.L_915:
        /*00e4*/ 	.byte	0x04, 0x05
        /*00e6*/ 	.short	(.L_917 - .L_916)
.L_916:
        /*00e8*/ 	.word	0x00000400
        /*00ec*/ 	.word	0x00000001
        /*00f0*/ 	.word	0x00000001


	//----- nvinfo : EIATTR_CRS_STACK_SIZE
	.align		4
.L_917:
        /*00f4*/ 	.byte	0x04, 0x1e
        /*00f6*/ 	.short	(.L_919 - .L_918)
.L_918:
        /*00f8*/ 	.word	0x00000000


	//----- nvinfo : EIATTR_CBANK_PARAM_SIZE
	.align		4
.L_919:
        /*00fc*/ 	.byte	0x03, 0x19
        /*00fe*/ 	.short	0x0128


	//----- nvinfo : EIATTR_PARAM_CBANK
	.align		4
        /*0100*/ 	.byte	0x04, 0x0a
        /*0102*/ 	.short	(.L_921 - .L_920)
	.align		4
.L_920:
        /*0104*/ 	.word	index@(.nv.constant0._ZN10layer_norm40ln_parallel_residual_bwd_finalize_kernelINS_22Kernel_traits_finalizeILj8192E13__nv_bfloat16S2_S2_S2_fjLb0ELj1024ELj4ENS_18Kernel_traits_baseILj8192ES2_S2_S2_S2_fjLj1024EEEEELb1EEEvNS_9BwdParamsE)
        /*0108*/ 	.short	0x0380
        /*010a*/ 	.short	0x0128


	//----- nvinfo : EIATTR_SW_WAR
	.align		4
.L_921:
        /*010c*/ 	.byte	0x04, 0x36
        /*010e*/ 	.short	(.L_923 - .L_922)
.L_922:
        /*0110*/ 	.word	0x00000008
.L_923:


//--------------------- .nv.info._ZN10layer_norm31ln_parallel_residual_bwd_kernelINS_13Kernel_traitsI13__nv_bfloat16S2_S2_S2_fjLj8192ELj1ELj1ELj8ELj16ENS_18Kernel_traits_baseILj8192ES2_S2_S2_S2_fjLj256EEEEELb1ELb1ELb1EEEvNS_9BwdParamsE --------------------------
	.section	.nv.info._ZN10layer_norm31ln_parallel_residual_bwd_kernelINS_13Kernel_traitsI13__nv_bfloat16S2_S2_S2_fjLj8192ELj1ELj1ELj8ELj16ENS_18Kernel_traits_baseILj8192ES2_S2_S2_S2_fjLj256EEEEELb1ELb1ELb1EEEvNS_9BwdParamsE,"",@"SHT_CUDA_INFO"
	.sectionflags	@""
	.align	4


	//----- nvinfo : EIATTR_CUDA_API_VERSION
	.align		4
        /*0000*/ 	.byte	0x04, 0x37
        /*0002*/ 	.short	(.L_925 - .L_924)
.L_924:
        /*0004*/ 	.word	0x00000082


	//----- nvinfo : EIATTR_KPARAM_INFO
	.align		4
.L_925:
        /*0008*/ 	.byte	0x04, 0x17
        /*000a*/ 	.short	(.L_927 - .L_926)
.L_926:
        /*000c*/ 	.word	0x00000000
        /*0010*/ 	.short	0x0000
        /*0012*/ 	.short	0x0000
        /*0014*/ 	.byte	0x00, 0xf0, 0xa1, 0x04


	//----- nvinfo : EIATTR_SPARSE_MMA_MASK
	.align		4
.L_927:
        /*0018*/ 	.byte	0x03, 0x50
        /*001a*/ 	.short	0x0000


	//----- nvinfo : EIATTR_MAXREG_COUNT
	.align		4
        /*001c*/ 	.byte	0x03, 0x1b
        /*001e*/ 	.short	0x00ff


	//----- nvinfo : EIATTR_NUM_BARRIERS
	.align		4
        /*0020*/ 	.byte	0x02, 0x4c
        /*0022*/ 	.byte	0x01
	.zero		1


	//----- nvinfo : EIATTR_MERCURY_ISA_VERSION
	.align		4
        /*0024*/ 	.byte	0x03, 0x5f
        /*0026*/ 	.short	0x0101


	//----- nvinfo : EIATTR_COOP_GROUP_MASK_REGIDS
	.align		4
        /*0028*/ 	.byte	0x04, 0x29
        /*002a*/ 	.short	(.L_929 - .L_928)


	//   ....[0]....
.L_928:
        /*002c*/ 	.word	0xffffffff


	//   ....[1]....
        /*0030*/ 	.word	0xffffffff


	//   ....[2]....
        /*0034*/ 	.word	0xffffffff


	//   ....[3]....
        /*0038*/ 	.word	0xffffffff


	//   ....[4]....
        /*003c*/ 	.word	0xffffffff


	//   ....[5]....
        /*0040*/ 	.word	0xffffffff


	//   ....[6]....
        /*0044*/ 	.word	0xffffffff


	//   ....[7]....
        /*0048*/ 	.word	0xffffffff


	//   ....[8]....
        /*004c*/ 	.word	0xffffffff


	//   ....[9]....
        /*0050*/ 	.word	0xffffffff


	//----- nvinfo : EIATTR_COOP_GROUP_INSTR_OFFSETS
	.align		4
.L_929:
        /*0054*/ 	.byte	0x04, 0x28
        /*0056*/ 	.short	(.L_931 - .L_930)


	//   ....[0]....
.L_930:
        /*0058*/ 	.word	0x00001cf0


	//   ....[1]....
        /*005c*/ 	.word	0x00001d00


	//   ....[2]....
        /*0060*/ 	.word	0x00001d30


	//   ....[3]....
        /*0064*/ 	.word	0x00001d40


	//   ....[4]....
        /*0068*/ 	.word	0x00001d70


	//   ....[5]....
        /*006c*/ 	.word	0x00001d80


	//   ....[6]....
        /*0070*/ 	.word	0x00001db0


	//   ....[7]....
        /*0074*/ 	.word	0x00001dc0


	//   ....[8]....
        /*0078*/ 	.word	0x00001e00


	//   ....[9]....
        /*007c*/ 	.word	0x00001e20


	//----- nvinfo : EIATTR_VRC_CTA_INIT_COUNT
	.align		4
.L_931:
        /*0080*/ 	.byte	0x02, 0x4a
	.zero		1
	.zero		1


	//----- nvinfo : EIATTR_EXIT_INSTR_OFFSETS
	.align		4
        /*0084*/ 	.byte	0x04, 0x1c
        /*0086*/ 	.short	(.L_933 - .L_932)


	//   ....[0]....
.L_932:
        /*0088*/ 	.word	0x0000c170


	//----- nvinfo : EIATTR_MAX_THREADS
	.align		4
.L_933:
        /*008c*/ 	.byte	0x04, 0x05
        /*008e*/ 	.short	(.L_935 - .L_934)
.L_934:
        /*0090*/ 	.word	0x00000100
        /*0094*/ 	.word	0x00000001
        /*0098*/ 	.word	0x00000001


	//----- nvinfo : EIATTR_CRS_STACK_SIZE
	.align		4
.L_935:
        /*009c*/ 	.byte	0x04, 0x1e
        /*009e*/ 	.short	(.L_937 - .L_936)
.L_936:
        /*00a0*/ 	.word	0x00000000


	//----- nvinfo : EIATTR_CBANK_PARAM_SIZE
	.align		4
.L_937:
        /*00a4*/ 	.byte	0x03, 0x19
        /*00a6*/ 	.short	0x0128


	//----- nvinfo : EIATTR_PARAM_CBANK
	.align		4
        /*00a8*/ 	.byte	0x04, 0x0a
        /*00aa*/ 	.short	(.L_939 - .L_938)
	.align		4
.L_938:
        /*00ac*/ 	.word	index@(.nv.constant0._ZN10layer_norm31ln_parallel_residual_bwd_kernelINS_13Kernel_traitsI13__nv_bfloat16S2_S2_S2_fjLj8192ELj1ELj1ELj8ELj16ENS_18Kernel_traits_baseILj8192ES2_S2_S2_S2_fjLj256EEEEELb1ELb1ELb1EEEvNS_9BwdParamsE)
        /*00b0*/ 	.short	0x0380
        /*00b2*/ 	.short	0x0128


	//----- nvinfo : EIATTR_SW_WAR
	.align		4
.L_939:
        /*00b4*/ 	.byte	0x04, 0x36
        /*00b6*/ 	.short	(.L_941 - .L_940)
.L_940:
        /*00b8*/ 	.word	0x00000008
.L_941:


//--------------------- .nv.info._ZN10layer_norm31ln_parallel_residual_bwd_kernelINS_13Kernel_traitsI6__halfS2_S2_S2_fjLj8192ELj1ELj1ELj8ELj16ENS_18Kernel_traits_baseILj8192ES2_S2_S2_S2_fjLj256EEEEELb0ELb0ELb0EEEvNS_9BwdParamsE --------------------------
	.section	.nv.info._ZN10layer_norm31ln_parallel_residual_bwd_kernelINS_13Kernel_traitsI6__halfS2_S2_S2_fjLj8192ELj1ELj1ELj8ELj16ENS_18Kernel_traits_baseILj8192ES2_S2_S2_S2_fjLj256EEEEELb0ELb0ELb0EEEvNS_9BwdParamsE,"",@"SHT_CUDA_INFO"
	.sectionflags	@""
	.align	4


	//----- nvinfo : EIATTR_CUDA_API_VERSION
	.align		4
        /*0000*/ 	.byte	0x04, 0x37
        /*0002*/ 	.short	(.L_943 - .L_942)
.L_942:
        /*0004*/ 	.word	0x00000082


	//----- nvinfo : EIATTR_KPARAM_INFO
	.align		4
.L_943:
        /*0008*/ 	.byte	0x04, 0x17
        /*000a*/ 	.short	(.L_945 - .L_944)
.L_944:
        /*000c*/ 	.word	0x00000000
        /*0010*/ 	.short	0x0000
        /*0012*/ 	.short	0x0000
        /*0014*/ 	.byte	0x00, 0xf0, 0xa1, 0x04


	//----- nvinfo : EIATTR_SPARSE_MMA_MASK
	.align		4
.L_945:
        /*0018*/ 	.byte	0x03, 0x50
        /*001a*/ 	.short	0x0000


	//----- nvinfo : EIATTR_MAXREG_COUNT
	.align		4
        /*001c*/ 	.byte	0x03, 0x1b
        /*001e*/ 	.short	0x00ff


	//----- nvinfo : EIATTR_NUM_BARRIERS
	.align		4
        /*0020*/ 	.byte	0x02, 0x4c
        /*0022*/ 	.byte	0x01
	.zero		1


	//----- nvinfo : EIATTR_ANNOTATIONS
	.align		4
        /*0024*/ 	.byte	0x04, 0x55
        /*0026*/ 	.short	(.L_947 - .L_946)


	//   ....[0]....
.L_946:
        /* <DEDUP_REMOVED lines=41> */


	//----- nvinfo : EIATTR_MERCURY_ISA_VERSION
	.align		4
.L_947:
        /*02a8*/ 	.byte	0x03, 0x5f
        /*02aa*/ 	.short	0x0101


	//----- nvinfo : EIATTR_COOP_GROUP_MASK_REGIDS
	.align		4
        /*02ac*/ 	.byte	0x04, 0x29
        /*02ae*/ 	.short	(.L_949 - .L_948)


	//   ....[0]....
.L_948:
        /*02b0*/ 	.word	0xffffffff


	//   ....[1]....
        /*02b4*/ 	.word	0xffffffff


	//   ....[2]....
        /*02b8*/ 	.word	0xffffffff


	//   ....[3]....
        /*02bc*/ 	.word	0xffffffff


	//   ....[4]....
        /*02c0*/ 	.word	0xffffffff


	//   ....[5]....
        /*02c4*/ 	.word	0xffffffff


	//   ....[6]....
        /*02c8*/ 	.word	0xffffffff


	//   ....[7]....
        /*02cc*/ 	.word	0xffffffff


	//   ....[8]....
        /*02d0*/ 	.word	0xffffffff


	//   ....[9]....
        /*02d4*/ 	.word	0xffffffff


	//----- nvinfo : EIATTR_COOP_GROUP_INSTR_OFFSETS
	.align		4
.L_949:
        /*02d8*/ 	.byte	0x04, 0x28
        /*02da*/ 	.short	(.L_951 - .L_950)


	//   ....[0]....
.L_950:
        /*02dc*/ 	.word	0x00003260


	//   ....[1]....
        /*02e0*/ 	.word	0x00003280


	//   ....[2]....
        /*02e4*/ 	.word	0x000032c0


	//   ....[3]....
        /*02e8*/ 	.word	0x000032d0


	//   ....[4]....
        /*02ec*/ 	.word	0x00003310


	//   ....[5]....
        /*02f0*/ 	.word	0x00003320


	//   ....[6]....
        /*02f4*/ 	.word	0x00003350


	//   ....[7]....
        /*02f8*/ 	.word	0x00003360


	//   ....[8]....
        /*02fc*/ 	.word	0x00003390


	//   ....[9]....
        /*0300*/ 	.word	0x000033b0


	//----- nvinfo : EIATTR_VRC_CTA_INIT_COUNT
	.align		4
.L_951:
        /*0304*/ 	.byte	0x02, 0x4a
	.zero		1
	.zero		1


	//----- nvinfo : EIATTR_EXIT_INSTR_OFFSETS
	.align		4
        /*0308*/ 	.byte	0x04, 0x1c
        /*030a*/ 	.short	(.L_953 - .L_952)


	//   ....[0]....
.L_952:
        /*030c*/ 	.word	0x00008f80


	//   ....[1]....
        /*0310*/ 	.word	0x00009090


	//----- nvinfo : EIATTR_MAX_THREADS
	.align		4
.L_953:
        /*0314*/ 	.byte	0x04, 0x05
        /*0316*/ 	.short	(.L_955 - .L_954)
.L_954:
        /*0318*/ 	.word	0x00000100
        /*031c*/ 	.word	0x00000001
        /*0320*/ 	.word	0x00000001


	//----- nvinfo : EIATTR_CRS_STACK_SIZE
	.align		4
.L_955:
        /*0324*/ 	.byte	0x04, 0x1e
        /*0326*/ 	.short	(.L_957 - .L_956)
.L_956:
        /*0328*/ 	.word	0x00000000


	//----- nvinfo : EIATTR_CBANK_PARAM_SIZE
	.align		4
.L_957:
        /*032c*/ 	.byte	0x03, 0x19
        /*032e*/ 	.short	0x0128


	//----- nvinfo : EIATTR_PARAM_CBANK
	.align		4
        /*0330*/ 	.byte	0x04, 0x0a
        /*0332*/ 	.short	(.L_959 - .L_958)
	.align		4
.L_958:
        /*0334*/ 	.word	index@(.nv.constant0._ZN10layer_norm31ln_parallel_residual_bwd_kernelINS_13Kernel_traitsI6__halfS2_S2_S2_fjLj8192ELj1ELj1ELj8ELj16ENS_18Kernel_traits_baseILj8192ES2_S2_S2_S2_fjLj256EEEEELb0ELb0ELb0EEEvNS_9BwdParamsE)
        /*0338*/ 	.short	0x0380
        /*033a*/ 	.short	0x0128


	//----- nvinfo : EIATTR_SW_WAR
	.align		4
.L_959:
        /*033c*/ 	.byte	0x04, 0x36
        /*033e*/ 	.short	(.L_961 - .L_960)
.L_960:
        /*0340*/ 	.word	0x00000008
.L_961:


//--------------------- .nv.info._ZN10layer_norm31ln_parallel_residual_bwd_kernelINS_13Kernel_traitsI6__halfS2_S2_S2_fjLj8192ELj1ELj1ELj8ELj16ENS_18Kernel_traits_baseILj8192ES2_S2_S2_S2_fjLj256EEEEELb0ELb0ELb1EEEvNS_9BwdParamsE --------------------------
	.section	.nv.info._ZN10layer_norm31ln_parallel_residual_bwd_kernelINS_13Kernel_traitsI6__halfS2_S2_S2_fjLj8192ELj1ELj1ELj8ELj16ENS_18Kernel_traits_baseILj8192ES2_S2_S2_S2_fjLj256EEEEELb0ELb0ELb1EEEvNS_9BwdParamsE,"",@"SHT_CUDA_INFO"
	.sectionflags	@""
	.align	4


	//----- nvinfo : EIATTR_CUDA_API_VERSION
	.align		4
        /*0000*/ 	.byte	0x04, 0x37
        /*0002*/ 	.short	(.L_963 - .L_962)
.L_962:
        /*0004*/ 	.word	0x00000082


	//----- nvinfo : EIATTR_KPARAM_INFO
	.align		4
.L_963:
        /*0008*/ 	.byte	0x04, 0x17
        /*000a*/ 	.short	(.L_965 - .L_964)
.L_964:
        /*000c*/ 	.word	0x00000000
        /*0010*/ 	.short	0x0000
        /*0012*/ 	.short	0x0000
        /*0014*/ 	.byte	0x00, 0xf0, 0xa1, 0x04


	//----- nvinfo : EIATTR_SPARSE_MMA_MASK
	.align		4
.L_965:
        /*0018*/ 	.byte	0x03, 0x50
        /*001a*/ 	.short	0x0000


	//----- nvinfo : EIATTR_MAXREG_COUNT
	.align		4
        /*001c*/ 	.byte	0x03, 0x1b
        /*001e*/ 	.short	0x00ff


	//----- nvinfo : EIATTR_NUM_BARRIERS
	.align		4
        /*0020*/ 	.byte	0x02, 0x4c
        /*0022*/ 	.byte	0x01
	.zero		1


	//----- nvinfo : EIATTR_ANNOTATIONS
	.align		4
        /*0024*/ 	.byte	0x04, 0x55
        /*0026*/ 	.short	(.L_967 - .L_966)


	//   ....[0]....
.L_966:
        /* <DEDUP_REMOVED lines=46> */


	//----- nvinfo : EIATTR_MERCURY_ISA_VERSION
	.align		4
.L_967:
        /*02f8*/ 	.byte	0x03, 0x5f
        /*02fa*/ 	.short	0x0101


	//----- nvinfo : EIATTR_COOP_GROUP_MASK_REGIDS
	.align		4
        /*02fc*/ 	.byte	0x04, 0x29
        /*02fe*/ 	.short	(.L_969 - .L_968)


	//   ....[0]....
.L_968:
        /*0300*/ 	.word	0xffffffff


	//   ....[1]....
        /*0304*/ 	.word	0xffffffff


	//   ....[2]....
        /*0308*/ 	.word	0xffffffff


	//   ....[3]....
        /*030c*/ 	.word	0xffffffff


	//   ....[4]....
        /*0310*/ 	.word	0xffffffff


	//   ....[5]....
        /*0314*/ 	.word	0xffffffff


	//   ....[6]....
        /*0318*/ 	.word	0xffffffff


	//   ....[7]....
        /*031c*/ 	.word	0xffffffff


	//   ....[8]....
        /*0320*/ 	.word	0xffffffff


	//   ....[9]....
        /*0324*/ 	.word	0xffffffff


	//----- nvinfo : EIATTR_COOP_GROUP_INSTR_OFFSETS
	.align		4
.L_969:
        /*0328*/ 	.byte	0x04, 0x28
        /*032a*/ 	.short	(.L_971 - .L_970)


	//   ....[0]....
.L_970:
        /*032c*/ 	.word	0x00003040


	//   ....[1]....
        /*0330*/ 	.word	0x000030b0


	//   ....[2]....
        /*0334*/ 	.word	0x000030d0


	//   ....[3]....
        /*0338*/ 	.word	0x000030f0


	//   ....[4]....
        /*033c*/ 	.word	0x00003110


	//   ....[5]....
        /*0340*/ 	.word	0x00003130


	//   ....[6]....
        /*0344*/ 	.word	0x00003150


	//   ....[7]....
        /*0348*/ 	.word	0x00003180


	//   ....[8]....
        /*034c*/ 	.word	0x00003190


	//   ....[9]....
        /*0350*/ 	.word	0x000031d0


	//----- nvinfo : EIATTR_VRC_CTA_INIT_COUNT
	.align		4
.L_971:
        /*0354*/ 	.byte	0x02, 0x4a
	.zero		1
	.zero		1


	//----- nvinfo : EIATTR_EXIT_INSTR_OFFSETS
	.align		4
        /*0358*/ 	.byte	0x04, 0x1c
        /*035a*/ 	.short	(.L_973 - .L_972)


	//   ....[0]....
.L_972:
        /*035c*/ 	.word	0x00009040


	//----- nvinfo : EIATTR_MAX_THREADS
	.align		4
.L_973:
        /*0360*/ 	.byte	0x04, 0x05
        /*0362*/ 	.short	(.L_975 - .L_974)
.L_974:
        /*0364*/ 	.word	0x00000100
        /*0368*/ 	.word	0x00000001
        /*036c*/ 	.word	0x00000001


	//----- nvinfo : EIATTR_CRS_STACK_SIZE
	.align		4
.L_975:
        /*0370*/ 	.byte	0x04, 0x1e
        /*0372*/ 	.short	(.L_977 - .L_976)
.L_976:
        /*0374*/ 	.word	0x00000000


	//----- nvinfo : EIATTR_CBANK_PARAM_SIZE
	.align		4
.L_977:
        /*0378*/ 	.byte	0x03, 0x19
        /*037a*/ 	.short	0x0128


	//----- nvinfo : EIATTR_PARAM_CBANK
	.align		4
        /*037c*/ 	.byte	0x04, 0x0a
        /*037e*/ 	.short	(.L_979 - .L_978)
	.align		4
.L_978:
        /*0380*/ 	.word	index@(.nv.constant0._ZN10layer_norm31ln_parallel_residual_bwd_kernelINS_13Kernel_traitsI6__halfS2_S2_S2_fjLj8192ELj1ELj1ELj8ELj16ENS_18Kernel_traits_baseILj8192ES2_S2_S2_S2_fjLj256EEEEELb0ELb0ELb1EEEvNS_9BwdParamsE)
        /*0384*/ 	.short	0x0380
        /*0386*/ 	.short	0x0128


	//----- nvinfo : EIATTR_SW_WAR
	.align		4
.L_979:
        /*0388*/ 	.byte	0x04, 0x36
        /*038a*/ 	.short	(.L_981 - .L_980)
.L_980:
        /*038c*/ 	.word	0x00000008
.L_981:


//--------------------- .nv.info._ZN10layer_norm31ln_parallel_residual_bwd_kernelINS_13Kernel_traitsI6__halfS2_S2_S2_fjLj8192ELj1ELj1ELj8ELj16ENS_18Kernel_traits_baseILj8192ES2_S2_S2_S2_fjLj256EEEEELb0ELb1ELb0EEEvNS_9BwdParamsE --------------------------
	.section	.nv.info._ZN10layer_norm31ln_parallel_residual_bwd_kernelINS_13Kernel_traitsI6__halfS2_S2_S2_fjLj8192ELj1ELj1ELj8ELj16ENS_18Kernel_traits_baseILj8192ES2_S2_S2_S2_fjLj256EEEEELb0ELb1ELb0EEEvNS_9BwdParamsE,"",@"SHT_CUDA_INFO"
	.sectionflags	@""
	.align	4


	//----- nvinfo : EIATTR_CUDA_API_VERSION
	.align		4
        /*0000*/ 	.byte	0x04, 0x37
        /*0002*/ 	.short	(.L_983 - .L_982)
.L_982:
        /*0004*/ 	.word	0x00000082


	//----- nvinfo : EIATTR_KPARAM_INFO
	.align		4
.L_983:
        /*0008*/ 	.byte	0x04, 0x17
        /*000a*/ 	.short	(.L_985 - .L_984)
.L_984:
        /*000c*/ 	.word	0x00000000
        /*0010*/ 	.short	0x0000
        /*0012*/ 	.short	0x0000
        /*0014*/ 	.byte	0x00, 0xf0, 0xa1, 0x04


	//----- nvinfo : EIATTR_SPARSE_MMA_MASK
	.align		4
.L_985:
        /*0018*/ 	.byte	0x03, 0x50
        /*001a*/ 	.short	0x0000


	//----- nvinfo : EIATTR_MAXREG_COUNT
	.align		4
        /*001c*/ 	.byte	0x03, 0x1b
        /*001e*/ 	.short	0x00ff


	//----- nvinfo : EIATTR_NUM_BARRIERS
	.align		4
        /*0020*/ 	.byte	0x02, 0x4c
        /*0022*/ 	.byte	0x01
	.zero		1


	//----- nvinfo : EIATTR_MERCURY_ISA_VERSION
	.align		4
        /*0024*/ 	.byte	0x03, 0x5f
        /*0026*/ 	.short	0x0101


	//----- nvinfo : EIATTR_COOP_GROUP_MASK_REGIDS
	.align		4
        /*0028*/ 	.byte	0x04, 0x29
        /*002a*/ 	.short	(.L_987 - .L_986)


	//   ....[0]....
.L_986:
        /*002c*/ 	.word	0xffffffff


	//   ....[1]....
        /*0030*/ 	.word	0xffffffff


	//   ....[2]....
        /*0034*/ 	.word	0xffffffff


	//   ....[3]....
        /*0038*/ 	.word	0xffffffff


	//   ....[4]....
        /*003c*/ 	.word	0xffffffff


	//   ....[5]....
        /*0040*/ 	.word	0xffffffff


	//   ....[6]....
        /*0044*/ 	.word	0xffffffff


	//   ....[7]....
        /*0048*/ 	.word	0xffffffff


	//   ....[8]....
        /*004c*/ 	.word	0xffffffff


	//   ....[9]....
        /*0050*/ 	.word	0xffffffff


	//----- nvinfo : EIATTR_COOP_GROUP_INSTR_OFFSETS
	.align		4
.L_987:
        /*0054*/ 	.byte	0x04, 0x28
        /*0056*/ 	.short	(.L_989 - .L_988)


	//   ....[0]....
.L_988:
        /*0058*/ 	.word	0x00001fb0


	//   ....[1]....
        /*005c*/ 	.word	0x00001ff0


	//   ....[2]....
        /*0060*/ 	.word	0x00002040


	//   ....[3]....
        /*0064*/ 	.word	0x00002050


	//   ....[4]....
        /*0068*/ 	.word	0x00002090


	//   ....[5]....
        /*006c*/ 	.word	0x000020b0


	//   ....[6]....
        /*0070*/ 	.word	0x00002170


	//   ....[7]....
        /*0074*/ 	.word	0x00002180


	//   ....[8]....
        /*0078*/ 	.word	0x000021d0


	//   ....[9]....
        /*007c*/ 	.word	0x000021e0


	//----- nvinfo : EIATTR_VRC_CTA_INIT_COUNT
	.align		4
.L_989:
        /*0080*/ 	.byte	0x02, 0x4a
	.zero		1
	.zero		1


	//----- nvinfo : EIATTR_EXIT_INSTR_OFFSETS
	.align		4
        /*0084*/ 	.byte	0x04, 0x1c
        /*0086*/ 	.short	(.L_991 - .L_990)


	//   ....[0]....
.L_990:
        /*0088*/ 	.word	0x00007990


	//   ....[1]....
        /*008c*/ 	.word	0x00007a30


	//----- nvinfo : EIATTR_MAX_THREADS
	.align		4
.L_991:
        /*0090*/ 	.byte	0x04, 0x05
        /*0092*/ 	.short	(.L_993 - .L_992)
.L_992:
        /*0094*/ 	.word	0x00000100
        /*0098*/ 	.word	0x00000001
        /*009c*/ 	.word	0x00000001


	//----- nvinfo : EIATTR_CRS_STACK_SIZE
	.align		4
.L_993:
        /*00a0*/ 	.byte	0x04, 0x1e
        /*00a2*/ 	.short	(.L_995 - .L_994)
.L_994:
        /*00a4*/ 	.word	0x00000000


	//----- nvinfo : EIATTR_CBANK_PARAM_SIZE
	.align		4
.L_995:
        /*00a8*/ 	.byte	0x03, 0x19
        /*00aa*/ 	.short	0x0128


	//----- nvinfo : EIATTR_PARAM_CBANK
	.align		4
        /*00ac*/ 	.byte	0x04, 0x0a
        /*00ae*/ 	.short	(.L_997 - .L_996)
	.align		4
.L_996:
        /*00b0*/ 	.word	index@(.nv.constant0._ZN10layer_norm31ln_parallel_residual_bwd_kernelINS_13Kernel_traitsI6__halfS2_S2_S2_fjLj8192ELj1ELj1ELj8ELj16ENS_18Kernel_traits_baseILj8192ES2_S2_S2_S2_fjLj256EEEEELb0ELb1ELb0EEEvNS_9BwdParamsE)
        /*00b4*/ 	.short	0x0380
        /*00b6*/ 	.short	0x0128


	//----- nvinfo : EIATTR_SW_WAR
	.align		4
.L_997:
        /*00b8*/ 	.byte	0x04, 0x36
        /*00ba*/ 	.short	(.L_999 - .L_998)
.L_998:
        /*00bc*/ 	.word	0x00000008
.L_999:


//--------------------- .nv.info._ZN10layer_norm31ln_parallel_residual_bwd_kernelINS_13Kernel_traitsI6__halfS2_S2_S2_fjLj8192ELj1ELj1ELj8ELj16ENS_18Kernel_traits_baseILj8192ES2_S2_S2_S2_fjLj256EEEEELb0ELb1ELb1EEEvNS_9BwdParamsE --------------------------
	.section	.nv.info._ZN10layer_norm31ln_parallel_residual_bwd_kernelINS_13Kernel_traitsI6__halfS2_S2_S2_fjLj8192ELj1ELj1ELj8ELj16ENS_18Kernel_traits_baseILj8192ES2_S2_S2_S2_fjLj256EEEEELb0ELb1ELb1EEEvNS_9BwdParamsE,"",@"SHT_CUDA_INFO"
	.sectionflags	@""
	.align	4


	//----- nvinfo : EIATTR_CUDA_API_VERSION
	.align		4
        /*0000*/ 	.byte	0x04, 0x37
        /*0002*/ 	.short	(.L_1001 - .L_1000)
.L_1000:
        /*0004*/ 	.word	0x00000082


	//----- nvinfo : EIATTR_KPARAM_INFO
	.align		4
.L_1001:
        /*0008*/ 	.byte	0x04, 0x17
        /*000a*/ 	.short	(.L_1003 - .L_1002)
.L_1002:
        /*000c*/ 	.word	0x00000000
        /*0010*/ 	.short	0x0000
        /*0012*/ 	.short	0x0000
        /*0014*/ 	.byte	0x00, 0xf0, 0xa1, 0x04


	//----- nvinfo : EIATTR_SPARSE_MMA_MASK
	.align		4
.L_1003:
        /*0018*/ 	.byte	0x03, 0x50
        /*001a*/ 	.short	0x0000


	//----- nvinfo : EIATTR_MAXREG_COUNT
	.align		4
        /*001c*/ 	.byte	0x03, 0x1b
        /*001e*/ 	.short	0x00ff


	//----- nvinfo : EIATTR_NUM_BARRIERS
	.align		4
        /*0020*/ 	.byte	0x02, 0x4c
        /*0022*/ 	.byte	0x01
	.zero		1


	//----- nvinfo : EIATTR_MERCURY_ISA_VERSION
	.align		4
        /*0024*/ 	.byte	0x03, 0x5f
        /*0026*/ 	.short	0x0101


	//----- nvinfo : EIATTR_COOP_GROUP_MASK_REGIDS
	.align		4
        /*0028*/ 	.byte	0x04, 0x29
        /*002a*/ 	.short	(.L_1005 - .L_1004)


	//   ....[0]....
.L_1004:
        /*002c*/ 	.word	0xffffffff


	//   ....[1]....
        /*0030*/ 	.word	0xffffffff


	//   ....[2]....
        /*0034*/ 	.word	0xffffffff


	//   ....[3]....
        /*0038*/ 	.word	0xffffffff


	//   ....[4]....
        /*003c*/ 	.word	0xffffffff


	//   ....[5]....
        /*0040*/ 	.word	0xffffffff


	//   ....[6]....
        /*0044*/ 	.word	0xffffffff


	//   ....[7]....
        /*0048*/ 	.word	0xffffffff


	//   ....[8]....
        /*004c*/ 	.word	0xffffffff


	//   ....[9]....
        /*0050*/ 	.word	0xffffffff


	//----- nvinfo : EIATTR_COOP_GROUP_INSTR_OFFSETS
	.align		4
.L_1005:
        /*0054*/ 	.byte	0x04, 0x28
        /*0056*/ 	.short	(.L_1007 - .L_1006)


	//   ....[0]....
.L_1006:
        /*0058*/ 	.word	0x00001830


	//   ....[1]....
        /*005c*/ 	.word	0x00001850


	//   ....[2]....
        /*0060*/ 	.word	0x000018a0


	//   ....[3]....
        /*0064*/ 	.word	0x000018b0


	//   ....[4]....
        /*0068*/ 	.word	0x00001900


	//   ....[5]....
        /*006c*/ 	.word	0x00001910


	//   ....[6]....
        /*0070*/ 	.word	0x00001950


	//   ....[7]....
        /*0074*/ 	.word	0x00001960


	//   ....[8]....
        /*0078*/ 	.word	0x000019d0


	//   ....[9]....
        /*007c*/ 	.word	0x000019e0


	//----- nvinfo : EIATTR_VRC_CTA_INIT_COUNT
	.align		4
.L_1007:
        /*0080*/ 	.byte	0x02, 0x4a
	.zero		1
	.zero		1


	//----- nvinfo : EIATTR_EXIT_INSTR_OFFSETS
	.align		4
        /*0084*/ 	.byte	0x04, 0x1c
        /*0086*/ 	.short	(.L_1009 - .L_1008)


	//   ....[0]....
.L_1008:
        /*0088*/ 	.word	0x00007440


	//----- nvinfo : EIATTR_MAX_THREADS
	.align		4
.L_1009:
        /*008c*/ 	.byte	0x04, 0x05
        /*008e*/ 	.short	(.L_1011 - .L_1010)
.L_1010:
        /*0090*/ 	.word	0x00000100
        /*0094*/ 	.word	0x00000001
        /*0098*/ 	.word	0x00000001


	//----- nvinfo : EIATTR_CBANK_PARAM_SIZE
	.align		4
.L_1011:
        /*009c*/ 	.byte	0x03, 0x19
        /*009e*/ 	.short	0x0128


	//----- nvinfo : EIATTR_PARAM_CBANK
	.align		4
        /*00a0*/ 	.byte	0x04, 0x0a
        /*00a2*/ 	.short	(.L_1013 - .L_1012)
	.align		4
.L_1012:
        /*00a4*/ 	.word	index@(.nv.constant0._ZN10layer_norm31ln_parallel_residual_bwd_kernelINS_13Kernel_traitsI6__halfS2_S2_S2_fjLj8192ELj1ELj1ELj8ELj16ENS_18Kernel_traits_baseILj8192ES2_S2_S2_S2_fjLj256EEEEELb0ELb1ELb1EEEvNS_9BwdParamsE)
        /*00a8*/ 	.short	0x0380
        /*00aa*/ 	.short	0x0128


	//----- nvinfo : EIATTR_SW_WAR
	.align		4
.L_1013:
        /*00ac*/ 	.byte	0x04, 0x36
        /*00ae*/ 	.short	(.L_1015 - .L_1014)
.L_1014:
        /*00b0*/ 	.word	0x00000008
.L_1015:


//--------------------- .nv.info._ZN10layer_norm31ln_parallel_residual_bwd_kernelINS_13Kernel_traitsI6__halfS2_S2_S2_fjLj8192ELj1ELj1ELj8ELj16ENS_18Kernel_traits_baseILj8192ES2_S2_S2_S2_fjLj256EEEEELb1ELb0ELb0EEEvNS_9BwdParamsE --------------------------
	.section	.nv.info._ZN10layer_norm31ln_parallel_residual_bwd_kernelINS_13Kernel_traitsI6__halfS2_S2_S2_fjLj8192ELj1ELj1ELj8ELj16ENS_18Kernel_traits_baseILj8192ES2_S2_S2_S2_fjLj256EEEEELb1ELb0ELb0EEEvNS_9BwdParamsE,"",@"SHT_CUDA_INFO"
	.sectionflags	@""
	.align	4


	//----- nvinfo : EIATTR_CUDA_API_VERSION
	.align		4
        /*0000*/ 	.byte	0x04, 0x37
        /*0002*/ 	.short	(.L_1017 - .L_1016)
.L_1016:
        /*0004*/ 	.word	0x00000082


	//----- nvinfo : EIATTR_KPARAM_INFO
	.align		4
.L_1017:
        /*0008*/ 	.byte	0x04, 0x17
        /*000a*/ 	.short	(.L_1019 - .L_1018)
.L_1018:
        /*000c*/ 	.word	0x00000000
        /*0010*/ 	.short	0x0000
        /*0012*/ 	.short	0x0000
        /*0014*/ 	.byte	0x00, 0xf0, 0xa1, 0x04


	//----- nvinfo : EIATTR_SPARSE_MMA_MASK
	.align		4
.L_1019:
        /*0018*/ 	.byte	0x03, 0x50
        /*001a*/ 	.short	0x0000


	//----- nvinfo : EIATTR_MAXREG_COUNT
	.align		4
        /*001c*/ 	.byte	0x03, 0x1b
        /*001e*/ 	.short	0x00ff


	//----- nvinfo : EIATTR_NUM_BARRIERS
	.align		4
        /*0020*/ 	.byte	0x02, 0x4c
        /*0022*/ 	.byte	0x01
	.zero		1


	//----- nvinfo : EIATTR_ANNOTATIONS
	.align		4
        /*0024*/ 	.byte	0x04, 0x55
        /*0026*/ 	.short	(.L_1021 - .L_1020)


	//   ....[0]....
.L_1020:
        /* <DEDUP_REMOVED lines=81> */


	//----- nvinfo : EIATTR_MERCURY_ISA_VERSION
	.align		4
.L_1021:
        /*0528*/ 	.byte	0x03, 0x5f
        /*052a*/ 	.short	0x0101


	//----- nvinfo : EIATTR_COOP_GROUP_MASK_REGIDS
	.align		4
        /*052c*/ 	.byte	0x04, 0x29
        /*052e*/ 	.short	(.L_1023 - .L_1022)


	//   ....[0]....
.L_1022:
        /*0530*/ 	.word	0xffffffff


	//   ....[1]....
        /*0534*/ 	.word	0xffffffff


	//   ....[2]....
        /*0538*/ 	.word	0xffffffff


	//   ....[3]....
        /*053c*/ 	.word	0xffffffff


	//   ....[4]....
        /*0540*/ 	.word	0xffffffff


	//   ....[5]....
        /*0544*/ 	.word	0xffffffff


	//   ....[6]....
        /*0548*/ 	.word	0xffffffff


	//   ....[7]....
        /*054c*/ 	.word	0xffffffff


	//   ....[8]....
        /*0550*/ 	.word	0xffffffff


	//   ....[9]....
        /*0554*/ 	.word	0xffffffff


	//----- nvinfo : EIATTR_COOP_GROUP_INSTR_OFFSETS
	.align		4
.L_1023:
        /*0558*/ 	.byte	0x04, 0x28
        /*055a*/ 	.short	(.L_1025 - .L_1024)


	//   ....[0]....
.L_1024:
        /*055c*/ 	.word	0x00003770


	//   ....[1]....
        /*0560*/ 	.word	0x00003790


	//   ....[2]....
        /*0564*/ 	.word	0x000037d0


	//   ....[3]....
        /*0568*/ 	.word	0x000037e0


	//   ....[4]....
        /*056c*/ 	.word	0x00003820


	//   ....[5]....
        /*0570*/ 	.word	0x00003830


	//   ....[6]....
        /*0574*/ 	.word	0x00003860


	//   ....[7]....
        /*0578*/ 	.word	0x00003870


	//   ....[8]....
        /*057c*/ 	.word	0x000038a0


	//   ....[9]....
        /*0580*/ 	.word	0x000038c0


	//----- nvinfo : EIATTR_VRC_CTA_INIT_COUNT
	.align		4
.L_1025:
        /*0584*/ 	.byte	0x02, 0x4a
	.zero		1
	.zero		1


	//----- nvinfo : EIATTR_EXIT_INSTR_OFFSETS
	.align		4
        /*0588*/ 	.byte	0x04, 0x1c
        /*058a*/ 	.short	(.L_1027 - .L_1026)


	//   ....[0]....
.L_1026:
        /*058c*/ 	.word	0x0000d7b0


	//   ....[1]....
        /*0590*/ 	.word	0x0000d940


	//----- nvinfo : EIATTR_MAX_THREADS
	.align		4
.L_1027:
        /*0594*/ 	.byte	0x04, 0x05
        /*0596*/ 	.short	(.L_1029 - .L_1028)
.L_1028:
        /*0598*/ 	.word	0x00000100
        /*059c*/ 	.word	0x00000001
        /*05a0*/ 	.word	0x00000001


	//----- nvinfo : EIATTR_CRS_STACK_SIZE
	.align		4
.L_1029:
        /*05a4*/ 	.byte	0x04, 0x1e
        /*05a6*/ 	.short	(.L_1031 - .L_1030)
.L_1030:
        /*05a8*/ 	.word	0x00000000


	//----- nvinfo : EIATTR_CBANK_PARAM_SIZE
	.align		4
.L_1031:
        /*05ac*/ 	.byte	0x03, 0x19
        /*05ae*/ 	.short	0x0128


	//----- nvinfo : EIATTR_PARAM_CBANK
	.align		4
        /*05b0*/ 	.byte	0x04, 0x0a
        /*05b2*/ 	.short	(.L_1033 - .L_1032)
	.align		4
.L_1032:
        /*05b4*/ 	.word	index@(.nv.constant0._ZN10layer_norm31ln_parallel_residual_bwd_kernelINS_13Kernel_traitsI6__halfS2_S2_S2_fjLj8192ELj1ELj1ELj8ELj16ENS_18Kernel_traits_baseILj8192ES2_S2_S2_S2_fjLj256EEEEELb1ELb0ELb0EEEvNS_9BwdParamsE)
        /*05b8*/ 	.short	0x0380
        /*05ba*/ 	.short	0x0128


	//----- nvinfo : EIATTR_SW_WAR
	.align		4
.L_1033:
        /*05bc*/ 	.byte	0x04, 0x36
        /*05be*/ 	.short	(.L_1035 - .L_1034)
.L_1034:
        /*05c0*/ 	.word	0x00000008
.L_1035:


//--------------------- .nv.info._ZN10layer_norm31ln_parallel_residual_bwd_kernelINS_13Kernel_traitsI6__halfS2_S2_S2_fjLj8192ELj1ELj1ELj8ELj16ENS_18Kernel_traits_baseILj8192ES2_S2_S2_S2_fjLj256EEEEELb1ELb0ELb1EEEvNS_9BwdParamsE --------------------------
	.section	.nv.info._ZN10layer_norm31ln_parallel_residual_bwd_kernelINS_13Kernel_traitsI6__halfS2_S2_S2_fjLj8192ELj1ELj1ELj8ELj16ENS_18Kernel_traits_baseILj8192ES2_S2_S2_S2_fjLj256EEEEELb1ELb0ELb1EEEvNS_9BwdParamsE,"",@"SHT_CUDA_INFO"
	.sectionflags	@""
	.align	4


	//----- nvinfo : EIATTR_CUDA_API_VERSION
	.align		4
        /*0000*/ 	.byte	0x04, 0x37
        /*0002*/ 	.short	(.L_1037 - .L_1036)
.L_1036:
        /*0004*/ 	.word	0x00000082


	//----- nvinfo : EIATTR_KPARAM_INFO
	.align		4
.L_1037:
        /*0008*/ 	.byte	0x04, 0x17
        /*000a*/ 	.short	(.L_1039 - .L_1038)
.L_1038:
        /*000c*/ 	.word	0x00000000
        /*0010*/ 	.short	0x0000
        /*0012*/ 	.short	0x0000
        /*0014*/ 	.byte	0x00, 0xf0, 0xa1, 0x04


	//----- nvinfo : EIATTR_SPARSE_MMA_MASK
	.align		4
.L_1039:
        /*0018*/ 	.byte	0x03, 0x50
        /*001a*/ 	.short	0x0000


	//----- nvinfo : EIATTR_MAXREG_COUNT
	.align		4
        /*001c*/ 	.byte	0x03, 0x1b
        /*001e*/ 	.short	0x00ff


	//----- nvinfo : EIATTR_NUM_BARRIERS
	.align		4
        /*0020*/ 	.byte	0x02, 0x4c
        /*0022*/ 	.byte	0x01
	.zero		1


	//----- nvinfo : EIATTR_ANNOTATIONS
	.align		4
        /*0024*/ 	.byte	0x04, 0x55
        /*0026*/ 	.short	(.L_1041 - .L_1040)


	//   ....[0]....
.L_1040:
        /* <DEDUP_REMOVED lines=59> */


	//----- nvinfo : EIATTR_MERCURY_ISA_VERSION
	.align		4
.L_1041:
        /*03c8*/ 	.byte	0x03, 0x5f
        /*03ca*/ 	.short	0x0101


	//----- nvinfo : EIATTR_COOP_GROUP_MASK_REGIDS
	.align		4
        /*03cc*/ 	.byte	0x04, 0x29
        /*03ce*/ 	.short	(.L_1043 - .L_1042)


	//   ....[0]....
.L_1042:
        /*03d0*/ 	.word	0xffffffff


	//   ....[1]....
        /*03d4*/ 	.word	0xffffffff


	//   ....[2]....
        /*03d8*/ 	.word	0xffffffff


	//   ....[3]....
        /*03dc*/ 	.word	0xffffffff


	//   ....[4]....
        /*03e0*/ 	.word	0xffffffff


	//   ....[5]....
        /*03e4*/ 	.word	0xffffffff


	//   ....[6]....
        /*03e8*/ 	.word	0xffffffff


	//   ....[7]....
        /*03ec*/ 	.word	0xffffffff


	//   ....[8]....
        /*03f0*/ 	.word	0xffffffff


	//   ....[9]....
        /*03f4*/ 	.word	0xffffffff


	//----- nvinfo : EIATTR_COOP_GROUP_INSTR_OFFSETS
	.align		4
.L_1043:
        /*03f8*/ 	.byte	0x04, 0x28
        /*03fa*/ 	.short	(.L_1045 - .L_1044)


	//   ....[0]....
.L_1044:
        /*03fc*/ 	.word	0x00003390


	//   ....[1]....
        /*0400*/ 	.word	0x000033f0


	//   ....[2]....
        /*0404*/ 	.word	0x00003410


	//   ....[3]....
        /*0408*/ 	.word	0x00003430


	//   ....[4]....
        /*040c*/ 	.word	0x00003450


	//   ....[5]....
        /*0410*/ 	.word	0x00003470


	//   ....[6]....
        /*0414*/ 	.word	0x00003490


	//   ....[7]....
        /*0418*/ 	.word	0x000034d0


	//   ....[8]....
        /*041c*/ 	.word	0x000034e0


	//   ....[9]....
        /*0420*/ 	.word	0x00003520


	//----- nvinfo : EIATTR_VRC_CTA_INIT_COUNT
	.align		4
.L_1045:
        /*0424*/ 	.byte	0x02, 0x4a
	.zero		1
	.zero		1


	//----- nvinfo : EIATTR_EXIT_INSTR_OFFSETS
	.align		4
        /*0428*/ 	.byte	0x04, 0x1c
        /*042a*/ 	.short	(.L_1047 - .L_1046)


	//   ....[0]....
.L_1046:
        /*042c*/ 	.word	0x0000d640


	//----- nvinfo : EIATTR_MAX_THREADS
	.align		4
.L_1047:
        /*0430*/ 	.byte	0x04, 0x05
        /*0432*/ 	.short	(.L_1049 - .L_1048)
.L_1048:
        /*0434*/ 	.word	0x00000100
        /*0438*/ 	.word	0x00000001
        /*043c*/ 	.word	0x00000001


	//----- nvinfo : EIATTR_CRS_STACK_SIZE
	.align		4
.L_1049:
        /*0440*/ 	.byte	0x04, 0x1e
        /*0442*/ 	.short	(.L_1051 - .L_1050)
.L_1050:
        /*0444*/ 	.word	0x00000000


	//----- nvinfo : EIATTR_CBANK_PARAM_SIZE
	.align		4
.L_1051:
        /*0448*/ 	.byte	0x03, 0x19
        /*044a*/ 	.short	0x0128


	//----- nvinfo : EIATTR_PARAM_CBANK
	.align		4
        /*044c*/ 	.byte	0x04, 0x0a
        /*044e*/ 	.short	(.L_1053 - .L_1052)
	.align		4
.L_1052:
        /*0450*/ 	.word	index@(.nv.constant0._ZN10layer_norm31ln_parallel_residual_bwd_kernelINS_13Kernel_traitsI6__halfS2_S2_S2_fjLj8192ELj1ELj1ELj8ELj16ENS_18Kernel_traits_baseILj8192ES2_S2_S2_S2_fjLj256EEEEELb1ELb0ELb1EEEvNS_9BwdParamsE)
        /*0454*/ 	.short	0x0380
        /*0456*/ 	.short	0x0128


	//----- nvinfo : EIATTR_SW_WAR
	.align		4
.L_1053:
        /*0458*/ 	.byte	0x04, 0x36
        /*045a*/ 	.short	(.L_1055 - .L_1054)
.L_1054:
        /*045c*/ 	.word	0x00000008
.L_1055:


//--------------------- .nv.info._ZN10layer_norm22ln_bwd_finalize_kernelINS_22Kernel_traits_finalizeILj8192E6__halfS2_S2_S2_fjLb0ELj1024ELj4ENS_18Kernel_traits_baseILj8192ES2_S2_S2_S2_fjLj1024EEEEELb0ELb0EEEvNS_9BwdParamsE --------------------------
	.section	.nv.info._ZN10layer_norm22ln_bwd_finalize_kernelINS_22Kernel_traits_finalizeILj8192E6__halfS2_S2_S2_fjLb0ELj1024ELj4ENS_18Kernel_traits_baseILj8192ES2_S2_S2_S2_fjLj1024EEEEELb0ELb0EEEvNS_9BwdParamsE,"",@"SHT_CUDA_INFO"
	.sectionflags	@""
	.align	4


	//----- nvinfo : EIATTR_CUDA_API_VERSION
	.align		4
        /*0000*/ 	.byte	0x04, 0x37
        /*0002*/ 	.short	(.L_1057 - .L_1056)
.L_1056:
        /*0004*/ 	.word	0x00000082


	//----- nvinfo : EIATTR_KPARAM_INFO
	.align		4
.L_1057:
        /*0008*/ 	.byte	0x04, 0x17
        /*000a*/ 	.short	(.L_1059 - .L_1058)
.L_1058:
        /*000c*/ 	.word	0x00000000
        /*0010*/ 	.short	0x0000
        /*0012*/ 	.short	0x0000
        /*0014*/ 	.byte	0x00, 0xf0, 0xa1, 0x04


	//----- nvinfo : EIATTR_SPARSE_MMA_MASK
	.align		4
.L_1059:
        /*0018*/ 	.byte	0x03, 0x50
        /*001a*/ 	.short	0x0000


	//----- nvinfo : EIATTR_MAXREG_COUNT
	.align		4
        /*001c*/ 	.byte	0x03, 0x1b
        /*001e*/ 	.short	0x0040


	//----- nvinfo : EIATTR_NUM_BARRIERS
	.align		4
        /*0020*/ 	.byte	0x02, 0x4c
        /*0022*/ 	.byte	0x01
	.zero		1


	//----- nvinfo : EIATTR_MERCURY_ISA_VERSION
	.align		4
        /*0024*/ 	.byte	0x03, 0x5f
        /*0026*/ 	.short	0x0101


	//----- nvinfo : EIATTR_COOP_GROUP_MASK_REGIDS
	.align		4
        /*0028*/ 	.byte	0x04, 0x29
        /*002a*/ 	.short	(.L_1061 - .L_1060)


	//   ....[0]....
.L_1060:
        /*002c*/ 	.word	0xffffffff


	//   ....[1]....
        /*0030*/ 	.word	0xffffffff


	//   ....[2]....
        /*0034*/ 	.word	0xffffffff


	//   ....[3]....
        /*0038*/ 	.word	0xffffffff


	//   ....[4]....
        /*003c*/ 	.word	0xffffffff


	//   ....[5]....
        /*0040*/ 	.word	0xffffffff


	//   ....[6]....
        /*0044*/ 	.word	0xffffffff


	//   ....[7]....
        /*0048*/ 	.word	0xffffffff


	//   ....[8]....
        /*004c*/ 	.word	0xffffffff


	//   ....[9]....
        /*0050*/ 	.word	0xffffffff


	//----- nvinfo : EIATTR_COOP_GROUP_INSTR_OFFSETS
	.align		4
.L_1061:
        /*0054*/ 	.byte	0x04, 0x28
        /*0056*/ 	.short	(.L_1063 - .L_1062)


	//   ....[0]....
.L_1062:
        /*0058*/ 	.word	0x00001540


	//   ....[1]....
        /*005c*/ 	.word	0x00001550


	//   ....[2]....
        /*0060*/ 	.word	0x00001580


	//   ....[3]....
        /*0064*/ 	.word	0x00001590


	//   ....[4]....
        /*0068*/ 	.word	0x000015c0


	//   ....[5]....
        /*006c*/ 	.word	0x000015d0


	//   ....[6]....
        /*0070*/ 	.word	0x00001610


	//   ....[7]....
        /*0074*/ 	.word	0x00001630


	//   ....[8]....
        /*0078*/ 	.word	0x00001680


	//   ....[9]....
        /*007c*/ 	.word	0x00001690


	//----- nvinfo : EIATTR_VRC_CTA_INIT_COUNT
	.align		4
.L_1063:
        /*0080*/ 	.byte	0x02, 0x4a
	.zero		1
	.zero		1


	//----- nvinfo : EIATTR_EXIT_INSTR_OFFSETS
	.align		4
        /*0084*/ 	.byte	0x04, 0x1c
        /*0086*/ 	.short	(.L_1065 - .L_1064)


	//   ....[0]....
.L_1064:
        /*0088*/ 	.word	0x00000060


	//   ....[1]....
        /*008c*/ 	.word	0x000016f0


	//   ....[2]....
        /*0090*/ 	.word	0x00001720


	//   ....[3]....
        /*0094*/ 	.word	0x000017e0


	//----- nvinfo : EIATTR_MAX_THREADS
	.align		4
.L_1065:
        /*0098*/ 	.byte	0x04, 0x05
        /*009a*/ 	.short	(.L_1067 - .L_1066)
.L_1066:
        /*009c*/ 	.word	0x00000400
        /*00a0*/ 	.word	0x00000001
        /*00a4*/ 	.word	0x00000001


	//----- nvinfo : EIATTR_CRS_STACK_SIZE
	.align		4
.L_1067:
        /*00a8*/ 	.byte	0x04, 0x1e
        /*00aa*/ 	.short	(.L_1069 - .L_1068)
.L_1068:
        /*00ac*/ 	.word	0x00000000


	//----- nvinfo : EIATTR_CBANK_PARAM_SIZE
	.align		4
.L_1069:
        /*00b0*/ 	.byte	0x03, 0x19
        /*00b2*/ 	.short	0x0128


	//----- nvinfo : EIATTR_PARAM_CBANK
	.align		4
        /*00b4*/ 	.byte	0x04, 0x0a
        /*00b6*/ 	.short	(.L_1071 - .L_1070)
	.align		4
.L_1070:
        /*00b8*/ 	.word	index@(.nv.constant0._ZN10layer_norm22ln_bwd_finalize_kernelINS_22Kernel_traits_finalizeILj8192E6__halfS2_S2_S2_fjLb0ELj1024ELj4ENS_18Kernel_traits_baseILj8192ES2_S2_S2_S2_fjLj1024EEEEELb0ELb0EEEvNS_9BwdParamsE)
        /*00bc*/ 	.short	0x0380
        /*00be*/ 	.short	0x0128


	//----- nvinfo : EIATTR_SW_WAR
	.align		4
.L_1071:
        /*00c0*/ 	.byte	0x04, 0x36
        /*00c2*/ 	.short	(.L_1073 - .L_1072)
.L_1072:
        /*00c4*/ 	.word	0x00000008
.L_1073:


//--------------------- .nv.info._ZN10layer_norm40ln_parallel_residual_bwd_finalize_kernelINS_22Kernel_traits_finalizeILj8192E6__halfS2_S2_S2_fjLb0ELj1024ELj4ENS_18Kernel_traits_baseILj8192ES2_S2_S2_S2_fjLj1024EEEEELb0EEEvNS_9BwdParamsE --------------------------
	.section	.nv.info._ZN10layer_norm40ln_parallel_residual_bwd_finalize_kernelINS_22Kernel_traits_finalizeILj8192E6__halfS2_S2_S2_fjLb0ELj1024ELj4ENS_18Kernel_traits_baseILj8192ES2_S2_S2_S2_fjLj1024EEEEELb0EEEvNS_9BwdParamsE,"",@"SHT_CUDA_INFO"
	.sectionflags	@""
	.align	4


	//----- nvinfo : EIATTR_CUDA_API_VERSION
	.align		4
        /*0000*/ 	.byte	0x04, 0x37
        /*0002*/ 	.short	(.L_1075 - .L_1074)
.L_1074:
        /*0004*/ 	.word	0x00000082


	//----- nvinfo : EIATTR_KPARAM_INFO
	.align		4
.L_1075:
        /*0008*/ 	.byte	0x04, 0x17
        /*000a*/ 	.short	(.L_1077 - .L_1076)
.L_1076:
        /*000c*/ 	.word	0x00000000
        /*0010*/ 	.short	0x0000
        /*0012*/ 	.short	0x0000
        /*0014*/ 	.byte	0x00, 0xf0, 0xa1, 0x04


	//----- nvinfo : EIATTR_SPARSE_MMA_MASK
	.align		4
.L_1077:
        /*0018*/ 	.byte	0x03, 0x50
        /*001a*/ 	.short	0x0000


	//----- nvinfo : EIATTR_MAXREG_COUNT
	.align		4
        /*001c*/ 	.byte	0x03, 0x1b
        /*001e*/ 	.short	0x0040


	//----- nvinfo : EIATTR_NUM_BARRIERS
	.align		4
        /*0020*/ 	.byte	0x02, 0x4c
        /*0022*/ 	.byte	0x01
	.zero		1


	//----- nvinfo : EIATTR_MERCURY_ISA_VERSION
	.align		4
        /*0024*/ 	.byte	0x03, 0x5f
        /*0026*/ 	.short	0x0101


	//----- nvinfo : EIATTR_COOP_GROUP_MASK_REGIDS
	.align		4
        /*0028*/ 	.byte	0x04, 0x29
        /*002a*/ 	.short	(.L_1079 - .L_1078)


	//   ....[0]....
.L_1078:
        /*002c*/ 	.word	0xffffffff


	//   ....[1]....
        /*0030*/ 	.word	0xffffffff


	//   ....[2]....
        /*0034*/ 	.word	0xffffffff


	//   ....[3]....
        /*0038*/ 	.word	0xffffffff


	//   ....[4]....
        /*003c*/ 	.word	0xffffffff


	//   ....[5]....
        /*0040*/ 	.word	0xffffffff


	//   ....[6]....
        /*0044*/ 	.word	0xffffffff


	//   ....[7]....
        /*0048*/ 	.word	0xffffffff


	//   ....[8]....
        /*004c*/ 	.word	0xffffffff


	//   ....[9]....
        /*0050*/ 	.word	0xffffffff


	//   ....[10]....
        /*0054*/ 	.word	0xffffffff


	//   ....[11]....
        /*0058*/ 	.word	0xffffffff


	//   ....[12]....
        /*005c*/ 	.word	0xffffffff


	//   ....[13]....
        /*0060*/ 	.word	0xffffffff


	//   ....[14]....
        /*0064*/ 	.word	0xffffffff


	//   ....[15]....
        /*0068*/ 	.word	0xffffffff


	//   ....[16]....
        /*006c*/ 	.word	0xffffffff


	//   ....[17]....
        /*0070*/ 	.word	0xffffffff


	//   ....[18]....
        /*0074*/ 	.word	0xffffffff


	//   ....[19]....
        /*0078*/ 	.word	0xffffffff


	//----- nvinfo : EIATTR_COOP_GROUP_INSTR_OFFSETS
	.align		4
.L_1079:
        /*007c*/ 	.byte	0x04, 0x28
        /*007e*/ 	.short	(.L_1081 - .L_1080)


	//   ....[0]....
.L_1080:
        /*0080*/ 	.word	0x000013a0


	//   ....[1]....
        /*0084*/ 	.word	0x000013b0


	//   ....[2]....
        /*0088*/ 	.word	0x000013c0


	//   ....[3]....
        /*008c*/ 	.word	0x000013d0


	//   ....[4]....
        /*0090*/ 	.word	0x00001400


	//   ....[5]....
        /*0094*/ 	.word	0x00001430


	//   ....[6]....
        /*0098*/ 	.word	0x00001440


	//   ....[7]....
        /*009c*/ 	.word	0x00001450


	//   ....[8]....
        /*00a0*/ 	.word	0x00001470


	//   ....[9]....
        /*00a4*/ 	.word	0x000014b0


	//   ....[10]....
        /*00a8*/ 	.word	0x000014e0


	//   ....[11]....
        /*00ac*/ 	.word	0x000014f0


	//   ....[12]....
        /*00b0*/ 	.word	0x00001510


	//   ....[13]....
        /*00b4*/ 	.word	0x00001540


	//   ....[14]....
        /*00b8*/ 	.word	0x00001560


	//   ....[15]....
        /*00bc*/ 	.word	0x00001570


	//   ....[16]....
        /*00c0*/ 	.word	0x000015b0


	//   ....[17]....
        /*00c4*/ 	.word	0x000015e0


	//   ....[18]....
        /*00c8*/ 	.word	0x00001600


	//   ....[19]....
        /*00cc*/ 	.word	0x00001610


	//----- nvinfo : EIATTR_VRC_CTA_INIT_COUNT
	.align		4
.L_1081:
        /*00d0*/ 	.byte	0x02, 0x4a
	.zero		1
	.zero		1


	//----- nvinfo : EIATTR_EXIT_INSTR_OFFSETS
	.align		4
        /*00d4*/ 	.byte	0x04, 0x1c
        /*00d6*/ 	.short	(.L_1083 - .L_1082)


	//   ....[0]....
.L_1082:
        /*00d8*/ 	.word	0x00000060


	//   ....[1]....
        /*00dc*/ 	.word	0x000016c0


	//   ....[2]....
        /*00e0*/ 	.word	0x000016f0


	//   ....[3]....
        /*00e4*/ 	.word	0x00001850


	//----- nvinfo : EIATTR_MAX_THREADS
	.align		4
.L_1083:
        /*00e8*/ 	.byte	0x04, 0x05
        /*00ea*/ 	.short	(.L_1085 - .L_1084)
.L_1084:
        /*00ec*/ 	.word	0x00000400
        /*00f0*/ 	.word	0x00000001
        /*00f4*/ 	.word	0x00000001


	//----- nvinfo : EIATTR_CRS_STACK_SIZE
	.align		4
.L_1085:
        /*00f8*/ 	.byte	0x04, 0x1e
        /*00fa*/ 	.short	(.L_1087 - .L_1086)
.L_1086:
        /*00fc*/ 	.word	0x00000000


	//----- nvinfo : EIATTR_CBANK_PARAM_SIZE
	.align		4
.L_1087:
        /*0100*/ 	.byte	0x03, 0x19
        /*0102*/ 	.short	0x0128


	//----- nvinfo : EIATTR_PARAM_CBANK
	.align		4
        /*0104*/ 	.byte	0x04, 0x0a
        /*0106*/ 	.short	(.L_1089 - .L_1088)
	.align		4
.L_1088:
        /*0108*/ 	.word	index@(.nv.constant0._ZN10layer_norm40ln_parallel_residual_bwd_finalize_kernelINS_22Kernel_traits_finalizeILj8192E6__halfS2_S2_S2_fjLb0ELj1024ELj4ENS_18Kernel_traits_baseILj8192ES2_S2_S2_S2_fjLj1024EEEEELb0EEEvNS_9BwdParamsE)
        /*010c*/ 	.short	0x0380
        /*010e*/ 	.short	0x0128


	//----- nvinfo : EIATTR_SW_WAR
	.align		4
.L_1089:
        /*0110*/ 	.byte	0x04, 0x36
        /*0112*/ 	.short	(.L_1091 - .L_1090)
.L_1090:
        /*0114*/ 	.word	0x00000008
.L_1091:


//--------------------- .nv.info._ZN10layer_norm31ln_parallel_residual_bwd_kernelINS_13Kernel_traitsI6__halfS2_S2_S2_fjLj8192ELj1ELj1ELj8ELj16ENS_18Kernel_traits_baseILj8192ES2_S2_S2_S2_fjLj256EEEEELb1ELb1ELb0EEEvNS_9BwdParamsE --------------------------
	.section	.nv.info._ZN10layer_norm31ln_parallel_residual_bwd_kernelINS_13Kernel_traitsI6__halfS2_S2_S2_fjLj8192ELj1ELj1ELj8ELj16ENS_18Kernel_traits_baseILj8192ES2_S2_S2_S2_fjLj256EEEEELb1ELb1ELb0EEEvNS_9BwdParamsE,"",@"SHT_CUDA_INFO"
	.sectionflags	@""
	.align	4


	//----- nvinfo : EIATTR_CUDA_API_VERSION
	.align		4
        /*0000*/ 	.byte	0x04, 0x37
        /*0002*/ 	.short	(.L_1093 - .L_1092)
.L_1092:
        /*0004*/ 	.word	0x00000082


	//----- nvinfo : EIATTR_KPARAM_INFO
	.align		4
.L_1093:
        /*0008*/ 	.byte	0x04, 0x17
        /*000a*/ 	.short	(.L_1095 - .L_1094)
.L_1094:
        /*000c*/ 	.word	0x00000000
        /*0010*/ 	.short	0x0000
        /*0012*/ 	.short	0x0000
        /*0014*/ 	.byte	0x00, 0xf0, 0xa1, 0x04


	//----- nvinfo : EIATTR_SPARSE_MMA_MASK
	.align		4
.L_1095:
        /*0018*/ 	.byte	0x03, 0x50
        /*001a*/ 	.short	0x0000


	//----- nvinfo : EIATTR_MAXREG_COUNT
	.align		4
        /*001c*/ 	.byte	0x03, 0x1b
        /*001e*/ 	.short	0x00ff


	//----- nvinfo : EIATTR_NUM_BARRIERS
	.align		4
        /*0020*/ 	.byte	0x02, 0x4c
        /*0022*/ 	.byte	0x01
	.zero		1


	//----- nvinfo : EIATTR_MERCURY_ISA_VERSION
	.align		4
        /*0024*/ 	.byte	0x03, 0x5f
        /*0026*/ 	.short	0x0101


	//----- nvinfo : EIATTR_COOP_GROUP_MASK_REGIDS
	.align		4
        /*0028*/ 	.byte	0x04, 0x29
        /*002a*/ 	.short	(.L_1097 - .L_1096)


	//   ....[0]....
.L_1096:
        /*002c*/ 	.word	0xffffffff


	//   ....[1]....
        /*0030*/ 	.word	0xffffffff


	//   ....[2]....
        /*0034*/ 	.word	0xffffffff


	//   ....[3]....
        /*0038*/ 	.word	0xffffffff


	//   ....[4]....
        /*003c*/ 	.word	0xffffffff


	//   ....[5]....
        /*0040*/ 	.word	0xffffffff


	//   ....[6]....
        /*0044*/ 	.word	0xffffffff


	//   ....[7]....
        /*0048*/ 	.word	0xffffffff


	//   ....[8]....
        /*004c*/ 	.word	0xffffffff


	//   ....[9]....
        /*0050*/ 	.word	0xffffffff


	//----- nvinfo : EIATTR_COOP_GROUP_INSTR_OFFSETS
	.align		4
.L_1097:
        /*0054*/ 	.byte	0x04, 0x28
        /*0056*/ 	.short	(.L_1099 - .L_1098)


	//   ....[0]....
.L_1098:
        /*0058*/ 	.word	0x000021a0


	//   ....[1]....
        /*005c*/ 	.word	0x000021c0


	//   ....[2]....
        /*0060*/ 	.word	0x00002200


	//   ....[3]....
        /*0064*/ 	.word	0x00002210


	//   ....[4]....
        /*0068*/ 	.word	0x00002250


	//   ....[5]....
        /*006c*/ 	.word	0x00002260


	//   ....[6]....
        /*0070*/ 	.word	0x00002290


	//   ....[7]....
        /*0074*/ 	.word	0x000022a0


	//   ....[8]....
        /*0078*/ 	.word	0x000022d0


	//   ....[9]....
        /*007c*/ 	.word	0x000022e0


	//----- nvinfo : EIATTR_VRC_CTA_INIT_COUNT
	.align		4
.L_1099:
        /*0080*/ 	.byte	0x02, 0x4a
	.zero		1
	.zero		1


	//----- nvinfo : EIATTR_EXIT_INSTR_OFFSETS
	.align		4
        /*0084*/ 	.byte	0x04, 0x1c
        /*0086*/ 	.short	(.L_1101 - .L_1100)


	//   ....[0]....
.L_1100:
        /*0088*/ 	.word	0x0000bf10


	//   ....[1]....
        /*008c*/ 	.word	0x0000bfb0


	//----- nvinfo : EIATTR_MAX_THREADS
	.align		4
.L_1101:
        /*0090*/ 	.byte	0x04, 0x05
        /*0092*/ 	.short	(.L_1103 - .L_1102)
.L_1102:
        /*0094*/ 	.word	0x00000100
        /*0098*/ 	.word	0x00000001
        /*009c*/ 	.word	0x00000001


	//----- nvinfo : EIATTR_CRS_STACK_SIZE
	.align		4
.L_1103:
        /*00a0*/ 	.byte	0x04, 0x1e
        /*00a2*/ 	.short	(.L_1105 - .L_1104)
.L_1104:
        /*00a4*/ 	.word	0x00000000


	//----- nvinfo : EIATTR_CBANK_PARAM_SIZE
	.align		4
.L_1105:
        /*00a8*/ 	.byte	0x03, 0x19
        /*00aa*/ 	.short	0x0128


	//----- nvinfo : EIATTR_PARAM_CBANK
	.align		4
        /*00ac*/ 	.byte	0x04, 0x0a
        /*00ae*/ 	.short	(.L_1107 - .L_1106)
	.align		4
.L_1106:
        /*00b0*/ 	.word	index@(.nv.constant0._ZN10layer_norm31ln_parallel_residual_bwd_kernelINS_13Kernel_traitsI6__halfS2_S2_S2_fjLj8192ELj1ELj1ELj8ELj16ENS_18Kernel_traits_baseILj8192ES2_S2_S2_S2_fjLj256EEEEELb1ELb1ELb0EEEvNS_9BwdParamsE)
        /*00b4*/ 	.short	0x0380
        /*00b6*/ 	.short	0x0128


	//----- nvinfo : EIATTR_SW_WAR
	.align		4
.L_1107:
        /*00b8*/ 	.byte	0x04, 0x36
        /*00ba*/ 	.short	(.L_1109 - .L_1108)
.L_1108:
        /*00bc*/ 	.word	0x00000008
.L_1109:


//--------------------- .nv.info._ZN10layer_norm22ln_bwd_finalize_kernelINS_22Kernel_traits_finalizeILj8192E6__halfS2_S2_S2_fjLb0ELj1024ELj4ENS_18Kernel_traits_baseILj8192ES2_S2_S2_S2_fjLj1024EEEEELb0ELb1EEEvNS_9BwdParamsE --------------------------
	.section	.nv.info._ZN10layer_norm22ln_bwd_finalize_kernelINS_22Kernel_traits_finalizeILj8192E6__halfS2_S2_S2_fjLb0ELj1024ELj4ENS_18Kernel_traits_baseILj8192ES2_S2_S2_S2_fjLj1024EEEEELb0ELb1EEEvNS_9BwdParamsE,"",@"SHT_CUDA_INFO"
	.sectionflags	@""
	.align	4


	//----- nvinfo : EIATTR_CUDA_API_VERSION
	.align		4
        /*0000*/ 	.byte	0x04, 0x37
        /*0002*/ 	.short	(.L_1111 - .L_1110)
.L_1110:
        /*0004*/ 	.word	0x00000082


	//----- nvinfo : EIATTR_KPARAM_INFO
	.align		4
.L_1111:
        /*0008*/ 	.byte	0x04, 0x17
        /*000a*/ 	.short	(.L_1113 - .L_1112)
.L_1112:
        /*000c*/ 	.word	0x00000000
        /*0010*/ 	.short	0x0000
        /*0012*/ 	.short	0x0000
        /*0014*/ 	.byte	0x00, 0xf0, 0xa1, 0x04


	//----- nvinfo : EIATTR_SPARSE_MMA_MASK
	.align		4
.L_1113:
        /*0018*/ 	.byte	0x03, 0x50
        /*001a*/ 	.short	0x0000


	//----- nvinfo : EIATTR_MAXREG_COUNT
	.align		4
        /*001c*/ 	.byte	0x03, 0x1b
        /*001e*/ 	.short	0x0040


	//----- nvinfo : EIATTR_NUM_BARRIERS
	.align		4
        /*0020*/ 	.byte	0x02, 0x4c
        /*0022*/ 	.byte	0x01
	.zero		1


	//----- nvinfo : EIATTR_MERCURY_ISA_VERSION
	.align		4
        /*0024*/ 	.byte	0x03, 0x5f
        /*0026*/ 	.short	0x0101


	//----- nvinfo : EIATTR_COOP_GROUP_MASK_REGIDS
	.align		4
        /*0028*/ 	.byte	0x04, 0x29
        /*002a*/ 	.short	(.L_1115 - .L_1114)


	//   ....[0]....
.L_1114:
        /*002c*/ 	.word	0xffffffff


	//   ....[1]....
        /*0030*/ 	.word	0xffffffff


	//   ....[2]....
        /*0034*/ 	.word	0xffffffff


	//   ....[3]....
        /*0038*/ 	.word	0xffffffff


	//   ....[4]....
        /*003c*/ 	.word	0xffffffff


	//   ....[5]....
        /*0040*/ 	.word	0xffffffff


	//   ....[6]....
        /*0044*/ 	.word	0xffffffff


	//   ....[7]....
        /*0048*/ 	.word	0xffffffff


	//   ....[8]....
        /*004c*/ 	.word	0xffffffff


	//   ....[9]....
        /*0050*/ 	.word	0xffffffff


	//----- nvinfo : EIATTR_COOP_GROUP_INSTR_OFFSETS
	.align		4
.L_1115:
        /*0054*/ 	.byte	0x04, 0x28
        /*0056*/ 	.short	(.L_1117 - .L_1116)


	//   ....[0]....
.L_1116:
        /*0058*/ 	.word	0x00001560


	//   ....[1]....
        /*005c*/ 	.word	0x00001570


	//   ....[2]....
        /*0060*/ 	.word	0x000015a0


	//   ....[3]....
        /*0064*/ 	.word	0x000015b0


	//   ....[4]....
        /*0068*/ 	.word	0x000015e0


	//   ....[5]....
        /*006c*/ 	.word	0x000015f0


	//   ....[6]....
        /*0070*/ 	.word	0x00001620


	//   ....[7]....
        /*0074*/ 	.word	0x00001640


	//   ....[8]....
        /*0078*/ 	.word	0x00001670


	//   ....[9]....
        /*007c*/ 	.word	0x00001680


	//----- nvinfo : EIATTR_VRC_CTA_INIT_COUNT
	.align		4
.L_1117:
        /*0080*/ 	.byte	0x02, 0x4a
	.zero		1
	.zero		1


	//----- nvinfo : EIATTR_EXIT_INSTR_OFFSETS
	.align		4
        /*0084*/ 	.byte	0x04, 0x1c
        /*0086*/ 	.short	(.L_1119 - .L_1118)


	//   ....[0]....
.L_1118:
        /*0088*/ 	.word	0x00000060


	//   ....[1]....
        /*008c*/ 	.word	0x000016e0


	//   ....[2]....
        /*0090*/ 	.word	0x000017d0


	//----- nvinfo : EIATTR_MAX_THREADS
	.align		4
.L_1119:
        /*0094*/ 	.byte	0x04, 0x05
        /*0096*/ 	.short	(.L_1121 - .L_1120)
.L_1120:
        /*0098*/ 	.word	0x00000400
        /*009c*/ 	.word	0x00000001
        /*00a0*/ 	.word	0x00000001


	//----- nvinfo : EIATTR_CRS_STACK_SIZE
	.align		4
.L_1121:
        /*00a4*/ 	.byte	0x04, 0x1e
        /*00a6*/ 	.short	(.L_1123 - .L_1122)
.L_1122:
        /*00a8*/ 	.word	0x00000000


	//----- nvinfo : EIATTR_CBANK_PARAM_SIZE
	.align		4
.L_1123:
        /*00ac*/ 	.byte	0x03, 0x19
        /*00ae*/ 	.short	0x0128


	//----- nvinfo : EIATTR_PARAM_CBANK
	.align		4
        /*00b0*/ 	.byte	0x04, 0x0a
        /*00b2*/ 	.short	(.L_1125 - .L_1124)
	.align		4
.L_1124:
        /*00b4*/ 	.word	index@(.nv.constant0._ZN10layer_norm22ln_bwd_finalize_kernelINS_22Kernel_traits_finalizeILj8192E6__halfS2_S2_S2_fjLb0ELj1024ELj4ENS_18Kernel_traits_baseILj8192ES2_S2_S2_S2_fjLj1024EEEEELb0ELb1EEEvNS_9BwdParamsE)
        /*00b8*/ 	.short	0x0380
        /*00ba*/ 	.short	0x0128


	//----- nvinfo : EIATTR_SW_WAR
	.align		4
.L_1125:
        /*00bc*/ 	.byte	0x04, 0x36
        /*00be*/ 	.short	(.L_1127 - .L_1126)
.L_1126:
        /*00c0*/ 	.word	0x00000008
.L_1127:


//--------------------- .nv.info._ZN10layer_norm40ln_parallel_residual_bwd_finalize_kernelINS_22Kernel_traits_finalizeILj8192E6__halfS2_S2_S2_fjLb0ELj1024ELj4ENS_18Kernel_traits_baseILj8192ES2_S2_S2_S2_fjLj1024EEEEELb1EEEvNS_9BwdParamsE --------------------------
	.section	.nv.info._ZN10layer_norm40ln_parallel_residual_bwd_finalize_kernelINS_22Kernel_traits_finalizeILj8192E6__halfS2_S2_S2_fjLb0ELj1024ELj4ENS_18Kernel_traits_baseILj8192ES2_S2_S2_S2_fjLj1024EEEEELb1EEEvNS_9BwdParamsE,"",@"SHT_CUDA_INFO"
	.sectionflags	@""
	.align	4


	//----- nvinfo : EIATTR_CUDA_API_VERSION
	.align		4
        /*0000*/ 	.byte	0x04, 0x37
        /*0002*/ 	.short	(.L_1129 - .L_1128)
.L_1128:
        /*0004*/ 	.word	0x00000082


	//----- nvinfo : EIATTR_KPARAM_INFO
	.align		4
.L_1129:
        /*0008*/ 	.byte	0x04, 0x17
        /*000a*/ 	.short	(.L_1131 - .L_1130)
.L_1130:
        /*000c*/ 	.word	0x00000000
        /*0010*/ 	.short	0x0000
        /*0012*/ 	.short	0x0000
        /*0014*/ 	.byte	0x00, 0xf0, 0xa1, 0x04


	//----- nvinfo : EIATTR_SPARSE_MMA_MASK
	.align		4
.L_1131:
        /*0018*/ 	.byte	0x03, 0x50
        /*001a*/ 	.short	0x0000


	//----- nvinfo : EIATTR_MAXREG_COUNT
	.align		4
        /*001c*/ 	.byte	0x03, 0x1b
        /*001e*/ 	.short	0x0040


	//----- nvinfo : EIATTR_NUM_BARRIERS
	.align		4
        /*0020*/ 	.byte	0x02, 0x4c
        /*0022*/ 	.byte	0x01
	.zero		1


	//----- nvinfo : EIATTR_MERCURY_ISA_VERSION
	.align		4
        /*0024*/ 	.byte	0x03, 0x5f
        /*0026*/ 	.short	0x0101


	//----- nvinfo : EIATTR_COOP_GROUP_MASK_REGIDS
	.align		4
        /*0028*/ 	.byte	0x04, 0x29
        /*002a*/ 	.short	(.L_1133 - .L_1132)


	//   ....[0]....
.L_1132:
        /*002c*/ 	.word	0xffffffff


	//   ....[1]....
        /*0030*/ 	.word	0xffffffff


	//   ....[2]....
        /*0034*/ 	.word	0xffffffff


	//   ....[3]....
        /*0038*/ 	.word	0xffffffff


	//   ....[4]....
        /*003c*/ 	.word	0xffffffff


	//   ....[5]....
        /*0040*/ 	.word	0xffffffff


	//   ....[6]....
        /*0044*/ 	.word	0xffffffff


	//   ....[7]....
        /*0048*/ 	.word	0xffffffff


	//   ....[8]....
        /*004c*/ 	.word	0xffffffff


	//   ....[9]....
        /*0050*/ 	.word	0xffffffff


	//   ....[10]....
        /*0054*/ 	.word	0xffffffff


	//   ....[11]....
        /*0058*/ 	.word	0xffffffff


	//   ....[12]....
        /*005c*/ 	.word	0xffffffff


	//   ....[13]....
        /*0060*/ 	.word	0xffffffff


	//   ....[14]....
        /*0064*/ 	.word	0xffffffff


	//   ....[15]....
        /*0068*/ 	.word	0xffffffff


	//   ....[16]....
        /*006c*/ 	.word	0xffffffff


	//   ....[17]....
        /*0070*/ 	.word	0xffffffff


	//   ....[18]....
        /*0074*/ 	.word	0xffffffff


	//   ....[19]....
        /*0078*/ 	.word	0xffffffff


	//----- nvinfo : EIATTR_COOP_GROUP_INSTR_OFFSETS
	.align		4
.L_1133:
        /*007c*/ 	.byte	0x04, 0x28
        /*007e*/ 	.short	(.L_1135 - .L_1134)


	//   ....[0]....
.L_1134:
        /*0080*/ 	.word	0x000013e0


	//   ....[1]....
        /*0084*/ 	.word	0x000013f0


	//   ....[2]....
        /*0088*/ 	.word	0x00001400


	//   ....[3]....
        /*008c*/ 	.word	0x00001410


	//   ....[4]....
        /*0090*/ 	.word	0x00001450


	//   ....[5]....
        /*0094*/ 	.word	0x00001470


	//   ....[6]....
        /*0098*/ 	.word	0x00001480


	//   ....[7]....
        /*009c*/ 	.word	0x00001490


	//   ....[8]....
        /*00a0*/ 	.word	0x000014d0


	//   ....[9]....
        /*00a4*/ 	.word	0x000014f0


	//   ....[10]....
        /*00a8*/ 	.word	0x00001500


	//   ....[11]....
        /*00ac*/ 	.word	0x00001510


	//   ....[12]....
        /*00b0*/ 	.word	0x00001540


	//   ....[13]....
        /*00b4*/ 	.word	0x00001560


	//   ....[14]....
        /*00b8*/ 	.word	0x00001580


	//   ....[15]....
        /*00bc*/ 	.word	0x00001590


	//   ....[16]....
        /*00c0*/ 	.word	0x000015c0


	//   ....[17]....
        /*00c4*/ 	.word	0x000015e0


	//   ....[18]....
        /*00c8*/ 	.word	0x00001600


	//   ....[19]....
        /*00cc*/ 	.word	0x00001610


	//----- nvinfo : EIATTR_VRC_CTA_INIT_COUNT
	.align		4
.L_1135:
        /*00d0*/ 	.byte	0x02, 0x4a
	.zero		1
	.zero		1


	//----- nvinfo : EIATTR_EXIT_INSTR_OFFSETS
	.align		4
        /*00d4*/ 	.byte	0x04, 0x1c
        /*00d6*/ 	.short	(.L_1137 - .L_1136)


	//   ....[0]....
.L_1136:
        /*00d8*/ 	.word	0x00000060


	//   ....[1]....
        /*00dc*/ 	.word	0x000016b0


	//   ....[2]....
        /*00e0*/ 	.word	0x00001840


	//----- nvinfo : EIATTR_MAX_THREADS
	.align		4
.L_1137:
        /*00e4*/ 	.byte	0x04, 0x05
        /*00e6*/ 	.short	(.L_1139 - .L_1138)
.L_1138:
        /*00e8*/ 	.word	0x00000400
        /*00ec*/ 	.word	0x00000001
        /*00f0*/ 	.word	0x00000001


	//----- nvinfo : EIATTR_CRS_STACK_SIZE
	.align		4
.L_1139:
        /*00f4*/ 	.byte	0x04, 0x1e
        /*00f6*/ 	.short	(.L_1141 - .L_1140)
.L_1140:
        /*00f8*/ 	.word	0x00000000


	//----- nvinfo : EIATTR_CBANK_PARAM_SIZE
	.align		4
.L_1141:
        /*00fc*/ 	.byte	0x03, 0x19
        /*00fe*/ 	.short	0x0128


	//----- nvinfo : EIATTR_PARAM_CBANK
	.align		4
        /*0100*/ 	.byte	0x04, 0x0a
        /*0102*/ 	.short	(.L_1143 - .L_1142)
	.align		4
.L_1142:
        /*0104*/ 	.word	index@(.nv.constant0._ZN10layer_norm40ln_parallel_residual_bwd_finalize_kernelINS_22Kernel_traits_finalizeILj8192E6__halfS2_S2_S2_fjLb0ELj1024ELj4ENS_18Kernel_traits_baseILj8192ES2_S2_S2_S2_fjLj1024EEEEELb1EEEvNS_9BwdParamsE)
        /*0108*/ 	.short	0x0380
        /*010a*/ 	.short	0x0128


	//----- nvinfo : EIATTR_SW_WAR
	.align		4
.L_1143:
        /*010c*/ 	.byte	0x04, 0x36
        /*010e*/ 	.short	(.L_1145 - .L_1144)
.L_1144:
        /*0110*/ 	.word	0x00000008
.L_1145:


//--------------------- .nv.info._ZN10layer_norm31ln_parallel_residual_bwd_kernelINS_13Kernel_traitsI6__halfS2_S2_S2_fjLj8192ELj1ELj1ELj8ELj16ENS_18Kernel_traits_baseILj8192ES2_S2_S2_S2_fjLj256EEEEELb1ELb1ELb1EEEvNS_9BwdParamsE --------------------------
	.section	.nv.info._ZN10layer_norm31ln_parallel_residual_bwd_kernelINS_13Kernel_traitsI6__halfS2_S2_S2_fjLj8192ELj1ELj1ELj8ELj16ENS_18Kernel_traits_baseILj8192ES2_S2_S2_S2_fjLj256EEEEELb1ELb1ELb1EEEvNS_9BwdParamsE,"",@"SHT_CUDA_INFO"
	.sectionflags	@""
	.align	4


	//----- nvinfo : EIATTR_CUDA_API_VERSION
	.align		4
        /*0000*/ 	.byte	0x04, 0x37
        /*0002*/ 	.short	(.L_1147 - .L_1146)
.L_1146:
        /*0004*/ 	.word	0x00000082


	//----- nvinfo : EIATTR_KPARAM_INFO
	.align		4
.L_1147:
        /*0008*/ 	.byte	0x04, 0x17
        /*000a*/ 	.short	(.L_1149 - .L_1148)
.L_1148:
        /*000c*/ 	.word	0x00000000
        /*0010*/ 	.short	0x0000
        /*0012*/ 	.short	0x0000
        /*0014*/ 	.byte	0x00, 0xf0, 0xa1, 0x04


	//----- nvinfo : EIATTR_SPARSE_MMA_MASK
	.align		4
.L_1149:
        /*0018*/ 	.byte	0x03, 0x50
        /*001a*/ 	.short	0x0000


	//----- nvinfo : EIATTR_MAXREG_COUNT
	.align		4
        /*001c*/ 	.byte	0x03, 0x1b
        /*001e*/ 	.short	0x00ff


	//----- nvinfo : EIATTR_NUM_BARRIERS
	.align		4
        /*0020*/ 	.byte	0x02, 0x4c
        /*0022*/ 	.byte	0x01
	.zero		1


	//----- nvinfo : EIATTR_MERCURY_ISA_VERSION
	.align		4
        /*0024*/ 	.byte	0x03, 0x5f
        /*0026*/ 	.short	0x0101


	//----- nvinfo : EIATTR_COOP_GROUP_MASK_REGIDS
	.align		4
        /*0028*/ 	.byte	0x04, 0x29
        /*002a*/ 	.short	(.L_1151 - .L_1150)


	//   ....[0]....
.L_1150:
        /*002c*/ 	.word	0xffffffff


	//   ....[1]....
        /*0030*/ 	.word	0xffffffff


	//   ....[2]....
        /*0034*/ 	.word	0xffffffff


	//   ....[3]....
        /*0038*/ 	.word	0xffffffff


	//   ....[4]....
        /*003c*/ 	.word	0xffffffff


	//   ....[5]....
        /*0040*/ 	.word	0xffffffff


	//   ....[6]....
        /*0044*/ 	.word	0xffffffff


	//   ....[7]....
        /*0048*/ 	.word	0xffffffff


	//   ....[8]....
        /*004c*/ 	.word	0xffffffff


	//   ....[9]....
        /*0050*/ 	.word	0xffffffff


	//----- nvinfo : EIATTR_COOP_GROUP_INSTR_OFFSETS
	.align		4
.L_1151:
        /*0054*/ 	.byte	0x04, 0x28
        /*0056*/ 	.short	(.L_1153 - .L_1152)


	//   ....[0]....
.L_1152:
        /*0058*/ 	.word	0x000019f0


	//   ....[1]....
        /*005c*/ 	.word	0x00001a00


	//   ....[2]....
        /*0060*/ 	.word	0x00001a30


	//   ....[3]....
        /*0064*/ 	.word	0x00001a40


	//   ....[4]....
        /*0068*/ 	.word	0x00001a70


	//   ....[5]....
        /*006c*/ 	.word	0x00001a80


	//   ....[6]....
        /*0070*/ 	.word	0x00001ab0


	//   ....[7]....
        /*0074*/ 	.word	0x00001ac0


	//   ....[8]....
        /*0078*/ 	.word	0x00001b00


	//   ....[9]....
        /*007c*/ 	.word	0x00001b20


	//----- nvinfo : EIATTR_VRC_CTA_INIT_COUNT
	.align		4
.L_1153:
        /*0080*/ 	.byte	0x02, 0x4a
	.zero		1
	.zero		1


	//----- nvinfo : EIATTR_EXIT_INSTR_OFFSETS
	.align		4
        /*0084*/ 	.byte	0x04, 0x1c
        /*0086*/ 	.short	(.L_1155 - .L_1154)


	//   ....[0]....
.L_1154:
        /*0088*/ 	.word	0x0000ba70


	//----- nvinfo : EIATTR_MAX_THREADS
	.align		4
.L_1155:
        /*008c*/ 	.byte	0x04, 0x05
        /*008e*/ 	.short	(.L_1157 - .L_1156)
.L_1156:
        /*0090*/ 	.word	0x00000100
        /*0094*/ 	.word	0x00000001
        /*0098*/ 	.word	0x00000001


	//----- nvinfo : EIATTR_CRS_STACK_SIZE
	.align		4
.L_1157:
        /*009c*/ 	.byte	0x04, 0x1e
        /*009e*/ 	.short	(.L_1159 - .L_1158)
.L_1158:
        /*00a0*/ 	.word	0x00000000


	//----- nvinfo : EIATTR_CBANK_PARAM_SIZE
	.align		4
.L_1159:
        /*00a4*/ 	.byte	0x03, 0x19
        /*00a6*/ 	.short	0x0128


	//----- nvinfo : EIATTR_PARAM_CBANK
	.align		4
        /*00a8*/ 	.byte	0x04, 0x0a
        /*00aa*/ 	.short	(.L_1161 - .L_1160)
	.align		4
.L_1160:
        /*00ac*/ 	.word	index@(.nv.constant0._ZN10layer_norm31ln_parallel_residual_bwd_kernelINS_13Kernel_traitsI6__halfS2_S2_S2_fjLj8192ELj1ELj1ELj8ELj16ENS_18Kernel_traits_baseILj8192ES2_S2_S2_S2_fjLj256EEEEELb1ELb1ELb1EEEvNS_9BwdParamsE)
        /*00b0*/ 	.short	0x0380
        /*00b2*/ 	.short	0x0128


	//----- nvinfo : EIATTR_SW_WAR
	.align		4
.L_1161:
        /*00b4*/ 	.byte	0x04, 0x36
        /*00b6*/ 	.short	(.L_1163 - .L_1162)
.L_1162:
        /*00b8*/ 	.word	0x00000008
.L_1163:


//--------------------- .nv.info._ZN10layer_norm31ln_parallel_residual_bwd_kernelINS_13Kernel_traitsIf13__nv_bfloat16S2_S2_fjLj8192ELj1ELj1ELj8ELj16ENS_18Kernel_traits_baseILj8192EfS2_S2_S2_fjLj256EEEEELb0ELb0ELb0EEEvNS_9BwdParamsE --------------------------
	.section	.nv.info._ZN10layer_norm31ln_parallel_residual_bwd_kernelINS_13Kernel_traitsIf13__nv_bfloat16S2_S2_fjLj8192ELj1ELj1ELj8ELj16ENS_18Kernel_traits_baseILj8192EfS2_S2_S2_fjLj256EEEEELb0ELb0ELb0EEEvNS_9BwdParamsE,"",@"SHT_CUDA_INFO"
	.sectionflags	@""
	.align	4


	//----- nvinfo : EIATTR_CUDA_API_VERSION
	.align		4
        /*0000*/ 	.byte	0x04, 0x37
        /*0002*/ 	.short	(.L_1165 - .L_1164)
.L_1164:
        /*0004*/ 	.word	0x00000082


	//----- nvinfo : EIATTR_KPARAM_INFO
	.align		4
.L_1165:
        /*0008*/ 	.byte	0x04, 0x17
        /*000a*/ 	.short	(.L_1167 - .L_1166)
.L_1166:
        /*000c*/ 	.word	0x00000000
        /*0010*/ 	.short	0x0000
        /*0012*/ 	.short	0x0000
        /*0014*/ 	.byte	0x00, 0xf0, 0xa1, 0x04


	//----- nvinfo : EIATTR_SPARSE_MMA_MASK
	.align		4
.L_1167:
        /*0018*/ 	.byte	0x03, 0x50
        /*001a*/ 	.short	0x0000


	//----- nvinfo : EIATTR_MAXREG_COUNT
	.align		4
        /*001c*/ 	.byte	0x03, 0x1b
        /*001e*/ 	.short	0x00ff


	//----- nvinfo : EIATTR_NUM_BARRIERS
	.align		4
        /*0020*/ 	.byte	0x02, 0x4c
        /*0022*/ 	.byte	0x01
	.zero		1


	//----- nvinfo : EIATTR_ANNOTATIONS
	.align		4
        /*0024*/ 	.byte	0x04, 0x55
        /*0026*/ 	.short	(.L_1169 - .L_1168)


	//   ....[0]....
.L_1168:
        /* <DEDUP_REMOVED lines=49> */


	//----- nvinfo : EIATTR_MERCURY_ISA_VERSION
	.align		4
.L_1169:
        /*0328*/ 	.byte	0x03, 0x5f
        /*032a*/ 	.short	0x0101


	//----- nvinfo : EIATTR_COOP_GROUP_MASK_REGIDS
	.align		4
        /*032c*/ 	.byte	0x04, 0x29
        /*032e*/ 	.short	(.L_1171 - .L_1170)


	//   ....[0]....
.L_1170:
        /*0330*/ 	.word	0xffffffff


	//   ....[1]....
        /*0334*/ 	.word	0xffffffff


	//   ....[2]....
        /*0338*/ 	.word	0xffffffff


	//   ....[3]....
        /*033c*/ 	.word	0xffffffff


	//   ....[4]....
        /*0340*/ 	.word	0xffffffff


	//   ....[5]....
        /*0344*/ 	.word	0xffffffff


	//   ....[6]....
        /*0348*/ 	.word	0xffffffff


	//   ....[7]....
        /*034c*/ 	.word	0xffffffff


	//   ....[8]....
        /*0350*/ 	.word	0xffffffff


	//   ....[9]....
        /*0354*/ 	.word	0xffffffff


	//----- nvinfo : EIATTR_COOP_GROUP_INSTR_OFFSETS
	.align		4
.L_1171:
        /*0358*/ 	.byte	0x04, 0x28
        /*035a*/ 	.short	(.L_1173 - .L_1172)


	//   ....[0]....
.L_1172:
        /*035c*/ 	.word	0x000034e0


	//   ....[1]....
        /*0360*/ 	.word	0x00003500


	//   ....[2]....
        /*0364*/ 	.word	0x00003540


	//   ....[3]....
        /*0368*/ 	.word	0x00003550


	//   ....[4]....
        /*036c*/ 	.word	0x00003590


	//   ....[5]....
        /*0370*/ 	.word	0x000035a0


	//   ....[6]....
        /*0374*/ 	.word	0x000035d0


	//   ....[7]....
        /*0378*/ 	.word	0x000035e0


	//   ....[8]....
        /*037c*/ 	.word	0x00003610


	//   ....[9]....
        /*0380*/ 	.word	0x00003630


	//----- nvinfo : EIATTR_VRC_CTA_INIT_COUNT
	.align		4
.L_1173:
        /*0384*/ 	.byte	0x02, 0x4a
	.zero		1
	.zero		1


	//----- nvinfo : EIATTR_EXIT_INSTR_OFFSETS
	.align		4
        /*0388*/ 	.byte	0x04, 0x1c
        /*038a*/ 	.short	(.L_1175 - .L_1174)


	//   ....[0]....
.L_1174:
        /*038c*/ 	.word	0x00009500


	//   ....[1]....
        /*0390*/ 	.word	0x00009610


	//----- nvinfo : EIATTR_MAX_THREADS
	.align		4
.L_1175:
        /*0394*/ 	.byte	0x04, 0x05
        /*0396*/ 	.short	(.L_1177 - .L_1176)
.L_1176:
        /*0398*/ 	.word	0x00000100
        /*039c*/ 	.word	0x00000001
        /*03a0*/ 	.word	0x00000001


	//----- nvinfo : EIATTR_CRS_STACK_SIZE
	.align		4
.L_1177:
        /*03a4*/ 	.byte	0x04, 0x1e
        /*03a6*/ 	.short	(.L_1179 - .L_1178)
.L_1178:
        /*03a8*/ 	.word	0x00000000


	//----- nvinfo : EIATTR_CBANK_PARAM_SIZE
	.align		4
.L_1179:
        /*03ac*/ 	.byte	0x03, 0x19
        /*03ae*/ 	.short	0x0128


	//----- nvinfo : EIATTR_PARAM_CBANK
	.align		4
        /*03b0*/ 	.byte	0x04, 0x0a
        /*03b2*/ 	.short	(.L_1181 - .L_1180)
	.align		4
.L_1180:
        /*03b4*/ 	.word	index@(.nv.constant0._ZN10layer_norm31ln_parallel_residual_bwd_kernelINS_13Kernel_traitsIf13__nv_bfloat16S2_S2_fjLj8192ELj1ELj1ELj8ELj16ENS_18Kernel_traits_baseILj8192EfS2_S2_S2_fjLj256EEEEELb0ELb0ELb0EEEvNS_9BwdParamsE)
        /*03b8*/ 	.short	0x0380
        /*03ba*/ 	.short	0x0128


	//----- nvinfo : EIATTR_SW_WAR
	.align		4
.L_1181:
        /*03bc*/ 	.byte	0x04, 0x36
        /*03be*/ 	.short	(.L_1183 - .L_1182)
.L_1182:
        /*03c0*/ 	.word	0x00000008
.L_1183:


//--------------------- .nv.info._ZN10layer_norm31ln_parallel_residual_bwd_kernelINS_13Kernel_traitsIf13__nv_bfloat16S2_S2_fjLj8192ELj1ELj1ELj8ELj16ENS_18Kernel_traits_baseILj8192EfS2_S2_S2_fjLj256EEEEELb0ELb0ELb1EEEvNS_9BwdParamsE --------------------------
	.section	.nv.info._ZN10layer_norm31ln_parallel_residual_bwd_kernelINS_13Kernel_traitsIf13__nv_bfloat16S2_S2_fjLj8192ELj1ELj1ELj8ELj16ENS_18Kernel_traits_baseILj8192EfS2_S2_S2_fjLj256EEEEELb0ELb0ELb1EEEvNS_9BwdParamsE,"",@"SHT_CUDA_INFO"
	.sectionflags	@""
	.align	4


	//----- nvinfo : EIATTR_CUDA_API_VERSION
	.align		4
        /*0000*/ 	.byte	0x04, 0x37
        /*0002*/ 	.short	(.L_1185 - .L_1184)
.L_1184:
        /*0004*/ 	.word	0x00000082


	//----- nvinfo : EIATTR_KPARAM_INFO
	.align		4
.L_1185:
        /*0008*/ 	.byte	0x04, 0x17
        /*000a*/ 	.short	(.L_1187 - .L_1186)
.L_1186:
        /*000c*/ 	.word	0x00000000
        /*0010*/ 	.short	0x0000
        /*0012*/ 	.short	0x0000
        /*0014*/ 	.byte	0x00, 0xf0, 0xa1, 0x04


	//----- nvinfo : EIATTR_SPARSE_MMA_MASK
	.align		4
.L_1187:
        /*0018*/ 	.byte	0x03, 0x50
        /*001a*/ 	.short	0x0000


	//----- nvinfo : EIATTR_MAXREG_COUNT
	.align		4
        /*001c*/ 	.byte	0x03, 0x1b
        /*001e*/ 	.short	0x00ff


	//----- nvinfo : EIATTR_NUM_BARRIERS
	.align		4
        /*0020*/ 	.byte	0x02, 0x4c
        /*0022*/ 	.byte	0x01
	.zero		1


	//----- nvinfo : EIATTR_ANNOTATIONS
	.align		4
        /*0024*/ 	.byte	0x04, 0x55
        /*0026*/ 	.short	(.L_1189 - .L_1188)


	//   ....[0]....
.L_1188:
        /* <DEDUP_REMOVED lines=89> */


	//----- nvinfo : EIATTR_MERCURY_ISA_VERSION
	.align		4
.L_1189:
        /*05a8*/ 	.byte	0x03, 0x5f
        /*05aa*/ 	.short	0x0101


	//----- nvinfo : EIATTR_COOP_GROUP_MASK_REGIDS
	.align		4
        /*05ac*/ 	.byte	0x04, 0x29
        /*05ae*/ 	.short	(.L_1191 - .L_1190)


	//   ....[0]....
.L_1190:
        /*05b0*/ 	.word	0xffffffff


	//   ....[1]....
        /*05b4*/ 	.word	0xffffffff


	//   ....[2]....
        /*05b8*/ 	.word	0xffffffff


	//   ....[3]....
        /*05bc*/ 	.word	0xffffffff


	//   ....[4]....
        /*05c0*/ 	.word	0xffffffff


	//   ....[5]....
        /*05c4*/ 	.word	0xffffffff


	//   ....[6]....
        /*05c8*/ 	.word	0xffffffff


	//   ....[7]....
        /*05cc*/ 	.word	0xffffffff


	//   ....[8]....
        /*05d0*/ 	.word	0xffffffff


	//   ....[9]....
        /*05d4*/ 	.word	0xffffffff


	//----- nvinfo : EIATTR_COOP_GROUP_INSTR_OFFSETS
	.align		4
.L_1191:
        /*05d8*/ 	.byte	0x04, 0x28
        /*05da*/ 	.short	(.L_1193 - .L_1192)


	//   ....[0]....
.L_1192:
        /*05dc*/ 	.word	0x00002f00


	//   ....[1]....
        /*05e0*/ 	.word	0x00002f70


	//   ....[2]....
        /*05e4*/ 	.word	0x00002f90


	//   ....[3]....
        /*05e8*/ 	.word	0x00002fb0


	//   ....[4]....
        /*05ec*/ 	.word	0x00002fd0


	//   ....[5]....
        /*05f0*/ 	.word	0x00002ff0


	//   ....[6]....
        /*05f4*/ 	.word	0x00003010


	//   ....[7]....
        /*05f8*/ 	.word	0x00003070


	//   ....[8]....
        /*05fc*/ 	.word	0x00003120


	//   ....[9]....
        /*0600*/ 	.word	0x00003140


	//----- nvinfo : EIATTR_VRC_CTA_INIT_COUNT
	.align		4
.L_1193:
        /*0604*/ 	.byte	0x02, 0x4a
	.zero		1
	.zero		1


	//----- nvinfo : EIATTR_EXIT_INSTR_OFFSETS
	.align		4
        /*0608*/ 	.byte	0x04, 0x1c
        /*060a*/ 	.short	(.L_1195 - .L_1194)


	//   ....[0]....
.L_1194:
        /*060c*/ 	.word	0x00009500


	//----- nvinfo : EIATTR_MAX_THREADS
	.align		4
.L_1195:
        /*0610*/ 	.byte	0x04, 0x05
        /*0612*/ 	.short	(.L_1197 - .L_1196)
.L_1196:
        /*0614*/ 	.word	0x00000100
        /*0618*/ 	.word	0x00000001
        /*061c*/ 	.word	0x00000001


	//----- nvinfo : EIATTR_CRS_STACK_SIZE
	.align		4
.L_1197:
        /*0620*/ 	.byte	0x04, 0x1e
        /*0622*/ 	.short	(.L_1199 - .L_1198)
.L_1198:
        /*0624*/ 	.word	0x00000000


	//----- nvinfo : EIATTR_CBANK_PARAM_SIZE
	.align		4
.L_1199:
        /*0628*/ 	.byte	0x03, 0x19
        /*062a*/ 	.short	0x0128


	//----- nvinfo : EIATTR_PARAM_CBANK
	.align		4
        /*062c*/ 	.byte	0x04, 0x0a
        /*062e*/ 	.short	(.L_1201 - .L_1200)
	.align		4
.L_1200:
        /*0630*/ 	.word	index@(.nv.constant0._ZN10layer_norm31ln_parallel_residual_bwd_kernelINS_13Kernel_traitsIf13__nv_bfloat16S2_S2_fjLj8192ELj1ELj1ELj8ELj16ENS_18Kernel_traits_baseILj8192EfS2_S2_S2_fjLj256EEEEELb0ELb0ELb1EEEvNS_9BwdParamsE)
        /*0634*/ 	.short	0x0380
        /*0636*/ 	.short	0x0128


	//----- nvinfo : EIATTR_SW_WAR
	.align		4
.L_1201:
        /*0638*/ 	.byte	0x04, 0x36
        /*063a*/ 	.short	(.L_1203 - .L_1202)
.L_1202:
        /*063c*/ 	.word	0x00000008
.L_1203:


//--------------------- .nv.info._ZN10layer_norm31ln_parallel_residual_bwd_kernelINS_13Kernel_traitsIf13__nv_bfloat16S2_S2_fjLj8192ELj1ELj1ELj8ELj16ENS_18Kernel_traits_baseILj8192EfS2_S2_S2_fjLj256EEEEELb0ELb1ELb0EEEvNS_9BwdParamsE --------------------------
	.section	.nv.info._ZN10layer_norm31ln_parallel_residual_bwd_kernelINS_13Kernel_traitsIf13__nv_bfloat16S2_S2_fjLj8192ELj1ELj1ELj8ELj16ENS_18Kernel_traits_baseILj8192EfS2_S2_S2_fjLj256EEEEELb0ELb1ELb0EEEvNS_9BwdParamsE,"",@"SHT_CUDA_INFO"
	.sectionflags	@""
	.align	4


	//----- nvinfo : EIATTR_CUDA_API_VERSION
	.align		4
        /*0000*/ 	.byte	0x04, 0x37
        /*0002*/ 	.short	(.L_1205 - .L_1204)
.L_1204:
        /*0004*/ 	.word	0x00000082


	//----- nvinfo : EIATTR_KPARAM_INFO
	.align		4
.L_1205:
        /*0008*/ 	.byte	0x04, 0x17
        /*000a*/ 	.short	(.L_1207 - .L_1206)
.L_1206:
        /*000c*/ 	.word	0x00000000
        /*0010*/ 	.short	0x0000
        /*0012*/ 	.short	0x0000
        /*0014*/ 	.byte	0x00, 0xf0, 0xa1, 0x04


	//----- nvinfo : EIATTR_SPARSE_MMA_MASK
	.align		4
.L_1207:
        /*0018*/ 	.byte	0x03, 0x50
        /*001a*/ 	.short	0x0000


	//----- nvinfo : EIATTR_MAXREG_COUNT
	.align		4
        /*001c*/ 	.byte	0x03, 0x1b
        /*001e*/ 	.short	0x00ff


	//----- nvinfo : EIATTR_NUM_BARRIERS
	.align		4
        /*0020*/ 	.byte	0x02, 0x4c
        /*0022*/ 	.byte	0x01
	.zero		1


	//----- nvinfo : EIATTR_MERCURY_ISA_VERSION
	.align		4
        /*0024*/ 	.byte	0x03, 0x5f
        /*0026*/ 	.short	0x0101


	//----- nvinfo : EIATTR_COOP_GROUP_MASK_REGIDS
	.align		4
        /*0028*/ 	.byte	0x04, 0x29
        /*002a*/ 	.short	(.L_1209 - .L_1208)


	//   ....[0]....
.L_1208:
        /*002c*/ 	.word	0xffffffff


	//   ....[1]....
        /*0030*/ 	.word	0xffffffff


	//   ....[2]....
        /*0034*/ 	.word	0xffffffff


	//   ....[3]....
        /*0038*/ 	.word	0xffffffff


	//   ....[4]....
        /*003c*/ 	.word	0xffffffff


	//   ....[5]....
        /*0040*/ 	.word	0xffffffff


	//   ....[6]....
        /*0044*/ 	.word	0xffffffff


	//   ....[7]....
        /*0048*/ 	.word	0xffffffff


	//   ....[8]....
        /*004c*/ 	.word	0xffffffff


	//   ....[9]....
        /*0050*/ 	.word	0xffffffff


	//----- nvinfo : EIATTR_COOP_GROUP_INSTR_OFFSETS
	.align		4
.L_1209:
        /*0054*/ 	.byte	0x04, 0x28
        /*0056*/ 	.short	(.L_1211 - .L_1210)


	//   ....[0]....
.L_1210:
        /*0058*/ 	.word	0x00002000


	//   ....[1]....
        /*005c*/ 	.word	0x00002040


	//   ....[2]....
        /*0060*/ 	.word	0x00002090


	//   ....[3]....
        /*0064*/ 	.word	0x000020a0


	//   ....[4]....
        /*0068*/ 	.word	0x000020e0


	//   ....[5]....
        /*006c*/ 	.word	0x00002100


	//   ....[6]....
        /*0070*/ 	.word	0x000021c0


	//   ....[7]....
        /*0074*/ 	.word	0x000021d0


	//   ....[8]....
        /*0078*/ 	.word	0x00002220


	//   ....[9]....
        /*007c*/ 	.word	0x00002230


	//----- nvinfo : EIATTR_VRC_CTA_INIT_COUNT
	.align		4
.L_1211:
        /*0080*/ 	.byte	0x02, 0x4a
	.zero		1
	.zero		1


	//----- nvinfo : EIATTR_EXIT_INSTR_OFFSETS
	.align		4
        /*0084*/ 	.byte	0x04, 0x1c
        /*0086*/ 	.short	(.L_1213 - .L_1212)


	//   ....[0]....
.L_1212:
        /*0088*/ 	.word	0x00007de0


	//   ....[1]....
        /*008c*/ 	.word	0x00007e80


	//----- nvinfo : EIATTR_MAX_THREADS
	.align		4
.L_1213:
        /*0090*/ 	.byte	0x04, 0x05
        /*0092*/ 	.short	(.L_1215 - .L_1214)
.L_1214:
        /*0094*/ 	.word	0x00000100
        /*0098*/ 	.word	0x00000001
        /*009c*/ 	.word	0x00000001


	//----- nvinfo : EIATTR_CRS_STACK_SIZE
	.align		4
.L_1215:
        /*00a0*/ 	.byte	0x04, 0x1e
        /*00a2*/ 	.short	(.L_1217 - .L_1216)
.L_1216:
        /*00a4*/ 	.word	0x00000000


	//----- nvinfo : EIATTR_CBANK_PARAM_SIZE
	.align		4
.L_1217:
        /*00a8*/ 	.byte	0x03, 0x19
        /*00aa*/ 	.short	0x0128


	//----- nvinfo : EIATTR_PARAM_CBANK
	.align		4
        /*00ac*/ 	.byte	0x04, 0x0a
        /*00ae*/ 	.short	(.L_1219 - .L_1218)
	.align		4
.L_1218:
        /*00b0*/ 	.word	index@(.nv.constant0._ZN10layer_norm31ln_parallel_residual_bwd_kernelINS_13Kernel_traitsIf13__nv_bfloat16S2_S2_fjLj8192ELj1ELj1ELj8ELj16ENS_18Kernel_traits_baseILj8192EfS2_S2_S2_fjLj256EEEEELb0ELb1ELb0EEEvNS_9BwdParamsE)
        /*00b4*/ 	.short	0x0380
        /*00b6*/ 	.short	0x0128


	//----- nvinfo : EIATTR_SW_WAR
	.align		4
.L_1219:
        /*00b8*/ 	.byte	0x04, 0x36
        /*00ba*/ 	.short	(.L_1221 - .L_1220)
.L_1220:
        /*00bc*/ 	.word	0x00000008
.L_1221:


//--------------------- .nv.info._ZN10layer_norm31ln_parallel_residual_bwd_kernelINS_13Kernel_traitsIf13__nv_bfloat16S2_S2_fjLj8192ELj1ELj1ELj8ELj16ENS_18Kernel_traits_baseILj8192EfS2_S2_S2_fjLj256EEEEELb0ELb1ELb1EEEvNS_9BwdParamsE --------------------------
	.section	.nv.info._ZN10layer_norm31ln_parallel_residual_bwd_kernelINS_13Kernel_traitsIf13__nv_bfloat16S2_S2_fjLj8192ELj1ELj1ELj8ELj16ENS_18Kernel_traits_baseILj8192EfS2_S2_S2_fjLj256EEEEELb0ELb1ELb1EEEvNS_9BwdParamsE,"",@"SHT_CUDA_INFO"
	.sectionflags	@""
	.align	4


	//----- nvinfo : EIATTR_CUDA_API_VERSION
	.align		4
        /*0000*/ 	.byte	0x04, 0x37
        /*0002*/ 	.short	(.L_1223 - .L_1222)
.L_1222:
        /*0004*/ 	.word	0x00000082


	//----- nvinfo : EIATTR_KPARAM_INFO
	.align		4
.L_1223:
        /*0008*/ 	.byte	0x04, 0x17
        /*000a*/ 	.short	(.L_1225 - .L_1224)
.L_1224:
        /*000c*/ 	.word	0x00000000
        /*0010*/ 	.short	0x0000
        /*0012*/ 	.short	0x0000
        /*0014*/ 	.byte	0x00, 0xf0, 0xa1, 0x04


	//----- nvinfo : EIATTR_SPARSE_MMA_MASK
	.align		4
.L_1225:
        /*0018*/ 	.byte	0x03, 0x50
        /*001a*/ 	.short	0x0000


	//----- nvinfo : EIATTR_MAXREG_COUNT
	.align		4
        /*001c*/ 	.byte	0x03, 0x1b
        /*001e*/ 	.short	0x00ff


	//----- nvinfo : EIATTR_NUM_BARRIERS
	.align		4
        /*0020*/ 	.byte	0x02, 0x4c
        /*0022*/ 	.byte	0x01
	.zero		1


	//----- nvinfo : EIATTR_MERCURY_ISA_VERSION
	.align		4
        /*0024*/ 	.byte	0x03, 0x5f
        /*0026*/ 	.short	0x0101


	//----- nvinfo : EIATTR_COOP_GROUP_MASK_REGIDS
	.align		4
        /*0028*/ 	.byte	0x04, 0x29
        /*002a*/ 	.short	(.L_1227 - .L_1226)


	//   ....[0]....
.L_1226:
        /*002c*/ 	.word	0xffffffff


	//   ....[1]....
        /*0030*/ 	.word	0xffffffff


	//   ....[2]....
        /*0034*/ 	.word	0xffffffff


	//   ....[3]....
        /*0038*/ 	.word	0xffffffff


	//   ....[4]....
        /*003c*/ 	.word	0xffffffff


	//   ....[5]....
        /*0040*/ 	.word	0xffffffff


	//   ....[6]....
        /*0044*/ 	.word	0xffffffff


	//   ....[7]....
        /*0048*/ 	.word	0xffffffff


	//   ....[8]....
        /*004c*/ 	.word	0xffffffff


	//   ....[9]....
        /*0050*/ 	.word	0xffffffff


	//----- nvinfo : EIATTR_COOP_GROUP_INSTR_OFFSETS
	.align		4
.L_1227:
        /*0054*/ 	.byte	0x04, 0x28
        /*0056*/ 	.short	(.L_1229 - .L_1228)


	//   ....[0]....
.L_1228:
        /*0058*/ 	.word	0x000018c0


	//   ....[1]....
        /*005c*/ 	.word	0x000018d0


	//   ....[2]....
        /*0060*/ 	.word	0x00001900


	//   ....[3]....
        /*0064*/ 	.word	0x00001910


	//   ....[4]....
        /*0068*/ 	.word	0x00001940


	//   ....[5]....
        /*006c*/ 	.word	0x00001950


	//   ....[6]....
        /*0070*/ 	.word	0x00001990


	//   ....[7]....
        /*0074*/ 	.word	0x000019a0


	//   ....[8]....
        /*0078*/ 	.word	0x00001a00


	//   ....[9]....
        /*007c*/ 	.word	0x00001a10


	//----- nvinfo : EIATTR_VRC_CTA_INIT_COUNT
	.align		4
.L_1229:
        /*0080*/ 	.byte	0x02, 0x4a
	.zero		1
	.zero		1


	//----- nvinfo : EIATTR_EXIT_INSTR_OFFSETS
	.align		4
        /*0084*/ 	.byte	0x04, 0x1c
        /*0086*/ 	.short	(.L_1231 - .L_1230)


	//   ....[0]....
.L_1230:
        /*0088*/ 	.word	0x000075d0


	//----- nvinfo : EIATTR_MAX_THREADS
	.align		4
.L_1231:
        /*008c*/ 	.byte	0x04, 0x05
        /*008e*/ 	.short	(.L_1233 - .L_1232)
.L_1232:
        /*0090*/ 	.word	0x00000100
        /*0094*/ 	.word	0x00000001
        /*0098*/ 	.word	0x00000001


	//----- nvinfo : EIATTR_CBANK_PARAM_SIZE
	.align		4
.L_1233:
        /*009c*/ 	.byte	0x03, 0x19
        /*009e*/ 	.short	0x0128


	//----- nvinfo : EIATTR_PARAM_CBANK
	.align		4
        /*00a0*/ 	.byte	0x04, 0x0a
        /*00a2*/ 	.short	(.L_1235 - .L_1234)
	.align		4
.L_1234:
        /*00a4*/ 	.word	index@(.nv.constant0._ZN10layer_norm31ln_parallel_residual_bwd_kernelINS_13Kernel_traitsIf13__nv_bfloat16S2_S2_fjLj8192ELj1ELj1ELj8ELj16ENS_18Kernel_traits_baseILj8192EfS2_S2_S2_fjLj256EEEEELb0ELb1ELb1EEEvNS_9BwdParamsE)
        /*00a8*/ 	.short	0x0380
        /*00aa*/ 	.short	0x0128


	//----- nvinfo : EIATTR_SW_WAR
	.align		4
.L_1235:
        /*00ac*/ 	.byte	0x04, 0x36
        /*00ae*/ 	.short	(.L_1237 - .L_1236)
.L_1236:
        /*00b0*/ 	.word	0x00000008
.L_1237:


//--------------------- .nv.info._ZN10layer_norm31ln_parallel_residual_bwd_kernelINS_13Kernel_traitsIf13__nv_bfloat16S2_S2_fjLj8192ELj1ELj1ELj8ELj16ENS_18Kernel_traits_baseILj8192EfS2_S2_S2_fjLj256EEEEELb1ELb0ELb0EEEvNS_9BwdParamsE --------------------------
	.section	.nv.info._ZN10layer_norm31ln_parallel_residual_bwd_kernelINS_13Kernel_traitsIf13__nv_bfloat16S2_S2_fjLj8192ELj1ELj1ELj8ELj16ENS_18Kernel_traits_baseILj8192EfS2_S2_S2_fjLj256EEEEELb1ELb0ELb0EEEvNS_9BwdParamsE,"",@"SHT_CUDA_INFO"
	.sectionflags	@""
	.align	4


	//----- nvinfo : EIATTR_CUDA_API_VERSION
	.align		4
        /*0000*/ 	.byte	0x04, 0x37
        /*0002*/ 	.short	(.L_1239 - .L_1238)
.L_1238:
        /*0004*/ 	.word	0x00000082


	//----- nvinfo : EIATTR_KPARAM_INFO
	.align		4
.L_1239:
        /*0008*/ 	.byte	0x04, 0x17
        /*000a*/ 	.short	(.L_1241 - .L_1240)
.L_1240:
        /*000c*/ 	.word	0x00000000
        /*0010*/ 	.short	0x0000
        /*0012*/ 	.short	0x0000
        /*0014*/ 	.byte	0x00, 0xf0, 0xa1, 0x04


	//----- nvinfo : EIATTR_SPARSE_MMA_MASK
	.align		4
.L_1241:
        /*0018*/ 	.byte	0x03, 0x50
        /*001a*/ 	.short	0x0000


	//----- nvinfo : EIATTR_MAXREG_COUNT
	.align		4
        /*001c*/ 	.byte	0x03, 0x1b
        /*001e*/ 	.short	0x00ff


	//----- nvinfo : EIATTR_NUM_BARRIERS
	.align		4
        /*0020*/ 	.byte	0x02, 0x4c
        /*0022*/ 	.byte	0x01
	.zero		1


	//----- nvinfo : EIATTR_ANNOTATIONS
	.align		4
        /*0024*/ 	.byte	0x04, 0x55
        /*0026*/ 	.short	(.L_1243 - .L_1242)


	//   ....[0]....
.L_1242:
        /* <DEDUP_REMOVED lines=65> */


	//----- nvinfo : EIATTR_MERCURY_ISA_VERSION
	.align		4
.L_1243:
        /*0428*/ 	.byte	0x03, 0x5f
        /*042a*/ 	.short	0x0101


	//----- nvinfo : EIATTR_COOP_GROUP_MASK_REGIDS
	.align		4
        /*042c*/ 	.byte	0x04, 0x29
        /*042e*/ 	.short	(.L_1245 - .L_1244)


	//   ....[0]....
.L_1244:
        /*0430*/ 	.word	0xffffffff


	//   ....[1]....
        /*0434*/ 	.word	0xffffffff


	//   ....[2]....
        /*0438*/ 	.word	0xffffffff


	//   ....[3]....
        /*043c*/ 	.word	0xffffffff


	//   ....[4]....
        /*0440*/ 	.word	0xffffffff


	//   ....[5]....
        /*0444*/ 	.word	0xffffffff


	//   ....[6]....
        /*0448*/ 	.word	0xffffffff


	//   ....[7]....
        /*044c*/ 	.word	0xffffffff


	//   ....[8]....
        /*0450*/ 	.word	0xffffffff


	//   ....[9]....
        /*0454*/ 	.word	0xffffffff


	//----- nvinfo : EIATTR_COOP_GROUP_INSTR_OFFSETS
	.align		4
.L_1245:
        /*0458*/ 	.byte	0x04, 0x28
        /*045a*/ 	.short	(.L_1247 - .L_1246)


	//   ....[0]....
.L_1246:
        /*045c*/ 	.word	0x000038f0


	//   ....[1]....
        /*0460*/ 	.word	0x00003910


	//   ....[2]....
        /*0464*/ 	.word	0x00003950


	//   ....[3]....
        /*0468*/ 	.word	0x00003960


	//   ....[4]....
        /*046c*/ 	.word	0x000039a0


	//   ....[5]....
        /*0470*/ 	.word	0x000039b0


	//   ....[6]....
        /*0474*/ 	.word	0x000039e0


	//   ....[7]....
        /*0478*/ 	.word	0x000039f0


	//   ....[8]....
        /*047c*/ 	.word	0x00003a20


	//   ....[9]....
        /*0480*/ 	.word	0x00003a40


	//----- nvinfo : EIATTR_VRC_CTA_INIT_COUNT
	.align		4
.L_1247:
        /*0484*/ 	.byte	0x02, 0x4a
	.zero		1
	.zero		1


	//----- nvinfo : EIATTR_EXIT_INSTR_OFFSETS
	.align		4
        /*0488*/ 	.byte	0x04, 0x1c
        /*048a*/ 	.short	(.L_1249 - .L_1248)


	//   ....[0]....
.L_1248:
        /*048c*/ 	.word	0x0000dbb0


	//   ....[1]....
        /*0490*/ 	.word	0x0000dcc0


	//----- nvinfo : EIATTR_MAX_THREADS
	.align		4
.L_1249:
        /*0494*/ 	.byte	0x04, 0x05
        /*0496*/ 	.short	(.L_1251 - .L_1250)
.L_1250:
        /*0498*/ 	.word	0x00000100
        /*049c*/ 	.word	0x00000001
        /*04a0*/ 	.word	0x00000001


	//----- nvinfo : EIATTR_CRS_STACK_SIZE
	.align		4
.L_1251:
        /*04a4*/ 	.byte	0x04, 0x1e
        /*04a6*/ 	.short	(.L_1253 - .L_1252)
.L_1252:
        /*04a8*/ 	.word	0x00000000


	//----- nvinfo : EIATTR_CBANK_PARAM_SIZE
	.align		4
.L_1253:
        /*04ac*/ 	.byte	0x03, 0x19
        /*04ae*/ 	.short	0x0128


	//----- nvinfo : EIATTR_PARAM_CBANK
	.align		4
        /*04b0*/ 	.byte	0x04, 0x0a
        /*04b2*/ 	.short	(.L_1255 - .L_1254)
	.align		4
.L_1254:
        /*04b4*/ 	.word	index@(.nv.constant0._ZN10layer_norm31ln_parallel_residual_bwd_kernelINS_13Kernel_traitsIf13__nv_bfloat16S2_S2_fjLj8192ELj1ELj1ELj8ELj16ENS_18Kernel_traits_baseILj8192EfS2_S2_S2_fjLj256EEEEELb1ELb0ELb0EEEvNS_9BwdParamsE)
        /*04b8*/ 	.short	0x0380
        /*04ba*/ 	.short	0x0128


	//----- nvinfo : EIATTR_SW_WAR
	.align		4
.L_1255:
        /*04bc*/ 	.byte	0x04, 0x36
        /*04be*/ 	.short	(.L_1257 - .L_1256)
.L_1256:
        /*04c0*/ 	.word	0x00000008
.L_1257:


//--------------------- .nv.info._ZN10layer_norm31ln_parallel_residual_bwd_kernelINS_13Kernel_traitsIf13__nv_bfloat16S2_S2_fjLj8192ELj1ELj1ELj8ELj16ENS_18Kernel_traits_baseILj8192EfS2_S2_S2_fjLj256EEEEELb1ELb0ELb1EEEvNS_9BwdParamsE --------------------------
	.section	.nv.info._ZN10layer_norm31ln_parallel_residual_bwd_kernelINS_13Kernel_traitsIf13__nv_bfloat16S2_S2_fjLj8192ELj1ELj1ELj8ELj16ENS_18Kernel_traits_baseILj8192EfS2_S2_S2_fjLj256EEEEELb1ELb0ELb1EEEvNS_9BwdParamsE,"",@"SHT_CUDA_INFO"
	.sectionflags	@""
	.align	4


	//----- nvinfo : EIATTR_CUDA_API_VERSION
	.align		4
        /*0000*/ 	.byte	0x04, 0x37
        /*0002*/ 	.short	(.L_1259 - .L_1258)
.L_1258:
        /*0004*/ 	.word	0x00000082


	//----- nvinfo : EIATTR_KPARAM_INFO
	.align		4
.L_1259:
        /*0008*/ 	.byte	0x04, 0x17
        /*000a*/ 	.short	(.L_1261 - .L_1260)
.L_1260:
        /*000c*/ 	.word	0x00000000
        /*0010*/ 	.short	0x0000
        /*0012*/ 	.short	0x0000
        /*0014*/ 	.byte	0x00, 0xf0, 0xa1, 0x04


	//----- nvinfo : EIATTR_SPARSE_MMA_MASK
	.align		4
.L_1261:
        /*0018*/ 	.byte	0x03, 0x50
        /*001a*/ 	.short	0x0000


	//----- nvinfo : EIATTR_MAXREG_COUNT
	.align		4
        /*001c*/ 	.byte	0x03, 0x1b
        /*001e*/ 	.short	0x00ff


	//----- nvinfo : EIATTR_NUM_BARRIERS
	.align		4
        /*0020*/ 	.byte	0x02, 0x4c
        /*0022*/ 	.byte	0x01
	.zero		1


	//----- nvinfo : EIATTR_ANNOTATIONS
	.align		4
        /*0024*/ 	.byte	0x04, 0x55
        /*0026*/ 	.short	(.L_1263 - .L_1262)


	//   ....[0]....
.L_1262:
        /* <DEDUP_REMOVED lines=120> */
        /*079c*/ 	.byte	0x70, 0xd5, 0x00, 0x00


	//----- nvinfo : EIATTR_MERCURY_ISA_VERSION
	.align		4
.L_1263:
        /*07a0*/ 	.byte	0x03, 0x5f
        /*07a2*/ 	.short	0x0101


	//----- nvinfo : EIATTR_COOP_GROUP_MASK_REGIDS
	.align		4
        /*07a4*/ 	.byte	0x04, 0x29
        /*07a6*/ 	.short	(.L_1265 - .L_1264)


	//   ....[0]....
.L_1264:
        /*07a8*/ 	.word	0xffffffff


	//   ....[1]....
        /*07ac*/ 	.word	0xffffffff


	//   ....[2]....
        /*07b0*/ 	.word	0xffffffff


	//   ....[3]....
        /*07b4*/ 	.word	0xffffffff


	//   ....[4]....
        /*07b8*/ 	.word	0xffffffff


	//   ....[5]....
        /*07bc*/ 	.word	0xffffffff


	//   ....[6]....
        /*07c0*/ 	.word	0xffffffff


	//   ....[7]....
        /*07c4*/ 	.word	0xffffffff


	//   ....[8]....
        /*07c8*/ 	.word	0xffffffff


	//   ....[9]....
        /*07cc*/ 	.word	0xffffffff


	//----- nvinfo : EIATTR_COOP_GROUP_INSTR_OFFSETS
	.align		4
.L_1265:
        /*07d0*/ 	.byte	0x04, 0x28
        /*07d2*/ 	.short	(.L_1267 - .L_1266)


	//   ....[0]....
.L_1266:
        /*07d4*/ 	.word	0x00003360


	//   ....[1]....
        /*07d8*/ 	.word	0x000033d0


	//   ....[2]....
        /*07dc*/ 	.word	0x00003420


	//   ....[3]....
        /*07e0*/ 	.word	0x00003440


	//   ....[4]....
        /*07e4*/ 	.word	0x00003460


	//   ....[5]....
        /*07e8*/ 	.word	0x00003480


	//   ....[6]....
        /*07ec*/ 	.word	0x000034a0


	//   ....[7]....
        /*07f0*/ 	.word	0x000034c0


	//   ....[8]....
        /*07f4*/ 	.word	0x000034d0


	//   ....[9]....
        /*07f8*/ 	.word	0x00003510


	//----- nvinfo : EIATTR_VRC_CTA_INIT_COUNT
	.align		4
.L_1267:
        /*07fc*/ 	.byte	0x02, 0x4a
	.zero		1
	.zero		1


	//----- nvinfo : EIATTR_EXIT_INSTR_OFFSETS
	.align		4
        /*0800*/ 	.byte	0x04, 0x1c
        /*0802*/ 	.short	(.L_1269 - .L_1268)


	//   ....[0]....
.L_1268:
        /*0804*/ 	.word	0x0000db60


	//----- nvinfo : EIATTR_MAX_THREADS
	.align		4
.L_1269:
        /*0808*/ 	.byte	0x04, 0x05
        /*080a*/ 	.short	(.L_1271 - .L_1270)
.L_1270:
        /*080c*/ 	.word	0x00000100
        /*0810*/ 	.word	0x00000001
        /*0814*/ 	.word	0x00000001


	//----- nvinfo : EIATTR_CRS_STACK_SIZE
	.align		4
.L_1271:
        /*0818*/ 	.byte	0x04, 0x1e
        /*081a*/ 	.short	(.L_1273 - .L_1272)
.L_1272:
        /*081c*/ 	.word	0x00000000


	//----- nvinfo : EIATTR_CBANK_PARAM_SIZE
	.align		4
.L_1273:
        /*0820*/ 	.byte	0x03, 0x19
        /*0822*/ 	.short	0x0128


	//----- nvinfo : EIATTR_PARAM_CBANK
	.align		4
        /*0824*/ 	.byte	0x04, 0x0a
        /*0826*/ 	.short	(.L_1275 - .L_1274)
	.align		4
.L_1274:
        /*0828*/ 	.word	index@(.nv.constant0._ZN10layer_norm31ln_parallel_residual_bwd_kernelINS_13Kernel_traitsIf13__nv_bfloat16S2_S2_fjLj8192ELj1ELj1ELj8ELj16ENS_18Kernel_traits_baseILj8192EfS2_S2_S2_fjLj256EEEEELb1ELb0ELb1EEEvNS_9BwdParamsE)
        /*082c*/ 	.short	0x0380
        /*082e*/ 	.short	0x0128


	//----- nvinfo : EIATTR_SW_WAR
	.align		4
.L_1275:
        /*0830*/ 	.byte	0x04, 0x36
        /*0832*/ 	.short	(.L_1277 - .L_1276)
.L_1276:
        /*0834*/ 	.word	0x00000008
.L_1277:


//--------------------- .nv.info._ZN10layer_norm22ln_bwd_finalize_kernelINS_22Kernel_traits_finalizeILj8192Ef13__nv_bfloat16S2_S2_fjLb0ELj1024ELj4ENS_18Kernel_traits_baseILj8192EfS2_S2_S2_fjLj1024EEEEELb0ELb0EEEvNS_9BwdParamsE --------------------------
	.section	.nv.info._ZN10layer_norm22ln_bwd_finalize_kernelINS_22Kernel_traits_finalizeILj8192Ef13__nv_bfloat16S2_S2_fjLb0ELj1024ELj4ENS_18Kernel_traits_baseILj8192EfS2_S2_S2_fjLj1024EEEEELb0ELb0EEEvNS_9BwdParamsE,"",@"SHT_CUDA_INFO"
	.sectionflags	@""
	.align	4


	//----- nvinfo : EIATTR_CUDA_API_VERSION
	.align		4
        /*0000*/ 	.byte	0x04, 0x37
        /*0002*/ 	.short	(.L_1279 - .L_1278)
.L_1278:
        /*0004*/ 	.word	0x00000082


	//----- nvinfo : EIATTR_KPARAM_INFO
	.align		4
.L_1279:
        /*0008*/ 	.byte	0x04, 0x17
        /*000a*/ 	.short	(.L_1281 - .L_1280)
.L_1280:
        /*000c*/ 	.word	0x00000000
        /*0010*/ 	.short	0x0000
        /*0012*/ 	.short	0x0000
        /*0014*/ 	.byte	0x00, 0xf0, 0xa1, 0x04


	//----- nvinfo : EIATTR_SPARSE_MMA_MASK
	.align		4
.L_1281:
        /*0018*/ 	.byte	0x03, 0x50
        /*001a*/ 	.short	0x0000


	//----- nvinfo : EIATTR_MAXREG_COUNT
	.align		4
        /*001c*/ 	.byte	0x03, 0x1b
        /*001e*/ 	.short	0x0040


	//----- nvinfo : EIATTR_NUM_BARRIERS
	.align		4
        /*0020*/ 	.byte	0x02, 0x4c
        /*0022*/ 	.byte	0x01
	.zero		1


	//----- nvinfo : EIATTR_MERCURY_ISA_VERSION
	.align		4
        /*0024*/ 	.byte	0x03, 0x5f
        /*0026*/ 	.short	0x0101


	//----- nvinfo : EIATTR_COOP_GROUP_MASK_REGIDS
	.align		4
        /*0028*/ 	.byte	0x04, 0x29
        /*002a*/ 	.short	(.L_1283 - .L_1282)


	//   ....[0]....
.L_1282:
        /*002c*/ 	.word	0xffffffff


	//   ....[1]....
        /*0030*/ 	.word	0xffffffff


	//   ....[2]....
        /*0034*/ 	.word	0xffffffff


	//   ....[3]....
        /*0038*/ 	.word	0xffffffff


	//   ....[4]....
        /*003c*/ 	.word	0xffffffff


	//   ....[5]....
        /*0040*/ 	.word	0xffffffff


	//   ....[6]....
        /*0044*/ 	.word	0xffffffff


	//   ....[7]....
        /*0048*/ 	.word	0xffffffff


	//   ....[8]....
        /*004c*/ 	.word	0xffffffff


	//   ....[9]....
        /*0050*/ 	.word	0xffffffff


	//----- nvinfo : EIATTR_COOP_GROUP_INSTR_OFFSETS
	.align		4
.L_1283:
        /*0054*/ 	.byte	0x04, 0x28
        /*0056*/ 	.short	(.L_1285 - .L_1284)


	//   ....[0]....
.L_1284:
        /*0058*/ 	.word	0x00001550


	//   ....[1]....
        /*005c*/ 	.word	0x00001560


	//   ....[2]....
        /*0060*/ 	.word	0x00001590


	//   ....[3]....
        /*0064*/ 	.word	0x000015a0


	//   ....[4]....
        /*0068*/ 	.word	0x000015d0


	//   ....[5]....
        /*006c*/ 	.word	0x000015e0


	//   ....[6]....
        /*0070*/ 	.word	0x00001610


	//   ....[7]....
        /*0074*/ 	.word	0x00001630


	//   ....[8]....
        /*0078*/ 	.word	0x00001680


	//   ....[9]....
        /*007c*/ 	.word	0x00001690


	//----- nvinfo : EIATTR_VRC_CTA_INIT_COUNT
	.align		4
.L_1285:
        /*0080*/ 	.byte	0x02, 0x4a
	.zero		1
	.zero		1


	//----- nvinfo : EIATTR_EXIT_INSTR_OFFSETS
	.align		4
        /*0084*/ 	.byte	0x04, 0x1c
        /*0086*/ 	.short	(.L_1287 - .L_1286)


	//   ....[0]....
.L_1286:
        /*0088*/ 	.word	0x00000060


	//   ....[1]....
        /*008c*/ 	.word	0x000016f0


	//   ....[2]....
        /*0090*/ 	.word	0x00001720


	//   ....[3]....
        /*0094*/ 	.word	0x000017c0


	//----- nvinfo : EIATTR_MAX_THREADS
	.align		4
.L_1287:
        /*0098*/ 	.byte	0x04, 0x05
        /*009a*/ 	.short	(.L_1289 - .L_1288)
.L_1288:
        /*009c*/ 	.word	0x00000400
        /*00a0*/ 	.word	0x00000001
        /*00a4*/ 	.word	0x00000001


	//----- nvinfo : EIATTR_CRS_STACK_SIZE
	.align		4
.L_1289:
        /*00a8*/ 	.byte	0x04, 0x1e
        /*00aa*/ 	.short	(.L_1291 - .L_1290)
.L_1290:
        /*00ac*/ 	.word	0x00000000


	//----- nvinfo : EIATTR_CBANK_PARAM_SIZE
	.align		4
.L_1291:
        /*00b0*/ 	.byte	0x03, 0x19
        /*00b2*/ 	.short	0x0128


	//----- nvinfo : EIATTR_PARAM_CBANK
	.align		4
        /*00b4*/ 	.byte	0x04, 0x0a
        /*00b6*/ 	.short	(.L_1293 - .L_1292)
	.align		4
.L_1292:
        /*00b8*/ 	.word	index@(.nv.constant0._ZN10layer_norm22ln_bwd_finalize_kernelINS_22Kernel_traits_finalizeILj8192Ef13__nv_bfloat16S2_S2_fjLb0ELj1024ELj4ENS_18Kernel_traits_baseILj8192EfS2_S2_S2_fjLj1024EEEEELb0ELb0EEEvNS_9BwdParamsE)
        /*00bc*/ 	.short	0x0380
        /*00be*/ 	.short	0x0128


	//----- nvinfo : EIATTR_SW_WAR
	.align		4
.L_1293:
        /*00c0*/ 	.byte	0x04, 0x36
        /*00c2*/ 	.short	(.L_1295 - .L_1294)
.L_1294:
        /*00c4*/ 	.word	0x00000008
.L_1295:


//--------------------- .nv.info._ZN10layer_norm40ln_parallel_residual_bwd_finalize_kernelINS_22Kernel_traits_finalizeILj8192Ef13__nv_bfloat16S2_S2_fjLb0ELj1024ELj4ENS_18Kernel_traits_baseILj8192EfS2_S2_S2_fjLj1024EEEEELb0EEEvNS_9BwdParamsE --------------------------
	.section	.nv.info._ZN10layer_norm40ln_parallel_residual_bwd_finalize_kernelINS_22Kernel_traits_finalizeILj8192Ef13__nv_bfloat16S2_S2_fjLb0ELj1024ELj4ENS_18Kernel_traits_baseILj8192EfS2_S2_S2_fjLj1024EEEEELb0EEEvNS_9BwdParamsE,"",@"SHT_CUDA_INFO"
	.sectionflags	@""
	.align	4


	//----- nvinfo : EIATTR_CUDA_API_VERSION
	.align		4
        /*0000*/ 	.byte	0x04, 0x37
        /*0002*/ 	.short	(.L_1297 - .L_1296)
.L_1296:
        /*0004*/ 	.word	0x00000082


	//----- nvinfo : EIATTR_KPARAM_INFO
	.align		4
.L_1297:
        /*0008*/ 	.byte	0x04, 0x17
        /*000a*/ 	.short	(.L_1299 - .L_1298)
.L_1298:
        /*000c*/ 	.word	0x00000000
        /*0010*/ 	.short	0x0000
        /*0012*/ 	.short	0x0000
        /*0014*/ 	.byte	0x00, 0xf0, 0xa1, 0x04


	//----- nvinfo : EIATTR_SPARSE_MMA_MASK
	.align		4
.L_1299:
        /*0018*/ 	.byte	0x03, 0x50
        /*001a*/ 	.short	0x0000


	//----- nvinfo : EIATTR_MAXREG_COUNT
	.align		4
        /*001c*/ 	.byte	0x03, 0x1b
        /*001e*/ 	.short	0x0040


	//----- nvinfo : EIATTR_NUM_BARRIERS
	.align		4
        /*0020*/ 	.byte	0x02, 0x4c
        /*0022*/ 	.byte	0x01
	.zero		1


	//----- nvinfo : EIATTR_MERCURY_ISA_VERSION
	.align		4
        /*0024*/ 	.byte	0x03, 0x5f
        /*0026*/ 	.short	0x0101


	//----- nvinfo : EIATTR_COOP_GROUP_MASK_REGIDS
	.align		4
        /*0028*/ 	.byte	0x04, 0x29
        /*002a*/ 	.short	(.L_1301 - .L_1300)


	//   ....[0]....
.L_1300:
        /*002c*/ 	.word	0xffffffff


	//   ....[1]....
        /*0030*/ 	.word	0xffffffff


	//   ....[2]....
        /*0034*/ 	.word	0xffffffff


	//   ....[3]....
        /*0038*/ 	.word	0xffffffff


	//   ....[4]....
        /*003c*/ 	.word	0xffffffff


	//   ....[5]....
        /*0040*/ 	.word	0xffffffff


	//   ....[6]....
        /*0044*/ 	.word	0xffffffff


	//   ....[7]....
        /*0048*/ 	.word	0xffffffff


	//   ....[8]....
        /*004c*/ 	.word	0xffffffff


	//   ....[9]....
        /*0050*/ 	.word	0xffffffff


	//   ....[10]....
        /*0054*/ 	.word	0xffffffff


	//   ....[11]....
        /*0058*/ 	.word	0xffffffff


	//   ....[12]....
        /*005c*/ 	.word	0xffffffff


	//   ....[13]....
        /*0060*/ 	.word	0xffffffff


	//   ....[14]....
        /*0064*/ 	.word	0xffffffff


	//   ....[15]....
        /*0068*/ 	.word	0xffffffff


	//   ....[16]....
        /*006c*/ 	.word	0xffffffff


	//   ....[17]....
        /*0070*/ 	.word	0xffffffff


	//   ....[18]....
        /*0074*/ 	.word	0xffffffff


	//   ....[19]....
        /*0078*/ 	.word	0xffffffff


	//----- nvinfo : EIATTR_COOP_GROUP_INSTR_OFFSETS
	.align		4
.L_1301:
        /*007c*/ 	.byte	0x04, 0x28
        /*007e*/ 	.short	(.L_1303 - .L_1302)


	//   ....[0]....
.L_1302:
        /*0080*/ 	.word	0x000013a0


	//   ....[1]....
        /*0084*/ 	.word	0x000013b0


	//   ....[2]....
        /*0088*/ 	.word	0x000013c0


	//   ....[3]....
        /*008c*/ 	.word	0x000013d0


	//   ....[4]....
        /*0090*/ 	.word	0x00001410


	//   ....[5]....
        /*0094*/ 	.word	0x00001430


	//   ....[6]....
        /*0098*/ 	.word	0x00001440


	//   ....[7]....
        /*009c*/ 	.word	0x00001450


	//   ....[8]....
        /*00a0*/ 	.word	0x00001480


	//   ....[9]....
        /*00a4*/ 	.word	0x000014b0


	//   ....[10]....
        /*00a8*/ 	.word	0x000014e0


	//   ....[11]....
        /*00ac*/ 	.word	0x000014f0


	//   ....[12]....
        /*00b0*/ 	.word	0x00001520


	//   ....[13]....
        /*00b4*/ 	.word	0x00001540


	//   ....[14]....
        /*00b8*/ 	.word	0x00001560


	//   ....[15]....
        /*00bc*/ 	.word	0x00001570


	//   ....[16]....
        /*00c0*/ 	.word	0x000015b0


	//   ....[17]....
        /*00c4*/ 	.word	0x000015e0


	//   ....[18]....
        /*00c8*/ 	.word	0x00001600


	//   ....[19]....
        /*00cc*/ 	.word	0x00001610


	//----- nvinfo : EIATTR_VRC_CTA_INIT_COUNT
	.align		4
.L_1303:
        /*00d0*/ 	.byte	0x02, 0x4a
	.zero		1
	.zero		1


	//----- nvinfo : EIATTR_EXIT_INSTR_OFFSETS
	.align		4
        /*00d4*/ 	.byte	0x04, 0x1c
        /*00d6*/ 	.short	(.L_1305 - .L_1304)


	//   ....[0]....
.L_1304:
        /*00d8*/ 	.word	0x00000060


	//   ....[1]....
        /*00dc*/ 	.word	0x000016c0


	//   ....[2]....
        /*00e0*/ 	.word	0x000016f0


	//   ....[3]....
        /*00e4*/ 	.word	0x00001810


	//----- nvinfo : EIATTR_MAX_THREADS
	.align		4
.L_1305:
        /*00e8*/ 	.byte	0x04, 0x05
        /*00ea*/ 	.short	(.L_1307 - .L_1306)
.L_1306:
        /*00ec*/ 	.word	0x00000400
        /*00f0*/ 	.word	0x00000001
        /*00f4*/ 	.word	0x00000001


	//----- nvinfo : EIATTR_CRS_STACK_SIZE
	.align		4
.L_1307:
        /*00f8*/ 	.byte	0x04, 0x1e
        /*00fa*/ 	.short	(.L_1309 - .L_1308)
.L_1308:
        /*00fc*/ 	.word	0x00000000


	//----- nvinfo : EIATTR_CBANK_PARAM_SIZE
	.align		4
.L_1309:
        /*0100*/ 	.byte	0x03, 0x19
        /*0102*/ 	.short	0x0128


	//----- nvinfo : EIATTR_PARAM_CBANK
	.align		4
        /*0104*/ 	.byte	0x04, 0x0a
        /*0106*/ 	.short	(.L_1311 - .L_1310)
	.align		4
.L_1310:
        /*0108*/ 	.word	index@(.nv.constant0._ZN10layer_norm40ln_parallel_residual_bwd_finalize_kernelINS_22Kernel_traits_finalizeILj8192Ef13__nv_bfloat16S2_S2_fjLb0ELj1024ELj4ENS_18Kernel_traits_baseILj8192EfS2_S2_S2_fjLj1024EEEEELb0EEEvNS_9BwdParamsE)
        /*010c*/ 	.short	0x0380
        /*010e*/ 	.short	0x0128


	//----- nvinfo : EIATTR_SW_WAR
	.align		4
.L_1311:
        /*0110*/ 	.byte	0x04, 0x36
        /*0112*/ 	.short	(.L_1313 - .L_1312)
.L_1312:
        /*0114*/ 	.word	0x00000008
.L_1313:


//--------------------- .nv.info._ZN10layer_norm31ln_parallel_residual_bwd_kernelINS_13Kernel_traitsIf13__nv_bfloat16S2_S2_fjLj8192ELj1ELj1ELj8ELj16ENS_18Kernel_traits_baseILj8192EfS2_S2_S2_fjLj256EEEEELb1ELb1ELb0EEEvNS_9BwdParamsE --------------------------
	.section	.nv.info._ZN10layer_norm31ln_parallel_residual_bwd_kernelINS_13Kernel_traitsIf13__nv_bfloat16S2_S2_fjLj8192ELj1ELj1ELj8ELj16ENS_18Kernel_traits_baseILj8192EfS2_S2_S2_fjLj256EEEEELb1ELb1ELb0EEEvNS_9BwdParamsE,"",@"SHT_CUDA_INFO"
	.sectionflags	@""
	.align	4


	//----- nvinfo : EIATTR_CUDA_API_VERSION
	.align		4
        /*0000*/ 	.byte	0x04, 0x37
        /*0002*/ 	.short	(.L_1315 - .L_1314)
.L_1314:
        /*0004*/ 	.word	0x00000082


	//----- nvinfo : EIATTR_KPARAM_INFO
	.align		4
.L_1315:
        /*0008*/ 	.byte	0x04, 0x17
        /*000a*/ 	.short	(.L_1317 - .L_1316)
.L_1316:
        /*000c*/ 	.word	0x00000000
        /*0010*/ 	.short	0x0000
        /*0012*/ 	.short	0x0000
        /*0014*/ 	.byte	0x00, 0xf0, 0xa1, 0x04


	//----- nvinfo : EIATTR_SPARSE_MMA_MASK
	.align		4
.L_1317:
        /*0018*/ 	.byte	0x03, 0x50
        /*001a*/ 	.short	0x0000


	//----- nvinfo : EIATTR_MAXREG_COUNT
	.align		4
        /*001c*/ 	.byte	0x03, 0x1b
        /*001e*/ 	.short	0x00ff


	//----- nvinfo : EIATTR_NUM_BARRIERS
	.align		4
        /*0020*/ 	.byte	0x02, 0x4c
        /*0022*/ 	.byte	0x01
	.zero		1


	//----- nvinfo : EIATTR_MERCURY_ISA_VERSION
	.align		4
        /*0024*/ 	.byte	0x03, 0x5f
        /*0026*/ 	.short	0x0101


	//----- nvinfo : EIATTR_COOP_GROUP_MASK_REGIDS
	.align		4
        /*0028*/ 	.byte	0x04, 0x29
        /*002a*/ 	.short	(.L_1319 - .L_1318)


	//   ....[0]....
.L_1318:
        /*002c*/ 	.word	0xffffffff


	//   ....[1]....
        /*0030*/ 	.word	0xffffffff


	//   ....[2]....
        /*0034*/ 	.word	0xffffffff


	//   ....[3]....
        /*0038*/ 	.word	0xffffffff


	//   ....[4]....
        /*003c*/ 	.word	0xffffffff


	//   ....[5]....
        /*0040*/ 	.word	0xffffffff


	//   ....[6]....
        /*0044*/ 	.word	0xffffffff


	//   ....[7]....
        /*0048*/ 	.word	0xffffffff


	//   ....[8]....
        /*004c*/ 	.word	0xffffffff


	//   ....[9]....
        /*0050*/ 	.word	0xffffffff


	//----- nvinfo : EIATTR_COOP_GROUP_INSTR_OFFSETS
	.align		4
.L_1319:
        /*0054*/ 	.byte	0x04, 0x28
        /*0056*/ 	.short	(.L_1321 - .L_1320)


	//   ....[0]....
.L_1320:
        /*0058*/ 	.word	0x000021d0


	//   ....[1]....
        /*005c*/ 	.word	0x000021f0


	//   ....[2]....
        /*0060*/ 	.word	0x00002230


	//   ....[3]....
        /*0064*/ 	.word	0x00002240


	//   ....[4]....
        /*0068*/ 	.word	0x00002280


	//   ....[5]....
        /*006c*/ 	.word	0x00002290


	//   ....[6]....
        /*0070*/ 	.word	0x000022c0


	//   ....[7]....
        /*0074*/ 	.word	0x000022d0


	//   ....[8]....
        /*0078*/ 	.word	0x00002300


	//   ....[9]....
        /*007c*/ 	.word	0x00002310


	//----- nvinfo : EIATTR_VRC_CTA_INIT_COUNT
	.align		4
.L_1321:
        /*0080*/ 	.byte	0x02, 0x4a
	.zero		1
	.zero		1


	//----- nvinfo : EIATTR_EXIT_INSTR_OFFSETS
	.align		4
        /*0084*/ 	.byte	0x04, 0x1c
        /*0086*/ 	.short	(.L_1323 - .L_1322)


	//   ....[0]....
.L_1322:
        /*0088*/ 	.word	0x0000c340


	//   ....[1]....
        /*008c*/ 	.word	0x0000c3e0


	//----- nvinfo : EIATTR_MAX_THREADS
	.align		4
.L_1323:
        /*0090*/ 	.byte	0x04, 0x05
        /*0092*/ 	.short	(.L_1325 - .L_1324)
.L_1324:
        /*0094*/ 	.word	0x00000100
        /*0098*/ 	.word	0x00000001
        /*009c*/ 	.word	0x00000001


	//----- nvinfo : EIATTR_CRS_STACK_SIZE
	.align		4
.L_1325:
        /*00a0*/ 	.byte	0x04, 0x1e
        /*00a2*/ 	.short	(.L_1327 - .L_1326)
.L_1326:
        /*00a4*/ 	.word	0x00000000


	//----- nvinfo : EIATTR_CBANK_PARAM_SIZE
	.align		4
.L_1327:
        /*00a8*/ 	.byte	0x03, 0x19
        /*00aa*/ 	.short	0x0128


	//----- nvinfo : EIATTR_PARAM_CBANK
	.align		4
        /*00ac*/ 	.byte	0x04, 0x0a
        /*00ae*/ 	.short	(.L_1329 - .L_1328)
	.align		4
.L_1328:
        /*00b0*/ 	.word	index@(.nv.constant0._ZN10layer_norm31ln_parallel_residual_bwd_kernelINS_13Kernel_traitsIf13__nv_bfloat16S2_S2_fjLj8192ELj1ELj1ELj8ELj16ENS_18Kernel_traits_baseILj8192EfS2_S2_S2_fjLj256EEEEELb1ELb1ELb0EEEvNS_9BwdParamsE)
        /*00b4*/ 	.short	0x0380
        /*00b6*/ 	.short	0x0128


	//----- nvinfo : EIATTR_SW_WAR
	.align		4
.L_1329:
        /*00b8*/ 	.byte	0x04, 0x36
        /*00ba*/ 	.short	(.L_1331 - .L_1330)
.L_1330:
        /*00bc*/ 	.word	0x00000008
.L_1331:


//--------------------- .nv.info._ZN10layer_norm22ln_bwd_finalize_kernelINS_22Kernel_traits_finalizeILj8192Ef13__nv_bfloat16S2_S2_fjLb0ELj1024ELj4ENS_18Kernel_traits_baseILj8192EfS2_S2_S2_fjLj1024EEEEELb0ELb1EEEvNS_9BwdParamsE --------------------------
	.section	.nv.info._ZN10layer_norm22ln_bwd_finalize_kernelINS_22Kernel_traits_finalizeILj8192Ef13__nv_bfloat16S2_S2_fjLb0ELj1024ELj4ENS_18Kernel_traits_baseILj8192EfS2_S2_S2_fjLj1024EEEEELb0ELb1EEEvNS_9BwdParamsE,"",@"SHT_CUDA_INFO"
	.sectionflags	@""
	.align	4


	//----- nvinfo : EIATTR_CUDA_API_VERSION
	.align		4
        /*0000*/ 	.byte	0x04, 0x37
        /*0002*/ 	.short	(.L_1333 - .L_1332)
.L_1332:
        /*0004*/ 	.word	0x00000082


	//----- nvinfo : EIATTR_KPARAM_INFO
	.align		4
.L_1333:
        /*0008*/ 	.byte	0x04, 0x17
        /*000a*/ 	.short	(.L_1335 - .L_1334)
.L_1334:
        /*000c*/ 	.word	0x00000000
        /*0010*/ 	.short	0x0000
        /*0012*/ 	.short	0x0000
        /*0014*/ 	.byte	0x00, 0xf0, 0xa1, 0x04


	//----- nvinfo : EIATTR_SPARSE_MMA_MASK
	.align		4
.L_1335:
        /*0018*/ 	.byte	0x03, 0x50
        /*001a*/ 	.short	0x0000


	//----- nvinfo : EIATTR_MAXREG_COUNT
	.align		4
        /*001c*/ 	.byte	0x03, 0x1b
        /*001e*/ 	.short	0x0040


	//----- nvinfo : EIATTR_NUM_BARRIERS
	.align		4
        /*0020*/ 	.byte	0x02, 0x4c
        /*0022*/ 	.byte	0x01
	.zero		1


	//----- nvinfo : EIATTR_MERCURY_ISA_VERSION
	.align		4
        /*0024*/ 	.byte	0x03, 0x5f
        /*0026*/ 	.short	0x0101


	//----- nvinfo : EIATTR_COOP_GROUP_MASK_REGIDS
	.align		4
        /*0028*/ 	.byte	0x04, 0x29
        /*002a*/ 	.short	(.L_1337 - .L_1336)


	//   ....[0]....
.L_1336:
        /*002c*/ 	.word	0xffffffff


	//   ....[1]....
        /*0030*/ 	.word	0xffffffff


	//   ....[2]....
        /*0034*/ 	.word	0xffffffff


	//   ....[3]....
        /*0038*/ 	.word	0xffffffff


	//   ....[4]....
        /*003c*/ 	.word	0xffffffff


	//   ....[5]....
        /*0040*/ 	.word	0xffffffff


	//   ....[6]....
        /*0044*/ 	.word	0xffffffff


	//   ....[7]....
        /*0048*/ 	.word	0xffffffff


	//   ....[8]....
        /*004c*/ 	.word	0xffffffff


	//   ....[9]....
        /*0050*/ 	.word	0xffffffff


	//----- nvinfo : EIATTR_COOP_GROUP_INSTR_OFFSETS
	.align		4
.L_1337:
        /*0054*/ 	.byte	0x04, 0x28
        /*0056*/ 	.short	(.L_1339 - .L_1338)


	//   ....[0]....
.L_1338:
        /*0058*/ 	.word	0x00001560


	//   ....[1]....
        /*005c*/ 	.word	0x00001570


	//   ....[2]....
        /*0060*/ 	.word	0x000015a0


	//   ....[3]....
        /*0064*/ 	.word	0x000015b0


	//   ....[4]....
        /*0068*/ 	.word	0x000015e0


	//   ....[5]....
        /*006c*/ 	.word	0x000015f0


	//   ....[6]....
        /*0070*/ 	.word	0x00001620


	//   ....[7]....
        /*0074*/ 	.word	0x00001640


	//   ....[8]....
        /*0078*/ 	.word	0x00001670


	//   ....[9]....
        /*007c*/ 	.word	0x00001680


	//----- nvinfo : EIATTR_VRC_CTA_INIT_COUNT
	.align		4
.L_1339:
        /*0080*/ 	.byte	0x02, 0x4a
	.zero		1
	.zero		1


	//----- nvinfo : EIATTR_EXIT_INSTR_OFFSETS
	.align		4
        /*0084*/ 	.byte	0x04, 0x1c
        /*0086*/ 	.short	(.L_1341 - .L_1340)


	//   ....[0]....
.L_1340:
        /*0088*/ 	.word	0x00000060


	//   ....[1]....
        /*008c*/ 	.word	0x000016e0


	//   ....[2]....
        /*0090*/ 	.word	0x000017b0


	//----- nvinfo : EIATTR_MAX_THREADS
	.align		4
.L_1341:
        /*0094*/ 	.byte	0x04, 0x05
        /*0096*/ 	.short	(.L_1343 - .L_1342)
.L_1342:
        /*0098*/ 	.word	0x00000400
        /*009c*/ 	.word	0x00000001
        /*00a0*/ 	.word	0x00000001


	//----- nvinfo : EIATTR_CRS_STACK_SIZE
	.align		4
.L_1343:
        /*00a4*/ 	.byte	0x04, 0x1e
        /*00a6*/ 	.short	(.L_1345 - .L_1344)
.L_1344:
        /*00a8*/ 	.word	0x00000000


	//----- nvinfo : EIATTR_CBANK_PARAM_SIZE
	.align		4
.L_1345:
        /*00ac*/ 	.byte	0x03, 0x19
        /*00ae*/ 	.short	0x0128


	//----- nvinfo : EIATTR_PARAM_CBANK
	.align		4
        /*00b0*/ 	.byte	0x04, 0x0a
        /*00b2*/ 	.short	(.L_1347 - .L_1346)
	.align		4
.L_1346:
        /*00b4*/ 	.word	index@(.nv.constant0._ZN10layer_norm22ln_bwd_finalize_kernelINS_22Kernel_traits_finalizeILj8192Ef13__nv_bfloat16S2_S2_fjLb0ELj1024ELj4ENS_18Kernel_traits_baseILj8192EfS2_S2_S2_fjLj1024EEEEELb0ELb1EEEvNS_9BwdParamsE)
        /*00b8*/ 	.short	0x0380
        /*00ba*/ 	.short	0x0128


	//----- nvinfo : EIATTR_SW_WAR
	.align		4
.L_1347:
        /*00bc*/ 	.byte	0x04, 0x36
        /*00be*/ 	.short	(.L_1349 - .L_1348)
.L_1348:
        /*00c0*/ 	.word	0x00000008
.L_1349:


//--------------------- .nv.info._ZN10layer_norm40ln_parallel_residual_bwd_finalize_kernelINS_22Kernel_traits_finalizeILj8192Ef13__nv_bfloat16S2_S2_fjLb0ELj1024ELj4ENS_18Kernel_traits_baseILj8192EfS2_S2_S2_fjLj1024EEEEELb1EEEvNS_9BwdParamsE --------------------------
	.section	.nv.info._ZN10layer_norm40ln_parallel_residual_bwd_finalize_kernelINS_22Kernel_traits_finalizeILj8192Ef13__nv_bfloat16S2_S2_fjLb0ELj1024ELj4ENS_18Kernel_traits_baseILj8192EfS2_S2_S2_fjLj1024EEEEELb1EEEvNS_9BwdParamsE,"",@"SHT_CUDA_INFO"
	.sectionflags	@""
	.align	4


	//----- nvinfo : EIATTR_CUDA_API_VERSION
	.align		4
        /*0000*/ 	.byte	0x04, 0x37
        /*0002*/ 	.short	(.L_1351 - .L_1350)
.L_1350:
        /*0004*/ 	.word	0x00000082


	//----- nvinfo : EIATTR_KPARAM_INFO
	.align		4
.L_1351:
        /*0008*/ 	.byte	0x04, 0x17
        /*000a*/ 	.short	(.L_1353 - .L_1352)
.L_1352:
        /*000c*/ 	.word	0x00000000
        /*0010*/ 	.short	0x0000
        /*0012*/ 	.short	0x0000
        /*0014*/ 	.byte	0x00, 0xf0, 0xa1, 0x04


	//----- nvinfo : EIATTR_SPARSE_MMA_MASK
	.align		4
.L_1353:
        /*0018*/ 	.byte	0x03, 0x50
        /*001a*/ 	.short	0x0000


	//----- nvinfo : EIATTR_MAXREG_COUNT
	.align		4
        /*001c*/ 	.byte	0x03, 0x1b
        /*001e*/ 	.short	0x0040


	//----- nvinfo : EIATTR_NUM_BARRIERS
	.align		4
        /*0020*/ 	.byte	0x02, 0x4c
        /*0022*/ 	.byte	0x01
	.zero		1


	//----- nvinfo : EIATTR_MERCURY_ISA_VERSION
	.align		4
        /*0024*/ 	.byte	0x03, 0x5f
        /*0026*/ 	.short	0x0101


	//----- nvinfo : EIATTR_COOP_GROUP_MASK_REGIDS
	.align		4
        /*0028*/ 	.byte	0x04, 0x29
        /*002a*/ 	.short	(.L_1355 - .L_1354)


	//   ....[0]....
.L_1354:
        /*002c*/ 	.word	0xffffffff


	//   ....[1]....
        /*0030*/ 	.word	0xffffffff


	//   ....[2]....
        /*0034*/ 	.word	0xffffffff


	//   ....[3]....
        /*0038*/ 	.word	0xffffffff


	//   ....[4]....
        /*003c*/ 	.word	0xffffffff


	//   ....[5]....
        /*0040*/ 	.word	0xffffffff


	//   ....[6]....
        /*0044*/ 	.word	0xffffffff


	//   ....[7]....
        /*0048*/ 	.word	0xffffffff


	//   ....[8]....
        /*004c*/ 	.word	0xffffffff


	//   ....[9]....
        /*0050*/ 	.word	0xffffffff


	//   ....[10]....
        /*0054*/ 	.word	0xffffffff


	//   ....[11]....
        /*0058*/ 	.word	0xffffffff


	//   ....[12]....
        /*005c*/ 	.word	0xffffffff


	//   ....[13]....
        /*0060*/ 	.word	0xffffffff


	//   ....[14]....
        /*0064*/ 	.word	0xffffffff


	//   ....[15]....
        /*0068*/ 	.word	0xffffffff


	//   ....[16]....
        /*006c*/ 	.word	0xffffffff


	//   ....[17]....
        /*0070*/ 	.word	0xffffffff


	//   ....[18]....
        /*0074*/ 	.word	0xffffffff


	//   ....[19]....
        /*0078*/ 	.word	0xffffffff


	//----- nvinfo : EIATTR_COOP_GROUP_INSTR_OFFSETS
	.align		4
.L_1355:
        /*007c*/ 	.byte	0x04, 0x28
        /*007e*/ 	.short	(.L_1357 - .L_1356)


	//   ....[0]....
.L_1356:
        /*0080*/ 	.word	0x000013e0


	//   ....[1]....
        /*0084*/ 	.word	0x000013f0


	//   ....[2]....
        /*0088*/ 	.word	0x00001400


	//   ....[3]....
        /*008c*/ 	.word	0x00001410


	//   ....[4]....
        /*0090*/ 	.word	0x00001450


	//   ....[5]....
        /*0094*/ 	.word	0x00001470


	//   ....[6]....
        /*0098*/ 	.word	0x00001480


	//   ....[7]....
        /*009c*/ 	.word	0x00001490


	//   ....[8]....
        /*00a0*/ 	.word	0x000014d0


	//   ....[9]....
        /*00a4*/ 	.word	0x000014f0


	//   ....[10]....
        /*00a8*/ 	.word	0x00001500


	//   ....[11]....
        /*00ac*/ 	.word	0x00001510


	//   ....[12]....
        /*00b0*/ 	.word	0x00001540


	//   ....[13]....
        /*00b4*/ 	.word	0x00001560


	//   ....[14]....
        /*00b8*/ 	.word	0x00001580


	//   ....[15]....
        /*00bc*/ 	.word	0x00001590


	//   ....[16]....
        /*00c0*/ 	.word	0x000015c0


	//   ....[17]....
        /*00c4*/ 	.word	0x000015e0


	//   ....[18]....
        /*00c8*/ 	.word	0x00001600


	//   ....[19]....
        /*00cc*/ 	.word	0x00001610


	//----- nvinfo : EIATTR_VRC_CTA_INIT_COUNT
	.align		4
.L_1357:
        /*00d0*/ 	.byte	0x02, 0x4a
	.zero		1
	.zero		1


	//----- nvinfo : EIATTR_EXIT_INSTR_OFFSETS
	.align		4
        /*00d4*/ 	.byte	0x04, 0x1c
        /*00d6*/ 	.short	(.L_1359 - .L_1358)


	//   ....[0]....
.L_1358:
        /*00d8*/ 	.word	0x00000060


	//   ....[1]....
        /*00dc*/ 	.word	0x000016b0


	//   ....[2]....
        /*00e0*/ 	.word	0x00001800


	//----- nvinfo : EIATTR_MAX_THREADS
	.align		4
.L_1359:
        /*00e4*/ 	.byte	0x04, 0x05
        /*00e6*/ 	.short	(.L_1361 - .L_1360)
.L_1360:
        /*00e8*/ 	.word	0x00000400
        /*00ec*/ 	.word	0x00000001
        /*00f0*/ 	.word	0x00000001


	//----- nvinfo : EIATTR_CRS_STACK_SIZE
	.align		4
.L_1361:
        /*00f4*/ 	.byte	0x04, 0x1e
        /*00f6*/ 	.short	(.L_1363 - .L_1362)
.L_1362:
        /*00f8*/ 	.word	0x00000000


	//----- nvinfo : EIATTR_CBANK_PARAM_SIZE
	.align		4
.L_1363:
        /*00fc*/ 	.byte	0x03, 0x19
        /*00fe*/ 	.short	0x0128


	//----- nvinfo : EIATTR_PARAM_CBANK
	.align		4
        /*0100*/ 	.byte	0x04, 0x0a
        /*0102*/ 	.short	(.L_1365 - .L_1364)
	.align		4
.L_1364:
        /*0104*/ 	.word	index@(.nv.constant0._ZN10layer_norm40ln_parallel_residual_bwd_finalize_kernelINS_22Kernel_traits_finalizeILj8192Ef13__nv_bfloat16S2_S2_fjLb0ELj1024ELj4ENS_18Kernel_traits_baseILj8192EfS2_S2_S2_fjLj1024EEEEELb1EEEvNS_9BwdParamsE)
        /*0108*/ 	.short	0x0380
        /*010a*/ 	.short	0x0128


	//----- nvinfo : EIATTR_SW_WAR
	.align		4
.L_1365:
        /*010c*/ 	.byte	0x04, 0x36
        /*010e*/ 	.short	(.L_1367 - .L_1366)
.L_1366:
        /*0110*/ 	.word	0x00000008
.L_1367:


//--------------------- .nv.info._ZN10layer_norm31ln_parallel_residual_bwd_kernelINS_13Kernel_traitsIf13__nv_bfloat16S2_S2_fjLj8192ELj1ELj1ELj8ELj16ENS_18Kernel_traits_baseILj8192EfS2_S2_S2_fjLj256EEEEELb1ELb1ELb1EEEvNS_9BwdParamsE --------------------------
	.section	.nv.info._ZN10layer_norm31ln_parallel_residual_bwd_kernelINS_13Kernel_traitsIf13__nv_bfloat16S2_S2_fjLj8192ELj1ELj1ELj8ELj16ENS_18Kernel_traits_baseILj8192EfS2_S2_S2_fjLj256EEEEELb1ELb1ELb1EEEvNS_9BwdParamsE,"",@"SHT_CUDA_INFO"
	.sectionflags	@""
	.align	4


	//----- nvinfo : EIATTR_CUDA_API_VERSION
	.align		4
        /*0000*/ 	.byte	0x04, 0x37
        /*0002*/ 	.short	(.L_1369 - .L_1368)
.L_1368:
        /*0004*/ 	.word	0x00000082


	//----- nvinfo : EIATTR_KPARAM_INFO
	.align		4
.L_1369:
        /*0008*/ 	.byte	0x04, 0x17
        /*000a*/ 	.short	(.L_1371 - .L_1370)
.L_1370:
        /*000c*/ 	.word	0x00000000
        /*0010*/ 	.short	0x0000
        /*0012*/ 	.short	0x0000
        /*0014*/ 	.byte	0x00, 0xf0, 0xa1, 0x04


	//----- nvinfo : EIATTR_SPARSE_MMA_MASK
	.align		4
.L_1371:
        /*0018*/ 	.byte	0x03, 0x50
        /*001a*/ 	.short	0x0000


	//----- nvinfo : EIATTR_MAXREG_COUNT
	.align		4
        /*001c*/ 	.byte	0x03, 0x1b
        /*001e*/ 	.short	0x00ff


	//----- nvinfo : EIATTR_NUM_BARRIERS
	.align		4
        /*0020*/ 	.byte	0x02, 0x4c
        /*0022*/ 	.byte	0x01
	.zero		1


	//----- nvinfo : EIATTR_MERCURY_ISA_VERSION
	.align		4
        /*0024*/ 	.byte	0x03, 0x5f
        /*0026*/ 	.short	0x0101


	//----- nvinfo : EIATTR_COOP_GROUP_MASK_REGIDS
	.align		4
        /*0028*/ 	.byte	0x04, 0x29
        /*002a*/ 	.short	(.L_1373 - .L_1372)


	//   ....[0]....
.L_1372:
        /*002c*/ 	.word	0xffffffff


	//   ....[1]....
        /*0030*/ 	.word	0xffffffff


	//   ....[2]....
        /*0034*/ 	.word	0xffffffff


	//   ....[3]....
        /*0038*/ 	.word	0xffffffff


	//   ....[4]....
        /*003c*/ 	.word	0xffffffff


	//   ....[5]....
        /*0040*/ 	.word	0xffffffff


	//   ....[6]....
        /*0044*/ 	.word	0xffffffff


	//   ....[7]....
        /*0048*/ 	.word	0xffffffff


	//   ....[8]....
        /*004c*/ 	.word	0xffffffff


	//   ....[9]....
        /*0050*/ 	.word	0xffffffff


	//----- nvinfo : EIATTR_COOP_GROUP_INSTR_OFFSETS
	.align		4
.L_1373:
        /*0054*/ 	.byte	0x04, 0x28
        /*0056*/ 	.short	(.L_1375 - .L_1374)


	//   ....[0]....
.L_1374:
        /*0058*/ 	.word	0x00001a30


	//   ....[1]....
        /*005c*/ 	.word	0x00001a40


	//   ....[2]....
        /*0060*/ 	.word	0x00001a70


	//   ....[3]....
        /*0064*/ 	.word	0x00001a80


	//   ....[4]....
        /*0068*/ 	.word	0x00001ab0


	//   ....[5]....
        /*006c*/ 	.word	0x00001ac0


	//   ....[6]....
        /*0070*/ 	.word	0x00001af0


	//   ....[7]....
        /*0074*/ 	.word	0x00001b00


	//   ....[8]....
        /*0078*/ 	.word	0x00001b40


	//   ....[9]....
        /*007c*/ 	.word	0x00001b60


	//----- nvinfo : EIATTR_VRC_CTA_INIT_COUNT
	.align		4
.L_1375:
        /*0080*/ 	.byte	0x02, 0x4a
	.zero		1
	.zero		1


	//----- nvinfo : EIATTR_EXIT_INSTR_OFFSETS
	.align		4
        /*0084*/ 	.byte	0x04, 0x1c
        /*0086*/ 	.short	(.L_1377 - .L_1376)


	//   ....[0]....
.L_1376:
        /*0088*/ 	.word	0x0000bb30


	//----- nvinfo : EIATTR_MAX_THREADS
	.align		4
.L_1377:
        /*008c*/ 	.byte	0x04, 0x05
        /*008e*/ 	.short	(.L_1379 - .L_1378)
.L_1378:
        /*0090*/ 	.word	0x00000100
        /*0094*/ 	.word	0x00000001
        /*0098*/ 	.word	0x00000001


	//----- nvinfo : EIATTR_CRS_STACK_SIZE
	.align		4
.L_1379:
        /*009c*/ 	.byte	0x04, 0x1e
        /*009e*/ 	.short	(.L_1381 - .L_1380)
.L_1380:
        /*00a0*/ 	.word	0x00000000


	//----- nvinfo : EIATTR_CBANK_PARAM_SIZE
	.align		4
.L_1381:
        /*00a4*/ 	.byte	0x03, 0x19
        /*00a6*/ 	.short	0x0128


	//----- nvinfo : EIATTR_PARAM_CBANK
	.align		4
        /*00a8*/ 	.byte	0x04, 0x0a
        /*00aa*/ 	.short	(.L_1383 - .L_1382)
	.align		4
.L_1382:
        /*00ac*/ 	.word	index@(.nv.constant0._ZN10layer_norm31ln_parallel_residual_bwd_kernelINS_13Kernel_traitsIf13__nv_bfloat16S2_S2_fjLj8192ELj1ELj1ELj8ELj16ENS_18Kernel_traits_baseILj8192EfS2_S2_S2_fjLj256EEEEELb1ELb1ELb1EEEvNS_9BwdParamsE)
        /*00b0*/ 	.short	0x0380
        /*00b2*/ 	.short	0x0128


	//----- nvinfo : EIATTR_SW_WAR
	.align		4
.L_1383:
        /*00b4*/ 	.byte	0x04, 0x36
        /*00b6*/ 	.short	(.L_1385 - .L_1384)
.L_1384:
        /*00b8*/ 	.word	0x00000008
.L_1385:


//--------------------- .nv.info._ZN10layer_norm31ln_parallel_residual_bwd_kernelINS_13Kernel_traitsI13__nv_bfloat16S2_fS2_fjLj8192ELj1ELj1ELj8ELj16ENS_18Kernel_traits_baseILj8192ES2_S2_fS2_fjLj256EEEEELb0ELb0ELb0EEEvNS_9BwdParamsE --------------------------
	.section	.nv.info._ZN10layer_norm31ln_parallel_residual_bwd_kernelINS_13Kernel_traitsI13__nv_bfloat16S2_fS2_fjLj8192ELj1ELj1ELj8ELj16ENS_18Kernel_traits_baseILj8192ES2_S2_fS2_fjLj256EEEEELb0ELb0ELb0EEEvNS_9BwdParamsE,"",@"SHT_CUDA_INFO"
	.sectionflags	@""
	.align	4


	//----- nvinfo : EIATTR_CUDA_API_VERSION
	.align		4
        /*0000*/ 	.byte	0x04, 0x37
        /*0002*/ 	.short	(.L_1387 - .L_1386)
.L_1386:
        /*0004*/ 	.word	0x00000082


	//----- nvinfo : EIATTR_KPARAM_INFO
	.align		4
.L_1387:
        /*0008*/ 	.byte	0x04, 0x17
        /*000a*/ 	.short	(.L_1389 - .L_1388)
.L_1388:
        /*000c*/ 	.word	0x00000000
        /*0010*/ 	.short	0x0000
        /*0012*/ 	.short	0x0000
        /*0014*/ 	.byte	0x00, 0xf0, 0xa1, 0x04


	//----- nvinfo : EIATTR_SPARSE_MMA_MASK
	.align		4
.L_1389:
        /*0018*/ 	.byte	0x03, 0x50
        /*001a*/ 	.short	0x0000


	//----- nvinfo : EIATTR_MAXREG_COUNT
	.align		4
        /*001c*/ 	.byte	0x03, 0x1b
        /*001e*/ 	.short	0x00ff


	//----- nvinfo : EIATTR_NUM_BARRIERS
	.align		4
        /*0020*/ 	.byte	0x02, 0x4c
        /*0022*/ 	.byte	0x01
	.zero		1


	//----- nvinfo : EIATTR_ANNOTATIONS
	.align		4
        /*0024*/ 	.byte	0x04, 0x55
        /*0026*/ 	.short	(.L_1391 - .L_1390)


	//   ....[0]....
.L_1390:
        /* <DEDUP_REMOVED lines=82> */


	//----- nvinfo : EIATTR_MERCURY_ISA_VERSION
	.align		4
.L_1391:
        /*0538*/ 	.byte	0x03, 0x5f
        /*053a*/ 	.short	0x0101


	//----- nvinfo : EIATTR_COOP_GROUP_MASK_REGIDS
	.align		4
        /*053c*/ 	.byte	0x04, 0x29
        /*053e*/ 	.short	(.L_1393 - .L_1392)


	//   ....[0]....
.L_1392:
        /*0540*/ 	.word	0xffffffff


	//   ....[1]....
        /*0544*/ 	.word	0xffffffff


	//   ....[2]....
        /*0548*/ 	.word	0xffffffff


	//   ....[3]....
        /*054c*/ 	.word	0xffffffff


	//   ....[4]....
        /*0550*/ 	.word	0xffffffff


	//   ....[5]....
        /*0554*/ 	.word	0xffffffff


	//   ....[6]....
        /*0558*/ 	.word	0xffffffff


	//   ....[7]....
        /*055c*/ 	.word	0xffffffff


	//   ....[8]....
        /*0560*/ 	.word	0xffffffff


	//   ....[9]....
        /*0564*/ 	.word	0xffffffff


	//----- nvinfo : EIATTR_COOP_GROUP_INSTR_OFFSETS
	.align		4
.L_1393:
        /*0568*/ 	.byte	0x04, 0x28
        /*056a*/ 	.short	(.L_1395 - .L_1394)


	//   ....[0]....
.L_1394:
        /*056c*/ 	.word	0x00003d00


	//   ....[1]....
        /*0570*/ 	.word	0x00003d20


	//   ....[2]....
        /*0574*/ 	.word	0x00003d60


	//   ....[3]....
        /*0578*/ 	.word	0x00003d70


	//   ....[4]....
        /*057c*/ 	.word	0x00003db0


	//   ....[5]....
        /*0580*/ 	.word	0x00003dc0


	//   ....[6]....
        /*0584*/ 	.word	0x00003df0


	//   ....[7]....
        /*0588*/ 	.word	0x00003e00


	//   ....[8]....
        /*058c*/ 	.word	0x00003e30


	//   ....[9]....
        /*0590*/ 	.word	0x00003e50


	//----- nvinfo : EIATTR_VRC_CTA_INIT_COUNT
	.align		4
.L_1395:
        /*0594*/ 	.byte	0x02, 0x4a
	.zero		1
	.zero		1


	//----- nvinfo : EIATTR_EXIT_INSTR_OFFSETS
	.align		4
        /*0598*/ 	.byte	0x04, 0x1c
        /*059a*/ 	.short	(.L_1397 - .L_1396)


	//   ....[0]....
.L_1396:
        /*059c*/ 	.word	0x00008de0


	//   ....[1]....
        /*05a0*/ 	.word	0x00008ef0


	//----- nvinfo : EIATTR_MAX_THREADS
	.align		4
.L_1397:
        /*05a4*/ 	.byte	0x04, 0x05
        /*05a6*/ 	.short	(.L_1399 - .L_1398)
.L_1398:
        /*05a8*/ 	.word	0x00000100
        /*05ac*/ 	.word	0x00000001
        /*05b0*/ 	.word	0x00000001


	//----- nvinfo : EIATTR_CRS_STACK_SIZE
	.align		4
.L_1399:
        /*05b4*/ 	.byte	0x04, 0x1e
        /*05b6*/ 	.short	(.L_1401 - .L_1400)
.L_1400:
        /*05b8*/ 	.word	0x00000000


	//----- nvinfo : EIATTR_CBANK_PARAM_SIZE
	.align		4
.L_1401:
        /*05bc*/ 	.byte	0x03, 0x19
        /*05be*/ 	.short	0x0128


	//----- nvinfo : EIATTR_PARAM_CBANK
	.align		4
        /*05c0*/ 	.byte	0x04, 0x0a
        /*05c2*/ 	.short	(.L_1403 - .L_1402)
	.align		4
.L_1402:
        /*05c4*/ 	.word	index@(.nv.constant0._ZN10layer_norm31ln_parallel_residual_bwd_kernelINS_13Kernel_traitsI13__nv_bfloat16S2_fS2_fjLj8192ELj1ELj1ELj8ELj16ENS_18Kernel_traits_baseILj8192ES2_S2_fS2_fjLj256EEEEELb0ELb0ELb0EEEvNS_9BwdParamsE)
        /*05c8*/ 	.short	0x0380
        /*05ca*/ 	.short	0x0128


	//----- nvinfo : EIATTR_SW_WAR
	.align		4
.L_1403:
        /*05cc*/ 	.byte	0x04, 0x36
        /*05ce*/ 	.short	(.L_1405 - .L_1404)
.L_1404:
        /*05d0*/ 	.word	0x00000008
.L_1405:


//--------------------- .nv.info._ZN10layer_norm31ln_parallel_residual_bwd_kernelINS_13Kernel_traitsI13__nv_bfloat16S2_fS2_fjLj8192ELj1ELj1ELj8ELj16ENS_18Kernel_traits_baseILj8192ES2_S2_fS2_fjLj256EEEEELb0ELb0ELb1EEEvNS_9BwdParamsE --------------------------
	.section	.nv.info._ZN10layer_norm31ln_parallel_residual_bwd_kernelINS_13Kernel_traitsI13__nv_bfloat16S2_fS2_fjLj8192ELj1ELj1ELj8ELj16ENS_18Kernel_traits_baseILj8192ES2_S2_fS2_fjLj256EEEEELb0ELb0ELb1EEEvNS_9BwdParamsE,"",@"SHT_CUDA_INFO"
	.sectionflags	@""
	.align	4


	//----- nvinfo : EIATTR_CUDA_API_VERSION
	.align		4
        /*0000*/ 	.byte	0x04, 0x37
        /*0002*/ 	.short	(.L_1407 - .L_1406)
.L_1406:
        /*0004*/ 	.word	0x00000082


	//----- nvinfo : EIATTR_KPARAM_INFO
	.align		4
.L_1407:
        /*0008*/ 	.byte	0x04, 0x17
        /*000a*/ 	.short	(.L_1409 - .L_1408)
.L_1408:
        /*000c*/ 	.word	0x00000000
        /*0010*/ 	.short	0x0000
        /*0012*/ 	.short	0x0000
        /*0014*/ 	.byte	0x00, 0xf0, 0xa1, 0x04


	//----- nvinfo : EIATTR_SPARSE_MMA_MASK
	.align		4
.L_1409:
        /*0018*/ 	.byte	0x03, 0x50
        /*001a*/ 	.short	0x0000


	//----- nvinfo : EIATTR_MAXREG_COUNT
	.align		4
        /*001c*/ 	.byte	0x03, 0x1b
        /*001e*/ 	.short	0x00ff


	//----- nvinfo : EIATTR_NUM_BARRIERS
	.align		4
        /*0020*/ 	.byte	0x02, 0x4c
        /*0022*/ 	.byte	0x01
	.zero		1


	//----- nvinfo : EIATTR_ANNOTATIONS
	.align		4
        /*0024*/ 	.byte	0x04, 0x55
        /*0026*/ 	.short	(.L_1411 - .L_1410)


	//   ....[0]....
.L_1410:
        /* <DEDUP_REMOVED lines=67> */


	//----- nvinfo : EIATTR_MERCURY_ISA_VERSION
	.align		4
.L_1411:
        /*0448*/ 	.byte	0x03, 0x5f
        /*044a*/ 	.short	0x0101


	//----- nvinfo : EIATTR_COOP_GROUP_MASK_REGIDS
	.align		4
        /*044c*/ 	.byte	0x04, 0x29
        /*044e*/ 	.short	(.L_1413 - .L_1412)


	//   ....[0]....
.L_1412:
        /*0450*/ 	.word	0xffffffff


	//   ....[1]....
        /*0454*/ 	.word	0xffffffff


	//   ....[2]....
        /*0458*/ 	.word	0xffffffff


	//   ....[3]....
        /*045c*/ 	.word	0xffffffff


	//   ....[4]....
        /*0460*/ 	.word	0xffffffff


	//   ....[5]....
        /*0464*/ 	.word	0xffffffff


	//   ....[6]....
        /*0468*/ 	.word	0xffffffff


	//   ....[7]....
        /*046c*/ 	.word	0xffffffff


	//   ....[8]....
        /*0470*/ 	.word	0xffffffff


	//   ....[9]....
        /*0474*/ 	.word	0xffffffff


	//----- nvinfo : EIATTR_COOP_GROUP_INSTR_OFFSETS
	.align		4
.L_1413:
        /*0478*/ 	.byte	0x04, 0x28
        /*047a*/ 	.short	(.L_1415 - .L_1414)


	//   ....[0]....
.L_1414:
        /*047c*/ 	.word	0x00003530


	//   ....[1]....
        /*0480*/ 	.word	0x000035f0


	//   ....[2]....
        /*0484*/ 	.word	0x00003610


	//   ....[3]....
        /*0488*/ 	.word	0x00003630


	//   ....[4]....
        /*048c*/ 	.word	0x00003650


	//   ....[5]....
        /*0490*/ 	.word	0x00003660


	//   ....[6]....
        /*0494*/ 	.word	0x00003690


	//   ....[7]....
        /*0498*/ 	.word	0x000036e0


	//   ....[8]....
        /*049c*/ 	.word	0x000036f0


	//   ....[9]....
        /*04a0*/ 	.word	0x00003730


	//----- nvinfo : EIATTR_VRC_CTA_INIT_COUNT
	.align		4
.L_1415:
        /*04a4*/ 	.byte	0x02, 0x4a
	.zero		1
	.zero		1


	//----- nvinfo : EIATTR_EXIT_INSTR_OFFSETS
	.align		4
        /*04a8*/ 	.byte	0x04, 0x1c
        /*04aa*/ 	.short	(.L_1417 - .L_1416)


	//   ....[0]....
.L_1416:
        /*04ac*/ 	.word	0x000089d0


	//----- nvinfo : EIATTR_MAX_THREADS
	.align		4
.L_1417:
        /*04b0*/ 	.byte	0x04, 0x05
        /*04b2*/ 	.short	(.L_1419 - .L_1418)
.L_1418:
        /*04b4*/ 	.word	0x00000100
        /*04b8*/ 	.word	0x00000001
        /*04bc*/ 	.word	0x00000001


	//----- nvinfo : EIATTR_CRS_STACK_SIZE
	.align		4
.L_1419:
        /*04c0*/ 	.byte	0x04, 0x1e
        /*04c2*/ 	.short	(.L_1421 - .L_1420)
.L_1420:
        /*04c4*/ 	.word	0x00000000


	//----- nvinfo : EIATTR_CBANK_PARAM_SIZE
	.align		4
.L_1421:
        /*04c8*/ 	.byte	0x03, 0x19
        /*04ca*/ 	.short	0x0128


	//----- nvinfo : EIATTR_PARAM_CBANK
	.align		4
        /*04cc*/ 	.byte	0x04, 0x0a
        /*04ce*/ 	.short	(.L_1423 - .L_1422)
	.align		4
.L_1422:
        /*04d0*/ 	.word	index@(.nv.constant0._ZN10layer_norm31ln_parallel_residual_bwd_kernelINS_13Kernel_traitsI13__nv_bfloat16S2_fS2_fjLj8192ELj1ELj1ELj8ELj16ENS_18Kernel_traits_baseILj8192ES2_S2_fS2_fjLj256EEEEELb0ELb0ELb1EEEvNS_9BwdParamsE)
        /*04d4*/ 	.short	0x0380
        /*04d6*/ 	.short	0x0128


	//----- nvinfo : EIATTR_SW_WAR
	.align		4
.L_1423:
        /*04d8*/ 	.byte	0x04, 0x36
        /*04da*/ 	.short	(.L_1425 - .L_1424)
.L_1424:
        /*04dc*/ 	.word	0x00000008
.L_1425:


//--------------------- .nv.info._ZN10layer_norm31ln_parallel_residual_bwd_kernelINS_13Kernel_traitsI13__nv_bfloat16S2_fS2_fjLj8192ELj1ELj1ELj8ELj16ENS_18Kernel_traits_baseILj8192ES2_S2_fS2_fjLj256EEEEELb0ELb1ELb0EEEvNS_9BwdParamsE --------------------------
	.section	.nv.info._ZN10layer_norm31ln_parallel_residual_bwd_kernelINS_13Kernel_traitsI13__nv_bfloat16S2_fS2_fjLj8192ELj1ELj1ELj8ELj16ENS_18Kernel_traits_baseILj8192ES2_S2_fS2_fjLj256EEEEELb0ELb1ELb0EEEvNS_9BwdParamsE,"",@"SHT_CUDA_INFO"
	.sectionflags	@""
	.align	4


	//----- nvinfo : EIATTR_CUDA_API_VERSION
	.align		4
        /*0000*/ 	.byte	0x04, 0x37
        /*0002*/ 	.short	(.L_1427 - .L_1426)
.L_1426:
        /*0004*/ 	.word	0x00000082


	//----- nvinfo : EIATTR_KPARAM_INFO
	.align		4
.L_1427:
        /*0008*/ 	.byte	0x04, 0x17
        /*000a*/ 	.short	(.L_1429 - .L_1428)
.L_1428:
        /*000c*/ 	.word	0x00000000
        /*0010*/ 	.short	0x0000
        /*0012*/ 	.short	0x0000
        /*0014*/ 	.byte	0x00, 0xf0, 0xa1, 0x04


	//----- nvinfo : EIATTR_SPARSE_MMA_MASK
	.align		4
.L_1429:
        /*0018*/ 	.byte	0x03, 0x50
        /*001a*/ 	.short	0x0000


	//----- nvinfo : EIATTR_MAXREG_COUNT
	.align		4
        /*001c*/ 	.byte	0x03, 0x1b
        /*001e*/ 	.short	0x00ff


	//----- nvinfo : EIATTR_NUM_BARRIERS
	.align		4
        /*0020*/ 	.byte	0x02, 0x4c
        /*0022*/ 	.byte	0x01
	.zero		1


	//----- nvinfo : EIATTR_MERCURY_ISA_VERSION
	.align		4
        /*0024*/ 	.byte	0x03, 0x5f
        /*0026*/ 	.short	0x0101


	//----- nvinfo : EIATTR_COOP_GROUP_MASK_REGIDS
	.align		4
        /*0028*/ 	.byte	0x04, 0x29
        /*002a*/ 	.short	(.L_1431 - .L_1430)


	//   ....[0]....
.L_1430:
        /*002c*/ 	.word	0xffffffff


	//   ....[1]....
        /*0030*/ 	.word	0xffffffff


	//   ....[2]....
        /*0034*/ 	.word	0xffffffff


	//   ....[3]....
        /*0038*/ 	.word	0xffffffff


	//   ....[4]....
        /*003c*/ 	.word	0xffffffff


	//   ....[5]....
        /*0040*/ 	.word	0xffffffff


	//   ....[6]....
        /*0044*/ 	.word	0xffffffff


	//   ....[7]....
        /*0048*/ 	.word	0xffffffff


	//   ....[8]....
        /*004c*/ 	.word	0xffffffff


	//   ....[9]....
        /*0050*/ 	.word	0xffffffff


	//----- nvinfo : EIATTR_COOP_GROUP_INSTR_OFFSETS
	.align		4
.L_1431:
        /*0054*/ 	.byte	0x04, 0x28
        /*0056*/ 	.short	(.L_1433 - .L_1432)


	//   ....[0]....
.L_1432:
        /*0058*/ 	.word	0x00002000


	//   ....[1]....
        /*005c*/ 	.word	0x00002020


	//   ....[2]....
        /*0060*/ 	.word	0x00002060


	//   ....[3]....
        /*0064*/ 	.word	0x00002070


	//   ....[4]....
        /*0068*/ 	.word	0x000020b0


	//   ....[5]....
        /*006c*/ 	.word	0x000020c0


	//   ....[6]....
        /*0070*/ 	.word	0x000020f0


	//   ....[7]....
        /*0074*/ 	.word	0x00002100


	//   ....[8]....
        /*0078*/ 	.word	0x00002130


	//   ....[9]....
        /*007c*/ 	.word	0x00002140


	//----- nvinfo : EIATTR_VRC_CTA_INIT_COUNT
	.align		4
.L_1433:
        /*0080*/ 	.byte	0x02, 0x4a
	.zero		1
	.zero		1


	//----- nvinfo : EIATTR_EXIT_INSTR_OFFSETS
	.align		4
        /*0084*/ 	.byte	0x04, 0x1c
        /*0086*/ 	.short	(.L_1435 - .L_1434)


	//   ....[0]....
.L_1434:
        /*0088*/ 	.word	0x00006ec0


	//   ....[1]....
        /*008c*/ 	.word	0x00006f60


	//----- nvinfo : EIATTR_MAX_THREADS
	.align		4
.L_1435:
        /*0090*/ 	.byte	0x04, 0x05
        /*0092*/ 	.short	(.L_1437 - .L_1436)
.L_1436:
        /*0094*/ 	.word	0x00000100
        /*0098*/ 	.word	0x00000001
        /*009c*/ 	.word	0x00000001


	//----- nvinfo : EIATTR_CRS_STACK_SIZE
	.align		4
.L_1437:
        /*00a0*/ 	.byte	0x04, 0x1e
        /*00a2*/ 	.short	(.L_1439 - .L_1438)
.L_1438:
        /*00a4*/ 	.word	0x00000000


	//----- nvinfo : EIATTR_CBANK_PARAM_SIZE
	.align		4
.L_1439:
        /*00a8*/ 	.byte	0x03, 0x19
        /*00aa*/ 	.short	0x0128


	//----- nvinfo : EIATTR_PARAM_CBANK
	.align		4
        /*00ac*/ 	.byte	0x04, 0x0a
        /*00ae*/ 	.short	(.L_1441 - .L_1440)
	.align		4
.L_1440:
        /*00b0*/ 	.word	index@(.nv.constant0._ZN10layer_norm31ln_parallel_residual_bwd_kernelINS_13Kernel_traitsI13__nv_bfloat16S2_fS2_fjLj8192ELj1ELj1ELj8ELj16ENS_18Kernel_traits_baseILj8192ES2_S2_fS2_fjLj256EEEEELb0ELb1ELb0EEEvNS_9BwdParamsE)
        /*00b4*/ 	.short	0x0380
        /*00b6*/ 	.short	0x0128


	//----- nvinfo : EIATTR_SW_WAR
	.align		4
.L_1441:
        /*00b8*/ 	.byte	0x04, 0x36
        /*00ba*/ 	.short	(.L_1443 - .L_1442)
.L_1442:
        /*00bc*/ 	.word	0x00000008
.L_1443:


//--------------------- .nv.info._ZN10layer_norm31ln_parallel_residual_bwd_kernelINS_13Kernel_traitsI13__nv_bfloat16S2_fS2_fjLj8192ELj1ELj1ELj8ELj16ENS_18Kernel_traits_baseILj8192ES2_S2_fS2_fjLj256EEEEELb0ELb1ELb1EEEvNS_9BwdParamsE --------------------------
	.section	.nv.info._ZN10layer_norm31ln_parallel_residual_bwd_kernelINS_13Kernel_traitsI13__nv_bfloat16S2_fS2_fjLj8192ELj1ELj1ELj8ELj16ENS_18Kernel_traits_baseILj8192ES2_S2_fS2_fjLj256EEEEELb0ELb1ELb1EEEvNS_9BwdParamsE,"",@"SHT_CUDA_INFO"
	.sectionflags	@""
	.align	4


	//----- nvinfo : EIATTR_CUDA_API_VERSION
	.align		4
        /*0000*/ 	.byte	0x04, 0x37
        /*0002*/ 	.short	(.L_1445 - .L_1444)
.L_1444:
        /*0004*/ 	.word	0x00000082


	//----- nvinfo : EIATTR_KPARAM_INFO
	.align		4
.L_1445:
        /*0008*/ 	.byte	0x04, 0x17
        /*000a*/ 	.short	(.L_1447 - .L_1446)
.L_1446:
        /*000c*/ 	.word	0x00000000
        /*0010*/ 	.short	0x0000
        /*0012*/ 	.short	0x0000
        /*0014*/ 	.byte	0x00, 0xf0, 0xa1, 0x04


	//----- nvinfo : EIATTR_SPARSE_MMA_MASK
	.align		4
.L_1447:
        /*0018*/ 	.byte	0x03, 0x50
        /*001a*/ 	.short	0x0000


	//----- nvinfo : EIATTR_MAXREG_COUNT
	.align		4
        /*001c*/ 	.byte	0x03, 0x1b
        /*001e*/ 	.short	0x00ff


	//----- nvinfo : EIATTR_NUM_BARRIERS
	.align		4
        /*0020*/ 	.byte	0x02, 0x4c
        /*0022*/ 	.byte	0x01
	.zero		1


	//----- nvinfo : EIATTR_MERCURY_ISA_VERSION
	.align		4
        /*0024*/ 	.byte	0x03, 0x5f
        /*0026*/ 	.short	0x0101


	//----- nvinfo : EIATTR_COOP_GROUP_MASK_REGIDS
	.align		4
        /*0028*/ 	.byte	0x04, 0x29
        /*002a*/ 	.short	(.L_1449 - .L_1448)


	//   ....[0]....
.L_1448:
        /*002c*/ 	.word	0xffffffff


	//   ....[1]....
        /*0030*/ 	.word	0xffffffff


	//   ....[2]....
        /*0034*/ 	.word	0xffffffff


	//   ....[3]....
        /*0038*/ 	.word	0xffffffff


	//   ....[4]....
        /*003c*/ 	.word	0xffffffff


	//   ....[5]....
        /*0040*/ 	.word	0xffffffff


	//   ....[6]....
        /*0044*/ 	.word	0xffffffff


	//   ....[7]....
        /*0048*/ 	.word	0xffffffff


	//   ....[8]....
        /*004c*/ 	.word	0xffffffff


	//   ....[9]....
        /*0050*/ 	.word	0xffffffff


	//----- nvinfo : EIATTR_COOP_GROUP_INSTR_OFFSETS
	.align		4
.L_1449:
        /*0054*/ 	.byte	0x04, 0x28
        /*0056*/ 	.short	(.L_1451 - .L_1450)


	//   ....[0]....
.L_1450:
        /*0058*/ 	.word	0x000018d0


	//   ....[1]....
        /*005c*/ 	.word	0x000018e0


	//   ....[2]....
        /*0060*/ 	.word	0x00001910


	//   ....[3]....
        /*0064*/ 	.word	0x00001920


	//   ....[4]....
        /*0068*/ 	.word	0x00001950


	//   ....[5]....
        /*006c*/ 	.word	0x00001960


	//   ....[6]....
        /*0070*/ 	.word	0x00001990


	//   ....[7]....
        /*0074*/ 	.word	0x000019a0


	//   ....[8]....
        /*0078*/ 	.word	0x000019e0


	//   ....[9]....
        /*007c*/ 	.word	0x00001a00


	//----- nvinfo : EIATTR_VRC_CTA_INIT_COUNT
	.align		4
.L_1451:
        /*0080*/ 	.byte	0x02, 0x4a
	.zero		1
	.zero		1


	//----- nvinfo : EIATTR_EXIT_INSTR_OFFSETS
	.align		4
        /*0084*/ 	.byte	0x04, 0x1c
        /*0086*/ 	.short	(.L_1453 - .L_1452)


	//   ....[0]....
.L_1452:
        /*0088*/ 	.word	0x00006a10


	//----- nvinfo : EIATTR_MAX_THREADS
	.align		4
.L_1453:
        /*008c*/ 	.byte	0x04, 0x05
        /*008e*/ 	.short	(.L_1455 - .L_1454)
.L_1454:
        /*0090*/ 	.word	0x00000100
        /*0094*/ 	.word	0x00000001
        /*0098*/ 	.word	0x00000001


	//----- nvinfo : EIATTR_CRS_STACK_SIZE
	.align		4
.L_1455:
        /*009c*/ 	.byte	0x04, 0x1e
        /*009e*/ 	.short	(.L_1457 - .L_1456)
.L_1456:
        /*00a0*/ 	.word	0x00000000


	//----- nvinfo : EIATTR_CBANK_PARAM_SIZE
	.align		4
.L_1457:
        /*00a4*/ 	.byte	0x03, 0x19
        /*00a6*/ 	.short	0x0128


	//----- nvinfo : EIATTR_PARAM_CBANK
	.align		4
        /*00a8*/ 	.byte	0x04, 0x0a
        /*00aa*/ 	.short	(.L_1459 - .L_1458)
	.align		4
.L_1458:
        /*00ac*/ 	.word	index@(.nv.constant0._ZN10layer_norm31ln_parallel_residual_bwd_kernelINS_13Kernel_traitsI13__nv_bfloat16S2_fS2_fjLj8192ELj1ELj1ELj8ELj16ENS_18Kernel_traits_baseILj8192ES2_S2_fS2_fjLj256EEEEELb0ELb1ELb1EEEvNS_9BwdParamsE)
        /*00b0*/ 	.short	0x0380
        /*00b2*/ 	.short	0x0128


	//----- nvinfo : EIATTR_SW_WAR
	.align		4
.L_1459:
        /*00b4*/ 	.byte	0x04, 0x36
        /*00b6*/ 	.short	(.L_1461 - .L_1460)
.L_1460:
        /*00b8*/ 	.word	0x00000008
.L_1461:


//--------------------- .nv.info._ZN10layer_norm31ln_parallel_residual_bwd_kernelINS_13Kernel_traitsI13__nv_bfloat16S2_fS2_fjLj8192ELj1ELj1ELj8ELj16ENS_18Kernel_traits_baseILj8192ES2_S2_fS2_fjLj256EEEEELb1ELb0ELb0EEEvNS_9BwdParamsE --------------------------
	.section	.nv.info._ZN10layer_norm31ln_parallel_residual_bwd_kernelINS_13Kernel_traitsI13__nv_bfloat16S2_fS2_fjLj8192ELj1ELj1ELj8ELj16ENS_18Kernel_traits_baseILj8192ES2_S2_fS2_fjLj256EEEEELb1ELb0ELb0EEEvNS_9BwdParamsE,"",@"SHT_CUDA_INFO"
	.sectionflags	@""
	.align	4


	//----- nvinfo : EIATTR_CUDA_API_VERSION
	.align		4
        /*0000*/ 	.byte	0x04, 0x37
        /*0002*/ 	.short	(.L_1463 - .L_1462)
.L_1462:
        /*0004*/ 	.word	0x00000082


	//----- nvinfo : EIATTR_KPARAM_INFO
	.align		4
.L_1463:
        /*0008*/ 	.byte	0x04, 0x17
        /*000a*/ 	.short	(.L_1465 - .L_1464)
.L_1464:
        /*000c*/ 	.word	0x00000000
        /*0010*/ 	.short	0x0000
        /*0012*/ 	.short	0x0000
        /*0014*/ 	.byte	0x00, 0xf0, 0xa1, 0x04


	//----- nvinfo : EIATTR_SPARSE_MMA_MASK
	.align		4
.L_1465:
        /*0018*/ 	.byte	0x03, 0x50
        /*001a*/ 	.short	0x0000


	//----- nvinfo : EIATTR_MAXREG_COUNT
	.align		4
        /*001c*/ 	.byte	0x03, 0x1b
        /*001e*/ 	.short	0x00ff


	//----- nvinfo : EIATTR_NUM_BARRIERS
	.align		4
        /*0020*/ 	.byte	0x02, 0x4c
        /*0022*/ 	.byte	0x01
	.zero		1


	//----- nvinfo : EIATTR_ANNOTATIONS
	.align		4
        /*0024*/ 	.byte	0x04, 0x55
        /*0026*/ 	.short	(.L_1467 - .L_1466)


	//   ....[0]....
.L_1466:
        /* <DEDUP_REMOVED lines=122> */


	//----- nvinfo : EIATTR_MERCURY_ISA_VERSION
	.align		4
.L_1467:
        /*07b8*/ 	.byte	0x03, 0x5f
        /*07ba*/ 	.short	0x0101


	//----- nvinfo : EIATTR_COOP_GROUP_MASK_REGIDS
	.align		4
        /*07bc*/ 	.byte	0x04, 0x29
        /*07be*/ 	.short	(.L_1469 - .L_1468)


	//   ....[0]....
.L_1468:
        /*07c0*/ 	.word	0xffffffff


	//   ....[1]....
        /*07c4*/ 	.word	0xffffffff


	//   ....[2]....
        /*07c8*/ 	.word	0xffffffff


	//   ....[3]....
        /*07cc*/ 	.word	0xffffffff


	//   ....[4]....
        /*07d0*/ 	.word	0xffffffff


	//   ....[5]....
        /*07d4*/ 	.word	0xffffffff


	//   ....[6]....
        /*07d8*/ 	.word	0xffffffff


	//   ....[7]....
        /*07dc*/ 	.word	0xffffffff


	//   ....[8]....
        /*07e0*/ 	.word	0xffffffff


	//   ....[9]....
        /*07e4*/ 	.word	0xffffffff


	//----- nvinfo : EIATTR_COOP_GROUP_INSTR_OFFSETS
	.align		4
.L_1469:
        /*07e8*/ 	.byte	0x04, 0x28
        /*07ea*/ 	.short	(.L_1471 - .L_1470)


	//   ....[0]....
.L_1470:
        /*07ec*/ 	.word	0x00004210


	//   ....[1]....
        /*07f0*/ 	.word	0x00004230


	//   ....[2]....
        /*07f4*/ 	.word	0x00004270


	//   ....[3]....
        /*07f8*/ 	.word	0x00004280


	//   ....[4]....
        /*07fc*/ 	.word	0x000042c0


	//   ....[5]....
        /*0800*/ 	.word	0x000042d0


	//   ....[6]....
        /*0804*/ 	.word	0x00004300


	//   ....[7]....
        /*0808*/ 	.word	0x00004310


	//   ....[8]....
        /*080c*/ 	.word	0x00004340


	//   ....[9]....
        /*0810*/ 	.word	0x00004350


	//----- nvinfo : EIATTR_VRC_CTA_INIT_COUNT
	.align		4
.L_1471:
        /*0814*/ 	.byte	0x02, 0x4a
	.zero		1
	.zero		1


	//----- nvinfo : EIATTR_EXIT_INSTR_OFFSETS
	.align		4
        /*0818*/ 	.byte	0x04, 0x1c
        /*081a*/ 	.short	(.L_1473 - .L_1472)


	//   ....[0]....
.L_1472:
        /*081c*/ 	.word	0x0000d6c0


	//   ....[1]....
        /*0820*/ 	.word	0x0000d7d0


	//----- nvinfo : EIATTR_MAX_THREADS
	.align		4
.L_1473:
        /*0824*/ 	.byte	0x04, 0x05
        /*0826*/ 	.short	(.L_1475 - .L_1474)
.L_1474:
        /*0828*/ 	.word	0x00000100
        /*082c*/ 	.word	0x00000001
        /*0830*/ 	.word	0x00000001


	//----- nvinfo : EIATTR_CRS_STACK_SIZE
	.align		4
.L_1475:
        /*0834*/ 	.byte	0x04, 0x1e
        /*0836*/ 	.short	(.L_1477 - .L_1476)
.L_1476:
        /*0838*/ 	.word	0x00000000


	//----- nvinfo : EIATTR_CBANK_PARAM_SIZE
	.align		4
.L_1477:
        /*083c*/ 	.byte	0x03, 0x19
        /*083e*/ 	.short	0x0128


	//----- nvinfo : EIATTR_PARAM_CBANK
	.align		4
        /*0840*/ 	.byte	0x04, 0x0a
        /*0842*/ 	.short	(.L_1479 - .L_1478)
	.align		4
.L_1478:
        /*0844*/ 	.word	index@(.nv.constant0._ZN10layer_norm31ln_parallel_residual_bwd_kernelINS_13Kernel_traitsI13__nv_bfloat16S2_fS2_fjLj8192ELj1ELj1ELj8ELj16ENS_18Kernel_traits_baseILj8192ES2_S2_fS2_fjLj256EEEEELb1ELb0ELb0EEEvNS_9BwdParamsE)
        /*0848*/ 	.short	0x0380
        /*084a*/ 	.short	0x0128


	//----- nvinfo : EIATTR_SW_WAR
	.align		4
.L_1479:
        /*084c*/ 	.byte	0x04, 0x36
        /*084e*/ 	.short	(.L_1481 - .L_1480)
.L_1480:
        /*0850*/ 	.word	0x00000008
.L_1481:


//--------------------- .nv.info._ZN10layer_norm31ln_parallel_residual_bwd_kernelINS_13Kernel_traitsI13__nv_bfloat16S2_fS2_fjLj8192ELj1ELj1ELj8ELj16ENS_18Kernel_traits_baseILj8192ES2_S2_fS2_fjLj256EEEEELb1ELb0ELb1EEEvNS_9BwdParamsE --------------------------
	.section	.nv.info._ZN10layer_norm31ln_parallel_residual_bwd_kernelINS_13Kernel_traitsI13__nv_bfloat16S2_fS2_fjLj8192ELj1ELj1ELj8ELj16ENS_18Kernel_traits_baseILj8192ES2_S2_fS2_fjLj256EEEEELb1ELb0ELb1EEEvNS_9BwdParamsE,"",@"SHT_CUDA_INFO"
	.sectionflags	@""
	.align	4


	//----- nvinfo : EIATTR_CUDA_API_VERSION
	.align		4
        /*0000*/ 	.byte	0x04, 0x37
        /*0002*/ 	.short	(.L_1483 - .L_1482)
.L_1482:
        /*0004*/ 	.word	0x00000082


	//----- nvinfo : EIATTR_KPARAM_INFO
	.align		4
.L_1483:
        /*0008*/ 	.byte	0x04, 0x17
        /*000a*/ 	.short	(.L_1485 - .L_1484)
.L_1484:
        /*000c*/ 	.word	0x00000000
        /*0010*/ 	.short	0x0000
        /*0012*/ 	.short	0x0000
        /*0014*/ 	.byte	0x00, 0xf0, 0xa1, 0x04


	//----- nvinfo : EIATTR_SPARSE_MMA_MASK
	.align		4
.L_1485:
        /*0018*/ 	.byte	0x03, 0x50
        /*001a*/ 	.short	0x0000


	//----- nvinfo : EIATTR_MAXREG_COUNT
	.align		4
        /*001c*/ 	.byte	0x03, 0x1b
        /*001e*/ 	.short	0x00ff


	//----- nvinfo : EIATTR_NUM_BARRIERS
	.align		4
        /*0020*/ 	.byte	0x02, 0x4c
        /*0022*/ 	.byte	0x01
	.zero		1


	//----- nvinfo : EIATTR_ANNOTATIONS
	.align		4
        /*0024*/ 	.byte	0x04, 0x55
        /*0026*/ 	.short	(.L_1487 - .L_1486)


	//   ....[0]....
.L_1486:
        /* <DEDUP_REMOVED lines=98> */


	//----- nvinfo : EIATTR_MERCURY_ISA_VERSION
	.align		4
.L_1487:
        /*0638*/ 	.byte	0x03, 0x5f
        /*063a*/ 	.short	0x0101


	//----- nvinfo : EIATTR_COOP_GROUP_MASK_REGIDS
	.align		4
        /*063c*/ 	.byte	0x04, 0x29
        /*063e*/ 	.short	(.L_1489 - .L_1488)


	//   ....[0]....
.L_1488:
        /*0640*/ 	.word	0xffffffff


	//   ....[1]....
        /*0644*/ 	.word	0xffffffff


	//   ....[2]....
        /*0648*/ 	.word	0xffffffff


	//   ....[3]....
        /*064c*/ 	.word	0xffffffff


	//   ....[4]....
        /*0650*/ 	.word	0xffffffff


	//   ....[5]....
        /*0654*/ 	.word	0xffffffff


	//   ....[6]....
        /*0658*/ 	.word	0xffffffff


	//   ....[7]....
        /*065c*/ 	.word	0xffffffff


	//   ....[8]....
        /*0660*/ 	.word	0xffffffff


	//   ....[9]....
        /*0664*/ 	.word	0xffffffff


	//----- nvinfo : EIATTR_COOP_GROUP_INSTR_OFFSETS
	.align		4
.L_1489:
        /*0668*/ 	.byte	0x04, 0x28
        /*066a*/ 	.short	(.L_1491 - .L_1490)


	//   ....[0]....
.L_1490:
        /*066c*/ 	.word	0x000038c0


	//   ....[1]....
        /*0670*/ 	.word	0x00003970


	//   ....[2]....
        /*0674*/ 	.word	0x00003990


	//   ....[3]....
        /*0678*/ 	.word	0x000039b0


	//   ....[4]....
        /*067c*/ 	.word	0x000039d0


	//   ....[5]....
        /*0680*/ 	.word	0x000039e0


	//   ....[6]....
        /*0684*/ 	.word	0x00003a10


	//   ....[7]....
        /*0688*/ 	.word	0x00003a60


	//   ....[8]....
        /*068c*/ 	.word	0x00003a70


	//   ....[9]....
        /*0690*/ 	.word	0x00003ab0


	//----- nvinfo : EIATTR_VRC_CTA_INIT_COUNT
	.align		4
.L_1491:
        /*0694*/ 	.byte	0x02, 0x4a
	.zero		1
	.zero		1


	//----- nvinfo : EIATTR_EXIT_INSTR_OFFSETS
	.align		4
        /*0698*/ 	.byte	0x04, 0x1c
        /*069a*/ 	.short	(.L_1493 - .L_1492)


	//   ....[0]....
.L_1492:
        /*069c*/ 	.word	0x0000d010


	//----- nvinfo : EIATTR_MAX_THREADS
	.align		4
.L_1493:
        /*06a0*/ 	.byte	0x04, 0x05
        /*06a2*/ 	.short	(.L_1495 - .L_1494)
.L_1494:
        /*06a4*/ 	.word	0x00000100
        /*06a8*/ 	.word	0x00000001
        /*06ac*/ 	.word	0x00000001


	//----- nvinfo : EIATTR_CRS_STACK_SIZE
	.align		4
.L_1495:
        /*06b0*/ 	.byte	0x04, 0x1e
        /*06b2*/ 	.short	(.L_1497 - .L_1496)
.L_1496:
        /*06b4*/ 	.word	0x00000000


	//----- nvinfo : EIATTR_CBANK_PARAM_SIZE
	.align		4
.L_1497:
        /*06b8*/ 	.byte	0x03, 0x19
        /*06ba*/ 	.short	0x0128


	//----- nvinfo : EIATTR_PARAM_CBANK
	.align		4
        /*06bc*/ 	.byte	0x04, 0x0a
        /*06be*/ 	.short	(.L_1499 - .L_1498)
	.align		4
.L_1498:
        /*06c0*/ 	.word	index@(.nv.constant0._ZN10layer_norm31ln_parallel_residual_bwd_kernelINS_13Kernel_traitsI13__nv_bfloat16S2_fS2_fjLj8192ELj1ELj1ELj8ELj16ENS_18Kernel_traits_baseILj8192ES2_S2_fS2_fjLj256EEEEELb1ELb0ELb1EEEvNS_9BwdParamsE)
        /*06c4*/ 	.short	0x0380
        /*06c6*/ 	.short	0x0128


	//----- nvinfo : EIATTR_SW_WAR
	.align		4
.L_1499:
        /*06c8*/ 	.byte	0x04, 0x36
        /*06ca*/ 	.short	(.L_1501 - .L_1500)
.L_1500:
        /*06cc*/ 	.word	0x00000008
.L_1501:


//--------------------- .nv.info._ZN10layer_norm22ln_bwd_finalize_kernelINS_22Kernel_traits_finalizeILj8192E13__nv_bfloat16S2_fS2_fjLb0ELj1024ELj4ENS_18Kernel_traits_baseILj8192ES2_S2_fS2_fjLj1024EEEEELb0ELb0EEEvNS_9BwdParamsE --------------------------
	.section	.nv.info._ZN10layer_norm22ln_bwd_finalize_kernelINS_22Kernel_traits_finalizeILj8192E13__nv_bfloat16S2_fS2_fjLb0ELj1024ELj4ENS_18Kernel_traits_baseILj8192ES2_S2_fS2_fjLj1024EEEEELb0ELb0EEEvNS_9BwdParamsE,"",@"SHT_CUDA_INFO"
	.sectionflags	@""
	.align	4


	//----- nvinfo : EIATTR_CUDA_API_VERSION
	.align		4
        /*0000*/ 	.byte	0x04, 0x37
        /*0002*/ 	.short	(.L_1503 - .L_1502)
.L_1502:
        /*0004*/ 	.word	0x00000082


	//----- nvinfo : EIATTR_KPARAM_INFO
	.align		4
.L_1503:
        /*0008*/ 	.byte	0x04, 0x17
        /*000a*/ 	.short	(.L_1505 - .L_1504)
.L_1504:
        /*000c*/ 	.word	0x00000000
        /*0010*/ 	.short	0x0000
        /*0012*/ 	.short	0x0000
        /*0014*/ 	.byte	0x00, 0xf0, 0xa1, 0x04


	//----- nvinfo : EIATTR_SPARSE_MMA_MASK
	.align		4
.L_1505:
        /*0018*/ 	.byte	0x03, 0x50
        /*001a*/ 	.short	0x0000


	//----- nvinfo : EIATTR_MAXREG_COUNT
	.align		4
        /*001c*/ 	.byte	0x03, 0x1b
        /*001e*/ 	.short	0x0040


	//----- nvinfo : EIATTR_NUM_BARRIERS
	.align		4
        /*0020*/ 	.byte	0x02, 0x4c
        /*0022*/ 	.byte	0x01
	.zero		1


	//----- nvinfo : EIATTR_MERCURY_ISA_VERSION
	.align		4
        /*0024*/ 	.byte	0x03, 0x5f
        /*0026*/ 	.short	0x0101


	//----- nvinfo : EIATTR_COOP_GROUP_MASK_REGIDS
	.align		4
        /*0028*/ 	.byte	0x04, 0x29
        /*002a*/ 	.short	(.L_1507 - .L_1506)


	//   ....[0]....
.L_1506:
        /*002c*/ 	.word	0xffffffff


	//   ....[1]....
        /*0030*/ 	.word	0xffffffff


	//   ....[2]....
        /*0034*/ 	.word	0xffffffff


	//   ....[3]....
        /*0038*/ 	.word	0xffffffff


	//   ....[4]....
        /*003c*/ 	.word	0xffffffff


	//   ....[5]....
        /*0040*/ 	.word	0xffffffff


	//   ....[6]....
        /*0044*/ 	.word	0xffffffff


	//   ....[7]....
        /*0048*/ 	.word	0xffffffff


	//   ....[8]....
        /*004c*/ 	.word	0xffffffff


	//   ....[9]....
        /*0050*/ 	.word	0xffffffff


	//----- nvinfo : EIATTR_COOP_GROUP_INSTR_OFFSETS
	.align		4
.L_1507:
        /*0054*/ 	.byte	0x04, 0x28
        /*0056*/ 	.short	(.L_1509 - .L_1508)


	//   ....[0]....
.L_1508:
        /*0058*/ 	.word	0x00001540


	//   ....[1]....
        /*005c*/ 	.word	0x00001550


	//   ....[2]....
        /*0060*/ 	.word	0x00001580


	//   ....[3]....
        /*0064*/ 	.word	0x00001590


	//   ....[4]....
        /*0068*/ 	.word	0x000015c0


	//   ....[5]....
        /*006c*/ 	.word	0x000015d0


	//   ....[6]....
        /*0070*/ 	.word	0x00001610


	//   ....[7]....
        /*0074*/ 	.word	0x00001630


	//   ....[8]....
        /*0078*/ 	.word	0x00001680


	//   ....[9]....
        /*007c*/ 	.word	0x00001690


	//----- nvinfo : EIATTR_VRC_CTA_INIT_COUNT
	.align		4
.L_1509:
        /*0080*/ 	.byte	0x02, 0x4a
	.zero		1
	.zero		1


	//----- nvinfo : EIATTR_EXIT_INSTR_OFFSETS
	.align		4
        /*0084*/ 	.byte	0x04, 0x1c
        /*0086*/ 	.short	(.L_1511 - .L_1510)


	//   ....[0]....
.L_1510:
        /*0088*/ 	.word	0x00000060


	//   ....[1]....
        /*008c*/ 	.word	0x000016f0


	//   ....[2]....
        /*0090*/ 	.word	0x00001720


	//   ....[3]....
        /*0094*/ 	.word	0x000017e0


	//----- nvinfo : EIATTR_MAX_THREADS
	.align		4
.L_1511:
        /*0098*/ 	.byte	0x04, 0x05
        /*009a*/ 	.short	(.L_1513 - .L_1512)
.L_1512:
        /*009c*/ 	.word	0x00000400
        /*00a0*/ 	.word	0x00000001
        /*00a4*/ 	.word	0x00000001


	//----- nvinfo : EIATTR_CRS_STACK_SIZE
	.align		4
.L_1513:
        /*00a8*/ 	.byte	0x04, 0x1e
        /*00aa*/ 	.short	(.L_1515 - .L_1514)
.L_1514:
        /*00ac*/ 	.word	0x00000000


	//----- nvinfo : EIATTR_CBANK_PARAM_SIZE
	.align		4
.L_1515:
        /*00b0*/ 	.byte	0x03, 0x19
        /*00b2*/ 	.short	0x0128


	//----- nvinfo : EIATTR_PARAM_CBANK
	.align		4
        /*00b4*/ 	.byte	0x04, 0x0a
        /*00b6*/ 	.short	(.L_1517 - .L_1516)
	.align		4
.L_1516:
        /*00b8*/ 	.word	index@(.nv.constant0._ZN10layer_norm22ln_bwd_finalize_kernelINS_22Kernel_traits_finalizeILj8192E13__nv_bfloat16S2_fS2_fjLb0ELj1024ELj4ENS_18Kernel_traits_baseILj8192ES2_S2_fS2_fjLj1024EEEEELb0ELb0EEEvNS_9BwdParamsE)
        /*00bc*/ 	.short	0x0380
        /*00be*/ 	.short	0x0128


	//----- nvinfo : EIATTR_SW_WAR
	.align		4
.L_1517:
        /*00c0*/ 	.byte	0x04, 0x36
        /*00c2*/ 	.short	(.L_1519 - .L_1518)
.L_1518:
        /*00c4*/ 	.word	0x00000008
.L_1519:


//--------------------- .nv.info._ZN10layer_norm40ln_parallel_residual_bwd_finalize_kernelINS_22Kernel_traits_finalizeILj8192E13__nv_bfloat16S2_fS2_fjLb0ELj1024ELj4ENS_18Kernel_traits_baseILj8192ES2_S2_fS2_fjLj1024EEEEELb0EEEvNS_9BwdParamsE --------------------------
	.section	.nv.info._ZN10layer_norm40ln_parallel_residual_bwd_finalize_kernelINS_22Kernel_traits_finalizeILj8192E13__nv_bfloat16S2_fS2_fjLb0ELj1024ELj4ENS_18Kernel_traits_baseILj8192ES2_S2_fS2_fjLj1024EEEEELb0EEEvNS_9BwdParamsE,"",@"SHT_CUDA_INFO"
	.sectionflags	@""
	.align	4


	//----- nvinfo : EIATTR_CUDA_API_VERSION
	.align		4
        /*0000*/ 	.byte	0x04, 0x37
        /*0002*/ 	.short	(.L_1521 - .L_1520)
.L_1520:
        /*0004*/ 	.word	0x00000082


	//----- nvinfo : EIATTR_KPARAM_INFO
	.align		4
.L_1521:
        /*0008*/ 	.byte	0x04, 0x17
        /*000a*/ 	.short	(.L_1523 - .L_1522)
.L_1522:
        /*000c*/ 	.word	0x00000000
        /*0010*/ 	.short	0x0000
        /*0012*/ 	.short	0x0000
        /*0014*/ 	.byte	0x00, 0xf0, 0xa1, 0x04


	//----- nvinfo : EIATTR_SPARSE_MMA_MASK
	.align		4
.L_1523:
        /*0018*/ 	.byte	0x03, 0x50
        /*001a*/ 	.short	0x0000


	//----- nvinfo : EIATTR_MAXREG_COUNT
	.align		4
        /*001c*/ 	.byte	0x03, 0x1b
        /*001e*/ 	.short	0x0040


	//----- nvinfo : EIATTR_NUM_BARRIERS
	.align		4
        /*0020*/ 	.byte	0x02, 0x4c
        /*0022*/ 	.byte	0x01
	.zero		1


	//----- nvinfo : EIATTR_MERCURY_ISA_VERSION
	.align		4
        /*0024*/ 	.byte	0x03, 0x5f
        /*0026*/ 	.short	0x0101


	//----- nvinfo : EIATTR_COOP_GROUP_MASK_REGIDS
	.align		4
        /*0028*/ 	.byte	0x04, 0x29
        /*002a*/ 	.short	(.L_1525 - .L_1524)


	//   ....[0]....
.L_1524:
        /*002c*/ 	.word	0xffffffff


	//   ....[1]....
        /*0030*/ 	.word	0xffffffff


	//   ....[2]....
        /*0034*/ 	.word	0xffffffff


	//   ....[3]....
        /*0038*/ 	.word	0xffffffff


	//   ....[4]....
        /*003c*/ 	.word	0xffffffff


	//   ....[5]....
        /*0040*/ 	.word	0xffffffff


	//   ....[6]....
        /*0044*/ 	.word	0xffffffff


	//   ....[7]....
        /*0048*/ 	.word	0xffffffff


	//   ....[8]....
        /*004c*/ 	.word	0xffffffff


	//   ....[9]....
        /*0050*/ 	.word	0xffffffff


	//   ....[10]....
        /*0054*/ 	.word	0xffffffff


	//   ....[11]....
        /*0058*/ 	.word	0xffffffff


	//   ....[12]....
        /*005c*/ 	.word	0xffffffff


	//   ....[13]....
        /*0060*/ 	.word	0xffffffff


	//   ....[14]....
        /*0064*/ 	.word	0xffffffff


	//   ....[15]....
        /*0068*/ 	.word	0xffffffff


	//   ....[16]....
        /*006c*/ 	.word	0xffffffff


	//   ....[17]....
        /*0070*/ 	.word	0xffffffff


	//   ....[18]....
        /*0074*/ 	.word	0xffffffff


	//   ....[19]....
        /*0078*/ 	.word	0xffffffff


	//----- nvinfo : EIATTR_COOP_GROUP_INSTR_OFFSETS
	.align		4
.L_1525:
        /*007c*/ 	.byte	0x04, 0x28
        /*007e*/ 	.short	(.L_1527 - .L_1526)


	//   ....[0]....
.L_1526:
        /*0080*/ 	.word	0x000013a0


	//   ....[1]....
        /*0084*/ 	.word	0x000013b0


	//   ....[2]....
        /*0088*/ 	.word	0x000013c0


	//   ....[3]....
        /*008c*/ 	.word	0x000013d0


	//   ....[4]....
        /*0090*/ 	.word	0x00001400


	//   ....[5]....
        /*0094*/ 	.word	0x00001430


	//   ....[6]....
        /*0098*/ 	.word	0x00001440


	//   ....[7]....
        /*009c*/ 	.word	0x00001450


	//   ....[8]....
        /*00a0*/ 	.word	0x00001470


	//   ....[9]....
        /*00a4*/ 	.word	0x000014b0


	//   ....[10]....
        /*00a8*/ 	.word	0x000014e0


	//   ....[11]....
        /*00ac*/ 	.word	0x000014f0


	//   ....[12]....
        /*00b0*/ 	.word	0x00001510


	//   ....[13]....
        /*00b4*/ 	.word	0x00001540


	//   ....[14]....
        /*00b8*/ 	.word	0x00001560


	//   ....[15]....
        /*00bc*/ 	.word	0x00001570


	//   ....[16]....
        /*00c0*/ 	.word	0x000015b0


	//   ....[17]....
        /*00c4*/ 	.word	0x000015e0


	//   ....[18]....
        /*00c8*/ 	.word	0x00001600


	//   ....[19]....
        /*00cc*/ 	.word	0x00001610


	//----- nvinfo : EIATTR_VRC_CTA_INIT_COUNT
	.align		4
.L_1527:
        /*00d0*/ 	.byte	0x02, 0x4a
	.zero		1
	.zero		1


	//----- nvinfo : EIATTR_EXIT_INSTR_OFFSETS
	.align		4
        /*00d4*/ 	.byte	0x04, 0x1c
        /*00d6*/ 	.short	(.L_1529 - .L_1528)


	//   ....[0]....
.L_1528:
        /*00d8*/ 	.word	0x00000060


	//   ....[1]....
        /*00dc*/ 	.word	0x000016c0


	//   ....[2]....
        /*00e0*/ 	.word	0x000016f0


	//   ....[3]....
        /*00e4*/ 	.word	0x00001850


	//----- nvinfo : EIATTR_MAX_THREADS
	.align		4
.L_1529:
        /*00e8*/ 	.byte	0x04, 0x05
        /*00ea*/ 	.short	(.L_1531 - .L_1530)
.L_1530:
        /*00ec*/ 	.word	0x00000400
        /*00f0*/ 	.word	0x00000001
        /*00f4*/ 	.word	0x00000001


	//----- nvinfo : EIATTR_CRS_STACK_SIZE
	.align		4
.L_1531:
        /*00f8*/ 	.byte	0x04, 0x1e
        /*00fa*/ 	.short	(.L_1533 - .L_1532)
.L_1532:
        /*00fc*/ 	.word	0x00000000


	//----- nvinfo : EIATTR_CBANK_PARAM_SIZE
	.align		4
.L_1533:
        /*0100*/ 	.byte	0x03, 0x19
        /*0102*/ 	.short	0x0128


	//----- nvinfo : EIATTR_PARAM_CBANK
	.align		4
        /*0104*/ 	.byte	0x04, 0x0a
        /*0106*/ 	.short	(.L_1535 - .L_1534)
	.align		4
.L_1534:
        /*0108*/ 	.word	index@(.nv.constant0._ZN10layer_norm40ln_parallel_residual_bwd_finalize_kernelINS_22Kernel_traits_finalizeILj8192E13__nv_bfloat16S2_fS2_fjLb0ELj1024ELj4ENS_18Kernel_traits_baseILj8192ES2_S2_fS2_fjLj1024EEEEELb0EEEvNS_9BwdParamsE)
        /*010c*/ 	.short	0x0380
        /*010e*/ 	.short	0x0128


	//----- nvinfo : EIATTR_SW_WAR
	.align		4
.L_1535:
        /*0110*/ 	.byte	0x04, 0x36
        /*0112*/ 	.short	(.L_1537 - .L_1536)
.L_1536:
        /*0114*/ 	.word	0x00000008
.L_1537:


//--------------------- .nv.info._ZN10layer_norm31ln_parallel_residual_bwd_kernelINS_13Kernel_traitsI13__nv_bfloat16S2_fS2_fjLj8192ELj1ELj1ELj8ELj16ENS_18Kernel_traits_baseILj8192ES2_S2_fS2_fjLj256EEEEELb1ELb1ELb0EEEvNS_9BwdParamsE --------------------------
	.section	.nv.info._ZN10layer_norm31ln_parallel_residual_bwd_kernelINS_13Kernel_traitsI13__nv_bfloat16S2_fS2_fjLj8192ELj1ELj1ELj8ELj16ENS_18Kernel_traits_baseILj8192ES2_S2_fS2_fjLj256EEEEELb1ELb1ELb0EEEvNS_9BwdParamsE,"",@"SHT_CUDA_INFO"
	.sectionflags	@""
	.align	4


	//----- nvinfo : EIATTR_CUDA_API_VERSION
	.align		4
        /*0000*/ 	.byte	0x04, 0x37
        /*0002*/ 	.short	(.L_1539 - .L_1538)
.L_1538:
        /*0004*/ 	.word	0x00000082


	//----- nvinfo : EIATTR_KPARAM_INFO
	.align		4
.L_1539:
        /*0008*/ 	.byte	0x04, 0x17
        /*000a*/ 	.short	(.L_1541 - .L_1540)
.L_1540:
        /*000c*/ 	.word	0x00000000
        /*0010*/ 	.short	0x0000
        /*0012*/ 	.short	0x0000
        /*0014*/ 	.byte	0x00, 0xf0, 0xa1, 0x04


	//----- nvinfo : EIATTR_SPARSE_MMA_MASK
	.align		4
.L_1541:
        /*0018*/ 	.byte	0x03, 0x50
        /*001a*/ 	.short	0x0000


	//----- nvinfo : EIATTR_MAXREG_COUNT
	.align		4
        /*001c*/ 	.byte	0x03, 0x1b
        /*001e*/ 	.short	0x00ff


	//----- nvinfo : EIATTR_NUM_BARRIERS
	.align		4
        /*0020*/ 	.byte	0x02, 0x4c
        /*0022*/ 	.byte	0x01
	.zero		1


	//----- nvinfo : EIATTR_MERCURY_ISA_VERSION
	.align		4
        /*0024*/ 	.byte	0x03, 0x5f
        /*0026*/ 	.short	0x0101


	//----- nvinfo : EIATTR_COOP_GROUP_MASK_REGIDS
	.align		4
        /*0028*/ 	.byte	0x04, 0x29
        /*002a*/ 	.short	(.L_1543 - .L_1542)


	//   ....[0]....
.L_1542:
        /*002c*/ 	.word	0xffffffff


	//   ....[1]....
        /*0030*/ 	.word	0xffffffff


	//   ....[2]....
        /*0034*/ 	.word	0xffffffff


	//   ....[3]....
        /*0038*/ 	.word	0xffffffff


	//   ....[4]....
        /*003c*/ 	.word	0xffffffff


	//   ....[5]....
        /*0040*/ 	.word	0xffffffff


	//   ....[6]....
        /*0044*/ 	.word	0xffffffff


	//   ....[7]....
        /*0048*/ 	.word	0xffffffff


	//   ....[8]....
        /*004c*/ 	.word	0xffffffff


	//   ....[9]....
        /*0050*/ 	.word	0xffffffff


	//----- nvinfo : EIATTR_COOP_GROUP_INSTR_OFFSETS
	.align		4
.L_1543:
        /*0054*/ 	.byte	0x04, 0x28
        /*0056*/ 	.short	(.L_1545 - .L_1544)


	//   ....[0]....
.L_1544:
        /*0058*/ 	.word	0x00002250


	//   ....[1]....
        /*005c*/ 	.word	0x00002270


	//   ....[2]....
        /*0060*/ 	.word	0x000022b0


	//   ....[3]....
        /*0064*/ 	.word	0x000022c0


	//   ....[4]....
        /*0068*/ 	.word	0x00002300


	//   ....[5]....
        /*006c*/ 	.word	0x00002310


	//   ....[6]....
        /*0070*/ 	.word	0x00002340


	//   ....[7]....
        /*0074*/ 	.word	0x00002350


	//   ....[8]....
        /*0078*/ 	.word	0x00002380


	//   ....[9]....
        /*007c*/ 	.word	0x00002390


	//----- nvinfo : EIATTR_VRC_CTA_INIT_COUNT
	.align		4
.L_1545:
        /*0080*/ 	.byte	0x02, 0x4a
	.zero		1
	.zero		1


	//----- nvinfo : EIATTR_EXIT_INSTR_OFFSETS
	.align		4
        /*0084*/ 	.byte	0x04, 0x1c
        /*0086*/ 	.short	(.L_1547 - .L_1546)


	//   ....[0]....
.L_1546:
        /*0088*/ 	.word	0x0000b360


	//   ....[1]....
        /*008c*/ 	.word	0x0000b400


	//----- nvinfo : EIATTR_MAX_THREADS
	.align		4
.L_1547:
        /*0090*/ 	.byte	0x04, 0x05
        /*0092*/ 	.short	(.L_1549 - .L_1548)
.L_1548:
        /*0094*/ 	.word	0x00000100
        /*0098*/ 	.word	0x00000001
        /*009c*/ 	.word	0x00000001


	//----- nvinfo : EIATTR_CRS_STACK_SIZE
	.align		4
.L_1549:
        /*00a0*/ 	.byte	0x04, 0x1e
        /*00a2*/ 	.short	(.L_1551 - .L_1550)
.L_1550:
        /*00a4*/ 	.word	0x00000000


	//----- nvinfo : EIATTR_CBANK_PARAM_SIZE
	.align		4
.L_1551:
        /*00a8*/ 	.byte	0x03, 0x19
        /*00aa*/ 	.short	0x0128


	//----- nvinfo : EIATTR_PARAM_CBANK
	.align		4
        /*00ac*/ 	.byte	0x04, 0x0a
        /*00ae*/ 	.short	(.L_1553 - .L_1552)
	.align		4
.L_1552:
        /*00b0*/ 	.word	index@(.nv.constant0._ZN10layer_norm31ln_parallel_residual_bwd_kernelINS_13Kernel_traitsI13__nv_bfloat16S2_fS2_fjLj8192ELj1ELj1ELj8ELj16ENS_18Kernel_traits_baseILj8192ES2_S2_fS2_fjLj256EEEEELb1ELb1ELb0EEEvNS_9BwdParamsE)
        /*00b4*/ 	.short	0x0380
        /*00b6*/ 	.short	0x0128


	//----- nvinfo : EIATTR_SW_WAR
	.align		4
.L_1553:
        /*00b8*/ 	.byte	0x04, 0x36
        /*00ba*/ 	.short	(.L_1555 - .L_1554)
.L_1554:
        /*00bc*/ 	.word	0x00000008
.L_1555:


//--------------------- .nv.info._ZN10layer_norm22ln_bwd_finalize_kernelINS_22Kernel_traits_finalizeILj8192E13__nv_bfloat16S2_fS2_fjLb0ELj1024ELj4ENS_18Kernel_traits_baseILj8192ES2_S2_fS2_fjLj1024EEEEELb0ELb1EEEvNS_9BwdParamsE --------------------------
	.section	.nv.info._ZN10layer_norm22ln_bwd_finalize_kernelINS_22Kernel_traits_finalizeILj8192E13__nv_bfloat16S2_fS2_fjLb0ELj1024ELj4ENS_18Kernel_traits_baseILj8192ES2_S2_fS2_fjLj1024EEEEELb0ELb1EEEvNS_9BwdParamsE,"",@"SHT_CUDA_INFO"
	.sectionflags	@""
	.align	4


	//----- nvinfo : EIATTR_CUDA_API_VERSION
	.align		4
        /*0000*/ 	.byte	0x04, 0x37
        /*0002*/ 	.short	(.L_1557 - .L_1556)
.L_1556:
        /*0004*/ 	.word	0x00000082


	//----- nvinfo : EIATTR_KPARAM_INFO
	.align		4
.L_1557:
        /*0008*/ 	.byte	0x04, 0x17
        /*000a*/ 	.short	(.L_1559 - .L_1558)
.L_1558:
        /*000c*/ 	.word	0x00000000
        /*0010*/ 	.short	0x0000
        /*0012*/ 	.short	0x0000
        /*0014*/ 	.byte	0x00, 0xf0, 0xa1, 0x04


	//----- nvinfo : EIATTR_SPARSE_MMA_MASK
	.align		4
.L_1559:
        /*0018*/ 	.byte	0x03, 0x50
        /*001a*/ 	.short	0x0000


	//----- nvinfo : EIATTR_MAXREG_COUNT
	.align		4
        /*001c*/ 	.byte	0x03, 0x1b
        /*001e*/ 	.short	0x0040


	//----- nvinfo : EIATTR_NUM_BARRIERS
	.align		4
        /*0020*/ 	.byte	0x02, 0x4c
        /*0022*/ 	.byte	0x01
	.zero		1


	//----- nvinfo : EIATTR_MERCURY_ISA_VERSION
	.align		4
        /*0024*/ 	.byte	0x03, 0x5f
        /*0026*/ 	.short	0x0101


	//----- nvinfo : EIATTR_COOP_GROUP_MASK_REGIDS
	.align		4
        /*0028*/ 	.byte	0x04, 0x29
        /*002a*/ 	.short	(.L_1561 - .L_1560)


	//   ....[0]....
.L_1560:
        /*002c*/ 	.word	0xffffffff


	//   ....[1]....
        /*0030*/ 	.word	0xffffffff


	//   ....[2]....
        /*0034*/ 	.word	0xffffffff


	//   ....[3]....
        /*0038*/ 	.word	0xffffffff


	//   ....[4]....
        /*003c*/ 	.word	0xffffffff


	//   ....[5]....
        /*0040*/ 	.word	0xffffffff


	//   ....[6]....
        /*0044*/ 	.word	0xffffffff


	//   ....[7]....
        /*0048*/ 	.word	0xffffffff


	//   ....[8]....
        /*004c*/ 	.word	0xffffffff


	//   ....[9]....
        /*0050*/ 	.word	0xffffffff


	//----- nvinfo : EIATTR_COOP_GROUP_INSTR_OFFSETS
	.align		4
.L_1561:
        /*0054*/ 	.byte	0x04, 0x28
        /*0056*/ 	.short	(.L_1563 - .L_1562)


	//   ....[0]....
.L_1562:
        /*0058*/ 	.word	0x00001560


	//   ....[1]....
        /*005c*/ 	.word	0x00001570


	//   ....[2]....
        /*0060*/ 	.word	0x000015a0


	//   ....[3]....
        /*0064*/ 	.word	0x000015b0


	//   ....[4]....
        /*0068*/ 	.word	0x000015e0


	//   ....[5]....
        /*006c*/ 	.word	0x000015f0


	//   ....[6]....
        /*0070*/ 	.word	0x00001620


	//   ....[7]....
        /*0074*/ 	.word	0x00001640


	//   ....[8]....
        /*0078*/ 	.word	0x00001670


	//   ....[9]....
        /*007c*/ 	.word	0x00001680


	//----- nvinfo : EIATTR_VRC_CTA_INIT_COUNT
	.align		4
.L_1563:
        /*0080*/ 	.byte	0x02, 0x4a
	.zero		1
	.zero		1


	//----- nvinfo : EIATTR_EXIT_INSTR_OFFSETS
	.align		4
        /*0084*/ 	.byte	0x04, 0x1c
        /*0086*/ 	.short	(.L_1565 - .L_1564)


	//   ....[0]....
.L_1564:
        /*0088*/ 	.word	0x00000060


	//   ....[1]....
        /*008c*/ 	.word	0x000016e0


	//   ....[2]....
        /*0090*/ 	.word	0x000017d0


	//----- nvinfo : EIATTR_MAX_THREADS
	.align		4
.L_1565:
        /*0094*/ 	.byte	0x04, 0x05
        /*0096*/ 	.short	(.L_1567 - .L_1566)
.L_1566:
        /*0098*/ 	.word	0x00000400
        /*009c*/ 	.word	0x00000001
        /*00a0*/ 	.word	0x00000001


	//----- nvinfo : EIATTR_CRS_STACK_SIZE
	.align		4
.L_1567:
        /*00a4*/ 	.byte	0x04, 0x1e
        /*00a6*/ 	.short	(.L_1569 - .L_1568)
.L_1568:
        /*00a8*/ 	.word	0x00000000


	//----- nvinfo : EIATTR_CBANK_PARAM_SIZE
	.align		4
.L_1569:
        /*00ac*/ 	.byte	0x03, 0x19
        /*00ae*/ 	.short	0x0128


	//----- nvinfo : EIATTR_PARAM_CBANK
	.align		4
        /*00b0*/ 	.byte	0x04, 0x0a
        /*00b2*/ 	.short	(.L_1571 - .L_1570)
	.align		4
.L_1570:
        /*00b4*/ 	.word	index@(.nv.constant0._ZN10layer_norm22ln_bwd_finalize_kernelINS_22Kernel_traits_finalizeILj8192E13__nv_bfloat16S2_fS2_fjLb0ELj1024ELj4ENS_18Kernel_traits_baseILj8192ES2_S2_fS2_fjLj1024EEEEELb0ELb1EEEvNS_9BwdParamsE)
        /*00b8*/ 	.short	0x0380
        /*00ba*/ 	.short	0x0128


	//----- nvinfo : EIATTR_SW_WAR
	.align		4
.L_1571:
        /*00bc*/ 	.byte	0x04, 0x36
        /*00be*/ 	.short	(.L_1573 - .L_1572)
.L_1572:
        /*00c0*/ 	.word	0x00000008
.L_1573:


//--------------------- .nv.info._ZN10layer_norm40ln_parallel_residual_bwd_finalize_kernelINS_22Kernel_traits_finalizeILj8192E13__nv_bfloat16S2_fS2_fjLb0ELj1024ELj4ENS_18Kernel_traits_baseILj8192ES2_S2_fS2_fjLj1024EEEEELb1EEEvNS_9BwdParamsE --------------------------
	.section	.nv.info._ZN10layer_norm40ln_parallel_residual_bwd_finalize_kernelINS_22Kernel_traits_finalizeILj8192E13__nv_bfloat16S2_fS2_fjLb0ELj1024ELj4ENS_18Kernel_traits_baseILj8192ES2_S2_fS2_fjLj1024EEEEELb1EEEvNS_9BwdParamsE,"",@"SHT_CUDA_INFO"
	.sectionflags	@""
	.align	4


	//----- nvinfo : EIATTR_CUDA_API_VERSION
	.align		4
        /*0000*/ 	.byte	0x04, 0x37
        /*0002*/ 	.short	(.L_1575 - .L_1574)
.L_1574:
        /*0004*/ 	.word	0x00000082


	//----- nvinfo : EIATTR_KPARAM_INFO
	.align		4
.L_1575:
        /*0008*/ 	.byte	0x04, 0x17
        /*000a*/ 	.short	(.L_1577 - .L_1576)
.L_1576:
        /*000c*/ 	.word	0x00000000
        /*0010*/ 	.short	0x0000
        /*0012*/ 	.short	0x0000
        /*0014*/ 	.byte	0x00, 0xf0, 0xa1, 0x04


	//----- nvinfo : EIATTR_SPARSE_MMA_MASK
	.align		4
.L_1577:
        /*0018*/ 	.byte	0x03, 0x50
        /*001a*/ 	.short	0x0000


	//----- nvinfo : EIATTR_MAXREG_COUNT
	.align		4
        /*001c*/ 	.byte	0x03, 0x1b
        /*001e*/ 	.short	0x0040


	//----- nvinfo : EIATTR_NUM_BARRIERS
	.align		4
        /*0020*/ 	.byte	0x02, 0x4c
        /*0022*/ 	.byte	0x01
	.zero		1


	//----- nvinfo : EIATTR_MERCURY_ISA_VERSION
	.align		4
        /*0024*/ 	.byte	0x03, 0x5f
        /*0026*/ 	.short	0x0101


	//----- nvinfo : EIATTR_COOP_GROUP_MASK_REGIDS
	.align		4
        /*0028*/ 	.byte	0x04, 0x29
        /*002a*/ 	.short	(.L_1579 - .L_1578)


	//   ....[0]....
.L_1578:
        /*002c*/ 	.word	0xffffffff


	//   ....[1]....
        /*0030*/ 	.word	0xffffffff


	//   ....[2]....
        /*0034*/ 	.word	0xffffffff


	//   ....[3]....
        /*0038*/ 	.word	0xffffffff


	//   ....[4]....
        /*003c*/ 	.word	0xffffffff


	//   ....[5]....
        /*0040*/ 	.word	0xffffffff


	//   ....[6]....
        /*0044*/ 	.word	0xffffffff


	//   ....[7]....
        /*0048*/ 	.word	0xffffffff


	//   ....[8]....
        /*004c*/ 	.word	0xffffffff


	//   ....[9]....
        /*0050*/ 	.word	0xffffffff


	//   ....[10]....
        /*0054*/ 	.word	0xffffffff


	//   ....[11]....
        /*0058*/ 	.word	0xffffffff


	//   ....[12]....
        /*005c*/ 	.word	0xffffffff


	//   ....[13]....
        /*0060*/ 	.word	0xffffffff


	//   ....[14]....
        /*0064*/ 	.word	0xffffffff


	//   ....[15]....
        /*0068*/ 	.word	0xffffffff


	//   ....[16]....
        /*006c*/ 	.word	0xffffffff


	//   ....[17]....
        /*0070*/ 	.word	0xffffffff


	//   ....[18]....
        /*0074*/ 	.word	0xffffffff


	//   ....[19]....
        /*0078*/ 	.word	0xffffffff


	//----- nvinfo : EIATTR_COOP_GROUP_INSTR_OFFSETS
	.align		4
.L_1579:
        /*007c*/ 	.byte	0x04, 0x28
        /*007e*/ 	.short	(.L_1581 - .L_1580)


	//   ....[0]....
.L_1580:
        /*0080*/ 	.word	0x000013e0


	//   ....[1]....
        /*0084*/ 	.word	0x000013f0


	//   ....[2]....
        /*0088*/ 	.word	0x00001400


	//   ....[3]....
        /*008c*/ 	.word	0x00001410


	//   ....[4]....
        /*0090*/ 	.word	0x00001450


	//   ....[5]....
        /*0094*/ 	.word	0x00001470


	//   ....[6]....
        /*0098*/ 	.word	0x00001480


	//   ....[7]....
        /*009c*/ 	.word	0x00001490


	//   ....[8]....
        /*00a0*/ 	.word	0x000014d0


	//   ....[9]....
        /*00a4*/ 	.word	0x000014f0


	//   ....[10]....
        /*00a8*/ 	.word	0x00001500


	//   ....[11]....
        /*00ac*/ 	.word	0x00001510


	//   ....[12]....
        /*00b0*/ 	.word	0x00001540


	//   ....[13]....
        /*00b4*/ 	.word	0x00001560


	//   ....[14]....
        /*00b8*/ 	.word	0x00001580


	//   ....[15]....
        /*00bc*/ 	.word	0x00001590


	//   ....[16]....
        /*00c0*/ 	.word	0x000015c0


	//   ....[17]....
        /*00c4*/ 	.word	0x000015e0


	//   ....[18]....
        /*00c8*/ 	.word	0x00001600


	//   ....[19]....
        /*00cc*/ 	.word	0x00001610


	//----- nvinfo : EIATTR_VRC_CTA_INIT_COUNT
	.align		4
.L_1581:
        /*00d0*/ 	.byte	0x02, 0x4a
	.zero		1
	.zero		1


	//----- nvinfo : EIATTR_EXIT_INSTR_OFFSETS
	.align		4
        /*00d4*/ 	.byte	0x04, 0x1c
        /*00d6*/ 	.short	(.L_1583 - .L_1582)


	//   ....[0]....
.L_1582:
        /*00d8*/ 	.word	0x00000060


	//   ....[1]....
        /*00dc*/ 	.word	0x000016b0


	//   ....[2]....
        /*00e0*/ 	.word	0x00001840


	//----- nvinfo : EIATTR_MAX_THREADS
	.align		4
.L_1583:
        /*00e4*/ 	.byte	0x04, 0x05
        /*00e6*/ 	.short	(.L_1585 - .L_1584)
.L_1584:
        /*00e8*/ 	.word	0x00000400
        /*00ec*/ 	.word	0x00000001
        /*00f0*/ 	.word	0x00000001


	//----- nvinfo : EIATTR_CRS_STACK_SIZE
	.align		4
.L_1585:
        /*00f4*/ 	.byte	0x04, 0x1e
        /*00f6*/ 	.short	(.L_1587 - .L_1586)
.L_1586:
        /*00f8*/ 	.word	0x00000000


	//----- nvinfo : EIATTR_CBANK_PARAM_SIZE
	.align		4
.L_1587:
        /*00fc*/ 	.byte	0x03, 0x19
        /*00fe*/ 	.short	0x0128


	//----- nvinfo : EIATTR_PARAM_CBANK
	.align		4
        /*0100*/ 	.byte	0x04, 0x0a
        /*0102*/ 	.short	(.L_1589 - .L_1588)
	.align		4
.L_1588:
        /*0104*/ 	.word	index@(.nv.constant0._ZN10layer_norm40ln_parallel_residual_bwd_finalize_kernelINS_22Kernel_traits_finalizeILj8192E13__nv_bfloat16S2_fS2_fjLb0ELj1024ELj4ENS_18Kernel_traits_baseILj8192ES2_S2_fS2_fjLj1024EEEEELb1EEEvNS_9BwdParamsE)
        /*0108*/ 	.short	0x0380
        /*010a*/ 	.short	0x0128


	//----- nvinfo : EIATTR_SW_WAR
	.align		4
.L_1589:
        /*010c*/ 	.byte	0x04, 0x36
        /*010e*/ 	.short	(.L_1591 - .L_1590)
.L_1590:
        /*0110*/ 	.word	0x00000008
.L_1591:


//--------------------- .nv.info._ZN10layer_norm31ln_parallel_residual_bwd_kernelINS_13Kernel_traitsI13__nv_bfloat16S2_fS2_fjLj8192ELj1ELj1ELj8ELj16ENS_18Kernel_traits_baseILj8192ES2_S2_fS2_fjLj256EEEEELb1ELb1ELb1EEEvNS_9BwdParamsE --------------------------
	.section	.nv.info._ZN10layer_norm31ln_parallel_residual_bwd_kernelINS_13Kernel_traitsI13__nv_bfloat16S2_fS2_fjLj8192ELj1ELj1ELj8ELj16ENS_18Kernel_traits_baseILj8192ES2_S2_fS2_fjLj256EEEEELb1ELb1ELb1EEEvNS_9BwdParamsE,"",@"SHT_CUDA_INFO"
	.sectionflags	@""
	.align	4


	//----- nvinfo : EIATTR_CUDA_API_VERSION
	.align		4
        /*0000*/ 	.byte	0x04, 0x37
        /*0002*/ 	.short	(.L_1593 - .L_1592)
.L_1592:
        /*0004*/ 	.word	0x00000082


	//----- nvinfo : EIATTR_KPARAM_INFO
	.align		4
.L_1593:
        /*0008*/ 	.byte	0x04, 0x17
        /*000a*/ 	.short	(.L_1595 - .L_1594)
.L_1594:
        /*000c*/ 	.word	0x00000000
        /*0010*/ 	.short	0x0000
        /*0012*/ 	.short	0x0000
        /*0014*/ 	.byte	0x00, 0xf0, 0xa1, 0x04


	//----- nvinfo : EIATTR_SPARSE_MMA_MASK
	.align		4
.L_1595:
        /*0018*/ 	.byte	0x03, 0x50
        /*001a*/ 	.short	0x0000


	//----- nvinfo : EIATTR_MAXREG_COUNT
	.align		4
        /*001c*/ 	.byte	0x03, 0x1b
        /*001e*/ 	.short	0x00ff


	//----- nvinfo : EIATTR_NUM_BARRIERS
	.align		4
        /*0020*/ 	.byte	0x02, 0x4c
        /*0022*/ 	.byte	0x01
	.zero		1


	//----- nvinfo : EIATTR_ANNOTATIONS
	.align		4
        /*0024*/ 	.byte	0x04, 0x55
        /*0026*/ 	.short	(.L_1597 - .L_1596)


	//   ....[0]....
.L_1596:
        /*0028*/ 	.word	0x00000001
        /*002c*/ 	.byte	0x40, 0x05, 0x00, 0x00, 0x01, 0x00, 0x00, 0x00, 0x50, 0x05, 0x00, 0x00, 0x01, 0x00, 0x00, 0x00
        /*003c*/ 	.byte	0x60, 0x05, 0x00, 0x00, 0x01, 0x00, 0x00, 0x00, 0xd0, 0x08, 0x00, 0x00, 0x01, 0x00, 0x00, 0x00
        /*004c*/ 	.byte	0xf0, 0x08, 0x00, 0x00, 0x01, 0x00, 0x00, 0x00, 0x20, 0x09, 0x00, 0x00


	//----- nvinfo : EIATTR_MERCURY_ISA_VERSION
	.align		4
.L_1597:
        /*0058*/ 	.byte	0x03, 0x5f
        /*005a*/ 	.short	0x0101


	//----- nvinfo : EIATTR_COOP_GROUP_MASK_REGIDS
	.align		4
        /*005c*/ 	.byte	0x04, 0x29
        /*005e*/ 	.short	(.L_1599 - .L_1598)


	//   ....[0]....
.L_1598:
        /*0060*/ 	.word	0xffffffff


	//   ....[1]....
        /*0064*/ 	.word	0xffffffff


	//   ....[2]....
        /*0068*/ 	.word	0xffffffff


	//   ....[3]....
        /*006c*/ 	.word	0xffffffff


	//   ....[4]....
        /*0070*/ 	.word	0xffffffff


	//   ....[5]....
        /*0074*/ 	.word	0xffffffff


	//   ....[6]....
        /*0078*/ 	.word	0xffffffff


	//   ....[7]....
        /*007c*/ 	.word	0xffffffff


	//   ....[8]....
        /*0080*/ 	.word	0xffffffff


	//   ....[9]....
        /*0084*/ 	.word	0xffffffff


	//----- nvinfo : EIATTR_COOP_GROUP_INSTR_OFFSETS
	.align		4
.L_1599:
        /*0088*/ 	.byte	0x04, 0x28
        /*008a*/ 	.short	(.L_1601 - .L_1600)


	//   ....[0]....
.L_1600:
        /*008c*/ 	.word	0x00001c00


	//   ....[1]....
        /*0090*/ 	.word	0x00001cb0


	//   ....[2]....
        /*0094*/ 	.word	0x00001cc0


	//   ....[3]....
        /*0098*/ 	.word	0x00001cf0


	//   ....[4]....
        /*009c*/ 	.word	0x00001d10


	//   ....[5]....
        /*00a0*/ 	.word	0x00001d30


	//   ....[6]....
        /*00a4*/ 	.word	0x00001d40


	//   ....[7]....
        /*00a8*/ 	.word	0x00001d70


	//   ....[8]....
        /*00ac*/ 	.word	0x00001da0


	//   ....[9]....
        /*00b0*/ 	.word	0x00001db0


	//----- nvinfo : EIATTR_VRC_CTA_INIT_COUNT
	.align		4
.L_1601:
        /*00b4*/ 	.byte	0x02, 0x4a
	.zero		1
	.zero		1


	//----- nvinfo : EIATTR_EXIT_INSTR_OFFSETS
	.align		4
        /*00b8*/ 	.byte	0x04, 0x1c
        /*00ba*/ 	.short	(.L_1603 - .L_1602)


	//   ....[0]....
.L_1602:
        /*00bc*/ 	.word	0x0000af20


	//----- nvinfo : EIATTR_MAX_THREADS
	.align		4
.L_1603:
        /*00c0*/ 	.byte	0x04, 0x05
        /*00c2*/ 	.short	(.L_1605 - .L_1604)
.L_1604:
        /*00c4*/ 	.word	0x00000100
        /*00c8*/ 	.word	0x00000001
        /*00cc*/ 	.word	0x00000001


	//----- nvinfo : EIATTR_CRS_STACK_SIZE
	.align		4
.L_1605:
        /*00d0*/ 	.byte	0x04, 0x1e
        /*00d2*/ 	.short	(.L_1607 - .L_1606)
.L_1606:
        /*00d4*/ 	.word	0x00000000


	//----- nvinfo : EIATTR_CBANK_PARAM_SIZE
	.align		4
.L_1607:
        /*00d8*/ 	.byte	0x03, 0x19
        /*00da*/ 	.short	0x0128


	//----- nvinfo : EIATTR_PARAM_CBANK
	.align		4
        /*00dc*/ 	.byte	0x04, 0x0a
        /*00de*/ 	.short	(.L_1609 - .L_1608)
	.align		4
.L_1608:
        /*00e0*/ 	.word	index@(.nv.constant0._ZN10layer_norm31ln_parallel_residual_bwd_kernelINS_13Kernel_traitsI13__nv_bfloat16S2_fS2_fjLj8192ELj1ELj1ELj8ELj16ENS_18Kernel_traits_baseILj8192ES2_S2_fS2_fjLj256EEEEELb1ELb1ELb1EEEvNS_9BwdParamsE)
        /*00e4*/ 	.short	0x0380
        /*00e6*/ 	.short	0x0128


	//----- nvinfo : EIATTR_SW_WAR
	.align		4
.L_1609:
        /*00e8*/ 	.byte	0x04, 0x36
        /*00ea*/ 	.short	(.L_1611 - .L_1610)
.L_1610:
        /*00ec*/ 	.word	0x00000008
.L_1611:


//--------------------- .nv.info._ZN10layer_norm31ln_parallel_residual_bwd_kernelINS_13Kernel_traitsIf13__nv_bfloat16fS2_fjLj8192ELj1ELj1ELj8ELj16ENS_18Kernel_traits_baseILj8192EfS2_fS2_fjLj256EEEEELb0ELb0ELb0EEEvNS_9BwdParamsE --------------------------
	.section	.nv.info._ZN10layer_norm31ln_parallel_residual_bwd_kernelINS_13Kernel_traitsIf13__nv_bfloat16fS2_fjLj8192ELj1ELj1ELj8ELj16ENS_18Kernel_traits_baseILj8192EfS2_fS2_fjLj256EEEEELb0ELb0ELb0EEEvNS_9BwdParamsE,"",@"SHT_CUDA_INFO"
	.sectionflags	@""
	.align	4


	//----- nvinfo : EIATTR_CUDA_API_VERSION
	.align		4
        /*0000*/ 	.byte	0x04, 0x37
        /*0002*/ 	.short	(.L_1613 - .L_1612)
.L_1612:
        /*0004*/ 	.word	0x00000082


	//----- nvinfo : EIATTR_KPARAM_INFO
	.align		4
.L_1613:
        /*0008*/ 	.byte	0x04, 0x17
        /*000a*/ 	.short	(.L_1615 - .L_1614)
.L_1614:
        /*000c*/ 	.word	0x00000000
        /*0010*/ 	.short	0x0000
        /*0012*/ 	.short	0x0000
        /*0014*/ 	.byte	0x00, 0xf0, 0xa1, 0x04


	//----- nvinfo : EIATTR_SPARSE_MMA_MASK
	.align		4
.L_1615:
        /*0018*/ 	.byte	0x03, 0x50
        /*001a*/ 	.short	0x0000


	//----- nvinfo : EIATTR_MAXREG_COUNT
	.align		4
        /*001c*/ 	.byte	0x03, 0x1b
        /*001e*/ 	.short	0x00ff


	//----- nvinfo : EIATTR_NUM_BARRIERS
	.align		4
        /*0020*/ 	.byte	0x02, 0x4c
        /*0022*/ 	.byte	0x01
	.zero		1


	//----- nvinfo : EIATTR_ANNOTATIONS
	.align		4
        /*0024*/ 	.byte	0x04, 0x55
        /*0026*/ 	.short	(.L_1617 - .L_1616)


	//   ....[0]....
.L_1616:
        /* <DEDUP_REMOVED lines=85> */


	//----- nvinfo : EIATTR_MERCURY_ISA_VERSION
	.align		4
.L_1617:
        /*0568*/ 	.byte	0x03, 0x5f
        /*056a*/ 	.short	0x0101


	//----- nvinfo : EIATTR_COOP_GROUP_MASK_REGIDS
	.align		4
        /*056c*/ 	.byte	0x04, 0x29
        /*056e*/ 	.short	(.L_1619 - .L_1618)


	//   ....[0]....
.L_1618:
        /*0570*/ 	.word	0xffffffff


	//   ....[1]....
        /*0574*/ 	.word	0xffffffff


	//   ....[2]....
        /*0578*/ 	.word	0xffffffff


	//   ....[3]....
        /*057c*/ 	.word	0xffffffff


	//   ....[4]....
        /*0580*/ 	.word	0xffffffff


	//   ....[5]....
        /*0584*/ 	.word	0xffffffff


	//   ....[6]....
        /*0588*/ 	.word	0xffffffff


	//   ....[7]....
        /*058c*/ 	.word	0xffffffff


	//   ....[8]....
        /*0590*/ 	.word	0xffffffff


	//   ....[9]....
        /*0594*/ 	.word	0xffffffff


	//----- nvinfo : EIATTR_COOP_GROUP_INSTR_OFFSETS
	.align		4
.L_1619:
        /*0598*/ 	.byte	0x04, 0x28
        /*059a*/ 	.short	(.L_1621 - .L_1620)


	//   ....[0]....
.L_1620:
        /*059c*/ 	.word	0x000035e0


	//   ....[1]....
        /*05a0*/ 	.word	0x00003600


	//   ....[2]....
        /*05a4*/ 	.word	0x00003640


	//   ....[3]....
        /*05a8*/ 	.word	0x00003650


	//   ....[4]....
        /*05ac*/ 	.word	0x00003690


	//   ....[5]....
        /*05b0*/ 	.word	0x000036a0


	//   ....[6]....
        /*05b4*/ 	.word	0x000036d0


	//   ....[7]....
        /*05b8*/ 	.word	0x000036e0


	//   ....[8]....
        /*05bc*/ 	.word	0x00003710


	//   ....[9]....
        /*05c0*/ 	.word	0x00003730


	//----- nvinfo : EIATTR_VRC_CTA_INIT_COUNT
	.align		4
.L_1621:
        /*05c4*/ 	.byte	0x02, 0x4a
	.zero		1
	.zero		1


	//----- nvinfo : EIATTR_EXIT_INSTR_OFFSETS
	.align		4
        /*05c8*/ 	.byte	0x04, 0x1c
        /*05ca*/ 	.short	(.L_1623 - .L_1622)


	//   ....[0]....
.L_1622:
        /*05cc*/ 	.word	0x000086c0


	//   ....[1]....
        /*05d0*/ 	.word	0x000087d0


	//----- nvinfo : EIATTR_MAX_THREADS
	.align		4
.L_1623:
        /*05d4*/ 	.byte	0x04, 0x05
        /*05d6*/ 	.short	(.L_1625 - .L_1624)
.L_1624:
        /*05d8*/ 	.word	0x00000100
        /*05dc*/ 	.word	0x00000001
        /*05e0*/ 	.word	0x00000001


	//----- nvinfo : EIATTR_CRS_STACK_SIZE
	.align		4
.L_1625:
        /*05e4*/ 	.byte	0x04, 0x1e
        /*05e6*/ 	.short	(.L_1627 - .L_1626)
.L_1626:
        /*05e8*/ 	.word	0x00000000


	//----- nvinfo : EIATTR_CBANK_PARAM_SIZE
	.align		4
.L_1627:
        /*05ec*/ 	.byte	0x03, 0x19
        /*05ee*/ 	.short	0x0128


	//----- nvinfo : EIATTR_PARAM_CBANK
	.align		4
        /*05f0*/ 	.byte	0x04, 0x0a
        /*05f2*/ 	.short	(.L_1629 - .L_1628)
	.align		4
.L_1628:
        /*05f4*/ 	.word	index@(.nv.constant0._ZN10layer_norm31ln_parallel_residual_bwd_kernelINS_13Kernel_traitsIf13__nv_bfloat16fS2_fjLj8192ELj1ELj1ELj8ELj16ENS_18Kernel_traits_baseILj8192EfS2_fS2_fjLj256EEEEELb0ELb0ELb0EEEvNS_9BwdParamsE)
        /*05f8*/ 	.short	0x0380
        /*05fa*/ 	.short	0x0128


	//----- nvinfo : EIATTR_SW_WAR
	.align		4
.L_1629:
        /*05fc*/ 	.byte	0x04, 0x36
        /*05fe*/ 	.short	(.L_1631 - .L_1630)
.L_1630:
        /*0600*/ 	.word	0x00000008
.L_1631:


//--------------------- .nv.info._ZN10layer_norm31ln_parallel_residual_bwd_kernelINS_13Kernel_traitsIf13__nv_bfloat16fS2_fjLj8192ELj1ELj1ELj8ELj16ENS_18Kernel_traits_baseILj8192EfS2_fS2_fjLj256EEEEELb0ELb0ELb1EEEvNS_9BwdParamsE --------------------------
	.section	.nv.info._ZN10layer_norm31ln_parallel_residual_bwd_kernelINS_13Kernel_traitsIf13__nv_bfloat16fS2_fjLj8192ELj1ELj1ELj8ELj16ENS_18Kernel_traits_baseILj8192EfS2_fS2_fjLj256EEEEELb0ELb0ELb1EEEvNS_9BwdParamsE,"",@"SHT_CUDA_INFO"
	.sectionflags	@""
	.align	4


	//----- nvinfo : EIATTR_CUDA_API_VERSION
	.align		4
        /*0000*/ 	.byte	0x04, 0x37
        /*0002*/ 	.short	(.L_1633 - .L_1632)
.L_1632:
        /*0004*/ 	.word	0x00000082


	//----- nvinfo : EIATTR_KPARAM_INFO
	.align		4
.L_1633:
        /*0008*/ 	.byte	0x04, 0x17
        /*000a*/ 	.short	(.L_1635 - .L_1634)
.L_1634:
        /*000c*/ 	.word	0x00000000
        /*0010*/ 	.short	0x0000
        /*0012*/ 	.short	0x0000
        /*0014*/ 	.byte	0x00, 0xf0, 0xa1, 0x04


	//----- nvinfo : EIATTR_SPARSE_MMA_MASK
	.align		4
.L_1635:
        /*0018*/ 	.byte	0x03, 0x50
        /*001a*/ 	.short	0x0000


	//----- nvinfo : EIATTR_MAXREG_COUNT
	.align		4
        /*001c*/ 	.byte	0x03, 0x1b
        /*001e*/ 	.short	0x00ff


	//----- nvinfo : EIATTR_NUM_BARRIERS
	.align		4
        /*0020*/ 	.byte	0x02, 0x4c
        /*0022*/ 	.byte	0x01
	.zero		1


	//----- nvinfo : EIATTR_ANNOTATIONS
	.align		4
        /*0024*/ 	.byte	0x04, 0x55
        /*0026*/ 	.short	(.L_1637 - .L_1636)


	//   ....[0]....
.L_1636:
        /* <DEDUP_REMOVED lines=128> */


	//----- nvinfo : EIATTR_MERCURY_ISA_VERSION
	.align		4
.L_1637:
        /*0810*/ 	.byte	0x03, 0x5f
        /*0812*/ 	.short	0x0101


	//----- nvinfo : EIATTR_COOP_GROUP_MASK_REGIDS
	.align		4
        /*0814*/ 	.byte	0x04, 0x29
        /*0816*/ 	.short	(.L_1639 - .L_1638)


	//   ....[0]....
.L_1638:
        /*0818*/ 	.word	0xffffffff


	//   ....[1]....
        /*081c*/ 	.word	0xffffffff


	//   ....[2]....
        /*0820*/ 	.word	0xffffffff


	//   ....[3]....
        /*0824*/ 	.word	0xffffffff


	//   ....[4]....
        /*0828*/ 	.word	0xffffffff


	//   ....[5]....
        /*082c*/ 	.word	0xffffffff


	//   ....[6]....
        /*0830*/ 	.word	0xffffffff


	//   ....[7]....
        /*0834*/ 	.word	0xffffffff


	//   ....[8]....
        /*0838*/ 	.word	0xffffffff


	//   ....[9]....
        /*083c*/ 	.word	0xffffffff


	//----- nvinfo : EIATTR_COOP_GROUP_INSTR_OFFSETS
	.align		4
.L_1639:
        /*0840*/ 	.byte	0x04, 0x28
        /*0842*/ 	.short	(.L_1641 - .L_1640)


	//   ....[0]....
.L_1640:
        /*0844*/ 	.word	0x00003040


	//   ....[1]....
        /*0848*/ 	.word	0x000030e0


	//   ....[2]....
        /*084c*/ 	.word	0x00003100


	//   ....[3]....
        /*0850*/ 	.word	0x00003120


	//   ....[4]....
        /*0854*/ 	.word	0x00003140


	//   ....[5]....
        /*0858*/ 	.word	0x00003150


	//   ....[6]....
        /*085c*/ 	.word	0x00003180


	//   ....[7]....
        /*0860*/ 	.word	0x000031b0


	//   ....[8]....
        /*0864*/ 	.word	0x00003210


	//   ....[9]....
        /*0868*/ 	.word	0x00003230


	//----- nvinfo : EIATTR_VRC_CTA_INIT_COUNT
	.align		4
.L_1641:
        /*086c*/ 	.byte	0x02, 0x4a
	.zero		1
	.zero		1


	//----- nvinfo : EIATTR_EXIT_INSTR_OFFSETS
	.align		4
        /*0870*/ 	.byte	0x04, 0x1c
        /*0872*/ 	.short	(.L_1643 - .L_1642)


	//   ....[0]....
.L_1642:
        /*0874*/ 	.word	0x00008420


	//----- nvinfo : EIATTR_MAX_THREADS
	.align		4
.L_1643:
        /*0878*/ 	.byte	0x04, 0x05
        /*087a*/ 	.short	(.L_1645 - .L_1644)
.L_1644:
        /*087c*/ 	.word	0x00000100
        /*0880*/ 	.word	0x00000001
        /*0884*/ 	.word	0x00000001


	//----- nvinfo : EIATTR_CRS_STACK_SIZE
	.align		4
.L_1645:
        /*0888*/ 	.byte	0x04, 0x1e
        /*088a*/ 	.short	(.L_1647 - .L_1646)
.L_1646:
        /*088c*/ 	.word	0x00000000


	//----- nvinfo : EIATTR_CBANK_PARAM_SIZE
	.align		4
.L_1647:
        /*0890*/ 	.byte	0x03, 0x19
        /*0892*/ 	.short	0x0128


	//----- nvinfo : EIATTR_PARAM_CBANK
	.align		4
        /*0894*/ 	.byte	0x04, 0x0a
        /*0896*/ 	.short	(.L_1649 - .L_1648)
	.align		4
.L_1648:
        /*0898*/ 	.word	index@(.nv.constant0._ZN10layer_norm31ln_parallel_residual_bwd_kernelINS_13Kernel_traitsIf13__nv_bfloat16fS2_fjLj8192ELj1ELj1ELj8ELj16ENS_18Kernel_traits_baseILj8192EfS2_fS2_fjLj256EEEEELb0ELb0ELb1EEEvNS_9BwdParamsE)
        /*089c*/ 	.short	0x0380
        /*089e*/ 	.short	0x0128


	//----- nvinfo : EIATTR_SW_WAR
	.align		4
.L_1649:
        /*08a0*/ 	.byte	0x04, 0x36
        /*08a2*/ 	.short	(.L_1651 - .L_1650)
.L_1650:
        /*08a4*/ 	.word	0x00000008
.L_1651:


//--------------------- .nv.info._ZN10layer_norm31ln_parallel_residual_bwd_kernelINS_13Kernel_traitsIf13__nv_bfloat16fS2_fjLj8192ELj1ELj1ELj8ELj16ENS_18Kernel_traits_baseILj8192EfS2_fS2_fjLj256EEEEELb0ELb1ELb0EEEvNS_9BwdParamsE --------------------------
	.section	.nv.info._ZN10layer_norm31ln_parallel_residual_bwd_kernelINS_13Kernel_traitsIf13__nv_bfloat16fS2_fjLj8192ELj1ELj1ELj8ELj16ENS_18Kernel_traits_baseILj8192EfS2_fS2_fjLj256EEEEELb0ELb1ELb0EEEvNS_9BwdParamsE,"",@"SHT_CUDA_INFO"
	.sectionflags	@""
	.align	4


	//----- nvinfo : EIATTR_CUDA_API_VERSION
	.align		4
        /*0000*/ 	.byte	0x04, 0x37
        /*0002*/ 	.short	(.L_1653 - .L_1652)
.L_1652:
        /*0004*/ 	.word	0x00000082


	//----- nvinfo : EIATTR_KPARAM_INFO
	.align		4
.L_1653:
        /*0008*/ 	.byte	0x04, 0x17
        /*000a*/ 	.short	(.L_1655 - .L_1654)
.L_1654:
        /*000c*/ 	.word	0x00000000
        /*0010*/ 	.short	0x0000
        /*0012*/ 	.short	0x0000
        /*0014*/ 	.byte	0x00, 0xf0, 0xa1, 0x04


	//----- nvinfo : EIATTR_SPARSE_MMA_MASK
	.align		4
.L_1655:
        /*0018*/ 	.byte	0x03, 0x50
        /*001a*/ 	.short	0x0000


	//----- nvinfo : EIATTR_MAXREG_COUNT
	.align		4
        /*001c*/ 	.byte	0x03, 0x1b
        /*001e*/ 	.short	0x00ff


	//----- nvinfo : EIATTR_NUM_BARRIERS
	.align		4
        /*0020*/ 	.byte	0x02, 0x4c
        /*0022*/ 	.byte	0x01
	.zero		1


	//----- nvinfo : EIATTR_MERCURY_ISA_VERSION
	.align		4
        /*0024*/ 	.byte	0x03, 0x5f
        /*0026*/ 	.short	0x0101


	//----- nvinfo : EIATTR_COOP_GROUP_MASK_REGIDS
	.align		4
        /*0028*/ 	.byte	0x04, 0x29
        /*002a*/ 	.short	(.L_1657 - .L_1656)


	//   ....[0]....
.L_1656:
        /*002c*/ 	.word	0xffffffff


	//   ....[1]....
        /*0030*/ 	.word	0xffffffff


	//   ....[2]....
        /*0034*/ 	.word	0xffffffff


	//   ....[3]....
        /*0038*/ 	.word	0xffffffff


	//   ....[4]....
        /*003c*/ 	.word	0xffffffff


	//   ....[5]....
        /*0040*/ 	.word	0xffffffff


	//   ....[6]....
        /*0044*/ 	.word	0xffffffff


	//   ....[7]....
        /*0048*/ 	.word	0xffffffff


	//   ....[8]....
        /*004c*/ 	.word	0xffffffff


	//   ....[9]....
        /*0050*/ 	.word	0xffffffff


	//----- nvinfo : EIATTR_COOP_GROUP_INSTR_OFFSETS
	.align		4
.L_1657:
        /*0054*/ 	.byte	0x04, 0x28
        /*0056*/ 	.short	(.L_1659 - .L_1658)


	//   ....[0]....
.L_1658:
        /*0058*/ 	.word	0x00001d40


	//   ....[1]....
        /*005c*/ 	.word	0x00001d60


	//   ....[2]....
        /*0060*/ 	.word	0x00001da0


	//   ....[3]....
        /*0064*/ 	.word	0x00001db0


	//   ....[4]....
        /*0068*/ 	.word	0x00001df0


	//   ....[5]....
        /*006c*/ 	.word	0x00001e00


	//   ....[6]....
        /*0070*/ 	.word	0x00001e30


	//   ....[7]....
        /*0074*/ 	.word	0x00001e40


	//   ....[8]....
        /*0078*/ 	.word	0x00001e70


	//   ....[9]....
        /*007c*/ 	.word	0x00001e80


	//----- nvinfo : EIATTR_VRC_CTA_INIT_COUNT
	.align		4
.L_1659:
        /*0080*/ 	.byte	0x02, 0x4a
	.zero		1
	.zero		1


	//----- nvinfo : EIATTR_EXIT_INSTR_OFFSETS
	.align		4
        /*0084*/ 	.byte	0x04, 0x1c
        /*0086*/ 	.short	(.L_1661 - .L_1660)


	//   ....[0]....
.L_1660:
        /*0088*/ 	.word	0x00006c00


	//   ....[1]....
        /*008c*/ 	.word	0x00006ca0


	//----- nvinfo : EIATTR_MAX_THREADS
	.align		4
.L_1661:
        /*0090*/ 	.byte	0x04, 0x05
        /*0092*/ 	.short	(.L_1663 - .L_1662)
.L_1662:
        /*0094*/ 	.word	0x00000100
        /*0098*/ 	.word	0x00000001
        /*009c*/ 	.word	0x00000001


	//----- nvinfo : EIATTR_CRS_STACK_SIZE
	.align		4
.L_1663:
        /*00a0*/ 	.byte	0x04, 0x1e
        /*00a2*/ 	.short	(.L_1665 - .L_1664)
.L_1664:
        /*00a4*/ 	.word	0x00000000


	//----- nvinfo : EIATTR_CBANK_PARAM_SIZE
	.align		4
.L_1665:
        /*00a8*/ 	.byte	0x03, 0x19
        /*00aa*/ 	.short	0x0128


	//----- nvinfo : EIATTR_PARAM_CBANK
	.align		4
        /*00ac*/ 	.byte	0x04, 0x0a
        /*00ae*/ 	.short	(.L_1667 - .L_1666)
	.align		4
.L_1666:
        /*00b0*/ 	.word	index@(.nv.constant0._ZN10layer_norm31ln_parallel_residual_bwd_kernelINS_13Kernel_traitsIf13__nv_bfloat16fS2_fjLj8192ELj1ELj1ELj8ELj16ENS_18Kernel_traits_baseILj8192EfS2_fS2_fjLj256EEEEELb0ELb1ELb0EEEvNS_9BwdParamsE)
        /*00b4*/ 	.short	0x0380
        /*00b6*/ 	.short	0x0128


	//----- nvinfo : EIATTR_SW_WAR
	.align		4
.L_1667:
        /*00b8*/ 	.byte	0x04, 0x36
        /*00ba*/ 	.short	(.L_1669 - .L_1668)
.L_1668:
        /*00bc*/ 	.word	0x00000008
.L_1669:


//--------------------- .nv.info._ZN10layer_norm31ln_parallel_residual_bwd_kernelINS_13Kernel_traitsIf13__nv_bfloat16fS2_fjLj8192ELj1ELj1ELj8ELj16ENS_18Kernel_traits_baseILj8192EfS2_fS2_fjLj256EEEEELb0ELb1ELb1EEEvNS_9BwdParamsE --------------------------
	.section	.nv.info._ZN10layer_norm31ln_parallel_residual_bwd_kernelINS_13Kernel_traitsIf13__nv_bfloat16fS2_fjLj8192ELj1ELj1ELj8ELj16ENS_18Kernel_traits_baseILj8192EfS2_fS2_fjLj256EEEEELb0ELb1ELb1EEEvNS_9BwdParamsE,"",@"SHT_CUDA_INFO"
	.sectionflags	@""
	.align	4


	//----- nvinfo : EIATTR_CUDA_API_VERSION
	.align		4
        /*0000*/ 	.byte	0x04, 0x37
        /*0002*/ 	.short	(.L_1671 - .L_1670)
.L_1670:
        /*0004*/ 	.word	0x00000082


	//----- nvinfo : EIATTR_KPARAM_INFO
	.align		4
.L_1671:
        /*0008*/ 	.byte	0x04, 0x17
        /*000a*/ 	.short	(.L_1673 - .L_1672)
.L_1672:
        /*000c*/ 	.word	0x00000000
        /*0010*/ 	.short	0x0000
        /*0012*/ 	.short	0x0000
        /*0014*/ 	.byte	0x00, 0xf0, 0xa1, 0x04


	//----- nvinfo : EIATTR_SPARSE_MMA_MASK
	.align		4
.L_1673:
        /*0018*/ 	.byte	0x03, 0x50
        /*001a*/ 	.short	0x0000


	//----- nvinfo : EIATTR_MAXREG_COUNT
	.align		4
        /*001c*/ 	.byte	0x03, 0x1b
        /*001e*/ 	.short	0x00ff


	//----- nvinfo : EIATTR_NUM_BARRIERS
	.align		4
        /*0020*/ 	.byte	0x02, 0x4c
        /*0022*/ 	.byte	0x01
	.zero		1


	//----- nvinfo : EIATTR_MERCURY_ISA_VERSION
	.align		4
        /*0024*/ 	.byte	0x03, 0x5f
        /*0026*/ 	.short	0x0101


	//----- nvinfo : EIATTR_COOP_GROUP_MASK_REGIDS
	.align		4
        /*0028*/ 	.byte	0x04, 0x29
        /*002a*/ 	.short	(.L_1675 - .L_1674)


	//   ....[0]....
.L_1674:
        /*002c*/ 	.word	0xffffffff


	//   ....[1]....
        /*0030*/ 	.word	0xffffffff


	//   ....[2]....
        /*0034*/ 	.word	0xffffffff


	//   ....[3]....
        /*0038*/ 	.word	0xffffffff


	//   ....[4]....
        /*003c*/ 	.word	0xffffffff


	//   ....[5]....
        /*0040*/ 	.word	0xffffffff


	//   ....[6]....
        /*0044*/ 	.word	0xffffffff


	//   ....[7]....
        /*0048*/ 	.word	0xffffffff


	//   ....[8]....
        /*004c*/ 	.word	0xffffffff


	//   ....[9]....
        /*0050*/ 	.word	0xffffffff


	//----- nvinfo : EIATTR_COOP_GROUP_INSTR_OFFSETS
	.align		4
.L_1675:
        /*0054*/ 	.byte	0x04, 0x28
        /*0056*/ 	.short	(.L_1677 - .L_1676)


	//   ....[0]....
.L_1676:
        /*0058*/ 	.word	0x00001610


	//   ....[1]....
        /*005c*/ 	.word	0x00001620


	//   ....[2]....
        /*0060*/ 	.word	0x00001650


	//   ....[3]....
        /*0064*/ 	.word	0x00001660


	//   ....[4]....
        /*0068*/ 	.word	0x00001690


	//   ....[5]....
        /*006c*/ 	.word	0x000016a0


	//   ....[6]....
        /*0070*/ 	.word	0x000016d0


	//   ....[7]....
        /*0074*/ 	.word	0x000016e0


	//   ....[8]....
        /*0078*/ 	.word	0x00001720


	//   ....[9]....
        /*007c*/ 	.word	0x00001740


	//----- nvinfo : EIATTR_VRC_CTA_INIT_COUNT
	.align		4
.L_1677:
        /*0080*/ 	.byte	0x02, 0x4a
	.zero		1
	.zero		1


	//----- nvinfo : EIATTR_EXIT_INSTR_OFFSETS
	.align		4
        /*0084*/ 	.byte	0x04, 0x1c
        /*0086*/ 	.short	(.L_1679 - .L_1678)


	//   ....[0]....
.L_1678:
        /*0088*/ 	.word	0x00006750


	//----- nvinfo : EIATTR_MAX_THREADS
	.align		4
.L_1679:
        /*008c*/ 	.byte	0x04, 0x05
        /*008e*/ 	.short	(.L_1681 - .L_1680)
.L_1680:
        /*0090*/ 	.word	0x00000100
        /*0094*/ 	.word	0x00000001
        /*0098*/ 	.word	0x00000001


	//----- nvinfo : EIATTR_CRS_STACK_SIZE
	.align		4
.L_1681:
        /*009c*/ 	.byte	0x04, 0x1e
        /*009e*/ 	.short	(.L_1683 - .L_1682)
.L_1682:
        /*00a0*/ 	.word	0x00000000


	//----- nvinfo : EIATTR_CBANK_PARAM_SIZE
	.align		4
.L_1683:
        /*00a4*/ 	.byte	0x03, 0x19
        /*00a6*/ 	.short	0x0128


	//----- nvinfo : EIATTR_PARAM_CBANK
	.align		4
        /*00a8*/ 	.byte	0x04, 0x0a
        /*00aa*/ 	.short	(.L_1685 - .L_1684)
	.align		4
.L_1684:
        /*00ac*/ 	.word	index@(.nv.constant0._ZN10layer_norm31ln_parallel_residual_bwd_kernelINS_13Kernel_traitsIf13__nv_bfloat16fS2_fjLj8192ELj1ELj1ELj8ELj16ENS_18Kernel_traits_baseILj8192EfS2_fS2_fjLj256EEEEELb0ELb1ELb1EEEvNS_9BwdParamsE)
        /*00b0*/ 	.short	0x0380
        /*00b2*/ 	.short	0x0128


	//----- nvinfo : EIATTR_SW_WAR
	.align		4
.L_1685:
        /*00b4*/ 	.byte	0x04, 0x36
        /*00b6*/ 	.short	(.L_1687 - .L_1686)
.L_1686:
        /*00b8*/ 	.word	0x00000008
.L_1687:


//--------------------- .nv.info._ZN10layer_norm31ln_parallel_residual_bwd_kernelINS_13Kernel_traitsIf13__nv_bfloat16fS2_fjLj8192ELj1ELj1ELj8ELj16ENS_18Kernel_traits_baseILj8192EfS2_fS2_fjLj256EEEEELb1ELb0ELb0EEEvNS_9BwdParamsE --------------------------
	.section	.nv.info._ZN10layer_norm31ln_parallel_residual_bwd_kernelINS_13Kernel_traitsIf13__nv_bfloat16fS2_fjLj8192ELj1ELj1ELj8ELj16ENS_18Kernel_traits_baseILj8192EfS2_fS2_fjLj256EEEEELb1ELb0ELb0EEEvNS_9BwdParamsE,"",@"SHT_CUDA_INFO"
	.sectionflags	@""
	.align	4


	//----- nvinfo : EIATTR_CUDA_API_VERSION
	.align		4
        /*0000*/ 	.byte	0x04, 0x37
        /*0002*/ 	.short	(.L_1689 - .L_1688)
.L_1688:
        /*0004*/ 	.word	0x00000082


	//----- nvinfo : EIATTR_KPARAM_INFO
	.align		4
.L_1689:
        /*0008*/ 	.byte	0x04, 0x17
        /*000a*/ 	.short	(.L_1691 - .L_1690)
.L_1690:
        /*000c*/ 	.word	0x00000000
        /*0010*/ 	.short	0x0000
        /*0012*/ 	.short	0x0000
        /*0014*/ 	.byte	0x00, 0xf0, 0xa1, 0x04


	//----- nvinfo : EIATTR_SPARSE_MMA_MASK
	.align		4
.L_1691:
        /*0018*/ 	.byte	0x03, 0x50
        /*001a*/ 	.short	0x0000


	//----- nvinfo : EIATTR_MAXREG_COUNT
	.align		4
        /*001c*/ 	.byte	0x03, 0x1b
        /*001e*/ 	.short	0x00ff


	//----- nvinfo : EIATTR_NUM_BARRIERS
	.align		4
        /*0020*/ 	.byte	0x02, 0x4c
        /*0022*/ 	.byte	0x01
	.zero		1


	//----- nvinfo : EIATTR_ANNOTATIONS
	.align		4
        /*0024*/ 	.byte	0x04, 0x55
        /*0026*/ 	.short	(.L_1693 - .L_1692)


	//   ....[0]....
.L_1692:
        /* <DEDUP_REMOVED lines=125> */


	//----- nvinfo : EIATTR_MERCURY_ISA_VERSION
	.align		4
.L_1693:
        /*07e8*/ 	.byte	0x03, 0x5f
        /*07ea*/ 	.short	0x0101


	//----- nvinfo : EIATTR_COOP_GROUP_MASK_REGIDS
	.align		4
        /*07ec*/ 	.byte	0x04, 0x29
        /*07ee*/ 	.short	(.L_1695 - .L_1694)


	//   ....[0]....
.L_1694:
        /*07f0*/ 	.word	0xffffffff


	//   ....[1]....
        /*07f4*/ 	.word	0xffffffff


	//   ....[2]....
        /*07f8*/ 	.word	0xffffffff


	//   ....[3]....
        /*07fc*/ 	.word	0xffffffff


	//   ....[4]....
        /*0800*/ 	.word	0xffffffff


	//   ....[5]....
        /*0804*/ 	.word	0xffffffff


	//   ....[6]....
        /*0808*/ 	.word	0xffffffff


	//   ....[7]....
        /*080c*/ 	.word	0xffffffff


	//   ....[8]....
        /*0810*/ 	.word	0xffffffff


	//   ....[9]....
        /*0814*/ 	.word	0xffffffff


	//----- nvinfo : EIATTR_COOP_GROUP_INSTR_OFFSETS
	.align		4
.L_1695:
        /*0818*/ 	.byte	0x04, 0x28
        /*081a*/ 	.short	(.L_1697 - .L_1696)


	//   ....[0]....
.L_1696:
        /*081c*/ 	.word	0x00003af0


	//   ....[1]....
        /*0820*/ 	.word	0x00003b10


	//   ....[2]....
        /*0824*/ 	.word	0x00003b50


	//   ....[3]....
        /*0828*/ 	.word	0x00003b60


	//   ....[4]....
        /*082c*/ 	.word	0x00003ba0


	//   ....[5]....
        /*0830*/ 	.word	0x00003bb0


	//   ....[6]....
        /*0834*/ 	.word	0x00003be0


	//   ....[7]....
        /*0838*/ 	.word	0x00003bf0


	//   ....[8]....
        /*083c*/ 	.word	0x00003c20


	//   ....[9]....
        /*0840*/ 	.word	0x00003c30


	//----- nvinfo : EIATTR_VRC_CTA_INIT_COUNT
	.align		4
.L_1697:
        /*0844*/ 	.byte	0x02, 0x4a
	.zero		1
	.zero		1


	//----- nvinfo : EIATTR_EXIT_INSTR_OFFSETS
	.align		4
        /*0848*/ 	.byte	0x04, 0x1c
        /*084a*/ 	.short	(.L_1699 - .L_1698)


	//   ....[0]....
.L_1698:
        /*084c*/ 	.word	0x0000cfa0


	//   ....[1]....
        /*0850*/ 	.word	0x0000d0b0


	//----- nvinfo : EIATTR_MAX_THREADS
	.align		4
.L_1699:
        /*0854*/ 	.byte	0x04, 0x05
        /*0856*/ 	.short	(.L_1701 - .L_1700)
.L_1700:
        /*0858*/ 	.word	0x00000100
        /*085c*/ 	.word	0x00000001
        /*0860*/ 	.word	0x00000001


	//----- nvinfo : EIATTR_CRS_STACK_SIZE
	.align		4
.L_1701:
        /*0864*/ 	.byte	0x04, 0x1e
        /*0866*/ 	.short	(.L_1703 - .L_1702)
.L_1702:
        /*0868*/ 	.word	0x00000000


	//----- nvinfo : EIATTR_CBANK_PARAM_SIZE
	.align		4
.L_1703:
        /*086c*/ 	.byte	0x03, 0x19
        /*086e*/ 	.short	0x0128


	//----- nvinfo : EIATTR_PARAM_CBANK
	.align		4
        /*0870*/ 	.byte	0x04, 0x0a
        /*0872*/ 	.short	(.L_1705 - .L_1704)
	.align		4
.L_1704:
        /*0874*/ 	.word	index@(.nv.constant0._ZN10layer_norm31ln_parallel_residual_bwd_kernelINS_13Kernel_traitsIf13__nv_bfloat16fS2_fjLj8192ELj1ELj1ELj8ELj16ENS_18Kernel_traits_baseILj8192EfS2_fS2_fjLj256EEEEELb1ELb0ELb0EEEvNS_9BwdParamsE)
        /*0878*/ 	.short	0x0380
        /*087a*/ 	.short	0x0128


	//----- nvinfo : EIATTR_SW_WAR
	.align		4
.L_1705:
        /*087c*/ 	.byte	0x04, 0x36
        /*087e*/ 	.short	(.L_1707 - .L_1706)
.L_1706:
        /*0880*/ 	.word	0x00000008
.L_1707:


//--------------------- .nv.info._ZN10layer_norm31ln_parallel_residual_bwd_kernelINS_13Kernel_traitsIf13__nv_bfloat16fS2_fjLj8192ELj1ELj1ELj8ELj16ENS_18Kernel_traits_baseILj8192EfS2_fS2_fjLj256EEEEELb1ELb0ELb1EEEvNS_9BwdParamsE --------------------------
	.section	.nv.info._ZN10layer_norm31ln_parallel_residual_bwd_kernelINS_13Kernel_traitsIf13__nv_bfloat16fS2_fjLj8192ELj1ELj1ELj8ELj16ENS_18Kernel_traits_baseILj8192EfS2_fS2_fjLj256EEEEELb1ELb0ELb1EEEvNS_9BwdParamsE,"",@"SHT_CUDA_INFO"
	.sectionflags	@""
	.align	4


	//----- nvinfo : EIATTR_CUDA_API_VERSION
	.align		4
        /*0000*/ 	.byte	0x04, 0x37
        /*0002*/ 	.short	(.L_1709 - .L_1708)
.L_1708:
        /*0004*/ 	.word	0x00000082


	//----- nvinfo : EIATTR_KPARAM_INFO
	.align		4
.L_1709:
        /*0008*/ 	.byte	0x04, 0x17
        /*000a*/ 	.short	(.L_1711 - .L_1710)
.L_1710:
        /*000c*/ 	.word	0x00000000
        /*0010*/ 	.short	0x0000
        /*0012*/ 	.short	0x0000
        /*0014*/ 	.byte	0x00, 0xf0, 0xa1, 0x04


	//----- nvinfo : EIATTR_SPARSE_MMA_MASK
	.align		4
.L_1711:
        /*0018*/ 	.byte	0x03, 0x50
        /*001a*/ 	.short	0x0000


	//----- nvinfo : EIATTR_MAXREG_COUNT
	.align		4
        /*001c*/ 	.byte	0x03, 0x1b
        /*001e*/ 	.short	0x00ff


	//----- nvinfo : EIATTR_NUM_BARRIERS
	.align		4
        /*0020*/ 	.byte	0x02, 0x4c
        /*0022*/ 	.byte	0x01
	.zero		1


	//----- nvinfo : EIATTR_ANNOTATIONS
	.align		4
        /*0024*/ 	.byte	0x04, 0x55
        /*0026*/ 	.short	(.L_1713 - .L_1712)


	//   ....[0]....
.L_1712:
        /* <DEDUP_REMOVED lines=160> */


	//----- nvinfo : EIATTR_MERCURY_ISA_VERSION
	.align		4
.L_1713:
        /*0a10*/ 	.byte	0x03, 0x5f
        /*0a12*/ 	.short	0x0101


	//----- nvinfo : EIATTR_COOP_GROUP_MASK_REGIDS
	.align		4
        /*0a14*/ 	.byte	0x04, 0x29
        /*0a16*/ 	.short	(.L_1715 - .L_1714)


	//   ....[0]....
.L_1714:
        /*0a18*/ 	.word	0xffffffff


	//   ....[1]....
        /*0a1c*/ 	.word	0xffffffff


	//   ....[2]....
        /*0a20*/ 	.word	0xffffffff


	//   ....[3]....
        /*0a24*/ 	.word	0xffffffff


	//   ....[4]....
        /*0a28*/ 	.word	0xffffffff


	//   ....[5]....
        /*0a2c*/ 	.word	0xffffffff


	//   ....[6]....
        /*0a30*/ 	.word	0xffffffff


	//   ....[7]....
        /*0a34*/ 	.word	0xffffffff


	//   ....[8]....
        /*0a38*/ 	.word	0xffffffff


	//   ....[9]....
        /*0a3c*/ 	.word	0xffffffff


	//----- nvinfo : EIATTR_COOP_GROUP_INSTR_OFFSETS
	.align		4
.L_1715:
        /*0a40*/ 	.byte	0x04, 0x28
        /*0a42*/ 	.short	(.L_1717 - .L_1716)


	//   ....[0]....
.L_1716:
        /*0a44*/ 	.word	0x00003430


	//   ....[1]....
        /*0a48*/ 	.word	0x000034e0


	//   ....[2]....
        /*0a4c*/ 	.word	0x00003500


	//   ....[3]....
        /*0a50*/ 	.word	0x00003520


	//   ....[4]....
        /*0a54*/ 	.word	0x00003540


	//   ....[5]....
        /*0a58*/ 	.word	0x00003550


	//   ....[6]....
        /*0a5c*/ 	.word	0x00003580


	//   ....[7]....
        /*0a60*/ 	.word	0x000035b0


	//   ....[8]....
        /*0a64*/ 	.word	0x00003610


	//   ....[9]....
        /*0a68*/ 	.word	0x00003630


	//----- nvinfo : EIATTR_VRC_CTA_INIT_COUNT
	.align		4
.L_1717:
        /*0a6c*/ 	.byte	0x02, 0x4a
	.zero		1
	.zero		1


	//----- nvinfo : EIATTR_EXIT_INSTR_OFFSETS
	.align		4
        /*0a70*/ 	.byte	0x04, 0x1c
        /*0a72*/ 	.short	(.L_1719 - .L_1718)


	//   ....[0]....
.L_1718:
        /*0a74*/ 	.word	0x0000cc60


	//----- nvinfo : EIATTR_MAX_THREADS
	.align		4
.L_1719:
        /*0a78*/ 	.byte	0x04, 0x05
        /*0a7a*/ 	.short	(.L_1721 - .L_1720)
.L_1720:
        /*0a7c*/ 	.word	0x00000100
        /*0a80*/ 	.word	0x00000001
        /*0a84*/ 	.word	0x00000001


	//----- nvinfo : EIATTR_CRS_STACK_SIZE
	.align		4
.L_1721:
        /*0a88*/ 	.byte	0x04, 0x1e
        /*0a8a*/ 	.short	(.L_1723 - .L_1722)
.L_1722:
        /*0a8c*/ 	.word	0x00000000


	//----- nvinfo : EIATTR_CBANK_PARAM_SIZE
	.align		4
.L_1723:
        /*0a90*/ 	.byte	0x03, 0x19
        /*0a92*/ 	.short	0x0128


	//----- nvinfo : EIATTR_PARAM_CBANK
	.align		4
        /*0a94*/ 	.byte	0x04, 0x0a
        /*0a96*/ 	.short	(.L_1725 - .L_1724)
	.align		4
.L_1724:
        /*0a98*/ 	.word	index@(.nv.constant0._ZN10layer_norm31ln_parallel_residual_bwd_kernelINS_13Kernel_traitsIf13__nv_bfloat16fS2_fjLj8192ELj1ELj1ELj8ELj16ENS_18Kernel_traits_baseILj8192EfS2_fS2_fjLj256EEEEELb1ELb0ELb1EEEvNS_9BwdParamsE)
        /*0a9c*/ 	.short	0x0380
        /*0a9e*/ 	.short	0x0128


	//----- nvinfo : EIATTR_SW_WAR
	.align		4
.L_1725:
        /*0aa0*/ 	.byte	0x04, 0x36
        /*0aa2*/ 	.short	(.L_1727 - .L_1726)
.L_1726:
        /*0aa4*/ 	.word	0x00000008
.L_1727:


//--------------------- .nv.info._ZN10layer_norm22ln_bwd_finalize_kernelINS_22Kernel_traits_finalizeILj8192Ef13__nv_bfloat16fS2_fjLb0ELj1024ELj4ENS_18Kernel_traits_baseILj8192EfS2_fS2_fjLj1024EEEEELb0ELb0EEEvNS_9BwdParamsE --------------------------
	.section	.nv.info._ZN10layer_norm22ln_bwd_finalize_kernelINS_22Kernel_traits_finalizeILj8192Ef13__nv_bfloat16fS2_fjLb0ELj1024ELj4ENS_18Kernel_traits_baseILj8192EfS2_fS2_fjLj1024EEEEELb0ELb0EEEvNS_9BwdParamsE,"",@"SHT_CUDA_INFO"
	.sectionflags	@""
	.align	4


	//----- nvinfo : EIATTR_CUDA_API_VERSION
	.align		4
        /*0000*/ 	.byte	0x04, 0x37
        /*0002*/ 	.short	(.L_1729 - .L_1728)
.L_1728:
        /*0004*/ 	.word	0x00000082


	//----- nvinfo : EIATTR_KPARAM_INFO
	.align		4
.L_1729:
        /*0008*/ 	.byte	0x04, 0x17
        /*000a*/ 	.short	(.L_1731 - .L_1730)
.L_1730:
        /*000c*/ 	.word	0x00000000
        /*0010*/ 	.short	0x0000
        /*0012*/ 	.short	0x0000
        /*0014*/ 	.byte	0x00, 0xf0, 0xa1, 0x04


	//----- nvinfo : EIATTR_SPARSE_MMA_MASK
	.align		4
.L_1731:
        /*0018*/ 	.byte	0x03, 0x50
        /*001a*/ 	.short	0x0000


	//----- nvinfo : EIATTR_MAXREG_COUNT
	.align		4
        /*001c*/ 	.byte	0x03, 0x1b
        /*001e*/ 	.short	0x0040


	//----- nvinfo : EIATTR_NUM_BARRIERS
	.align		4
        /*0020*/ 	.byte	0x02, 0x4c
        /*0022*/ 	.byte	0x01
	.zero		1


	//----- nvinfo : EIATTR_MERCURY_ISA_VERSION
	.align		4
        /*0024*/ 	.byte	0x03, 0x5f
        /*0026*/ 	.short	0x0101


	//----- nvinfo : EIATTR_COOP_GROUP_MASK_REGIDS
	.align		4
        /*0028*/ 	.byte	0x04, 0x29
        /*002a*/ 	.short	(.L_1733 - .L_1732)


	//   ....[0]....
.L_1732:
        /*002c*/ 	.word	0xffffffff


	//   ....[1]....
        /*0030*/ 	.word	0xffffffff


	//   ....[2]....
        /*0034*/ 	.word	0xffffffff


	//   ....[3]....
        /*0038*/ 	.word	0xffffffff


	//   ....[4]....
        /*003c*/ 	.word	0xffffffff


	//   ....[5]....
        /*0040*/ 	.word	0xffffffff


	//   ....[6]....
        /*0044*/ 	.word	0xffffffff


	//   ....[7]....
        /*0048*/ 	.word	0xffffffff


	//   ....[8]....
        /*004c*/ 	.word	0xffffffff


	//   ....[9]....
        /*0050*/ 	.word	0xffffffff


	//----- nvinfo : EIATTR_COOP_GROUP_INSTR_OFFSETS
	.align		4
.L_1733:
        /*0054*/ 	.byte	0x04, 0x28
        /*0056*/ 	.short	(.L_1735 - .L_1734)


	//   ....[0]....
.L_1734:
        /*0058*/ 	.word	0x00001550


	//   ....[1]....
        /*005c*/ 	.word	0x00001560


	//   ....[2]....
        /*0060*/ 	.word	0x00001590


	//   ....[3]....
        /*0064*/ 	.word	0x000015a0


	//   ....[4]....
        /*0068*/ 	.word	0x000015d0


	//   ....[5]....
        /*006c*/ 	.word	0x000015e0


	//   ....[6]....
        /*0070*/ 	.word	0x00001610


	//   ....[7]....
        /*0074*/ 	.word	0x00001630


	//   ....[8]....
        /*0078*/ 	.word	0x00001680


	//   ....[9]....
        /*007c*/ 	.word	0x00001690


	//----- nvinfo : EIATTR_VRC_CTA_INIT_COUNT
	.align		4
.L_1735:
        /*0080*/ 	.byte	0x02, 0x4a
	.zero		1
	.zero		1


	//----- nvinfo : EIATTR_EXIT_INSTR_OFFSETS
	.align		4
        /*0084*/ 	.byte	0x04, 0x1c
        /*0086*/ 	.short	(.L_1737 - .L_1736)


	//   ....[0]....
.L_1736:
        /*0088*/ 	.word	0x00000060


	//   ....[1]....
        /*008c*/ 	.word	0x000016f0


	//   ....[2]....
        /*0090*/ 	.word	0x00001720


	//   ....[3]....
        /*0094*/ 	.word	0x000017c0


	//----- nvinfo : EIATTR_MAX_THREADS
	.align		4
.L_1737:
        /*0098*/ 	.byte	0x04, 0x05
        /*009a*/ 	.short	(.L_1739 - .L_1738)
.L_1738:
        /*009c*/ 	.word	0x00000400
        /*00a0*/ 	.word	0x00000001
        /*00a4*/ 	.word	0x00000001


	//----- nvinfo : EIATTR_CRS_STACK_SIZE
	.align		4
.L_1739:
        /*00a8*/ 	.byte	0x04, 0x1e
        /*00aa*/ 	.short	(.L_1741 - .L_1740)
.L_1740:
        /*00ac*/ 	.word	0x00000000


	//----- nvinfo : EIATTR_CBANK_PARAM_SIZE
	.align		4
.L_1741:
        /*00b0*/ 	.byte	0x03, 0x19
        /*00b2*/ 	.short	0x0128


	//----- nvinfo : EIATTR_PARAM_CBANK
	.align		4
        /*00b4*/ 	.byte	0x04, 0x0a
        /*00b6*/ 	.short	(.L_1743 - .L_1742)
	.align		4
.L_1742:
        /*00b8*/ 	.word	index@(.nv.constant0._ZN10layer_norm22ln_bwd_finalize_kernelINS_22Kernel_traits_finalizeILj8192Ef13__nv_bfloat16fS2_fjLb0ELj1024ELj4ENS_18Kernel_traits_baseILj8192EfS2_fS2_fjLj1024EEEEELb0ELb0EEEvNS_9BwdParamsE)
        /*00bc*/ 	.short	0x0380
        /*00be*/ 	.short	0x0128


	//----- nvinfo : EIATTR_SW_WAR
	.align		4
.L_1743:
        /*00c0*/ 	.byte	0x04, 0x36
        /*00c2*/ 	.short	(.L_1745 - .L_1744)
.L_1744:
        /*00c4*/ 	.word	0x00000008
.L_1745:


//--------------------- .nv.info._ZN10layer_norm40ln_parallel_residual_bwd_finalize_kernelINS_22Kernel_traits_finalizeILj8192Ef13__nv_bfloat16fS2_fjLb0ELj1024ELj4ENS_18Kernel_traits_baseILj8192EfS2_fS2_fjLj1024EEEEELb0EEEvNS_9BwdParamsE --------------------------
	.section	.nv.info._ZN10layer_norm40ln_parallel_residual_bwd_finalize_kernelINS_22Kernel_traits_finalizeILj8192Ef13__nv_bfloat16fS2_fjLb0ELj1024ELj4ENS_18Kernel_traits_baseILj8192EfS2_fS2_fjLj1024EEEEELb0EEEvNS_9BwdParamsE,"",@"SHT_CUDA_INFO"
	.sectionflags	@""
	.align	4


	//----- nvinfo : EIATTR_CUDA_API_VERSION
	.align		4
        /*0000*/ 	.byte	0x04, 0x37
        /*0002*/ 	.short	(.L_1747 - .L_1746)
.L_1746:
        /*0004*/ 	.word	0x00000082


	//----- nvinfo : EIATTR_KPARAM_INFO
	.align		4
.L_1747:
        /*0008*/ 	.byte	0x04, 0x17
        /*000a*/ 	.short	(.L_1749 - .L_1748)
.L_1748:
        /*000c*/ 	.word	0x00000000
        /*0010*/ 	.short	0x0000
        /*0012*/ 	.short	0x0000
        /*0014*/ 	.byte	0x00, 0xf0, 0xa1, 0x04


	//----- nvinfo : EIATTR_SPARSE_MMA_MASK
	.align		4
.L_1749:
        /*0018*/ 	.byte	0x03, 0x50
        /*001a*/ 	.short	0x0000


	//----- nvinfo : EIATTR_MAXREG_COUNT
	.align		4
        /*001c*/ 	.byte	0x03, 0x1b
        /*001e*/ 	.short	0x0040


	//----- nvinfo : EIATTR_NUM_BARRIERS
	.align		4
        /*0020*/ 	.byte	0x02, 0x4c
        /*0022*/ 	.byte	0x01
	.zero		1


	//----- nvinfo : EIATTR_MERCURY_ISA_VERSION
	.align		4
        /*0024*/ 	.byte	0x03, 0x5f
        /*0026*/ 	.short	0x0101


	//----- nvinfo : EIATTR_COOP_GROUP_MASK_REGIDS
	.align		4
        /*0028*/ 	.byte	0x04, 0x29
        /*002a*/ 	.short	(.L_1751 - .L_1750)


	//   ....[0]....
.L_1750:
        /*002c*/ 	.word	0xffffffff


	//   ....[1]....
        /*0030*/ 	.word	0xffffffff


	//   ....[2]....
        /*0034*/ 	.word	0xffffffff


	//   ....[3]....
        /*0038*/ 	.word	0xffffffff


	//   ....[4]....
        /*003c*/ 	.word	0xffffffff


	//   ....[5]....
        /*0040*/ 	.word	0xffffffff


	//   ....[6]....
        /*0044*/ 	.word	0xffffffff


	//   ....[7]....
        /*0048*/ 	.word	0xffffffff


	//   ....[8]....
        /*004c*/ 	.word	0xffffffff


	//   ....[9]....
        /*0050*/ 	.word	0xffffffff


	//   ....[10]....
        /*0054*/ 	.word	0xffffffff


	//   ....[11]....
        /*0058*/ 	.word	0xffffffff


	//   ....[12]....
        /*005c*/ 	.word	0xffffffff


	//   ....[13]....
        /*0060*/ 	.word	0xffffffff


	//   ....[14]....
        /*0064*/ 	.word	0xffffffff


	//   ....[15]....
        /*0068*/ 	.word	0xffffffff


	//   ....[16]....
        /*006c*/ 	.word	0xffffffff


	//   ....[17]....
        /*0070*/ 	.word	0xffffffff


	//   ....[18]....
        /*0074*/ 	.word	0xffffffff


	//   ....[19]....
        /*0078*/ 	.word	0xffffffff


	//----- nvinfo : EIATTR_COOP_GROUP_INSTR_OFFSETS
	.align		4
.L_1751:
        /*007c*/ 	.byte	0x04, 0x28
        /*007e*/ 	.short	(.L_1753 - .L_1752)


	//   ....[0]....
.L_1752:
        /*0080*/ 	.word	0x000013a0


	//   ....[1]....
        /*0084*/ 	.word	0x000013b0


	//   ....[2]....
        /*0088*/ 	.word	0x000013c0


	//   ....[3]....
        /*008c*/ 	.word	0x000013d0


	//   ....[4]....
        /*0090*/ 	.word	0x00001410


	//   ....[5]....
        /*0094*/ 	.word	0x00001430


	//   ....[6]....
        /*0098*/ 	.word	0x00001440


	//   ....[7]....
        /*009c*/ 	.word	0x00001450


	//   ....[8]....
        /*00a0*/ 	.word	0x00001480


	//   ....[9]....
        /*00a4*/ 	.word	0x000014b0


	//   ....[10]....
        /*00a8*/ 	.word	0x000014e0


	//   ....[11]....
        /*00ac*/ 	.word	0x000014f0


	//   ....[12]....
        /*00b0*/ 	.word	0x00001520


	//   ....[13]....
        /*00b4*/ 	.word	0x00001540


	//   ....[14]....
        /*00b8*/ 	.word	0x00001560


	//   ....[15]....
        /*00bc*/ 	.word	0x00001570


	//   ....[16]....
        /*00c0*/ 	.word	0x000015b0


	//   ....[17]....
        /*00c4*/ 	.word	0x000015e0


	//   ....[18]....
        /*00c8*/ 	.word	0x00001600


	//   ....[19]....
        /*00cc*/ 	.word	0x00001610


	//----- nvinfo : EIATTR_VRC_CTA_INIT_COUNT
	.align		4
.L_1753:
        /*00d0*/ 	.byte	0x02, 0x4a
	.zero		1
	.zero		1


	//----- nvinfo : EIATTR_EXIT_INSTR_OFFSETS
	.align		4
        /*00d4*/ 	.byte	0x04, 0x1c
        /*00d6*/ 	.short	(.L_1755 - .L_1754)


	//   ....[0]....
.L_1754:
        /*00d8*/ 	.word	0x00000060


	//   ....[1]....
        /*00dc*/ 	.word	0x000016c0


	//   ....[2]....
        /*00e0*/ 	.word	0x000016f0


	//   ....[3]....
        /*00e4*/ 	.word	0x00001810


	//----- nvinfo : EIATTR_MAX_THREADS
	.align		4
.L_1755:
        /*00e8*/ 	.byte	0x04, 0x05
        /*00ea*/ 	.short	(.L_1757 - .L_1756)
.L_1756:
        /*00ec*/ 	.word	0x00000400
        /*00f0*/ 	.word	0x00000001
        /*00f4*/ 	.word	0x00000001


	//----- nvinfo : EIATTR_CRS_STACK_SIZE
	.align		4
.L_1757:
        /*00f8*/ 	.byte	0x04, 0x1e
        /*00fa*/ 	.short	(.L_1759 - .L_1758)
.L_1758:
        /*00fc*/ 	.word	0x00000000


	//----- nvinfo : EIATTR_CBANK_PARAM_SIZE
	.align		4
.L_1759:
        /*0100*/ 	.byte	0x03, 0x19
        /*0102*/ 	.short	0x0128


	//----- nvinfo : EIATTR_PARAM_CBANK
	.align		4
        /*0104*/ 	.byte	0x04, 0x0a
        /*0106*/ 	.short	(.L_1761 - .L_1760)
	.align		4
.L_1760:
        /*0108*/ 	.word	index@(.nv.constant0._ZN10layer_norm40ln_parallel_residual_bwd_finalize_kernelINS_22Kernel_traits_finalizeILj8192Ef13__nv_bfloat16fS2_fjLb0ELj1024ELj4ENS_18Kernel_traits_baseILj8192EfS2_fS2_fjLj1024EEEEELb0EEEvNS_9BwdParamsE)
        /*010c*/ 	.short	0x0380
        /*010e*/ 	.short	0x0128


	//----- nvinfo : EIATTR_SW_WAR
	.align		4
.L_1761:
        /*0110*/ 	.byte	0x04, 0x36
        /*0112*/ 	.short	(.L_1763 - .L_1762)
.L_1762:
        /*0114*/ 	.word	0x00000008
.L_1763:


//--------------------- .nv.info._ZN10layer_norm31ln_parallel_residual_bwd_kernelINS_13Kernel_traitsIf13__nv_bfloat16fS2_fjLj8192ELj1ELj1ELj8ELj16ENS_18Kernel_traits_baseILj8192EfS2_fS2_fjLj256EEEEELb1ELb1ELb0EEEvNS_9BwdParamsE --------------------------
	.section	.nv.info._ZN10layer_norm31ln_parallel_residual_bwd_kernelINS_13Kernel_traitsIf13__nv_bfloat16fS2_fjLj8192ELj1ELj1ELj8ELj16ENS_18Kernel_traits_baseILj8192EfS2_fS2_fjLj256EEEEELb1ELb1ELb0EEEvNS_9BwdParamsE,"",@"SHT_CUDA_INFO"
	.sectionflags	@""
	.align	4


	//----- nvinfo : EIATTR_CUDA_API_VERSION
	.align		4
        /*0000*/ 	.byte	0x04, 0x37
        /*0002*/ 	.short	(.L_1765 - .L_1764)
.L_1764:
        /*0004*/ 	.word	0x00000082


	//----- nvinfo : EIATTR_KPARAM_INFO
	.align		4
.L_1765:
        /*0008*/ 	.byte	0x04, 0x17
        /*000a*/ 	.short	(.L_1767 - .L_1766)
.L_1766:
        /*000c*/ 	.word	0x00000000
        /*0010*/ 	.short	0x0000
        /*0012*/ 	.short	0x0000
        /*0014*/ 	.byte	0x00, 0xf0, 0xa1, 0x04


	//----- nvinfo : EIATTR_SPARSE_MMA_MASK
	.align		4
.L_1767:
        /*0018*/ 	.byte	0x03, 0x50
        /*001a*/ 	.short	0x0000


	//----- nvinfo : EIATTR_MAXREG_COUNT
	.align		4
        /*001c*/ 	.byte	0x03, 0x1b
        /*001e*/ 	.short	0x00ff


	//----- nvinfo : EIATTR_NUM_BARRIERS
	.align		4
        /*0020*/ 	.byte	0x02, 0x4c
        /*0022*/ 	.byte	0x01
	.zero		1


	//----- nvinfo : EIATTR_MERCURY_ISA_VERSION
	.align		4
        /*0024*/ 	.byte	0x03, 0x5f
        /*0026*/ 	.short	0x0101


	//----- nvinfo : EIATTR_COOP_GROUP_MASK_REGIDS
	.align		4
        /*0028*/ 	.byte	0x04, 0x29
        /*002a*/ 	.short	(.L_1769 - .L_1768)


	//   ....[0]....
.L_1768:
        /*002c*/ 	.word	0xffffffff


	//   ....[1]....
        /*0030*/ 	.word	0xffffffff


	//   ....[2]....
        /*0034*/ 	.word	0xffffffff


	//   ....[3]....
        /*0038*/ 	.word	0xffffffff


	//   ....[4]....
        /*003c*/ 	.word	0xffffffff


	//   ....[5]....
        /*0040*/ 	.word	0xffffffff


	//   ....[6]....
        /*0044*/ 	.word	0xffffffff


	//   ....[7]....
        /*0048*/ 	.word	0xffffffff


	//   ....[8]....
        /*004c*/ 	.word	0xffffffff


	//   ....[9]....
        /*0050*/ 	.word	0xffffffff


	//----- nvinfo : EIATTR_COOP_GROUP_INSTR_OFFSETS
	.align		4
.L_1769:
        /*0054*/ 	.byte	0x04, 0x28
        /*0056*/ 	.short	(.L_1771 - .L_1770)


	//   ....[0]....
.L_1770:
        /*0058*/ 	.word	0x00001f90


	//   ....[1]....
        /*005c*/ 	.word	0x00001fb0


	//   ....[2]....
        /*0060*/ 	.word	0x00001ff0


	//   ....[3]....
        /*0064*/ 	.word	0x00002000


	//   ....[4]....
        /*0068*/ 	.word	0x00002040


	//   ....[5]....
        /*006c*/ 	.word	0x00002050


	//   ....[6]....
        /*0070*/ 	.word	0x00002080


	//   ....[7]....
        /*0074*/ 	.word	0x00002090


	//   ....[8]....
        /*0078*/ 	.word	0x000020c0


	//   ....[9]....
        /*007c*/ 	.word	0x000020d0


	//----- nvinfo : EIATTR_VRC_CTA_INIT_COUNT
	.align		4
.L_1771:
        /*0080*/ 	.byte	0x02, 0x4a
	.zero		1
	.zero		1


	//----- nvinfo : EIATTR_EXIT_INSTR_OFFSETS
	.align		4
        /*0084*/ 	.byte	0x04, 0x1c
        /*0086*/ 	.short	(.L_1773 - .L_1772)


	//   ....[0]....
.L_1772:
        /*0088*/ 	.word	0x0000b0a0


	//   ....[1]....
        /*008c*/ 	.word	0x0000b140


	//----- nvinfo : EIATTR_MAX_THREADS
	.align		4
.L_1773:
        /*0090*/ 	.byte	0x04, 0x05
        /*0092*/ 	.short	(.L_1775 - .L_1774)
.L_1774:
        /*0094*/ 	.word	0x00000100
        /*0098*/ 	.word	0x00000001
        /*009c*/ 	.word	0x00000001


	//----- nvinfo : EIATTR_CRS_STACK_SIZE
	.align		4
.L_1775:
        /*00a0*/ 	.byte	0x04, 0x1e
        /*00a2*/ 	.short	(.L_1777 - .L_1776)
.L_1776:
        /*00a4*/ 	.word	0x00000000


	//----- nvinfo : EIATTR_CBANK_PARAM_SIZE
	.align		4
.L_1777:
        /*00a8*/ 	.byte	0x03, 0x19
        /*00aa*/ 	.short	0x0128


	//----- nvinfo : EIATTR_PARAM_CBANK
	.align		4
        /*00ac*/ 	.byte	0x04, 0x0a
        /*00ae*/ 	.short	(.L_1779 - .L_1778)
	.align		4
.L_1778:
        /*00b0*/ 	.word	index@(.nv.constant0._ZN10layer_norm31ln_parallel_residual_bwd_kernelINS_13Kernel_traitsIf13__nv_bfloat16fS2_fjLj8192ELj1ELj1ELj8ELj16ENS_18Kernel_traits_baseILj8192EfS2_fS2_fjLj256EEEEELb1ELb1ELb0EEEvNS_9BwdParamsE)
        /*00b4*/ 	.short	0x0380
        /*00b6*/ 	.short	0x0128


	//----- nvinfo : EIATTR_SW_WAR
	.align		4
.L_1779:
        /*00b8*/ 	.byte	0x04, 0x36
        /*00ba*/ 	.short	(.L_1781 - .L_1780)
.L_1780:
        /*00bc*/ 	.word	0x00000008
.L_1781:


//--------------------- .nv.info._ZN10layer_norm22ln_bwd_finalize_kernelINS_22Kernel_traits_finalizeILj8192Ef13__nv_bfloat16fS2_fjLb0ELj1024ELj4ENS_18Kernel_traits_baseILj8192EfS2_fS2_fjLj1024EEEEELb0ELb1EEEvNS_9BwdParamsE --------------------------
	.section	.nv.info._ZN10layer_norm22ln_bwd_finalize_kernelINS_22Kernel_traits_finalizeILj8192Ef13__nv_bfloat16fS2_fjLb0ELj1024ELj4ENS_18Kernel_traits_baseILj8192EfS2_fS2_fjLj1024EEEEELb0ELb1EEEvNS_9BwdParamsE,"",@"SHT_CUDA_INFO"
	.sectionflags	@""
	.align	4


	//----- nvinfo : EIATTR_CUDA_API_VERSION
	.align		4
        /*0000*/ 	.byte	0x04, 0x37
        /*0002*/ 	.short	(.L_1783 - .L_1782)
.L_1782:
        /*0004*/ 	.word	0x00000082


	//----- nvinfo : EIATTR_KPARAM_INFO
	.align		4
.L_1783:
        /*0008*/ 	.byte	0x04, 0x17
        /*000a*/ 	.short	(.L_1785 - .L_1784)
.L_1784:
        /*000c*/ 	.word	0x00000000
        /*0010*/ 	.short	0x0000
        /*0012*/ 	.short	0x0000
        /*0014*/ 	.byte	0x00, 0xf0, 0xa1, 0x04


	//----- nvinfo : EIATTR_SPARSE_MMA_MASK
	.align		4
.L_1785:
        /*0018*/ 	.byte	0x03, 0x50
        /*001a*/ 	.short	0x0000


	//----- nvinfo : EIATTR_MAXREG_COUNT
	.align		4
        /*001c*/ 	.byte	0x03, 0x1b
        /*001e*/ 	.short	0x0040


	//----- nvinfo : EIATTR_NUM_BARRIERS
	.align		4
        /*0020*/ 	.byte	0x02, 0x4c
        /*0022*/ 	.byte	0x01
	.zero		1


	//----- nvinfo : EIATTR_MERCURY_ISA_VERSION
	.align		4
        /*0024*/ 	.byte	0x03, 0x5f
        /*0026*/ 	.short	0x0101


	//----- nvinfo : EIATTR_COOP_GROUP_MASK_REGIDS
	.align		4
        /*0028*/ 	.byte	0x04, 0x29
        /*002a*/ 	.short	(.L_1787 - .L_1786)


	//   ....[0]....
.L_1786:
        /*002c*/ 	.word	0xffffffff


	//   ....[1]....
        /*0030*/ 	.word	0xffffffff


	//   ....[2]....
        /*0034*/ 	.word	0xffffffff


	//   ....[3]....
        /*0038*/ 	.word	0xffffffff


	//   ....[4]....
        /*003c*/ 	.word	0xffffffff


	//   ....[5]....
        /*0040*/ 	.word	0xffffffff


	//   ....[6]....
        /*0044*/ 	.word	0xffffffff


	//   ....[7]....
        /*0048*/ 	.word	0xffffffff


	//   ....[8]....
        /*004c*/ 	.word	0xffffffff


	//   ....[9]....
        /*0050*/ 	.word	0xffffffff


	//----- nvinfo : EIATTR_COOP_GROUP_INSTR_OFFSETS
	.align		4
.L_1787:
        /*0054*/ 	.byte	0x04, 0x28
        /*0056*/ 	.short	(.L_1789 - .L_1788)


	//   ....[0]....
.L_1788:
        /*0058*/ 	.word	0x00001560


	//   ....[1]....
        /*005c*/ 	.word	0x00001570


	//   ....[2]....
        /*0060*/ 	.word	0x000015a0


	//   ....[3]....
        /*0064*/ 	.word	0x000015b0


	//   ....[4]....
        /*0068*/ 	.word	0x000015e0


	//   ....[5]....
        /*006c*/ 	.word	0x000015f0


	//   ....[6]....
        /*0070*/ 	.word	0x00001620


	//   ....[7]....
        /*0074*/ 	.word	0x00001640


	//   ....[8]....
        /*0078*/ 	.word	0x00001670


	//   ....[9]....
        /*007c*/ 	.word	0x00001680


	//----- nvinfo : EIATTR_VRC_CTA_INIT_COUNT
	.align		4
.L_1789:
        /*0080*/ 	.byte	0x02, 0x4a
	.zero		1
	.zero		1


	//----- nvinfo : EIATTR_EXIT_INSTR_OFFSETS
	.align		4
        /*0084*/ 	.byte	0x04, 0x1c
        /*0086*/ 	.short	(.L_1791 - .L_1790)


	//   ....[0]....
.L_1790:
        /*0088*/ 	.word	0x00000060


	//   ....[1]....
        /*008c*/ 	.word	0x000016e0


	//   ....[2]....
        /*0090*/ 	.word	0x000017b0


	//----- nvinfo : EIATTR_MAX_THREADS
	.align		4
.L_1791:
        /*0094*/ 	.byte	0x04, 0x05
        /*0096*/ 	.short	(.L_1793 - .L_1792)
.L_1792:
        /*0098*/ 	.word	0x00000400
        /*009c*/ 	.word	0x00000001
        /*00a0*/ 	.word	0x00000001


	//----- nvinfo : EIATTR_CRS_STACK_SIZE
	.align		4
.L_1793:
        /*00a4*/ 	.byte	0x04, 0x1e
        /*00a6*/ 	.short	(.L_1795 - .L_1794)
.L_1794:
        /*00a8*/ 	.word	0x00000000


	//----- nvinfo : EIATTR_CBANK_PARAM_SIZE
	.align		4
.L_1795:
        /*00ac*/ 	.byte	0x03, 0x19
        /*00ae*/ 	.short	0x0128


	//----- nvinfo : EIATTR_PARAM_CBANK
	.align		4
        /*00b0*/ 	.byte	0x04, 0x0a
        /*00b2*/ 	.short	(.L_1797 - .L_1796)
	.align		4
.L_1796:
        /*00b4*/ 	.word	index@(.nv.constant0._ZN10layer_norm22ln_bwd_finalize_kernelINS_22Kernel_traits_finalizeILj8192Ef13__nv_bfloat16fS2_fjLb0ELj1024ELj4ENS_18Kernel_traits_baseILj8192EfS2_fS2_fjLj1024EEEEELb0ELb1EEEvNS_9BwdParamsE)
        /*00b8*/ 	.short	0x0380
        /*00ba*/ 	.short	0x0128


	//----- nvinfo : EIATTR_SW_WAR
	.align		4
.L_1797:
        /*00bc*/ 	.byte	0x04, 0x36
        /*00be*/ 	.short	(.L_1799 - .L_1798)
.L_1798:
        /*00c0*/ 	.word	0x00000008
.L_1799:


//--------------------- .nv.info._ZN10layer_norm40ln_parallel_residual_bwd_finalize_kernelINS_22Kernel_traits_finalizeILj8192Ef13__nv_bfloat16fS2_fjLb0ELj1024ELj4ENS_18Kernel_traits_baseILj8192EfS2_fS2_fjLj1024EEEEELb1EEEvNS_9BwdParamsE --------------------------
	.section	.nv.info._ZN10layer_norm40ln_parallel_residual_bwd_finalize_kernelINS_22Kernel_traits_finalizeILj8192Ef13__nv_bfloat16fS2_fjLb0ELj1024ELj4ENS_18Kernel_traits_baseILj8192EfS2_fS2_fjLj1024EEEEELb1EEEvNS_9BwdParamsE,"",@"SHT_CUDA_INFO"
	.sectionflags	@""
	.align	4


	//----- nvinfo : EIATTR_CUDA_API_VERSION
	.align		4
        /*0000*/ 	.byte	0x04, 0x37
        /*0002*/ 	.short	(.L_1801 - .L_1800)
.L_1800:
        /*0004*/ 	.word	0x00000082


	//----- nvinfo : EIATTR_KPARAM_INFO
	.align		4
.L_1801:
        /*0008*/ 	.byte	0x04, 0x17
        /*000a*/ 	.short	(.L_1803 - .L_1802)
.L_1802:
        /*000c*/ 	.word	0x00000000
        /*0010*/ 	.short	0x0000
        /*0012*/ 	.short	0x0000
        /*0014*/ 	.byte	0x00, 0xf0, 0xa1, 0x04


	//----- nvinfo : EIATTR_SPARSE_MMA_MASK
	.align		4
.L_1803:
        /*0018*/ 	.byte	0x03, 0x50
        /*001a*/ 	.short	0x0000


	//----- nvinfo : EIATTR_MAXREG_COUNT
	.align		4
        /*001c*/ 	.byte	0x03, 0x1b
        /*001e*/ 	.short	0x0040


	//----- nvinfo : EIATTR_NUM_BARRIERS
	.align		4
        /*0020*/ 	.byte	0x02, 0x4c
        /*0022*/ 	.byte	0x01
	.zero		1


	//----- nvinfo : EIATTR_MERCURY_ISA_VERSION
	.align		4
        /*0024*/ 	.byte	0x03, 0x5f
        /*0026*/ 	.short	0x0101


	//----- nvinfo : EIATTR_COOP_GROUP_MASK_REGIDS
	.align		4
        /*0028*/ 	.byte	0x04, 0x29
        /*002a*/ 	.short	(.L_1805 - .L_1804)


	//   ....[0]....
.L_1804:
        /*002c*/ 	.word	0xffffffff


	//   ....[1]....
        /*0030*/ 	.word	0xffffffff


	//   ....[2]....
        /*0034*/ 	.word	0xffffffff


	//   ....[3]....
        /*0038*/ 	.word	0xffffffff


	//   ....[4]....
        /*003c*/ 	.word	0xffffffff


	//   ....[5]....
        /*0040*/ 	.word	0xffffffff


	//   ....[6]....
        /*0044*/ 	.word	0xffffffff


	//   ....[7]....
        /*0048*/ 	.word	0xffffffff


	//   ....[8]....
        /*004c*/ 	.word	0xffffffff


	//   ....[9]....
        /*0050*/ 	.word	0xffffffff


	//   ....[10]....
        /*0054*/ 	.word	0xffffffff


	//   ....[11]....
        /*0058*/ 	.word	0xffffffff


	//   ....[12]....
        /*005c*/ 	.word	0xffffffff


	//   ....[13]....
        /*0060*/ 	.word	0xffffffff


	//   ....[14]....
        /*0064*/ 	.word	0xffffffff


	//   ....[15]....
        /*0068*/ 	.word	0xffffffff


	//   ....[16]....
        /*006c*/ 	.word	0xffffffff


	//   ....[17]....
        /*0070*/ 	.word	0xffffffff


	//   ....[18]....
        /*0074*/ 	.word	0xffffffff


	//   ....[19]....
        /*0078*/ 	.word	0xffffffff


	//----- nvinfo : EIATTR_COOP_GROUP_INSTR_OFFSETS
	.align		4
.L_1805:
        /*007c*/ 	.byte	0x04, 0x28
        /*007e*/ 	.short	(.L_1807 - .L_1806)


	//   ....[0]....
.L_1806:
        /*0080*/ 	.word	0x000013e0


	//   ....[1]....
        /*0084*/ 	.word	0x000013f0


	//   ....[2]....
        /*0088*/ 	.word	0x00001400


	//   ....[3]....
        /*008c*/ 	.word	0x00001410


	//   ....[4]....
        /*0090*/ 	.word	0x00001450


	//   ....[5]....
        /*0094*/ 	.word	0x00001470


	//   ....[6]....
        /*0098*/ 	.word	0x00001480


	//   ....[7]....
        /*009c*/ 	.word	0x00001490


	//   ....[8]....
        /*00a0*/ 	.word	0x000014d0


	//   ....[9]....
        /*00a4*/ 	.word	0x000014f0


	//   ....[10]....
        /*00a8*/ 	.word	0x00001500


	//   ....[11]....
        /*00ac*/ 	.word	0x00001510


	//   ....[12]....
        /*00b0*/ 	.word	0x00001540


	//   ....[13]....
        /*00b4*/ 	.word	0x00001560


	//   ....[14]....
        /*00b8*/ 	.word	0x00001580


	//   ....[15]....
        /*00bc*/ 	.word	0x00001590


	//   ....[16]....
        /*00c0*/ 	.word	0x000015c0


	//   ....[17]....
        /*00c4*/ 	.word	0x000015e0


	//   ....[18]....
        /*00c8*/ 	.word	0x00001600


	//   ....[19]....
        /*00cc*/ 	.word	0x00001610


	//----- nvinfo : EIATTR_VRC_CTA_INIT_COUNT
	.align		4
.L_1807:
        /*00d0*/ 	.byte	0x02, 0x4a
	.zero		1
	.zero		1


	//----- nvinfo : EIATTR_EXIT_INSTR_OFFSETS
	.align		4
        /*00d4*/ 	.byte	0x04, 0x1c
        /*00d6*/ 	.short	(.L_1809 - .L_1808)


	//   ....[0]....
.L_1808:
        /*00d8*/ 	.word	0x00000060


	//   ....[1]....
        /*00dc*/ 	.word	0x000016b0


	//   ....[2]....
        /*00e0*/ 	.word	0x00001800


	//----- nvinfo : EIATTR_MAX_THREADS
	.align		4
.L_1809:
        /*00e4*/ 	.byte	0x04, 0x05
        /*00e6*/ 	.short	(.L_1811 - .L_1810)
.L_1810:
        /*00e8*/ 	.word	0x00000400
        /*00ec*/ 	.word	0x00000001
        /*00f0*/ 	.word	0x00000001


	//----- nvinfo : EIATTR_CRS_STACK_SIZE
	.align		4
.L_1811:
        /*00f4*/ 	.byte	0x04, 0x1e
        /*00f6*/ 	.short	(.L_1813 - .L_1812)
.L_1812:
        /*00f8*/ 	.word	0x00000000


	//----- nvinfo : EIATTR_CBANK_PARAM_SIZE
	.align		4
.L_1813:
        /*00fc*/ 	.byte	0x03, 0x19
        /*00fe*/ 	.short	0x0128


	//----- nvinfo : EIATTR_PARAM_CBANK
	.align		4
        /*0100*/ 	.byte	0x04, 0x0a
        /*0102*/ 	.short	(.L_1815 - .L_1814)
	.align		4
.L_1814:
        /*0104*/ 	.word	index@(.nv.constant0._ZN10layer_norm40ln_parallel_residual_bwd_finalize_kernelINS_22Kernel_traits_finalizeILj8192Ef13__nv_bfloat16fS2_fjLb0ELj1024ELj4ENS_18Kernel_traits_baseILj8192EfS2_fS2_fjLj1024EEEEELb1EEEvNS_9BwdParamsE)
        /*0108*/ 	.short	0x0380
        /*010a*/ 	.short	0x0128


	//----- nvinfo : EIATTR_SW_WAR
	.align		4
.L_1815:
        /*010c*/ 	.byte	0x04, 0x36
        /*010e*/ 	.short	(.L_1817 - .L_1816)
.L_1816:
        /*0110*/ 	.word	0x00000008
.L_1817:


//--------------------- .nv.info._ZN10layer_norm31ln_parallel_residual_bwd_kernelINS_13Kernel_traitsIf13__nv_bfloat16fS2_fjLj8192ELj1ELj1ELj8ELj16ENS_18Kernel_traits_baseILj8192EfS2_fS2_fjLj256EEEEELb1ELb1ELb1EEEvNS_9BwdParamsE --------------------------
	.section	.nv.info._ZN10layer_norm31ln_parallel_residual_bwd_kernelINS_13Kernel_traitsIf13__nv_bfloat16fS2_fjLj8192ELj1ELj1ELj8ELj16ENS_18Kernel_traits_baseILj8192EfS2_fS2_fjLj256EEEEELb1ELb1ELb1EEEvNS_9BwdParamsE,"",@"SHT_CUDA_INFO"
	.sectionflags	@""
	.align	4


	//----- nvinfo : EIATTR_CUDA_API_VERSION
	.align		4
        /*0000*/ 	.byte	0x04, 0x37
        /*0002*/ 	.short	(.L_1819 - .L_1818)
.L_1818:
        /*0004*/ 	.word	0x00000082


	//----- nvinfo : EIATTR_KPARAM_INFO
	.align		4
.L_1819:
        /*0008*/ 	.byte	0x04, 0x17
        /*000a*/ 	.short	(.L_1821 - .L_1820)
.L_1820:
        /*000c*/ 	.word	0x00000000
        /*0010*/ 	.short	0x0000
        /*0012*/ 	.short	0x0000
        /*0014*/ 	.byte	0x00, 0xf0, 0xa1, 0x04


	//----- nvinfo : EIATTR_SPARSE_MMA_MASK
	.align		4
.L_1821:
        /*0018*/ 	.byte	0x03, 0x50
        /*001a*/ 	.short	0x0000


	//----- nvinfo : EIATTR_MAXREG_COUNT
	.align		4
        /*001c*/ 	.byte	0x03, 0x1b
        /*001e*/ 	.short	0x00ff


	//----- nvinfo : EIATTR_NUM_BARRIERS
	.align		4
        /*0020*/ 	.byte	0x02, 0x4c
        /*0022*/ 	.byte	0x01
	.zero		1


	//----- nvinfo : EIATTR_MERCURY_ISA_VERSION
	.align		4
        /*0024*/ 	.byte	0x03, 0x5f
        /*0026*/ 	.short	0x0101


	//----- nvinfo : EIATTR_COOP_GROUP_MASK_REGIDS
	.align		4
        /*0028*/ 	.byte	0x04, 0x29
        /*002a*/ 	.short	(.L_1823 - .L_1822)


	//   ....[0]....
.L_1822:
        /*002c*/ 	.word	0xffffffff


	//   ....[1]....
        /*0030*/ 	.word	0xffffffff


	//   ....[2]....
        /*0034*/ 	.word	0xffffffff


	//   ....[3]....
        /*0038*/ 	.word	0xffffffff


	//   ....[4]....
        /*003c*/ 	.word	0xffffffff


	//   ....[5]....
        /*0040*/ 	.word	0xffffffff


	//   ....[6]....
        /*0044*/ 	.word	0xffffffff


	//   ....[7]....
        /*0048*/ 	.word	0xffffffff


	//   ....[8]....
        /*004c*/ 	.word	0xffffffff


	//   ....[9]....
        /*0050*/ 	.word	0xffffffff


	//----- nvinfo : EIATTR_COOP_GROUP_INSTR_OFFSETS
	.align		4
.L_1823:
        /*0054*/ 	.byte	0x04, 0x28
        /*0056*/ 	.short	(.L_1825 - .L_1824)


	//   ....[0]....
.L_1824:
        /*0058*/ 	.word	0x00001920


	//   ....[1]....
        /*005c*/ 	.word	0x000019d0


	//   ....[2]....
        /*0060*/ 	.word	0x000019e0


	//   ....[3]....
        /*0064*/ 	.word	0x00001a10


	//   ....[4]....
        /*0068*/ 	.word	0x00001a30


	//   ....[5]....
        /*006c*/ 	.word	0x00001a50


	//   ....[6]....
        /*0070*/ 	.word	0x00001a60


	//   ....[7]....
        /*0074*/ 	.word	0x00001a90


	//   ....[8]....
        /*0078*/ 	.word	0x00001ab0


	//   ....[9]....
        /*007c*/ 	.word	0x00001ad0


	//----- nvinfo : EIATTR_VRC_CTA_INIT_COUNT
	.align		4
.L_1825:
        /*0080*/ 	.byte	0x02, 0x4a
	.zero		1
	.zero		1


	//----- nvinfo : EIATTR_EXIT_INSTR_OFFSETS
	.align		4
        /*0084*/ 	.byte	0x04, 0x1c
        /*0086*/ 	.short	(.L_1827 - .L_1826)


	//   ....[0]....
.L_1826:
        /*0088*/ 	.word	0x0000a9d0


	//----- nvinfo : EIATTR_MAX_THREADS
	.align		4
.L_1827:
        /*008c*/ 	.byte	0x04, 0x05
        /*008e*/ 	.short	(.L_1829 - .L_1828)
.L_1828:
        /*0090*/ 	.word	0x00000100
        /*0094*/ 	.word	0x00000001
        /*0098*/ 	.word	0x00000001


	//----- nvinfo : EIATTR_CRS_STACK_SIZE
	.align		4
.L_1829:
        /*009c*/ 	.byte	0x04, 0x1e
        /*009e*/ 	.short	(.L_1831 - .L_1830)
.L_1830:
        /*00a0*/ 	.word	0x00000000


	//----- nvinfo : EIATTR_CBANK_PARAM_SIZE
	.align		4
.L_1831:
        /*00a4*/ 	.byte	0x03, 0x19
        /*00a6*/ 	.short	0x0128


	//----- nvinfo : EIATTR_PARAM_CBANK
	.align		4
        /*00a8*/ 	.byte	0x04, 0x0a
        /*00aa*/ 	.short	(.L_1833 - .L_1832)
	.align		4
.L_1832:
        /*00ac*/ 	.word	index@(.nv.constant0._ZN10layer_norm31ln_parallel_residual_bwd_kernelINS_13Kernel_traitsIf13__nv_bfloat16fS2_fjLj8192ELj1ELj1ELj8ELj16ENS_18Kernel_traits_baseILj8192EfS2_fS2_fjLj256EEEEELb1ELb1ELb1EEEvNS_9BwdParamsE)
        /*00b0*/ 	.short	0x0380
        /*00b2*/ 	.short	0x0128


	//----- nvinfo : EIATTR_SW_WAR
	.align		4
.L_1833:
        /*00b4*/ 	.byte	0x04, 0x36
        /*00b6*/ 	.short	(.L_1835 - .L_1834)
.L_1834:
        /*00b8*/ 	.word	0x00000008
.L_1835:


//--------------------- .nv.info._ZN10layer_norm31ln_parallel_residual_bwd_kernelINS_13Kernel_traitsIf6__halfS2_S2_fjLj8192ELj1ELj1ELj8ELj16ENS_18Kernel_traits_baseILj8192EfS2_S2_S2_fjLj256EEEEELb0ELb0ELb0EEEvNS_9BwdParamsE --------------------------
	.section	.nv.info._ZN10layer_norm31ln_parallel_residual_bwd_kernelINS_13Kernel_traitsIf6__halfS2_S2_fjLj8192ELj1ELj1ELj8ELj16ENS_18Kernel_traits_baseILj8192EfS2_S2_S2_fjLj256EEEEELb0ELb0ELb0EEEvNS_9BwdParamsE,"",@"SHT_CUDA_INFO"
	.sectionflags	@""
	.align	4


	//----- nvinfo : EIATTR_CUDA_API_VERSION
	.align		4
        /*0000*/ 	.byte	0x04, 0x37
        /*0002*/ 	.short	(.L_1837 - .L_1836)
.L_1836:
        /*0004*/ 	.word	0x00000082


	//----- nvinfo : EIATTR_KPARAM_INFO
	.align		4
.L_1837:
        /*0008*/ 	.byte	0x04, 0x17
        /*000a*/ 	.short	(.L_1839 - .L_1838)
.L_1838:
        /*000c*/ 	.word	0x00000000
        /*0010*/ 	.short	0x0000
        /*0012*/ 	.short	0x0000
        /*0014*/ 	.byte	0x00, 0xf0, 0xa1, 0x04


	//----- nvinfo : EIATTR_SPARSE_MMA_MASK
	.align		4
.L_1839:
        /*0018*/ 	.byte	0x03, 0x50
        /*001a*/ 	.short	0x0000


	//----- nvinfo : EIATTR_MAXREG_COUNT
	.align		4
        /*001c*/ 	.byte	0x03, 0x1b
        /*001e*/ 	.short	0x00ff


	//----- nvinfo : EIATTR_NUM_BARRIERS
	.align		4
        /*0020*/ 	.byte	0x02, 0x4c
        /*0022*/ 	.byte	0x01
	.zero		1


	//----- nvinfo : EIATTR_ANNOTATIONS
	.align		4
        /*0024*/ 	.byte	0x04, 0x55
        /*0026*/ 	.short	(.L_1841 - .L_1840)


	//   ....[0]....
.L_1840:
        /* <DEDUP_REMOVED lines=49> */


	//----- nvinfo : EIATTR_MERCURY_ISA_VERSION
	.align		4
.L_1841:
        /*0328*/ 	.byte	0x03, 0x5f
        /*032a*/ 	.short	0x0101


	//----- nvinfo : EIATTR_COOP_GROUP_MASK_REGIDS
	.align		4
        /*032c*/ 	.byte	0x04, 0x29
        /*032e*/ 	.short	(.L_1843 - .L_1842)


	//   ....[0]....
.L_1842:
        /*0330*/ 	.word	0xffffffff


	//   ....[1]....
        /*0334*/ 	.word	0xffffffff


	//   ....[2]....
        /*0338*/ 	.word	0xffffffff


	//   ....[3]....
        /*033c*/ 	.word	0xffffffff


	//   ....[4]....
        /*0340*/ 	.word	0xffffffff


	//   ....[5]....
        /*0344*/ 	.word	0xffffffff


	//   ....[6]....
        /*0348*/ 	.word	0xffffffff


	//   ....[7]....
        /*034c*/ 	.word	0xffffffff


	//   ....[8]....
        /*0350*/ 	.word	0xffffffff


	//   ....[9]....
        /*0354*/ 	.word	0xffffffff


	//----- nvinfo : EIATTR_COOP_GROUP_INSTR_OFFSETS
	.align		4
.L_1843:
        /*0358*/ 	.byte	0x04, 0x28
        /*035a*/ 	.short	(.L_1845 - .L_1844)


	//   ....[0]....
.L_1844:
        /*035c*/ 	.word	0x000031e0


	//   ....[1]....
        /*0360*/ 	.word	0x00003200


	//   ....[2]....
        /*0364*/ 	.word	0x00003240


	//   ....[3]....
        /*0368*/ 	.word	0x00003250


	//   ....[4]....
        /*036c*/ 	.word	0x00003290


	//   ....[5]....
        /*0370*/ 	.word	0x000032a0


	//   ....[6]....
        /*0374*/ 	.word	0x000032d0


	//   ....[7]....
        /*0378*/ 	.word	0x000032e0


	//   ....[8]....
        /*037c*/ 	.word	0x00003310


	//   ....[9]....
        /*0380*/ 	.word	0x00003330


	//----- nvinfo : EIATTR_VRC_CTA_INIT_COUNT
	.align		4
.L_1845:
        /*0384*/ 	.byte	0x02, 0x4a
	.zero		1
	.zero		1


	//----- nvinfo : EIATTR_EXIT_INSTR_OFFSETS
	.align		4
        /*0388*/ 	.byte	0x04, 0x1c
        /*038a*/ 	.short	(.L_1847 - .L_1846)


	//   ....[0]....
.L_1846:
        /*038c*/ 	.word	0x00008e00


	//   ....[1]....
        /*0390*/ 	.word	0x00008f10


	//----- nvinfo : EIATTR_MAX_THREADS
	.align		4
.L_1847:
        /*0394*/ 	.byte	0x04, 0x05
        /*0396*/ 	.short	(.L_1849 - .L_1848)
.L_1848:
        /*0398*/ 	.word	0x00000100
        /*039c*/ 	.word	0x00000001
        /*03a0*/ 	.word	0x00000001


	//----- nvinfo : EIATTR_CRS_STACK_SIZE
	.align		4
.L_1849:
        /*03a4*/ 	.byte	0x04, 0x1e
        /*03a6*/ 	.short	(.L_1851 - .L_1850)
.L_1850:
        /*03a8*/ 	.word	0x00000000


	//----- nvinfo : EIATTR_CBANK_PARAM_SIZE
	.align		4
.L_1851:
        /*03ac*/ 	.byte	0x03, 0x19
        /*03ae*/ 	.short	0x0128


	//----- nvinfo : EIATTR_PARAM_CBANK
	.align		4
        /*03b0*/ 	.byte	0x04, 0x0a
        /*03b2*/ 	.short	(.L_1853 - .L_1852)
	.align		4
.L_1852:
        /*03b4*/ 	.word	index@(.nv.constant0._ZN10layer_norm31ln_parallel_residual_bwd_kernelINS_13Kernel_traitsIf6__halfS2_S2_fjLj8192ELj1ELj1ELj8ELj16ENS_18Kernel_traits_baseILj8192EfS2_S2_S2_fjLj256EEEEELb0ELb0ELb0EEEvNS_9BwdParamsE)
        /*03b8*/ 	.short	0x0380
        /*03ba*/ 	.short	0x0128


	//----- nvinfo : EIATTR_SW_WAR
	.align		4
.L_1853:
        /*03bc*/ 	.byte	0x04, 0x36
        /*03be*/ 	.short	(.L_1855 - .L_1854)
.L_1854:
        /*03c0*/ 	.word	0x00000008
.L_1855:


//--------------------- .nv.info._ZN10layer_norm31ln_parallel_residual_bwd_kernelINS_13Kernel_traitsIf6__halfS2_S2_fjLj8192ELj1ELj1ELj8ELj16ENS_18Kernel_traits_baseILj8192EfS2_S2_S2_fjLj256EEEEELb0ELb0ELb1EEEvNS_9BwdParamsE --------------------------
	.section	.nv.info._ZN10layer_norm31ln_parallel_residual_bwd_kernelINS_13Kernel_traitsIf6__halfS2_S2_fjLj8192ELj1ELj1ELj8ELj16ENS_18Kernel_traits_baseILj8192EfS2_S2_S2_fjLj256EEEEELb0ELb0ELb1EEEvNS_9BwdParamsE,"",@"SHT_CUDA_INFO"
	.sectionflags	@""
	.align	4


	//----- nvinfo : EIATTR_CUDA_API_VERSION
	.align		4
        /*0000*/ 	.byte	0x04, 0x37
        /*0002*/ 	.short	(.L_1857 - .L_1856)
.L_1856:
        /*0004*/ 	.word	0x00000082


	//----- nvinfo : EIATTR_KPARAM_INFO
	.align		4
.L_1857:
        /*0008*/ 	.byte	0x04, 0x17
        /*000a*/ 	.short	(.L_1859 - .L_1858)
.L_1858:
        /*000c*/ 	.word	0x00000000
        /*0010*/ 	.short	0x0000
        /*0012*/ 	.short	0x0000
        /*0014*/ 	.byte	0x00, 0xf0, 0xa1, 0x04


	//----- nvinfo : EIATTR_SPARSE_MMA_MASK
	.align		4
.L_1859:
        /*0018*/ 	.byte	0x03, 0x50
        /*001a*/ 	.short	0x0000


	//----- nvinfo : EIATTR_MAXREG_COUNT
	.align		4
        /*001c*/ 	.byte	0x03, 0x1b
        /*001e*/ 	.short	0x00ff


	//----- nvinfo : EIATTR_NUM_BARRIERS
	.align		4
        /*0020*/ 	.byte	0x02, 0x4c
        /*0022*/ 	.byte	0x01
	.zero		1


	//----- nvinfo : EIATTR_ANNOTATIONS
	.align		4
        /*0024*/ 	.byte	0x04, 0x55
        /*0026*/ 	.short	(.L_1861 - .L_1860)


	//   ....[0]....
.L_1860:
        /* <DEDUP_REMOVED lines=90> */


	//----- nvinfo : EIATTR_MERCURY_ISA_VERSION
	.align		4
.L_1861:
        /*05b0*/ 	.byte	0x03, 0x5f
        /*05b2*/ 	.short	0x0101


	//----- nvinfo : EIATTR_COOP_GROUP_MASK_REGIDS
	.align		4
        /*05b4*/ 	.byte	0x04, 0x29
        /*05b6*/ 	.short	(.L_1863 - .L_1862)


	//   ....[0]....
.L_1862:
        /*05b8*/ 	.word	0xffffffff


	//   ....[1]....
        /*05bc*/ 	.word	0xffffffff


	//   ....[2]....
        /*05c0*/ 	.word	0xffffffff


	//   ....[3]....
        /*05c4*/ 	.word	0xffffffff


	//   ....[4]....
        /*05c8*/ 	.word	0xffffffff


	//   ....[5]....
        /*05cc*/ 	.word	0xffffffff


	//   ....[6]....
        /*05d0*/ 	.word	0xffffffff


	//   ....[7]....
        /*05d4*/ 	.word	0xffffffff


	//   ....[8]....
        /*05d8*/ 	.word	0xffffffff


	//   ....[9]....
        /*05dc*/ 	.word	0xffffffff


	//----- nvinfo : EIATTR_COOP_GROUP_INSTR_OFFSETS
	.align		4
.L_1863:
        /*05e0*/ 	.byte	0x04, 0x28
        /*05e2*/ 	.short	(.L_1865 - .L_1864)


	//   ....[0]....
.L_1864:
        /*05e4*/ 	.word	0x00002c20


	//   ....[1]....
        /*05e8*/ 	.word	0x00002c90


	//   ....[2]....
        /*05ec*/ 	.word	0x00002cb0


	//   ....[3]....
        /*05f0*/ 	.word	0x00002cd0


	//   ....[4]....
        /*05f4*/ 	.word	0x00002cf0


	//   ....[5]....
        /*05f8*/ 	.word	0x00002d10


	//   ....[6]....
        /*05fc*/ 	.word	0x00002d30


	//   ....[7]....
        /*0600*/ 	.word	0x00002d90


	//   ....[8]....
        /*0604*/ 	.word	0x00002e40


	//   ....[9]....
        /*0608*/ 	.word	0x00002e60


	//----- nvinfo : EIATTR_VRC_CTA_INIT_COUNT
	.align		4
.L_1865:
        /*060c*/ 	.byte	0x02, 0x4a
	.zero		1
	.zero		1


	//----- nvinfo : EIATTR_EXIT_INSTR_OFFSETS
	.align		4
        /*0610*/ 	.byte	0x04, 0x1c
        /*0612*/ 	.short	(.L_1867 - .L_1866)


	//   ....[0]....
.L_1866:
        /*0614*/ 	.word	0x00008de0


	//----- nvinfo : EIATTR_MAX_THREADS
	.align		4
.L_1867:
        /*0618*/ 	.byte	0x04, 0x05
        /*061a*/ 	.short	(.L_1869 - .L_1868)
.L_1868:
        /*061c*/ 	.word	0x00000100
        /*0620*/ 	.word	0x00000001
        /*0624*/ 	.word	0x00000001


	//----- nvinfo : EIATTR_CRS_STACK_SIZE
	.align		4
.L_1869:
        /*0628*/ 	.byte	0x04, 0x1e
        /*062a*/ 	.short	(.L_1871 - .L_1870)
.L_1870:
        /*062c*/ 	.word	0x00000000


	//----- nvinfo : EIATTR_CBANK_PARAM_SIZE
	.align		4
.L_1871:
        /*0630*/ 	.byte	0x03, 0x19
        /*0632*/ 	.short	0x0128


	//----- nvinfo : EIATTR_PARAM_CBANK
	.align		4
        /*0634*/ 	.byte	0x04, 0x0a
        /*0636*/ 	.short	(.L_1873 - .L_1872)
	.align		4
.L_1872:
        /*0638*/ 	.word	index@(.nv.constant0._ZN10layer_norm31ln_parallel_residual_bwd_kernelINS_13Kernel_traitsIf6__halfS2_S2_fjLj8192ELj1ELj1ELj8ELj16ENS_18Kernel_traits_baseILj8192EfS2_S2_S2_fjLj256EEEEELb0ELb0ELb1EEEvNS_9BwdParamsE)
        /*063c*/ 	.short	0x0380
        /*063e*/ 	.short	0x0128


	//----- nvinfo : EIATTR_SW_WAR
	.align		4
.L_1873:
        /*0640*/ 	.byte	0x04, 0x36
        /*0642*/ 	.short	(.L_1875 - .L_1874)
.L_1874:
        /*0644*/ 	.word	0x00000008
.L_1875:


//--------------------- .nv.info._ZN10layer_norm31ln_parallel_residual_bwd_kernelINS_13Kernel_traitsIf6__halfS2_S2_fjLj8192ELj1ELj1ELj8ELj16ENS_18Kernel_traits_baseILj8192EfS2_S2_S2_fjLj256EEEEELb0ELb1ELb0EEEvNS_9BwdParamsE --------------------------
	.section	.nv.info._ZN10layer_norm31ln_parallel_residual_bwd_kernelINS_13Kernel_traitsIf6__halfS2_S2_fjLj8192ELj1ELj1ELj8ELj16ENS_18Kernel_traits_baseILj8192EfS2_S2_S2_fjLj256EEEEELb0ELb1ELb0EEEvNS_9BwdParamsE,"",@"SHT_CUDA_INFO"
	.sectionflags	@""
	.align	4


	//----- nvinfo : EIATTR_CUDA_API_VERSION
	.align		4
        /*0000*/ 	.byte	0x04, 0x37
        /*0002*/ 	.short	(.L_1877 - .L_1876)
.L_1876:
        /*0004*/ 	.word	0x00000082


	//----- nvinfo : EIATTR_KPARAM_INFO
	.align		4
.L_1877:
        /*0008*/ 	.byte	0x04, 0x17
        /*000a*/ 	.short	(.L_1879 - .L_1878)
.L_1878:
        /*000c*/ 	.word	0x00000000
        /*0010*/ 	.short	0x0000
        /*0012*/ 	.short	0x0000
        /*0014*/ 	.byte	0x00, 0xf0, 0xa1, 0x04


	//----- nvinfo : EIATTR_SPARSE_MMA_MASK
	.align		4
.L_1879:
        /*0018*/ 	.byte	0x03, 0x50
        /*001a*/ 	.short	0x0000


	//----- nvinfo : EIATTR_MAXREG_COUNT
	.align		4
        /*001c*/ 	.byte	0x03, 0x1b
        /*001e*/ 	.short	0x00ff


	//----- nvinfo : EIATTR_NUM_BARRIERS
	.align		4
        /*0020*/ 	.byte	0x02, 0x4c
        /*0022*/ 	.byte	0x01
	.zero		1


	//----- nvinfo : EIATTR_MERCURY_ISA_VERSION
	.align		4
        /*0024*/ 	.byte	0x03, 0x5f
        /*0026*/ 	.short	0x0101


	//----- nvinfo : EIATTR_COOP_GROUP_MASK_REGIDS
	.align		4
        /*0028*/ 	.byte	0x04, 0x29
        /*002a*/ 	.short	(.L_1881 - .L_1880)


	//   ....[0]....
.L_1880:
        /*002c*/ 	.word	0xffffffff


	//   ....[1]....
        /*0030*/ 	.word	0xffffffff


	//   ....[2]....
        /*0034*/ 	.word	0xffffffff


	//   ....[3]....
        /*0038*/ 	.word	0xffffffff


	//   ....[4]....
        /*003c*/ 	.word	0xffffffff


	//   ....[5]....
        /*0040*/ 	.word	0xffffffff


	//   ....[6]....
        /*0044*/ 	.word	0xffffffff


	//   ....[7]....
        /*0048*/ 	.word	0xffffffff


	//   ....[8]....
        /*004c*/ 	.word	0xffffffff


	//   ....[9]....
        /*0050*/ 	.word	0xffffffff


	//----- nvinfo : EIATTR_COOP_GROUP_INSTR_OFFSETS
	.align		4
.L_1881:
        /*0054*/ 	.byte	0x04, 0x28
        /*0056*/ 	.short	(.L_1883 - .L_1882)


	//   ....[0]....
.L_1882:
        /*0058*/ 	.word	0x00001e00


	//   ....[1]....
        /*005c*/ 	.word	0x00001e40


	//   ....[2]....
        /*0060*/ 	.word	0x00001e90


	//   ....[3]....
        /*0064*/ 	.word	0x00001ea0


	//   ....[4]....
        /*0068*/ 	.word	0x00001ee0


	//   ....[5]....
        /*006c*/ 	.word	0x00001f00


	//   ....[6]....
        /*0070*/ 	.word	0x00001fc0


	//   ....[7]....
        /*0074*/ 	.word	0x00001fd0


	//   ....[8]....
        /*0078*/ 	.word	0x00002020


	//   ....[9]....
        /*007c*/ 	.word	0x00002030


	//----- nvinfo : EIATTR_VRC_CTA_INIT_COUNT
	.align		4
.L_1883:
        /*0080*/ 	.byte	0x02, 0x4a
	.zero		1
	.zero		1


	//----- nvinfo : EIATTR_EXIT_INSTR_OFFSETS
	.align		4
        /*0084*/ 	.byte	0x04, 0x1c
        /*0086*/ 	.short	(.L_1885 - .L_1884)


	//   ....[0]....
.L_1884:
        /*0088*/ 	.word	0x000077e0


	//   ....[1]....
        /*008c*/ 	.word	0x00007880


	//----- nvinfo : EIATTR_MAX_THREADS
	.align		4
.L_1885:
        /*0090*/ 	.byte	0x04, 0x05
        /*0092*/ 	.short	(.L_1887 - .L_1886)
.L_1886:
        /*0094*/ 	.word	0x00000100
        /*0098*/ 	.word	0x00000001
        /*009c*/ 	.word	0x00000001


	//----- nvinfo : EIATTR_CRS_STACK_SIZE
	.align		4
.L_1887:
        /*00a0*/ 	.byte	0x04, 0x1e
        /*00a2*/ 	.short	(.L_1889 - .L_1888)
.L_1888:
        /*00a4*/ 	.word	0x00000000


	//----- nvinfo : EIATTR_CBANK_PARAM_SIZE
	.align		4
.L_1889:
        /*00a8*/ 	.byte	0x03, 0x19
        /*00aa*/ 	.short	0x0128


	//----- nvinfo : EIATTR_PARAM_CBANK
	.align		4
        /*00ac*/ 	.byte	0x04, 0x0a
        /*00ae*/ 	.short	(.L_1891 - .L_1890)
	.align		4
.L_1890:
        /*00b0*/ 	.word	index@(.nv.constant0._ZN10layer_norm31ln_parallel_residual_bwd_kernelINS_13Kernel_traitsIf6__halfS2_S2_fjLj8192ELj1ELj1ELj8ELj16ENS_18Kernel_traits_baseILj8192EfS2_S2_S2_fjLj256EEEEELb0ELb1ELb0EEEvNS_9BwdParamsE)
        /*00b4*/ 	.short	0x0380
        /*00b6*/ 	.short	0x0128


	//----- nvinfo : EIATTR_SW_WAR
	.align		4
.L_1891:
        /*00b8*/ 	.byte	0x04, 0x36
        /*00ba*/ 	.short	(.L_1893 - .L_1892)
.L_1892:
        /*00bc*/ 	.word	0x00000008
.L_1893:


//--------------------- .nv.info._ZN10layer_norm31ln_parallel_residual_bwd_kernelINS_13Kernel_traitsIf6__halfS2_S2_fjLj8192ELj1ELj1ELj8ELj16ENS_18Kernel_traits_baseILj8192EfS2_S2_S2_fjLj256EEEEELb0ELb1ELb1EEEvNS_9BwdParamsE --------------------------
	.section	.nv.info._ZN10layer_norm31ln_parallel_residual_bwd_kernelINS_13Kernel_traitsIf6__halfS2_S2_fjLj8192ELj1ELj1ELj8ELj16ENS_18Kernel_traits_baseILj8192EfS2_S2_S2_fjLj256EEEEELb0ELb1ELb1EEEvNS_9BwdParamsE,"",@"SHT_CUDA_INFO"
	.sectionflags	@""
	.align	4


	//----- nvinfo : EIATTR_CUDA_API_VERSION
	.align		4
        /*0000*/ 	.byte	0x04, 0x37
        /*0002*/ 	.short	(.L_1895 - .L_1894)
.L_1894:
        /*0004*/ 	.word	0x00000082


	//----- nvinfo : EIATTR_KPARAM_INFO
	.align		4
.L_1895:
        /*0008*/ 	.byte	0x04, 0x17
        /*000a*/ 	.short	(.L_1897 - .L_1896)
.L_1896:
        /*000c*/ 	.word	0x00000000
        /*0010*/ 	.short	0x0000
        /*0012*/ 	.short	0x0000
        /*0014*/ 	.byte	0x00, 0xf0, 0xa1, 0x04


	//----- nvinfo : EIATTR_SPARSE_MMA_MASK
	.align		4
.L_1897:
        /*0018*/ 	.byte	0x03, 0x50
        /*001a*/ 	.short	0x0000


	//----- nvinfo : EIATTR_MAXREG_COUNT
	.align		4
        /*001c*/ 	.byte	0x03, 0x1b
        /*001e*/ 	.short	0x00ff


	//----- nvinfo : EIATTR_NUM_BARRIERS
	.align		4
        /*0020*/ 	.byte	0x02, 0x4c
        /*0022*/ 	.byte	0x01
	.zero		1


	//----- nvinfo : EIATTR_MERCURY_ISA_VERSION
	.align		4
        /*0024*/ 	.byte	0x03, 0x5f
        /*0026*/ 	.short	0x0101


	//----- nvinfo : EIATTR_COOP_GROUP_MASK_REGIDS
	.align		4
        /*0028*/ 	.byte	0x04, 0x29
        /*002a*/ 	.short	(.L_1899 - .L_1898)


	//   ....[0]....
.L_1898:
        /*002c*/ 	.word	0xffffffff


	//   ....[1]....
        /*0030*/ 	.word	0xffffffff


	//   ....[2]....
        /*0034*/ 	.word	0xffffffff


	//   ....[3]....
        /*0038*/ 	.word	0xffffffff


	//   ....[4]....
        /*003c*/ 	.word	0xffffffff


	//   ....[5]....
        /*0040*/ 	.word	0xffffffff


	//   ....[6]....
        /*0044*/ 	.word	0xffffffff


	//   ....[7]....
        /*0048*/ 	.word	0xffffffff


	//   ....[8]....
        /*004c*/ 	.word	0xffffffff


	//   ....[9]....
        /*0050*/ 	.word	0xffffffff


	//----- nvinfo : EIATTR_COOP_GROUP_INSTR_OFFSETS
	.align		4
.L_1899:
        /*0054*/ 	.byte	0x04, 0x28
        /*0056*/ 	.short	(.L_1901 - .L_1900)


	//   ....[0]....
.L_1900:
        /*0058*/ 	.word	0x00001670


	//   ....[1]....
        /*005c*/ 	.word	0x00001690


	//   ....[2]....
        /*0060*/ 	.word	0x00001700


	//   ....[3]....
        /*0064*/ 	.word	0x00001710


	//   ....[4]....
        /*0068*/ 	.word	0x00001740


	//   ....[5]....
        /*006c*/ 	.word	0x00001750


	//   ....[6]....
        /*0070*/ 	.word	0x00001790


	//   ....[7]....
        /*0074*/ 	.word	0x000017a0


	//   ....[8]....
        /*0078*/ 	.word	0x00001800


	//   ....[9]....
        /*007c*/ 	.word	0x00001810


	//----- nvinfo : EIATTR_VRC_CTA_INIT_COUNT
	.align		4
.L_1901:
        /*0080*/ 	.byte	0x02, 0x4a
	.zero		1
	.zero		1


	//----- nvinfo : EIATTR_EXIT_INSTR_OFFSETS
	.align		4
        /*0084*/ 	.byte	0x04, 0x1c
        /*0086*/ 	.short	(.L_1903 - .L_1902)


	//   ....[0]....
.L_1902:
        /*0088*/ 	.word	0x00006fd0


	//----- nvinfo : EIATTR_MAX_THREADS
	.align		4
.L_1903:
        /*008c*/ 	.byte	0x04, 0x05
        /*008e*/ 	.short	(.L_1905 - .L_1904)
.L_1904:
        /*0090*/ 	.word	0x00000100
        /*0094*/ 	.word	0x00000001
        /*0098*/ 	.word	0x00000001


	//----- nvinfo : EIATTR_CBANK_PARAM_SIZE
	.align		4
.L_1905:
        /*009c*/ 	.byte	0x03, 0x19
        /*009e*/ 	.short	0x0128


	//----- nvinfo : EIATTR_PARAM_CBANK
	.align		4
        /*00a0*/ 	.byte	0x04, 0x0a
        /*00a2*/ 	.short	(.L_1907 - .L_1906)
	.align		4
.L_1906:
        /*00a4*/ 	.word	index@(.nv.constant0._ZN10layer_norm31ln_parallel_residual_bwd_kernelINS_13Kernel_traitsIf6__halfS2_S2_fjLj8192ELj1ELj1ELj8ELj16ENS_18Kernel_traits_baseILj8192EfS2_S2_S2_fjLj256EEEEELb0ELb1ELb1EEEvNS_9BwdParamsE)
        /*00a8*/ 	.short	0x0380
        /*00aa*/ 	.short	0x0128


	//----- nvinfo : EIATTR_SW_WAR
	.align		4
.L_1907:
        /*00ac*/ 	.byte	0x04, 0x36
        /*00ae*/ 	.short	(.L_1909 - .L_1908)
.L_1908:
        /*00b0*/ 	.word	0x00000008
.L_1909:


//--------------------- .nv.info._ZN10layer_norm31ln_parallel_residual_bwd_kernelINS_13Kernel_traitsIf6__halfS2_S2_fjLj8192ELj1ELj1ELj8ELj16ENS_18Kernel_traits_baseILj8192EfS2_S2_S2_fjLj256EEEEELb1ELb0ELb0EEEvNS_9BwdParamsE --------------------------
	.section	.nv.info._ZN10layer_norm31ln_parallel_residual_bwd_kernelINS_13Kernel_traitsIf6__halfS2_S2_fjLj8192ELj1ELj1ELj8ELj16ENS_18Kernel_traits_baseILj8192EfS2_S2_S2_fjLj256EEEEELb1ELb0ELb0EEEvNS_9BwdParamsE,"",@"SHT_CUDA_INFO"
	.sectionflags	@""
	.align	4


	//----- nvinfo : EIATTR_CUDA_API_VERSION
	.align		4
        /*0000*/ 	.byte	0x04, 0x37
        /*0002*/ 	.short	(.L_1911 - .L_1910)
.L_1910:
        /*0004*/ 	.word	0x00000082


	//----- nvinfo : EIATTR_KPARAM_INFO
	.align		4
.L_1911:
        /*0008*/ 	.byte	0x04, 0x17
        /*000a*/ 	.short	(.L_1913 - .L_1912)
.L_1912:
        /*000c*/ 	.word	0x00000000
        /*0010*/ 	.short	0x0000
        /*0012*/ 	.short	0x0000
        /*0014*/ 	.byte	0x00, 0xf0, 0xa1, 0x04


	//----- nvinfo : EIATTR_SPARSE_MMA_MASK
	.align		4
.L_1913:
        /*0018*/ 	.byte	0x03, 0x50
        /*001a*/ 	.short	0x0000


	//----- nvinfo : EIATTR_MAXREG_COUNT
	.align		4
        /*001c*/ 	.byte	0x03, 0x1b
        /*001e*/ 	.short	0x00ff


	//----- nvinfo : EIATTR_NUM_BARRIERS
	.align		4
        /*0020*/ 	.byte	0x02, 0x4c
        /*0022*/ 	.byte	0x01
	.zero		1


	//----- nvinfo : EIATTR_ANNOTATIONS
	.align		4
        /*0024*/ 	.byte	0x04, 0x55
        /*0026*/ 	.short	(.L_1915 - .L_1914)


	//   ....[0]....
.L_1914:
        /* <DEDUP_REMOVED lines=65> */


	//----- nvinfo : EIATTR_MERCURY_ISA_VERSION
	.align		4
.L_1915:
        /*0428*/ 	.byte	0x03, 0x5f
        /*042a*/ 	.short	0x0101


	//----- nvinfo : EIATTR_COOP_GROUP_MASK_REGIDS
	.align		4
        /*042c*/ 	.byte	0x04, 0x29
        /*042e*/ 	.short	(.L_1917 - .L_1916)


	//   ....[0]....
.L_1916:
        /*0430*/ 	.word	0xffffffff


	//   ....[1]....
        /*0434*/ 	.word	0xffffffff


	//   ....[2]....
        /*0438*/ 	.word	0xffffffff


	//   ....[3]....
        /*043c*/ 	.word	0xffffffff


	//   ....[4]....
        /*0440*/ 	.word	0xffffffff


	//   ....[5]....
        /*0444*/ 	.word	0xffffffff


	//   ....[6]....
        /*0448*/ 	.word	0xffffffff


	//   ....[7]....
        /*044c*/ 	.word	0xffffffff


	//   ....[8]....
        /*0450*/ 	.word	0xffffffff


	//   ....[9]....
        /*0454*/ 	.word	0xffffffff


	//----- nvinfo : EIATTR_COOP_GROUP_INSTR_OFFSETS
	.align		4
.L_1917:
        /*0458*/ 	.byte	0x04, 0x28
        /*045a*/ 	.short	(.L_1919 - .L_1918)


	//   ....[0]....
.L_1918:
        /*045c*/ 	.word	0x000035f0


	//   ....[1]....
        /*0460*/ 	.word	0x00003610


	//   ....[2]....
        /*0464*/ 	.word	0x00003650


	//   ....[3]....
        /*0468*/ 	.word	0x00003660


	//   ....[4]....
        /*046c*/ 	.word	0x000036a0


	//   ....[5]....
        /*0470*/ 	.word	0x000036b0


	//   ....[6]....
        /*0474*/ 	.word	0x000036e0


	//   ....[7]....
        /*0478*/ 	.word	0x000036f0


	//   ....[8]....
        /*047c*/ 	.word	0x00003720


	//   ....[9]....
        /*0480*/ 	.word	0x00003740


	//----- nvinfo : EIATTR_VRC_CTA_INIT_COUNT
	.align		4
.L_1919:
        /*0484*/ 	.byte	0x02, 0x4a
	.zero		1
	.zero		1


	//----- nvinfo : EIATTR_EXIT_INSTR_OFFSETS
	.align		4
        /*0488*/ 	.byte	0x04, 0x1c
        /*048a*/ 	.short	(.L_1921 - .L_1920)


	//   ....[0]....
.L_1920:
        /*048c*/ 	.word	0x0000d4b0


	//   ....[1]....
        /*0490*/ 	.word	0x0000d5c0


	//----- nvinfo : EIATTR_MAX_THREADS
	.align		4
.L_1921:
        /*0494*/ 	.byte	0x04, 0x05
        /*0496*/ 	.short	(.L_1923 - .L_1922)
.L_1922:
        /*0498*/ 	.word	0x00000100
        /*049c*/ 	.word	0x00000001
        /*04a0*/ 	.word	0x00000001


	//----- nvinfo : EIATTR_CRS_STACK_SIZE
	.align		4
.L_1923:
        /*04a4*/ 	.byte	0x04, 0x1e
        /*04a6*/ 	.short	(.L_1925 - .L_1924)
.L_1924:
        /*04a8*/ 	.word	0x00000000


	//----- nvinfo : EIATTR_CBANK_PARAM_SIZE
	.align		4
.L_1925:
        /*04ac*/ 	.byte	0x03, 0x19
        /*04ae*/ 	.short	0x0128


	//----- nvinfo : EIATTR_PARAM_CBANK
	.align		4
        /*04b0*/ 	.byte	0x04, 0x0a
        /*04b2*/ 	.short	(.L_1927 - .L_1926)
	.align		4
.L_1926:
        /*04b4*/ 	.word	index@(.nv.constant0._ZN10layer_norm31ln_parallel_residual_bwd_kernelINS_13Kernel_traitsIf6__halfS2_S2_fjLj8192ELj1ELj1ELj8ELj16ENS_18Kernel_traits_baseILj8192EfS2_S2_S2_fjLj256EEEEELb1ELb0ELb0EEEvNS_9BwdParamsE)
        /*04b8*/ 	.short	0x0380
        /*04ba*/ 	.short	0x0128


	//----- nvinfo : EIATTR_SW_WAR
	.align		4
.L_1927:
        /*04bc*/ 	.byte	0x04, 0x36
        /*04be*/ 	.short	(.L_1929 - .L_1928)
.L_1928:
        /*04c0*/ 	.word	0x00000008
.L_1929:


//--------------------- .nv.info._ZN10layer_norm31ln_parallel_residual_bwd_kernelINS_13Kernel_traitsIf6__halfS2_S2_fjLj8192ELj1ELj1ELj8ELj16ENS_18Kernel_traits_baseILj8192EfS2_S2_S2_fjLj256EEEEELb1ELb0ELb1EEEvNS_9BwdParamsE --------------------------
	.section	.nv.info._ZN10layer_norm31ln_parallel_residual_bwd_kernelINS_13Kernel_traitsIf6__halfS2_S2_fjLj8192ELj1ELj1ELj8ELj16ENS_18Kernel_traits_baseILj8192EfS2_S2_S2_fjLj256EEEEELb1ELb0ELb1EEEvNS_9BwdParamsE,"",@"SHT_CUDA_INFO"
	.sectionflags	@""
	.align	4


	//----- nvinfo : EIATTR_CUDA_API_VERSION
	.align		4
        /*0000*/ 	.byte	0x04, 0x37
        /*0002*/ 	.short	(.L_1931 - .L_1930)
.L_1930:
        /*0004*/ 	.word	0x00000082


	//----- nvinfo : EIATTR_KPARAM_INFO
	.align		4
.L_1931:
        /*0008*/ 	.byte	0x04, 0x17
        /*000a*/ 	.short	(.L_1933 - .L_1932)
.L_1932:
        /*000c*/ 	.word	0x00000000
        /*0010*/ 	.short	0x0000
        /*0012*/ 	.short	0x0000
        /*0014*/ 	.byte	0x00, 0xf0, 0xa1, 0x04


	//----- nvinfo : EIATTR_SPARSE_MMA_MASK
	.align		4
.L_1933:
        /*0018*/ 	.byte	0x03, 0x50
        /*001a*/ 	.short	0x0000


	//----- nvinfo : EIATTR_MAXREG_COUNT
	.align		4
        /*001c*/ 	.byte	0x03, 0x1b
        /*001e*/ 	.short	0x00ff


	//----- nvinfo : EIATTR_NUM_BARRIERS
	.align		4
        /*0020*/ 	.byte	0x02, 0x4c
        /*0022*/ 	.byte	0x01
	.zero		1


	//----- nvinfo : EIATTR_ANNOTATIONS
	.align		4
        /*0024*/ 	.byte	0x04, 0x55
        /*0026*/ 	.short	(.L_1935 - .L_1934)


	//   ....[0]....
.L_1934:
        /* <DEDUP_REMOVED lines=122> */


	//----- nvinfo : EIATTR_MERCURY_ISA_VERSION
	.align		4
.L_1935:
        /*07b0*/ 	.byte	0x03, 0x5f
        /*07b2*/ 	.short	0x0101


	//----- nvinfo : EIATTR_COOP_GROUP_MASK_REGIDS
	.align		4
        /*07b4*/ 	.byte	0x04, 0x29
        /*07b6*/ 	.short	(.L_1937 - .L_1936)


	//   ....[0]....
.L_1936:
        /*07b8*/ 	.word	0xffffffff


	//   ....[1]....
        /*07bc*/ 	.word	0xffffffff


	//   ....[2]....
        /*07c0*/ 	.word	0xffffffff


	//   ....[3]....
        /*07c4*/ 	.word	0xffffffff


	//   ....[4]....
        /*07c8*/ 	.word	0xffffffff


	//   ....[5]....
        /*07cc*/ 	.word	0xffffffff


	//   ....[6]....
        /*07d0*/ 	.word	0xffffffff


	//   ....[7]....
        /*07d4*/ 	.word	0xffffffff


	//   ....[8]....
        /*07d8*/ 	.word	0xffffffff


	//   ....[9]....
        /*07dc*/ 	.word	0xffffffff


	//----- nvinfo : EIATTR_COOP_GROUP_INSTR_OFFSETS
	.align		4
.L_1937:
        /*07e0*/ 	.byte	0x04, 0x28
        /*07e2*/ 	.short	(.L_1939 - .L_1938)


	//   ....[0]....
.L_1938:
        /*07e4*/ 	.word	0x00003050


	//   ....[1]....
        /*07e8*/ 	.word	0x000030c0


	//   ....[2]....
        /*07ec*/ 	.word	0x000030e0


	//   ....[3]....
        /*07f0*/ 	.word	0x00003100


	//   ....[4]....
        /*07f4*/ 	.word	0x00003180


	//   ....[5]....
        /*07f8*/ 	.word	0x000031a0


	//   ....[6]....
        /*07fc*/ 	.word	0x000031c0


	//   ....[7]....
        /*0800*/ 	.word	0x000031e0


	//   ....[8]....
        /*0804*/ 	.word	0x000031f0


	//   ....[9]....
        /*0808*/ 	.word	0x00003230


	//----- nvinfo : EIATTR_VRC_CTA_INIT_COUNT
	.align		4
.L_1939:
        /*080c*/ 	.byte	0x02, 0x4a
	.zero		1
	.zero		1


	//----- nvinfo : EIATTR_EXIT_INSTR_OFFSETS
	.align		4
        /*0810*/ 	.byte	0x04, 0x1c
        /*0812*/ 	.short	(.L_1941 - .L_1940)


	//   ....[0]....
.L_1940:
        /*0814*/ 	.word	0x0000d300


	//----- nvinfo : EIATTR_MAX_THREADS
	.align		4
.L_1941:
        /*0818*/ 	.byte	0x04, 0x05
        /*081a*/ 	.short	(.L_1943 - .L_1942)
.L_1942:
        /*081c*/ 	.word	0x00000100
        /*0820*/ 	.word	0x00000001
        /*0824*/ 	.word	0x00000001


	//----- nvinfo : EIATTR_CRS_STACK_SIZE
	.align		4
.L_1943:
        /*0828*/ 	.byte	0x04, 0x1e
        /*082a*/ 	.short	(.L_1945 - .L_1944)
.L_1944:
        /*082c*/ 	.word	0x00000000


	//----- nvinfo : EIATTR_CBANK_PARAM_SIZE
	.align		4
.L_1945:
        /*0830*/ 	.byte	0x03, 0x19
        /*0832*/ 	.short	0x0128


	//----- nvinfo : EIATTR_PARAM_CBANK
	.align		4
        /*0834*/ 	.byte	0x04, 0x0a
        /*0836*/ 	.short	(.L_1947 - .L_1946)
	.align		4
.L_1946:
        /*0838*/ 	.word	index@(.nv.constant0._ZN10layer_norm31ln_parallel_residual_bwd_kernelINS_13Kernel_traitsIf6__halfS2_S2_fjLj8192ELj1ELj1ELj8ELj16ENS_18Kernel_traits_baseILj8192EfS2_S2_S2_fjLj256EEEEELb1ELb0ELb1EEEvNS_9BwdParamsE)
        /*083c*/ 	.short	0x0380
        /*083e*/ 	.short	0x0128


	//----- nvinfo : EIATTR_SW_WAR
	.align		4
.L_1947:
        /*0840*/ 	.byte	0x04, 0x36
        /*0842*/ 	.short	(.L_1949 - .L_1948)
.L_1948:
        /*0844*/ 	.word	0x00000008
.L_1949:


//--------------------- .nv.info._ZN10layer_norm22ln_bwd_finalize_kernelINS_22Kernel_traits_finalizeILj8192Ef6__halfS2_S2_fjLb0ELj1024ELj4ENS_18Kernel_traits_baseILj8192EfS2_S2_S2_fjLj1024EEEEELb0ELb0EEEvNS_9BwdParamsE --------------------------
	.section	.nv.info._ZN10layer_norm22ln_bwd_finalize_kernelINS_22Kernel_traits_finalizeILj8192Ef6__halfS2_S2_fjLb0ELj1024ELj4ENS_18Kernel_traits_baseILj8192EfS2_S2_S2_fjLj1024EEEEELb0ELb0EEEvNS_9BwdParamsE,"",@"SHT_CUDA_INFO"
	.sectionflags	@""
	.align	4


	//----- nvinfo : EIATTR_CUDA_API_VERSION
	.align		4
        /*0000*/ 	.byte	0x04, 0x37
        /*0002*/ 	.short	(.L_1951 - .L_1950)
.L_1950:
        /*0004*/ 	.word	0x00000082


	//----- nvinfo : EIATTR_KPARAM_INFO
	.align		4
.L_1951:
        /*0008*/ 	.byte	0x04, 0x17
        /*000a*/ 	.short	(.L_1953 - .L_1952)
.L_1952:
        /*000c*/ 	.word	0x00000000
        /*0010*/ 	.short	0x0000
        /*0012*/ 	.short	0x0000
        /*0014*/ 	.byte	0x00, 0xf0, 0xa1, 0x04


	//----- nvinfo : EIATTR_SPARSE_MMA_MASK
	.align		4
.L_1953:
        /*0018*/ 	.byte	0x03, 0x50
        /*001a*/ 	.short	0x0000


	//----- nvinfo : EIATTR_MAXREG_COUNT
	.align		4
        /*001c*/ 	.byte	0x03, 0x1b
        /*001e*/ 	.short	0x0040


	//----- nvinfo : EIATTR_NUM_BARRIERS
	.align		4
        /*0020*/ 	.byte	0x02, 0x4c
        /*0022*/ 	.byte	0x01
	.zero		1


	//----- nvinfo : EIATTR_MERCURY_ISA_VERSION
	.align		4
        /*0024*/ 	.byte	0x03, 0x5f
        /*0026*/ 	.short	0x0101


	//----- nvinfo : EIATTR_COOP_GROUP_MASK_REGIDS
	.align		4
        /*0028*/ 	.byte	0x04, 0x29
        /*002a*/ 	.short	(.L_1955 - .L_1954)


	//   ....[0]....
.L_1954:
        /*002c*/ 	.word	0xffffffff


	//   ....[1]....
        /*0030*/ 	.word	0xffffffff


	//   ....[2]....
        /*0034*/ 	.word	0xffffffff


	//   ....[3]....
        /*0038*/ 	.word	0xffffffff


	//   ....[4]....
        /*003c*/ 	.word	0xffffffff


	//   ....[5]....
        /*0040*/ 	.word	0xffffffff


	//   ....[6]....
        /*0044*/ 	.word	0xffffffff


	//   ....[7]....
        /*0048*/ 	.word	0xffffffff


	//   ....[8]....
        /*004c*/ 	.word	0xffffffff


	//   ....[9]....
        /*0050*/ 	.word	0xffffffff


	//----- nvinfo : EIATTR_COOP_GROUP_INSTR_OFFSETS
	.align		4
.L_1955:
        /*0054*/ 	.byte	0x04, 0x28
        /*0056*/ 	.short	(.L_1957 - .L_1956)


	//   ....[0]....
.L_1956:
        /*0058*/ 	.word	0x00001550


	//   ....[1]....
        /*005c*/ 	.word	0x00001560


	//   ....[2]....
        /*0060*/ 	.word	0x00001590


	//   ....[3]....
        /*0064*/ 	.word	0x000015a0


	//   ....[4]....
        /*0068*/ 	.word	0x000015d0


	//   ....[5]....
        /*006c*/ 	.word	0x000015e0


	//   ....[6]....
        /*0070*/ 	.word	0x00001610


	//   ....[7]....
        /*0074*/ 	.word	0x00001630


	//   ....[8]....
        /*0078*/ 	.word	0x00001680


	//   ....[9]....
        /*007c*/ 	.word	0x00001690


	//----- nvinfo : EIATTR_VRC_CTA_INIT_COUNT
	.align		4
.L_1957:
        /*0080*/ 	.byte	0x02, 0x4a
	.zero		1
	.zero		1


	//----- nvinfo : EIATTR_EXIT_INSTR_OFFSETS
	.align		4
        /*0084*/ 	.byte	0x04, 0x1c
        /*0086*/ 	.short	(.L_1959 - .L_1958)


	//   ....[0]....
.L_1958:
        /*0088*/ 	.word	0x00000060


	//   ....[1]....
        /*008c*/ 	.word	0x000016f0


	//   ....[2]....
        /*0090*/ 	.word	0x00001720


	//   ....[3]....
        /*0094*/ 	.word	0x000017c0


	//----- nvinfo : EIATTR_MAX_THREADS
	.align		4
.L_1959:
        /*0098*/ 	.byte	0x04, 0x05
        /*009a*/ 	.short	(.L_1961 - .L_1960)
.L_1960:
        /*009c*/ 	.word	0x00000400
        /*00a0*/ 	.word	0x00000001
        /*00a4*/ 	.word	0x00000001


	//----- nvinfo : EIATTR_CRS_STACK_SIZE
	.align		4
.L_1961:
        /*00a8*/ 	.byte	0x04, 0x1e
        /*00aa*/ 	.short	(.L_1963 - .L_1962)
.L_1962:
        /*00ac*/ 	.word	0x00000000


	//----- nvinfo : EIATTR_CBANK_PARAM_SIZE
	.align		4
.L_1963:
        /*00b0*/ 	.byte	0x03, 0x19
        /*00b2*/ 	.short	0x0128


	//----- nvinfo : EIATTR_PARAM_CBANK
	.align		4
        /*00b4*/ 	.byte	0x04, 0x0a
        /*00b6*/ 	.short	(.L_1965 - .L_1964)
	.align		4
.L_1964:
        /*00b8*/ 	.word	index@(.nv.constant0._ZN10layer_norm22ln_bwd_finalize_kernelINS_22Kernel_traits_finalizeILj8192Ef6__halfS2_S2_fjLb0ELj1024ELj4ENS_18Kernel_traits_baseILj8192EfS2_S2_S2_fjLj1024EEEEELb0ELb0EEEvNS_9BwdParamsE)
        /*00bc*/ 	.short	0x0380
        /*00be*/ 	.short	0x0128


	//----- nvinfo : EIATTR_SW_WAR
	.align		4
.L_1965:
        /*00c0*/ 	.byte	0x04, 0x36
        /*00c2*/ 	.short	(.L_1967 - .L_1966)
.L_1966:
        /*00c4*/ 	.word	0x00000008
.L_1967:


//--------------------- .nv.info._ZN10layer_norm40ln_parallel_residual_bwd_finalize_kernelINS_22Kernel_traits_finalizeILj8192Ef6__halfS2_S2_fjLb0ELj1024ELj4ENS_18Kernel_traits_baseILj8192EfS2_S2_S2_fjLj1024EEEEELb0EEEvNS_9BwdParamsE --------------------------
	.section	.nv.info._ZN10layer_norm40ln_parallel_residual_bwd_finalize_kernelINS_22Kernel_traits_finalizeILj8192Ef6__halfS2_S2_fjLb0ELj1024ELj4ENS_18Kernel_traits_baseILj8192EfS2_S2_S2_fjLj1024EEEEELb0EEEvNS_9BwdParamsE,"",@"SHT_CUDA_INFO"
	.sectionflags	@""
	.align	4


	//----- nvinfo : EIATTR_CUDA_API_VERSION
	.align		4
        /*0000*/ 	.byte	0x04, 0x37
        /*0002*/ 	.short	(.L_1969 - .L_1968)
.L_1968:
        /*0004*/ 	.word	0x00000082


	//----- nvinfo : EIATTR_KPARAM_INFO
	.align		4
.L_1969:
        /*0008*/ 	.byte	0x04, 0x17
        /*000a*/ 	.short	(.L_1971 - .L_1970)
.L_1970:
        /*000c*/ 	.word	0x00000000
        /*0010*/ 	.short	0x0000
        /*0012*/ 	.short	0x0000
        /*0014*/ 	.byte	0x00, 0xf0, 0xa1, 0x04


	//----- nvinfo : EIATTR_SPARSE_MMA_MASK
	.align		4
.L_1971:
        /*0018*/ 	.byte	0x03, 0x50
        /*001a*/ 	.short	0x0000


	//----- nvinfo : EIATTR_MAXREG_COUNT
	.align		4
        /*001c*/ 	.byte	0x03, 0x1b
        /*001e*/ 	.short	0x0040


	//----- nvinfo : EIATTR_NUM_BARRIERS
	.align		4
        /*0020*/ 	.byte	0x02, 0x4c
        /*0022*/ 	.byte	0x01
	.zero		1


	//----- nvinfo : EIATTR_MERCURY_ISA_VERSION
	.align		4
        /*0024*/ 	.byte	0x03, 0x5f
        /*0026*/ 	.short	0x0101


	//----- nvinfo : EIATTR_COOP_GROUP_MASK_REGIDS
	.align		4
        /*0028*/ 	.byte	0x04, 0x29
        /*002a*/ 	.short	(.L_1973 - .L_1972)


	//   ....[0]....
.L_1972:
        /*002c*/ 	.word	0xffffffff


	//   ....[1]....
        /*0030*/ 	.word	0xffffffff


	//   ....[2]....
        /*0034*/ 	.word	0xffffffff


	//   ....[3]....
        /*0038*/ 	.word	0xffffffff


	//   ....[4]....
        /*003c*/ 	.word	0xffffffff


	//   ....[5]....
        /*0040*/ 	.word	0xffffffff


	//   ....[6]....
        /*0044*/ 	.word	0xffffffff


	//   ....[7]....
        /*0048*/ 	.word	0xffffffff


	//   ....[8]....
        /*004c*/ 	.word	0xffffffff


	//   ....[9]....
        /*0050*/ 	.word	0xffffffff


	//   ....[10]....
        /*0054*/ 	.word	0xffffffff


	//   ....[11]....
        /*0058*/ 	.word	0xffffffff


	//   ....[12]....
        /*005c*/ 	.word	0xffffffff


	//   ....[13]....
        /*0060*/ 	.word	0xffffffff


	//   ....[14]....
        /*0064*/ 	.word	0xffffffff


	//   ....[15]....
        /*0068*/ 	.word	0xffffffff


	//   ....[16]....
        /*006c*/ 	.word	0xffffffff


	//   ....[17]....
        /*0070*/ 	.word	0xffffffff


	//   ....[18]....
        /*0074*/ 	.word	0xffffffff


	//   ....[19]....
        /*0078*/ 	.word	0xffffffff


	//----- nvinfo : EIATTR_COOP_GROUP_INSTR_OFFSETS
	.align		4
.L_1973:
        /*007c*/ 	.byte	0x04, 0x28
        /*007e*/ 	.short	(.L_1975 - .L_1974)


	//   ....[0]....
.L_1974:
        /*0080*/ 	.word	0x000013a0


	//   ....[1]....
        /*0084*/ 	.word	0x000013b0


	//   ....[2]....
        /*0088*/ 	.word	0x000013c0


	//   ....[3]....
        /*008c*/ 	.word	0x000013d0


	//   ....[4]....
        /*0090*/ 	.word	0x00001410


	//   ....[5]....
        /*0094*/ 	.word	0x00001430


	//   ....[6]....
        /*0098*/ 	.word	0x00001440


	//   ....[7]....
        /*009c*/ 	.word	0x00001450


	//   ....[8]....
        /*00a0*/ 	.word	0x00001480


	//   ....[9]....
        /*00a4*/ 	.word	0x000014b0


	//   ....[10]....
        /*00a8*/ 	.word	0x000014e0


	//   ....[11]....
        /*00ac*/ 	.word	0x000014f0


	//   ....[12]....
        /*00b0*/ 	.word	0x00001520


	//   ....[13]....
        /*00b4*/ 	.word	0x00001540


	//   ....[14]....
        /*00b8*/ 	.word	0x00001560


	//   ....[15]....
        /*00bc*/ 	.word	0x00001570


	//   ....[16]....
        /*00c0*/ 	.word	0x000015b0


	//   ....[17]....
        /*00c4*/ 	.word	0x000015e0


	//   ....[18]....
        /*00c8*/ 	.word	0x00001600


	//   ....[19]....
        /*00cc*/ 	.word	0x00001610


	//----- nvinfo : EIATTR_VRC_CTA_INIT_COUNT
	.align		4
.L_1975:
        /*00d0*/ 	.byte	0x02, 0x4a
	.zero		1
	.zero		1


	//----- nvinfo : EIATTR_EXIT_INSTR_OFFSETS
	.align		4
        /*00d4*/ 	.byte	0x04, 0x1c
        /*00d6*/ 	.short	(.L_1977 - .L_1976)


	//   ....[0]....
.L_1976:
        /*00d8*/ 	.word	0x00000060


	//   ....[1]....
        /*00dc*/ 	.word	0x000016c0


	//   ....[2]....
        /*00e0*/ 	.word	0x000016f0


	//   ....[3]....
        /*00e4*/ 	.word	0x00001810


	//----- nvinfo : EIATTR_MAX_THREADS
	.align		4
.L_1977:
        /*00e8*/ 	.byte	0x04, 0x05
        /*00ea*/ 	.short	(.L_1979 - .L_1978)
.L_1978:
        /*00ec*/ 	.word	0x00000400
        /*00f0*/ 	.word	0x00000001
        /*00f4*/ 	.word	0x00000001


	//----- nvinfo : EIATTR_CRS_STACK_SIZE
	.align		4
.L_1979:
        /*00f8*/ 	.byte	0x04, 0x1e
        /*00fa*/ 	.short	(.L_1981 - .L_1980)
.L_1980:
        /*00fc*/ 	.word	0x00000000


	//----- nvinfo : EIATTR_CBANK_PARAM_SIZE
	.align		4
.L_1981:
        /*0100*/ 	.byte	0x03, 0x19
        /*0102*/ 	.short	0x0128


	//----- nvinfo : EIATTR_PARAM_CBANK
	.align		4
        /*0104*/ 	.byte	0x04, 0x0a
        /*0106*/ 	.short	(.L_1983 - .L_1982)
	.align		4
.L_1982:
        /*0108*/ 	.word	index@(.nv.constant0._ZN10layer_norm40ln_parallel_residual_bwd_finalize_kernelINS_22Kernel_traits_finalizeILj8192Ef6__halfS2_S2_fjLb0ELj1024ELj4ENS_18Kernel_traits_baseILj8192EfS2_S2_S2_fjLj1024EEEEELb0EEEvNS_9BwdParamsE)
        /*010c*/ 	.short	0x0380
        /*010e*/ 	.short	0x0128


	//----- nvinfo : EIATTR_SW_WAR
	.align		4
.L_1983:
        /*0110*/ 	.byte	0x04, 0x36
        /*0112*/ 	.short	(.L_1985 - .L_1984)
.L_1984:
        /*0114*/ 	.word	0x00000008
.L_1985:


//--------------------- .nv.info._ZN10layer_norm31ln_parallel_residual_bwd_kernelINS_13Kernel_traitsIf6__halfS2_S2_fjLj8192ELj1ELj1ELj8ELj16ENS_18Kernel_traits_baseILj8192EfS2_S2_S2_fjLj256EEEEELb1ELb1ELb0EEEvNS_9BwdParamsE --------------------------
	.section	.nv.info._ZN10layer_norm31ln_parallel_residual_bwd_kernelINS_13Kernel_traitsIf6__halfS2_S2_fjLj8192ELj1ELj1ELj8ELj16ENS_18Kernel_traits_baseILj8192EfS2_S2_S2_fjLj256EEEEELb1ELb1ELb0EEEvNS_9BwdParamsE,"",@"SHT_CUDA_INFO"
	.sectionflags	@""
	.align	4


	//----- nvinfo : EIATTR_CUDA_API_VERSION
	.align		4
        /*0000*/ 	.byte	0x04, 0x37
        /*0002*/ 	.short	(.L_1987 - .L_1986)
.L_1986:
        /*0004*/ 	.word	0x00000082


	//----- nvinfo : EIATTR_KPARAM_INFO
	.align		4
.L_1987:
        /*0008*/ 	.byte	0x04, 0x17
        /*000a*/ 	.short	(.L_1989 - .L_1988)
.L_1988:
        /*000c*/ 	.word	0x00000000
        /*0010*/ 	.short	0x0000
        /*0012*/ 	.short	0x0000
        /*0014*/ 	.byte	0x00, 0xf0, 0xa1, 0x04


	//----- nvinfo : EIATTR_SPARSE_MMA_MASK
	.align		4
.L_1989:
        /*0018*/ 	.byte	0x03, 0x50
        /*001a*/ 	.short	0x0000


	//----- nvinfo : EIATTR_MAXREG_COUNT
	.align		4
        /*001c*/ 	.byte	0x03, 0x1b
        /*001e*/ 	.short	0x00ff


	//----- nvinfo : EIATTR_NUM_BARRIERS
	.align		4
        /*0020*/ 	.byte	0x02, 0x4c
        /*0022*/ 	.byte	0x01
	.zero		1


	//----- nvinfo : EIATTR_MERCURY_ISA_VERSION
	.align		4
        /*0024*/ 	.byte	0x03, 0x5f
        /*0026*/ 	.short	0x0101


	//----- nvinfo : EIATTR_COOP_GROUP_MASK_REGIDS
	.align		4
        /*0028*/ 	.byte	0x04, 0x29
        /*002a*/ 	.short	(.L_1991 - .L_1990)


	//   ....[0]....
.L_1990:
        /*002c*/ 	.word	0xffffffff


	//   ....[1]....
        /*0030*/ 	.word	0xffffffff


	//   ....[2]....
        /*0034*/ 	.word	0xffffffff


	//   ....[3]....
        /*0038*/ 	.word	0xffffffff


	//   ....[4]....
        /*003c*/ 	.word	0xffffffff


	//   ....[5]....
        /*0040*/ 	.word	0xffffffff


	//   ....[6]....
        /*0044*/ 	.word	0xffffffff


	//   ....[7]....
        /*0048*/ 	.word	0xffffffff


	//   ....[8]....
        /*004c*/ 	.word	0xffffffff


	//   ....[9]....
        /*0050*/ 	.word	0xffffffff


	//----- nvinfo : EIATTR_COOP_GROUP_INSTR_OFFSETS
	.align		4
.L_1991:
        /*0054*/ 	.byte	0x04, 0x28
        /*0056*/ 	.short	(.L_1993 - .L_1992)


	//   ....[0]....
.L_1992:
        /*0058*/ 	.word	0x00001fd0


	//   ....[1]....
        /*005c*/ 	.word	0x00001ff0


	//   ....[2]....
        /*0060*/ 	.word	0x00002030


	//   ....[3]....
        /*0064*/ 	.word	0x00002040


	//   ....[4]....
        /*0068*/ 	.word	0x00002080


	//   ....[5]....
        /*006c*/ 	.word	0x00002090


	//   ....[6]....
        /*0070*/ 	.word	0x000020c0


	//   ....[7]....
        /*0074*/ 	.word	0x000020d0


	//   ....[8]....
        /*0078*/ 	.word	0x00002100


	//   ....[9]....
        /*007c*/ 	.word	0x00002110


	//----- nvinfo : EIATTR_VRC_CTA_INIT_COUNT
	.align		4
.L_1993:
        /*0080*/ 	.byte	0x02, 0x4a
	.zero		1
	.zero		1


	//----- nvinfo : EIATTR_EXIT_INSTR_OFFSETS
	.align		4
        /*0084*/ 	.byte	0x04, 0x1c
        /*0086*/ 	.short	(.L_1995 - .L_1994)


	//   ....[0]....
.L_1994:
        /*0088*/ 	.word	0x0000bd40


	//   ....[1]....
        /*008c*/ 	.word	0x0000bde0


	//----- nvinfo : EIATTR_MAX_THREADS
	.align		4
.L_1995:
        /*0090*/ 	.byte	0x04, 0x05
        /*0092*/ 	.short	(.L_1997 - .L_1996)
.L_1996:
        /*0094*/ 	.word	0x00000100
        /*0098*/ 	.word	0x00000001
        /*009c*/ 	.word	0x00000001


	//----- nvinfo : EIATTR_CRS_STACK_SIZE
	.align		4
.L_1997:
        /*00a0*/ 	.byte	0x04, 0x1e
        /*00a2*/ 	.short	(.L_1999 - .L_1998)
.L_1998:
        /*00a4*/ 	.word	0x00000000


	//----- nvinfo : EIATTR_CBANK_PARAM_SIZE
	.align		4
.L_1999:
        /*00a8*/ 	.byte	0x03, 0x19
        /*00aa*/ 	.short	0x0128


	//----- nvinfo : EIATTR_PARAM_CBANK
	.align		4
        /*00ac*/ 	.byte	0x04, 0x0a
        /*00ae*/ 	.short	(.L_2001 - .L_2000)
	.align		4
.L_2000:
        /*00b0*/ 	.word	index@(.nv.constant0._ZN10layer_norm31ln_parallel_residual_bwd_kernelINS_13Kernel_traitsIf6__halfS2_S2_fjLj8192ELj1ELj1ELj8ELj16ENS_18Kernel_traits_baseILj8192EfS2_S2_S2_fjLj256EEEEELb1ELb1ELb0EEEvNS_9BwdParamsE)
        /*00b4*/ 	.short	0x0380
        /*00b6*/ 	.short	0x0128


	//----- nvinfo : EIATTR_SW_WAR
	.align		4
.L_2001:
        /*00b8*/ 	.byte	0x04, 0x36
        /*00ba*/ 	.short	(.L_2003 - .L_2002)
.L_2002:
        /*00bc*/ 	.word	0x00000008
.L_2003:


//--------------------- .nv.info._ZN10layer_norm22ln_bwd_finalize_kernelINS_22Kernel_traits_finalizeILj8192Ef6__halfS2_S2_fjLb0ELj1024ELj4ENS_18Kernel_traits_baseILj8192EfS2_S2_S2_fjLj1024EEEEELb0ELb1EEEvNS_9BwdParamsE --------------------------
	.section	.nv.info._ZN10layer_norm22ln_bwd_finalize_kernelINS_22Kernel_traits_finalizeILj8192Ef6__halfS2_S2_fjLb0ELj1024ELj4ENS_18Kernel_traits_baseILj8192EfS2_S2_S2_fjLj1024EEEEELb0ELb1EEEvNS_9BwdParamsE,"",@"SHT_CUDA_INFO"
	.sectionflags	@""
	.align	4


	//----- nvinfo : EIATTR_CUDA_API_VERSION
	.align		4
        /*0000*/ 	.byte	0x04, 0x37
        /*0002*/ 	.short	(.L_2005 - .L_2004)
.L_2004:
        /*0004*/ 	.word	0x00000082


	//----- nvinfo : EIATTR_KPARAM_INFO
	.align		4
.L_2005:
        /*0008*/ 	.byte	0x04, 0x17
        /*000a*/ 	.short	(.L_2007 - .L_2006)
.L_2006:
        /*000c*/ 	.word	0x00000000
        /*0010*/ 	.short	0x0000
        /*0012*/ 	.short	0x0000
        /*0014*/ 	.byte	0x00, 0xf0, 0xa1, 0x04


	//----- nvinfo : EIATTR_SPARSE_MMA_MASK
	.align		4
.L_2007:
        /*0018*/ 	.byte	0x03, 0x50
        /*001a*/ 	.short	0x0000


	//----- nvinfo : EIATTR_MAXREG_COUNT
	.align		4
        /*001c*/ 	.byte	0x03, 0x1b
        /*001e*/ 	.short	0x0040


	//----- nvinfo : EIATTR_NUM_BARRIERS
	.align		4
        /*0020*/ 	.byte	0x02, 0x4c
        /*0022*/ 	.byte	0x01
	.zero		1


	//----- nvinfo : EIATTR_MERCURY_ISA_VERSION
	.align		4
        /*0024*/ 	.byte	0x03, 0x5f
        /*0026*/ 	.short	0x0101


	//----- nvinfo : EIATTR_COOP_GROUP_MASK_REGIDS
	.align		4
        /*0028*/ 	.byte	0x04, 0x29
        /*002a*/ 	.short	(.L_2009 - .L_2008)


	//   ....[0]....
.L_2008:
        /*002c*/ 	.word	0xffffffff


	//   ....[1]....
        /*0030*/ 	.word	0xffffffff


	//   ....[2]....
        /*0034*/ 	.word	0xffffffff


	//   ....[3]....
        /*0038*/ 	.word	0xffffffff


	//   ....[4]....
        /*003c*/ 	.word	0xffffffff


	//   ....[5]....
        /*0040*/ 	.word	0xffffffff


	//   ....[6]....
        /*0044*/ 	.word	0xffffffff


	//   ....[7]....
        /*0048*/ 	.word	0xffffffff


	//   ....[8]....
        /*004c*/ 	.word	0xffffffff


	//   ....[9]....
        /*0050*/ 	.word	0xffffffff


	//----- nvinfo : EIATTR_COOP_GROUP_INSTR_OFFSETS
	.align		4
.L_2009:
        /*0054*/ 	.byte	0x04, 0x28
        /*0056*/ 	.short	(.L_2011 - .L_2010)


	//   ....[0]....
.L_2010:
        /*0058*/ 	.word	0x00001560


	//   ....[1]....
        /*005c*/ 	.word	0x00001570


	//   ....[2]....
        /*0060*/ 	.word	0x000015a0


	//   ....[3]....
        /*0064*/ 	.word	0x000015b0


	//   ....[4]....
        /*0068*/ 	.word	0x000015e0


	//   ....[5]....
        /*006c*/ 	.word	0x000015f0


	//   ....[6]....
        /*0070*/ 	.word	0x00001620


	//   ....[7]....
        /*0074*/ 	.word	0x00001640


	//   ....[8]....
        /*0078*/ 	.word	0x00001670


	//   ....[9]....
        /*007c*/ 	.word	0x00001680


	//----- nvinfo : EIATTR_VRC_CTA_INIT_COUNT
	.align		4
.L_2011:
        /*0080*/ 	.byte	0x02, 0x4a
	.zero		1
	.zero		1


	//----- nvinfo : EIATTR_EXIT_INSTR_OFFSETS
	.align		4
        /*0084*/ 	.byte	0x04, 0x1c
        /*0086*/ 	.short	(.L_2013 - .L_2012)


	//   ....[0]....
.L_2012:
        /*0088*/ 	.word	0x00000060


	//   ....[1]....
        /*008c*/ 	.word	0x000016e0


	//   ....[2]....
        /*0090*/ 	.word	0x000017b0


	//----- nvinfo : EIATTR_MAX_THREADS
	.align		4
.L_2013:
        /*0094*/ 	.byte	0x04, 0x05
        /*0096*/ 	.short	(.L_2015 - .L_2014)
.L_2014:
        /*0098*/ 	.word	0x00000400
        /*009c*/ 	.word	0x00000001
        /*00a0*/ 	.word	0x00000001


	//----- nvinfo : EIATTR_CRS_STACK_SIZE
	.align		4
.L_2015:
        /*00a4*/ 	.byte	0x04, 0x1e
        /*00a6*/ 	.short	(.L_2017 - .L_2016)
.L_2016:
        /*00a8*/ 	.word	0x00000000


	//----- nvinfo : EIATTR_CBANK_PARAM_SIZE
	.align		4
.L_2017:
        /*00ac*/ 	.byte	0x03, 0x19
        /*00ae*/ 	.short	0x0128


	//----- nvinfo : EIATTR_PARAM_CBANK
	.align		4
        /*00b0*/ 	.byte	0x04, 0x0a
        /*00b2*/ 	.short	(.L_2019 - .L_2018)
	.align		4
.L_2018:
        /*00b4*/ 	.word	index@(.nv.constant0._ZN10layer_norm22ln_bwd_finalize_kernelINS_22Kernel_traits_finalizeILj8192Ef6__halfS2_S2_fjLb0ELj1024ELj4ENS_18Kernel_traits_baseILj8192EfS2_S2_S2_fjLj1024EEEEELb0ELb1EEEvNS_9BwdParamsE)
        /*00b8*/ 	.short	0x0380
        /*00ba*/ 	.short	0x0128


	//----- nvinfo : EIATTR_SW_WAR
	.align		4
.L_2019:
        /*00bc*/ 	.byte	0x04, 0x36
        /*00be*/ 	.short	(.L_2021 - .L_2020)
.L_2020:
        /*00c0*/ 	.word	0x00000008
.L_2021:


//--------------------- .nv.info._ZN10layer_norm40ln_parallel_residual_bwd_finalize_kernelINS_22Kernel_traits_finalizeILj8192Ef6__halfS2_S2_fjLb0ELj1024ELj4ENS_18Kernel_traits_baseILj8192EfS2_S2_S2_fjLj1024EEEEELb1EEEvNS_9BwdParamsE --------------------------
	.section	.nv.info._ZN10layer_norm40ln_parallel_residual_bwd_finalize_kernelINS_22Kernel_traits_finalizeILj8192Ef6__halfS2_S2_fjLb0ELj1024ELj4ENS_18Kernel_traits_baseILj8192EfS2_S2_S2_fjLj1024EEEEELb1EEEvNS_9BwdParamsE,"",@"SHT_CUDA_INFO"
	.sectionflags	@""
	.align	4


	//----- nvinfo : EIATTR_CUDA_API_VERSION
	.align		4
        /*0000*/ 	.byte	0x04, 0x37
        /*0002*/ 	.short	(.L_2023 - .L_2022)
.L_2022:
        /*0004*/ 	.word	0x00000082


	//----- nvinfo : EIATTR_KPARAM_INFO
	.align		4
.L_2023:
        /*0008*/ 	.byte	0x04, 0x17
        /*000a*/ 	.short	(.L_2025 - .L_2024)
.L_2024:
        /*000c*/ 	.word	0x00000000
        /*0010*/ 	.short	0x0000
        /*0012*/ 	.short	0x0000
        /*0014*/ 	.byte	0x00, 0xf0, 0xa1, 0x04


	//----- nvinfo : EIATTR_SPARSE_MMA_MASK
	.align		4
.L_2025:
        /*0018*/ 	.byte	0x03, 0x50
        /*001a*/ 	.short	0x0000


	//----- nvinfo : EIATTR_MAXREG_COUNT
	.align		4
        /*001c*/ 	.byte	0x03, 0x1b
        /*001e*/ 	.short	0x0040


	//----- nvinfo : EIATTR_NUM_BARRIERS
	.align		4
        /*0020*/ 	.byte	0x02, 0x4c
        /*0022*/ 	.byte	0x01
	.zero		1


	//----- nvinfo : EIATTR_MERCURY_ISA_VERSION
	.align		4
        /*0024*/ 	.byte	0x03, 0x5f
        /*0026*/ 	.short	0x0101


	//----- nvinfo : EIATTR_COOP_GROUP_MASK_REGIDS
	.align		4
        /*0028*/ 	.byte	0x04, 0x29
        /*002a*/ 	.short	(.L_2027 - .L_2026)


	//   ....[0]....
.L_2026:
        /*002c*/ 	.word	0xffffffff


	//   ....[1]....
        /*0030*/ 	.word	0xffffffff


	//   ....[2]....
        /*0034*/ 	.word	0xffffffff


	//   ....[3]....
        /*0038*/ 	.word	0xffffffff


	//   ....[4]....
        /*003c*/ 	.word	0xffffffff


	//   ....[5]....
        /*0040*/ 	.word	0xffffffff


	//   ....[6]....
        /*0044*/ 	.word	0xffffffff


	//   ....[7]....
        /*0048*/ 	.word	0xffffffff


	//   ....[8]....
        /*004c*/ 	.word	0xffffffff


	//   ....[9]....
        /*0050*/ 	.word	0xffffffff


	//   ....[10]....
        /*0054*/ 	.word	0xffffffff


	//   ....[11]....
        /*0058*/ 	.word	0xffffffff


	//   ....[12]....
        /*005c*/ 	.word	0xffffffff


	//   ....[13]....
        /*0060*/ 	.word	0xffffffff


	//   ....[14]....
        /*0064*/ 	.word	0xffffffff


	//   ....[15]....
        /*0068*/ 	.word	0xffffffff


	//   ....[16]....
        /*006c*/ 	.word	0xffffffff


	//   ....[17]....
        /*0070*/ 	.word	0xffffffff


	//   ....[18]....
        /*0074*/ 	.word	0xffffffff


	//   ....[19]....
        /*0078*/ 	.word	0xffffffff


	//----- nvinfo : EIATTR_COOP_GROUP_INSTR_OFFSETS
	.align		4
.L_2027:
        /*007c*/ 	.byte	0x04, 0x28
        /*007e*/ 	.short	(.L_2029 - .L_2028)


	//   ....[0]....
.L_2028:
        /*0080*/ 	.word	0x000013e0


	//   ....[1]....
        /*0084*/ 	.word	0x000013f0


	//   ....[2]....
        /*0088*/ 	.word	0x00001400


	//   ....[3]....
        /*008c*/ 	.word	0x00001410


	//   ....[4]....
        /*0090*/ 	.word	0x00001450


	//   ....[5]....
        /*0094*/ 	.word	0x00001470


	//   ....[6]....
        /*0098*/ 	.word	0x00001480


	//   ....[7]....
        /*009c*/ 	.word	0x00001490


	//   ....[8]....
        /*00a0*/ 	.word	0x000014d0


	//   ....[9]....
        /*00a4*/ 	.word	0x000014f0


	//   ....[10]....
        /*00a8*/ 	.word	0x00001500


	//   ....[11]....
        /*00ac*/ 	.word	0x00001510


	//   ....[12]....
        /*00b0*/ 	.word	0x00001540


	//   ....[13]....
        /*00b4*/ 	.word	0x00001560


	//   ....[14]....
        /*00b8*/ 	.word	0x00001580


	//   ....[15]....
        /*00bc*/ 	.word	0x00001590


	//   ....[16]....
        /*00c0*/ 	.word	0x000015c0


	//   ....[17]....
        /*00c4*/ 	.word	0x000015e0


	//   ....[18]....
        /*00c8*/ 	.word	0x00001600


	//   ....[19]....
        /*00cc*/ 	.word	0x00001610


	//----- nvinfo : EIATTR_VRC_CTA_INIT_COUNT
	.align		4
.L_2029:
        /*00d0*/ 	.byte	0x02, 0x4a
	.zero		1
	.zero		1


	//----- nvinfo : EIATTR_EXIT_INSTR_OFFSETS
	.align		4
        /*00d4*/ 	.byte	0x04, 0x1c
        /*00d6*/ 	.short	(.L_2031 - .L_2030)


	//   ....[0]....
.L_2030:
        /*00d8*/ 	.word	0x00000060


	//   ....[1]....
        /*00dc*/ 	.word	0x000016b0


	//   ....[2]....
        /*00e0*/ 	.word	0x00001800


	//----- nvinfo : EIATTR_MAX_THREADS
	.align		4
.L_2031:
        /*00e4*/ 	.byte	0x04, 0x05
        /*00e6*/ 	.short	(.L_2033 - .L_2032)
.L_2032:
        /*00e8*/ 	.word	0x00000400
        /*00ec*/ 	.word	0x00000001
        /*00f0*/ 	.word	0x00000001


	//----- nvinfo : EIATTR_CRS_STACK_SIZE
	.align		4
.L_2033:
        /*00f4*/ 	.byte	0x04, 0x1e
        /*00f6*/ 	.short	(.L_2035 - .L_2034)
.L_2034:
        /*00f8*/ 	.word	0x00000000


	//----- nvinfo : EIATTR_CBANK_PARAM_SIZE
	.align		4
.L_2035:
        /*00fc*/ 	.byte	0x03, 0x19
        /*00fe*/ 	.short	0x0128


	//----- nvinfo : EIATTR_PARAM_CBANK
	.align		4
        /*0100*/ 	.byte	0x04, 0x0a
        /*0102*/ 	.short	(.L_2037 - .L_2036)
	.align		4
.L_2036:
        /*0104*/ 	.word	index@(.nv.constant0._ZN10layer_norm40ln_parallel_residual_bwd_finalize_kernelINS_22Kernel_traits_finalizeILj8192Ef6__halfS2_S2_fjLb0ELj1024ELj4ENS_18Kernel_traits_baseILj8192EfS2_S2_S2_fjLj1024EEEEELb1EEEvNS_9BwdParamsE)
        /*0108*/ 	.short	0x0380
        /*010a*/ 	.short	0x0128


	//----- nvinfo : EIATTR_SW_WAR
	.align		4
.L_2037:
        /*010c*/ 	.byte	0x04, 0x36
        /*010e*/ 	.short	(.L_2039 - .L_2038)
.L_2038:
        /*0110*/ 	.word	0x00000008
.L_2039:


//--------------------- .nv.info._ZN10layer_norm31ln_parallel_residual_bwd_kernelINS_13Kernel_traitsIf6__halfS2_S2_fjLj8192ELj1ELj1ELj8ELj16ENS_18Kernel_traits_baseILj8192EfS2_S2_S2_fjLj256EEEEELb1ELb1ELb1EEEvNS_9BwdParamsE --------------------------
	.section	.nv.info._ZN10layer_norm31ln_parallel_residual_bwd_kernelINS_13Kernel_traitsIf6__halfS2_S2_fjLj8192ELj1ELj1ELj8ELj16ENS_18Kernel_traits_baseILj8192EfS2_S2_S2_fjLj256EEEEELb1ELb1ELb1EEEvNS_9BwdParamsE,"",@"SHT_CUDA_INFO"
	.sectionflags	@""
	.align	4


	//----- nvinfo : EIATTR_CUDA_API_VERSION
	.align		4
        /*0000*/ 	.byte	0x04, 0x37
        /*0002*/ 	.short	(.L_2041 - .L_2040)
.L_2040:
        /*0004*/ 	.word	0x00000082


	//----- nvinfo : EIATTR_KPARAM_INFO
	.align		4
.L_2041:
        /*0008*/ 	.byte	0x04, 0x17
        /*000a*/ 	.short	(.L_2043 - .L_2042)
.L_2042:
        /*000c*/ 	.word	0x00000000
        /*0010*/ 	.short	0x0000
        /*0012*/ 	.short	0x0000
        /*0014*/ 	.byte	0x00, 0xf0, 0xa1, 0x04


	//----- nvinfo : EIATTR_SPARSE_MMA_MASK
	.align		4
.L_2043:
        /*0018*/ 	.byte	0x03, 0x50
        /*001a*/ 	.short	0x0000


	//----- nvinfo : EIATTR_MAXREG_COUNT
	.align		4
        /*001c*/ 	.byte	0x03, 0x1b
        /*001e*/ 	.short	0x00ff


	//----- nvinfo : EIATTR_NUM_BARRIERS
	.align		4
        /*0020*/ 	.byte	0x02, 0x4c
        /*0022*/ 	.byte	0x01
	.zero		1


	//----- nvinfo : EIATTR_MERCURY_ISA_VERSION
	.align		4
        /*0024*/ 	.byte	0x03, 0x5f
        /*0026*/ 	.short	0x0101


	//----- nvinfo : EIATTR_COOP_GROUP_MASK_REGIDS
	.align		4
        /*0028*/ 	.byte	0x04, 0x29
        /*002a*/ 	.short	(.L_2045 - .L_2044)


	//   ....[0]....
.L_2044:
        /*002c*/ 	.word	0xffffffff


	//   ....[1]....
        /*0030*/ 	.word	0xffffffff


	//   ....[2]....
        /*0034*/ 	.word	0xffffffff


	//   ....[3]....
        /*0038*/ 	.word	0xffffffff


	//   ....[4]....
        /*003c*/ 	.word	0xffffffff


	//   ....[5]....
        /*0040*/ 	.word	0xffffffff


	//   ....[6]....
        /*0044*/ 	.word	0xffffffff


	//   ....[7]....
        /*0048*/ 	.word	0xffffffff


	//   ....[8]....
        /*004c*/ 	.word	0xffffffff


	//   ....[9]....
        /*0050*/ 	.word	0xffffffff


	//----- nvinfo : EIATTR_COOP_GROUP_INSTR_OFFSETS
	.align		4
.L_2045:
        /*0054*/ 	.byte	0x04, 0x28
        /*0056*/ 	.short	(.L_2047 - .L_2046)


	//   ....[0]....
.L_2046:
        /*0058*/ 	.word	0x00001830


	//   ....[1]....
        /*005c*/ 	.word	0x00001840


	//   ....[2]....
        /*0060*/ 	.word	0x00001870


	//   ....[3]....
        /*0064*/ 	.word	0x00001880


	//   ....[4]....
        /*0068*/ 	.word	0x000018b0


	//   ....[5]....
        /*006c*/ 	.word	0x000018c0


	//   ....[6]....
        /*0070*/ 	.word	0x000018f0


	//   ....[7]....
        /*0074*/ 	.word	0x00001900


	//   ....[8]....
        /*0078*/ 	.word	0x00001940


	//   ....[9]....
        /*007c*/ 	.word	0x00001960


	//----- nvinfo : EIATTR_VRC_CTA_INIT_COUNT
	.align		4
.L_2047:
        /*0080*/ 	.byte	0x02, 0x4a
	.zero		1
	.zero		1


	//----- nvinfo : EIATTR_EXIT_INSTR_OFFSETS
	.align		4
        /*0084*/ 	.byte	0x04, 0x1c
        /*0086*/ 	.short	(.L_2049 - .L_2048)


	//   ....[0]....
.L_2048:
        /*0088*/ 	.word	0x0000b8b0


	//----- nvinfo : EIATTR_MAX_THREADS
	.align		4
.L_2049:
        /*008c*/ 	.byte	0x04, 0x05
        /*008e*/ 	.short	(.L_2051 - .L_2050)
.L_2050:
        /*0090*/ 	.word	0x00000100
        /*0094*/ 	.word	0x00000001
        /*0098*/ 	.word	0x00000001


	//----- nvinfo : EIATTR_CRS_STACK_SIZE
	.align		4
.L_2051:
        /*009c*/ 	.byte	0x04, 0x1e
        /*009e*/ 	.short	(.L_2053 - .L_2052)
.L_2052:
        /*00a0*/ 	.word	0x00000000


	//----- nvinfo : EIATTR_CBANK_PARAM_SIZE
	.align		4
.L_2053:
        /*00a4*/ 	.byte	0x03, 0x19
        /*00a6*/ 	.short	0x0128


	//----- nvinfo : EIATTR_PARAM_CBANK
	.align		4
        /*00a8*/ 	.byte	0x04, 0x0a
        /*00aa*/ 	.short	(.L_2055 - .L_2054)
	.align		4
.L_2054:
        /*00ac*/ 	.word	index@(.nv.constant0._ZN10layer_norm31ln_parallel_residual_bwd_kernelINS_13Kernel_traitsIf6__halfS2_S2_fjLj8192ELj1ELj1ELj8ELj16ENS_18Kernel_traits_baseILj8192EfS2_S2_S2_fjLj256EEEEELb1ELb1ELb1EEEvNS_9BwdParamsE)
        /*00b0*/ 	.short	0x0380
        /*00b2*/ 	.short	0x0128


	//----- nvinfo : EIATTR_SW_WAR
	.align		4
.L_2055:
        /*00b4*/ 	.byte	0x04, 0x36
        /*00b6*/ 	.short	(.L_2057 - .L_2056)
.L_2056:
        /*00b8*/ 	.word	0x00000008
.L_2057:


//--------------------- .nv.info._ZN10layer_norm31ln_parallel_residual_bwd_kernelINS_13Kernel_traitsI6__halfS2_fS2_fjLj8192ELj1ELj1ELj8ELj16ENS_18Kernel_traits_baseILj8192ES2_S2_fS2_fjLj256EEEEELb0ELb0ELb0EEEvNS_9BwdParamsE --------------------------
	.section	.nv.info._ZN10layer_norm31ln_parallel_residual_bwd_kernelINS_13Kernel_traitsI6__halfS2_fS2_fjLj8192ELj1ELj1ELj8ELj16ENS_18Kernel_traits_baseILj8192ES2_S2_fS2_fjLj256EEEEELb0ELb0ELb0EEEvNS_9BwdParamsE,"",@"SHT_CUDA_INFO"
	.sectionflags	@""
	.align	4


	//----- nvinfo : EIATTR_CUDA_API_VERSION
	.align		4
        /*0000*/ 	.byte	0x04, 0x37
        /*0002*/ 	.short	(.L_2059 - .L_2058)
.L_2058:
        /*0004*/ 	.word	0x00000082


	//----- nvinfo : EIATTR_KPARAM_INFO
	.align		4
.L_2059:
        /*0008*/ 	.byte	0x04, 0x17
        /*000a*/ 	.short	(.L_2061 - .L_2060)
.L_2060:
        /*000c*/ 	.word	0x00000000
        /*0010*/ 	.short	0x0000
        /*0012*/ 	.short	0x0000
        /*0014*/ 	.byte	0x00, 0xf0, 0xa1, 0x04


	//----- nvinfo : EIATTR_SPARSE_MMA_MASK
	.align		4
.L_2061:
        /*0018*/ 	.byte	0x03, 0x50
        /*001a*/ 	.short	0x0000


	//----- nvinfo : EIATTR_MAXREG_COUNT
	.align		4
        /*001c*/ 	.byte	0x03, 0x1b
        /*001e*/ 	.short	0x00ff


	//----- nvinfo : EIATTR_NUM_BARRIERS
	.align		4
        /*0020*/ 	.byte	0x02, 0x4c
        /*0022*/ 	.byte	0x01
	.zero		1


	//----- nvinfo : EIATTR_ANNOTATIONS
	.align		4
        /*0024*/ 	.byte	0x04, 0x55
        /*0026*/ 	.short	(.L_2063 - .L_2062)


	//   ....[0]....
.L_2062:
        /* <DEDUP_REMOVED lines=93> */


	//----- nvinfo : EIATTR_MERCURY_ISA_VERSION
	.align		4
.L_2063:
        /*05e0*/ 	.byte	0x03, 0x5f
        /*05e2*/ 	.short	0x0101


	//----- nvinfo : EIATTR_COOP_GROUP_MASK_REGIDS
	.align		4
        /*05e4*/ 	.byte	0x04, 0x29
        /*05e6*/ 	.short	(.L_2065 - .L_2064)


	//   ....[0]....
.L_2064:
        /*05e8*/ 	.word	0xffffffff


	//   ....[1]....
        /*05ec*/ 	.word	0xffffffff


	//   ....[2]....
        /*05f0*/ 	.word	0xffffffff


	//   ....[3]....
        /*05f4*/ 	.word	0xffffffff


	//   ....[4]....
        /*05f8*/ 	.word	0xffffffff


	//   ....[5]....
        /*05fc*/ 	.word	0xffffffff


	//   ....[6]....
        /*0600*/ 	.word	0xffffffff


	//   ....[7]....
        /*0604*/ 	.word	0xffffffff


	//   ....[8]....
        /*0608*/ 	.word	0xffffffff


	//   ....[9]....
        /*060c*/ 	.word	0xffffffff


	//----- nvinfo : EIATTR_COOP_GROUP_INSTR_OFFSETS
	.align		4
.L_2065:
        /*0610*/ 	.byte	0x04, 0x28
        /*0612*/ 	.short	(.L_2067 - .L_2066)


	//   ....[0]....
.L_2066:
        /*0614*/ 	.word	0x000034d0


	//   ....[1]....
        /*0618*/ 	.word	0x000034f0


	//   ....[2]....
        /*061c*/ 	.word	0x00003530


	//   ....[3]....
        /*0620*/ 	.word	0x00003540


	//   ....[4]....
        /*0624*/ 	.word	0x00003580


	//   ....[5]....
        /*0628*/ 	.word	0x00003590


	//   ....[6]....
        /*062c*/ 	.word	0x000035c0


	//   ....[7]....
        /*0630*/ 	.word	0x000035d0


	//   ....[8]....
        /*0634*/ 	.word	0x00003600


	//   ....[9]....
        /*0638*/ 	.word	0x00003620


	//----- nvinfo : EIATTR_VRC_CTA_INIT_COUNT
	.align		4
.L_2067:
        /*063c*/ 	.byte	0x02, 0x4a
	.zero		1
	.zero		1


	//----- nvinfo : EIATTR_EXIT_INSTR_OFFSETS
	.align		4
        /*0640*/ 	.byte	0x04, 0x1c
        /*0642*/ 	.short	(.L_2069 - .L_2068)


	//   ....[0]....
.L_2068:
        /*0644*/ 	.word	0x00008700


	//   ....[1]....
        /*0648*/ 	.word	0x00008890


	//----- nvinfo : EIATTR_MAX_THREADS
	.align		4
.L_2069:
        /*064c*/ 	.byte	0x04, 0x05
        /*064e*/ 	.short	(.L_2071 - .L_2070)
.L_2070:
        /*0650*/ 	.word	0x00000100
        /*0654*/ 	.word	0x00000001
        /*0658*/ 	.word	0x00000001


	//----- nvinfo : EIATTR_CRS_STACK_SIZE
	.align		4
.L_2071:
        /*065c*/ 	.byte	0x04, 0x1e
        /*065e*/ 	.short	(.L_2073 - .L_2072)
.L_2072:
        /*0660*/ 	.word	0x00000000


	//----- nvinfo : EIATTR_CBANK_PARAM_SIZE
	.align		4
.L_2073:
        /*0664*/ 	.byte	0x03, 0x19
        /*0666*/ 	.short	0x0128


	//----- nvinfo : EIATTR_PARAM_CBANK
	.align		4
        /*0668*/ 	.byte	0x04, 0x0a
        /*066a*/ 	.short	(.L_2075 - .L_2074)
	.align		4
.L_2074:
        /*066c*/ 	.word	index@(.nv.constant0._ZN10layer_norm31ln_parallel_residual_bwd_kernelINS_13Kernel_traitsI6__halfS2_fS2_fjLj8192ELj1ELj1ELj8ELj16ENS_18Kernel_traits_baseILj8192ES2_S2_fS2_fjLj256EEEEELb0ELb0ELb0EEEvNS_9BwdParamsE)
        /*0670*/ 	.short	0x0380
        /*0672*/ 	.short	0x0128


	//----- nvinfo : EIATTR_SW_WAR
	.align		4
.L_2075:
        /*0674*/ 	.byte	0x04, 0x36
        /*0676*/ 	.short	(.L_2077 - .L_2076)
.L_2076:
        /*0678*/ 	.word	0x00000008
.L_2077:


//--------------------- .nv.info._ZN10layer_norm31ln_parallel_residual_bwd_kernelINS_13Kernel_traitsI6__halfS2_fS2_fjLj8192ELj1ELj1ELj8ELj16ENS_18Kernel_traits_baseILj8192ES2_S2_fS2_fjLj256EEEEELb0ELb0ELb1EEEvNS_9BwdParamsE --------------------------
	.section	.nv.info._ZN10layer_norm31ln_parallel_residual_bwd_kernelINS_13Kernel_traitsI6__halfS2_fS2_fjLj8192ELj1ELj1ELj8ELj16ENS_18Kernel_traits_baseILj8192ES2_S2_fS2_fjLj256EEEEELb0ELb0ELb1EEEvNS_9BwdParamsE,"",@"SHT_CUDA_INFO"
	.sectionflags	@""
	.align	4


	//----- nvinfo : EIATTR_CUDA_API_VERSION
	.align		4
        /*0000*/ 	.byte	0x04, 0x37
        /*0002*/ 	.short	(.L_2079 - .L_2078)
.L_2078:
        /*0004*/ 	.word	0x00000082


	//----- nvinfo : EIATTR_KPARAM_INFO
	.align		4
.L_2079:
        /*0008*/ 	.byte	0x04, 0x17
        /*000a*/ 	.short	(.L_2081 - .L_2080)
.L_2080:
        /*000c*/ 	.word	0x00000000
        /*0010*/ 	.short	0x0000
        /*0012*/ 	.short	0x0000
        /*0014*/ 	.byte	0x00, 0xf0, 0xa1, 0x04


	//----- nvinfo : EIATTR_SPARSE_MMA_MASK
	.align		4
.L_2081:
        /*0018*/ 	.byte	0x03, 0x50
        /*001a*/ 	.short	0x0000


	//----- nvinfo : EIATTR_MAXREG_COUNT
	.align		4
        /*001c*/ 	.byte	0x03, 0x1b
        /*001e*/ 	.short	0x00ff


	//----- nvinfo : EIATTR_NUM_BARRIERS
	.align		4
        /*0020*/ 	.byte	0x02, 0x4c
        /*0022*/ 	.byte	0x01
	.zero		1


	//----- nvinfo : EIATTR_ANNOTATIONS
	.align		4
        /*0024*/ 	.byte	0x04, 0x55
        /*0026*/ 	.short	(.L_2083 - .L_2082)


	//   ....[0]....
.L_2082:
        /* <DEDUP_REMOVED lines=65> */


	//----- nvinfo : EIATTR_MERCURY_ISA_VERSION
	.align		4
.L_2083:
        /*0428*/ 	.byte	0x03, 0x5f
        /*042a*/ 	.short	0x0101


	//----- nvinfo : EIATTR_COOP_GROUP_MASK_REGIDS
	.align		4
        /*042c*/ 	.byte	0x04, 0x29
        /*042e*/ 	.short	(.L_2085 - .L_2084)


	//   ....[0]....
.L_2084:
        /*0430*/ 	.word	0xffffffff


	//   ....[1]....
        /*0434*/ 	.word	0xffffffff


	//   ....[2]....
        /*0438*/ 	.word	0xffffffff


	//   ....[3]....
        /*043c*/ 	.word	0xffffffff


	//   ....[4]....
        /*0440*/ 	.word	0xffffffff


	//   ....[5]....
        /*0444*/ 	.word	0xffffffff


	//   ....[6]....
        /*0448*/ 	.word	0xffffffff


	//   ....[7]....
        /*044c*/ 	.word	0xffffffff


	//   ....[8]....
        /*0450*/ 	.word	0xffffffff


	//   ....[9]....
        /*0454*/ 	.word	0xffffffff


	//----- nvinfo : EIATTR_COOP_GROUP_INSTR_OFFSETS
	.align		4
.L_2085:
        /*0458*/ 	.byte	0x04, 0x28
        /*045a*/ 	.short	(.L_2087 - .L_2086)


	//   ....[0]....
.L_2086:
        /*045c*/ 	.word	0x00003180


	//   ....[1]....
        /*0460*/ 	.word	0x000031b0


	//   ....[2]....
        /*0464*/ 	.word	0x000031d0


	//   ....[3]....
        /*0468*/ 	.word	0x000031f0


	//   ....[4]....
        /*046c*/ 	.word	0x00003210


	//   ....[5]....
        /*0470*/ 	.word	0x00003230


	//   ....[6]....
        /*0474*/ 	.word	0x00003250


	//   ....[7]....
        /*0478*/ 	.word	0x00003270


	//   ....[8]....
        /*047c*/ 	.word	0x00003280


	//   ....[9]....
        /*0480*/ 	.word	0x000032c0


	//----- nvinfo : EIATTR_VRC_CTA_INIT_COUNT
	.align		4
.L_2087:
        /*0484*/ 	.byte	0x02, 0x4a
	.zero		1
	.zero		1


	//----- nvinfo : EIATTR_EXIT_INSTR_OFFSETS
	.align		4
        /*0488*/ 	.byte	0x04, 0x1c
        /*048a*/ 	.short	(.L_2089 - .L_2088)


	//   ....[0]....
.L_2088:
        /*048c*/ 	.word	0x00008560


	//----- nvinfo : EIATTR_MAX_THREADS
	.align		4
.L_2089:
        /*0490*/ 	.byte	0x04, 0x05
        /*0492*/ 	.short	(.L_2091 - .L_2090)
.L_2090:
        /*0494*/ 	.word	0x00000100
        /*0498*/ 	.word	0x00000001
        /*049c*/ 	.word	0x00000001


	//----- nvinfo : EIATTR_CRS_STACK_SIZE
	.align		4
.L_2091:
        /*04a0*/ 	.byte	0x04, 0x1e
        /*04a2*/ 	.short	(.L_2093 - .L_2092)
.L_2092:
        /*04a4*/ 	.word	0x00000000


	//----- nvinfo : EIATTR_CBANK_PARAM_SIZE
	.align		4
.L_2093:
        /*04a8*/ 	.byte	0x03, 0x19
        /*04aa*/ 	.short	0x0128


	//----- nvinfo : EIATTR_PARAM_CBANK
	.align		4
        /*04ac*/ 	.byte	0x04, 0x0a
        /*04ae*/ 	.short	(.L_2095 - .L_2094)
	.align		4
.L_2094:
        /*04b0*/ 	.word	index@(.nv.constant0._ZN10layer_norm31ln_parallel_residual_bwd_kernelINS_13Kernel_traitsI6__halfS2_fS2_fjLj8192ELj1ELj1ELj8ELj16ENS_18Kernel_traits_baseILj8192ES2_S2_fS2_fjLj256EEEEELb0ELb0ELb1EEEvNS_9BwdParamsE)
        /*04b4*/ 	.short	0x0380
        /*04b6*/ 	.short	0x0128


	//----- nvinfo : EIATTR_SW_WAR
	.align		4
.L_2095:
        /*04b8*/ 	.byte	0x04, 0x36
        /*04ba*/ 	.short	(.L_2097 - .L_2096)
.L_2096:
        /*04bc*/ 	.word	0x00000008
.L_2097:


//--------------------- .nv.info._ZN10layer_norm31ln_parallel_residual_bwd_kernelINS_13Kernel_traitsI6__halfS2_fS2_fjLj8192ELj1ELj1ELj8ELj16ENS_18Kernel_traits_baseILj8192ES2_S2_fS2_fjLj256EEEEELb0ELb1ELb0EEEvNS_9BwdParamsE --------------------------
	.section	.nv.info._ZN10layer_norm31ln_parallel_residual_bwd_kernelINS_13Kernel_traitsI6__halfS2_fS2_fjLj8192ELj1ELj1ELj8ELj16ENS_18Kernel_traits_baseILj8192ES2_S2_fS2_fjLj256EEEEELb0ELb1ELb0EEEvNS_9BwdParamsE,"",@"SHT_CUDA_INFO"
	.sectionflags	@""
	.align	4


	//----- nvinfo : EIATTR_CUDA_API_VERSION
	.align		4
        /*0000*/ 	.byte	0x04, 0x37
        /*0002*/ 	.short	(.L_2099 - .L_2098)
.L_2098:
        /*0004*/ 	.word	0x00000082


	//----- nvinfo : EIATTR_KPARAM_INFO
	.align		4
.L_2099:
        /*0008*/ 	.byte	0x04, 0x17
        /*000a*/ 	.short	(.L_2101 - .L_2100)
.L_2100:
        /*000c*/ 	.word	0x00000000
        /*0010*/ 	.short	0x0000
        /*0012*/ 	.short	0x0000
        /*0014*/ 	.byte	0x00, 0xf0, 0xa1, 0x04


	//----- nvinfo : EIATTR_SPARSE_MMA_MASK
	.align		4
.L_2101:
        /*0018*/ 	.byte	0x03, 0x50
        /*001a*/ 	.short	0x0000


	//----- nvinfo : EIATTR_MAXREG_COUNT
	.align		4
        /*001c*/ 	.byte	0x03, 0x1b
        /*001e*/ 	.short	0x00ff


	//----- nvinfo : EIATTR_NUM_BARRIERS
	.align		4
        /*0020*/ 	.byte	0x02, 0x4c
        /*0022*/ 	.byte	0x01
	.zero		1


	//----- nvinfo : EIATTR_MERCURY_ISA_VERSION
	.align		4
        /*0024*/ 	.byte	0x03, 0x5f
        /*0026*/ 	.short	0x0101


	//----- nvinfo : EIATTR_COOP_GROUP_MASK_REGIDS
	.align		4
        /*0028*/ 	.byte	0x04, 0x29
        /*002a*/ 	.short	(.L_2103 - .L_2102)


	//   ....[0]....
.L_2102:
        /*002c*/ 	.word	0xffffffff


	//   ....[1]....
        /*0030*/ 	.word	0xffffffff


	//   ....[2]....
        /*0034*/ 	.word	0xffffffff


	//   ....[3]....
        /*0038*/ 	.word	0xffffffff


	//   ....[4]....
        /*003c*/ 	.word	0xffffffff


	//   ....[5]....
        /*0040*/ 	.word	0xffffffff


	//   ....[6]....
        /*0044*/ 	.word	0xffffffff


	//   ....[7]....
        /*0048*/ 	.word	0xffffffff


	//   ....[8]....
        /*004c*/ 	.word	0xffffffff


	//   ....[9]....
        /*0050*/ 	.word	0xffffffff


	//----- nvinfo : EIATTR_COOP_GROUP_INSTR_OFFSETS
	.align		4
.L_2103:
        /*0054*/ 	.byte	0x04, 0x28
        /*0056*/ 	.short	(.L_2105 - .L_2104)


	//   ....[0]....
.L_2104:
        /*0058*/ 	.word	0x00001e10


	//   ....[1]....
        /*005c*/ 	.word	0x00001e30


	//   ....[2]....
        /*0060*/ 	.word	0x00001e70


	//   ....[3]....
        /*0064*/ 	.word	0x00001e80


	//   ....[4]....
        /*0068*/ 	.word	0x00001ec0


	//   ....[5]....
        /*006c*/ 	.word	0x00001ed0


	//   ....[6]....
        /*0070*/ 	.word	0x00001f00


	//   ....[7]....
        /*0074*/ 	.word	0x00001f10


	//   ....[8]....
        /*0078*/ 	.word	0x00001f40


	//   ....[9]....
        /*007c*/ 	.word	0x00001f50


	//----- nvinfo : EIATTR_VRC_CTA_INIT_COUNT
	.align		4
.L_2105:
        /*0080*/ 	.byte	0x02, 0x4a
	.zero		1
	.zero		1


	//----- nvinfo : EIATTR_EXIT_INSTR_OFFSETS
	.align		4
        /*0084*/ 	.byte	0x04, 0x1c
        /*0086*/ 	.short	(.L_2107 - .L_2106)


	//   ....[0]....
.L_2106:
        /*0088*/ 	.word	0x00006cd0


	//   ....[1]....
        /*008c*/ 	.word	0x00006d70


	//----- nvinfo : EIATTR_MAX_THREADS
	.align		4
.L_2107:
        /*0090*/ 	.byte	0x04, 0x05
        /*0092*/ 	.short	(.L_2109 - .L_2108)
.L_2108:
        /*0094*/ 	.word	0x00000100
        /*0098*/ 	.word	0x00000001
        /*009c*/ 	.word	0x00000001


	//----- nvinfo : EIATTR_CRS_STACK_SIZE
	.align		4
.L_2109:
        /*00a0*/ 	.byte	0x04, 0x1e
        /*00a2*/ 	.short	(.L_2111 - .L_2110)
.L_2110:
        /*00a4*/ 	.word	0x00000000


	//----- nvinfo : EIATTR_CBANK_PARAM_SIZE
	.align		4
.L_2111:
        /*00a8*/ 	.byte	0x03, 0x19
        /*00aa*/ 	.short	0x0128


	//----- nvinfo : EIATTR_PARAM_CBANK
	.align		4
        /*00ac*/ 	.byte	0x04, 0x0a
        /*00ae*/ 	.short	(.L_2113 - .L_2112)
	.align		4
.L_2112:
        /*00b0*/ 	.word	index@(.nv.constant0._ZN10layer_norm31ln_parallel_residual_bwd_kernelINS_13Kernel_traitsI6__halfS2_fS2_fjLj8192ELj1ELj1ELj8ELj16ENS_18Kernel_traits_baseILj8192ES2_S2_fS2_fjLj256EEEEELb0ELb1ELb0EEEvNS_9BwdParamsE)
        /*00b4*/ 	.short	0x0380
        /*00b6*/ 	.short	0x0128


	//----- nvinfo : EIATTR_SW_WAR
	.align		4
.L_2113:
        /*00b8*/ 	.byte	0x04, 0x36
        /*00ba*/ 	.short	(.L_2115 - .L_2114)
.L_2114:
        /*00bc*/ 	.word	0x00000008
.L_2115:


//--------------------- .nv.info._ZN10layer_norm31ln_parallel_residual_bwd_kernelINS_13Kernel_traitsI6__halfS2_fS2_fjLj8192ELj1ELj1ELj8ELj16ENS_18Kernel_traits_baseILj8192ES2_S2_fS2_fjLj256EEEEELb0ELb1ELb1EEEvNS_9BwdParamsE --------------------------
	.section	.nv.info._ZN10layer_norm31ln_parallel_residual_bwd_kernelINS_13Kernel_traitsI6__halfS2_fS2_fjLj8192ELj1ELj1ELj8ELj16ENS_18Kernel_traits_baseILj8192ES2_S2_fS2_fjLj256EEEEELb0ELb1ELb1EEEvNS_9BwdParamsE,"",@"SHT_CUDA_INFO"
	.sectionflags	@""
	.align	4


	//----- nvinfo : EIATTR_CUDA_API_VERSION
	.align		4
        /*0000*/ 	.byte	0x04, 0x37
        /*0002*/ 	.short	(.L_2117 - .L_2116)
.L_2116:
        /*0004*/ 	.word	0x00000082


	//----- nvinfo : EIATTR_KPARAM_INFO
	.align		4
.L_2117:
        /*0008*/ 	.byte	0x04, 0x17
        /*000a*/ 	.short	(.L_2119 - .L_2118)
.L_2118:
        /*000c*/ 	.word	0x00000000
        /*0010*/ 	.short	0x0000
        /*0012*/ 	.short	0x0000
        /*0014*/ 	.byte	0x00, 0xf0, 0xa1, 0x04


	//----- nvinfo : EIATTR_SPARSE_MMA_MASK
	.align		4
.L_2119:
        /*0018*/ 	.byte	0x03, 0x50
        /*001a*/ 	.short	0x0000


	//----- nvinfo : EIATTR_MAXREG_COUNT
	.align		4
        /*001c*/ 	.byte	0x03, 0x1b
        /*001e*/ 	.short	0x00ff


	//----- nvinfo : EIATTR_NUM_BARRIERS
	.align		4
        /*0020*/ 	.byte	0x02, 0x4c
        /*0022*/ 	.byte	0x01
	.zero		1


	//----- nvinfo : EIATTR_MERCURY_ISA_VERSION
	.align		4
        /*0024*/ 	.byte	0x03, 0x5f
        /*0026*/ 	.short	0x0101


	//----- nvinfo : EIATTR_COOP_GROUP_MASK_REGIDS
	.align		4
        /*0028*/ 	.byte	0x04, 0x29
        /*002a*/ 	.short	(.L_2121 - .L_2120)


	//   ....[0]....
.L_2120:
        /*002c*/ 	.word	0xffffffff


	//   ....[1]....
        /*0030*/ 	.word	0xffffffff


	//   ....[2]....
        /*0034*/ 	.word	0xffffffff


	//   ....[3]....
        /*0038*/ 	.word	0xffffffff


	//   ....[4]....
        /*003c*/ 	.word	0xffffffff


	//   ....[5]....
        /*0040*/ 	.word	0xffffffff


	//   ....[6]....
        /*0044*/ 	.word	0xffffffff


	//   ....[7]....
        /*0048*/ 	.word	0xffffffff


	//   ....[8]....
        /*004c*/ 	.word	0xffffffff


	//   ....[9]....
        /*0050*/ 	.word	0xffffffff


	//----- nvinfo : EIATTR_COOP_GROUP_INSTR_OFFSETS
	.align		4
.L_2121:
        /*0054*/ 	.byte	0x04, 0x28
        /*0056*/ 	.short	(.L_2123 - .L_2122)


	//   ....[0]....
.L_2122:
        /*0058*/ 	.word	0x000016d0


	//   ....[1]....
        /*005c*/ 	.word	0x000016e0


	//   ....[2]....
        /*0060*/ 	.word	0x00001710


	//   ....[3]....
        /*0064*/ 	.word	0x00001720


	//   ....[4]....
        /*0068*/ 	.word	0x00001750


	//   ....[5]....
        /*006c*/ 	.word	0x00001760


	//   ....[6]....
        /*0070*/ 	.word	0x00001790


	//   ....[7]....
        /*0074*/ 	.word	0x000017a0


	//   ....[8]....
        /*0078*/ 	.word	0x000017e0


	//   ....[9]....
        /*007c*/ 	.word	0x00001800


	//----- nvinfo : EIATTR_VRC_CTA_INIT_COUNT
	.align		4
.L_2123:
        /*0080*/ 	.byte	0x02, 0x4a
	.zero		1
	.zero		1


	//----- nvinfo : EIATTR_EXIT_INSTR_OFFSETS
	.align		4
        /*0084*/ 	.byte	0x04, 0x1c
        /*0086*/ 	.short	(.L_2125 - .L_2124)


	//   ....[0]....
.L_2124:
        /*0088*/ 	.word	0x00006810


	//----- nvinfo : EIATTR_MAX_THREADS
	.align		4
.L_2125:
        /*008c*/ 	.byte	0x04, 0x05
        /*008e*/ 	.short	(.L_2127 - .L_2126)
.L_2126:
        /*0090*/ 	.word	0x00000100
        /*0094*/ 	.word	0x00000001
        /*0098*/ 	.word	0x00000001


	//----- nvinfo : EIATTR_CRS_STACK_SIZE
	.align		4
.L_2127:
        /*009c*/ 	.byte	0x04, 0x1e
        /*009e*/ 	.short	(.L_2129 - .L_2128)
.L_2128:
        /*00a0*/ 	.word	0x00000000


	//----- nvinfo : EIATTR_CBANK_PARAM_SIZE
	.align		4
.L_2129:
        /*00a4*/ 	.byte	0x03, 0x19
        /*00a6*/ 	.short	0x0128


	//----- nvinfo : EIATTR_PARAM_CBANK
	.align		4
        /*00a8*/ 	.byte	0x04, 0x0a
        /*00aa*/ 	.short	(.L_2131 - .L_2130)
	.align		4
.L_2130:
        /*00ac*/ 	.word	index@(.nv.constant0._ZN10layer_norm31ln_parallel_residual_bwd_kernelINS_13Kernel_traitsI6__halfS2_fS2_fjLj8192ELj1ELj1ELj8ELj16ENS_18Kernel_traits_baseILj8192ES2_S2_fS2_fjLj256EEEEELb0ELb1ELb1EEEvNS_9BwdParamsE)
        /*00b0*/ 	.short	0x0380
        /*00b2*/ 	.short	0x0128


	//----- nvinfo : EIATTR_SW_WAR
	.align		4
.L_2131:
        /*00b4*/ 	.byte	0x04, 0x36
        /*00b6*/ 	.short	(.L_2133 - .L_2132)
.L_2132:
        /*00b8*/ 	.word	0x00000008
.L_2133:


//--------------------- .nv.info._ZN10layer_norm31ln_parallel_residual_bwd_kernelINS_13Kernel_traitsI6__halfS2_fS2_fjLj8192ELj1ELj1ELj8ELj16ENS_18Kernel_traits_baseILj8192ES2_S2_fS2_fjLj256EEEEELb1ELb0ELb0EEEvNS_9BwdParamsE --------------------------
	.section	.nv.info._ZN10layer_norm31ln_parallel_residual_bwd_kernelINS_13Kernel_traitsI6__halfS2_fS2_fjLj8192ELj1ELj1ELj8ELj16ENS_18Kernel_traits_baseILj8192ES2_S2_fS2_fjLj256EEEEELb1ELb0ELb0EEEvNS_9BwdParamsE,"",@"SHT_CUDA_INFO"
	.sectionflags	@""
	.align	4


	//----- nvinfo : EIATTR_CUDA_API_VERSION
	.align		4
        /*0000*/ 	.byte	0x04, 0x37
        /*0002*/ 	.short	(.L_2135 - .L_2134)
.L_2134:
        /*0004*/ 	.word	0x00000082


	//----- nvinfo : EIATTR_KPARAM_INFO
	.align		4
.L_2135:
        /*0008*/ 	.byte	0x04, 0x17
        /*000a*/ 	.short	(.L_2137 - .L_2136)
.L_2136:
        /*000c*/ 	.word	0x00000000
        /*0010*/ 	.short	0x0000
        /*0012*/ 	.short	0x0000
        /*0014*/ 	.byte	0x00, 0xf0, 0xa1, 0x04


	//----- nvinfo : EIATTR_SPARSE_MMA_MASK
	.align		4
.L_2137:
        /*0018*/ 	.byte	0x03, 0x50
        /*001a*/ 	.short	0x0000


	//----- nvinfo : EIATTR_MAXREG_COUNT
	.align		4
        /*001c*/ 	.byte	0x03, 0x1b
        /*001e*/ 	.short	0x00ff


	//----- nvinfo : EIATTR_NUM_BARRIERS
	.align		4
        /*0020*/ 	.byte	0x02, 0x4c
        /*0022*/ 	.byte	0x01
	.zero		1


	//----- nvinfo : EIATTR_ANNOTATIONS
	.align		4
        /*0024*/ 	.byte	0x04, 0x55
        /*0026*/ 	.short	(.L_2139 - .L_2138)


	//   ....[0]....
.L_2138:
        /* <DEDUP_REMOVED lines=141> */


	//----- nvinfo : EIATTR_MERCURY_ISA_VERSION
	.align		4
.L_2139:
        /*08e8*/ 	.byte	0x03, 0x5f
        /*08ea*/ 	.short	0x0101


	//----- nvinfo : EIATTR_COOP_GROUP_MASK_REGIDS
	.align		4
        /*08ec*/ 	.byte	0x04, 0x29
        /*08ee*/ 	.short	(.L_2141 - .L_2140)


	//   ....[0]....
.L_2140:
        /*08f0*/ 	.word	0xffffffff


	//   ....[1]....
        /*08f4*/ 	.word	0xffffffff


	//   ....[2]....
        /*08f8*/ 	.word	0xffffffff


	//   ....[3]....
        /*08fc*/ 	.word	0xffffffff


	//   ....[4]....
        /*0900*/ 	.word	0xffffffff


	//   ....[5]....
        /*0904*/ 	.word	0xffffffff


	//   ....[6]....
        /*0908*/ 	.word	0xffffffff


	//   ....[7]....
        /*090c*/ 	.word	0xffffffff


	//   ....[8]....
        /*0910*/ 	.word	0xffffffff


	//   ....[9]....
        /*0914*/ 	.word	0xffffffff


	//----- nvinfo : EIATTR_COOP_GROUP_INSTR_OFFSETS
	.align		4
.L_2141:
        /*0918*/ 	.byte	0x04, 0x28
        /*091a*/ 	.short	(.L_2143 - .L_2142)


	//   ....[0]....
.L_2142:
        /*091c*/ 	.word	0x00003a70


	//   ....[1]....
        /*0920*/ 	.word	0x00003a90


	//   ....[2]....
        /*0924*/ 	.word	0x00003ad0


	//   ....[3]....
        /*0928*/ 	.word	0x00003ae0


	//   ....[4]....
        /*092c*/ 	.word	0x00003b20


	//   ....[5]....
        /*0930*/ 	.word	0x00003b30


	//   ....[6]....
        /*0934*/ 	.word	0x00003b60


	//   ....[7]....
        /*0938*/ 	.word	0x00003b70


	//   ....[8]....
        /*093c*/ 	.word	0x00003ba0


	//   ....[9]....
        /*0940*/ 	.word	0x00003bc0


	//----- nvinfo : EIATTR_VRC_CTA_INIT_COUNT
	.align		4
.L_2143:
        /*0944*/ 	.byte	0x02, 0x4a
	.zero		1
	.zero		1


	//----- nvinfo : EIATTR_EXIT_INSTR_OFFSETS
	.align		4
        /*0948*/ 	.byte	0x04, 0x1c
        /*094a*/ 	.short	(.L_2145 - .L_2144)


	//   ....[0]....
.L_2144:
        /*094c*/ 	.word	0x0000d0a0


	//   ....[1]....
        /*0950*/ 	.word	0x0000d230


	//----- nvinfo : EIATTR_MAX_THREADS
	.align		4
.L_2145:
        /*0954*/ 	.byte	0x04, 0x05
        /*0956*/ 	.short	(.L_2147 - .L_2146)
.L_2146:
        /*0958*/ 	.word	0x00000100
        /*095c*/ 	.word	0x00000001
        /*0960*/ 	.word	0x00000001


	//----- nvinfo : EIATTR_CRS_STACK_SIZE
	.align		4
.L_2147:
        /*0964*/ 	.byte	0x04, 0x1e
        /*0966*/ 	.short	(.L_2149 - .L_2148)
.L_2148:
        /*0968*/ 	.word	0x00000000


	//----- nvinfo : EIATTR_CBANK_PARAM_SIZE
	.align		4
.L_2149:
        /*096c*/ 	.byte	0x03, 0x19
        /*096e*/ 	.short	0x0128


	//----- nvinfo : EIATTR_PARAM_CBANK
	.align		4
        /*0970*/ 	.byte	0x04, 0x0a
        /*0972*/ 	.short	(.L_2151 - .L_2150)
	.align		4
.L_2150:
        /*0974*/ 	.word	index@(.nv.constant0._ZN10layer_norm31ln_parallel_residual_bwd_kernelINS_13Kernel_traitsI6__halfS2_fS2_fjLj8192ELj1ELj1ELj8ELj16ENS_18Kernel_traits_baseILj8192ES2_S2_fS2_fjLj256EEEEELb1ELb0ELb0EEEvNS_9BwdParamsE)
        /*0978*/ 	.short	0x0380
        /*097a*/ 	.short	0x0128


	//----- nvinfo : EIATTR_SW_WAR
	.align		4
.L_2151:
        /*097c*/ 	.byte	0x04, 0x36
        /*097e*/ 	.short	(.L_2153 - .L_2152)
.L_2152:
        /*0980*/ 	.word	0x00000008
.L_2153:


//--------------------- .nv.info._ZN10layer_norm31ln_parallel_residual_bwd_kernelINS_13Kernel_traitsI6__halfS2_fS2_fjLj8192ELj1ELj1ELj8ELj16ENS_18Kernel_traits_baseILj8192ES2_S2_fS2_fjLj256EEEEELb1ELb0ELb1EEEvNS_9BwdParamsE --------------------------
	.section	.nv.info._ZN10layer_norm31ln_parallel_residual_bwd_kernelINS_13Kernel_traitsI6__halfS2_fS2_fjLj8192ELj1ELj1ELj8ELj16ENS_18Kernel_traits_baseILj8192ES2_S2_fS2_fjLj256EEEEELb1ELb0ELb1EEEvNS_9BwdParamsE,"",@"SHT_CUDA_INFO"
	.sectionflags	@""
	.align	4


	//----- nvinfo : EIATTR_CUDA_API_VERSION
	.align		4
        /*0000*/ 	.byte	0x04, 0x37
        /*0002*/ 	.short	(.L_2155 - .L_2154)
.L_2154:
        /*0004*/ 	.word	0x00000082


	//----- nvinfo : EIATTR_KPARAM_INFO
	.align		4
.L_2155:
        /*0008*/ 	.byte	0x04, 0x17
        /*000a*/ 	.short	(.L_2157 - .L_2156)
.L_2156:
        /*000c*/ 	.word	0x00000000
        /*0010*/ 	.short	0x0000
        /*0012*/ 	.short	0x0000
        /*0014*/ 	.byte	0x00, 0xf0, 0xa1, 0x04


	//----- nvinfo : EIATTR_SPARSE_MMA_MASK
	.align		4
.L_2157:
        /*0018*/ 	.byte	0x03, 0x50
        /*001a*/ 	.short	0x0000


	//----- nvinfo : EIATTR_MAXREG_COUNT
	.align		4
        /*001c*/ 	.byte	0x03, 0x1b
        /*001e*/ 	.short	0x00ff


	//----- nvinfo : EIATTR_NUM_BARRIERS
	.align		4
        /*0020*/ 	.byte	0x02, 0x4c
        /*0022*/ 	.byte	0x01
	.zero		1


	//----- nvinfo : EIATTR_ANNOTATIONS
	.align		4
        /*0024*/ 	.byte	0x04, 0x55
        /*0026*/ 	.short	(.L_2159 - .L_2158)


	//   ....[0]....
.L_2158:
        /* <DEDUP_REMOVED lines=97> */


	//----- nvinfo : EIATTR_MERCURY_ISA_VERSION
	.align		4
.L_2159:
        /*0628*/ 	.byte	0x03, 0x5f
        /*062a*/ 	.short	0x0101


	//----- nvinfo : EIATTR_COOP_GROUP_MASK_REGIDS
	.align		4
        /*062c*/ 	.byte	0x04, 0x29
        /*062e*/ 	.short	(.L_2161 - .L_2160)


	//   ....[0]....
.L_2160:
        /*0630*/ 	.word	0xffffffff


	//   ....[1]....
        /*0634*/ 	.word	0xffffffff


	//   ....[2]....
        /*0638*/ 	.word	0xffffffff


	//   ....[3]....
        /*063c*/ 	.word	0xffffffff


	//   ....[4]....
        /*0640*/ 	.word	0xffffffff


	//   ....[5]....
        /*0644*/ 	.word	0xffffffff


	//   ....[6]....
        /*0648*/ 	.word	0xffffffff


	//   ....[7]....
        /*064c*/ 	.word	0xffffffff


	//   ....[8]....
        /*0650*/ 	.word	0xffffffff


	//   ....[9]....
        /*0654*/ 	.word	0xffffffff


	//----- nvinfo : EIATTR_COOP_GROUP_INSTR_OFFSETS
	.align		4
.L_2161:
        /*0658*/ 	.byte	0x04, 0x28
        /*065a*/ 	.short	(.L_2163 - .L_2162)


	//   ....[0]....
.L_2162:
        /*065c*/ 	.word	0x00003510


	//   ....[1]....
        /*0660*/ 	.word	0x00003520


	//   ....[2]....
        /*0664*/ 	.word	0x00003550


	//   ....[3]....
        /*0668*/ 	.word	0x00003570


	//   ....[4]....
        /*066c*/ 	.word	0x00003590


	//   ....[5]....
        /*0670*/ 	.word	0x000035b0


	//   ....[6]....
        /*0674*/ 	.word	0x000035d0


	//   ....[7]....
        /*0678*/ 	.word	0x00003620


	//   ....[8]....
        /*067c*/ 	.word	0x00003630


	//   ....[9]....
        /*0680*/ 	.word	0x00003670


	//----- nvinfo : EIATTR_VRC_CTA_INIT_COUNT
	.align		4
.L_2163:
        /*0684*/ 	.byte	0x02, 0x4a
	.zero		1
	.zero		1


	//----- nvinfo : EIATTR_EXIT_INSTR_OFFSETS
	.align		4
        /*0688*/ 	.byte	0x04, 0x1c
        /*068a*/ 	.short	(.L_2165 - .L_2164)


	//   ....[0]....
.L_2164:
        /*068c*/ 	.word	0x0000cc20


	//----- nvinfo : EIATTR_MAX_THREADS
	.align		4
.L_2165:
        /*0690*/ 	.byte	0x04, 0x05
        /*0692*/ 	.short	(.L_2167 - .L_2166)
.L_2166:
        /*0694*/ 	.word	0x00000100
        /*0698*/ 	.word	0x00000001
        /*069c*/ 	.word	0x00000001


	//----- nvinfo : EIATTR_CRS_STACK_SIZE
	.align		4
.L_2167:
        /*06a0*/ 	.byte	0x04, 0x1e
        /*06a2*/ 	.short	(.L_2169 - .L_2168)
.L_2168:
        /*06a4*/ 	.word	0x00000000


	//----- nvinfo : EIATTR_CBANK_PARAM_SIZE
	.align		4
.L_2169:
        /*06a8*/ 	.byte	0x03, 0x19
        /*06aa*/ 	.short	0x0128


	//----- nvinfo : EIATTR_PARAM_CBANK
	.align		4
        /*06ac*/ 	.byte	0x04, 0x0a
        /*06ae*/ 	.short	(.L_2171 - .L_2170)
	.align		4
.L_2170:
        /*06b0*/ 	.word	index@(.nv.constant0._ZN10layer_norm31ln_parallel_residual_bwd_kernelINS_13Kernel_traitsI6__halfS2_fS2_fjLj8192ELj1ELj1ELj8ELj16ENS_18Kernel_traits_baseILj8192ES2_S2_fS2_fjLj256EEEEELb1ELb0ELb1EEEvNS_9BwdParamsE)
        /*06b4*/ 	.short	0x0380
        /*06b6*/ 	.short	0x0128


	//----- nvinfo : EIATTR_SW_WAR
	.align		4
.L_2171:
        /*06b8*/ 	.byte	0x04, 0x36
        /*06ba*/ 	.short	(.L_2173 - .L_2172)
.L_2172:
        /*06bc*/ 	.word	0x00000008
.L_2173:


//--------------------- .nv.info._ZN10layer_norm22ln_bwd_finalize_kernelINS_22Kernel_traits_finalizeILj8192E6__halfS2_fS2_fjLb0ELj1024ELj4ENS_18Kernel_traits_baseILj8192ES2_S2_fS2_fjLj1024EEEEELb0ELb0EEEvNS_9BwdParamsE --------------------------
	.section	.nv.info._ZN10layer_norm22ln_bwd_finalize_kernelINS_22Kernel_traits_finalizeILj8192E6__halfS2_fS2_fjLb0ELj1024ELj4ENS_18Kernel_traits_baseILj8192ES2_S2_fS2_fjLj1024EEEEELb0ELb0EEEvNS_9BwdParamsE,"",@"SHT_CUDA_INFO"
	.sectionflags	@""
	.align	4


	//----- nvinfo : EIATTR_CUDA_API_VERSION
	.align		4
        /*0000*/ 	.byte	0x04, 0x37
        /*0002*/ 	.short	(.L_2175 - .L_2174)
.L_2174:
        /*0004*/ 	.word	0x00000082


	//----- nvinfo : EIATTR_KPARAM_INFO
	.align		4
.L_2175:
        /*0008*/ 	.byte	0x04, 0x17
        /*000a*/ 	.short	(.L_2177 - .L_2176)
.L_2176:
        /*000c*/ 	.word	0x00000000
        /*0010*/ 	.short	0x0000
        /*0012*/ 	.short	0x0000
        /*0014*/ 	.byte	0x00, 0xf0, 0xa1, 0x04


	//----- nvinfo : EIATTR_SPARSE_MMA_MASK
	.align		4
.L_2177:
        /*0018*/ 	.byte	0x03, 0x50
        /*001a*/ 	.short	0x0000


	//----- nvinfo : EIATTR_MAXREG_COUNT
	.align		4
        /*001c*/ 	.byte	0x03, 0x1b
        /*001e*/ 	.short	0x0040


	//----- nvinfo : EIATTR_NUM_BARRIERS
	.align		4
        /*0020*/ 	.byte	0x02, 0x4c
        /*0022*/ 	.byte	0x01
	.zero		1


	//----- nvinfo : EIATTR_MERCURY_ISA_VERSION
	.align		4
        /*0024*/ 	.byte	0x03, 0x5f
        /*0026*/ 	.short	0x0101


	//----- nvinfo : EIATTR_COOP_GROUP_MASK_REGIDS
	.align		4
        /*0028*/ 	.byte	0x04, 0x29
        /*002a*/ 	.short	(.L_2179 - .L_2178)


	//   ....[0]....
.L_2178:
        /*002c*/ 	.word	0xffffffff


	//   ....[1]....
        /*0030*/ 	.word	0xffffffff


	//   ....[2]....
        /*0034*/ 	.word	0xffffffff


	//   ....[3]....
        /*0038*/ 	.word	0xffffffff


	//   ....[4]....
        /*003c*/ 	.word	0xffffffff


	//   ....[5]....
        /*0040*/ 	.word	0xffffffff


	//   ....[6]....
        /*0044*/ 	.word	0xffffffff


	//   ....[7]....
        /*0048*/ 	.word	0xffffffff


	//   ....[8]....
        /*004c*/ 	.word	0xffffffff


	//   ....[9]....
        /*0050*/ 	.word	0xffffffff


	//----- nvinfo : EIATTR_COOP_GROUP_INSTR_OFFSETS
	.align		4
.L_2179:
        /*0054*/ 	.byte	0x04, 0x28
        /*0056*/ 	.short	(.L_2181 - .L_2180)


	//   ....[0]....
.L_2180:
        /*0058*/ 	.word	0x00001540


	//   ....[1]....
        /*005c*/ 	.word	0x00001550


	//   ....[2]....
        /*0060*/ 	.word	0x00001580


	//   ....[3]....
        /*0064*/ 	.word	0x00001590


	//   ....[4]....
        /*0068*/ 	.word	0x000015c0


	//   ....[5]....
        /*006c*/ 	.word	0x000015d0


	//   ....[6]....
        /*0070*/ 	.word	0x00001610


	//   ....[7]....
        /*0074*/ 	.word	0x00001630


	//   ....[8]....
        /*0078*/ 	.word	0x00001680


	//   ....[9]....
        /*007c*/ 	.word	0x00001690


	//----- nvinfo : EIATTR_VRC_CTA_INIT_COUNT
	.align		4
.L_2181:
        /*0080*/ 	.byte	0x02, 0x4a
	.zero		1
	.zero		1


	//----- nvinfo : EIATTR_EXIT_INSTR_OFFSETS
	.align		4
        /*0084*/ 	.byte	0x04, 0x1c
        /*0086*/ 	.short	(.L_2183 - .L_2182)


	//   ....[0]....
.L_2182:
        /*0088*/ 	.word	0x00000060


	//   ....[1]....
        /*008c*/ 	.word	0x000016f0


	//   ....[2]....
        /*0090*/ 	.word	0x00001720


	//   ....[3]....
        /*0094*/ 	.word	0x000017e0


	//----- nvinfo : EIATTR_MAX_THREADS
	.align		4
.L_2183:
        /*0098*/ 	.byte	0x04, 0x05
        /*009a*/ 	.short	(.L_2185 - .L_2184)
.L_2184:
        /*009c*/ 	.word	0x00000400
        /*00a0*/ 	.word	0x00000001
        /*00a4*/ 	.word	0x00000001


	//----- nvinfo : EIATTR_CRS_STACK_SIZE
	.align		4
.L_2185:
        /*00a8*/ 	.byte	0x04, 0x1e
        /*00aa*/ 	.short	(.L_2187 - .L_2186)
.L_2186:
        /*00ac*/ 	.word	0x00000000


	//----- nvinfo : EIATTR_CBANK_PARAM_SIZE
	.align		4
.L_2187:
        /*00b0*/ 	.byte	0x03, 0x19
        /*00b2*/ 	.short	0x0128


	//----- nvinfo : EIATTR_PARAM_CBANK
	.align		4
        /*00b4*/ 	.byte	0x04, 0x0a
        /*00b6*/ 	.short	(.L_2189 - .L_2188)
	.align		4
.L_2188:
        /*00b8*/ 	.word	index@(.nv.constant0._ZN10layer_norm22ln_bwd_finalize_kernelINS_22Kernel_traits_finalizeILj8192E6__halfS2_fS2_fjLb0ELj1024ELj4ENS_18Kernel_traits_baseILj8192ES2_S2_fS2_fjLj1024EEEEELb0ELb0EEEvNS_9BwdParamsE)
        /*00bc*/ 	.short	0x0380
        /*00be*/ 	.short	0x0128


	//----- nvinfo : EIATTR_SW_WAR
	.align		4
.L_2189:
        /*00c0*/ 	.byte	0x04, 0x36
        /*00c2*/ 	.short	(.L_2191 - .L_2190)
.L_2190:
        /*00c4*/ 	.word	0x00000008
.L_2191:


//--------------------- .nv.info._ZN10layer_norm40ln_parallel_residual_bwd_finalize_kernelINS_22Kernel_traits_finalizeILj8192E6__halfS2_fS2_fjLb0ELj1024ELj4ENS_18Kernel_traits_baseILj8192ES2_S2_fS2_fjLj1024EEEEELb0EEEvNS_9BwdParamsE --------------------------
	.section	.nv.info._ZN10layer_norm40ln_parallel_residual_bwd_finalize_kernelINS_22Kernel_traits_finalizeILj8192E6__halfS2_fS2_fjLb0ELj1024ELj4ENS_18Kernel_traits_baseILj8192ES2_S2_fS2_fjLj1024EEEEELb0EEEvNS_9BwdParamsE,"",@"SHT_CUDA_INFO"
	.sectionflags	@""
	.align	4


	//----- nvinfo : EIATTR_CUDA_API_VERSION
	.align		4
        /*0000*/ 	.byte	0x04, 0x37
        /*0002*/ 	.short	(.L_2193 - .L_2192)
.L_2192:
        /*0004*/ 	.word	0x00000082


	//----- nvinfo : EIATTR_KPARAM_INFO
	.align		4
.L_2193:
        /*0008*/ 	.byte	0x04, 0x17
        /*000a*/ 	.short	(.L_2195 - .L_2194)
.L_2194:
        /*000c*/ 	.word	0x00000000
        /*0010*/ 	.short	0x0000
        /*0012*/ 	.short	0x0000
        /*0014*/ 	.byte	0x00, 0xf0, 0xa1, 0x04


	//----- nvinfo : EIATTR_SPARSE_MMA_MASK
	.align		4
.L_2195:
        /*0018*/ 	.byte	0x03, 0x50
        /*001a*/ 	.short	0x0000


	//----- nvinfo : EIATTR_MAXREG_COUNT
	.align		4
        /*001c*/ 	.byte	0x03, 0x1b
        /*001e*/ 	.short	0x0040


	//----- nvinfo : EIATTR_NUM_BARRIERS
	.align		4
        /*0020*/ 	.byte	0x02, 0x4c
        /*0022*/ 	.byte	0x01
	.zero		1


	//----- nvinfo : EIATTR_MERCURY_ISA_VERSION
	.align		4
        /*0024*/ 	.byte	0x03, 0x5f
        /*0026*/ 	.short	0x0101


	//----- nvinfo : EIATTR_COOP_GROUP_MASK_REGIDS
	.align		4
        /*0028*/ 	.byte	0x04, 0x29
        /*002a*/ 	.short	(.L_2197 - .L_2196)


	//   ....[0]....
.L_2196:
        /*002c*/ 	.word	0xffffffff


	//   ....[1]....
        /*0030*/ 	.word	0xffffffff


	//   ....[2]....
        /*0034*/ 	.word	0xffffffff


	//   ....[3]....
        /*0038*/ 	.word	0xffffffff


	//   ....[4]....
        /*003c*/ 	.word	0xffffffff


	//   ....[5]....
        /*0040*/ 	.word	0xffffffff


	//   ....[6]....
        /*0044*/ 	.word	0xffffffff


	//   ....[7]....
        /*0048*/ 	.word	0xffffffff


	//   ....[8]....
        /*004c*/ 	.word	0xffffffff


	//   ....[9]....
        /*0050*/ 	.word	0xffffffff


	//   ....[10]....
        /*0054*/ 	.word	0xffffffff


	//   ....[11]....
        /*0058*/ 	.word	0xffffffff


	//   ....[12]....
        /*005c*/ 	.word	0xffffffff


	//   ....[13]....
        /*0060*/ 	.word	0xffffffff


	//   ....[14]....
        /*0064*/ 	.word	0xffffffff


	//   ....[15]....
        /*0068*/ 	.word	0xffffffff


	//   ....[16]....
        /*006c*/ 	.word	0xffffffff


	//   ....[17]....
        /*0070*/ 	.word	0xffffffff


	//   ....[18]....
        /*0074*/ 	.word	0xffffffff


	//   ....[19]....
        /*0078*/ 	.word	0xffffffff


	//----- nvinfo : EIATTR_COOP_GROUP_INSTR_OFFSETS
	.align		4
.L_2197:
        /*007c*/ 	.byte	0x04, 0x28
        /*007e*/ 	.short	(.L_2199 - .L_2198)


	//   ....[0]....
.L_2198:
        /*0080*/ 	.word	0x000013a0


	//   ....[1]....
        /*0084*/ 	.word	0x000013b0


	//   ....[2]....
        /*0088*/ 	.word	0x000013c0


	//   ....[3]....
        /*008c*/ 	.word	0x000013d0


	//   ....[4]....
        /*0090*/ 	.word	0x00001400


	//   ....[5]....
        /*0094*/ 	.word	0x00001430


	//   ....[6]....
        /*0098*/ 	.word	0x00001440


	//   ....[7]....
        /*009c*/ 	.word	0x00001450


	//   ....[8]....
        /*00a0*/ 	.word	0x00001470


	//   ....[9]....
        /*00a4*/ 	.word	0x000014b0


	//   ....[10]....
        /*00a8*/ 	.word	0x000014e0


	//   ....[11]....
        /*00ac*/ 	.word	0x000014f0


	//   ....[12]....
        /*00b0*/ 	.word	0x00001510


	//   ....[13]....
        /*00b4*/ 	.word	0x00001540


	//   ....[14]....
        /*00b8*/ 	.word	0x00001560


	//   ....[15]....
        /*00bc*/ 	.word	0x00001570


	//   ....[16]....
        /*00c0*/ 	.word	0x000015b0


	//   ....[17]....
        /*00c4*/ 	.word	0x000015e0


	//   ....[18]....
        /*00c8*/ 	.word	0x00001600


	//   ....[19]....
        /*00cc*/ 	.word	0x00001610


	//----- nvinfo : EIATTR_VRC_CTA_INIT_COUNT
	.align		4
.L_2199:
        /*00d0*/ 	.byte	0x02, 0x4a
	.zero		1
	.zero		1


	//----- nvinfo : EIATTR_EXIT_INSTR_OFFSETS
	.align		4
        /*00d4*/ 	.byte	0x04, 0x1c
        /*00d6*/ 	.short	(.L_2201 - .L_2200)


	//   ....[0]....
.L_2200:
        /*00d8*/ 	.word	0x00000060


	//   ....[1]....
        /*00dc*/ 	.word	0x000016c0


	//   ....[2]....
        /*00e0*/ 	.word	0x000016f0


	//   ....[3]....
        /*00e4*/ 	.word	0x00001850


	//----- nvinfo : EIATTR_MAX_THREADS
	.align		4
.L_2201:
        /*00e8*/ 	.byte	0x04, 0x05
        /*00ea*/ 	.short	(.L_2203 - .L_2202)
.L_2202:
        /*00ec*/ 	.word	0x00000400
        /*00f0*/ 	.word	0x00000001
        /*00f4*/ 	.word	0x00000001


	//----- nvinfo : EIATTR_CRS_STACK_SIZE
	.align		4
.L_2203:
        /*00f8*/ 	.byte	0x04, 0x1e
        /*00fa*/ 	.short	(.L_2205 - .L_2204)
.L_2204:
        /*00fc*/ 	.word	0x00000000


	//----- nvinfo : EIATTR_CBANK_PARAM_SIZE
	.align		4
.L_2205:
        /*0100*/ 	.byte	0x03, 0x19
        /*0102*/ 	.short	0x0128


	//----- nvinfo : EIATTR_PARAM_CBANK
	.align		4
        /*0104*/ 	.byte	0x04, 0x0a
        /*0106*/ 	.short	(.L_2207 - .L_2206)
	.align		4
.L_2206:
        /*0108*/ 	.word	index@(.nv.constant0._ZN10layer_norm40ln_parallel_residual_bwd_finalize_kernelINS_22Kernel_traits_finalizeILj8192E6__halfS2_fS2_fjLb0ELj1024ELj4ENS_18Kernel_traits_baseILj8192ES2_S2_fS2_fjLj1024EEEEELb0EEEvNS_9BwdParamsE)
        /*010c*/ 	.short	0x0380
        /*010e*/ 	.short	0x0128


	//----- nvinfo : EIATTR_SW_WAR
	.align		4
.L_2207:
        /*0110*/ 	.byte	0x04, 0x36
        /*0112*/ 	.short	(.L_2209 - .L_2208)
.L_2208:
        /*0114*/ 	.word	0x00000008
.L_2209:


//--------------------- .nv.info._ZN10layer_norm31ln_parallel_residual_bwd_kernelINS_13Kernel_traitsI6__halfS2_fS2_fjLj8192ELj1ELj1ELj8ELj16ENS_18Kernel_traits_baseILj8192ES2_S2_fS2_fjLj256EEEEELb1ELb1ELb0EEEvNS_9BwdParamsE --------------------------
	.section	.nv.info._ZN10layer_norm31ln_parallel_residual_bwd_kernelINS_13Kernel_traitsI6__halfS2_fS2_fjLj8192ELj1ELj1ELj8ELj16ENS_18Kernel_traits_baseILj8192ES2_S2_fS2_fjLj256EEEEELb1ELb1ELb0EEEvNS_9BwdParamsE,"",@"SHT_CUDA_INFO"
	.sectionflags	@""
	.align	4


	//----- nvinfo : EIATTR_CUDA_API_VERSION
	.align		4
        /*0000*/ 	.byte	0x04, 0x37
        /*0002*/ 	.short	(.L_2211 - .L_2210)
.L_2210:
        /*0004*/ 	.word	0x00000082


	//----- nvinfo : EIATTR_KPARAM_INFO
	.align		4
.L_2211:
        /*0008*/ 	.byte	0x04, 0x17
        /*000a*/ 	.short	(.L_2213 - .L_2212)
.L_2212:
        /*000c*/ 	.word	0x00000000
        /*0010*/ 	.short	0x0000
        /*0012*/ 	.short	0x0000
        /*0014*/ 	.byte	0x00, 0xf0, 0xa1, 0x04


	//----- nvinfo : EIATTR_SPARSE_MMA_MASK
	.align		4
.L_2213:
        /*0018*/ 	.byte	0x03, 0x50
        /*001a*/ 	.short	0x0000


	//----- nvinfo : EIATTR_MAXREG_COUNT
	.align		4
        /*001c*/ 	.byte	0x03, 0x1b
        /*001e*/ 	.short	0x00ff


	//----- nvinfo : EIATTR_NUM_BARRIERS
	.align		4
        /*0020*/ 	.byte	0x02, 0x4c
        /*0022*/ 	.byte	0x01
	.zero		1


	//----- nvinfo : EIATTR_MERCURY_ISA_VERSION
	.align		4
        /*0024*/ 	.byte	0x03, 0x5f
        /*0026*/ 	.short	0x0101


	//----- nvinfo : EIATTR_COOP_GROUP_MASK_REGIDS
	.align		4
        /*0028*/ 	.byte	0x04, 0x29
        /*002a*/ 	.short	(.L_2215 - .L_2214)


	//   ....[0]....
.L_2214:
        /*002c*/ 	.word	0xffffffff


	//   ....[1]....
        /*0030*/ 	.word	0xffffffff


	//   ....[2]....
        /*0034*/ 	.word	0xffffffff


	//   ....[3]....
        /*0038*/ 	.word	0xffffffff


	//   ....[4]....
        /*003c*/ 	.word	0xffffffff


	//   ....[5]....
        /*0040*/ 	.word	0xffffffff


	//   ....[6]....
        /*0044*/ 	.word	0xffffffff


	//   ....[7]....
        /*0048*/ 	.word	0xffffffff


	//   ....[8]....
        /*004c*/ 	.word	0xffffffff


	//   ....[9]....
        /*0050*/ 	.word	0xffffffff


	//----- nvinfo : EIATTR_COOP_GROUP_INSTR_OFFSETS
	.align		4
.L_2215:
        /*0054*/ 	.byte	0x04, 0x28
        /*0056*/ 	.short	(.L_2217 - .L_2216)


	//   ....[0]....
.L_2216:
        /*0058*/ 	.word	0x00002020


	//   ....[1]....
        /*005c*/ 	.word	0x00002040


	//   ....[2]....
        /*0060*/ 	.word	0x00002080


	//   ....[3]....
        /*0064*/ 	.word	0x00002090


	//   ....[4]....
        /*0068*/ 	.word	0x000020d0


	//   ....[5]....
        /*006c*/ 	.word	0x000020e0


	//   ....[6]....
        /*0070*/ 	.word	0x00002110


	//   ....[7]....
        /*0074*/ 	.word	0x00002120


	//   ....[8]....
        /*0078*/ 	.word	0x00002150


	//   ....[9]....
        /*007c*/ 	.word	0x00002160


	//----- nvinfo : EIATTR_VRC_CTA_INIT_COUNT
	.align		4
.L_2217:
        /*0080*/ 	.byte	0x02, 0x4a
	.zero		1
	.zero		1


	//----- nvinfo : EIATTR_EXIT_INSTR_OFFSETS
	.align		4
        /*0084*/ 	.byte	0x04, 0x1c
        /*0086*/ 	.short	(.L_2219 - .L_2218)


	//   ....[0]....
.L_2218:
        /*0088*/ 	.word	0x0000b1d0


	//   ....[1]....
        /*008c*/ 	.word	0x0000b270


	//----- nvinfo : EIATTR_MAX_THREADS
	.align		4
.L_2219:
        /*0090*/ 	.byte	0x04, 0x05
        /*0092*/ 	.short	(.L_2221 - .L_2220)
.L_2220:
        /*0094*/ 	.word	0x00000100
        /*0098*/ 	.word	0x00000001
        /*009c*/ 	.word	0x00000001


	//----- nvinfo : EIATTR_CRS_STACK_SIZE
	.align		4
.L_2221:
        /*00a0*/ 	.byte	0x04, 0x1e
        /*00a2*/ 	.short	(.L_2223 - .L_2222)
.L_2222:
        /*00a4*/ 	.word	0x00000000


	//----- nvinfo : EIATTR_CBANK_PARAM_SIZE
	.align		4
.L_2223:
        /*00a8*/ 	.byte	0x03, 0x19
        /*00aa*/ 	.short	0x0128


	//----- nvinfo : EIATTR_PARAM_CBANK
	.align		4
        /*00ac*/ 	.byte	0x04, 0x0a
        /*00ae*/ 	.short	(.L_2225 - .L_2224)
	.align		4
.L_2224:
        /*00b0*/ 	.word	index@(.nv.constant0._ZN10layer_norm31ln_parallel_residual_bwd_kernelINS_13Kernel_traitsI6__halfS2_fS2_fjLj8192ELj1ELj1ELj8ELj16ENS_18Kernel_traits_baseILj8192ES2_S2_fS2_fjLj256EEEEELb1ELb1ELb0EEEvNS_9BwdParamsE)
        /*00b4*/ 	.short	0x0380
        /*00b6*/ 	.short	0x0128


	//----- nvinfo : EIATTR_SW_WAR
	.align		4
.L_2225:
        /*00b8*/ 	.byte	0x04, 0x36
        /*00ba*/ 	.short	(.L_2227 - .L_2226)
.L_2226:
        /*00bc*/ 	.word	0x00000008
.L_2227:


//--------------------- .nv.info._ZN10layer_norm22ln_bwd_finalize_kernelINS_22Kernel_traits_finalizeILj8192E6__halfS2_fS2_fjLb0ELj1024ELj4ENS_18Kernel_traits_baseILj8192ES2_S2_fS2_fjLj1024EEEEELb0ELb1EEEvNS_9BwdParamsE --------------------------
	.section	.nv.info._ZN10layer_norm22ln_bwd_finalize_kernelINS_22Kernel_traits_finalizeILj8192E6__halfS2_fS2_fjLb0ELj1024ELj4ENS_18Kernel_traits_baseILj8192ES2_S2_fS2_fjLj1024EEEEELb0ELb1EEEvNS_9BwdParamsE,"",@"SHT_CUDA_INFO"
	.sectionflags	@""
	.align	4


	//----- nvinfo : EIATTR_CUDA_API_VERSION
	.align		4
        /*0000*/ 	.byte	0x04, 0x37
        /*0002*/ 	.short	(.L_2229 - .L_2228)
.L_2228:
        /*0004*/ 	.word	0x00000082


	//----- nvinfo : EIATTR_KPARAM_INFO
	.align		4
.L_2229:
        /*0008*/ 	.byte	0x04, 0x17
        /*000a*/ 	.short	(.L_2231 - .L_2230)
.L_2230:
        /*000c*/ 	.word	0x00000000
        /*0010*/ 	.short	0x0000
        /*0012*/ 	.short	0x0000
        /*0014*/ 	.byte	0x00, 0xf0, 0xa1, 0x04


	//----- nvinfo : EIATTR_SPARSE_MMA_MASK
	.align		4
.L_2231:
        /*0018*/ 	.byte	0x03, 0x50
        /*001a*/ 	.short	0x0000


	//----- nvinfo : EIATTR_MAXREG_COUNT
	.align		4
        /*001c*/ 	.byte	0x03, 0x1b
        /*001e*/ 	.short	0x0040


	//----- nvinfo : EIATTR_NUM_BARRIERS
	.align		4
        /*0020*/ 	.byte	0x02, 0x4c
        /*0022*/ 	.byte	0x01
	.zero		1


	//----- nvinfo : EIATTR_MERCURY_ISA_VERSION
	.align		4
        /*0024*/ 	.byte	0x03, 0x5f
        /*0026*/ 	.short	0x0101


	//----- nvinfo : EIATTR_COOP_GROUP_MASK_REGIDS
	.align		4
        /*0028*/ 	.byte	0x04, 0x29
        /*002a*/ 	.short	(.L_2233 - .L_2232)


	//   ....[0]....
.L_2232:
        /*002c*/ 	.word	0xffffffff


	//   ....[1]....
        /*0030*/ 	.word	0xffffffff


	//   ....[2]....
        /*0034*/ 	.word	0xffffffff


	//   ....[3]....
        /*0038*/ 	.word	0xffffffff


	//   ....[4]....
        /*003c*/ 	.word	0xffffffff


	//   ....[5]....
        /*0040*/ 	.word	0xffffffff


	//   ....[6]....
        /*0044*/ 	.word	0xffffffff


	//   ....[7]....
        /*0048*/ 	.word	0xffffffff


	//   ....[8]....
        /*004c*/ 	.word	0xffffffff


	//   ....[9]....
        /*0050*/ 	.word	0xffffffff


	//----- nvinfo : EIATTR_COOP_GROUP_INSTR_OFFSETS
	.align		4
.L_2233:
        /*0054*/ 	.byte	0x04, 0x28
        /*0056*/ 	.short	(.L_2235 - .L_2234)


	//   ....[0]....
.L_2234:
        /*0058*/ 	.word	0x00001560


	//   ....[1]....
        /*005c*/ 	.word	0x00001570


	//   ....[2]....
        /*0060*/ 	.word	0x000015a0


	//   ....[3]....
        /*0064*/ 	.word	0x000015b0


	//   ....[4]....
        /*0068*/ 	.word	0x000015e0


	//   ....[5]....
        /*006c*/ 	.word	0x000015f0


	//   ....[6]....
        /*0070*/ 	.word	0x00001620


	//   ....[7]....
        /*0074*/ 	.word	0x00001640


	//   ....[8]....
        /*0078*/ 	.word	0x00001670


	//   ....[9]....
        /*007c*/ 	.word	0x00001680


	//----- nvinfo : EIATTR_VRC_CTA_INIT_COUNT
	.align		4
.L_2235:
        /*0080*/ 	.byte	0x02, 0x4a
	.zero		1
	.zero		1


	//----- nvinfo : EIATTR_EXIT_INSTR_OFFSETS
	.align		4
        /*0084*/ 	.byte	0x04, 0x1c
        /*0086*/ 	.short	(.L_2237 - .L_2236)


	//   ....[0]....
.L_2236:
        /*0088*/ 	.word	0x00000060


	//   ....[1]....
        /*008c*/ 	.word	0x000016e0


	//   ....[2]....
        /*0090*/ 	.word	0x000017d0


	//----- nvinfo : EIATTR_MAX_THREADS
	.align		4
.L_2237:
        /*0094*/ 	.byte	0x04, 0x05
        /*0096*/ 	.short	(.L_2239 - .L_2238)
.L_2238:
        /*0098*/ 	.word	0x00000400
        /*009c*/ 	.word	0x00000001
        /*00a0*/ 	.word	0x00000001


	//----- nvinfo : EIATTR_CRS_STACK_SIZE
	.align		4
.L_2239:
        /*00a4*/ 	.byte	0x04, 0x1e
        /*00a6*/ 	.short	(.L_2241 - .L_2240)
.L_2240:
        /*00a8*/ 	.word	0x00000000


	//----- nvinfo : EIATTR_CBANK_PARAM_SIZE
	.align		4
.L_2241:
        /*00ac*/ 	.byte	0x03, 0x19
        /*00ae*/ 	.short	0x0128


	//----- nvinfo : EIATTR_PARAM_CBANK
	.align		4
        /*00b0*/ 	.byte	0x04, 0x0a
        /*00b2*/ 	.short	(.L_2243 - .L_2242)
	.align		4
.L_2242:
        /*00b4*/ 	.word	index@(.nv.constant0._ZN10layer_norm22ln_bwd_finalize_kernelINS_22Kernel_traits_finalizeILj8192E6__halfS2_fS2_fjLb0ELj1024ELj4ENS_18Kernel_traits_baseILj8192ES2_S2_fS2_fjLj1024EEEEELb0ELb1EEEvNS_9BwdParamsE)
        /*00b8*/ 	.short	0x0380
        /*00ba*/ 	.short	0x0128


	//----- nvinfo : EIATTR_SW_WAR
	.align		4
.L_2243:
        /*00bc*/ 	.byte	0x04, 0x36
        /*00be*/ 	.short	(.L_2245 - .L_2244)
.L_2244:
        /*00c0*/ 	.word	0x00000008
.L_2245:


//--------------------- .nv.info._ZN10layer_norm40ln_parallel_residual_bwd_finalize_kernelINS_22Kernel_traits_finalizeILj8192E6__halfS2_fS2_fjLb0ELj1024ELj4ENS_18Kernel_traits_baseILj8192ES2_S2_fS2_fjLj1024EEEEELb1EEEvNS_9BwdParamsE --------------------------
	.section	.nv.info._ZN10layer_norm40ln_parallel_residual_bwd_finalize_kernelINS_22Kernel_traits_finalizeILj8192E6__halfS2_fS2_fjLb0ELj1024ELj4ENS_18Kernel_traits_baseILj8192ES2_S2_fS2_fjLj1024EEEEELb1EEEvNS_9BwdParamsE,"",@"SHT_CUDA_INFO"
	.sectionflags	@""
	.align	4


	//----- nvinfo : EIATTR_CUDA_API_VERSION
	.align		4
        /*0000*/ 	.byte	0x04, 0x37
        /*0002*/ 	.short	(.L_2247 - .L_2246)
.L_2246:
        /*0004*/ 	.word	0x00000082


	//----- nvinfo : EIATTR_KPARAM_INFO
	.align		4
.L_2247:
        /*0008*/ 	.byte	0x04, 0x17
        /*000a*/ 	.short	(.L_2249 - .L_2248)
.L_2248:
        /*000c*/ 	.word	0x00000000
        /*0010*/ 	.short	0x0000
        /*0012*/ 	.short	0x0000
        /*0014*/ 	.byte	0x00, 0xf0, 0xa1, 0x04


	//----- nvinfo : EIATTR_SPARSE_MMA_MASK
	.align		4
.L_2249:
        /*0018*/ 	.byte	0x03, 0x50
        /*001a*/ 	.short	0x0000


	//----- nvinfo : EIATTR_MAXREG_COUNT
	.align		4
        /*001c*/ 	.byte	0x03, 0x1b
        /*001e*/ 	.short	0x0040


	//----- nvinfo : EIATTR_NUM_BARRIERS
	.align		4
        /*0020*/ 	.byte	0x02, 0x4c
        /*0022*/ 	.byte	0x01
	.zero		1


	//----- nvinfo : EIATTR_MERCURY_ISA_VERSION
	.align		4
        /*0024*/ 	.byte	0x03, 0x5f
        /*0026*/ 	.short	0x0101


	//----- nvinfo : EIATTR_COOP_GROUP_MASK_REGIDS
	.align		4
        /*0028*/ 	.byte	0x04, 0x29
        /*002a*/ 	.short	(.L_2251 - .L_2250)


	//   ....[0]....
.L_2250:
        /*002c*/ 	.word	0xffffffff


	//   ....[1]....
        /*0030*/ 	.word	0xffffffff


	//   ....[2]....
        /*0034*/ 	.word	0xffffffff


	//   ....[3]....
        /*0038*/ 	.word	0xffffffff


	//   ....[4]....
        /*003c*/ 	.word	0xffffffff


	//   ....[5]....
        /*0040*/ 	.word	0xffffffff


	//   ....[6]....
        /*0044*/ 	.word	0xffffffff


	//   ....[7]....
        /*0048*/ 	.word	0xffffffff


	//   ....[8]....
        /*004c*/ 	.word	0xffffffff


	//   ....[9]....
        /*0050*/ 	.word	0xffffffff


	//   ....[10]....
        /*0054*/ 	.word	0xffffffff


	//   ....[11]....
        /*0058*/ 	.word	0xffffffff


	//   ....[12]....
        /*005c*/ 	.word	0xffffffff


	//   ....[13]....
        /*0060*/ 	.word	0xffffffff


	//   ....[14]....
        /*0064*/ 	.word	0xffffffff


	//   ....[15]....
        /*0068*/ 	.word	0xffffffff


	//   ....[16]....
        /*006c*/ 	.word	0xffffffff


	//   ....[17]....
        /*0070*/ 	.word	0xffffffff


	//   ....[18]....
        /*0074*/ 	.word	0xffffffff


	//   ....[19]....
        /*0078*/ 	.word	0xffffffff


	//----- nvinfo : EIATTR_COOP_GROUP_INSTR_OFFSETS
	.align		4
.L_2251:
        /*007c*/ 	.byte	0x04, 0x28
        /*007e*/ 	.short	(.L_2253 - .L_2252)


	//   ....[0]....
.L_2252:
        /*0080*/ 	.word	0x000013e0


	//   ....[1]....
        /*0084*/ 	.word	0x000013f0


	//   ....[2]....
        /*0088*/ 	.word	0x00001400


	//   ....[3]....
        /*008c*/ 	.word	0x00001410


	//   ....[4]....
        /*0090*/ 	.word	0x00001450


	//   ....[5]....
        /*0094*/ 	.word	0x00001470


	//   ....[6]....
        /*0098*/ 	.word	0x00001480


	//   ....[7]....
        /*009c*/ 	.word	0x00001490


	//   ....[8]....
        /*00a0*/ 	.word	0x000014d0


	//   ....[9]....
        /*00a4*/ 	.word	0x000014f0


	//   ....[10]....
        /*00a8*/ 	.word	0x00001500


	//   ....[11]....
        /*00ac*/ 	.word	0x00001510


	//   ....[12]....
        /*00b0*/ 	.word	0x00001540


	//   ....[13]....
        /*00b4*/ 	.word	0x00001560


	//   ....[14]....
        /*00b8*/ 	.word	0x00001580


	//   ....[15]....
        /*00bc*/ 	.word	0x00001590


	//   ....[16]....
        /*00c0*/ 	.word	0x000015c0


	//   ....[17]....
        /*00c4*/ 	.word	0x000015e0


	//   ....[18]....
        /*00c8*/ 	.word	0x00001600


	//   ....[19]....
        /*00cc*/ 	.word	0x00001610


	//----- nvinfo : EIATTR_VRC_CTA_INIT_COUNT
	.align		4
.L_2253:
        /*00d0*/ 	.byte	0x02, 0x4a
	.zero		1
	.zero		1


	//----- nvinfo : EIATTR_EXIT_INSTR_OFFSETS
	.align		4
        /*00d4*/ 	.byte	0x04, 0x1c
        /*00d6*/ 	.short	(.L_2255 - .L_2254)


	//   ....[0]....
.L_2254:
        /*00d8*/ 	.word	0x00000060


	//   ....[1]....
        /*00dc*/ 	.word	0x000016b0


	//   ....[2]....
        /*00e0*/ 	.word	0x00001840


	//----- nvinfo : EIATTR_MAX_THREADS
	.align		4
.L_2255:
        /*00e4*/ 	.byte	0x04, 0x05
        /*00e6*/ 	.short	(.L_2257 - .L_2256)
.L_2256:
        /*00e8*/ 	.word	0x00000400
        /*00ec*/ 	.word	0x00000001
        /*00f0*/ 	.word	0x00000001


	//----- nvinfo : EIATTR_CRS_STACK_SIZE
	.align		4
.L_2257:
        /*00f4*/ 	.byte	0x04, 0x1e
        /*00f6*/ 	.short	(.L_2259 - .L_2258)
.L_2258:
        /*00f8*/ 	.word	0x00000000


	//----- nvinfo : EIATTR_CBANK_PARAM_SIZE
	.align		4
.L_2259:
        /*00fc*/ 	.byte	0x03, 0x19
        /*00fe*/ 	.short	0x0128


	//----- nvinfo : EIATTR_PARAM_CBANK
	.align		4
        /*0100*/ 	.byte	0x04, 0x0a
        /*0102*/ 	.short	(.L_2261 - .L_2260)
	.align		4
.L_2260:
        /*0104*/ 	.word	index@(.nv.constant0._ZN10layer_norm40ln_parallel_residual_bwd_finalize_kernelINS_22Kernel_traits_finalizeILj8192E6__halfS2_fS2_fjLb0ELj1024ELj4ENS_18Kernel_traits_baseILj8192ES2_S2_fS2_fjLj1024EEEEELb1EEEvNS_9BwdParamsE)
        /*0108*/ 	.short	0x0380
        /*010a*/ 	.short	0x0128


	//----- nvinfo : EIATTR_SW_WAR
	.align		4
.L_2261:
        /*010c*/ 	.byte	0x04, 0x36
        /*010e*/ 	.short	(.L_2263 - .L_2262)
.L_2262:
        /*0110*/ 	.word	0x00000008
.L_2263:


//--------------------- .nv.info._ZN10layer_norm31ln_parallel_residual_bwd_kernelINS_13Kernel_traitsI6__halfS2_fS2_fjLj8192ELj1ELj1ELj8ELj16ENS_18Kernel_traits_baseILj8192ES2_S2_fS2_fjLj256EEEEELb1ELb1ELb1EEEvNS_9BwdParamsE --------------------------
	.section	.nv.info._ZN10layer_norm31ln_parallel_residual_bwd_kernelINS_13Kernel_traitsI6__halfS2_fS2_fjLj8192ELj1ELj1ELj8ELj16ENS_18Kernel_traits_baseILj8192ES2_S2_fS2_fjLj256EEEEELb1ELb1ELb1EEEvNS_9BwdParamsE,"",@"SHT_CUDA_INFO"
	.sectionflags	@""
	.align	4


	//----- nvinfo : EIATTR_CUDA_API_VERSION
	.align		4
        /*0000*/ 	.byte	0x04, 0x37
        /*0002*/ 	.short	(.L_2265 - .L_2264)
.L_2264:
        /*0004*/ 	.word	0x00000082


	//----- nvinfo : EIATTR_KPARAM_INFO
	.align		4
.L_2265:
        /*0008*/ 	.byte	0x04, 0x17
        /*000a*/ 	.short	(.L_2267 - .L_2266)
.L_2266:
        /*000c*/ 	.word	0x00000000
        /*0010*/ 	.short	0x0000
        /*0012*/ 	.short	0x0000
        /*0014*/ 	.byte	0x00, 0xf0, 0xa1, 0x04


	//----- nvinfo : EIATTR_SPARSE_MMA_MASK
	.align		4
.L_2267:
        /*0018*/ 	.byte	0x03, 0x50
        /*001a*/ 	.short	0x0000


	//----- nvinfo : EIATTR_MAXREG_COUNT
	.align		4
        /*001c*/ 	.byte	0x03, 0x1b
        /*001e*/ 	.short	0x00ff


	//----- nvinfo : EIATTR_NUM_BARRIERS
	.align		4
        /*0020*/ 	.byte	0x02, 0x4c
        /*0022*/ 	.byte	0x01
	.zero		1


	//----- nvinfo : EIATTR_MERCURY_ISA_VERSION
	.align		4
        /*0024*/ 	.byte	0x03, 0x5f
        /*0026*/ 	.short	0x0101


	//----- nvinfo : EIATTR_COOP_GROUP_MASK_REGIDS
	.align		4
        /*0028*/ 	.byte	0x04, 0x29
        /*002a*/ 	.short	(.L_2269 - .L_2268)


	//   ....[0]....
.L_2268:
        /*002c*/ 	.word	0xffffffff


	//   ....[1]....
        /*0030*/ 	.word	0xffffffff


	//   ....[2]....
        /*0034*/ 	.word	0xffffffff


	//   ....[3]....
        /*0038*/ 	.word	0xffffffff


	//   ....[4]....
        /*003c*/ 	.word	0xffffffff


	//   ....[5]....
        /*0040*/ 	.word	0xffffffff


	//   ....[6]....
        /*0044*/ 	.word	0xffffffff


	//   ....[7]....
        /*0048*/ 	.word	0xffffffff


	//   ....[8]....
        /*004c*/ 	.word	0xffffffff


	//   ....[9]....
        /*0050*/ 	.word	0xffffffff


	//----- nvinfo : EIATTR_COOP_GROUP_INSTR_OFFSETS
	.align		4
.L_2269:
        /*0054*/ 	.byte	0x04, 0x28
        /*0056*/ 	.short	(.L_2271 - .L_2270)


	//   ....[0]....
.L_2270:
        /*0058*/ 	.word	0x00001990


	//   ....[1]....
        /*005c*/ 	.word	0x00001a40


	//   ....[2]....
        /*0060*/ 	.word	0x00001a50


	//   ....[3]....
        /*0064*/ 	.word	0x00001a80


	//   ....[4]....
        /*0068*/ 	.word	0x00001aa0


	//   ....[5]....
        /*006c*/ 	.word	0x00001ac0


	//   ....[6]....
        /*0070*/ 	.word	0x00001ad0


	//   ....[7]....
        /*0074*/ 	.word	0x00001b00


	//   ....[8]....
        /*0078*/ 	.word	0x00001b30


	//   ....[9]....
        /*007c*/ 	.word	0x00001b40


	//----- nvinfo : EIATTR_VRC_CTA_INIT_COUNT
	.align		4
.L_2271:
        /*0080*/ 	.byte	0x02, 0x4a
	.zero		1
	.zero		1


	//----- nvinfo : EIATTR_EXIT_INSTR_OFFSETS
	.align		4
        /*0084*/ 	.byte	0x04, 0x1c
        /*0086*/ 	.short	(.L_2273 - .L_2272)


	//   ....[0]....
.L_2272:
        /*0088*/ 	.word	0x0000aca0


	//----- nvinfo : EIATTR_MAX_THREADS
	.align		4
.L_2273:
        /*008c*/ 	.byte	0x04, 0x05
        /*008e*/ 	.short	(.L_2275 - .L_2274)
.L_2274:
        /*0090*/ 	.word	0x00000100
        /*0094*/ 	.word	0x00000001
        /*0098*/ 	.word	0x00000001


	//----- nvinfo : EIATTR_CRS_STACK_SIZE
	.align		4
.L_2275:
        /*009c*/ 	.byte	0x04, 0x1e
        /*009e*/ 	.short	(.L_2277 - .L_2276)
.L_2276:
        /*00a0*/ 	.word	0x00000000


	//----- nvinfo : EIATTR_CBANK_PARAM_SIZE
	.align		4
.L_2277:
        /*00a4*/ 	.byte	0x03, 0x19
        /*00a6*/ 	.short	0x0128


	//----- nvinfo : EIATTR_PARAM_CBANK
	.align		4
        /*00a8*/ 	.byte	0x04, 0x0a
        /*00aa*/ 	.short	(.L_2279 - .L_2278)
	.align		4
.L_2278:
        /*00ac*/ 	.word	index@(.nv.constant0._ZN10layer_norm31ln_parallel_residual_bwd_kernelINS_13Kernel_traitsI6__halfS2_fS2_fjLj8192ELj1ELj1ELj8ELj16ENS_18Kernel_traits_baseILj8192ES2_S2_fS2_fjLj256EEEEELb1ELb1ELb1EEEvNS_9BwdParamsE)
        /*00b0*/ 	.short	0x0380
        /*00b2*/ 	.short	0x0128


	//----- nvinfo : EIATTR_SW_WAR
	.align		4
.L_2279:
        /*00b4*/ 	.byte	0x04, 0x36
        /*00b6*/ 	.short	(.L_2281 - .L_2280)
.L_2280:
        /*00b8*/ 	.word	0x00000008
.L_2281:


//--------------------- .nv.info._ZN10layer_norm31ln_parallel_residual_bwd_kernelINS_13Kernel_traitsIf6__halffS2_fjLj8192ELj1ELj1ELj8ELj16ENS_18Kernel_traits_baseILj8192EfS2_fS2_fjLj256EEEEELb0ELb0ELb0EEEvNS_9BwdParamsE --------------------------
	.section	.nv.info._ZN10layer_norm31ln_parallel_residual_bwd_kernelINS_13Kernel_traitsIf6__halffS2_fjLj8192ELj1ELj1ELj8ELj16ENS_18Kernel_traits_baseILj8192EfS2_fS2_fjLj256EEEEELb0ELb0ELb0EEEvNS_9BwdParamsE,"",@"SHT_CUDA_INFO"
	.sectionflags	@""
	.align	4


	//----- nvinfo : EIATTR_CUDA_API_VERSION
	.align		4
        /*0000*/ 	.byte	0x04, 0x37
        /*0002*/ 	.short	(.L_2283 - .L_2282)
.L_2282:
        /*0004*/ 	.word	0x00000082


	//----- nvinfo : EIATTR_KPARAM_INFO
	.align		4
.L_2283:
        /*0008*/ 	.byte	0x04, 0x17
        /*000a*/ 	.short	(.L_2285 - .L_2284)
.L_2284:
        /*000c*/ 	.word	0x00000000
        /*0010*/ 	.short	0x0000
        /*0012*/ 	.short	0x0000
        /*0014*/ 	.byte	0x00, 0xf0, 0xa1, 0x04


	//----- nvinfo : EIATTR_SPARSE_MMA_MASK
	.align		4
.L_2285:
        /*0018*/ 	.byte	0x03, 0x50
        /*001a*/ 	.short	0x0000


	//----- nvinfo : EIATTR_MAXREG_COUNT
	.align		4
        /*001c*/ 	.byte	0x03, 0x1b
        /*001e*/ 	.short	0x00ff


	//----- nvinfo : EIATTR_NUM_BARRIERS
	.align		4
        /*0020*/ 	.byte	0x02, 0x4c
        /*0022*/ 	.byte	0x01
	.zero		1


	//----- nvinfo : EIATTR_ANNOTATIONS
	.align		4
        /*0024*/ 	.byte	0x04, 0x55
        /*0026*/ 	.short	(.L_2287 - .L_2286)


	//   ....[0]....
.L_2286:
        /* <DEDUP_REMOVED lines=85> */


	//----- nvinfo : EIATTR_MERCURY_ISA_VERSION
	.align		4
.L_2287:
        /*0568*/ 	.byte	0x03, 0x5f
        /*056a*/ 	.short	0x0101


	//----- nvinfo : EIATTR_COOP_GROUP_MASK_REGIDS
	.align		4
        /*056c*/ 	.byte	0x04, 0x29
        /*056e*/ 	.short	(.L_2289 - .L_2288)


	//   ....[0]....
.L_2288:
        /*0570*/ 	.word	0xffffffff


	//   ....[1]....
        /*0574*/ 	.word	0xffffffff


	//   ....[2]....
        /*0578*/ 	.word	0xffffffff


	//   ....[3]....
        /*057c*/ 	.word	0xffffffff


	//   ....[4]....
        /*0580*/ 	.word	0xffffffff


	//   ....[5]....
        /*0584*/ 	.word	0xffffffff


	//   ....[6]....
        /*0588*/ 	.word	0xffffffff


	//   ....[7]....
        /*058c*/ 	.word	0xffffffff


	//   ....[8]....
        /*0590*/ 	.word	0xffffffff


	//   ....[9]....
        /*0594*/ 	.word	0xffffffff


	//----- nvinfo : EIATTR_COOP_GROUP_INSTR_OFFSETS
	.align		4
.L_2289:
        /*0598*/ 	.byte	0x04, 0x28
        /*059a*/ 	.short	(.L_2291 - .L_2290)


	//   ....[0]....
.L_2290:
        /*059c*/ 	.word	0x000033e0


	//   ....[1]....
        /*05a0*/ 	.word	0x00003400


	//   ....[2]....
        /*05a4*/ 	.word	0x00003440


	//   ....[3]....
        /*05a8*/ 	.word	0x00003450


	//   ....[4]....
        /*05ac*/ 	.word	0x00003490


	//   ....[5]....
        /*05b0*/ 	.word	0x000034a0


	//   ....[6]....
        /*05b4*/ 	.word	0x000034d0


	//   ....[7]....
        /*05b8*/ 	.word	0x000034e0


	//   ....[8]....
        /*05bc*/ 	.word	0x00003510


	//   ....[9]....
        /*05c0*/ 	.word	0x00003530


	//----- nvinfo : EIATTR_VRC_CTA_INIT_COUNT
	.align		4
.L_2291:
        /*05c4*/ 	.byte	0x02, 0x4a
	.zero		1
	.zero		1


	//----- nvinfo : EIATTR_EXIT_INSTR_OFFSETS
	.align		4
        /*05c8*/ 	.byte	0x04, 0x1c
        /*05ca*/ 	.short	(.L_2293 - .L_2292)


	//   ....[0]....
.L_2292:
        /*05cc*/ 	.word	0x000084c0


	//   ....[1]....
        /*05d0*/ 	.word	0x000085d0


	//----- nvinfo : EIATTR_MAX_THREADS
	.align		4
.L_2293:
        /*05d4*/ 	.byte	0x04, 0x05
        /*05d6*/ 	.short	(.L_2295 - .L_2294)
.L_2294:
        /*05d8*/ 	.word	0x00000100
        /*05dc*/ 	.word	0x00000001
        /*05e0*/ 	.word	0x00000001


	//----- nvinfo : EIATTR_CRS_STACK_SIZE
	.align		4
.L_2295:
        /*05e4*/ 	.byte	0x04, 0x1e
        /*05e6*/ 	.short	(.L_2297 - .L_2296)
.L_2296:
        /*05e8*/ 	.word	0x00000000


	//----- nvinfo : EIATTR_CBANK_PARAM_SIZE
	.align		4
.L_2297:
        /*05ec*/ 	.byte	0x03, 0x19
        /*05ee*/ 	.short	0x0128


	//----- nvinfo : EIATTR_PARAM_CBANK
	.align		4
        /*05f0*/ 	.byte	0x04, 0x0a
        /*05f2*/ 	.short	(.L_2299 - .L_2298)
	.align		4
.L_2298:
        /*05f4*/ 	.word	index@(.nv.constant0._ZN10layer_norm31ln_parallel_residual_bwd_kernelINS_13Kernel_traitsIf6__halffS2_fjLj8192ELj1ELj1ELj8ELj16ENS_18Kernel_traits_baseILj8192EfS2_fS2_fjLj256EEEEELb0ELb0ELb0EEEvNS_9BwdParamsE)
        /*05f8*/ 	.short	0x0380
        /*05fa*/ 	.short	0x0128


	//----- nvinfo : EIATTR_SW_WAR
	.align		4
.L_2299:
        /*05fc*/ 	.byte	0x04, 0x36
        /*05fe*/ 	.short	(.L_2301 - .L_2300)
.L_2300:
        /*0600*/ 	.word	0x00000008
.L_2301:


//--------------------- .nv.info._ZN10layer_norm31ln_parallel_residual_bwd_kernelINS_13Kernel_traitsIf6__halffS2_fjLj8192ELj1ELj1ELj8ELj16ENS_18Kernel_traits_baseILj8192EfS2_fS2_fjLj256EEEEELb0ELb0ELb1EEEvNS_9BwdParamsE --------------------------
	.section	.nv.info._ZN10layer_norm31ln_parallel_residual_bwd_kernelINS_13Kernel_traitsIf6__halffS2_fjLj8192ELj1ELj1ELj8ELj16ENS_18Kernel_traits_baseILj8192EfS2_fS2_fjLj256EEEEELb0ELb0ELb1EEEvNS_9BwdParamsE,"",@"SHT_CUDA_INFO"
	.sectionflags	@""
	.align	4


	//----- nvinfo : EIATTR_CUDA_API_VERSION
	.align		4
        /*0000*/ 	.byte	0x04, 0x37
        /*0002*/ 	.short	(.L_2303 - .L_2302)
.L_2302:
        /*0004*/ 	.word	0x00000082


	//----- nvinfo : EIATTR_KPARAM_INFO
	.align		4
.L_2303:
        /*0008*/ 	.byte	0x04, 0x17
        /*000a*/ 	.short	(.L_2305 - .L_2304)
.L_2304:
        /*000c*/ 	.word	0x00000000
        /*0010*/ 	.short	0x0000
        /*0012*/ 	.short	0x0000
        /*0014*/ 	.byte	0x00, 0xf0, 0xa1, 0x04


	//----- nvinfo : EIATTR_SPARSE_MMA_MASK
	.align		4
.L_2305:
        /*0018*/ 	.byte	0x03, 0x50
        /*001a*/ 	.short	0x0000


	//----- nvinfo : EIATTR_MAXREG_COUNT
	.align		4
        /*001c*/ 	.byte	0x03, 0x1b
        /*001e*/ 	.short	0x00ff


	//----- nvinfo : EIATTR_NUM_BARRIERS
	.align		4
        /*0020*/ 	.byte	0x02, 0x4c
        /*0022*/ 	.byte	0x01
	.zero		1


	//----- nvinfo : EIATTR_ANNOTATIONS
	.align		4
        /*0024*/ 	.byte	0x04, 0x55
        /*0026*/ 	.short	(.L_2307 - .L_2306)


	//   ....[0]....
.L_2306:
        /* <DEDUP_REMOVED lines=128> */


	//----- nvinfo : EIATTR_MERCURY_ISA_VERSION
	.align		4
.L_2307:
        /*0818*/ 	.byte	0x03, 0x5f
        /*081a*/ 	.short	0x0101


	//----- nvinfo : EIATTR_COOP_GROUP_MASK_REGIDS
	.align		4
        /*081c*/ 	.byte	0x04, 0x29
        /*081e*/ 	.short	(.L_2309 - .L_2308)


	//   ....[0]....
.L_2308:
        /*0820*/ 	.word	0xffffffff


	//   ....[1]....
        /*0824*/ 	.word	0xffffffff


	//   ....[2]....
        /*0828*/ 	.word	0xffffffff


	//   ....[3]....
        /*082c*/ 	.word	0xffffffff


	//   ....[4]....
        /*0830*/ 	.word	0xffffffff


	//   ....[5]....
        /*0834*/ 	.word	0xffffffff


	//   ....[6]....
        /*0838*/ 	.word	0xffffffff


	//   ....[7]....
        /*083c*/ 	.word	0xffffffff


	//   ....[8]....
        /*0840*/ 	.word	0xffffffff


	//   ....[9]....
        /*0844*/ 	.word	0xffffffff


	//----- nvinfo : EIATTR_COOP_GROUP_INSTR_OFFSETS
	.align		4
.L_2309:
        /*0848*/ 	.byte	0x04, 0x28
        /*084a*/ 	.short	(.L_2311 - .L_2310)


	//   ....[0]....
.L_2310:
        /*084c*/ 	.word	0x00002e30


	//   ....[1]....
        /*0850*/ 	.word	0x00002ed0


	//   ....[2]....
        /*0854*/ 	.word	0x00002ef0


	//   ....[3]....
        /*0858*/ 	.word	0x00002f10


	//   ....[4]....
        /*085c*/ 	.word	0x00002f30


	//   ....[5]....
        /*0860*/ 	.word	0x00002f40


	//   ....[6]....
        /*0864*/ 	.word	0x00002f70


	//   ....[7]....
        /*0868*/ 	.word	0x00002fa0


	//   ....[8]....
        /*086c*/ 	.word	0x00003000


	//   ....[9]....
        /*0870*/ 	.word	0x00003020


	//----- nvinfo : EIATTR_VRC_CTA_INIT_COUNT
	.align		4
.L_2311:
        /*0874*/ 	.byte	0x02, 0x4a
	.zero		1
	.zero		1


	//----- nvinfo : EIATTR_EXIT_INSTR_OFFSETS
	.align		4
        /*0878*/ 	.byte	0x04, 0x1c
        /*087a*/ 	.short	(.L_2313 - .L_2312)


	//   ....[0]....
.L_2312:
        /*087c*/ 	.word	0x00008210


	//----- nvinfo : EIATTR_MAX_THREADS
	.align		4
.L_2313:
        /*0880*/ 	.byte	0x04, 0x05
        /*0882*/ 	.short	(.L_2315 - .L_2314)
.L_2314:
        /*0884*/ 	.word	0x00000100
        /*0888*/ 	.word	0x00000001
        /*088c*/ 	.word	0x00000001


	//----- nvinfo : EIATTR_CRS_STACK_SIZE
	.align		4
.L_2315:
        /*0890*/ 	.byte	0x04, 0x1e
        /*0892*/ 	.short	(.L_2317 - .L_2316)
.L_2316:
        /*0894*/ 	.word	0x00000000


	//----- nvinfo : EIATTR_CBANK_PARAM_SIZE
	.align		4
.L_2317:
        /*0898*/ 	.byte	0x03, 0x19
        /*089a*/ 	.short	0x0128


	//----- nvinfo : EIATTR_PARAM_CBANK
	.align		4
        /*089c*/ 	.byte	0x04, 0x0a
        /*089e*/ 	.short	(.L_2319 - .L_2318)
	.align		4
.L_2318:
        /*08a0*/ 	.word	index@(.nv.constant0._ZN10layer_norm31ln_parallel_residual_bwd_kernelINS_13Kernel_traitsIf6__halffS2_fjLj8192ELj1ELj1ELj8ELj16ENS_18Kernel_traits_baseILj8192EfS2_fS2_fjLj256EEEEELb0ELb0ELb1EEEvNS_9BwdParamsE)
        /*08a4*/ 	.short	0x0380
        /*08a6*/ 	.short	0x0128


	//----- nvinfo : EIATTR_SW_WAR
	.align		4
.L_2319:
        /*08a8*/ 	.byte	0x04, 0x36
        /*08aa*/ 	.short	(.L_2321 - .L_2320)
.L_2320:
        /*08ac*/ 	.word	0x00000008
.L_2321:


//--------------------- .nv.info._ZN10layer_norm31ln_parallel_residual_bwd_kernelINS_13Kernel_traitsIf6__halffS2_fjLj8192ELj1ELj1ELj8ELj16ENS_18Kernel_traits_baseILj8192EfS2_fS2_fjLj256EEEEELb0ELb1ELb0EEEvNS_9BwdParamsE --------------------------
	.section	.nv.info._ZN10layer_norm31ln_parallel_residual_bwd_kernelINS_13Kernel_traitsIf6__halffS2_fjLj8192ELj1ELj1ELj8ELj16ENS_18Kernel_traits_baseILj8192EfS2_fS2_fjLj256EEEEELb0ELb1ELb0EEEvNS_9BwdParamsE,"",@"SHT_CUDA_INFO"
	.sectionflags	@""
	.align	4


	//----- nvinfo : EIATTR_CUDA_API_VERSION
	.align		4
        /*0000*/ 	.byte	0x04, 0x37
        /*0002*/ 	.short	(.L_2323 - .L_2322)
.L_2322:
        /*0004*/ 	.word	0x00000082


	//----- nvinfo : EIATTR_KPARAM_INFO
	.align		4
.L_2323:
        /*0008*/ 	.byte	0x04, 0x17
        /*000a*/ 	.short	(.L_2325 - .L_2324)
.L_2324:
        /*000c*/ 	.word	0x00000000
        /*0010*/ 	.short	0x0000
        /*0012*/ 	.short	0x0000
        /*0014*/ 	.byte	0x00, 0xf0, 0xa1, 0x04


	//----- nvinfo : EIATTR_SPARSE_MMA_MASK
	.align		4
.L_2325:
        /*0018*/ 	.byte	0x03, 0x50
        /*001a*/ 	.short	0x0000


	//----- nvinfo : EIATTR_MAXREG_COUNT
	.align		4
        /*001c*/ 	.byte	0x03, 0x1b
        /*001e*/ 	.short	0x00ff


	//----- nvinfo : EIATTR_NUM_BARRIERS
	.align		4
        /*0020*/ 	.byte	0x02, 0x4c
        /*0022*/ 	.byte	0x01
	.zero		1


	//----- nvinfo : EIATTR_MERCURY_ISA_VERSION
	.align		4
        /*0024*/ 	.byte	0x03, 0x5f
        /*0026*/ 	.short	0x0101


	//----- nvinfo : EIATTR_COOP_GROUP_MASK_REGIDS
	.align		4
        /*0028*/ 	.byte	0x04, 0x29
        /*002a*/ 	.short	(.L_2327 - .L_2326)


	//   ....[0]....
.L_2326:
        /*002c*/ 	.word	0xffffffff


	//   ....[1]....
        /*0030*/ 	.word	0xffffffff


	//   ....[2]....
        /*0034*/ 	.word	0xffffffff


	//   ....[3]....
        /*0038*/ 	.word	0xffffffff


	//   ....[4]....
        /*003c*/ 	.word	0xffffffff


	//   ....[5]....
        /*0040*/ 	.word	0xffffffff


	//   ....[6]....
        /*0044*/ 	.word	0xffffffff


	//   ....[7]....
        /*0048*/ 	.word	0xffffffff


	//   ....[8]....
        /*004c*/ 	.word	0xffffffff


	//   ....[9]....
        /*0050*/ 	.word	0xffffffff


	//----- nvinfo : EIATTR_COOP_GROUP_INSTR_OFFSETS
	.align		4
.L_2327:
        /*0054*/ 	.byte	0x04, 0x28
        /*0056*/ 	.short	(.L_2329 - .L_2328)


	//   ....[0]....
.L_2328:
        /*0058*/ 	.word	0x00001c40


	//   ....[1]....
        /*005c*/ 	.word	0x00001c60


	//   ....[2]....
        /*0060*/ 	.word	0x00001ca0


	//   ....[3]....
        /*0064*/ 	.word	0x00001cb0


	//   ....[4]....
        /*0068*/ 	.word	0x00001cf0


	//   ....[5]....
        /*006c*/ 	.word	0x00001d00


	//   ....[6]....
        /*0070*/ 	.word	0x00001d30


	//   ....[7]....
        /*0074*/ 	.word	0x00001d40


	//   ....[8]....
        /*0078*/ 	.word	0x00001d70


	//   ....[9]....
        /*007c*/ 	.word	0x00001d80


	//----- nvinfo : EIATTR_VRC_CTA_INIT_COUNT
	.align		4
.L_2329:
        /*0080*/ 	.byte	0x02, 0x4a
	.zero		1
	.zero		1


	//----- nvinfo : EIATTR_EXIT_INSTR_OFFSETS
	.align		4
        /*0084*/ 	.byte	0x04, 0x1c
        /*0086*/ 	.short	(.L_2331 - .L_2330)


	//   ....[0]....
.L_2330:
        /*0088*/ 	.word	0x00006b00


	//   ....[1]....
        /*008c*/ 	.word	0x00006ba0


	//----- nvinfo : EIATTR_MAX_THREADS
	.align		4
.L_2331:
        /*0090*/ 	.byte	0x04, 0x05
        /*0092*/ 	.short	(.L_2333 - .L_2332)
.L_2332:
        /*0094*/ 	.word	0x00000100
        /*0098*/ 	.word	0x00000001
        /*009c*/ 	.word	0x00000001


	//----- nvinfo : EIATTR_CRS_STACK_SIZE
	.align		4
.L_2333:
        /*00a0*/ 	.byte	0x04, 0x1e
        /*00a2*/ 	.short	(.L_2335 - .L_2334)
.L_2334:
        /*00a4*/ 	.word	0x00000000


	//----- nvinfo : EIATTR_CBANK_PARAM_SIZE
	.align		4
.L_2335:
        /*00a8*/ 	.byte	0x03, 0x19
        /*00aa*/ 	.short	0x0128


	//----- nvinfo : EIATTR_PARAM_CBANK
	.align		4
        /*00ac*/ 	.byte	0x04, 0x0a
        /*00ae*/ 	.short	(.L_2337 - .L_2336)
	.align		4
.L_2336:
        /*00b0*/ 	.word	index@(.nv.constant0._ZN10layer_norm31ln_parallel_residual_bwd_kernelINS_13Kernel_traitsIf6__halffS2_fjLj8192ELj1ELj1ELj8ELj16ENS_18Kernel_traits_baseILj8192EfS2_fS2_fjLj256EEEEELb0ELb1ELb0EEEvNS_9BwdParamsE)
        /*00b4*/ 	.short	0x0380
        /*00b6*/ 	.short	0x0128


	//----- nvinfo : EIATTR_SW_WAR
	.align		4
.L_2337:
        /*00b8*/ 	.byte	0x04, 0x36
        /*00ba*/ 	.short	(.L_2339 - .L_2338)
.L_2338:
        /*00bc*/ 	.word	0x00000008
.L_2339:


//--------------------- .nv.info._ZN10layer_norm31ln_parallel_residual_bwd_kernelINS_13Kernel_traitsIf6__halffS2_fjLj8192ELj1ELj1ELj8ELj16ENS_18Kernel_traits_baseILj8192EfS2_fS2_fjLj256EEEEELb0ELb1ELb1EEEvNS_9BwdParamsE --------------------------
	.section	.nv.info._ZN10layer_norm31ln_parallel_residual_bwd_kernelINS_13Kernel_traitsIf6__halffS2_fjLj8192ELj1ELj1ELj8ELj16ENS_18Kernel_traits_baseILj8192EfS2_fS2_fjLj256EEEEELb0ELb1ELb1EEEvNS_9BwdParamsE,"",@"SHT_CUDA_INFO"
	.sectionflags	@""
	.align	4


	//----- nvinfo : EIATTR_CUDA_API_VERSION
	.align		4
        /*0000*/ 	.byte	0x04, 0x37
        /*0002*/ 	.short	(.L_2341 - .L_2340)
.L_2340:
        /*0004*/ 	.word	0x00000082


	//----- nvinfo : EIATTR_KPARAM_INFO
	.align		4
.L_2341:
        /*0008*/ 	.byte	0x04, 0x17
        /*000a*/ 	.short	(.L_2343 - .L_2342)
.L_2342:
        /*000c*/ 	.word	0x00000000
        /*0010*/ 	.short	0x0000
        /*0012*/ 	.short	0x0000
        /*0014*/ 	.byte	0x00, 0xf0, 0xa1, 0x04


	//----- nvinfo : EIATTR_SPARSE_MMA_MASK
	.align		4
.L_2343:
        /*0018*/ 	.byte	0x03, 0x50
        /*001a*/ 	.short	0x0000


	//----- nvinfo : EIATTR_MAXREG_COUNT
	.align		4
        /*001c*/ 	.byte	0x03, 0x1b
        /*001e*/ 	.short	0x00ff


	//----- nvinfo : EIATTR_NUM_BARRIERS
	.align		4
        /*0020*/ 	.byte	0x02, 0x4c
        /*0022*/ 	.byte	0x01
	.zero		1


	//----- nvinfo : EIATTR_MERCURY_ISA_VERSION
	.align		4
        /*0024*/ 	.byte	0x03, 0x5f
        /*0026*/ 	.short	0x0101


	//----- nvinfo : EIATTR_COOP_GROUP_MASK_REGIDS
	.align		4
        /*0028*/ 	.byte	0x04, 0x29
        /*002a*/ 	.short	(.L_2345 - .L_2344)


	//   ....[0]....
.L_2344:
        /*002c*/ 	.word	0xffffffff


	//   ....[1]....
        /*0030*/ 	.word	0xffffffff


	//   ....[2]....
        /*0034*/ 	.word	0xffffffff


	//   ....[3]....
        /*0038*/ 	.word	0xffffffff


	//   ....[4]....
        /*003c*/ 	.word	0xffffffff


	//   ....[5]....
        /*0040*/ 	.word	0xffffffff


	//   ....[6]....
        /*0044*/ 	.word	0xffffffff


	//   ....[7]....
        /*0048*/ 	.word	0xffffffff


	//   ....[8]....
        /*004c*/ 	.word	0xffffffff


	//   ....[9]....
        /*0050*/ 	.word	0xffffffff


	//----- nvinfo : EIATTR_COOP_GROUP_INSTR_OFFSETS
	.align		4
.L_2345:
        /*0054*/ 	.byte	0x04, 0x28
        /*0056*/ 	.short	(.L_2347 - .L_2346)


	//   ....[0]....
.L_2346:
        /*0058*/ 	.word	0x00001510


	//   ....[1]....
        /*005c*/ 	.word	0x00001520


	//   ....[2]....
        /*0060*/ 	.word	0x00001550


	//   ....[3]....
        /*0064*/ 	.word	0x00001560


	//   ....[4]....
        /*0068*/ 	.word	0x00001590


	//   ....[5]....
        /*006c*/ 	.word	0x000015a0


	//   ....[6]....
        /*0070*/ 	.word	0x000015d0


	//   ....[7]....
        /*0074*/ 	.word	0x000015e0


	//   ....[8]....
        /*0078*/ 	.word	0x00001620


	//   ....[9]....
        /*007c*/ 	.word	0x00001640


	//----- nvinfo : EIATTR_VRC_CTA_INIT_COUNT
	.align		4
.L_2347:
        /*0080*/ 	.byte	0x02, 0x4a
	.zero		1
	.zero		1


	//----- nvinfo : EIATTR_EXIT_INSTR_OFFSETS
	.align		4
        /*0084*/ 	.byte	0x04, 0x1c
        /*0086*/ 	.short	(.L_2349 - .L_2348)


	//   ....[0]....
.L_2348:
        /*0088*/ 	.word	0x00006650


	//----- nvinfo : EIATTR_MAX_THREADS
	.align		4
.L_2349:
        /*008c*/ 	.byte	0x04, 0x05
        /*008e*/ 	.short	(.L_2351 - .L_2350)
.L_2350:
        /*0090*/ 	.word	0x00000100
        /*0094*/ 	.word	0x00000001
        /*0098*/ 	.word	0x00000001


	//----- nvinfo : EIATTR_CRS_STACK_SIZE
	.align		4
.L_2351:
        /*009c*/ 	.byte	0x04, 0x1e
        /*009e*/ 	.short	(.L_2353 - .L_2352)
.L_2352:
        /*00a0*/ 	.word	0x00000000


	//----- nvinfo : EIATTR_CBANK_PARAM_SIZE
	.align		4
.L_2353:
        /*00a4*/ 	.byte	0x03, 0x19
        /*00a6*/ 	.short	0x0128


	//----- nvinfo : EIATTR_PARAM_CBANK
	.align		4
        /*00a8*/ 	.byte	0x04, 0x0a
        /*00aa*/ 	.short	(.L_2355 - .L_2354)
	.align		4
.L_2354:
        /*00ac*/ 	.word	index@(.nv.constant0._ZN10layer_norm31ln_parallel_residual_bwd_kernelINS_13Kernel_traitsIf6__halffS2_fjLj8192ELj1ELj1ELj8ELj16ENS_18Kernel_traits_baseILj8192EfS2_fS2_fjLj256EEEEELb0ELb1ELb1EEEvNS_9BwdParamsE)
        /*00b0*/ 	.short	0x0380
        /*00b2*/ 	.short	0x0128


	//----- nvinfo : EIATTR_SW_WAR
	.align		4
.L_2355:
        /*00b4*/ 	.byte	0x04, 0x36
        /*00b6*/ 	.short	(.L_2357 - .L_2356)
.L_2356:
        /*00b8*/ 	.word	0x00000008
.L_2357:


//--------------------- .nv.info._ZN10layer_norm31ln_parallel_residual_bwd_kernelINS_13Kernel_traitsIf6__halffS2_fjLj8192ELj1ELj1ELj8ELj16ENS_18Kernel_traits_baseILj8192EfS2_fS2_fjLj256EEEEELb1ELb0ELb0EEEvNS_9BwdParamsE --------------------------
	.section	.nv.info._ZN10layer_norm31ln_parallel_residual_bwd_kernelINS_13Kernel_traitsIf6__halffS2_fjLj8192ELj1ELj1ELj8ELj16ENS_18Kernel_traits_baseILj8192EfS2_fS2_fjLj256EEEEELb1ELb0ELb0EEEvNS_9BwdParamsE,"",@"SHT_CUDA_INFO"
	.sectionflags	@""
	.align	4


	//----- nvinfo : EIATTR_CUDA_API_VERSION
	.align		4
        /*0000*/ 	.byte	0x04, 0x37
        /*0002*/ 	.short	(.L_2359 - .L_2358)
.L_2358:
        /*0004*/ 	.word	0x00000082


	//----- nvinfo : EIATTR_KPARAM_INFO
	.align		4
.L_2359:
        /*0008*/ 	.byte	0x04, 0x17
        /*000a*/ 	.short	(.L_2361 - .L_2360)
.L_2360:
        /*000c*/ 	.word	0x00000000
        /*0010*/ 	.short	0x0000
        /*0012*/ 	.short	0x0000
        /*0014*/ 	.byte	0x00, 0xf0, 0xa1, 0x04


	//----- nvinfo : EIATTR_SPARSE_MMA_MASK
	.align		4
.L_2361:
        /*0018*/ 	.byte	0x03, 0x50
        /*001a*/ 	.short	0x0000


	//----- nvinfo : EIATTR_MAXREG_COUNT
	.align		4
        /*001c*/ 	.byte	0x03, 0x1b
        /*001e*/ 	.short	0x00ff


	//----- nvinfo : EIATTR_NUM_BARRIERS
	.align		4
        /*0020*/ 	.byte	0x02, 0x4c
        /*0022*/ 	.byte	0x01
	.zero		1


	//----- nvinfo : EIATTR_ANNOTATIONS
	.align		4
        /*0024*/ 	.byte	0x04, 0x55
        /*0026*/ 	.short	(.L_2363 - .L_2362)


	//   ....[0]....
.L_2362:
        /* <DEDUP_REMOVED lines=125> */


	//----- nvinfo : EIATTR_MERCURY_ISA_VERSION
	.align		4
.L_2363:
        /*07e8*/ 	.byte	0x03, 0x5f
        /*07ea*/ 	.short	0x0101


	//----- nvinfo : EIATTR_COOP_GROUP_MASK_REGIDS
	.align		4
        /*07ec*/ 	.byte	0x04, 0x29
        /*07ee*/ 	.short	(.L_2365 - .L_2364)


	//   ....[0]....
.L_2364:
        /*07f0*/ 	.word	0xffffffff


	//   ....[1]....
        /*07f4*/ 	.word	0xffffffff


	//   ....[2]....
        /*07f8*/ 	.word	0xffffffff


	//   ....[3]....
        /*07fc*/ 	.word	0xffffffff


	//   ....[4]....
        /*0800*/ 	.word	0xffffffff


	//   ....[5]....
        /*0804*/ 	.word	0xffffffff


	//   ....[6]....
        /*0808*/ 	.word	0xffffffff


	//   ....[7]....
        /*080c*/ 	.word	0xffffffff


	//   ....[8]....
        /*0810*/ 	.word	0xffffffff


	//   ....[9]....
        /*0814*/ 	.word	0xffffffff


	//----- nvinfo : EIATTR_COOP_GROUP_INSTR_OFFSETS
	.align		4
.L_2365:
        /*0818*/ 	.byte	0x04, 0x28
        /*081a*/ 	.short	(.L_2367 - .L_2366)


	//   ....[0]....
.L_2366:
        /*081c*/ 	.word	0x000038f0


	//   ....[1]....
        /*0820*/ 	.word	0x00003910


	//   ....[2]....
        /*0824*/ 	.word	0x00003950


	//   ....[3]....
        /*0828*/ 	.word	0x00003960


	//   ....[4]....
        /*082c*/ 	.word	0x000039a0


	//   ....[5]....
        /*0830*/ 	.word	0x000039b0


	//   ....[6]....
        /*0834*/ 	.word	0x000039e0


	//   ....[7]....
        /*0838*/ 	.word	0x000039f0


	//   ....[8]....
        /*083c*/ 	.word	0x00003a20


	//   ....[9]....
        /*0840*/ 	.word	0x00003a30


	//----- nvinfo : EIATTR_VRC_CTA_INIT_COUNT
	.align		4
.L_2367:
        /*0844*/ 	.byte	0x02, 0x4a
	.zero		1
	.zero		1


	//----- nvinfo : EIATTR_EXIT_INSTR_OFFSETS
	.align		4
        /*0848*/ 	.byte	0x04, 0x1c
        /*084a*/ 	.short	(.L_2369 - .L_2368)


	//   ....[0]....
.L_2368:
        /*084c*/ 	.word	0x0000cda0


	//   ....[1]....
        /*0850*/ 	.word	0x0000ceb0


	//----- nvinfo : EIATTR_MAX_THREADS
	.align		4
.L_2369:
        /*0854*/ 	.byte	0x04, 0x05
        /*0856*/ 	.short	(.L_2371 - .L_2370)
.L_2370:
        /*0858*/ 	.word	0x00000100
        /*085c*/ 	.word	0x00000001
        /*0860*/ 	.word	0x00000001


	//----- nvinfo : EIATTR_CRS_STACK_SIZE
	.align		4
.L_2371:
        /*0864*/ 	.byte	0x04, 0x1e
        /*0866*/ 	.short	(.L_2373 - .L_2372)
.L_2372:
        /*0868*/ 	.word	0x00000000


	//----- nvinfo : EIATTR_CBANK_PARAM_SIZE
	.align		4
.L_2373:
        /*086c*/ 	.byte	0x03, 0x19
        /*086e*/ 	.short	0x0128


	//----- nvinfo : EIATTR_PARAM_CBANK
	.align		4
        /*0870*/ 	.byte	0x04, 0x0a
        /*0872*/ 	.short	(.L_2375 - .L_2374)
	.align		4
.L_2374:
        /*0874*/ 	.word	index@(.nv.constant0._ZN10layer_norm31ln_parallel_residual_bwd_kernelINS_13Kernel_traitsIf6__halffS2_fjLj8192ELj1ELj1ELj8ELj16ENS_18Kernel_traits_baseILj8192EfS2_fS2_fjLj256EEEEELb1ELb0ELb0EEEvNS_9BwdParamsE)
        /*0878*/ 	.short	0x0380
        /*087a*/ 	.short	0x0128


	//----- nvinfo : EIATTR_SW_WAR
	.align		4
.L_2375:
        /*087c*/ 	.byte	0x04, 0x36
        /*087e*/ 	.short	(.L_2377 - .L_2376)
.L_2376:
        /*0880*/ 	.word	0x00000008
.L_2377:


//--------------------- .nv.info._ZN10layer_norm31ln_parallel_residual_bwd_kernelINS_13Kernel_traitsIf6__halffS2_fjLj8192ELj1ELj1ELj8ELj16ENS_18Kernel_traits_baseILj8192EfS2_fS2_fjLj256EEEEELb1ELb0ELb1EEEvNS_9BwdParamsE --------------------------
	.section	.nv.info._ZN10layer_norm31ln_parallel_residual_bwd_kernelINS_13Kernel_traitsIf6__halffS2_fjLj8192ELj1ELj1ELj8ELj16ENS_18Kernel_traits_baseILj8192EfS2_fS2_fjLj256EEEEELb1ELb0ELb1EEEvNS_9BwdParamsE,"",@"SHT_CUDA_INFO"
	.sectionflags	@""
	.align	4


	//----- nvinfo : EIATTR_CUDA_API_VERSION
	.align		4
        /*0000*/ 	.byte	0x04, 0x37
        /*0002*/ 	.short	(.L_2379 - .L_2378)
.L_2378:
        /*0004*/ 	.word	0x00000082


	//----- nvinfo : EIATTR_KPARAM_INFO
	.align		4
.L_2379:
        /*0008*/ 	.byte	0x04, 0x17
        /*000a*/ 	.short	(.L_2381 - .L_2380)
.L_2380:
        /*000c*/ 	.word	0x00000000
        /*0010*/ 	.short	0x0000
        /*0012*/ 	.short	0x0000
        /*0014*/ 	.byte	0x00, 0xf0, 0xa1, 0x04


	//----- nvinfo : EIATTR_SPARSE_MMA_MASK
	.align		4
.L_2381:
        /*0018*/ 	.byte	0x03, 0x50
        /*001a*/ 	.short	0x0000


	//----- nvinfo : EIATTR_MAXREG_COUNT
	.align		4
        /*001c*/ 	.byte	0x03, 0x1b
        /*001e*/ 	.short	0x00ff


	//----- nvinfo : EIATTR_NUM_BARRIERS
	.align		4
        /*0020*/ 	.byte	0x02, 0x4c
        /*0022*/ 	.byte	0x01
	.zero		1


	//----- nvinfo : EIATTR_ANNOTATIONS
	.align		4
        /*0024*/ 	.byte	0x04, 0x55
        /*0026*/ 	.short	(.L_2383 - .L_2382)


	//   ....[0]....
.L_2382:
        /* <DEDUP_REMOVED lines=161> */


	//----- nvinfo : EIATTR_MERCURY_ISA_VERSION
	.align		4
.L_2383:
        /*0a20*/ 	.byte	0x03, 0x5f
        /*0a22*/ 	.short	0x0101


	//----- nvinfo : EIATTR_COOP_GROUP_MASK_REGIDS
	.align		4
        /*0a24*/ 	.byte	0x04, 0x29
        /*0a26*/ 	.short	(.L_2385 - .L_2384)


	//   ....[0]....
.L_2384:
        /*0a28*/ 	.word	0xffffffff


	//   ....[1]....
        /*0a2c*/ 	.word	0xffffffff


	//   ....[2]....
        /*0a30*/ 	.word	0xffffffff


	//   ....[3]....
        /*0a34*/ 	.word	0xffffffff


	//   ....[4]....
        /*0a38*/ 	.word	0xffffffff


	//   ....[5]....
        /*0a3c*/ 	.word	0xffffffff


	//   ....[6]....
        /*0a40*/ 	.word	0xffffffff


	//   ....[7]....
        /*0a44*/ 	.word	0xffffffff


	//   ....[8]....
        /*0a48*/ 	.word	0xffffffff


	//   ....[9]....
        /*0a4c*/ 	.word	0xffffffff


	//----- nvinfo : EIATTR_COOP_GROUP_INSTR_OFFSETS
	.align		4
.L_2385:
        /*0a50*/ 	.byte	0x04, 0x28
        /*0a52*/ 	.short	(.L_2387 - .L_2386)


	//   ....[0]....
.L_2386:
        /*0a54*/ 	.word	0x00003220


	//   ....[1]....
        /*0a58*/ 	.word	0x000032d0


	//   ....[2]....
        /*0a5c*/ 	.word	0x000032f0


	//   ....[3]....
        /*0a60*/ 	.word	0x00003310


	//   ....[4]....
        /*0a64*/ 	.word	0x00003330


	//   ....[5]....
        /*0a68*/ 	.word	0x00003340


	//   ....[6]....
        /*0a6c*/ 	.word	0x00003370


	//   ....[7]....
        /*0a70*/ 	.word	0x000033a0


	//   ....[8]....
        /*0a74*/ 	.word	0x00003410


	//   ....[9]....
        /*0a78*/ 	.word	0x00003430


	//----- nvinfo : EIATTR_VRC_CTA_INIT_COUNT
	.align		4
.L_2387:
        /*0a7c*/ 	.byte	0x02, 0x4a
	.zero		1
	.zero		1


	//----- nvinfo : EIATTR_EXIT_INSTR_OFFSETS
	.align		4
        /*0a80*/ 	.byte	0x04, 0x1c
        /*0a82*/ 	.short	(.L_2389 - .L_2388)


	//   ....[0]....
.L_2388:
        /*0a84*/ 	.word	0x0000ca20


	//----- nvinfo : EIATTR_MAX_THREADS
	.align		4
.L_2389:
        /*0a88*/ 	.byte	0x04, 0x05
        /*0a8a*/ 	.short	(.L_2391 - .L_2390)
.L_2390:
        /*0a8c*/ 	.word	0x00000100
        /*0a90*/ 	.word	0x00000001
        /*0a94*/ 	.word	0x00000001


	//----- nvinfo : EIATTR_CRS_STACK_SIZE
	.align		4
.L_2391:
        /*0a98*/ 	.byte	0x04, 0x1e
        /*0a9a*/ 	.short	(.L_2393 - .L_2392)
.L_2392:
        /*0a9c*/ 	.word	0x00000000


	//----- nvinfo : EIATTR_CBANK_PARAM_SIZE
	.align		4
.L_2393:
        /*0aa0*/ 	.byte	0x03, 0x19
        /*0aa2*/ 	.short	0x0128


	//----- nvinfo : EIATTR_PARAM_CBANK
	.align		4
        /*0aa4*/ 	.byte	0x04, 0x0a
        /*0aa6*/ 	.short	(.L_2395 - .L_2394)
	.align		4
.L_2394:
        /*0aa8*/ 	.word	index@(.nv.constant0._ZN10layer_norm31ln_parallel_residual_bwd_kernelINS_13Kernel_traitsIf6__halffS2_fjLj8192ELj1ELj1ELj8ELj16ENS_18Kernel_traits_baseILj8192EfS2_fS2_fjLj256EEEEELb1ELb0ELb1EEEvNS_9BwdParamsE)
        /*0aac*/ 	.short	0x0380
        /*0aae*/ 	.short	0x0128


	//----- nvinfo : EIATTR_SW_WAR
	.align		4
.L_2395:
        /*0ab0*/ 	.byte	0x04, 0x36
        /*0ab2*/ 	.short	(.L_2397 - .L_2396)
.L_2396:
        /*0ab4*/ 	.word	0x00000008
.L_2397:


//--------------------- .nv.info._ZN10layer_norm22ln_bwd_finalize_kernelINS_22Kernel_traits_finalizeILj8192Ef6__halffS2_fjLb0ELj1024ELj4ENS_18Kernel_traits_baseILj8192EfS2_fS2_fjLj1024EEEEELb0ELb0EEEvNS_9BwdParamsE --------------------------
	.section	.nv.info._ZN10layer_norm22ln_bwd_finalize_kernelINS_22Kernel_traits_finalizeILj8192Ef6__halffS2_fjLb0ELj1024ELj4ENS_18Kernel_traits_baseILj8192EfS2_fS2_fjLj1024EEEEELb0ELb0EEEvNS_9BwdParamsE,"",@"SHT_CUDA_INFO"
	.sectionflags	@""
	.align	4


	//----- nvinfo : EIATTR_CUDA_API_VERSION
	.align		4
        /*0000*/ 	.byte	0x04, 0x37
        /*0002*/ 	.short	(.L_2399 - .L_2398)
.L_2398:
        /*0004*/ 	.word	0x00000082


	//----- nvinfo : EIATTR_KPARAM_INFO
	.align		4
.L_2399:
        /*0008*/ 	.byte	0x04, 0x17
        /*000a*/ 	.short	(.L_2401 - .L_2400)
.L_2400:
        /*000c*/ 	.word	0x00000000
        /*0010*/ 	.short	0x0000
        /*0012*/ 	.short	0x0000
        /*0014*/ 	.byte	0x00, 0xf0, 0xa1, 0x04


	//----- nvinfo : EIATTR_SPARSE_MMA_MASK
	.align		4
.L_2401:
        /*0018*/ 	.byte	0x03, 0x50
        /*001a*/ 	.short	0x0000


	//----- nvinfo : EIATTR_MAXREG_COUNT
	.align		4
        /*001c*/ 	.byte	0x03, 0x1b
        /*001e*/ 	.short	0x0040


	//----- nvinfo : EIATTR_NUM_BARRIERS
	.align		4
        /*0020*/ 	.byte	0x02, 0x4c
        /*0022*/ 	.byte	0x01
	.zero		1


	//----- nvinfo : EIATTR_MERCURY_ISA_VERSION
	.align		4
        /*0024*/ 	.byte	0x03, 0x5f
        /*0026*/ 	.short	0x0101


	//----- nvinfo : EIATTR_COOP_GROUP_MASK_REGIDS
	.align		4
        /*0028*/ 	.byte	0x04, 0x29
        /*002a*/ 	.short	(.L_2403 - .L_2402)


	//   ....[0]....
.L_2402:
        /*002c*/ 	.word	0xffffffff


	//   ....[1]....
        /*0030*/ 	.word	0xffffffff


	//   ....[2]....
        /*0034*/ 	.word	0xffffffff


	//   ....[3]....
        /*0038*/ 	.word	0xffffffff


	//   ....[4]....
        /*003c*/ 	.word	0xffffffff


	//   ....[5]....
        /*0040*/ 	.word	0xffffffff


	//   ....[6]....
        /*0044*/ 	.word	0xffffffff


	//   ....[7]....
        /*0048*/ 	.word	0xffffffff


	//   ....[8]....
        /*004c*/ 	.word	0xffffffff


	//   ....[9]....
        /*0050*/ 	.word	0xffffffff


	//----- nvinfo : EIATTR_COOP_GROUP_INSTR_OFFSETS
	.align		4
.L_2403:
        /*0054*/ 	.byte	0x04, 0x28
        /*0056*/ 	.short	(.L_2405 - .L_2404)


	//   ....[0]....
.L_2404:
        /*0058*/ 	.word	0x00001550


	//   ....[1]....
        /*005c*/ 	.word	0x00001560


	//   ....[2]....
        /*0060*/ 	.word	0x00001590


	//   ....[3]....
        /*0064*/ 	.word	0x000015a0


	//   ....[4]....
        /*0068*/ 	.word	0x000015d0


	//   ....[5]....
        /*006c*/ 	.word	0x000015e0


	//   ....[6]....
        /*0070*/ 	.word	0x00001610


	//   ....[7]....
        /*0074*/ 	.word	0x00001630


	//   ....[8]....
        /*0078*/ 	.word	0x00001680


	//   ....[9]....
        /*007c*/ 	.word	0x00001690


	//----- nvinfo : EIATTR_VRC_CTA_INIT_COUNT
	.align		4
.L_2405:
        /*0080*/ 	.byte	0x02, 0x4a
	.zero		1
	.zero		1


	//----- nvinfo : EIATTR_EXIT_INSTR_OFFSETS
	.align		4
        /*0084*/ 	.byte	0x04, 0x1c
        /*0086*/ 	.short	(.L_2407 - .L_2406)


	//   ....[0]....
.L_2406:
        /*0088*/ 	.word	0x00000060


	//   ....[1]....
        /*008c*/ 	.word	0x000016f0


	//   ....[2]....
        /*0090*/ 	.word	0x00001720


	//   ....[3]....
        /*0094*/ 	.word	0x000017c0


	//----- nvinfo : EIATTR_MAX_THREADS
	.align		4
.L_2407:
        /*0098*/ 	.byte	0x04, 0x05
        /*009a*/ 	.short	(.L_2409 - .L_2408)
.L_2408:
        /*009c*/ 	.word	0x00000400
        /*00a0*/ 	.word	0x00000001
        /*00a4*/ 	.word	0x00000001


	//----- nvinfo : EIATTR_CRS_STACK_SIZE
	.align		4
.L_2409:
        /*00a8*/ 	.byte	0x04, 0x1e
        /*00aa*/ 	.short	(.L_2411 - .L_2410)
.L_2410:
        /*00ac*/ 	.word	0x00000000


	//----- nvinfo : EIATTR_CBANK_PARAM_SIZE
	.align		4
.L_2411:
        /*00b0*/ 	.byte	0x03, 0x19
        /*00b2*/ 	.short	0x0128


	//----- nvinfo : EIATTR_PARAM_CBANK
	.align		4
        /*00b4*/ 	.byte	0x04, 0x0a
        /*00b6*/ 	.short	(.L_2413 - .L_2412)
	.align		4
.L_2412:
        /*00b8*/ 	.word	index@(.nv.constant0._ZN10layer_norm22ln_bwd_finalize_kernelINS_22Kernel_traits_finalizeILj8192Ef6__halffS2_fjLb0ELj1024ELj4ENS_18Kernel_traits_baseILj8192EfS2_fS2_fjLj1024EEEEELb0ELb0EEEvNS_9BwdParamsE)
        /*00bc*/ 	.short	0x0380
        /*00be*/ 	.short	0x0128


	//----- nvinfo : EIATTR_SW_WAR
	.align		4
.L_2413:
        /*00c0*/ 	.byte	0x04, 0x36
        /*00c2*/ 	.short	(.L_2415 - .L_2414)
.L_2414:
        /*00c4*/ 	.word	0x00000008
.L_2415:


//--------------------- .nv.info._ZN10layer_norm40ln_parallel_residual_bwd_finalize_kernelINS_22Kernel_traits_finalizeILj8192Ef6__halffS2_fjLb0ELj1024ELj4ENS_18Kernel_traits_baseILj8192EfS2_fS2_fjLj1024EEEEELb0EEEvNS_9BwdParamsE --------------------------
	.section	.nv.info._ZN10layer_norm40ln_parallel_residual_bwd_finalize_kernelINS_22Kernel_traits_finalizeILj8192Ef6__halffS2_fjLb0ELj1024ELj4ENS_18Kernel_traits_baseILj8192EfS2_fS2_fjLj1024EEEEELb0EEEvNS_9BwdParamsE,"",@"SHT_CUDA_INFO"
	.sectionflags	@""
	.align	4


	//----- nvinfo : EIATTR_CUDA_API_VERSION
	.align		4
        /*0000*/ 	.byte	0x04, 0x37
        /*0002*/ 	.short	(.L_2417 - .L_2416)
.L_2416:
        /*0004*/ 	.word	0x00000082


	//----- nvinfo : EIATTR_KPARAM_INFO
	.align		4
.L_2417:
        /*0008*/ 	.byte	0x04, 0x17
        /*000a*/ 	.short	(.L_2419 - .L_2418)
.L_2418:
        /*000c*/ 	.word	0x00000000
        /*0010*/ 	.short	0x0000
        /*0012*/ 	.short	0x0000
        /*0014*/ 	.byte	0x00, 0xf0, 0xa1, 0x04


	//----- nvinfo : EIATTR_SPARSE_MMA_MASK
	.align		4
.L_2419:
        /*0018*/ 	.byte	0x03, 0x50
        /*001a*/ 	.short	0x0000


	//----- nvinfo : EIATTR_MAXREG_COUNT
	.align		4
        /*001c*/ 	.byte	0x03, 0x1b
        /*001e*/ 	.short	0x0040


	//----- nvinfo : EIATTR_NUM_BARRIERS
	.align		4
        /*0020*/ 	.byte	0x02, 0x4c
        /*0022*/ 	.byte	0x01
	.zero		1


	//----- nvinfo : EIATTR_MERCURY_ISA_VERSION
	.align		4
        /*0024*/ 	.byte	0x03, 0x5f
        /*0026*/ 	.short	0x0101


	//----- nvinfo : EIATTR_COOP_GROUP_MASK_REGIDS
	.align		4
        /*0028*/ 	.byte	0x04, 0x29
        /*002a*/ 	.short	(.L_2421 - .L_2420)


	//   ....[0]....
.L_2420:
        /*002c*/ 	.word	0xffffffff


	//   ....[1]....
        /*0030*/ 	.word	0xffffffff


	//   ....[2]....
        /*0034*/ 	.word	0xffffffff


	//   ....[3]....
        /*0038*/ 	.word	0xffffffff


	//   ....[4]....
        /*003c*/ 	.word	0xffffffff


	//   ....[5]....
        /*0040*/ 	.word	0xffffffff


	//   ....[6]....
        /*0044*/ 	.word	0xffffffff


	//   ....[7]....
        /*0048*/ 	.word	0xffffffff


	//   ....[8]....
        /*004c*/ 	.word	0xffffffff


	//   ....[9]....
        /*0050*/ 	.word	0xffffffff


	//   ....[10]....
        /*0054*/ 	.word	0xffffffff


	//   ....[11]....
        /*0058*/ 	.word	0xffffffff


	//   ....[12]....
        /*005c*/ 	.word	0xffffffff


	//   ....[13]....
        /*0060*/ 	.word	0xffffffff


	//   ....[14]....
        /*0064*/ 	.word	0xffffffff


	//   ....[15]....
        /*0068*/ 	.word	0xffffffff


	//   ....[16]....
        /*006c*/ 	.word	0xffffffff


	//   ....[17]....
        /*0070*/ 	.word	0xffffffff


	//   ....[18]....
        /*0074*/ 	.word	0xffffffff


	//   ....[19]....
        /*0078*/ 	.word	0xffffffff


	//----- nvinfo : EIATTR_COOP_GROUP_INSTR_OFFSETS
	.align		4
.L_2421:
        /*007c*/ 	.byte	0x04, 0x28
        /*007e*/ 	.short	(.L_2423 - .L_2422)


	//   ....[0]....
.L_2422:
        /*0080*/ 	.word	0x000013a0


	//   ....[1]....
        /*0084*/ 	.word	0x000013b0


	//   ....[2]....
        /*0088*/ 	.word	0x000013c0


	//   ....[3]....
        /*008c*/ 	.word	0x000013d0


	//   ....[4]....
        /*0090*/ 	.word	0x00001410


	//   ....[5]....
        /*0094*/ 	.word	0x00001430


	//   ....[6]....
        /*0098*/ 	.word	0x00001440


	//   ....[7]....
        /*009c*/ 	.word	0x00001450


	//   ....[8]....
        /*00a0*/ 	.word	0x00001480


	//   ....[9]....
        /*00a4*/ 	.word	0x000014b0


	//   ....[10]....
        /*00a8*/ 	.word	0x000014e0


	//   ....[11]....
        /*00ac*/ 	.word	0x000014f0


	//   ....[12]....
        /*00b0*/ 	.word	0x00001520


	//   ....[13]....
        /*00b4*/ 	.word	0x00001540


	//   ....[14]....
        /*00b8*/ 	.word	0x00001560


	//   ....[15]....
        /*00bc*/ 	.word	0x00001570


	//   ....[16]....
        /*00c0*/ 	.word	0x000015b0


	//   ....[17]....
        /*00c4*/ 	.word	0x000015e0


	//   ....[18]....
        /*00c8*/ 	.word	0x00001600


	//   ....[19]....
        /*00cc*/ 	.word	0x00001610


	//----- nvinfo : EIATTR_VRC_CTA_INIT_COUNT
	.align		4
.L_2423:
        /*00d0*/ 	.byte	0x02, 0x4a
	.zero		1
	.zero		1


	//----- nvinfo : EIATTR_EXIT_INSTR_OFFSETS
	.align		4
        /*00d4*/ 	.byte	0x04, 0x1c
        /*00d6*/ 	.short	(.L_2425 - .L_2424)


	//   ....[0]....
.L_2424:
        /*00d8*/ 	.word	0x00000060


	//   ....[1]....
        /*00dc*/ 	.word	0x000016c0


	//   ....[2]....
        /*00e0*/ 	.word	0x000016f0


	//   ....[3]....
        /*00e4*/ 	.word	0x00001810


	//----- nvinfo : EIATTR_MAX_THREADS
	.align		4
.L_2425:
        /*00e8*/ 	.byte	0x04, 0x05
        /*00ea*/ 	.short	(.L_2427 - .L_2426)
.L_2426:
        /*00ec*/ 	.word	0x00000400
        /*00f0*/ 	.word	0x00000001
        /*00f4*/ 	.word	0x00000001


	//----- nvinfo : EIATTR_CRS_STACK_SIZE
	.align		4
.L_2427:
        /*00f8*/ 	.byte	0x04, 0x1e
        /*00fa*/ 	.short	(.L_2429 - .L_2428)
.L_2428:
        /*00fc*/ 	.word	0x00000000


	//----- nvinfo : EIATTR_CBANK_PARAM_SIZE
	.align		4
.L_2429:
        /*0100*/ 	.byte	0x03, 0x19
        /*0102*/ 	.short	0x0128


	//----- nvinfo : EIATTR_PARAM_CBANK
	.align		4
        /*0104*/ 	.byte	0x04, 0x0a
        /*0106*/ 	.short	(.L_2431 - .L_2430)
	.align		4
.L_2430:
        /*0108*/ 	.word	index@(.nv.constant0._ZN10layer_norm40ln_parallel_residual_bwd_finalize_kernelINS_22Kernel_traits_finalizeILj8192Ef6__halffS2_fjLb0ELj1024ELj4ENS_18Kernel_traits_baseILj8192EfS2_fS2_fjLj1024EEEEELb0EEEvNS_9BwdParamsE)
        /*010c*/ 	.short	0x0380
        /*010e*/ 	.short	0x0128


	//----- nvinfo : EIATTR_SW_WAR
	.align		4
.L_2431:
        /*0110*/ 	.byte	0x04, 0x36
        /*0112*/ 	.short	(.L_2433 - .L_2432)
.L_2432:
        /*0114*/ 	.word	0x00000008
.L_2433:


//--------------------- .nv.info._ZN10layer_norm31ln_parallel_residual_bwd_kernelINS_13Kernel_traitsIf6__halffS2_fjLj8192ELj1ELj1ELj8ELj16ENS_18Kernel_traits_baseILj8192EfS2_fS2_fjLj256EEEEELb1ELb1ELb0EEEvNS_9BwdParamsE --------------------------
	.section	.nv.info._ZN10layer_norm31ln_parallel_residual_bwd_kernelINS_13Kernel_traitsIf6__halffS2_fjLj8192ELj1ELj1ELj8ELj16ENS_18Kernel_traits_baseILj8192EfS2_fS2_fjLj256EEEEELb1ELb1ELb0EEEvNS_9BwdParamsE,"",@"SHT_CUDA_INFO"
	.sectionflags	@""
	.align	4


	//----- nvinfo : EIATTR_CUDA_API_VERSION
	.align		4
        /*0000*/ 	.byte	0x04, 0x37
        /*0002*/ 	.short	(.L_2435 - .L_2434)
.L_2434:
        /*0004*/ 	.word	0x00000082


	//----- nvinfo : EIATTR_KPARAM_INFO
	.align		4
.L_2435:
        /*0008*/ 	.byte	0x04, 0x17
        /*000a*/ 	.short	(.L_2437 - .L_2436)
.L_2436:
        /*000c*/ 	.word	0x00000000
        /*0010*/ 	.short	0x0000
        /*0012*/ 	.short	0x0000
        /*0014*/ 	.byte	0x00, 0xf0, 0xa1, 0x04


	//----- nvinfo : EIATTR_SPARSE_MMA_MASK
	.align		4
.L_2437:
        /*0018*/ 	.byte	0x03, 0x50
        /*001a*/ 	.short	0x0000


	//----- nvinfo : EIATTR_MAXREG_COUNT
	.align		4
        /*001c*/ 	.byte	0x03, 0x1b
        /*001e*/ 	.short	0x00ff


	//----- nvinfo : EIATTR_NUM_BARRIERS
	.align		4
        /*0020*/ 	.byte	0x02, 0x4c
        /*0022*/ 	.byte	0x01
	.zero		1


	//----- nvinfo : EIATTR_MERCURY_ISA_VERSION
	.align		4
        /*0024*/ 	.byte	0x03, 0x5f
        /*0026*/ 	.short	0x0101


	//----- nvinfo : EIATTR_COOP_GROUP_MASK_REGIDS
	.align		4
        /*0028*/ 	.byte	0x04, 0x29
        /*002a*/ 	.short	(.L_2439 - .L_2438)


	//   ....[0]....
.L_2438:
        /*002c*/ 	.word	0xffffffff


	//   ....[1]....
        /*0030*/ 	.word	0xffffffff


	//   ....[2]....
        /*0034*/ 	.word	0xffffffff


	//   ....[3]....
        /*0038*/ 	.word	0xffffffff


	//   ....[4]....
        /*003c*/ 	.word	0xffffffff


	//   ....[5]....
        /*0040*/ 	.word	0xffffffff


	//   ....[6]....
        /*0044*/ 	.word	0xffffffff


	//   ....[7]....
        /*0048*/ 	.word	0xffffffff


	//   ....[8]....
        /*004c*/ 	.word	0xffffffff


	//   ....[9]....
        /*0050*/ 	.word	0xffffffff


	//----- nvinfo : EIATTR_COOP_GROUP_INSTR_OFFSETS
	.align		4
.L_2439:
        /*0054*/ 	.byte	0x04, 0x28
        /*0056*/ 	.short	(.L_2441 - .L_2440)


	//   ....[0]....
.L_2440:
        /*0058*/ 	.word	0x00001e90


	//   ....[1]....
        /*005c*/ 	.word	0x00001eb0


	//   ....[2]....
        /*0060*/ 	.word	0x00001ef0


	//   ....[3]....
        /*0064*/ 	.word	0x00001f00


	//   ....[4]....
        /*0068*/ 	.word	0x00001f40


	//   ....[5]....
        /*006c*/ 	.word	0x00001f50


	//   ....[6]....
        /*0070*/ 	.word	0x00001f80


	//   ....[7]....
        /*0074*/ 	.word	0x00001f90


	//   ....[8]....
        /*0078*/ 	.word	0x00001fc0


	//   ....[9]....
        /*007c*/ 	.word	0x00001fd0


	//----- nvinfo : EIATTR_VRC_CTA_INIT_COUNT
	.align		4
.L_2441:
        /*0080*/ 	.byte	0x02, 0x4a
	.zero		1
	.zero		1


	//----- nvinfo : EIATTR_EXIT_INSTR_OFFSETS
	.align		4
        /*0084*/ 	.byte	0x04, 0x1c
        /*0086*/ 	.short	(.L_2443 - .L_2442)


	//   ....[0]....
.L_2442:
        /*0088*/ 	.word	0x0000afa0


	//   ....[1]....
        /*008c*/ 	.word	0x0000b040


	//----- nvinfo : EIATTR_MAX_THREADS
	.align		4
.L_2443:
        /*0090*/ 	.byte	0x04, 0x05
        /*0092*/ 	.short	(.L_2445 - .L_2444)
.L_2444:
        /*0094*/ 	.word	0x00000100
        /*0098*/ 	.word	0x00000001
        /*009c*/ 	.word	0x00000001


	//----- nvinfo : EIATTR_CRS_STACK_SIZE
	.align		4
.L_2445:
        /*00a0*/ 	.byte	0x04, 0x1e
        /*00a2*/ 	.short	(.L_2447 - .L_2446)
.L_2446:
        /*00a4*/ 	.word	0x00000000


	//----- nvinfo : EIATTR_CBANK_PARAM_SIZE
	.align		4
.L_2447:
        /*00a8*/ 	.byte	0x03, 0x19
        /*00aa*/ 	.short	0x0128


	//----- nvinfo : EIATTR_PARAM_CBANK
	.align		4
        /*00ac*/ 	.byte	0x04, 0x0a
        /*00ae*/ 	.short	(.L_2449 - .L_2448)
	.align		4
.L_2448:
        /*00b0*/ 	.word	index@(.nv.constant0._ZN10layer_norm31ln_parallel_residual_bwd_kernelINS_13Kernel_traitsIf6__halffS2_fjLj8192ELj1ELj1ELj8ELj16ENS_18Kernel_traits_baseILj8192EfS2_fS2_fjLj256EEEEELb1ELb1ELb0EEEvNS_9BwdParamsE)
        /*00b4*/ 	.short	0x0380
        /*00b6*/ 	.short	0x0128


	//----- nvinfo : EIATTR_SW_WAR
	.align		4
.L_2449:
        /*00b8*/ 	.byte	0x04, 0x36
        /*00ba*/ 	.short	(.L_2451 - .L_2450)
.L_2450:
        /*00bc*/ 	.word	0x00000008
.L_2451:


//--------------------- .nv.info._ZN10layer_norm22ln_bwd_finalize_kernelINS_22Kernel_traits_finalizeILj8192Ef6__halffS2_fjLb0ELj1024ELj4ENS_18Kernel_traits_baseILj8192EfS2_fS2_fjLj1024EEEEELb0ELb1EEEvNS_9BwdParamsE --------------------------
	.section	.nv.info._ZN10layer_norm22ln_bwd_finalize_kernelINS_22Kernel_traits_finalizeILj8192Ef6__halffS2_fjLb0ELj1024ELj4ENS_18Kernel_traits_baseILj8192EfS2_fS2_fjLj1024EEEEELb0ELb1EEEvNS_9BwdParamsE,"",@"SHT_CUDA_INFO"
	.sectionflags	@""
	.align	4


	//----- nvinfo : EIATTR_CUDA_API_VERSION
	.align		4
        /*0000*/ 	.byte	0x04, 0x37
        /*0002*/ 	.short	(.L_2453 - .L_2452)
.L_2452:
        /*0004*/ 	.word	0x00000082


	//----- nvinfo : EIATTR_KPARAM_INFO
	.align		4
.L_2453:
        /*0008*/ 	.byte	0x04, 0x17
        /*000a*/ 	.short	(.L_2455 - .L_2454)
.L_2454:
        /*000c*/ 	.word	0x00000000
        /*0010*/ 	.short	0x0000
        /*0012*/ 	.short	0x0000
        /*0014*/ 	.byte	0x00, 0xf0, 0xa1, 0x04


	//----- nvinfo : EIATTR_SPARSE_MMA_MASK
	.align		4
.L_2455:
        /*0018*/ 	.byte	0x03, 0x50
        /*001a*/ 	.short	0x0000


	//----- nvinfo : EIATTR_MAXREG_COUNT
	.align		4
        /*001c*/ 	.byte	0x03, 0x1b
        /*001e*/ 	.short	0x0040


	//----- nvinfo : EIATTR_NUM_BARRIERS
	.align		4
        /*0020*/ 	.byte	0x02, 0x4c
        /*0022*/ 	.byte	0x01
	.zero		1


	//----- nvinfo : EIATTR_MERCURY_ISA_VERSION
	.align		4
        /*0024*/ 	.byte	0x03, 0x5f
        /*0026*/ 	.short	0x0101


	//----- nvinfo : EIATTR_COOP_GROUP_MASK_REGIDS
	.align		4
        /*0028*/ 	.byte	0x04, 0x29
        /*002a*/ 	.short	(.L_2457 - .L_2456)


	//   ....[0]....
.L_2456:
        /*002c*/ 	.word	0xffffffff


	//   ....[1]....
        /*0030*/ 	.word	0xffffffff


	//   ....[2]....
        /*0034*/ 	.word	0xffffffff


	//   ....[3]....
        /*0038*/ 	.word	0xffffffff


	//   ....[4]....
        /*003c*/ 	.word	0xffffffff


	//   ....[5]....
        /*0040*/ 	.word	0xffffffff


	//   ....[6]....
        /*0044*/ 	.word	0xffffffff


	//   ....[7]....
        /*0048*/ 	.word	0xffffffff


	//   ....[8]....
        /*004c*/ 	.word	0xffffffff


	//   ....[9]....
        /*0050*/ 	.word	0xffffffff


	//----- nvinfo : EIATTR_COOP_GROUP_INSTR_OFFSETS
	.align		4
.L_2457:
        /*0054*/ 	.byte	0x04, 0x28
        /*0056*/ 	.short	(.L_2459 - .L_2458)


	//   ....[0]....
.L_2458:
        /*0058*/ 	.word	0x00001560


	//   ....[1]....
        /*005c*/ 	.word	0x00001570


	//   ....[2]....
        /*0060*/ 	.word	0x000015a0


	//   ....[3]....
        /*0064*/ 	.word	0x000015b0


	//   ....[4]....
        /*0068*/ 	.word	0x000015e0


	//   ....[5]....
        /*006c*/ 	.word	0x000015f0


	//   ....[6]....
        /*0070*/ 	.word	0x00001620


	//   ....[7]....
        /*0074*/ 	.word	0x00001640


	//   ....[8]....
        /*0078*/ 	.word	0x00001670


	//   ....[9]....
        /*007c*/ 	.word	0x00001680


	//----- nvinfo : EIATTR_VRC_CTA_INIT_COUNT
	.align		4
.L_2459:
        /*0080*/ 	.byte	0x02, 0x4a
	.zero		1
	.zero		1


	//----- nvinfo : EIATTR_EXIT_INSTR_OFFSETS
	.align		4
        /*0084*/ 	.byte	0x04, 0x1c
        /*0086*/ 	.short	(.L_2461 - .L_2460)


	//   ....[0]....
.L_2460:
        /*0088*/ 	.word	0x00000060


	//   ....[1]....
        /*008c*/ 	.word	0x000016e0


	//   ....[2]....
        /*0090*/ 	.word	0x000017b0


	//----- nvinfo : EIATTR_MAX_THREADS
	.align		4
.L_2461:
        /*0094*/ 	.byte	0x04, 0x05
        /*0096*/ 	.short	(.L_2463 - .L_2462)
.L_2462:
        /*0098*/ 	.word	0x00000400
        /*009c*/ 	.word	0x00000001
        /*00a0*/ 	.word	0x00000001


	//----- nvinfo : EIATTR_CRS_STACK_SIZE
	.align		4
.L_2463:
        /*00a4*/ 	.byte	0x04, 0x1e
        /*00a6*/ 	.short	(.L_2465 - .L_2464)
.L_2464:
        /*00a8*/ 	.word	0x00000000


	//----- nvinfo : EIATTR_CBANK_PARAM_SIZE
	.align		4
.L_2465:
        /*00ac*/ 	.byte	0x03, 0x19
        /*00ae*/ 	.short	0x0128


	//----- nvinfo : EIATTR_PARAM_CBANK
	.align		4
        /*00b0*/ 	.byte	0x04, 0x0a
        /*00b2*/ 	.short	(.L_2467 - .L_2466)
	.align		4
.L_2466:
        /*00b4*/ 	.word	index@(.nv.constant0._ZN10layer_norm22ln_bwd_finalize_kernelINS_22Kernel_traits_finalizeILj8192Ef6__halffS2_fjLb0ELj1024ELj4ENS_18Kernel_traits_baseILj8192EfS2_fS2_fjLj1024EEEEELb0ELb1EEEvNS_9BwdParamsE)
        /*00b8*/ 	.short	0x0380
        /*00ba*/ 	.short	0x0128


	//----- nvinfo : EIATTR_SW_WAR
	.align		4
.L_2467:
        /*00bc*/ 	.byte	0x04, 0x36
        /*00be*/ 	.short	(.L_2469 - .L_2468)
.L_2468:
        /*00c0*/ 	.word	0x00000008
.L_2469:


//--------------------- .nv.info._ZN10layer_norm40ln_parallel_residual_bwd_finalize_kernelINS_22Kernel_traits_finalizeILj8192Ef6__halffS2_fjLb0ELj1024ELj4ENS_18Kernel_traits_baseILj8192EfS2_fS2_fjLj1024EEEEELb1EEEvNS_9BwdParamsE --------------------------
	.section	.nv.info._ZN10layer_norm40ln_parallel_residual_bwd_finalize_kernelINS_22Kernel_traits_finalizeILj8192Ef6__halffS2_fjLb0ELj1024ELj4ENS_18Kernel_traits_baseILj8192EfS2_fS2_fjLj1024EEEEELb1EEEvNS_9BwdParamsE,"",@"SHT_CUDA_INFO"
	.sectionflags	@""
	.align	4


	//----- nvinfo : EIATTR_CUDA_API_VERSION
	.align		4
        /*0000*/ 	.byte	0x04, 0x37
        /*0002*/ 	.short	(.L_2471 - .L_2470)
.L_2470:
        /*0004*/ 	.word	0x00000082


	//----- nvinfo : EIATTR_KPARAM_INFO
	.align		4
.L_2471:
        /*0008*/ 	.byte	0x04, 0x17
        /*000a*/ 	.short	(.L_2473 - .L_2472)
.L_2472:
        /*000c*/ 	.word	0x00000000
        /*0010*/ 	.short	0x0000
        /*0012*/ 	.short	0x0000
        /*0014*/ 	.byte	0x00, 0xf0, 0xa1, 0x04


	//----- nvinfo : EIATTR_SPARSE_MMA_MASK
	.align		4
.L_2473:
        /*0018*/ 	.byte	0x03, 0x50
        /*001a*/ 	.short	0x0000


	//----- nvinfo : EIATTR_MAXREG_COUNT
	.align		4
        /*001c*/ 	.byte	0x03, 0x1b
        /*001e*/ 	.short	0x0040


	//----- nvinfo : EIATTR_NUM_BARRIERS
	.align		4
        /*0020*/ 	.byte	0x02, 0x4c
        /*0022*/ 	.byte	0x01
	.zero		1


	//----- nvinfo : EIATTR_MERCURY_ISA_VERSION
	.align		4
        /*0024*/ 	.byte	0x03, 0x5f
        /*0026*/ 	.short	0x0101


	//----- nvinfo : EIATTR_COOP_GROUP_MASK_REGIDS
	.align		4
        /*0028*/ 	.byte	0x04, 0x29
        /*002a*/ 	.short	(.L_2475 - .L_2474)


	//   ....[0]....
.L_2474:
        /*002c*/ 	.word	0xffffffff


	//   ....[1]....
        /*0030*/ 	.word	0xffffffff


	//   ....[2]....
        /*0034*/ 	.word	0xffffffff


	//   ....[3]....
        /*0038*/ 	.word	0xffffffff


	//   ....[4]....
        /*003c*/ 	.word	0xffffffff


	//   ....[5]....
        /*0040*/ 	.word	0xffffffff


	//   ....[6]....
        /*0044*/ 	.word	0xffffffff


	//   ....[7]....
        /*0048*/ 	.word	0xffffffff


	//   ....[8]....
        /*004c*/ 	.word	0xffffffff


	//   ....[9]....
        /*0050*/ 	.word	0xffffffff


	//   ....[10]....
        /*0054*/ 	.word	0xffffffff


	//   ....[11]....
        /*0058*/ 	.word	0xffffffff


	//   ....[12]....
        /*005c*/ 	.word	0xffffffff


	//   ....[13]....
        /*0060*/ 	.word	0xffffffff


	//   ....[14]....
        /*0064*/ 	.word	0xffffffff


	//   ....[15]....
        /*0068*/ 	.word	0xffffffff


	//   ....[16]....
        /*006c*/ 	.word	0xffffffff


	//   ....[17]....
        /*0070*/ 	.word	0xffffffff


	//   ....[18]....
        /*0074*/ 	.word	0xffffffff


	//   ....[19]....
        /*0078*/ 	.word	0xffffffff


	//----- nvinfo : EIATTR_COOP_GROUP_INSTR_OFFSETS
	.align		4
.L_2475:
        /*007c*/ 	.byte	0x04, 0x28
        /*007e*/ 	.short	(.L_2477 - .L_2476)


	//   ....[0]....
.L_2476:
        /*0080*/ 	.word	0x000013e0


	//   ....[1]....
        /*0084*/ 	.word	0x000013f0


	//   ....[2]....
        /*0088*/ 	.word	0x00001400


	//   ....[3]....
        /*008c*/ 	.word	0x00001410


	//   ....[4]....
        /*0090*/ 	.word	0x00001450


	//   ....[5]....
        /*0094*/ 	.word	0x00001470


	//   ....[6]....
        /*0098*/ 	.word	0x00001480


	//   ....[7]....
        /*009c*/ 	.word	0x00001490


	//   ....[8]....
        /*00a0*/ 	.word	0x000014d0


	//   ....[9]....
        /*00a4*/ 	.word	0x000014f0


	//   ....[10]....
        /*00a8*/ 	.word	0x00001500


	//   ....[11]....
        /*00ac*/ 	.word	0x00001510


	//   ....[12]....
        /*00b0*/ 	.word	0x00001540


	//   ....[13]....
        /*00b4*/ 	.word	0x00001560


	//   ....[14]....
        /*00b8*/ 	.word	0x00001580


	//   ....[15]....
        /*00bc*/ 	.word	0x00001590


	//   ....[16]....
        /*00c0*/ 	.word	0x000015c0


	//   ....[17]....
        /*00c4*/ 	.word	0x000015e0


	//   ....[18]....
        /*00c8*/ 	.word	0x00001600


	//   ....[19]....
        /*00cc*/ 	.word	0x00001610


	//----- nvinfo : EIATTR_VRC_CTA_INIT_COUNT
	.align		4
.L_2477:
        /*00d0*/ 	.byte	0x02, 0x4a
	.zero		1
	.zero		1


	//----- nvinfo : EIATTR_EXIT_INSTR_OFFSETS
	.align		4
        /*00d4*/ 	.byte	0x04, 0x1c
        /*00d6*/ 	.short	(.L_2479 - .L_2478)


	//   ....[0]....
.L_2478:
        /*00d8*/ 	.word	0x00000060


	//   ....[1]....
        /*00dc*/ 	.word	0x000016b0


	//   ....[2]....
        /*00e0*/ 	.word	0x00001800


	//----- nvinfo : EIATTR_MAX_THREADS
	.align		4
.L_2479:
        /*00e4*/ 	.byte	0x04, 0x05
        /*00e6*/ 	.short	(.L_2481 - .L_2480)
.L_2480:
        /*00e8*/ 	.word	0x00000400
        /*00ec*/ 	.word	0x00000001
        /*00f0*/ 	.word	0x00000001


	//----- nvinfo : EIATTR_CRS_STACK_SIZE
	.align		4
.L_2481:
        /*00f4*/ 	.byte	0x04, 0x1e
        /*00f6*/ 	.short	(.L_2483 - .L_2482)
.L_2482:
        /*00f8*/ 	.word	0x00000000


	//----- nvinfo : EIATTR_CBANK_PARAM_SIZE
	.align		4
.L_2483:
        /*00fc*/ 	.byte	0x03, 0x19
        /*00fe*/ 	.short	0x0128


	//----- nvinfo : EIATTR_PARAM_CBANK
	.align		4
        /*0100*/ 	.byte	0x04, 0x0a
        /*0102*/ 	.short	(.L_2485 - .L_2484)
	.align		4
.L_2484:
        /*0104*/ 	.word	index@(.nv.constant0._ZN10layer_norm40ln_parallel_residual_bwd_finalize_kernelINS_22Kernel_traits_finalizeILj8192Ef6__halffS2_fjLb0ELj1024ELj4ENS_18Kernel_traits_baseILj8192EfS2_fS2_fjLj1024EEEEELb1EEEvNS_9BwdParamsE)
        /*0108*/ 	.short	0x0380
        /*010a*/ 	.short	0x0128


	//----- nvinfo : EIATTR_SW_WAR
	.align		4
.L_2485:
        /*010c*/ 	.byte	0x04, 0x36
        /*010e*/ 	.short	(.L_2487 - .L_2486)
.L_2486:
        /*0110*/ 	.word	0x00000008
.L_2487:


//--------------------- .nv.info._ZN10layer_norm31ln_parallel_residual_bwd_kernelINS_13Kernel_traitsIf6__halffS2_fjLj8192ELj1ELj1ELj8ELj16ENS_18Kernel_traits_baseILj8192EfS2_fS2_fjLj256EEEEELb1ELb1ELb1EEEvNS_9BwdParamsE --------------------------
	.section	.nv.info._ZN10layer_norm31ln_parallel_residual_bwd_kernelINS_13Kernel_traitsIf6__halffS2_fjLj8192ELj1ELj1ELj8ELj16ENS_18Kernel_traits_baseILj8192EfS2_fS2_fjLj256EEEEELb1ELb1ELb1EEEvNS_9BwdParamsE,"",@"SHT_CUDA_INFO"
	.sectionflags	@""
	.align	4


	//----- nvinfo : EIATTR_CUDA_API_VERSION
	.align		4
        /*0000*/ 	.byte	0x04, 0x37
        /*0002*/ 	.short	(.L_2489 - .L_2488)
.L_2488:
        /*0004*/ 	.word	0x00000082


	//----- nvinfo : EIATTR_KPARAM_INFO
	.align		4
.L_2489:
        /*0008*/ 	.byte	0x04, 0x17
        /*000a*/ 	.short	(.L_2491 - .L_2490)
.L_2490:
        /*000c*/ 	.word	0x00000000
        /*0010*/ 	.short	0x0000
        /*0012*/ 	.short	0x0000
        /*0014*/ 	.byte	0x00, 0xf0, 0xa1, 0x04


	//----- nvinfo : EIATTR_SPARSE_MMA_MASK
	.align		4
.L_2491:
        /*0018*/ 	.byte	0x03, 0x50
        /*001a*/ 	.short	0x0000


	//----- nvinfo : EIATTR_MAXREG_COUNT
	.align		4
        /*001c*/ 	.byte	0x03, 0x1b
        /*001e*/ 	.short	0x00ff


	//----- nvinfo : EIATTR_NUM_BARRIERS
	.align		4
        /*0020*/ 	.byte	0x02, 0x4c
        /*0022*/ 	.byte	0x01
	.zero		1


	//----- nvinfo : EIATTR_MERCURY_ISA_VERSION
	.align		4
        /*0024*/ 	.byte	0x03, 0x5f
        /*0026*/ 	.short	0x0101


	//----- nvinfo : EIATTR_COOP_GROUP_MASK_REGIDS
	.align		4
        /*0028*/ 	.byte	0x04, 0x29
        /*002a*/ 	.short	(.L_2493 - .L_2492)


	//   ....[0]....
.L_2492:
        /*002c*/ 	.word	0xffffffff


	//   ....[1]....
        /*0030*/ 	.word	0xffffffff


	//   ....[2]....
        /*0034*/ 	.word	0xffffffff


	//   ....[3]....
        /*0038*/ 	.word	0xffffffff


	//   ....[4]....
        /*003c*/ 	.word	0xffffffff


	//   ....[5]....
        /*0040*/ 	.word	0xffffffff


	//   ....[6]....
        /*0044*/ 	.word	0xffffffff


	//   ....[7]....
        /*0048*/ 	.word	0xffffffff


	//   ....[8]....
        /*004c*/ 	.word	0xffffffff


	//   ....[9]....
        /*0050*/ 	.word	0xffffffff


	//----- nvinfo : EIATTR_COOP_GROUP_INSTR_OFFSETS
	.align		4
.L_2493:
        /*0054*/ 	.byte	0x04, 0x28
        /*0056*/ 	.short	(.L_2495 - .L_2494)


	//   ....[0]....
.L_2494:
        /*0058*/ 	.word	0x000017e0


	//   ....[1]....
        /*005c*/ 	.word	0x00001890


	//   ....[2]....
        /*0060*/ 	.word	0x000018a0


	//   ....[3]....
        /*0064*/ 	.word	0x000018d0


	//   ....[4]....
        /*0068*/ 	.word	0x000018f0


	//   ....[5]....
        /*006c*/ 	.word	0x00001910


	//   ....[6]....
        /*0070*/ 	.word	0x00001920


	//   ....[7]....
        /*0074*/ 	.word	0x00001950


	//   ....[8]....
        /*0078*/ 	.word	0x00001970


	//   ....[9]....
        /*007c*/ 	.word	0x00001990


	//----- nvinfo : EIATTR_VRC_CTA_INIT_COUNT
	.align		4
.L_2495:
        /*0080*/ 	.byte	0x02, 0x4a
	.zero		1
	.zero		1


	//----- nvinfo : EIATTR_EXIT_INSTR_OFFSETS
	.align		4
        /*0084*/ 	.byte	0x04, 0x1c
        /*0086*/ 	.short	(.L_2497 - .L_2496)


	//   ....[0]....
.L_2496:
        /*0088*/ 	.word	0x0000ab10


	//----- nvinfo : EIATTR_MAX_THREADS
	.align		4
.L_2497:
        /*008c*/ 	.byte	0x04, 0x05
        /*008e*/ 	.short	(.L_2499 - .L_2498)
.L_2498:
        /*0090*/ 	.word	0x00000100
        /*0094*/ 	.word	0x00000001
        /*0098*/ 	.word	0x00000001


	//----- nvinfo : EIATTR_CRS_STACK_SIZE
	.align		4
.L_2499:
        /*009c*/ 	.byte	0x04, 0x1e
        /*009e*/ 	.short	(.L_2501 - .L_2500)
.L_2500:
        /*00a0*/ 	.word	0x00000000


	//----- nvinfo : EIATTR_CBANK_PARAM_SIZE
	.align		4
.L_2501:
        /*00a4*/ 	.byte	0x03, 0x19
        /*00a6*/ 	.short	0x0128


	//----- nvinfo : EIATTR_PARAM_CBANK
	.align		4
        /*00a8*/ 	.byte	0x04, 0x0a
        /*00aa*/ 	.short	(.L_2503 - .L_2502)
	.align		4
.L_2502:
        /*00ac*/ 	.word	index@(.nv.constant0._ZN10layer_norm31ln_parallel_residual_bwd_kernelINS_13Kernel_traitsIf6__halffS2_fjLj8192ELj1ELj1ELj8ELj16ENS_18Kernel_traits_baseILj8192EfS2_fS2_fjLj256EEEEELb1ELb1ELb1EEEvNS_9BwdParamsE)
        /*00b0*/ 	.short	0x0380
        /*00b2*/ 	.short	0x0128


	//----- nvinfo : EIATTR_SW_WAR
	.align		4
.L_2503:
        /*00b4*/ 	.byte	0x04, 0x36
        /*00b6*/ 	.short	(.L_2505 - .L_2504)
.L_2504:
        /*00b8*/ 	.word	0x00000008
.L_2505:


//--------------------- .nv.info._ZN10layer_norm31ln_parallel_residual_bwd_kernelINS_13Kernel_traitsI6__halfffffjLj8192ELj1ELj1ELj8ELj16ENS_18Kernel_traits_baseILj8192ES2_ffffjLj256EEEEELb0ELb0ELb0EEEvNS_9BwdParamsE --------------------------
	.section	.nv.info._ZN10layer_norm31ln_parallel_residual_bwd_kernelINS_13Kernel_traitsI6__halfffffjLj8192ELj1ELj1ELj8ELj16ENS_18Kernel_traits_baseILj8192ES2_ffffjLj256EEEEELb0ELb0ELb0EEEvNS_9BwdParamsE,"",@"SHT_CUDA_INFO"
	.sectionflags	@""
	.align	4


	//----- nvinfo : EIATTR_CUDA_API_VERSION
	.align		4
        /*0000*/ 	.byte	0x04, 0x37
        /*0002*/ 	.short	(.L_2507 - .L_2506)
.L_2506:
        /*0004*/ 	.word	0x00000082


	//----- nvinfo : EIATTR_KPARAM_INFO
	.align		4
.L_2507:
        /*0008*/ 	.byte	0x04, 0x17
        /*000a*/ 	.short	(.L_2509 - .L_2508)
.L_2508:
        /*000c*/ 	.word	0x00000000
        /*0010*/ 	.short	0x0000
        /*0012*/ 	.short	0x0000
        /*0014*/ 	.byte	0x00, 0xf0, 0xa1, 0x04


	//----- nvinfo : EIATTR_SPARSE_MMA_MASK
	.align		4
.L_2509:
        /*0018*/ 	.byte	0x03, 0x50
        /*001a*/ 	.short	0x0000


	//----- nvinfo : EIATTR_MAXREG_COUNT
	.align		4
        /*001c*/ 	.byte	0x03, 0x1b
        /*001e*/ 	.short	0x00ff


	//----- nvinfo : EIATTR_NUM_BARRIERS
	.align		4
        /*0020*/ 	.byte	0x02, 0x4c
        /*0022*/ 	.byte	0x01
	.zero		1


	//----- nvinfo : EIATTR_ANNOTATIONS
	.align		4
        /*0024*/ 	.byte	0x04, 0x55
        /*0026*/ 	.short	(.L_2511 - .L_2510)


	//   ....[0]....
.L_2510:
        /* <DEDUP_REMOVED lines=66> */


	//----- nvinfo : EIATTR_MERCURY_ISA_VERSION
	.align		4
.L_2511:
        /*0438*/ 	.byte	0x03, 0x5f
        /*043a*/ 	.short	0x0101


	//----- nvinfo : EIATTR_COOP_GROUP_MASK_REGIDS
	.align		4
        /*043c*/ 	.byte	0x04, 0x29
        /*043e*/ 	.short	(.L_2513 - .L_2512)


	//   ....[0]....
.L_2512:
        /*0440*/ 	.word	0xffffffff


	//   ....[1]....
        /*0444*/ 	.word	0xffffffff


	//   ....[2]....
        /*0448*/ 	.word	0xffffffff


	//   ....[3]....
        /*044c*/ 	.word	0xffffffff


	//   ....[4]....
        /*0450*/ 	.word	0xffffffff


	//   ....[5]....
        /*0454*/ 	.word	0xffffffff


	//   ....[6]....
        /*0458*/ 	.word	0xffffffff


	//   ....[7]....
        /*045c*/ 	.word	0xffffffff


	//   ....[8]....
        /*0460*/ 	.word	0xffffffff


	//   ....[9]....
        /*0464*/ 	.word	0xffffffff


	//----- nvinfo : EIATTR_COOP_GROUP_INSTR_OFFSETS
	.align		4
.L_2513:
        /*0468*/ 	.byte	0x04, 0x28
        /*046a*/ 	.short	(.L_2515 - .L_2514)


	//   ....[0]....
.L_2514:
        /*046c*/ 	.word	0x00003d70


	//   ....[1]....
        /*0470*/ 	.word	0x00003d90


	//   ....[2]....
        /*0474*/ 	.word	0x00003dd0


	//   ....[3]....
        /*0478*/ 	.word	0x00003de0


	//   ....[4]....
        /*047c*/ 	.word	0x00003e20


	//   ....[5]....
        /*0480*/ 	.word	0x00003e30


	//   ....[6]....
        /*0484*/ 	.word	0x00003e60


	//   ....[7]....
        /*0488*/ 	.word	0x00003e70


	//   ....[8]....
        /*048c*/ 	.word	0x00003ea0


	//   ....[9]....
        /*0490*/ 	.word	0x00003ec0


	//----- nvinfo : EIATTR_VRC_CTA_INIT_COUNT
	.align		4
.L_2515:
        /*0494*/ 	.byte	0x02, 0x4a
	.zero		1
	.zero		1


	//----- nvinfo : EIATTR_EXIT_INSTR_OFFSETS
	.align		4
        /*0498*/ 	.byte	0x04, 0x1c
        /*049a*/ 	.short	(.L_2517 - .L_2516)


	//   ....[0]....
.L_2516:
        /*049c*/ 	.word	0x0000b220


	//   ....[1]....
        /*04a0*/ 	.word	0x0000b2f0


	//----- nvinfo : EIATTR_MAX_THREADS
	.align		4
.L_2517:
        /*04a4*/ 	.byte	0x04, 0x05
        /*04a6*/ 	.short	(.L_2519 - .L_2518)
.L_2518:
        /*04a8*/ 	.word	0x00000100
        /*04ac*/ 	.word	0x00000001
        /*04b0*/ 	.word	0x00000001


	//----- nvinfo : EIATTR_CRS_STACK_SIZE
	.align		4
.L_2519:
        /*04b4*/ 	.byte	0x04, 0x1e
        /*04b6*/ 	.short	(.L_2521 - .L_2520)
.L_2520:
        /*04b8*/ 	.word	0x00000000


	//----- nvinfo : EIATTR_CBANK_PARAM_SIZE
	.align		4
.L_2521:
        /*04bc*/ 	.byte	0x03, 0x19
        /*04be*/ 	.short	0x0128


	//----- nvinfo : EIATTR_PARAM_CBANK
	.align		4
        /*04c0*/ 	.byte	0x04, 0x0a
        /*04c2*/ 	.short	(.L_2523 - .L_2522)
	.align		4
.L_2522:
        /*04c4*/ 	.word	index@(.nv.constant0._ZN10layer_norm31ln_parallel_residual_bwd_kernelINS_13Kernel_traitsI6__halfffffjLj8192ELj1ELj1ELj8ELj16ENS_18Kernel_traits_baseILj8192ES2_ffffjLj256EEEEELb0ELb0ELb0EEEvNS_9BwdParamsE)
        /*04c8*/ 	.short	0x0380
        /*04ca*/ 	.short	0x0128


	//----- nvinfo : EIATTR_SW_WAR
	.align		4
.L_2523:
        /*04cc*/ 	.byte	0x04, 0x36
        /*04ce*/ 	.short	(.L_2525 - .L_2524)
.L_2524:
        /*04d0*/ 	.word	0x00000008
.L_2525:


//--------------------- .nv.info._ZN10layer_norm31ln_parallel_residual_bwd_kernelINS_13Kernel_traitsI6__halfffffjLj8192ELj1ELj1ELj8ELj16ENS_18Kernel_traits_baseILj8192ES2_ffffjLj256EEEEELb0ELb0ELb1EEEvNS_9BwdParamsE --------------------------
	.section	.nv.info._ZN10layer_norm31ln_parallel_residual_bwd_kernelINS_13Kernel_traitsI6__halfffffjLj8192ELj1ELj1ELj8ELj16ENS_18Kernel_traits_baseILj8192ES2_ffffjLj256EEEEELb0ELb0ELb1EEEvNS_9BwdParamsE,"",@"SHT_CUDA_INFO"
	.sectionflags	@""
	.align	4


	//----- nvinfo : EIATTR_CUDA_API_VERSION
	.align		4
        /*0000*/ 	.byte	0x04, 0x37
        /*0002*/ 	.short	(.L_2527 - .L_2526)
.L_2526:
        /*0004*/ 	.word	0x00000082


	//----- nvinfo : EIATTR_KPARAM_INFO
	.align		4
.L_2527:
        /*0008*/ 	.byte	0x04, 0x17
        /*000a*/ 	.short	(.L_2529 - .L_2528)
.L_2528:
        /*000c*/ 	.word	0x00000000
        /*0010*/ 	.short	0x0000
        /*0012*/ 	.short	0x0000
        /*0014*/ 	.byte	0x00, 0xf0, 0xa1, 0x04


	//----- nvinfo : EIATTR_SPARSE_MMA_MASK
	.align		4
.L_2529:
        /*0018*/ 	.byte	0x03, 0x50
        /*001a*/ 	.short	0x0000


	//----- nvinfo : EIATTR_MAXREG_COUNT
	.align		4
        /*001c*/ 	.byte	0x03, 0x1b
        /*001e*/ 	.short	0x00ff


	//----- nvinfo : EIATTR_NUM_BARRIERS
	.align		4
        /*0020*/ 	.byte	0x02, 0x4c
        /*0022*/ 	.byte	0x01
	.zero		1


	//----- nvinfo : EIATTR_ANNOTATIONS
	.align		4
        /*0024*/ 	.byte	0x04, 0x55
        /*0026*/ 	.short	(.L_2531 - .L_2530)


	//   ....[0]....
.L_2530:
        /* <DEDUP_REMOVED lines=83> */


	//----- nvinfo : EIATTR_MERCURY_ISA_VERSION
	.align		4
.L_2531:
        /*0540*/ 	.byte	0x03, 0x5f
        /*0542*/ 	.short	0x0101


	//----- nvinfo : EIATTR_COOP_GROUP_MASK_REGIDS
	.align		4
        /*0544*/ 	.byte	0x04, 0x29
        /*0546*/ 	.short	(.L_2533 - .L_2532)


	//   ....[0]....
.L_2532:
        /*0548*/ 	.word	0xffffffff


	//   ....[1]....
        /*054c*/ 	.word	0xffffffff


	//   ....[2]....
        /*0550*/ 	.word	0xffffffff


	//   ....[3]....
        /*0554*/ 	.word	0xffffffff


	//   ....[4]....
        /*0558*/ 	.word	0xffffffff


	//   ....[5]....
        /*055c*/ 	.word	0xffffffff


	//   ....[6]....
        /*0560*/ 	.word	0xffffffff


	//   ....[7]....
        /*0564*/ 	.word	0xffffffff


	//   ....[8]....
        /*0568*/ 	.word	0xffffffff


	//   ....[9]....
        /*056c*/ 	.word	0xffffffff


	//----- nvinfo : EIATTR_COOP_GROUP_INSTR_OFFSETS
	.align		4
.L_2533:
        /*0570*/ 	.byte	0x04, 0x28
        /*0572*/ 	.short	(.L_2535 - .L_2534)


	//   ....[0]....
.L_2534:
        /*0574*/ 	.word	0x000032f0


	//   ....[1]....
        /*0578*/ 	.word	0x00003340


	//   ....[2]....
        /*057c*/ 	.word	0x00003360


	//   ....[3]....
        /*0580*/ 	.word	0x00003380


	//   ....[4]....
        /*0584*/ 	.word	0x000033a0


	//   ....[5]....
        /*0588*/ 	.word	0x000033c0


	//   ....[6]....
        /*058c*/ 	.word	0x000033e0


	//   ....[7]....
        /*0590*/ 	.word	0x00003410


	//   ....[8]....
        /*0594*/ 	.word	0x00003420


	//   ....[9]....
        /*0598*/ 	.word	0x00003470


	//----- nvinfo : EIATTR_VRC_CTA_INIT_COUNT
	.align		4
.L_2535:
        /*059c*/ 	.byte	0x02, 0x4a
	.zero		1
	.zero		1


	//----- nvinfo : EIATTR_EXIT_INSTR_OFFSETS
	.align		4
        /*05a0*/ 	.byte	0x04, 0x1c
        /*05a2*/ 	.short	(.L_2537 - .L_2536)


	//   ....[0]....
.L_2536:
        /*05a4*/ 	.word	0x0000a100


	//----- nvinfo : EIATTR_MAX_THREADS
	.align		4
.L_2537:
        /*05a8*/ 	.byte	0x04, 0x05
        /*05aa*/ 	.short	(.L_2539 - .L_2538)
.L_2538:
        /*05ac*/ 	.word	0x00000100
        /*05b0*/ 	.word	0x00000001
        /*05b4*/ 	.word	0x00000001


	//----- nvinfo : EIATTR_CRS_STACK_SIZE
	.align		4
.L_2539:
        /*05b8*/ 	.byte	0x04, 0x1e
        /*05ba*/ 	.short	(.L_2541 - .L_2540)
.L_2540:
        /*05bc*/ 	.word	0x00000000


	//----- nvinfo : EIATTR_CBANK_PARAM_SIZE
	.align		4
.L_2541:
        /*05c0*/ 	.byte	0x03, 0x19
        /*05c2*/ 	.short	0x0128


	//----- nvinfo : EIATTR_PARAM_CBANK
	.align		4
        /*05c4*/ 	.byte	0x04, 0x0a
        /*05c6*/ 	.short	(.L_2543 - .L_2542)
	.align		4
.L_2542:
        /*05c8*/ 	.word	index@(.nv.constant0._ZN10layer_norm31ln_parallel_residual_bwd_kernelINS_13Kernel_traitsI6__halfffffjLj8192ELj1ELj1ELj8ELj16ENS_18Kernel_traits_baseILj8192ES2_ffffjLj256EEEEELb0ELb0ELb1EEEvNS_9BwdParamsE)
        /*05cc*/ 	.short	0x0380
        /*05ce*/ 	.short	0x0128


	//----- nvinfo : EIATTR_SW_WAR
	.align		4
.L_2543:
        /*05d0*/ 	.byte	0x04, 0x36
        /*05d2*/ 	.short	(.L_2545 - .L_2544)
.L_2544:
        /*05d4*/ 	.word	0x00000008
.L_2545:


//--------------------- .nv.info._ZN10layer_norm31ln_parallel_residual_bwd_kernelINS_13Kernel_traitsI6__halfffffjLj8192ELj1ELj1ELj8ELj16ENS_18Kernel_traits_baseILj8192ES2_ffffjLj256EEEEELb0ELb1ELb0EEEvNS_9BwdParamsE --------------------------
	.section	.nv.info._ZN10layer_norm31ln_parallel_residual_bwd_kernelINS_13Kernel_traitsI6__halfffffjLj8192ELj1ELj1ELj8ELj16ENS_18Kernel_traits_baseILj8192ES2_ffffjLj256EEEEELb0ELb1ELb0EEEvNS_9BwdParamsE,"",@"SHT_CUDA_INFO"
	.sectionflags	@""
	.align	4


	//----- nvinfo : EIATTR_CUDA_API_VERSION
	.align		4
        /*0000*/ 	.byte	0x04, 0x37
        /*0002*/ 	.short	(.L_2547 - .L_2546)
.L_2546:
        /*0004*/ 	.word	0x00000082


	//----- nvinfo : EIATTR_KPARAM_INFO
	.align		4
.L_2547:
        /*0008*/ 	.byte	0x04, 0x17
        /*000a*/ 	.short	(.L_2549 - .L_2548)
.L_2548:
        /*000c*/ 	.word	0x00000000
        /*0010*/ 	.short	0x0000
        /*0012*/ 	.short	0x0000
        /*0014*/ 	.byte	0x00, 0xf0, 0xa1, 0x04


	//----- nvinfo : EIATTR_SPARSE_MMA_MASK
	.align		4
.L_2549:
        /*0018*/ 	.byte	0x03, 0x50
        /*001a*/ 	.short	0x0000


	//----- nvinfo : EIATTR_MAXREG_COUNT
	.align		4
        /*001c*/ 	.byte	0x03, 0x1b
        /*001e*/ 	.short	0x00ff


	//----- nvinfo : EIATTR_NUM_BARRIERS
	.align		4
        /*0020*/ 	.byte	0x02, 0x4c
        /*0022*/ 	.byte	0x01
	.zero		1


	//----- nvinfo : EIATTR_MERCURY_ISA_VERSION
	.align		4
        /*0024*/ 	.byte	0x03, 0x5f
        /*0026*/ 	.short	0x0101


	//----- nvinfo : EIATTR_COOP_GROUP_MASK_REGIDS
	.align		4
        /*0028*/ 	.byte	0x04, 0x29
        /*002a*/ 	.short	(.L_2551 - .L_2550)


	//   ....[0]....
.L_2550:
        /*002c*/ 	.word	0xffffffff


	//   ....[1]....
        /*0030*/ 	.word	0xffffffff


	//   ....[2]....
        /*0034*/ 	.word	0xffffffff


	//   ....[3]....
        /*0038*/ 	.word	0xffffffff


	//   ....[4]....
        /*003c*/ 	.word	0xffffffff


	//   ....[5]....
        /*0040*/ 	.word	0xffffffff


	//   ....[6]....
        /*0044*/ 	.word	0xffffffff


	//   ....[7]....
        /*0048*/ 	.word	0xffffffff


	//   ....[8]....
        /*004c*/ 	.word	0xffffffff


	//   ....[9]....
        /*0050*/ 	.word	0xffffffff


	//----- nvinfo : EIATTR_COOP_GROUP_INSTR_OFFSETS
	.align		4
.L_2551:
        /*0054*/ 	.byte	0x04, 0x28
        /*0056*/ 	.short	(.L_2553 - .L_2552)


	//   ....[0]....
.L_2552:
        /*0058*/ 	.word	0x00002490


	//   ....[1]....
        /*005c*/ 	.word	0x000024b0


	//   ....[2]....
        /*0060*/ 	.word	0x000024f0


	//   ....[3]....
        /*0064*/ 	.word	0x00002500


	//   ....[4]....
        /*0068*/ 	.word	0x00002540


	//   ....[5]....
        /*006c*/ 	.word	0x00002550


	//   ....[6]....
        /*0070*/ 	.word	0x00002580


	//   ....[7]....
        /*0074*/ 	.word	0x00002590


	//   ....[8]....
        /*0078*/ 	.word	0x000025c0


	//   ....[9]....
        /*007c*/ 	.word	0x000025d0


	//----- nvinfo : EIATTR_VRC_CTA_INIT_COUNT
	.align		4
.L_2553:
        /*0080*/ 	.byte	0x02, 0x4a
	.zero		1
	.zero		1


	//----- nvinfo : EIATTR_EXIT_INSTR_OFFSETS
	.align		4
        /*0084*/ 	.byte	0x04, 0x1c
        /*0086*/ 	.short	(.L_2555 - .L_2554)


	//   ....[0]....
.L_2554:
        /*0088*/ 	.word	0x000084c0


	//   ....[1]....
        /*008c*/ 	.word	0x00008540


	//----- nvinfo : EIATTR_MAX_THREADS
	.align		4
.L_2555:
        /*0090*/ 	.byte	0x04, 0x05
        /*0092*/ 	.short	(.L_2557 - .L_2556)
.L_2556:
        /*0094*/ 	.word	0x00000100
        /*0098*/ 	.word	0x00000001
        /*009c*/ 	.word	0x00000001


	//----- nvinfo : EIATTR_CRS_STACK_SIZE
	.align		4
.L_2557:
        /*00a0*/ 	.byte	0x04, 0x1e
        /*00a2*/ 	.short	(.L_2559 - .L_2558)
.L_2558:
        /*00a4*/ 	.word	0x00000000


	//----- nvinfo : EIATTR_CBANK_PARAM_SIZE
	.align		4
.L_2559:
        /*00a8*/ 	.byte	0x03, 0x19
        /*00aa*/ 	.short	0x0128


	//----- nvinfo : EIATTR_PARAM_CBANK
	.align		4
        /*00ac*/ 	.byte	0x04, 0x0a
        /*00ae*/ 	.short	(.L_2561 - .L_2560)
	.align		4
.L_2560:
        /*00b0*/ 	.word	index@(.nv.constant0._ZN10layer_norm31ln_parallel_residual_bwd_kernelINS_13Kernel_traitsI6__halfffffjLj8192ELj1ELj1ELj8ELj16ENS_18Kernel_traits_baseILj8192ES2_ffffjLj256EEEEELb0ELb1ELb0EEEvNS_9BwdParamsE)
        /*00b4*/ 	.short	0x0380
        /*00b6*/ 	.short	0x0128


	//----- nvinfo : EIATTR_SW_WAR
	.align		4
.L_2561:
        /*00b8*/ 	.byte	0x04, 0x36
        /*00ba*/ 	.short	(.L_2563 - .L_2562)
.L_2562:
        /*00bc*/ 	.word	0x00000008
.L_2563:


//--------------------- .nv.info._ZN10layer_norm31ln_parallel_residual_bwd_kernelINS_13Kernel_traitsI6__halfffffjLj8192ELj1ELj1ELj8ELj16ENS_18Kernel_traits_baseILj8192ES2_ffffjLj256EEEEELb0ELb1ELb1EEEvNS_9BwdParamsE --------------------------
	.section	.nv.info._ZN10layer_norm31ln_parallel_residual_bwd_kernelINS_13Kernel_traitsI6__halfffffjLj8192ELj1ELj1ELj8ELj16ENS_18Kernel_traits_baseILj8192ES2_ffffjLj256EEEEELb0ELb1ELb1EEEvNS_9BwdParamsE,"",@"SHT_CUDA_INFO"
	.sectionflags	@""
	.align	4


	//----- nvinfo : EIATTR_CUDA_API_VERSION
	.align		4
        /*0000*/ 	.byte	0x04, 0x37
        /*0002*/ 	.short	(.L_2565 - .L_2564)
.L_2564:
        /*0004*/ 	.word	0x00000082


	//----- nvinfo : EIATTR_KPARAM_INFO
	.align		4
.L_2565:
        /*0008*/ 	.byte	0x04, 0x17
        /*000a*/ 	.short	(.L_2567 - .L_2566)
.L_2566:
        /*000c*/ 	.word	0x00000000
        /*0010*/ 	.short	0x0000
        /*0012*/ 	.short	0x0000
        /*0014*/ 	.byte	0x00, 0xf0, 0xa1, 0x04


	//----- nvinfo : EIATTR_SPARSE_MMA_MASK
	.align		4
.L_2567:
        /*0018*/ 	.byte	0x03, 0x50
        /*001a*/ 	.short	0x0000


	//----- nvinfo : EIATTR_MAXREG_COUNT
	.align		4
        /*001c*/ 	.byte	0x03, 0x1b
        /*001e*/ 	.short	0x00ff


	//----- nvinfo : EIATTR_NUM_BARRIERS
	.align		4
        /*0020*/ 	.byte	0x02, 0x4c
        /*0022*/ 	.byte	0x01
	.zero		1


	//----- nvinfo : EIATTR_MERCURY_ISA_VERSION
	.align		4
        /*0024*/ 	.byte	0x03, 0x5f
        /*0026*/ 	.short	0x0101


	//----- nvinfo : EIATTR_COOP_GROUP_MASK_REGIDS
	.align		4
        /*0028*/ 	.byte	0x04, 0x29
        /*002a*/ 	.short	(.L_2569 - .L_2568)


	//   ....[0]....
.L_2568:
        /*002c*/ 	.word	0xffffffff


	//   ....[1]....
        /*0030*/ 	.word	0xffffffff


	//   ....[2]....
        /*0034*/ 	.word	0xffffffff


	//   ....[3]....
        /*0038*/ 	.word	0xffffffff


	//   ....[4]....
        /*003c*/ 	.word	0xffffffff


	//   ....[5]....
        /*0040*/ 	.word	0xffffffff


	//   ....[6]....
        /*0044*/ 	.word	0xffffffff


	//   ....[7]....
        /*0048*/ 	.word	0xffffffff


	//   ....[8]....
        /*004c*/ 	.word	0xffffffff


	//   ....[9]....
        /*0050*/ 	.word	0xffffffff


	//----- nvinfo : EIATTR_COOP_GROUP_INSTR_OFFSETS
	.align		4
.L_2569:
        /*0054*/ 	.byte	0x04, 0x28
        /*0056*/ 	.short	(.L_2571 - .L_2570)


	//   ....[0]....
.L_2570:
        /*0058*/ 	.word	0x00001790


	//   ....[1]....
        /*005c*/ 	.word	0x000017a0


	//   ....[2]....
        /*0060*/ 	.word	0x000017d0


	//   ....[3]....
        /*0064*/ 	.word	0x000017e0


	//   ....[4]....
        /*0068*/ 	.word	0x00001810


	//   ....[5]....
        /*006c*/ 	.word	0x00001820


	//   ....[6]....
        /*0070*/ 	.word	0x00001850


	//   ....[7]....
        /*0074*/ 	.word	0x00001860


	//   ....[8]....
        /*0078*/ 	.word	0x000018a0


	//   ....[9]....
        /*007c*/ 	.word	0x000018c0


	//----- nvinfo : EIATTR_VRC_CTA_INIT_COUNT
	.align		4
.L_2571:
        /*0080*/ 	.byte	0x02, 0x4a
	.zero		1
	.zero		1


	//----- nvinfo : EIATTR_EXIT_INSTR_OFFSETS
	.align		4
        /*0084*/ 	.byte	0x04, 0x1c
        /*0086*/ 	.short	(.L_2573 - .L_2572)


	//   ....[0]....
.L_2572:
        /*0088*/ 	.word	0x00007210


	//----- nvinfo : EIATTR_MAX_THREADS
	.align		4
.L_2573:
        /*008c*/ 	.byte	0x04, 0x05
        /*008e*/ 	.short	(.L_2575 - .L_2574)
.L_2574:
        /*0090*/ 	.word	0x00000100
        /*0094*/ 	.word	0x00000001
        /*0098*/ 	.word	0x00000001


	//----- nvinfo : EIATTR_CRS_STACK_SIZE
	.align		4
.L_2575:
        /*009c*/ 	.byte	0x04, 0x1e
        /*009e*/ 	.short	(.L_2577 - .L_2576)
.L_2576:
        /*00a0*/ 	.word	0x00000000


	//----- nvinfo : EIATTR_CBANK_PARAM_SIZE
	.align		4
.L_2577:
        /*00a4*/ 	.byte	0x03, 0x19
        /*00a6*/ 	.short	0x0128


	//----- nvinfo : EIATTR_PARAM_CBANK
	.align		4
        /*00a8*/ 	.byte	0x04, 0x0a
        /*00aa*/ 	.short	(.L_2579 - .L_2578)
	.align		4
.L_2578:
        /*00ac*/ 	.word	index@(.nv.constant0._ZN10layer_norm31ln_parallel_residual_bwd_kernelINS_13Kernel_traitsI6__halfffffjLj8192ELj1ELj1ELj8ELj16ENS_18Kernel_traits_baseILj8192ES2_ffffjLj256EEEEELb0ELb1ELb1EEEvNS_9BwdParamsE)
        /*00b0*/ 	.short	0x0380
        /*00b2*/ 	.short	0x0128


	//----- nvinfo : EIATTR_SW_WAR
	.align		4
.L_2579:
        /*00b4*/ 	.byte	0x04, 0x36
        /*00b6*/ 	.short	(.L_2581 - .L_2580)
.L_2580:
        /*00b8*/ 	.word	0x00000008
.L_2581:


//--------------------- .nv.info._ZN10layer_norm31ln_parallel_residual_bwd_kernelINS_13Kernel_traitsI6__halfffffjLj8192ELj1ELj1ELj8ELj16ENS_18Kernel_traits_baseILj8192ES2_ffffjLj256EEEEELb1ELb0ELb0EEEvNS_9BwdParamsE --------------------------
	.section	.nv.info._ZN10layer_norm31ln_parallel_residual_bwd_kernelINS_13Kernel_traitsI6__halfffffjLj8192ELj1ELj1ELj8ELj16ENS_18Kernel_traits_baseILj8192ES2_ffffjLj256EEEEELb1ELb0ELb0EEEvNS_9BwdParamsE,"",@"SHT_CUDA_INFO"
	.sectionflags	@""
	.align	4


	//----- nvinfo : EIATTR_CUDA_API_VERSION
	.align		4
        /*0000*/ 	.byte	0x04, 0x37
        /*0002*/ 	.short	(.L_2583 - .L_2582)
.L_2582:
        /*0004*/ 	.word	0x00000082


	//----- nvinfo : EIATTR_KPARAM_INFO
	.align		4
.L_2583:
        /*0008*/ 	.byte	0x04, 0x17
        /*000a*/ 	.short	(.L_2585 - .L_2584)
.L_2584:
        /*000c*/ 	.word	0x00000000
        /*0010*/ 	.short	0x0000
        /*0012*/ 	.short	0x0000
        /*0014*/ 	.byte	0x00, 0xf0, 0xa1, 0x04


	//----- nvinfo : EIATTR_SPARSE_MMA_MASK
	.align		4
.L_2585:
        /*0018*/ 	.byte	0x03, 0x50
        /*001a*/ 	.short	0x0000


	//----- nvinfo : EIATTR_MAXREG_COUNT
	.align		4
        /*001c*/ 	.byte	0x03, 0x1b
        /*001e*/ 	.short	0x00ff


	//----- nvinfo : EIATTR_NUM_BARRIERS
	.align		4
        /*0020*/ 	.byte	0x02, 0x4c
        /*0022*/ 	.byte	0x01
	.zero		1


	//----- nvinfo : EIATTR_ANNOTATIONS
	.align		4
        /*0024*/ 	.byte	0x04, 0x55
        /*0026*/ 	.short	(.L_2587 - .L_2586)


	//   ....[0]....
.L_2586:
        /* <DEDUP_REMOVED lines=114> */


	//----- nvinfo : EIATTR_MERCURY_ISA_VERSION
	.align		4
.L_2587:
        /*0738*/ 	.byte	0x03, 0x5f
        /*073a*/ 	.short	0x0101


	//----- nvinfo : EIATTR_COOP_GROUP_MASK_REGIDS
	.align		4
        /*073c*/ 	.byte	0x04, 0x29
        /*073e*/ 	.short	(.L_2589 - .L_2588)


	//   ....[0]....
.L_2588:
        /*0740*/ 	.word	0xffffffff


	//   ....[1]....
        /*0744*/ 	.word	0xffffffff


	//   ....[2]....
        /*0748*/ 	.word	0xffffffff


	//   ....[3]....
        /*074c*/ 	.word	0xffffffff


	//   ....[4]....
        /*0750*/ 	.word	0xffffffff


	//   ....[5]....
        /*0754*/ 	.word	0xffffffff


	//   ....[6]....
        /*0758*/ 	.word	0xffffffff


	//   ....[7]....
        /*075c*/ 	.word	0xffffffff


	//   ....[8]....
        /*0760*/ 	.word	0xffffffff


	//   ....[9]....
        /*0764*/ 	.word	0xffffffff


	//----- nvinfo : EIATTR_COOP_GROUP_INSTR_OFFSETS
	.align		4
.L_2589:
        /*0768*/ 	.byte	0x04, 0x28
        /*076a*/ 	.short	(.L_2591 - .L_2590)


	//   ....[0]....
.L_2590:
        /*076c*/ 	.word	0x00004580


	//   ....[1]....
        /*0770*/ 	.word	0x000045a0


	//   ....[2]....
        /*0774*/ 	.word	0x000045e0


	//   ....[3]....
        /*0778*/ 	.word	0x000045f0


	//   ....[4]....
        /*077c*/ 	.word	0x00004630


	//   ....[5]....
        /*0780*/ 	.word	0x00004640


	//   ....[6]....
        /*0784*/ 	.word	0x00004670


	//   ....[7]....
        /*0788*/ 	.word	0x00004680


	//   ....[8]....
        /*078c*/ 	.word	0x000046b0


	//   ....[9]....
        /*0790*/ 	.word	0x000046d0


	//----- nvinfo : EIATTR_VRC_CTA_INIT_COUNT
	.align		4
.L_2591:
        /*0794*/ 	.byte	0x02, 0x4a
	.zero		1
	.zero		1


	//----- nvinfo : EIATTR_EXIT_INSTR_OFFSETS
	.align		4
        /*0798*/ 	.byte	0x04, 0x1c
        /*079a*/ 	.short	(.L_2593 - .L_2592)


	//   ....[0]....
.L_2592:
        /*079c*/ 	.word	0x0000ea10


	//   ....[1]....
        /*07a0*/ 	.word	0x0000eae0


	//----- nvinfo : EIATTR_MAX_THREADS
	.align		4
.L_2593:
        /*07a4*/ 	.byte	0x04, 0x05
        /*07a6*/ 	.short	(.L_2595 - .L_2594)
.L_2594:
        /*07a8*/ 	.word	0x00000100
        /*07ac*/ 	.word	0x00000001
        /*07b0*/ 	.word	0x00000001


	//----- nvinfo : EIATTR_CRS_STACK_SIZE
	.align		4
.L_2595:
        /*07b4*/ 	.byte	0x04, 0x1e
        /*07b6*/ 	.short	(.L_2597 - .L_2596)
.L_2596:
        /*07b8*/ 	.word	0x00000000


	//----- nvinfo : EIATTR_CBANK_PARAM_SIZE
	.align		4
.L_2597:
        /*07bc*/ 	.byte	0x03, 0x19
        /*07be*/ 	.short	0x0128


	//----- nvinfo : EIATTR_PARAM_CBANK
	.align		4
        /*07c0*/ 	.byte	0x04, 0x0a
        /*07c2*/ 	.short	(.L_2599 - .L_2598)
	.align		4
.L_2598:
        /*07c4*/ 	.word	index@(.nv.constant0._ZN10layer_norm31ln_parallel_residual_bwd_kernelINS_13Kernel_traitsI6__halfffffjLj8192ELj1ELj1ELj8ELj16ENS_18Kernel_traits_baseILj8192ES2_ffffjLj256EEEEELb1ELb0ELb0EEEvNS_9BwdParamsE)
        /*07c8*/ 	.short	0x0380
        /*07ca*/ 	.short	0x0128


	//----- nvinfo : EIATTR_SW_WAR
	.align		4
.L_2599:
        /*07cc*/ 	.byte	0x04, 0x36
        /*07ce*/ 	.short	(.L_2601 - .L_2600)
.L_2600:
        /*07d0*/ 	.word	0x00000008
.L_2601:


//--------------------- .nv.info._ZN10layer_norm31ln_parallel_residual_bwd_kernelINS_13Kernel_traitsI6__halfffffjLj8192ELj1ELj1ELj8ELj16ENS_18Kernel_traits_baseILj8192ES2_ffffjLj256EEEEELb1ELb0ELb1EEEvNS_9BwdParamsE --------------------------
	.section	.nv.info._ZN10layer_norm31ln_parallel_residual_bwd_kernelINS_13Kernel_traitsI6__halfffffjLj8192ELj1ELj1ELj8ELj16ENS_18Kernel_traits_baseILj8192ES2_ffffjLj256EEEEELb1ELb0ELb1EEEvNS_9BwdParamsE,"",@"SHT_CUDA_INFO"
	.sectionflags	@""
	.align	4


	//----- nvinfo : EIATTR_CUDA_API_VERSION
	.align		4
        /*0000*/ 	.byte	0x04, 0x37
        /*0002*/ 	.short	(.L_2603 - .L_2602)
.L_2602:
        /*0004*/ 	.word	0x00000082


	//----- nvinfo : EIATTR_KPARAM_INFO
	.align		4
.L_2603:
        /*0008*/ 	.byte	0x04, 0x17
        /*000a*/ 	.short	(.L_2605 - .L_2604)
.L_2604:
        /*000c*/ 	.word	0x00000000
        /*0010*/ 	.short	0x0000
        /*0012*/ 	.short	0x0000
        /*0014*/ 	.byte	0x00, 0xf0, 0xa1, 0x04


	//----- nvinfo : EIATTR_SPARSE_MMA_MASK
	.align		4
.L_2605:
        /*0018*/ 	.byte	0x03, 0x50
        /*001a*/ 	.short	0x0000


	//----- nvinfo : EIATTR_MAXREG_COUNT
	.align		4
        /*001c*/ 	.byte	0x03, 0x1b
        /*001e*/ 	.short	0x00ff


	//----- nvinfo : EIATTR_NUM_BARRIERS
	.align		4
        /*0020*/ 	.byte	0x02, 0x4c
        /*0022*/ 	.byte	0x01
	.zero		1


	//----- nvinfo : EIATTR_ANNOTATIONS
	.align		4
        /*0024*/ 	.byte	0x04, 0x55
        /*0026*/ 	.short	(.L_2607 - .L_2606)


	//   ....[0]....
.L_2606:
        /* <DEDUP_REMOVED lines=100> */


	//----- nvinfo : EIATTR_MERCURY_ISA_VERSION
	.align		4
.L_2607:
        /*0658*/ 	.byte	0x03, 0x5f
        /*065a*/ 	.short	0x0101


	//----- nvinfo : EIATTR_COOP_GROUP_MASK_REGIDS
	.align		4
        /*065c*/ 	.byte	0x04, 0x29
        /*065e*/ 	.short	(.L_2609 - .L_2608)


	//   ....[0]....
.L_2608:
        /*0660*/ 	.word	0xffffffff


	//   ....[1]....
        /*0664*/ 	.word	0xffffffff


	//   ....[2]....
        /*0668*/ 	.word	0xffffffff


	//   ....[3]....
        /*066c*/ 	.word	0xffffffff


	//   ....[4]....
        /*0670*/ 	.word	0xffffffff


	//   ....[5]....
        /*0674*/ 	.word	0xffffffff


	//   ....[6]....
        /*0678*/ 	.word	0xffffffff


	//   ....[7]....
        /*067c*/ 	.word	0xffffffff


	//   ....[8]....
        /*0680*/ 	.word	0xffffffff


	//   ....[9]....
        /*0684*/ 	.word	0xffffffff


	//----- nvinfo : EIATTR_COOP_GROUP_INSTR_OFFSETS
	.align		4
.L_2609:
        /*0688*/ 	.byte	0x04, 0x28
        /*068a*/ 	.short	(.L_2611 - .L_2610)


	//   ....[0]....
.L_2610:
        /*068c*/ 	.word	0x00003680


	//   ....[1]....
        /*0690*/ 	.word	0x00003750


	//   ....[2]....
        /*0694*/ 	.word	0x00003770


	//   ....[3]....
        /*0698*/ 	.word	0x00003790


	//   ....[4]....
        /*069c*/ 	.word	0x000037b0


	//   ....[5]....
        /*06a0*/ 	.word	0x000037d0


	//   ....[6]....
        /*06a4*/ 	.word	0x000037f0


	//   ....[7]....
        /*06a8*/ 	.word	0x00003820


	//   ....[8]....
        /*06ac*/ 	.word	0x00003830


	//   ....[9]....
        /*06b0*/ 	.word	0x00003870


	//----- nvinfo : EIATTR_VRC_CTA_INIT_COUNT
	.align		4
.L_2611:
        /*06b4*/ 	.byte	0x02, 0x4a
	.zero		1
	.zero		1


	//----- nvinfo : EIATTR_EXIT_INSTR_OFFSETS
	.align		4
        /*06b8*/ 	.byte	0x04, 0x1c
        /*06ba*/ 	.short	(.L_2613 - .L_2612)


	//   ....[0]....
.L_2612:
        /*06bc*/ 	.word	0x0000d480


	//----- nvinfo : EIATTR_MAX_THREADS
	.align		4
.L_2613:
        /*06c0*/ 	.byte	0x04, 0x05
        /*06c2*/ 	.short	(.L_2615 - .L_2614)
.L_2614:
        /*06c4*/ 	.word	0x00000100
        /*06c8*/ 	.word	0x00000001
        /*06cc*/ 	.word	0x00000001


	//----- nvinfo : EIATTR_CRS_STACK_SIZE
	.align		4
.L_2615:
        /*06d0*/ 	.byte	0x04, 0x1e
        /*06d2*/ 	.short	(.L_2617 - .L_2616)
.L_2616:
        /*06d4*/ 	.word	0x00000000


	//----- nvinfo : EIATTR_CBANK_PARAM_SIZE
	.align		4
.L_2617:
        /*06d8*/ 	.byte	0x03, 0x19
        /*06da*/ 	.short	0x0128


	//----- nvinfo : EIATTR_PARAM_CBANK
	.align		4
        /*06dc*/ 	.byte	0x04, 0x0a
        /*06de*/ 	.short	(.L_2619 - .L_2618)
	.align		4
.L_2618:
        /*06e0*/ 	.word	index@(.nv.constant0._ZN10layer_norm31ln_parallel_residual_bwd_kernelINS_13Kernel_traitsI6__halfffffjLj8192ELj1ELj1ELj8ELj16ENS_18Kernel_traits_baseILj8192ES2_ffffjLj256EEEEELb1ELb0ELb1EEEvNS_9BwdParamsE)
        /*06e4*/ 	.short	0x0380
        /*06e6*/ 	.short	0x0128


	//----- nvinfo : EIATTR_SW_WAR
	.align		4
.L_2619:
        /*06e8*/ 	.byte	0x04, 0x36
        /*06ea*/ 	.short	(.L_2621 - .L_2620)
.L_2620:
        /*06ec*/ 	.word	0x00000008
.L_2621:


//--------------------- .nv.info._ZN10layer_norm22ln_bwd_finalize_kernelINS_22Kernel_traits_finalizeILj8192E6__halfffffjLb0ELj1024ELj4ENS_18Kernel_traits_baseILj8192ES2_ffffjLj1024EEEEELb0ELb0EEEvNS_9BwdParamsE --------------------------
	.section	.nv.info._ZN10layer_norm22ln_bwd_finalize_kernelINS_22Kernel_traits_finalizeILj8192E6__halfffffjLb0ELj1024ELj4ENS_18Kernel_traits_baseILj8192ES2_ffffjLj1024EEEEELb0ELb0EEEvNS_9BwdParamsE,"",@"SHT_CUDA_INFO"
	.sectionflags	@""
	.align	4


	//----- nvinfo : EIATTR_CUDA_API_VERSION
	.align		4
        /*0000*/ 	.byte	0x04, 0x37
        /*0002*/ 	.short	(.L_2623 - .L_2622)
.L_2622:
        /*0004*/ 	.word	0x00000082


	//----- nvinfo : EIATTR_KPARAM_INFO
	.align		4
.L_2623:
        /*0008*/ 	.byte	0x04, 0x17
        /*000a*/ 	.short	(.L_2625 - .L_2624)
.L_2624:
        /*000c*/ 	.word	0x00000000
        /*0010*/ 	.short	0x0000
        /*0012*/ 	.short	0x0000
        /*0014*/ 	.byte	0x00, 0xf0, 0xa1, 0x04


	//----- nvinfo : EIATTR_SPARSE_MMA_MASK
	.align		4
.L_2625:
        /*0018*/ 	.byte	0x03, 0x50
        /*001a*/ 	.short	0x0000


	//----- nvinfo : EIATTR_MAXREG_COUNT
	.align		4
        /*001c*/ 	.byte	0x03, 0x1b
        /*001e*/ 	.short	0x0040


	//----- nvinfo : EIATTR_NUM_BARRIERS
	.align		4
        /*0020*/ 	.byte	0x02, 0x4c
        /*0022*/ 	.byte	0x01
	.zero		1


	//----- nvinfo : EIATTR_MERCURY_ISA_VERSION
	.align		4
        /*0024*/ 	.byte	0x03, 0x5f
        /*0026*/ 	.short	0x0101


	//----- nvinfo : EIATTR_COOP_GROUP_MASK_REGIDS
	.align		4
        /*0028*/ 	.byte	0x04, 0x29
        /*002a*/ 	.short	(.L_2627 - .L_2626)


	//   ....[0]....
.L_2626:
        /*002c*/ 	.word	0xffffffff


	//   ....[1]....
        /*0030*/ 	.word	0xffffffff


	//   ....[2]....
        /*0034*/ 	.word	0xffffffff


	//   ....[3]....
        /*0038*/ 	.word	0xffffffff


	//   ....[4]....
        /*003c*/ 	.word	0xffffffff


	//   ....[5]....
        /*0040*/ 	.word	0xffffffff


	//   ....[6]....
        /*0044*/ 	.word	0xffffffff


	//   ....[7]....
        /*0048*/ 	.word	0xffffffff


	//   ....[8]....
        /*004c*/ 	.word	0xffffffff


	//   ....[9]....
        /*0050*/ 	.word	0xffffffff


	//----- nvinfo : EIATTR_COOP_GROUP_INSTR_OFFSETS
	.align		4
.L_2627:
        /*0054*/ 	.byte	0x04, 0x28
        /*0056*/ 	.short	(.L_2629 - .L_2628)


	//   ....[0]....
.L_2628:
        /*0058*/ 	.word	0x00001540


	//   ....[1]....
        /*005c*/ 	.word	0x00001550


	//   ....[2]....
        /*0060*/ 	.word	0x00001580


	//   ....[3]....
        /*0064*/ 	.word	0x00001590


	//   ....[4]....
        /*0068*/ 	.word	0x000015c0


	//   ....[5]....
        /*006c*/ 	.word	0x000015d0


	//   ....[6]....
        /*0070*/ 	.word	0x00001610


	//   ....[7]....
        /*0074*/ 	.word	0x00001630


	//   ....[8]....
        /*0078*/ 	.word	0x00001680


	//   ....[9]....
        /*007c*/ 	.word	0x00001690


	//----- nvinfo : EIATTR_VRC_CTA_INIT_COUNT
	.align		4
.L_2629:
        /*0080*/ 	.byte	0x02, 0x4a
	.zero		1
	.zero		1


	//----- nvinfo : EIATTR_EXIT_INSTR_OFFSETS
	.align		4
        /*0084*/ 	.byte	0x04, 0x1c
        /*0086*/ 	.short	(.L_2631 - .L_2630)


	//   ....[0]....
.L_2630:
        /*0088*/ 	.word	0x00000060


	//   ....[1]....
        /*008c*/ 	.word	0x000016f0


	//   ....[2]....
        /*0090*/ 	.word	0x00001720


	//   ....[3]....
        /*0094*/ 	.word	0x000017e0


	//----- nvinfo : EIATTR_MAX_THREADS
	.align		4
.L_2631:
        /*0098*/ 	.byte	0x04, 0x05
        /*009a*/ 	.short	(.L_2633 - .L_2632)
.L_2632:
        /*009c*/ 	.word	0x00000400
        /*00a0*/ 	.word	0x00000001
        /*00a4*/ 	.word	0x00000001


	//----- nvinfo : EIATTR_CRS_STACK_SIZE
	.align		4
.L_2633:
        /*00a8*/ 	.byte	0x04, 0x1e
        /*00aa*/ 	.short	(.L_2635 - .L_2634)
.L_2634:
        /*00ac*/ 	.word	0x00000000


	//----- nvinfo : EIATTR_CBANK_PARAM_SIZE
	.align		4
.L_2635:
        /*00b0*/ 	.byte	0x03, 0x19
        /*00b2*/ 	.short	0x0128


	//----- nvinfo : EIATTR_PARAM_CBANK
	.align		4
        /*00b4*/ 	.byte	0x04, 0x0a
        /*00b6*/ 	.short	(.L_2637 - .L_2636)
	.align		4
.L_2636:
        /*00b8*/ 	.word	index@(.nv.constant0._ZN10layer_norm22ln_bwd_finalize_kernelINS_22Kernel_traits_finalizeILj8192E6__halfffffjLb0ELj1024ELj4ENS_18Kernel_traits_baseILj8192ES2_ffffjLj1024EEEEELb0ELb0EEEvNS_9BwdParamsE)
        /*00bc*/ 	.short	0x0380
        /*00be*/ 	.short	0x0128


	//----- nvinfo : EIATTR_SW_WAR
	.align		4
.L_2637:
        /*00c0*/ 	.byte	0x04, 0x36
        /*00c2*/ 	.short	(.L_2639 - .L_2638)
.L_2638:
        /*00c4*/ 	.word	0x00000008
.L_2639:


//--------------------- .nv.info._ZN10layer_norm40ln_parallel_residual_bwd_finalize_kernelINS_22Kernel_traits_finalizeILj8192E6__halfffffjLb0ELj1024ELj4ENS_18Kernel_traits_baseILj8192ES2_ffffjLj1024EEEEELb0EEEvNS_9BwdParamsE --------------------------
	.section	.nv.info._ZN10layer_norm40ln_parallel_residual_bwd_finalize_kernelINS_22Kernel_traits_finalizeILj8192E6__halfffffjLb0ELj1024ELj4ENS_18Kernel_traits_baseILj8192ES2_ffffjLj1024EEEEELb0EEEvNS_9BwdParamsE,"",@"SHT_CUDA_INFO"
	.sectionflags	@""
	.align	4


	//----- nvinfo : EIATTR_CUDA_API_VERSION
	.align		4
        /*0000*/ 	.byte	0x04, 0x37
        /*0002*/ 	.short	(.L_2641 - .L_2640)
.L_2640:
        /*0004*/ 	.word	0x00000082


	//----- nvinfo : EIATTR_KPARAM_INFO
	.align		4
.L_2641:
        /*0008*/ 	.byte	0x04, 0x17
        /*000a*/ 	.short	(.L_2643 - .L_2642)
.L_2642:
        /*000c*/ 	.word	0x00000000
        /*0010*/ 	.short	0x0000
        /*0012*/ 	.short	0x0000
        /*0014*/ 	.byte	0x00, 0xf0, 0xa1, 0x04


	//----- nvinfo : EIATTR_SPARSE_MMA_MASK
	.align		4
.L_2643:
        /*0018*/ 	.byte	0x03, 0x50
        /*001a*/ 	.short	0x0000


	//----- nvinfo : EIATTR_MAXREG_COUNT
	.align		4
        /*001c*/ 	.byte	0x03, 0x1b
        /*001e*/ 	.short	0x0040


	//----- nvinfo : EIATTR_NUM_BARRIERS
	.align		4
        /*0020*/ 	.byte	0x02, 0x4c
        /*0022*/ 	.byte	0x01
	.zero		1


	//----- nvinfo : EIATTR_MERCURY_ISA_VERSION
	.align		4
        /*0024*/ 	.byte	0x03, 0x5f
        /*0026*/ 	.short	0x0101


	//----- nvinfo : EIATTR_COOP_GROUP_MASK_REGIDS
	.align		4
        /*0028*/ 	.byte	0x04, 0x29
        /*002a*/ 	.short	(.L_2645 - .L_2644)


	//   ....[0]....
.L_2644:
        /*002c*/ 	.word	0xffffffff


	//   ....[1]....
        /*0030*/ 	.word	0xffffffff


	//   ....[2]....
        /*0034*/ 	.word	0xffffffff


	//   ....[3]....
        /*0038*/ 	.word	0xffffffff


	//   ....[4]....
        /*003c*/ 	.word	0xffffffff


	//   ....[5]....
        /*0040*/ 	.word	0xffffffff


	//   ....[6]....
        /*0044*/ 	.word	0xffffffff


	//   ....[7]....
        /*0048*/ 	.word	0xffffffff


	//   ....[8]....
        /*004c*/ 	.word	0xffffffff


	//   ....[9]....
        /*0050*/ 	.word	0xffffffff


	//   ....[10]....
        /*0054*/ 	.word	0xffffffff


	//   ....[11]....
        /*0058*/ 	.word	0xffffffff


	//   ....[12]....
        /*005c*/ 	.word	0xffffffff


	//   ....[13]....
        /*0060*/ 	.word	0xffffffff


	//   ....[14]....
        /*0064*/ 	.word	0xffffffff


	//   ....[15]....
        /*0068*/ 	.word	0xffffffff


	//   ....[16]....
        /*006c*/ 	.word	0xffffffff


	//   ....[17]....
        /*0070*/ 	.word	0xffffffff


	//   ....[18]....
        /*0074*/ 	.word	0xffffffff


	//   ....[19]....
        /*0078*/ 	.word	0xffffffff


	//----- nvinfo : EIATTR_COOP_GROUP_INSTR_OFFSETS
	.align		4
.L_2645:
        /*007c*/ 	.byte	0x04, 0x28
        /*007e*/ 	.short	(.L_2647 - .L_2646)


	//   ....[0]....
.L_2646:
        /*0080*/ 	.word	0x000013a0


	//   ....[1]....
        /*0084*/ 	.word	0x000013b0


	//   ....[2]....
        /*0088*/ 	.word	0x000013c0


	//   ....[3]....
        /*008c*/ 	.word	0x000013d0


	//   ....[4]....
        /*0090*/ 	.word	0x00001400


	//   ....[5]....
        /*0094*/ 	.word	0x00001430


	//   ....[6]....
        /*0098*/ 	.word	0x00001440


	//   ....[7]....
        /*009c*/ 	.word	0x00001450


	//   ....[8]....
        /*00a0*/ 	.word	0x00001470


	//   ....[9]....
        /*00a4*/ 	.word	0x000014b0


	//   ....[10]....
        /*00a8*/ 	.word	0x000014e0


	//   ....[11]....
        /*00ac*/ 	.word	0x000014f0


	//   ....[12]....
        /*00b0*/ 	.word	0x00001510


	//   ....[13]....
        /*00b4*/ 	.word	0x00001540


	//   ....[14]....
        /*00b8*/ 	.word	0x00001560


	//   ....[15]....
        /*00bc*/ 	.word	0x00001570


	//   ....[16]....
        /*00c0*/ 	.word	0x000015b0


	//   ....[17]....
        /*00c4*/ 	.word	0x000015e0


	//   ....[18]....
        /*00c8*/ 	.word	0x00001600


	//   ....[19]....
        /*00cc*/ 	.word	0x00001610


	//----- nvinfo : EIATTR_VRC_CTA_INIT_COUNT
	.align		4
.L_2647:
        /*00d0*/ 	.byte	0x02, 0x4a
	.zero		1
	.zero		1


	//----- nvinfo : EIATTR_EXIT_INSTR_OFFSETS
	.align		4
        /*00d4*/ 	.byte	0x04, 0x1c
        /*00d6*/ 	.short	(.L_2649 - .L_2648)


	//   ....[0]....
.L_2648:
        /*00d8*/ 	.word	0x00000060


	//   ....[1]....
        /*00dc*/ 	.word	0x000016c0


	//   ....[2]....
        /*00e0*/ 	.word	0x000016f0


	//   ....[3]....
        /*00e4*/ 	.word	0x00001850


	//----- nvinfo : EIATTR_MAX_THREADS
	.align		4
.L_2649:
        /*00e8*/ 	.byte	0x04, 0x05
        /*00ea*/ 	.short	(.L_2651 - .L_2650)
.L_2650:
        /*00ec*/ 	.word	0x00000400
        /*00f0*/ 	.word	0x00000001
        /*00f4*/ 	.word	0x00000001


	//----- nvinfo : EIATTR_CRS_STACK_SIZE
	.align		4
.L_2651:
        /*00f8*/ 	.byte	0x04, 0x1e
        /*00fa*/ 	.short	(.L_2653 - .L_2652)
.L_2652:
        /*00fc*/ 	.word	0x00000000


	//----- nvinfo : EIATTR_CBANK_PARAM_SIZE
	.align		4
.L_2653:
        /*0100*/ 	.byte	0x03, 0x19
        /*0102*/ 	.short	0x0128


	//----- nvinfo : EIATTR_PARAM_CBANK
	.align		4
        /*0104*/ 	.byte	0x04, 0x0a
        /*0106*/ 	.short	(.L_2655 - .L_2654)
	.align		4
.L_2654:
        /*0108*/ 	.word	index@(.nv.constant0._ZN10layer_norm40ln_parallel_residual_bwd_finalize_kernelINS_22Kernel_traits_finalizeILj8192E6__halfffffjLb0ELj1024ELj4ENS_18Kernel_traits_baseILj8192ES2_ffffjLj1024EEEEELb0EEEvNS_9BwdParamsE)
        /*010c*/ 	.short	0x0380
        /*010e*/ 	.short	0x0128


	//----- nvinfo : EIATTR_SW_WAR
	.align		4
.L_2655:
        /*0110*/ 	.byte	0x04, 0x36
        /*0112*/ 	.short	(.L_2657 - .L_2656)
.L_2656:
        /*0114*/ 	.word	0x00000008
.L_2657:


//--------------------- .nv.info._ZN10layer_norm31ln_parallel_residual_bwd_kernelINS_13Kernel_traitsI6__halfffffjLj8192ELj1ELj1ELj8ELj16ENS_18Kernel_traits_baseILj8192ES2_ffffjLj256EEEEELb1ELb1ELb0EEEvNS_9BwdParamsE --------------------------
	.section	.nv.info._ZN10layer_norm31ln_parallel_residual_bwd_kernelINS_13Kernel_traitsI6__halfffffjLj8192ELj1ELj1ELj8ELj16ENS_18Kernel_traits_baseILj8192ES2_ffffjLj256EEEEELb1ELb1ELb0EEEvNS_9BwdParamsE,"",@"SHT_CUDA_INFO"
	.sectionflags	@""
	.align	4


	//----- nvinfo : EIATTR_CUDA_API_VERSION
	.align		4
        /*0000*/ 	.byte	0x04, 0x37
        /*0002*/ 	.short	(.L_2659 - .L_2658)
.L_2658:
        /*0004*/ 	.word	0x00000082


	//----- nvinfo : EIATTR_KPARAM_INFO
	.align		4
.L_2659:
        /*0008*/ 	.byte	0x04, 0x17
        /*000a*/ 	.short	(.L_2661 - .L_2660)
.L_2660:
        /*000c*/ 	.word	0x00000000
        /*0010*/ 	.short	0x0000
        /*0012*/ 	.short	0x0000
        /*0014*/ 	.byte	0x00, 0xf0, 0xa1, 0x04


	//----- nvinfo : EIATTR_SPARSE_MMA_MASK
	.align		4
.L_2661:
        /*0018*/ 	.byte	0x03, 0x50
        /*001a*/ 	.short	0x0000


	//----- nvinfo : EIATTR_MAXREG_COUNT
	.align		4
        /*001c*/ 	.byte	0x03, 0x1b
        /*001e*/ 	.short	0x00ff


	//----- nvinfo : EIATTR_NUM_BARRIERS
	.align		4
        /*0020*/ 	.byte	0x02, 0x4c
        /*0022*/ 	.byte	0x01
	.zero		1


	//----- nvinfo : EIATTR_MERCURY_ISA_VERSION
	.align		4
        /*0024*/ 	.byte	0x03, 0x5f
        /*0026*/ 	.short	0x0101


	//----- nvinfo : EIATTR_COOP_GROUP_MASK_REGIDS
	.align		4
        /*0028*/ 	.byte	0x04, 0x29
        /*002a*/ 	.short	(.L_2663 - .L_2662)


	//   ....[0]....
.L_2662:
        /*002c*/ 	.word	0xffffffff


	//   ....[1]....
        /*0030*/ 	.word	0xffffffff


	//   ....[2]....
        /*0034*/ 	.word	0xffffffff


	//   ....[3]....
        /*0038*/ 	.word	0xffffffff


	//   ....[4]....
        /*003c*/ 	.word	0xffffffff


	//   ....[5]....
        /*0040*/ 	.word	0xffffffff


	//   ....[6]....
        /*0044*/ 	.word	0xffffffff


	//   ....[7]....
        /*0048*/ 	.word	0xffffffff


	//   ....[8]....
        /*004c*/ 	.word	0xffffffff


	//   ....[9]....
        /*0050*/ 	.word	0xffffffff


	//----- nvinfo : EIATTR_COOP_GROUP_INSTR_OFFSETS
	.align		4
.L_2663:
        /*0054*/ 	.byte	0x04, 0x28
        /*0056*/ 	.short	(.L_2665 - .L_2664)


	//   ....[0]....
.L_2664:
        /*0058*/ 	.word	0x00002880


	//   ....[1]....
        /*005c*/ 	.word	0x000028a0


	//   ....[2]....
        /*0060*/ 	.word	0x000028e0


	//   ....[3]....
        /*0064*/ 	.word	0x000028f0


	//   ....[4]....
        /*0068*/ 	.word	0x00002930


	//   ....[5]....
        /*006c*/ 	.word	0x00002940


	//   ....[6]....
        /*0070*/ 	.word	0x00002970


	//   ....[7]....
        /*0074*/ 	.word	0x00002980


	//   ....[8]....
        /*0078*/ 	.word	0x000029b0


	//   ....[9]....
        /*007c*/ 	.word	0x000029c0


	//----- nvinfo : EIATTR_VRC_CTA_INIT_COUNT
	.align		4
.L_2665:
        /*0080*/ 	.byte	0x02, 0x4a
	.zero		1
	.zero		1


	//----- nvinfo : EIATTR_EXIT_INSTR_OFFSETS
	.align		4
        /*0084*/ 	.byte	0x04, 0x1c
        /*0086*/ 	.short	(.L_2667 - .L_2666)


	//   ....[0]....
.L_2666:
        /*0088*/ 	.word	0x0000b6d0


	//   ....[1]....
        /*008c*/ 	.word	0x0000b750


	//----- nvinfo : EIATTR_MAX_THREADS
	.align		4
.L_2667:
        /*0090*/ 	.byte	0x04, 0x05
        /*0092*/ 	.short	(.L_2669 - .L_2668)
.L_2668:
        /*0094*/ 	.word	0x00000100
        /*0098*/ 	.word	0x00000001
        /*009c*/ 	.word	0x00000001


	//----- nvinfo : EIATTR_CRS_STACK_SIZE
	.align		4
.L_2669:
        /*00a0*/ 	.byte	0x04, 0x1e
        /*00a2*/ 	.short	(.L_2671 - .L_2670)
.L_2670:
        /*00a4*/ 	.word	0x00000000


	//----- nvinfo : EIATTR_CBANK_PARAM_SIZE
	.align		4
.L_2671:
        /*00a8*/ 	.byte	0x03, 0x19
        /*00aa*/ 	.short	0x0128


	//----- nvinfo : EIATTR_PARAM_CBANK
	.align		4
        /*00ac*/ 	.byte	0x04, 0x0a
        /*00ae*/ 	.short	(.L_2673 - .L_2672)
	.align		4
.L_2672:
        /*00b0*/ 	.word	index@(.nv.constant0._ZN10layer_norm31ln_parallel_residual_bwd_kernelINS_13Kernel_traitsI6__halfffffjLj8192ELj1ELj1ELj8ELj16ENS_18Kernel_traits_baseILj8192ES2_ffffjLj256EEEEELb1ELb1ELb0EEEvNS_9BwdParamsE)
        /*00b4*/ 	.short	0x0380
        /*00b6*/ 	.short	0x0128


	//----- nvinfo : EIATTR_SW_WAR
	.align		4
.L_2673:
        /*00b8*/ 	.byte	0x04, 0x36
        /*00ba*/ 	.short	(.L_2675 - .L_2674)
.L_2674:
        /*00bc*/ 	.word	0x00000008
.L_2675:


//--------------------- .nv.info._ZN10layer_norm22ln_bwd_finalize_kernelINS_22Kernel_traits_finalizeILj8192E6__halfffffjLb0ELj1024ELj4ENS_18Kernel_traits_baseILj8192ES2_ffffjLj1024EEEEELb0ELb1EEEvNS_9BwdParamsE --------------------------
	.section	.nv.info._ZN10layer_norm22ln_bwd_finalize_kernelINS_22Kernel_traits_finalizeILj8192E6__halfffffjLb0ELj1024ELj4ENS_18Kernel_traits_baseILj8192ES2_ffffjLj1024EEEEELb0ELb1EEEvNS_9BwdParamsE,"",@"SHT_CUDA_INFO"
	.sectionflags	@""
	.align	4


	//----- nvinfo : EIATTR_CUDA_API_VERSION
	.align		4
        /*0000*/ 	.byte	0x04, 0x37
        /*0002*/ 	.short	(.L_2677 - .L_2676)
.L_2676:
        /*0004*/ 	.word	0x00000082


	//----- nvinfo : EIATTR_KPARAM_INFO
	.align		4
.L_2677:
        /*0008*/ 	.byte	0x04, 0x17
        /*000a*/ 	.short	(.L_2679 - .L_2678)
.L_2678:
        /*000c*/ 	.word	0x00000000
        /*0010*/ 	.short	0x0000
        /*0012*/ 	.short	0x0000
        /*0014*/ 	.byte	0x00, 0xf0, 0xa1, 0x04


	//----- nvinfo : EIATTR_SPARSE_MMA_MASK
	.align		4
.L_2679:
        /*0018*/ 	.byte	0x03, 0x50
        /*001a*/ 	.short	0x0000


	//----- nvinfo : EIATTR_MAXREG_COUNT
	.align		4
        /*001c*/ 	.byte	0x03, 0x1b
        /*001e*/ 	.short	0x0040


	//----- nvinfo : EIATTR_NUM_BARRIERS
	.align		4
        /*0020*/ 	.byte	0x02, 0x4c
        /*0022*/ 	.byte	0x01
	.zero		1


	//----- nvinfo : EIATTR_MERCURY_ISA_VERSION
	.align		4
        /*0024*/ 	.byte	0x03, 0x5f
        /*0026*/ 	.short	0x0101


	//----- nvinfo : EIATTR_COOP_GROUP_MASK_REGIDS
	.align		4
        /*0028*/ 	.byte	0x04, 0x29
        /*002a*/ 	.short	(.L_2681 - .L_2680)


	//   ....[0]....
.L_2680:
        /*002c*/ 	.word	0xffffffff


	//   ....[1]....
        /*0030*/ 	.word	0xffffffff


	//   ....[2]....
        /*0034*/ 	.word	0xffffffff


	//   ....[3]....
        /*0038*/ 	.word	0xffffffff


	//   ....[4]....
        /*003c*/ 	.word	0xffffffff


	//   ....[5]....
        /*0040*/ 	.word	0xffffffff


	//   ....[6]....
        /*0044*/ 	.word	0xffffffff


	//   ....[7]....
        /*0048*/ 	.word	0xffffffff


	//   ....[8]....
        /*004c*/ 	.word	0xffffffff


	//   ....[9]....
        /*0050*/ 	.word	0xffffffff


	//----- nvinfo : EIATTR_COOP_GROUP_INSTR_OFFSETS
	.align		4
.L_2681:
        /*0054*/ 	.byte	0x04, 0x28
        /*0056*/ 	.short	(.L_2683 - .L_2682)


	//   ....[0]....
.L_2682:
        /*0058*/ 	.word	0x00001560


	//   ....[1]....
        /*005c*/ 	.word	0x00001570


	//   ....[2]....
        /*0060*/ 	.word	0x000015a0


	//   ....[3]....
        /*0064*/ 	.word	0x000015b0


	//   ....[4]....
        /*0068*/ 	.word	0x000015e0


	//   ....[5]....
        /*006c*/ 	.word	0x000015f0


	//   ....[6]....
        /*0070*/ 	.word	0x00001620


	//   ....[7]....
        /*0074*/ 	.word	0x00001640


	//   ....[8]....
        /*0078*/ 	.word	0x00001670


	//   ....[9]....
        /*007c*/ 	.word	0x00001680


	//----- nvinfo : EIATTR_VRC_CTA_INIT_COUNT
	.align		4
.L_2683:
        /*0080*/ 	.byte	0x02, 0x4a
	.zero		1
	.zero		1


	//----- nvinfo : EIATTR_EXIT_INSTR_OFFSETS
	.align		4
        /*0084*/ 	.byte	0x04, 0x1c
        /*0086*/ 	.short	(.L_2685 - .L_2684)


	//   ....[0]....
.L_2684:
        /*0088*/ 	.word	0x00000060


	//   ....[1]....
        /*008c*/ 	.word	0x000016e0


	//   ....[2]....
        /*0090*/ 	.word	0x000017d0


	//----- nvinfo : EIATTR_MAX_THREADS
	.align		4
.L_2685:
        /*0094*/ 	.byte	0x04, 0x05
        /*0096*/ 	.short	(.L_2687 - .L_2686)
.L_2686:
        /*0098*/ 	.word	0x00000400
        /*009c*/ 	.word	0x00000001
        /*00a0*/ 	.word	0x00000001


	//----- nvinfo : EIATTR_CRS_STACK_SIZE
	.align		4
.L_2687:
        /*00a4*/ 	.byte	0x04, 0x1e
        /*00a6*/ 	.short	(.L_2689 - .L_2688)
.L_2688:
        /*00a8*/ 	.word	0x00000000


	//----- nvinfo : EIATTR_CBANK_PARAM_SIZE
	.align		4
.L_2689:
        /*00ac*/ 	.byte	0x03, 0x19
        /*00ae*/ 	.short	0x0128


	//----- nvinfo : EIATTR_PARAM_CBANK
	.align		4
        /*00b0*/ 	.byte	0x04, 0x0a
        /*00b2*/ 	.short	(.L_2691 - .L_2690)
	.align		4
.L_2690:
        /*00b4*/ 	.word	index@(.nv.constant0._ZN10layer_norm22ln_bwd_finalize_kernelINS_22Kernel_traits_finalizeILj8192E6__halfffffjLb0ELj1024ELj4ENS_18Kernel_traits_baseILj8192ES2_ffffjLj1024EEEEELb0ELb1EEEvNS_9BwdParamsE)
        /*00b8*/ 	.short	0x0380
        /*00ba*/ 	.short	0x0128


	//----- nvinfo : EIATTR_SW_WAR
	.align		4
.L_2691:
        /*00bc*/ 	.byte	0x04, 0x36
        /*00be*/ 	.short	(.L_2693 - .L_2692)
.L_2692:
        /*00c0*/ 	.word	0x00000008
.L_2693:


//--------------------- .nv.info._ZN10layer_norm40ln_parallel_residual_bwd_finalize_kernelINS_22Kernel_traits_finalizeILj8192E6__halfffffjLb0ELj1024ELj4ENS_18Kernel_traits_baseILj8192ES2_ffffjLj1024EEEEELb1EEEvNS_9BwdParamsE --------------------------
	.section	.nv.info._ZN10layer_norm40ln_parallel_residual_bwd_finalize_kernelINS_22Kernel_traits_finalizeILj8192E6__halfffffjLb0ELj1024ELj4ENS_18Kernel_traits_baseILj8192ES2_ffffjLj1024EEEEELb1EEEvNS_9BwdParamsE,"",@"SHT_CUDA_INFO"
	.sectionflags	@""
	.align	4


	//----- nvinfo : EIATTR_CUDA_API_VERSION
	.align		4
        /*0000*/ 	.byte	0x04, 0x37
        /*0002*/ 	.short	(.L_2695 - .L_2694)
.L_2694:
        /*0004*/ 	.word	0x00000082


	//----- nvinfo : EIATTR_KPARAM_INFO
	.align		4
.L_2695:
        /*0008*/ 	.byte	0x04, 0x17
        /*000a*/ 	.short	(.L_2697 - .L_2696)
.L_2696:
        /*000c*/ 	.word	0x00000000
        /*0010*/ 	.short	0x0000
        /*0012*/ 	.short	0x0000
        /*0014*/ 	.byte	0x00, 0xf0, 0xa1, 0x04


	//----- nvinfo : EIATTR_SPARSE_MMA_MASK
	.align		4
.L_2697:
        /*0018*/ 	.byte	0x03, 0x50
        /*001a*/ 	.short	0x0000


	//----- nvinfo : EIATTR_MAXREG_COUNT
	.align		4
        /*001c*/ 	.byte	0x03, 0x1b
        /*001e*/ 	.short	0x0040


	//----- nvinfo : EIATTR_NUM_BARRIERS
	.align		4
        /*0020*/ 	.byte	0x02, 0x4c
        /*0022*/ 	.byte	0x01
	.zero		1


	//----- nvinfo : EIATTR_MERCURY_ISA_VERSION
	.align		4
        /*0024*/ 	.byte	0x03, 0x5f
        /*0026*/ 	.short	0x0101


	//----- nvinfo : EIATTR_COOP_GROUP_MASK_REGIDS
	.align		4
        /*0028*/ 	.byte	0x04, 0x29
        /*002a*/ 	.short	(.L_2699 - .L_2698)


	//   ....[0]....
.L_2698:
        /*002c*/ 	.word	0xffffffff


	//   ....[1]....
        /*0030*/ 	.word	0xffffffff


	//   ....[2]....
        /*0034*/ 	.word	0xffffffff


	//   ....[3]....
        /*0038*/ 	.word	0xffffffff


	//   ....[4]....
        /*003c*/ 	.word	0xffffffff


	//   ....[5]....
        /*0040*/ 	.word	0xffffffff


	//   ....[6]....
        /*0044*/ 	.word	0xffffffff


	//   ....[7]....
        /*0048*/ 	.word	0xffffffff


	//   ....[8]....
        /*004c*/ 	.word	0xffffffff


	//   ....[9]....
        /*0050*/ 	.word	0xffffffff


	//   ....[10]....
        /*0054*/ 	.word	0xffffffff


	//   ....[11]....
        /*0058*/ 	.word	0xffffffff


	//   ....[12]....
        /*005c*/ 	.word	0xffffffff


	//   ....[13]....
        /*0060*/ 	.word	0xffffffff


	//   ....[14]....
        /*0064*/ 	.word	0xffffffff


	//   ....[15]....
        /*0068*/ 	.word	0xffffffff


	//   ....[16]....
        /*006c*/ 	.word	0xffffffff


	//   ....[17]....
        /*0070*/ 	.word	0xffffffff


	//   ....[18]....
        /*0074*/ 	.word	0xffffffff


	//   ....[19]....
        /*0078*/ 	.word	0xffffffff


	//----- nvinfo : EIATTR_COOP_GROUP_INSTR_OFFSETS
	.align		4
.L_2699:
        /*007c*/ 	.byte	0x04, 0x28
        /*007e*/ 	.short	(.L_2701 - .L_2700)


	//   ....[0]....
.L_2700:
        /*0080*/ 	.word	0x000013e0


	//   ....[1]....
        /*0084*/ 	.word	0x000013f0


	//   ....[2]....
        /*0088*/ 	.word	0x00001400


	//   ....[3]....
        /*008c*/ 	.word	0x00001410


	//   ....[4]....
        /*0090*/ 	.word	0x00001450


	//   ....[5]....
        /*0094*/ 	.word	0x00001470


	//   ....[6]....
        /*0098*/ 	.word	0x00001480


	//   ....[7]....
        /*009c*/ 	.word	0x00001490


	//   ....[8]....
        /*00a0*/ 	.word	0x000014d0


	//   ....[9]....
        /*00a4*/ 	.word	0x000014f0


	//   ....[10]....
        /*00a8*/ 	.word	0x00001500


	//   ....[11]....
        /*00ac*/ 	.word	0x00001510


	//   ....[12]....
        /*00b0*/ 	.word	0x00001540


	//   ....[13]....
        /*00b4*/ 	.word	0x00001560


	//   ....[14]....
        /*00b8*/ 	.word	0x00001580


	//   ....[15]....
        /*00bc*/ 	.word	0x00001590


	//   ....[16]....
        /*00c0*/ 	.word	0x000015c0


	//   ....[17]....
        /*00c4*/ 	.word	0x000015e0


	//   ....[18]....
        /*00c8*/ 	.word	0x00001600


	//   ....[19]....
        /*00cc*/ 	.word	0x00001610


	//----- nvinfo : EIATTR_VRC_CTA_INIT_COUNT
	.align		4
.L_2701:
        /*00d0*/ 	.byte	0x02, 0x4a
	.zero		1
	.zero		1


	//----- nvinfo : EIATTR_EXIT_INSTR_OFFSETS
	.align		4
        /*00d4*/ 	.byte	0x04, 0x1c
        /*00d6*/ 	.short	(.L_2703 - .L_2702)


	//   ....[0]....
.L_2702:
        /*00d8*/ 	.word	0x00000060


	//   ....[1]....
        /*00dc*/ 	.word	0x000016b0


	//   ....[2]....
        /*00e0*/ 	.word	0x00001840


	//----- nvinfo : EIATTR_MAX_THREADS
	.align		4
.L_2703:
        /*00e4*/ 	.byte	0x04, 0x05
        /*00e6*/ 	.short	(.L_2705 - .L_2704)
.L_2704:
        /*00e8*/ 	.word	0x00000400
        /*00ec*/ 	.word	0x00000001
        /*00f0*/ 	.word	0x00000001


	//----- nvinfo : EIATTR_CRS_STACK_SIZE
	.align		4
.L_2705:
        /*00f4*/ 	.byte	0x04, 0x1e
        /*00f6*/ 	.short	(.L_2707 - .L_2706)
.L_2706:
        /*00f8*/ 	.word	0x00000000


	//----- nvinfo : EIATTR_CBANK_PARAM_SIZE
	.align		4
.L_2707:
        /*00fc*/ 	.byte	0x03, 0x19
        /*00fe*/ 	.short	0x0128


	//----- nvinfo : EIATTR_PARAM_CBANK
	.align		4
        /*0100*/ 	.byte	0x04, 0x0a
        /*0102*/ 	.short	(.L_2709 - .L_2708)
	.align		4
.L_2708:
        /*0104*/ 	.word	index@(.nv.constant0._ZN10layer_norm40ln_parallel_residual_bwd_finalize_kernelINS_22Kernel_traits_finalizeILj8192E6__halfffffjLb0ELj1024ELj4ENS_18Kernel_traits_baseILj8192ES2_ffffjLj1024EEEEELb1EEEvNS_9BwdParamsE)
        /*0108*/ 	.short	0x0380
        /*010a*/ 	.short	0x0128


	//----- nvinfo : EIATTR_SW_WAR
	.align		4
.L_2709:
        /*010c*/ 	.byte	0x04, 0x36
        /*010e*/ 	.short	(.L_2711 - .L_2710)
.L_2710:
        /*0110*/ 	.word	0x00000008
.L_2711:


//--------------------- .nv.info._ZN10layer_norm31ln_parallel_residual_bwd_kernelINS_13Kernel_traitsI6__halfffffjLj8192ELj1ELj1ELj8ELj16ENS_18Kernel_traits_baseILj8192ES2_ffffjLj256EEEEELb1ELb1ELb1EEEvNS_9BwdParamsE --------------------------
	.section	.nv.info._ZN10layer_norm31ln_parallel_residual_bwd_kernelINS_13Kernel_traitsI6__halfffffjLj8192ELj1ELj1ELj8ELj16ENS_18Kernel_traits_baseILj8192ES2_ffffjLj256EEEEELb1ELb1ELb1EEEvNS_9BwdParamsE,"",@"SHT_CUDA_INFO"
	.sectionflags	@""
	.align	4


	//----- nvinfo : EIATTR_CUDA_API_VERSION
	.align		4
        /*0000*/ 	.byte	0x04, 0x37
        /*0002*/ 	.short	(.L_2713 - .L_2712)
.L_2712:
        /*0004*/ 	.word	0x00000082


	//----- nvinfo : EIATTR_KPARAM_INFO
	.align		4
.L_2713:
        /*0008*/ 	.byte	0x04, 0x17
        /*000a*/ 	.short	(.L_2715 - .L_2714)
.L_2714:
        /*000c*/ 	.word	0x00000000
        /*0010*/ 	.short	0x0000
        /*0012*/ 	.short	0x0000
        /*0014*/ 	.byte	0x00, 0xf0, 0xa1, 0x04


	//----- nvinfo : EIATTR_SPARSE_MMA_MASK
	.align		4
.L_2715:
        /*0018*/ 	.byte	0x03, 0x50
        /*001a*/ 	.short	0x0000


	//----- nvinfo : EIATTR_MAXREG_COUNT
	.align		4
        /*001c*/ 	.byte	0x03, 0x1b
        /*001e*/ 	.short	0x00ff


	//----- nvinfo : EIATTR_NUM_BARRIERS
	.align		4
        /*0020*/ 	.byte	0x02, 0x4c
        /*0022*/ 	.byte	0x01
	.zero		1


	//----- nvinfo : EIATTR_ANNOTATIONS
	.align		4
        /*0024*/ 	.byte	0x04, 0x55
        /*0026*/ 	.short	(.L_2717 - .L_2716)


	//   ....[0]....
.L_2716:
        /*0028*/ 	.word	0x00000001
        /*002c*/ 	.byte	0x80, 0x05, 0x00, 0x00, 0x01, 0x00, 0x00, 0x00, 0x00, 0x09, 0x00, 0x00


	//----- nvinfo : EIATTR_MERCURY_ISA_VERSION
	.align		4
.L_2717:
        /*0038*/ 	.byte	0x03, 0x5f
        /*003a*/ 	.short	0x0101


	//----- nvinfo : EIATTR_COOP_GROUP_MASK_REGIDS
	.align		4
        /*003c*/ 	.byte	0x04, 0x29
        /*003e*/ 	.short	(.L_2719 - .L_2718)


	//   ....[0]....
.L_2718:
        /*0040*/ 	.word	0xffffffff


	//   ....[1]....
        /*0044*/ 	.word	0xffffffff


	//   ....[2]....
        /*0048*/ 	.word	0xffffffff


	//   ....[3]....
        /*004c*/ 	.word	0xffffffff


	//   ....[4]....
        /*0050*/ 	.word	0xffffffff


	//   ....[5]....
        /*0054*/ 	.word	0xffffffff


	//   ....[6]....
        /*0058*/ 	.word	0xffffffff


	//   ....[7]....
        /*005c*/ 	.word	0xffffffff


	//   ....[8]....
        /*0060*/ 	.word	0xffffffff


	//   ....[9]....
        /*0064*/ 	.word	0xffffffff


	//----- nvinfo : EIATTR_COOP_GROUP_INSTR_OFFSETS
	.align		4
.L_2719:
        /*0068*/ 	.byte	0x04, 0x28
        /*006a*/ 	.short	(.L_2721 - .L_2720)


	//   ....[0]....
.L_2720:
        /*006c*/ 	.word	0x00001bd0


	//   ....[1]....
        /*0070*/ 	.word	0x00001c80


	//   ....[2]....
        /*0074*/ 	.word	0x00001c90


	//   ....[3]....
        /*0078*/ 	.word	0x00001cc0


	//   ....[4]....
        /*007c*/ 	.word	0x00001cd0


	//   ....[5]....
        /*0080*/ 	.word	0x00001cf0


	//   ....[6]....
        /*0084*/ 	.word	0x00001d20


	//   ....[7]....
        /*0088*/ 	.word	0x00001d50


	//   ....[8]....
        /*008c*/ 	.word	0x00001d80


	//   ....[9]....
        /*0090*/ 	.word	0x00001d90


	//----- nvinfo : EIATTR_VRC_CTA_INIT_COUNT
	.align		4
.L_2721:
        /*0094*/ 	.byte	0x02, 0x4a
	.zero		1
	.zero		1


	//----- nvinfo : EIATTR_EXIT_INSTR_OFFSETS
	.align		4
        /*0098*/ 	.byte	0x04, 0x1c
        /*009a*/ 	.short	(.L_2723 - .L_2722)


	//   ....[0]....
.L_2722:
        /*009c*/ 	.word	0x0000a310


	//----- nvinfo : EIATTR_MAX_THREADS
	.align		4
.L_2723:
        /*00a0*/ 	.byte	0x04, 0x05
        /*00a2*/ 	.short	(.L_2725 - .L_2724)
.L_2724:
        /*00a4*/ 	.word	0x00000100
        /*00a8*/ 	.word	0x00000001
        /*00ac*/ 	.word	0x00000001


	//----- nvinfo : EIATTR_CRS_STACK_SIZE
	.align		4
.L_2725:
        /*00b0*/ 	.byte	0x04, 0x1e
        /*00b2*/ 	.short	(.L_2727 - .L_2726)
.L_2726:
        /*00b4*/ 	.word	0x00000000


	//----- nvinfo : EIATTR_CBANK_PARAM_SIZE
	.align		4
.L_2727:
        /*00b8*/ 	.byte	0x03, 0x19
        /*00ba*/ 	.short	0x0128


	//----- nvinfo : EIATTR_PARAM_CBANK
	.align		4
        /*00bc*/ 	.byte	0x04, 0x0a
        /*00be*/ 	.short	(.L_2729 - .L_2728)
	.align		4
.L_2728:
        /*00c0*/ 	.word	index@(.nv.constant0._ZN10layer_norm31ln_parallel_residual_bwd_kernelINS_13Kernel_traitsI6__halfffffjLj8192ELj1ELj1ELj8ELj16ENS_18Kernel_traits_baseILj8192ES2_ffffjLj256EEEEELb1ELb1ELb1EEEvNS_9BwdParamsE)
        /*00c4*/ 	.short	0x0380
        /*00c6*/ 	.short	0x0128


	//----- nvinfo : EIATTR_SW_WAR
	.align		4
.L_2729:
        /*00c8*/ 	.byte	0x04, 0x36
        /*00ca*/ 	.short	(.L_2731 - .L_2730)
.L_2730:
        /*00cc*/ 	.word	0x00000008
.L_2731:


//--------------------- .nv.info._ZN10layer_norm31ln_parallel_residual_bwd_kernelINS_13Kernel_traitsIfffffjLj8192ELj1ELj1ELj8ELj16ENS_18Kernel_traits_baseILj8192EfffffjLj256EEEEELb0ELb0ELb0EEEvNS_9BwdParamsE --------------------------
	.section	.nv.info._ZN10layer_norm31ln_parallel_residual_bwd_kernelINS_13Kernel_traitsIfffffjLj8192ELj1ELj1ELj8ELj16ENS_18Kernel_traits_baseILj8192EfffffjLj256EEEEELb0ELb0ELb0EEEvNS_9BwdParamsE,"",@"SHT_CUDA_INFO"
	.sectionflags	@""
	.align	4


	//----- nvinfo : EIATTR_CUDA_API_VERSION
	.align		4
        /*0000*/ 	.byte	0x04, 0x37
        /*0002*/ 	.short	(.L_2733 - .L_2732)
.L_2732:
        /*0004*/ 	.word	0x00000082


	//----- nvinfo : EIATTR_KPARAM_INFO
	.align		4
.L_2733:
        /*0008*/ 	.byte	0x04, 0x17
        /*000a*/ 	.short	(.L_2735 - .L_2734)
.L_2734:
        /*000c*/ 	.word	0x00000000
        /*0010*/ 	.short	0x0000
        /*0012*/ 	.short	0x0000
        /*0014*/ 	.byte	0x00, 0xf0, 0xa1, 0x04


	//----- nvinfo : EIATTR_SPARSE_MMA_MASK
	.align		4
.L_2735:
        /*0018*/ 	.byte	0x03, 0x50
        /*001a*/ 	.short	0x0000


	//----- nvinfo : EIATTR_MAXREG_COUNT
	.align		4
        /*001c*/ 	.byte	0x03, 0x1b
        /*001e*/ 	.short	0x00ff


	//----- nvinfo : EIATTR_NUM_BARRIERS
	.align		4
        /*0020*/ 	.byte	0x02, 0x4c
        /*0022*/ 	.byte	0x01
	.zero		1


	//----- nvinfo : EIATTR_ANNOTATIONS
	.align		4
        /*0024*/ 	.byte	0x04, 0x55
        /*0026*/ 	.short	(.L_2737 - .L_2736)


	//   ....[0]....
.L_2736:
        /* <DEDUP_REMOVED lines=70> */


	//----- nvinfo : EIATTR_MERCURY_ISA_VERSION
	.align		4
.L_2737:
        /*0478*/ 	.byte	0x03, 0x5f
        /*047a*/ 	.short	0x0101


	//----- nvinfo : EIATTR_COOP_GROUP_MASK_REGIDS
	.align		4
        /*047c*/ 	.byte	0x04, 0x29
        /*047e*/ 	.short	(.L_2739 - .L_2738)


	//   ....[0]....
.L_2738:
        /*0480*/ 	.word	0xffffffff


	//   ....[1]....
        /*0484*/ 	.word	0xffffffff


	//   ....[2]....
        /*0488*/ 	.word	0xffffffff


	//   ....[3]....
        /*048c*/ 	.word	0xffffffff


	//   ....[4]....
        /*0490*/ 	.word	0xffffffff


	//   ....[5]....
        /*0494*/ 	.word	0xffffffff


	//   ....[6]....
        /*0498*/ 	.word	0xffffffff


	//   ....[7]....
        /*049c*/ 	.word	0xffffffff


	//   ....[8]....
        /*04a0*/ 	.word	0xffffffff


	//   ....[9]....
        /*04a4*/ 	.word	0xffffffff


	//----- nvinfo : EIATTR_COOP_GROUP_INSTR_OFFSETS
	.align		4
.L_2739:
        /*04a8*/ 	.byte	0x04, 0x28
        /*04aa*/ 	.short	(.L_2741 - .L_2740)


	//   ....[0]....
.L_2740:
        /*04ac*/ 	.word	0x00003600


	//   ....[1]....
        /*04b0*/ 	.word	0x00003620


	//   ....[2]....
        /*04b4*/ 	.word	0x00003660


	//   ....[3]....
        /*04b8*/ 	.word	0x00003670


	//   ....[4]....
        /*04bc*/ 	.word	0x000036b0


	//   ....[5]....
        /*04c0*/ 	.word	0x000036c0


	//   ....[6]....
        /*04c4*/ 	.word	0x000036f0


	//   ....[7]....
        /*04c8*/ 	.word	0x00003700


	//   ....[8]....
        /*04cc*/ 	.word	0x00003730


	//   ....[9]....
        /*04d0*/ 	.word	0x00003750


	//----- nvinfo : EIATTR_VRC_CTA_INIT_COUNT
	.align		4
.L_2741:
        /*04d4*/ 	.byte	0x02, 0x4a
	.zero		1
	.zero		1


	//----- nvinfo : EIATTR_EXIT_INSTR_OFFSETS
	.align		4
        /*04d8*/ 	.byte	0x04, 0x1c
        /*04da*/ 	.short	(.L_2743 - .L_2742)


	//   ....[0]....
.L_2742:
        /*04dc*/ 	.word	0x0000aab0


	//   ....[1]....
        /*04e0*/ 	.word	0x0000ab80


	//----- nvinfo : EIATTR_MAX_THREADS
	.align		4
.L_2743:
        /*04e4*/ 	.byte	0x04, 0x05
        /*04e6*/ 	.short	(.L_2745 - .L_2744)
.L_2744:
        /*04e8*/ 	.word	0x00000100
        /*04ec*/ 	.word	0x00000001
        /*04f0*/ 	.word	0x00000001


	//----- nvinfo : EIATTR_CRS_STACK_SIZE
	.align		4
.L_2745:
        /*04f4*/ 	.byte	0x04, 0x1e
        /*04f6*/ 	.short	(.L_2747 - .L_2746)
.L_2746:
        /*04f8*/ 	.word	0x00000000


	//----- nvinfo : EIATTR_CBANK_PARAM_SIZE
	.align		4
.L_2747:
        /*04fc*/ 	.byte	0x03, 0x19
        /*04fe*/ 	.short	0x0128


	//----- nvinfo : EIATTR_PARAM_CBANK
	.align		4
        /*0500*/ 	.byte	0x04, 0x0a
        /*0502*/ 	.short	(.L_2749 - .L_2748)
	.align		4
.L_2748:
        /*0504*/ 	.word	index@(.nv.constant0._ZN10layer_norm31ln_parallel_residual_bwd_kernelINS_13Kernel_traitsIfffffjLj8192ELj1ELj1ELj8ELj16ENS_18Kernel_traits_baseILj8192EfffffjLj256EEEEELb0ELb0ELb0EEEvNS_9BwdParamsE)
        /*0508*/ 	.short	0x0380
        /*050a*/ 	.short	0x0128


	//----- nvinfo : EIATTR_SW_WAR
	.align		4
.L_2749:
        /*050c*/ 	.byte	0x04, 0x36
        /*050e*/ 	.short	(.L_2751 - .L_2750)
.L_2750:
        /*0510*/ 	.word	0x00000008
.L_2751:


//--------------------- .nv.info._ZN10layer_norm31ln_parallel_residual_bwd_kernelINS_13Kernel_traitsIfffffjLj8192ELj1ELj1ELj8ELj16ENS_18Kernel_traits_baseILj8192EfffffjLj256EEEEELb0ELb0ELb1EEEvNS_9BwdParamsE --------------------------
	.section	.nv.info._ZN10layer_norm31ln_parallel_residual_bwd_kernelINS_13Kernel_traitsIfffffjLj8192ELj1ELj1ELj8ELj16ENS_18Kernel_traits_baseILj8192EfffffjLj256EEEEELb0ELb0ELb1EEEvNS_9BwdParamsE,"",@"SHT_CUDA_INFO"
	.sectionflags	@""
	.align	4


	//----- nvinfo : EIATTR_CUDA_API_VERSION
	.align		4
        /*0000*/ 	.byte	0x04, 0x37
        /*0002*/ 	.short	(.L_2753 - .L_2752)
.L_2752:
        /*0004*/ 	.word	0x00000082


	//----- nvinfo : EIATTR_KPARAM_INFO
	.align		4
.L_2753:
        /*0008*/ 	.byte	0x04, 0x17
        /*000a*/ 	.short	(.L_2755 - .L_2754)
.L_2754:
        /*000c*/ 	.word	0x00000000
        /*0010*/ 	.short	0x0000
        /*0012*/ 	.short	0x0000
        /*0014*/ 	.byte	0x00, 0xf0, 0xa1, 0x04


	//----- nvinfo : EIATTR_SPARSE_MMA_MASK
	.align		4
.L_2755:
        /*0018*/ 	.byte	0x03, 0x50
        /*001a*/ 	.short	0x0000


	//----- nvinfo : EIATTR_MAXREG_COUNT
	.align		4
        /*001c*/ 	.byte	0x03, 0x1b
        /*001e*/ 	.short	0x00ff


	//----- nvinfo : EIATTR_NUM_BARRIERS
	.align		4
        /*0020*/ 	.byte	0x02, 0x4c
        /*0022*/ 	.byte	0x01
	.zero		1


	//----- nvinfo : EIATTR_ANNOTATIONS
	.align		4
        /*0024*/ 	.byte	0x04, 0x55
        /*0026*/ 	.short	(.L_2757 - .L_2756)


	//   ....[0]....
.L_2756:
        /* <DEDUP_REMOVED lines=139> */


	//----- nvinfo : EIATTR_MERCURY_ISA_VERSION
	.align		4
.L_2757:
        /*08c8*/ 	.byte	0x03, 0x5f
        /*08ca*/ 	.short	0x0101


	//----- nvinfo : EIATTR_COOP_GROUP_MASK_REGIDS
	.align		4
        /*08cc*/ 	.byte	0x04, 0x29
        /*08ce*/ 	.short	(.L_2759 - .L_2758)


	//   ....[0]....
.L_2758:
        /*08d0*/ 	.word	0xffffffff


	//   ....[1]....
        /*08d4*/ 	.word	0xffffffff


	//   ....[2]....
        /*08d8*/ 	.word	0xffffffff


	//   ....[3]....
        /*08dc*/ 	.word	0xffffffff


	//   ....[4]....
        /*08e0*/ 	.word	0xffffffff


	//   ....[5]....
        /*08e4*/ 	.word	0xffffffff


	//   ....[6]....
        /*08e8*/ 	.word	0xffffffff


	//   ....[7]....
        /*08ec*/ 	.word	0xffffffff


	//   ....[8]....
        /*08f0*/ 	.word	0xffffffff


	//   ....[9]....
        /*08f4*/ 	.word	0xffffffff


	//----- nvinfo : EIATTR_COOP_GROUP_INSTR_OFFSETS
	.align		4
.L_2759:
        /*08f8*/ 	.byte	0x04, 0x28
        /*08fa*/ 	.short	(.L_2761 - .L_2760)


	//   ....[0]....
.L_2760:
        /*08fc*/ 	.word	0x00002c70


	//   ....[1]....
        /*0900*/ 	.word	0x00002d40


	//   ....[2]....
        /*0904*/ 	.word	0x00002d60


	//   ....[3]....
        /*0908*/ 	.word	0x00002d80


	//   ....[4]....
        /*090c*/ 	.word	0x00002da0


	//   ....[5]....
        /*0910*/ 	.word	0x00002dc0


	//   ....[6]....
        /*0914*/ 	.word	0x00002de0


	//   ....[7]....
        /*0918*/ 	.word	0x00002e10


	//   ....[8]....
        /*091c*/ 	.word	0x00002e20


	//   ....[9]....
        /*0920*/ 	.word	0x00002e80


	//----- nvinfo : EIATTR_VRC_CTA_INIT_COUNT
	.align		4
.L_2761:
        /*0924*/ 	.byte	0x02, 0x4a
	.zero		1
	.zero		1


	//----- nvinfo : EIATTR_EXIT_INSTR_OFFSETS
	.align		4
        /*0928*/ 	.byte	0x04, 0x1c
        /*092a*/ 	.short	(.L_2763 - .L_2762)


	//   ....[0]....
.L_2762:
        /*092c*/ 	.word	0x00009c50


	//----- nvinfo : EIATTR_MAX_THREADS
	.align		4
.L_2763:
        /*0930*/ 	.byte	0x04, 0x05
        /*0932*/ 	.short	(.L_2765 - .L_2764)
.L_2764:
        /*0934*/ 	.word	0x00000100
        /*0938*/ 	.word	0x00000001
        /*093c*/ 	.word	0x00000001


	//----- nvinfo : EIATTR_CRS_STACK_SIZE
	.align		4
.L_2765:
        /*0940*/ 	.byte	0x04, 0x1e
        /*0942*/ 	.short	(.L_2767 - .L_2766)
.L_2766:
        /*0944*/ 	.word	0x00000000


	//----- nvinfo : EIATTR_CBANK_PARAM_SIZE
	.align		4
.L_2767:
        /*0948*/ 	.byte	0x03, 0x19
        /*094a*/ 	.short	0x0128


	//----- nvinfo : EIATTR_PARAM_CBANK
	.align		4
        /*094c*/ 	.byte	0x04, 0x0a
        /*094e*/ 	.short	(.L_2769 - .L_2768)
	.align		4
.L_2768:
        /*0950*/ 	.word	index@(.nv.constant0._ZN10layer_norm31ln_parallel_residual_bwd_kernelINS_13Kernel_traitsIfffffjLj8192ELj1ELj1ELj8ELj16ENS_18Kernel_traits_baseILj8192EfffffjLj256EEEEELb0ELb0ELb1EEEvNS_9BwdParamsE)
        /*0954*/ 	.short	0x0380
        /*0956*/ 	.short	0x0128


	//----- nvinfo : EIATTR_SW_WAR
	.align		4
.L_2769:
        /*0958*/ 	.byte	0x04, 0x36
        /*095a*/ 	.short	(.L_2771 - .L_2770)
.L_2770:
        /*095c*/ 	.word	0x00000008
.L_2771:


//--------------------- .nv.info._ZN10layer_norm31ln_parallel_residual_bwd_kernelINS_13Kernel_traitsIfffffjLj8192ELj1ELj1ELj8ELj16ENS_18Kernel_traits_baseILj8192EfffffjLj256EEEEELb0ELb1ELb0EEEvNS_9BwdParamsE --------------------------
	.section	.nv.info._ZN10layer_norm31ln_parallel_residual_bwd_kernelINS_13Kernel_traitsIfffffjLj8192ELj1ELj1ELj8ELj16ENS_18Kernel_traits_baseILj8192EfffffjLj256EEEEELb0ELb1ELb0EEEvNS_9BwdParamsE,"",@"SHT_CUDA_INFO"
	.sectionflags	@""
	.align	4


	//----- nvinfo : EIATTR_CUDA_API_VERSION
	.align		4
        /*0000*/ 	.byte	0x04, 0x37
        /*0002*/ 	.short	(.L_2773 - .L_2772)
.L_2772:
        /*0004*/ 	.word	0x00000082


	//----- nvinfo : EIATTR_KPARAM_INFO
	.align		4
.L_2773:
        /*0008*/ 	.byte	0x04, 0x17
        /*000a*/ 	.short	(.L_2775 - .L_2774)
.L_2774:
        /*000c*/ 	.word	0x00000000
        /*0010*/ 	.short	0x0000
        /*0012*/ 	.short	0x0000
        /*0014*/ 	.byte	0x00, 0xf0, 0xa1, 0x04


	//----- nvinfo : EIATTR_SPARSE_MMA_MASK
	.align		4
.L_2775:
        /*0018*/ 	.byte	0x03, 0x50
        /*001a*/ 	.short	0x0000


	//----- nvinfo : EIATTR_MAXREG_COUNT
	.align		4
        /*001c*/ 	.byte	0x03, 0x1b
        /*001e*/ 	.short	0x00ff


	//----- nvinfo : EIATTR_NUM_BARRIERS
	.align		4
        /*0020*/ 	.byte	0x02, 0x4c
        /*0022*/ 	.byte	0x01
	.zero		1


	//----- nvinfo : EIATTR_MERCURY_ISA_VERSION
	.align		4
        /*0024*/ 	.byte	0x03, 0x5f
        /*0026*/ 	.short	0x0101


	//----- nvinfo : EIATTR_COOP_GROUP_MASK_REGIDS
	.align		4
        /*0028*/ 	.byte	0x04, 0x29
        /*002a*/ 	.short	(.L_2777 - .L_2776)


	//   ....[0]....
.L_2776:
        /*002c*/ 	.word	0xffffffff


	//   ....[1]....
        /*0030*/ 	.word	0xffffffff


	//   ....[2]....
        /*0034*/ 	.word	0xffffffff


	//   ....[3]....
        /*0038*/ 	.word	0xffffffff


	//   ....[4]....
        /*003c*/ 	.word	0xffffffff


	//   ....[5]....
        /*0040*/ 	.word	0xffffffff


	//   ....[6]....
        /*0044*/ 	.word	0xffffffff


	//   ....[7]....
        /*0048*/ 	.word	0xffffffff


	//   ....[8]....
        /*004c*/ 	.word	0xffffffff


	//   ....[9]....
        /*0050*/ 	.word	0xffffffff


	//----- nvinfo : EIATTR_COOP_GROUP_INSTR_OFFSETS
	.align		4
.L_2777:
        /*0054*/ 	.byte	0x04, 0x28
        /*0056*/ 	.short	(.L_2779 - .L_2778)


	//   ....[0]....
.L_2778:
        /*0058*/ 	.word	0x00002010


	//   ....[1]....
        /*005c*/ 	.word	0x00002030


	//   ....[2]....
        /*0060*/ 	.word	0x00002070


	//   ....[3]....
        /*0064*/ 	.word	0x00002080


	//   ....[4]....
        /*0068*/ 	.word	0x000020c0


	//   ....[5]....
        /*006c*/ 	.word	0x000020d0


	//   ....[6]....
        /*0070*/ 	.word	0x00002100


	//   ....[7]....
        /*0074*/ 	.word	0x00002110


	//   ....[8]....
        /*0078*/ 	.word	0x00002140


	//   ....[9]....
        /*007c*/ 	.word	0x00002150


	//----- nvinfo : EIATTR_VRC_CTA_INIT_COUNT
	.align		4
.L_2779:
        /*0080*/ 	.byte	0x02, 0x4a
	.zero		1
	.zero		1


	//----- nvinfo : EIATTR_EXIT_INSTR_OFFSETS
	.align		4
        /*0084*/ 	.byte	0x04, 0x1c
        /*0086*/ 	.short	(.L_2781 - .L_2780)


	//   ....[0]....
.L_2780:
        /*0088*/ 	.word	0x00008070


	//   ....[1]....
        /*008c*/ 	.word	0x000080f0


	//----- nvinfo : EIATTR_MAX_THREADS
	.align		4
.L_2781:
        /*0090*/ 	.byte	0x04, 0x05
        /*0092*/ 	.short	(.L_2783 - .L_2782)
.L_2782:
        /*0094*/ 	.word	0x00000100
        /*0098*/ 	.word	0x00000001
        /*009c*/ 	.word	0x00000001


	//----- nvinfo : EIATTR_CRS_STACK_SIZE
	.align		4
.L_2783:
        /*00a0*/ 	.byte	0x04, 0x1e
        /*00a2*/ 	.short	(.L_2785 - .L_2784)
.L_2784:
        /*00a4*/ 	.word	0x00000000


	//----- nvinfo : EIATTR_CBANK_PARAM_SIZE
	.align		4
.L_2785:
        /*00a8*/ 	.byte	0x03, 0x19
        /*00aa*/ 	.short	0x0128


	//----- nvinfo : EIATTR_PARAM_CBANK
	.align		4
        /*00ac*/ 	.byte	0x04, 0x0a
        /*00ae*/ 	.short	(.L_2787 - .L_2786)
	.align		4
.L_2786:
        /*00b0*/ 	.word	index@(.nv.constant0._ZN10layer_norm31ln_parallel_residual_bwd_kernelINS_13Kernel_traitsIfffffjLj8192ELj1ELj1ELj8ELj16ENS_18Kernel_traits_baseILj8192EfffffjLj256EEEEELb0ELb1ELb0EEEvNS_9BwdParamsE)
        /*00b4*/ 	.short	0x0380
        /*00b6*/ 	.short	0x0128


	//----- nvinfo : EIATTR_SW_WAR
	.align		4
.L_2787:
        /*00b8*/ 	.byte	0x04, 0x36
        /*00ba*/ 	.short	(.L_2789 - .L_2788)
.L_2788:
        /*00bc*/ 	.word	0x00000008
.L_2789:


//--------------------- .nv.info._ZN10layer_norm31ln_parallel_residual_bwd_kernelINS_13Kernel_traitsIfffffjLj8192ELj1ELj1ELj8ELj16ENS_18Kernel_traits_baseILj8192EfffffjLj256EEEEELb0ELb1ELb1EEEvNS_9BwdParamsE --------------------------
	.section	.nv.info._ZN10layer_norm31ln_parallel_residual_bwd_kernelINS_13Kernel_traitsIfffffjLj8192ELj1ELj1ELj8ELj16ENS_18Kernel_traits_baseILj8192EfffffjLj256EEEEELb0ELb1ELb1EEEvNS_9BwdParamsE,"",@"SHT_CUDA_INFO"
	.sectionflags	@""
	.align	4


	//----- nvinfo : EIATTR_CUDA_API_VERSION
	.align		4
        /*0000*/ 	.byte	0x04, 0x37
        /*0002*/ 	.short	(.L_2791 - .L_2790)
.L_2790:
        /*0004*/ 	.word	0x00000082


	//----- nvinfo : EIATTR_KPARAM_INFO
	.align		4
.L_2791:
        /*0008*/ 	.byte	0x04, 0x17
        /*000a*/ 	.short	(.L_2793 - .L_2792)
.L_2792:
        /*000c*/ 	.word	0x00000000
        /*0010*/ 	.short	0x0000
        /*0012*/ 	.short	0x0000
        /*0014*/ 	.byte	0x00, 0xf0, 0xa1, 0x04


	//----- nvinfo : EIATTR_SPARSE_MMA_MASK
	.align		4
.L_2793:
        /*0018*/ 	.byte	0x03, 0x50
        /*001a*/ 	.short	0x0000


	//----- nvinfo : EIATTR_MAXREG_COUNT
	.align		4
        /*001c*/ 	.byte	0x03, 0x1b
        /*001e*/ 	.short	0x00ff


	//----- nvinfo : EIATTR_NUM_BARRIERS
	.align		4
        /*0020*/ 	.byte	0x02, 0x4c
        /*0022*/ 	.byte	0x01
	.zero		1


	//----- nvinfo : EIATTR_MERCURY_ISA_VERSION
	.align		4
        /*0024*/ 	.byte	0x03, 0x5f
        /*0026*/ 	.short	0x0101


	//----- nvinfo : EIATTR_COOP_GROUP_MASK_REGIDS
	.align		4
        /*0028*/ 	.byte	0x04, 0x29
        /*002a*/ 	.short	(.L_2795 - .L_2794)


	//   ....[0]....
.L_2794:
        /*002c*/ 	.word	0xffffffff


	//   ....[1]....
        /*0030*/ 	.word	0xffffffff


	//   ....[2]....
        /*0034*/ 	.word	0xffffffff


	//   ....[3]....
        /*0038*/ 	.word	0xffffffff


	//   ....[4]....
        /*003c*/ 	.word	0xffffffff


	//   ....[5]....
        /*0040*/ 	.word	0xffffffff


	//   ....[6]....
        /*0044*/ 	.word	0xffffffff


	//   ....[7]....
        /*0048*/ 	.word	0xffffffff


	//   ....[8]....
        /*004c*/ 	.word	0xffffffff


	//   ....[9]....
        /*0050*/ 	.word	0xffffffff


	//----- nvinfo : EIATTR_COOP_GROUP_INSTR_OFFSETS
	.align		4
.L_2795:
        /*0054*/ 	.byte	0x04, 0x28
        /*0056*/ 	.short	(.L_2797 - .L_2796)


	//   ....[0]....
.L_2796:
        /*0058*/ 	.word	0x00001490


	//   ....[1]....
        /*005c*/ 	.word	0x000014a0


	//   ....[2]....
        /*0060*/ 	.word	0x000014d0


	//   ....[3]....
        /*0064*/ 	.word	0x000014e0


	//   ....[4]....
        /*0068*/ 	.word	0x00001510


	//   ....[5]....
        /*006c*/ 	.word	0x00001520


	//   ....[6]....
        /*0070*/ 	.word	0x00001550


	//   ....[7]....
        /*0074*/ 	.word	0x00001560


	//   ....[8]....
        /*0078*/ 	.word	0x000015a0


	//   ....[9]....
        /*007c*/ 	.word	0x000015c0


	//----- nvinfo : EIATTR_VRC_CTA_INIT_COUNT
	.align		4
.L_2797:
        /*0080*/ 	.byte	0x02, 0x4a
	.zero		1
	.zero		1


	//----- nvinfo : EIATTR_EXIT_INSTR_OFFSETS
	.align		4
        /*0084*/ 	.byte	0x04, 0x1c
        /*0086*/ 	.short	(.L_2799 - .L_2798)


	//   ....[0]....
.L_2798:
        /*0088*/ 	.word	0x00006ea0


	//----- nvinfo : EIATTR_MAX_THREADS
	.align		4
.L_2799:
        /*008c*/ 	.byte	0x04, 0x05
        /*008e*/ 	.short	(.L_2801 - .L_2800)
.L_2800:
        /*0090*/ 	.word	0x00000100
        /*0094*/ 	.word	0x00000001
        /*0098*/ 	.word	0x00000001


	//----- nvinfo : EIATTR_CRS_STACK_SIZE
	.align		4
.L_2801:
        /*009c*/ 	.byte	0x04, 0x1e
        /*009e*/ 	.short	(.L_2803 - .L_2802)
.L_2802:
        /*00a0*/ 	.word	0x00000000


	//----- nvinfo : EIATTR_CBANK_PARAM_SIZE
	.align		4
.L_2803:
        /*00a4*/ 	.byte	0x03, 0x19
        /*00a6*/ 	.short	0x0128


	//----- nvinfo : EIATTR_PARAM_CBANK
	.align		4
        /*00a8*/ 	.byte	0x04, 0x0a
        /*00aa*/ 	.short	(.L_2805 - .L_2804)
	.align		4
.L_2804:
        /*00ac*/ 	.word	index@(.nv.constant0._ZN10layer_norm31ln_parallel_residual_bwd_kernelINS_13Kernel_traitsIfffffjLj8192ELj1ELj1ELj8ELj16ENS_18Kernel_traits_baseILj8192EfffffjLj256EEEEELb0ELb1ELb1EEEvNS_9BwdParamsE)
        /*00b0*/ 	.short	0x0380
        /*00b2*/ 	.short	0x0128


	//----- nvinfo : EIATTR_SW_WAR
	.align		4
.L_2805:
        /*00b4*/ 	.byte	0x04, 0x36
        /*00b6*/ 	.short	(.L_2807 - .L_2806)
.L_2806:
        /*00b8*/ 	.word	0x00000008
.L_2807:


//--------------------- .nv.info._ZN10layer_norm31ln_parallel_residual_bwd_kernelINS_13Kernel_traitsIfffffjLj8192ELj1ELj1ELj8ELj16ENS_18Kernel_traits_baseILj8192EfffffjLj256EEEEELb1ELb0ELb0EEEvNS_9BwdParamsE --------------------------
	.section	.nv.info._ZN10layer_norm31ln_parallel_residual_bwd_kernelINS_13Kernel_traitsIfffffjLj8192ELj1ELj1ELj8ELj16ENS_18Kernel_traits_baseILj8192EfffffjLj256EEEEELb1ELb0ELb0EEEvNS_9BwdParamsE,"",@"SHT_CUDA_INFO"
	.sectionflags	@""
	.align	4


	//----- nvinfo : EIATTR_CUDA_API_VERSION
	.align		4
        /*0000*/ 	.byte	0x04, 0x37
        /*0002*/ 	.short	(.L_2809 - .L_2808)
.L_2808:
        /*0004*/ 	.word	0x00000082


	//----- nvinfo : EIATTR_KPARAM_INFO
	.align		4
.L_2809:
        /*0008*/ 	.byte	0x04, 0x17
        /*000a*/ 	.short	(.L_2811 - .L_2810)
.L_2810:
        /*000c*/ 	.word	0x00000000
        /*0010*/ 	.short	0x0000
        /*0012*/ 	.short	0x0000
        /*0014*/ 	.byte	0x00, 0xf0, 0xa1, 0x04


	//----- nvinfo : EIATTR_SPARSE_MMA_MASK
	.align		4
.L_2811:
        /*0018*/ 	.byte	0x03, 0x50
        /*001a*/ 	.short	0x0000


	//----- nvinfo : EIATTR_MAXREG_COUNT
	.align		4
        /*001c*/ 	.byte	0x03, 0x1b
        /*001e*/ 	.short	0x00ff


	//----- nvinfo : EIATTR_NUM_BARRIERS
	.align		4
        /*0020*/ 	.byte	0x02, 0x4c
        /*0022*/ 	.byte	0x01
	.zero		1


	//----- nvinfo : EIATTR_ANNOTATIONS
	.align		4
        /*0024*/ 	.byte	0x04, 0x55
        /*0026*/ 	.short	(.L_2813 - .L_2812)


	//   ....[0]....
.L_2812:
        /* <DEDUP_REMOVED lines=121> */


	//----- nvinfo : EIATTR_MERCURY_ISA_VERSION
	.align		4
.L_2813:
        /*07a8*/ 	.byte	0x03, 0x5f
        /*07aa*/ 	.short	0x0101


	//----- nvinfo : EIATTR_COOP_GROUP_MASK_REGIDS
	.align		4
        /*07ac*/ 	.byte	0x04, 0x29
        /*07ae*/ 	.short	(.L_2815 - .L_2814)


	//   ....[0]....
.L_2814:
        /*07b0*/ 	.word	0xffffffff


	//   ....[1]....
        /*07b4*/ 	.word	0xffffffff


	//   ....[2]....
        /*07b8*/ 	.word	0xffffffff


	//   ....[3]....
        /*07bc*/ 	.word	0xffffffff


	//   ....[4]....
        /*07c0*/ 	.word	0xffffffff


	//   ....[5]....
        /*07c4*/ 	.word	0xffffffff


	//   ....[6]....
        /*07c8*/ 	.word	0xffffffff


	//   ....[7]....
        /*07cc*/ 	.word	0xffffffff


	//   ....[8]....
        /*07d0*/ 	.word	0xffffffff


	//   ....[9]....
        /*07d4*/ 	.word	0xffffffff


	//----- nvinfo : EIATTR_COOP_GROUP_INSTR_OFFSETS
	.align		4
.L_2815:
        /*07d8*/ 	.byte	0x04, 0x28
        /*07da*/ 	.short	(.L_2817 - .L_2816)


	//   ....[0]....
.L_2816:
        /*07dc*/ 	.word	0x00003e70


	//   ....[1]....
        /*07e0*/ 	.word	0x00003e90


	//   ....[2]....
        /*07e4*/ 	.word	0x00003ed0


	//   ....[3]....
        /*07e8*/ 	.word	0x00003ee0


	//   ....[4]....
        /*07ec*/ 	.word	0x00003f20


	//   ....[5]....
        /*07f0*/ 	.word	0x00003f30


	//   ....[6]....
        /*07f4*/ 	.word	0x00003f60


	//   ....[7]....
        /*07f8*/ 	.word	0x00003f70


	//   ....[8]....
        /*07fc*/ 	.word	0x00003fa0


	//   ....[9]....
        /*0800*/ 	.word	0x00003fb0


	//----- nvinfo : EIATTR_VRC_CTA_INIT_COUNT
	.align		4
.L_2817:
        /*0804*/ 	.byte	0x02, 0x4a
	.zero		1
	.zero		1


	//----- nvinfo : EIATTR_EXIT_INSTR_OFFSETS
	.align		4
        /*0808*/ 	.byte	0x04, 0x1c
        /*080a*/ 	.short	(.L_2819 - .L_2818)


	//   ....[0]....
.L_2818:
        /*080c*/ 	.word	0x0000e300


	//   ....[1]....
        /*0810*/ 	.word	0x0000e3d0


	//----- nvinfo : EIATTR_MAX_THREADS
	.align		4
.L_2819:
        /*0814*/ 	.byte	0x04, 0x05
        /*0816*/ 	.short	(.L_2821 - .L_2820)
.L_2820:
        /*0818*/ 	.word	0x00000100
        /*081c*/ 	.word	0x00000001
        /*0820*/ 	.word	0x00000001


	//----- nvinfo : EIATTR_CRS_STACK_SIZE
	.align		4
.L_2821:
        /*0824*/ 	.byte	0x04, 0x1e
        /*0826*/ 	.short	(.L_2823 - .L_2822)
.L_2822:
        /*0828*/ 	.word	0x00000000


	//----- nvinfo : EIATTR_CBANK_PARAM_SIZE
	.align		4
.L_2823:
        /*082c*/ 	.byte	0x03, 0x19
        /*082e*/ 	.short	0x0128


	//----- nvinfo : EIATTR_PARAM_CBANK
	.align		4
        /*0830*/ 	.byte	0x04, 0x0a
        /*0832*/ 	.short	(.L_2825 - .L_2824)
	.align		4
.L_2824:
        /*0834*/ 	.word	index@(.nv.constant0._ZN10layer_norm31ln_parallel_residual_bwd_kernelINS_13Kernel_traitsIfffffjLj8192ELj1ELj1ELj8ELj16ENS_18Kernel_traits_baseILj8192EfffffjLj256EEEEELb1ELb0ELb0EEEvNS_9BwdParamsE)
        /*0838*/ 	.short	0x0380
        /*083a*/ 	.short	0x0128


	//----- nvinfo : EIATTR_SW_WAR
	.align		4
.L_2825:
        /*083c*/ 	.byte	0x04, 0x36
        /*083e*/ 	.short	(.L_2827 - .L_2826)
.L_2826:
        /*0840*/ 	.word	0x00000008
.L_2827:


//--------------------- .nv.info._ZN10layer_norm31ln_parallel_residual_bwd_kernelINS_13Kernel_traitsIfffffjLj8192ELj1ELj1ELj8ELj16ENS_18Kernel_traits_baseILj8192EfffffjLj256EEEEELb1ELb0ELb1EEEvNS_9BwdParamsE --------------------------
	.section	.nv.info._ZN10layer_norm31ln_parallel_residual_bwd_kernelINS_13Kernel_traitsIfffffjLj8192ELj1ELj1ELj8ELj16ENS_18Kernel_traits_baseILj8192EfffffjLj256EEEEELb1ELb0ELb1EEEvNS_9BwdParamsE,"",@"SHT_CUDA_INFO"
	.sectionflags	@""
	.align	4


	//----- nvinfo : EIATTR_CUDA_API_VERSION
	.align		4
        /*0000*/ 	.byte	0x04, 0x37
        /*0002*/ 	.short	(.L_2829 - .L_2828)
.L_2828:
        /*0004*/ 	.word	0x00000082


	//----- nvinfo : EIATTR_KPARAM_INFO
	.align		4
.L_2829:
        /*0008*/ 	.byte	0x04, 0x17
        /*000a*/ 	.short	(.L_2831 - .L_2830)
.L_2830:
        /*000c*/ 	.word	0x00000000
        /*0010*/ 	.short	0x0000
        /*0012*/ 	.short	0x0000
        /*0014*/ 	.byte	0x00, 0xf0, 0xa1, 0x04


	//----- nvinfo : EIATTR_SPARSE_MMA_MASK
	.align		4
.L_2831:
        /*0018*/ 	.byte	0x03, 0x50
        /*001a*/ 	.short	0x0000


	//----- nvinfo : EIATTR_MAXREG_COUNT
	.align		4
        /*001c*/ 	.byte	0x03, 0x1b
        /*001e*/ 	.short	0x00ff


	//----- nvinfo : EIATTR_NUM_BARRIERS
	.align		4
        /*0020*/ 	.byte	0x02, 0x4c
        /*0022*/ 	.byte	0x01
	.zero		1


	//----- nvinfo : EIATTR_ANNOTATIONS
	.align		4
        /*0024*/ 	.byte	0x04, 0x55
        /*0026*/ 	.short	(.L_2833 - .L_2832)


	//   ....[0]....
.L_2832:
        /* <DEDUP_REMOVED lines=162> */


	//----- nvinfo : EIATTR_MERCURY_ISA_VERSION
	.align		4
.L_2833:
        /*0a38*/ 	.byte	0x03, 0x5f
        /*0a3a*/ 	.short	0x0101


	//----- nvinfo : EIATTR_COOP_GROUP_MASK_REGIDS
	.align		4
        /*0a3c*/ 	.byte	0x04, 0x29
        /*0a3e*/ 	.short	(.L_2835 - .L_2834)


	//   ....[0]....
.L_2834:
        /*0a40*/ 	.word	0xffffffff


	//   ....[1]....
        /*0a44*/ 	.word	0xffffffff


	//   ....[2]....
        /*0a48*/ 	.word	0xffffffff


	//   ....[3]....
        /*0a4c*/ 	.word	0xffffffff


	//   ....[4]....
        /*0a50*/ 	.word	0xffffffff


	//   ....[5]....
        /*0a54*/ 	.word	0xffffffff


	//   ....[6]....
        /*0a58*/ 	.word	0xffffffff


	//   ....[7]....
        /*0a5c*/ 	.word	0xffffffff


	//   ....[8]....
        /*0a60*/ 	.word	0xffffffff


	//   ....[9]....
        /*0a64*/ 	.word	0xffffffff


	//----- nvinfo : EIATTR_COOP_GROUP_INSTR_OFFSETS
	.align		4
.L_2835:
        /*0a68*/ 	.byte	0x04, 0x28
        /*0a6a*/ 	.short	(.L_2837 - .L_2836)


	//   ....[0]....
.L_2836:
        /*0a6c*/ 	.word	0x000031e0


	//   ....[1]....
        /*0a70*/ 	.word	0x00003270


	//   ....[2]....
        /*0a74*/ 	.word	0x00003290


	//   ....[3]....
        /*0a78*/ 	.word	0x000032b0


	//   ....[4]....
        /*0a7c*/ 	.word	0x000032d0


	//   ....[5]....
        /*0a80*/ 	.word	0x000032f0


	//   ....[6]....
        /*0a84*/ 	.word	0x00003310


	//   ....[7]....
        /*0a88*/ 	.word	0x00003340


	//   ....[8]....
        /*0a8c*/ 	.word	0x00003380


	//   ....[9]....
        /*0a90*/ 	.word	0x000033c0


	//----- nvinfo : EIATTR_VRC_CTA_INIT_COUNT
	.align		4
.L_2837:
        /*0a94*/ 	.byte	0x02, 0x4a
	.zero		1
	.zero		1


	//----- nvinfo : EIATTR_EXIT_INSTR_OFFSETS
	.align		4
        /*0a98*/ 	.byte	0x04, 0x1c
        /*0a9a*/ 	.short	(.L_2839 - .L_2838)


	//   ....[0]....
.L_2838:
        /*0a9c*/ 	.word	0x0000d070


	//----- nvinfo : EIATTR_MAX_THREADS
	.align		4
.L_2839:
        /*0aa0*/ 	.byte	0x04, 0x05
        /*0aa2*/ 	.short	(.L_2841 - .L_2840)
.L_2840:
        /*0aa4*/ 	.word	0x00000100
        /*0aa8*/ 	.word	0x00000001
        /*0aac*/ 	.word	0x00000001


	//----- nvinfo : EIATTR_CRS_STACK_SIZE
	.align		4
.L_2841:
        /*0ab0*/ 	.byte	0x04, 0x1e
        /*0ab2*/ 	.short	(.L_2843 - .L_2842)
.L_2842:
        /*0ab4*/ 	.word	0x00000000


	//----- nvinfo : EIATTR_CBANK_PARAM_SIZE
	.align		4
.L_2843:
        /*0ab8*/ 	.byte	0x03, 0x19
        /*0aba*/ 	.short	0x0128


	//----- nvinfo : EIATTR_PARAM_CBANK
	.align		4
        /*0abc*/ 	.byte	0x04, 0x0a
        /*0abe*/ 	.short	(.L_2845 - .L_2844)
	.align		4
.L_2844:
        /*0ac0*/ 	.word	index@(.nv.constant0._ZN10layer_norm31ln_parallel_residual_bwd_kernelINS_13Kernel_traitsIfffffjLj8192ELj1ELj1ELj8ELj16ENS_18Kernel_traits_baseILj8192EfffffjLj256EEEEELb1ELb0ELb1EEEvNS_9BwdParamsE)
        /*0ac4*/ 	.short	0x0380
        /*0ac6*/ 	.short	0x0128


	//----- nvinfo : EIATTR_SW_WAR
	.align		4
.L_2845:
        /*0ac8*/ 	.byte	0x04, 0x36
        /*0aca*/ 	.short	(.L_2847 - .L_2846)
.L_2846:
        /*0acc*/ 	.word	0x00000008
.L_2847:


//--------------------- .nv.info._ZN10layer_norm22ln_bwd_finalize_kernelINS_22Kernel_traits_finalizeILj8192EfffffjLb0ELj1024ELj4ENS_18Kernel_traits_baseILj8192EfffffjLj1024EEEEELb0ELb0EEEvNS_9BwdParamsE --------------------------
	.section	.nv.info._ZN10layer_norm22ln_bwd_finalize_kernelINS_22Kernel_traits_finalizeILj8192EfffffjLb0ELj1024ELj4ENS_18Kernel_traits_baseILj8192EfffffjLj1024EEEEELb0ELb0EEEvNS_9BwdParamsE,"",@"SHT_CUDA_INFO"
	.sectionflags	@""
	.align	4


	//----- nvinfo : EIATTR_CUDA_API_VERSION
	.align		4
        /*0000*/ 	.byte	0x04, 0x37
        /*0002*/ 	.short	(.L_2849 - .L_2848)
.L_2848:
        /*0004*/ 	.word	0x00000082


	//----- nvinfo : EIATTR_KPARAM_INFO
	.align		4
.L_2849:
        /*0008*/ 	.byte	0x04, 0x17
        /*000a*/ 	.short	(.L_2851 - .L_2850)
.L_2850:
        /*000c*/ 	.word	0x00000000
        /*0010*/ 	.short	0x0000
        /*0012*/ 	.short	0x0000
        /*0014*/ 	.byte	0x00, 0xf0, 0xa1, 0x04


	//----- nvinfo : EIATTR_SPARSE_MMA_MASK
	.align		4
.L_2851:
        /*0018*/ 	.byte	0x03, 0x50
        /*001a*/ 	.short	0x0000


	//----- nvinfo : EIATTR_MAXREG_COUNT
	.align		4
        /*001c*/ 	.byte	0x03, 0x1b
        /*001e*/ 	.short	0x0040


	//----- nvinfo : EIATTR_NUM_BARRIERS
	.align		4
        /*0020*/ 	.byte	0x02, 0x4c
        /*0022*/ 	.byte	0x01
	.zero		1


	//----- nvinfo : EIATTR_MERCURY_ISA_VERSION
	.align		4
        /*0024*/ 	.byte	0x03, 0x5f
        /*0026*/ 	.short	0x0101


	//----- nvinfo : EIATTR_COOP_GROUP_MASK_REGIDS
	.align		4
        /*0028*/ 	.byte	0x04, 0x29
        /*002a*/ 	.short	(.L_2853 - .L_2852)


	//   ....[0]....
.L_2852:
        /*002c*/ 	.word	0xffffffff


	//   ....[1]....
        /*0030*/ 	.word	0xffffffff


	//   ....[2]....
        /*0034*/ 	.word	0xffffffff


	//   ....[3]....
        /*0038*/ 	.word	0xffffffff


	//   ....[4]....
        /*003c*/ 	.word	0xffffffff


	//   ....[5]....
        /*0040*/ 	.word	0xffffffff


	//   ....[6]....
        /*0044*/ 	.word	0xffffffff


	//   ....[7]....
        /*0048*/ 	.word	0xffffffff


	//   ....[8]....
        /*004c*/ 	.word	0xffffffff


	//   ....[9]....
        /*0050*/ 	.word	0xffffffff


	//----- nvinfo : EIATTR_COOP_GROUP_INSTR_OFFSETS
	.align		4
.L_2853:
        /*0054*/ 	.byte	0x04, 0x28
        /*0056*/ 	.short	(.L_2855 - .L_2854)


	//   ....[0]....
.L_2854:
        /*0058*/ 	.word	0x00001550


	//   ....[1]....
        /*005c*/ 	.word	0x00001560


	//   ....[2]....
        /*0060*/ 	.word	0x00001590


	//   ....[3]....
        /*0064*/ 	.word	0x000015a0


	//   ....[4]....
        /*0068*/ 	.word	0x000015d0


	//   ....[5]....
        /*006c*/ 	.word	0x000015e0


	//   ....[6]....
        /*0070*/ 	.word	0x00001610


	//   ....[7]....
        /*0074*/ 	.word	0x00001630


	//   ....[8]....
        /*0078*/ 	.word	0x00001680


	//   ....[9]....
        /*007c*/ 	.word	0x00001690


	//----- nvinfo : EIATTR_VRC_CTA_INIT_COUNT
	.align		4
.L_2855:
        /*0080*/ 	.byte	0x02, 0x4a
	.zero		1
	.zero		1


	//----- nvinfo : EIATTR_EXIT_INSTR_OFFSETS
	.align		4
        /*0084*/ 	.byte	0x04, 0x1c
        /*0086*/ 	.short	(.L_2857 - .L_2856)


	//   ....[0]....
.L_2856:
        /*0088*/ 	.word	0x00000060


	//   ....[1]....
        /*008c*/ 	.word	0x000016f0


	//   ....[2]....
        /*0090*/ 	.word	0x00001720


	//   ....[3]....
        /*0094*/ 	.word	0x000017c0


	//----- nvinfo : EIATTR_MAX_THREADS
	.align		4
.L_2857:
        /*0098*/ 	.byte	0x04, 0x05
        /*009a*/ 	.short	(.L_2859 - .L_2858)
.L_2858:
        /*009c*/ 	.word	0x00000400
        /*00a0*/ 	.word	0x00000001
        /*00a4*/ 	.word	0x00000001


	//----- nvinfo : EIATTR_CRS_STACK_SIZE
	.align		4
.L_2859:
        /*00a8*/ 	.byte	0x04, 0x1e
        /*00aa*/ 	.short	(.L_2861 - .L_2860)
.L_2860:
        /*00ac*/ 	.word	0x00000000


	//----- nvinfo : EIATTR_CBANK_PARAM_SIZE
	.align		4
.L_2861:
        /*00b0*/ 	.byte	0x03, 0x19
        /*00b2*/ 	.short	0x0128


	//----- nvinfo : EIATTR_PARAM_CBANK
	.align		4
        /*00b4*/ 	.byte	0x04, 0x0a
        /*00b6*/ 	.short	(.L_2863 - .L_2862)
	.align		4
.L_2862:
        /*00b8*/ 	.word	index@(.nv.constant0._ZN10layer_norm22ln_bwd_finalize_kernelINS_22Kernel_traits_finalizeILj8192EfffffjLb0ELj1024ELj4ENS_18Kernel_traits_baseILj8192EfffffjLj1024EEEEELb0ELb0EEEvNS_9BwdParamsE)
        /*00bc*/ 	.short	0x0380
        /*00be*/ 	.short	0x0128


	//----- nvinfo : EIATTR_SW_WAR
	.align		4
.L_2863:
        /*00c0*/ 	.byte	0x04, 0x36
        /*00c2*/ 	.short	(.L_2865 - .L_2864)
.L_2864:
        /*00c4*/ 	.word	0x00000008
.L_2865:


//--------------------- .nv.info._ZN10layer_norm40ln_parallel_residual_bwd_finalize_kernelINS_22Kernel_traits_finalizeILj8192EfffffjLb0ELj1024ELj4ENS_18Kernel_traits_baseILj8192EfffffjLj1024EEEEELb0EEEvNS_9BwdParamsE --------------------------
	.section	.nv.info._ZN10layer_norm40ln_parallel_residual_bwd_finalize_kernelINS_22Kernel_traits_finalizeILj8192EfffffjLb0ELj1024ELj4ENS_18Kernel_traits_baseILj8192EfffffjLj1024EEEEELb0EEEvNS_9BwdParamsE,"",@"SHT_CUDA_INFO"
	.sectionflags	@""
	.align	4


	//----- nvinfo : EIATTR_CUDA_API_VERSION
	.align		4
        /*0000*/ 	.byte	0x04, 0x37
        /*0002*/ 	.short	(.L_2867 - .L_2866)
.L_2866:
        /*0004*/ 	.word	0x00000082


	//----- nvinfo : EIATTR_KPARAM_INFO
	.align		4
.L_2867:
        /*0008*/ 	.byte	0x04, 0x17
        /*000a*/ 	.short	(.L_2869 - .L_2868)
.L_2868:
        /*000c*/ 	.word	0x00000000
        /*0010*/ 	.short	0x0000
        /*0012*/ 	.short	0x0000
        /*0014*/ 	.byte	0x00, 0xf0, 0xa1, 0x04


	//----- nvinfo : EIATTR_SPARSE_MMA_MASK
	.align		4
.L_2869:
        /*0018*/ 	.byte	0x03, 0x50
        /*001a*/ 	.short	0x0000


	//----- nvinfo : EIATTR_MAXREG_COUNT
	.align		4
        /*001c*/ 	.byte	0x03, 0x1b
        /*001e*/ 	.short	0x0040


	//----- nvinfo : EIATTR_NUM_BARRIERS
	.align		4
        /*0020*/ 	.byte	0x02, 0x4c
        /*0022*/ 	.byte	0x01
	.zero		1


	//----- nvinfo : EIATTR_MERCURY_ISA_VERSION
	.align		4
        /*0024*/ 	.byte	0x03, 0x5f
        /*0026*/ 	.short	0x0101


	//----- nvinfo : EIATTR_COOP_GROUP_MASK_REGIDS
	.align		4
        /*0028*/ 	.byte	0x04, 0x29
        /*002a*/ 	.short	(.L_2871 - .L_2870)


	//   ....[0]....
.L_2870:
        /*002c*/ 	.word	0xffffffff


	//   ....[1]....
        /*0030*/ 	.word	0xffffffff


	//   ....[2]....
        /*0034*/ 	.word	0xffffffff


	//   ....[3]....
        /*0038*/ 	.word	0xffffffff


	//   ....[4]....
        /*003c*/ 	.word	0xffffffff


	//   ....[5]....
        /*0040*/ 	.word	0xffffffff


	//   ....[6]....
        /*0044*/ 	.word	0xffffffff


	//   ....[7]....
        /*0048*/ 	.word	0xffffffff


	//   ....[8]....
        /*004c*/ 	.word	0xffffffff


	//   ....[9]....
        /*0050*/ 	.word	0xffffffff


	//   ....[10]....
        /*0054*/ 	.word	0xffffffff


	//   ....[11]....
        /*0058*/ 	.word	0xffffffff


	//   ....[12]....
        /*005c*/ 	.word	0xffffffff


	//   ....[13]....
        /*0060*/ 	.word	0xffffffff


	//   ....[14]....
        /*0064*/ 	.word	0xffffffff


	//   ....[15]....
        /*0068*/ 	.word	0xffffffff


	//   ....[16]....
        /*006c*/ 	.word	0xffffffff


	//   ....[17]....
        /*0070*/ 	.word	0xffffffff


	//   ....[18]....
        /*0074*/ 	.word	0xffffffff


	//   ....[19]....
        /*0078*/ 	.word	0xffffffff


	//----- nvinfo : EIATTR_COOP_GROUP_INSTR_OFFSETS
	.align		4
.L_2871:
        /*007c*/ 	.byte	0x04, 0x28
        /*007e*/ 	.short	(.L_2873 - .L_2872)


	//   ....[0]....
.L_2872:
        /*0080*/ 	.word	0x000013a0


	//   ....[1]....
        /*0084*/ 	.word	0x000013b0


	//   ....[2]....
        /*0088*/ 	.word	0x000013c0


	//   ....[3]....
        /*008c*/ 	.word	0x000013d0


	//   ....[4]....
        /*0090*/ 	.word	0x00001410


	//   ....[5]....
        /*0094*/ 	.word	0x00001430


	//   ....[6]....
        /*0098*/ 	.word	0x00001440


	//   ....[7]....
        /*009c*/ 	.word	0x00001450


	//   ....[8]....
        /*00a0*/ 	.word	0x00001480


	//   ....[9]....
        /*00a4*/ 	.word	0x000014b0


	//   ....[10]....
        /*00a8*/ 	.word	0x000014e0


	//   ....[11]....
        /*00ac*/ 	.word	0x000014f0


	//   ....[12]....
        /*00b0*/ 	.word	0x00001520


	//   ....[13]....
        /*00b4*/ 	.word	0x00001540


	//   ....[14]....
        /*00b8*/ 	.word	0x00001560


	//   ....[15]....
        /*00bc*/ 	.word	0x00001570


	//   ....[16]....
        /*00c0*/ 	.word	0x000015b0


	//   ....[17]....
        /*00c4*/ 	.word	0x000015e0


	//   ....[18]....
        /*00c8*/ 	.word	0x00001600


	//   ....[19]....
        /*00cc*/ 	.word	0x00001610


	//----- nvinfo : EIATTR_VRC_CTA_INIT_COUNT
	.align		4
.L_2873:
        /*00d0*/ 	.byte	0x02, 0x4a
	.zero		1
	.zero		1


	//----- nvinfo : EIATTR_EXIT_INSTR_OFFSETS
	.align		4
        /*00d4*/ 	.byte	0x04, 0x1c
        /*00d6*/ 	.short	(.L_2875 - .L_2874)


	//   ....[0]....
.L_2874:
        /*00d8*/ 	.word	0x00000060


	//   ....[1]....
        /*00dc*/ 	.word	0x000016c0


	//   ....[2]....
        /*00e0*/ 	.word	0x000016f0


	//   ....[3]....
        /*00e4*/ 	.word	0x00001810


	//----- nvinfo : EIATTR_MAX_THREADS
	.align		4
.L_2875:
        /*00e8*/ 	.byte	0x04, 0x05
        /*00ea*/ 	.short	(.L_2877 - .L_2876)
.L_2876:
        /*00ec*/ 	.word	0x00000400
        /*00f0*/ 	.word	0x00000001
        /*00f4*/ 	.word	0x00000001


	//----- nvinfo : EIATTR_CRS_STACK_SIZE
	.align		4
.L_2877:
        /*00f8*/ 	.byte	0x04, 0x1e
        /*00fa*/ 	.short	(.L_2879 - .L_2878)
.L_2878:
        /*00fc*/ 	.word	0x00000000


	//----- nvinfo : EIATTR_CBANK_PARAM_SIZE
	.align		4
.L_2879:
        /*0100*/ 	.byte	0x03, 0x19
        /*0102*/ 	.short	0x0128


	//----- nvinfo : EIATTR_PARAM_CBANK
	.align		4
        /*0104*/ 	.byte	0x04, 0x0a
        /*0106*/ 	.short	(.L_2881 - .L_2880)
	.align		4
.L_2880:
        /*0108*/ 	.word	index@(.nv.constant0._ZN10layer_norm40ln_parallel_residual_bwd_finalize_kernelINS_22Kernel_traits_finalizeILj8192EfffffjLb0ELj1024ELj4ENS_18Kernel_traits_baseILj8192EfffffjLj1024EEEEELb0EEEvNS_9BwdParamsE)
        /*010c*/ 	.short	0x0380
        /*010e*/ 	.short	0x0128


	//----- nvinfo : EIATTR_SW_WAR
	.align		4
.L_2881:
        /*0110*/ 	.byte	0x04, 0x36
        /*0112*/ 	.short	(.L_2883 - .L_2882)
.L_2882:
        /*0114*/ 	.word	0x00000008
.L_2883:


//--------------------- .nv.info._ZN10layer_norm31ln_parallel_residual_bwd_kernelINS_13Kernel_traitsIfffffjLj8192ELj1ELj1ELj8ELj16ENS_18Kernel_traits_baseILj8192EfffffjLj256EEEEELb1ELb1ELb0EEEvNS_9BwdParamsE --------------------------
	.section	.nv.info._ZN10layer_norm31ln_parallel_residual_bwd_kernelINS_13Kernel_traitsIfffffjLj8192ELj1ELj1ELj8ELj16ENS_18Kernel_traits_baseILj8192EfffffjLj256EEEEELb1ELb1ELb0EEEvNS_9BwdParamsE,"",@"SHT_CUDA_INFO"
	.sectionflags	@""
	.align	4


	//----- nvinfo : EIATTR_CUDA_API_VERSION
	.align		4
        /*0000*/ 	.byte	0x04, 0x37
        /*0002*/ 	.short	(.L_2885 - .L_2884)
.L_2884:
        /*0004*/ 	.word	0x00000082


	//----- nvinfo : EIATTR_KPARAM_INFO
	.align		4
.L_2885:
        /*0008*/ 	.byte	0x04, 0x17
        /*000a*/ 	.short	(.L_2887 - .L_2886)
.L_2886:
        /*000c*/ 	.word	0x00000000
        /*0010*/ 	.short	0x0000
        /*0012*/ 	.short	0x0000
        /*0014*/ 	.byte	0x00, 0xf0, 0xa1, 0x04


	//----- nvinfo : EIATTR_SPARSE_MMA_MASK
	.align		4
.L_2887:
        /*0018*/ 	.byte	0x03, 0x50
        /*001a*/ 	.short	0x0000


	//----- nvinfo : EIATTR_MAXREG_COUNT
	.align		4
        /*001c*/ 	.byte	0x03, 0x1b
        /*001e*/ 	.short	0x00ff


	//----- nvinfo : EIATTR_NUM_BARRIERS
	.align		4
        /*0020*/ 	.byte	0x02, 0x4c
        /*0022*/ 	.byte	0x01
	.zero		1


	//----- nvinfo : EIATTR_MERCURY_ISA_VERSION
	.align		4
        /*0024*/ 	.byte	0x03, 0x5f
        /*0026*/ 	.short	0x0101


	//----- nvinfo : EIATTR_COOP_GROUP_MASK_REGIDS
	.align		4
        /*0028*/ 	.byte	0x04, 0x29
        /*002a*/ 	.short	(.L_2889 - .L_2888)


	//   ....[0]....
.L_2888:
        /*002c*/ 	.word	0xffffffff


	//   ....[1]....
        /*0030*/ 	.word	0xffffffff


	//   ....[2]....
        /*0034*/ 	.word	0xffffffff


	//   ....[3]....
        /*0038*/ 	.word	0xffffffff


	//   ....[4]....
        /*003c*/ 	.word	0xffffffff


	//   ....[5]....
        /*0040*/ 	.word	0xffffffff


	//   ....[6]....
        /*0044*/ 	.word	0xffffffff


	//   ....[7]....
        /*0048*/ 	.word	0xffffffff


	//   ....[8]....
        /*004c*/ 	.word	0xffffffff


	//   ....[9]....
        /*0050*/ 	.word	0xffffffff


	//----- nvinfo : EIATTR_COOP_GROUP_INSTR_OFFSETS
	.align		4
.L_2889:
        /*0054*/ 	.byte	0x04, 0x28
        /*0056*/ 	.short	(.L_2891 - .L_2890)


	//   ....[0]....
.L_2890:
        /*0058*/ 	.word	0x000023b0


	//   ....[1]....
        /*005c*/ 	.word	0x000023d0


	//   ....[2]....
        /*0060*/ 	.word	0x00002410


	//   ....[3]....
        /*0064*/ 	.word	0x00002420


	//   ....[4]....
        /*0068*/ 	.word	0x00002460


	//   ....[5]....
        /*006c*/ 	.word	0x00002470


	//   ....[6]....
        /*0070*/ 	.word	0x000024a0


	//   ....[7]....
        /*0074*/ 	.word	0x000024b0


	//   ....[8]....
        /*0078*/ 	.word	0x000024e0


	//   ....[9]....
        /*007c*/ 	.word	0x000024f0


	//----- nvinfo : EIATTR_VRC_CTA_INIT_COUNT
	.align		4
.L_2891:
        /*0080*/ 	.byte	0x02, 0x4a
	.zero		1
	.zero		1


	//----- nvinfo : EIATTR_EXIT_INSTR_OFFSETS
	.align		4
        /*0084*/ 	.byte	0x04, 0x1c
        /*0086*/ 	.short	(.L_2893 - .L_2892)


	//   ....[0]....
.L_2892:
        /*0088*/ 	.word	0x0000b200


	//   ....[1]....
        /*008c*/ 	.word	0x0000b280


	//----- nvinfo : EIATTR_MAX_THREADS
	.align		4
.L_2893:
        /*0090*/ 	.byte	0x04, 0x05
        /*0092*/ 	.short	(.L_2895 - .L_2894)
.L_2894:
        /*0094*/ 	.word	0x00000100
        /*0098*/ 	.word	0x00000001
        /*009c*/ 	.word	0x00000001


	//----- nvinfo : EIATTR_CRS_STACK_SIZE
	.align		4
.L_2895:
        /*00a0*/ 	.byte	0x04, 0x1e
        /*00a2*/ 	.short	(.L_2897 - .L_2896)
.L_2896:
        /*00a4*/ 	.word	0x00000000


	//----- nvinfo : EIATTR_CBANK_PARAM_SIZE
	.align		4
.L_2897:
        /*00a8*/ 	.byte	0x03, 0x19
        /*00aa*/ 	.short	0x0128


	//----- nvinfo : EIATTR_PARAM_CBANK
	.align		4
        /*00ac*/ 	.byte	0x04, 0x0a
        /*00ae*/ 	.short	(.L_2899 - .L_2898)
	.align		4
.L_2898:
        /*00b0*/ 	.word	index@(.nv.constant0._ZN10layer_norm31ln_parallel_residual_bwd_kernelINS_13Kernel_traitsIfffffjLj8192ELj1ELj1ELj8ELj16ENS_18Kernel_traits_baseILj8192EfffffjLj256EEEEELb1ELb1ELb0EEEvNS_9BwdParamsE)
        /*00b4*/ 	.short	0x0380
        /*00b6*/ 	.short	0x0128


	//----- nvinfo : EIATTR_SW_WAR
	.align		4
.L_2899:
        /*00b8*/ 	.byte	0x04, 0x36
        /*00ba*/ 	.short	(.L_2901 - .L_2900)
.L_2900:
        /*00bc*/ 	.word	0x00000008
.L_2901:


//--------------------- .nv.info._ZN10layer_norm22ln_bwd_finalize_kernelINS_22Kernel_traits_finalizeILj8192EfffffjLb0ELj1024ELj4ENS_18Kernel_traits_baseILj8192EfffffjLj1024EEEEELb0ELb1EEEvNS_9BwdParamsE --------------------------
	.section	.nv.info._ZN10layer_norm22ln_bwd_finalize_kernelINS_22Kernel_traits_finalizeILj8192EfffffjLb0ELj1024ELj4ENS_18Kernel_traits_baseILj8192EfffffjLj1024EEEEELb0ELb1EEEvNS_9BwdParamsE,"",@"SHT_CUDA_INFO"
	.sectionflags	@""
	.align	4


	//----- nvinfo : EIATTR_CUDA_API_VERSION
	.align		4
        /*0000*/ 	.byte	0x04, 0x37
        /*0002*/ 	.short	(.L_2903 - .L_2902)
.L_2902:
        /*0004*/ 	.word	0x00000082


	//----- nvinfo : EIATTR_KPARAM_INFO
	.align		4
.L_2903:
        /*0008*/ 	.byte	0x04, 0x17
        /*000a*/ 	.short	(.L_2905 - .L_2904)
.L_2904:
        /*000c*/ 	.word	0x00000000
        /*0010*/ 	.short	0x0000
        /*0012*/ 	.short	0x0000
        /*0014*/ 	.byte	0x00, 0xf0, 0xa1, 0x04


	//----- nvinfo : EIATTR_SPARSE_MMA_MASK
	.align		4
.L_2905:
        /*0018*/ 	.byte	0x03, 0x50
        /*001a*/ 	.short	0x0000


	//----- nvinfo : EIATTR_MAXREG_COUNT
	.align		4
        /*001c*/ 	.byte	0x03, 0x1b
        /*001e*/ 	.short	0x0040


	//----- nvinfo : EIATTR_NUM_BARRIERS
	.align		4
        /*0020*/ 	.byte	0x02, 0x4c
        /*0022*/ 	.byte	0x01
	.zero		1


	//----- nvinfo : EIATTR_MERCURY_ISA_VERSION
	.align		4
        /*0024*/ 	.byte	0x03, 0x5f
        /*0026*/ 	.short	0x0101


	//----- nvinfo : EIATTR_COOP_GROUP_MASK_REGIDS
	.align		4
        /*0028*/ 	.byte	0x04, 0x29
        /*002a*/ 	.short	(.L_2907 - .L_2906)


	//   ....[0]....
.L_2906:
        /*002c*/ 	.word	0xffffffff


	//   ....[1]....
        /*0030*/ 	.word	0xffffffff


	//   ....[2]....
        /*0034*/ 	.word	0xffffffff


	//   ....[3]....
        /*0038*/ 	.word	0xffffffff


	//   ....[4]....
        /*003c*/ 	.word	0xffffffff


	//   ....[5]....
        /*0040*/ 	.word	0xffffffff


	//   ....[6]....
        /*0044*/ 	.word	0xffffffff


	//   ....[7]....
        /*0048*/ 	.word	0xffffffff


	//   ....[8]....
        /*004c*/ 	.word	0xffffffff


	//   ....[9]....
        /*0050*/ 	.word	0xffffffff


	//----- nvinfo : EIATTR_COOP_GROUP_INSTR_OFFSETS
	.align		4
.L_2907:
        /*0054*/ 	.byte	0x04, 0x28
        /*0056*/ 	.short	(.L_2909 - .L_2908)


	//   ....[0]....
.L_2908:
        /*0058*/ 	.word	0x00001560


	//   ....[1]....
        /*005c*/ 	.word	0x00001570


	//   ....[2]....
        /*0060*/ 	.word	0x000015a0


	//   ....[3]....
        /*0064*/ 	.word	0x000015b0


	//   ....[4]....
        /*0068*/ 	.word	0x000015e0


	//   ....[5]....
        /*006c*/ 	.word	0x000015f0


	//   ....[6]....
        /*0070*/ 	.word	0x00001620


	//   ....[7]....
        /*0074*/ 	.word	0x00001640


	//   ....[8]....
        /*0078*/ 	.word	0x00001670


	//   ....[9]....
        /*007c*/ 	.word	0x00001680


	//----- nvinfo : EIATTR_VRC_CTA_INIT_COUNT
	.align		4
.L_2909:
        /*0080*/ 	.byte	0x02, 0x4a
	.zero		1
	.zero		1


	//----- nvinfo : EIATTR_EXIT_INSTR_OFFSETS
	.align		4
        /*0084*/ 	.byte	0x04, 0x1c
        /*0086*/ 	.short	(.L_2911 - .L_2910)


	//   ....[0]....
.L_2910:
        /*0088*/ 	.word	0x00000060


	//   ....[1]....
        /*008c*/ 	.word	0x000016e0


	//   ....[2]....
        /*0090*/ 	.word	0x000017b0


	//----- nvinfo : EIATTR_MAX_THREADS
	.align		4
.L_2911:
        /*0094*/ 	.byte	0x04, 0x05
        /*0096*/ 	.short	(.L_2913 - .L_2912)
.L_2912:
        /*0098*/ 	.word	0x00000400
        /*009c*/ 	.word	0x00000001
        /*00a0*/ 	.word	0x00000001


	//----- nvinfo : EIATTR_CRS_STACK_SIZE
	.align		4
.L_2913:
        /*00a4*/ 	.byte	0x04, 0x1e
        /*00a6*/ 	.short	(.L_2915 - .L_2914)
.L_2914:
        /*00a8*/ 	.word	0x00000000


	//----- nvinfo : EIATTR_CBANK_PARAM_SIZE
	.align		4
.L_2915:
        /*00ac*/ 	.byte	0x03, 0x19
        /*00ae*/ 	.short	0x0128


	//----- nvinfo : EIATTR_PARAM_CBANK
	.align		4
        /*00b0*/ 	.byte	0x04, 0x0a
        /*00b2*/ 	.short	(.L_2917 - .L_2916)
	.align		4
.L_2916:
        /*00b4*/ 	.word	index@(.nv.constant0._ZN10layer_norm22ln_bwd_finalize_kernelINS_22Kernel_traits_finalizeILj8192EfffffjLb0ELj1024ELj4ENS_18Kernel_traits_baseILj8192EfffffjLj1024EEEEELb0ELb1EEEvNS_9BwdParamsE)
        /*00b8*/ 	.short	0x0380
        /*00ba*/ 	.short	0x0128


	//----- nvinfo : EIATTR_SW_WAR
	.align		4
.L_2917:
        /*00bc*/ 	.byte	0x04, 0x36
        /*00be*/ 	.short	(.L_2919 - .L_2918)
.L_2918:
        /*00c0*/ 	.word	0x00000008
.L_2919:


//--------------------- .nv.info._ZN10layer_norm40ln_parallel_residual_bwd_finalize_kernelINS_22Kernel_traits_finalizeILj8192EfffffjLb0ELj1024ELj4ENS_18Kernel_traits_baseILj8192EfffffjLj1024EEEEELb1EEEvNS_9BwdParamsE --------------------------
	.section	.nv.info._ZN10layer_norm40ln_parallel_residual_bwd_finalize_kernelINS_22Kernel_traits_finalizeILj8192EfffffjLb0ELj1024ELj4ENS_18Kernel_traits_baseILj8192EfffffjLj1024EEEEELb1EEEvNS_9BwdParamsE,"",@"SHT_CUDA_INFO"
	.sectionflags	@""
	.align	4


	//----- nvinfo : EIATTR_CUDA_API_VERSION
	.align		4
        /*0000*/ 	.byte	0x04, 0x37
        /*0002*/ 	.short	(.L_2921 - .L_2920)
.L_2920:
        /*0004*/ 	.word	0x00000082


	//----- nvinfo : EIATTR_KPARAM_INFO
	.align		4
.L_2921:
        /*0008*/ 	.byte	0x04, 0x17
        /*000a*/ 	.short	(.L_2923 - .L_2922)
.L_2922:
        /*000c*/ 	.word	0x00000000
        /*0010*/ 	.short	0x0000
        /*0012*/ 	.short	0x0000
        /*0014*/ 	.byte	0x00, 0xf0, 0xa1, 0x04


	//----- nvinfo : EIATTR_SPARSE_MMA_MASK
	.align		4
.L_2923:
        /*0018*/ 	.byte	0x03, 0x50
        /*001a*/ 	.short	0x0000


	//----- nvinfo : EIATTR_MAXREG_COUNT
	.align		4
        /*001c*/ 	.byte	0x03, 0x1b
        /*001e*/ 	.short	0x0040


	//----- nvinfo : EIATTR_NUM_BARRIERS
	.align		4
        /*0020*/ 	.byte	0x02, 0x4c
        /*0022*/ 	.byte	0x01
	.zero		1


	//----- nvinfo : EIATTR_MERCURY_ISA_VERSION
	.align		4
        /*0024*/ 	.byte	0x03, 0x5f
        /*0026*/ 	.short	0x0101


	//----- nvinfo : EIATTR_COOP_GROUP_MASK_REGIDS
	.align		4
        /*0028*/ 	.byte	0x04, 0x29
        /*002a*/ 	.short	(.L_2925 - .L_2924)


	//   ....[0]....
.L_2924:
        /*002c*/ 	.word	0xffffffff


	//   ....[1]....
        /*0030*/ 	.word	0xffffffff


	//   ....[2]....
        /*0034*/ 	.word	0xffffffff


	//   ....[3]....
        /*0038*/ 	.word	0xffffffff


	//   ....[4]....
        /*003c*/ 	.word	0xffffffff


	//   ....[5]....
        /*0040*/ 	.word	0xffffffff


	//   ....[6]....
        /*0044*/ 	.word	0xffffffff


	//   ....[7]....
        /*0048*/ 	.word	0xffffffff


	//   ....[8]....
        /*004c*/ 	.word	0xffffffff


	//   ....[9]....
        /*0050*/ 	.word	0xffffffff


	//   ....[10]....
        /*0054*/ 	.word	0xffffffff


	//   ....[11]....
        /*0058*/ 	.word	0xffffffff


	//   ....[12]....
        /*005c*/ 	.word	0xffffffff


	//   ....[13]....
        /*0060*/ 	.word	0xffffffff


	//   ....[14]....
        /*0064*/ 	.word	0xffffffff


	//   ....[15]....
        /*0068*/ 	.word	0xffffffff


	//   ....[16]....
        /*006c*/ 	.word	0xffffffff


	//   ....[17]....
        /*0070*/ 	.word	0xffffffff


	//   ....[18]....
        /*0074*/ 	.word	0xffffffff


	//   ....[19]....
        /*0078*/ 	.word	0xffffffff


	//----- nvinfo : EIATTR_COOP_GROUP_INSTR_OFFSETS
	.align		4
.L_2925:
        /*007c*/ 	.byte	0x04, 0x28
        /*007e*/ 	.short	(.L_2927 - .L_2926)


	//   ....[0]....
.L_2926:
        /*0080*/ 	.word	0x000013e0


	//   ....[1]....
        /*0084*/ 	.word	0x000013f0


	//   ....[2]....
        /*0088*/ 	.word	0x00001400


	//   ....[3]....
        /*008c*/ 	.word	0x00001410


	//   ....[4]....
        /*0090*/ 	.word	0x00001450


	//   ....[5]....
        /*0094*/ 	.word	0x00001470


	//   ....[6]....
        /*0098*/ 	.word	0x00001480


	//   ....[7]....
        /*009c*/ 	.word	0x00001490


	//   ....[8]....
        /*00a0*/ 	.word	0x000014d0


	//   ....[9]....
        /*00a4*/ 	.word	0x000014f0


	//   ....[10]....
        /*00a8*/ 	.word	0x00001500


	//   ....[11]....
        /*00ac*/ 	.word	0x00001510


	//   ....[12]....
        /*00b0*/ 	.word	0x00001540


	//   ....[13]....
        /*00b4*/ 	.word	0x00001560


	//   ....[14]....
        /*00b8*/ 	.word	0x00001580


	//   ....[15]....
        /*00bc*/ 	.word	0x00001590


	//   ....[16]....
        /*00c0*/ 	.word	0x000015c0


	//   ....[17]....
        /*00c4*/ 	.word	0x000015e0


	//   ....[18]....
        /*00c8*/ 	.word	0x00001600


	//   ....[19]....
        /*00cc*/ 	.word	0x00001610


	//----- nvinfo : EIATTR_VRC_CTA_INIT_COUNT
	.align		4
.L_2927:
        /*00d0*/ 	.byte	0x02, 0x4a
	.zero		1
	.zero		1


	//----- nvinfo : EIATTR_EXIT_INSTR_OFFSETS
	.align		4
        /*00d4*/ 	.byte	0x04, 0x1c
        /*00d6*/ 	.short	(.L_2929 - .L_2928)


	//   ....[0]....
.L_2928:
        /*00d8*/ 	.word	0x00000060


	//   ....[1]....
        /*00dc*/ 	.word	0x000016b0


	//   ....[2]....
        /*00e0*/ 	.word	0x00001800


	//----- nvinfo : EIATTR_MAX_THREADS
	.align		4
.L_2929:
        /*00e4*/ 	.byte	0x04, 0x05
        /*00e6*/ 	.short	(.L_2931 - .L_2930)
.L_2930:
        /*00e8*/ 	.word	0x00000400
        /*00ec*/ 	.word	0x00000001
        /*00f0*/ 	.word	0x00000001


	//----- nvinfo : EIATTR_CRS_STACK_SIZE
	.align		4
.L_2931:
        /*00f4*/ 	.byte	0x04, 0x1e
        /*00f6*/ 	.short	(.L_2933 - .L_2932)
.L_2932:
        /*00f8*/ 	.word	0x00000000


	//----- nvinfo : EIATTR_CBANK_PARAM_SIZE
	.align		4
.L_2933:
        /*00fc*/ 	.byte	0x03, 0x19
        /*00fe*/ 	.short	0x0128


	//----- nvinfo : EIATTR_PARAM_CBANK
	.align		4
        /*0100*/ 	.byte	0x04, 0x0a
        /*0102*/ 	.short	(.L_2935 - .L_2934)
	.align		4
.L_2934:
        /*0104*/ 	.word	index@(.nv.constant0._ZN10layer_norm40ln_parallel_residual_bwd_finalize_kernelINS_22Kernel_traits_finalizeILj8192EfffffjLb0ELj1024ELj4ENS_18Kernel_traits_baseILj8192EfffffjLj1024EEEEELb1EEEvNS_9BwdParamsE)
        /*0108*/ 	.short	0x0380
        /*010a*/ 	.short	0x0128


	//----- nvinfo : EIATTR_SW_WAR
	.align		4
.L_2935:
        /*010c*/ 	.byte	0x04, 0x36
        /*010e*/ 	.short	(.L_2937 - .L_2936)
.L_2936:
        /*0110*/ 	.word	0x00000008
.L_2937:


//--------------------- .nv.info._ZN10layer_norm31ln_parallel_residual_bwd_kernelINS_13Kernel_traitsIfffffjLj8192ELj1ELj1ELj8ELj16ENS_18Kernel_traits_baseILj8192EfffffjLj256EEEEELb1ELb1ELb1EEEvNS_9BwdParamsE --------------------------
	.section	.nv.info._ZN10layer_norm31ln_parallel_residual_bwd_kernelINS_13Kernel_traitsIfffffjLj8192ELj1ELj1ELj8ELj16ENS_18Kernel_traits_baseILj8192EfffffjLj256EEEEELb1ELb1ELb1EEEvNS_9BwdParamsE,"",@"SHT_CUDA_INFO"
	.sectionflags	@""
	.align	4


	//----- nvinfo : EIATTR_CUDA_API_VERSION
	.align		4
        /*0000*/ 	.byte	0x04, 0x37
        /*0002*/ 	.short	(.L_2939 - .L_2938)
.L_2938:
        /*0004*/ 	.word	0x00000082


	//----- nvinfo : EIATTR_KPARAM_INFO
	.align		4
.L_2939:
        /*0008*/ 	.byte	0x04, 0x17
        /*000a*/ 	.short	(.L_2941 - .L_2940)
.L_2940:
        /*000c*/ 	.word	0x00000000
        /*0010*/ 	.short	0x0000
        /*0012*/ 	.short	0x0000
        /*0014*/ 	.byte	0x00, 0xf0, 0xa1, 0x04


	//----- nvinfo : EIATTR_SPARSE_MMA_MASK
	.align		4
.L_2941:
        /*0018*/ 	.byte	0x03, 0x50
        /*001a*/ 	.short	0x0000


	//----- nvinfo : EIATTR_MAXREG_COUNT
	.align		4
        /*001c*/ 	.byte	0x03, 0x1b
        /*001e*/ 	.short	0x00ff


	//----- nvinfo : EIATTR_NUM_BARRIERS
	.align		4
        /*0020*/ 	.byte	0x02, 0x4c
        /*0022*/ 	.byte	0x01
	.zero		1


	//----- nvinfo : EIATTR_ANNOTATIONS
	.align		4
        /*0024*/ 	.byte	0x04, 0x55
        /*0026*/ 	.short	(.L_2943 - .L_2942)


	//   ....[0]....
.L_2942:
        /*0028*/ 	.word	0x00000001
        /*002c*/ 	.byte	0x90, 0x02, 0x00, 0x00, 0x01, 0x00, 0x00, 0x00, 0xb0, 0x1b, 0x00, 0x00, 0x01, 0x00, 0x00, 0x00
        /*003c*/ 	.byte	0x40, 0x20, 0x00, 0x00


	//----- nvinfo : EIATTR_MERCURY_ISA_VERSION
	.align		4
.L_2943:
        /*0040*/ 	.byte	0x03, 0x5f
        /*0042*/ 	.short	0x0101


	//----- nvinfo : EIATTR_COOP_GROUP_MASK_REGIDS
	.align		4
        /*0044*/ 	.byte	0x04, 0x29
        /*0046*/ 	.short	(.L_2945 - .L_2944)


	//   ....[0]....
.L_2944:
        /*0048*/ 	.word	0xffffffff


	//   ....[1]....
        /*004c*/ 	.word	0xffffffff


	//   ....[2]....
        /*0050*/ 	.word	0xffffffff


	//   ....[3]....
        /*0054*/ 	.word	0xffffffff


	//   ....[4]....
        /*0058*/ 	.word	0xffffffff


	//   ....[5]....
        /*005c*/ 	.word	0xffffffff


	//   ....[6]....
        /*0060*/ 	.word	0xffffffff


	//   ....[7]....
        /*0064*/ 	.word	0xffffffff


	//   ....[8]....
        /*0068*/ 	.word	0xffffffff


	//   ....[9]....
        /*006c*/ 	.word	0xffffffff


	//----- nvinfo : EIATTR_COOP_GROUP_INSTR_OFFSETS
	.align		4
.L_2945:
        /*0070*/ 	.byte	0x04, 0x28
        /*0072*/ 	.short	(.L_2947 - .L_2946)


	//   ....[0]....
.L_2946:
        /*0074*/ 	.word	0x000018d0


	//   ....[1]....
        /*0078*/ 	.word	0x00001980


	//   ....[2]....
        /*007c*/ 	.word	0x00001990


	//   ....[3]....
        /*0080*/ 	.word	0x000019c0


	//   ....[4]....
        /*0084*/ 	.word	0x000019e0


	//   ....[5]....
        /*0088*/ 	.word	0x000019f0


	//   ....[6]....
        /*008c*/ 	.word	0x00001a10


	//   ....[7]....
        /*0090*/ 	.word	0x00001a40


	//   ....[8]....
        /*0094*/ 	.word	0x00001a70


	//   ....[9]....
        /*0098*/ 	.word	0x00001aa0


	//----- nvinfo : EIATTR_VRC_CTA_INIT_COUNT
	.align		4
.L_2947:
        /*009c*/ 	.byte	0x02, 0x4a
	.zero		1
	.zero		1


	//----- nvinfo : EIATTR_EXIT_INSTR_OFFSETS
	.align		4
        /*00a0*/ 	.byte	0x04, 0x1c
        /*00a2*/ 	.short	(.L_2949 - .L_2948)


	//   ....[0]....
.L_2948:
        /*00a4*/ 	.word	0x0000a260


	//----- nvinfo : EIATTR_MAX_THREADS
	.align		4
.L_2949:
        /*00a8*/ 	.byte	0x04, 0x05
        /*00aa*/ 	.short	(.L_2951 - .L_2950)
.L_2950:
        /*00ac*/ 	.word	0x00000100
        /*00b0*/ 	.word	0x00000001
        /*00b4*/ 	.word	0x00000001


	//----- nvinfo : EIATTR_CRS_STACK_SIZE
	.align		4
.L_2951:
        /*00b8*/ 	.byte	0x04, 0x1e
        /*00ba*/ 	.short	(.L_2953 - .L_2952)
.L_2952:
        /*00bc*/ 	.word	0x00000000


	//----- nvinfo : EIATTR_CBANK_PARAM_SIZE
	.align		4
.L_2953:
        /*00c0*/ 	.byte	0x03, 0x19
        /*00c2*/ 	.short	0x0128


	//----- nvinfo : EIATTR_PARAM_CBANK
	.align		4
        /*00c4*/ 	.byte	0x04, 0x0a
        /*00c6*/ 	.short	(.L_2955 - .L_2954)
	.align		4
.L_2954:
        /*00c8*/ 	.word	index@(.nv.constant0._ZN10layer_norm31ln_parallel_residual_bwd_kernelINS_13Kernel_traitsIfffffjLj8192ELj1ELj1ELj8ELj16ENS_18Kernel_traits_baseILj8192EfffffjLj256EEEEELb1ELb1ELb1EEEvNS_9BwdParamsE)
        /*00cc*/ 	.short	0x0380
        /*00ce*/ 	.short	0x0128


	//----- nvinfo : EIATTR_SW_WAR
	.align		4
.L_2955:
        /*00d0*/ 	.byte	0x04, 0x36
        /*00d2*/ 	.short	(.L_2957 - .L_2956)
.L_2956:
        /*00d4*/ 	.word	0x00000008
.L_2957:


//--------------------- .nv.callgraph             --------------------------
	.section	.nv.callgraph,"",@"SHT_CUDA_CALLGRAPH"
	.align	4
	.sectionentsize	8
	.align		4
        /*0000*/ 	.word	0x00000000
	.align		4
        /*0004*/ 	.word	0xffffffff
	.align		4
        /*0008*/ 	.word	0x00000000
	.align		4
        /*000c*/ 	.word	0xfffffffe
	.align		4
        /*0010*/ 	.word	0x00000000
	.align		4
        /*0014*/ 	.word	0xfffffffd
	.align		4
        /*0018*/ 	.word	0x00000000
	.align		4
        /*001c*/ 	.word	0xfffffffc


//--------------------- .text._ZN10layer_norm31ln_parallel_residual_bwd_kernelINS_13Kernel_traitsI13__nv_bfloat16S2_S2_S2_fjLj8192ELj1ELj1ELj8ELj16ENS_18Kernel_traits_baseILj8192ES2_S2_S2_S2_fjLj256EEEEELb0ELb0ELb0EEEvNS_9BwdParamsE --------------------------
	.section	.text._ZN10layer_norm31ln_parallel_residual_bwd_kernelINS_13Kernel_traitsI13__nv_bfloat16S2_S2_S2_fjLj8192ELj1ELj1ELj8ELj16ENS_18Kernel_traits_baseILj8192ES2_S2_S2_S2_fjLj256EEEEELb0ELb0ELb0EEEvNS_9BwdParamsE,"ax",@progbits
	.align	128
        .global         _ZN10layer_norm31ln_parallel_residual_bwd_kernelINS_13Kernel_traitsI13__nv_bfloat16S2_S2_S2_fjLj8192ELj1ELj1ELj8ELj16ENS_18Kernel_traits_baseILj8192ES2_S2_S2_S2_fjLj256EEEEELb0ELb0ELb0EEEvNS_9BwdParamsE
        .type           _ZN10layer_norm31ln_parallel_residual_bwd_kernelINS_13Kernel_traitsI13__nv_bfloat16S2_S2_S2_fjLj8192ELj1ELj1ELj8ELj16ENS_18Kernel_traits_baseILj8192ES2_S2_S2_S2_fjLj256EEEEELb0ELb0ELb0EEEvNS_9BwdParamsE,@function
        .size           _ZN10layer_norm31ln_parallel_residual_bwd_kernelINS_13Kernel_traitsI13__nv_bfloat16S2_S2_S2_fjLj8192ELj1ELj1ELj8ELj16ENS_18Kernel_traits_baseILj8192ES2_S2_S2_S2_fjLj256EEEEELb0ELb0ELb0EEEvNS_9BwdParamsE,(.L_x_4796 - _ZN10layer_norm31ln_parallel_residual_bwd_kernelINS_13Kernel_traitsI13__nv_bfloat16S2_S2_S2_fjLj8192ELj1ELj1ELj8ELj16ENS_18Kernel_traits_baseILj8192ES2_S2_S2_S2_fjLj256EEEEELb0ELb0ELb0EEEvNS_9BwdParamsE)
        .other          _ZN10layer_norm31ln_parallel_residual_bwd_kernelINS_13Kernel_traitsI13__nv_bfloat16S2_S2_S2_fjLj8192ELj1ELj1ELj8ELj16ENS_18Kernel_traits_baseILj8192ES2_S2_S2_S2_fjLj256EEEEELb0ELb0ELb0EEEvNS_9BwdParamsE,@"STO_CUDA_ENTRY STV_DEFAULT"
_ZN10layer_norm31ln_parallel_residual_bwd_kernelINS_13Kernel_traitsI13__nv_bfloat16S2_S2_S2_fjLj8192ELj1ELj1ELj8ELj16ENS_18Kernel_traits_baseILj8192ES2_S2_S2_S2_fjLj256EEEEELb0ELb0ELb0EEEvNS_9BwdParamsE:
.text._ZN10layer_norm31ln_parallel_residual_bwd_kernelINS_13Kernel_traitsI13__nv_bfloat16S2_S2_S2_fjLj8192ELj1ELj1ELj8ELj16ENS_18Kernel_traits_baseILj8192ES2_S2_S2_S2_fjLj256EEEEELb0ELb0ELb0EEEvNS_9BwdParamsE:
[----:B------:R-:W0:Y:S02]  /*0000*/  LDC R1, c[0x0][0x37c] ;  /* 0x0000df00ff017b82 */ /* 0x000e240000000800 */
[----:B0-----:R-:W-:Y:S01]  /*0010*/  IADD3 R1, PT, PT, R1, -0xb8, RZ ;  /* 0xffffff4801017810 */ /* 0x001fe20007ffe0ff */
[----:B------:R-:W0:Y:S01]  /*0020*/  S2R R156, SR_TID.X ;  /* 0x00000000009c7919 */ /* 0x000e220000002100 */
[----:B------:R-:W1:Y:S04]  /*0030*/  LDCU UR10, c[0x0][0x388] ;  /* 0x00007100ff0a77ac */ /* 0x000e680008000800 */
[----:B------:R-:W2:Y:S01]  /*0040*/  LDC.64 R2, c[0x0][0x3d0] ;  /* 0x0000f400ff027b82 */ /* 0x000ea20000000a00 */
[----:B------:R3:W4:Y:S04]  /*0050*/  LDL.64 R44, [R1+0x30] ;  /* 0x00003000012c7983 */ /* 0x0007280000100a00 */
[----:B------:R3:W4:Y:S03]  /*0060*/  LDL.64 R46, [R1+0x38] ;  /* 0x00003800012e7983 */ /* 0x0007260000100a00 */
[----:B------:R-:W3:Y:S01]  /*0070*/  LDC.64 R4, c[0x0][0x3d8] ;  /* 0x0000f600ff047b82 */ /* 0x000ee20000000a00 */
[----:B------:R0:W4:Y:S04]  /*0080*/  LDL.64 R40, [R1+0x20] ;  /* 0x0000200001287983 */ /* 0x0001280000100a00 */
[----:B------:R0:W4:Y:S03]  /*0090*/  LDL.64 R42, [R1+0x28] ;  /* 0x00002800012a7983 */ /* 0x0001260000100a00 */
[----:B------:R-:W3:Y:S01]  /*00a0*/  LDC.64 R6, c[0x0][0x3d0] ;  /* 0x0000f400ff067b82 */ /* 0x000ee20000000a00 */
[----:B------:R0:W4:Y:S04]  /*00b0*/  LDL.64 R36, [R1+0x10] ;  /* 0x0000100001247983 */ /* 0x0001280000100a00 */
[----:B------:R0:W4:Y:S03]  /*00c0*/  LDL.64 R38, [R1+0x18] ;  /* 0x0000180001267983 */ /* 0x0001260000100a00 */
[----:B------:R-:W3:Y:S01]  /*00d0*/  LDC.64 R8, c[0x0][0x3d8] ;  /* 0x0000f600ff087b82 */ /* 0x000ee20000000a00 */
[----:B------:R2:W4:Y:S04]  /*00e0*/  LDL.64 R32, [R1] ;  /* 0x0000000001207983 */ /* 0x0005280000100a00 */
[----:B------:R2:W4:Y:S01]  /*00f0*/  LDL.64 R34, [R1+0x8] ;  /* 0x0000080001227983 */ /* 0x0005220000100a00 */
[----:B-1----:R-:W-:Y:S01]  /*0100*/  USHF.R.S32.HI UR4, URZ, 0x1f, UR10 ;  /* 0x0000001fff047899 */ /* 0x002fe2000801140a */
[----:B0-----:R-:W-:Y:S01]  /*0110*/  LOP3.LUT R229, R156, 0xff, RZ, 0x3c, !PT ;  /* 0x000000ff9ce57812 */ /* 0x001fe200078e3cff */
[----:B------:R-:W0:Y:S01]  /*0120*/  LDC.64 R14, c[0x0][0x3d0] ;  /* 0x0000f400ff0e7b82 */ /* 0x000e220000000a00 */
[----:B------:R-:W1:Y:S01]  /*0130*/  LDCU.64 UR16, c[0x0][0x358] ;  /* 0x00006b00ff1077ac */ /* 0x000e620008000a00 */
[----:B------:R-:W-:Y:S01]  /*0140*/  MOV R23, R156 ;  /* 0x0000009c00177202 */ /* 0x000fe20000000f00 */
[----:B------:R-:W-:-:S05]  /*0150*/  ULEA.HI UR4, UR4, UR10, URZ, 0x3 ;  /* 0x0000000a04047291 */ /* 0x000fca000f8f18ff */
[----:B------:R-:W1:Y:S01]  /*0160*/  LDC.64 R16, c[0x0][0x3d8] ;  /* 0x0000f600ff107b82 */ /* 0x000e620000000a00 */
[----:B------:R-:W-:-:S04]  /*0170*/  MOV R0, UR4 ;  /* 0x0000000400007c02 */ /* 0x000fc80008000f00 */
[----:B------:R-:W-:-:S03]  /*0180*/  LEA.HI.SX32 R229, R0, R229, 0x1d ;  /* 0x000000e500e57211 */ /* 0x000fc600078feaff */
[----:B------:R-:W1:Y:S01]  /*0190*/  LDC.64 R18, c[0x0][0x3d0] ;  /* 0x0000f400ff127b82 */ /* 0x000e620000000a00 */
[----:B------:R-:W4:Y:S01]  /*01a0*/  LDCU UR4, c[0x0][0x384] ;  /* 0x00007080ff0477ac */ /* 0x000f220008000800 */
[C---:B------:R-:W-:Y:S02]  /*01b0*/  ISETP.GE.U32.AND P4, PT, R229.reuse, 0x100, PT ;  /* 0x00000100e500780c */ /* 0x040fe40003f86070 */
[C---:B------:R-:W-:Y:S02]  /*01c0*/  ISETP.GE.U32.AND P1, PT, R229.reuse, 0x200, PT ;  /* 0x00000200e500780c */ /* 0x040fe40003f26070 */
[C---:B------:R-:W-:Y:S02]  /*01d0*/  ISETP.GE.U32.AND P2, PT, R229.reuse, 0x300, PT ;  /* 0x00000300e500780c */ /* 0x040fe40003f46070 */
[----:B------:R-:W1:Y:S01]  /*01e0*/  LDC.64 R20, c[0x0][0x3d8] ;  /* 0x0000f600ff147b82 */ /* 0x000e620000000a00 */
[----:B------:R-:W-:-:S06]  /*01f0*/  ISETP.GE.U32.AND P3, PT, R229, 0x400, PT ;  /* 0x00000400e500780c */ /* 0x000fcc0003f66070 */
[----:B--2---:R-:W-:-:S04]  /*0200*/  @P4 IMAD.WIDE.U32 R2, R23, 0x10, R2 ;  /* 0x0000001017024825 */ /* 0x004fc800078e0002 */
[C---:B---3--:R-:W-:Y:S01]  /*0210*/  @P4 IMAD.WIDE.U32 R4, R23.reuse, 0x10, R4 ;  /* 0x0000001017044825 */ /* 0x048fe200078e0004 */
[----:B------:R-:W-:-:S05]  /*0220*/  @P4 LOP3.LUT R23, R23, 0x100, RZ, 0xfc, !PT ;  /* 0x0000010017174812 */ /* 0x000fca00078efcff */
[----:B------:R-:W-:-:S04]  /*0230*/  @P1 IMAD.WIDE.U32 R10, R23, 0x10, R6 ;  /* 0x00000010170a1825 */ /* 0x000fc800078e0006 */
[C---:B------:R-:W-:Y:S01]  /*0240*/  @P1 IMAD.WIDE.U32 R12, R23.reuse, 0x10, R8 ;  /* 0x00000010170c1825 */ /* 0x040fe200078e0008 */
[----:B------:R-:W-:-:S05]  /*0250*/  @P1 IADD3 R23, PT, PT, R23, 0x100, RZ ;  /* 0x0000010017171810 */ /* 0x000fca0007ffe0ff */
[----:B0-----:R-:W-:-:S04]  /*0260*/  @P2 IMAD.WIDE.U32 R14, R23, 0x10, R14 ;  /* 0x00000010170e2825 */ /* 0x001fc800078e000e */
[C---:B-1----:R-:W-:Y:S01]  /*0270*/  @P2 IMAD.WIDE.U32 R16, R23.reuse, 0x10, R16 ;  /* 0x0000001017102825 */ /* 0x042fe200078e0010 */
[----:B------:R-:W-:Y:S01]  /*0280*/  @P2 IADD3 R23, PT, PT, R23, 0x100, RZ ;  /* 0x0000010017172810 */ /* 0x000fe20007ffe0ff */
[----:B------:R0:W5:Y:S04]  /*0290*/  @P2 LDG.E.128 R248, desc[UR16][R14.64] ;  /* 0x000000100ef82981 */ /* 0x000168000c1e1d00 */
[C---:B------:R-:W-:Y:S01]  /*02a0*/  @P3 IMAD.WIDE.U32 R6, R23.reuse, 0x10, R18 ;  /* 0x0000001017063825 */ /* 0x040fe200078e0012 */
[----:B------:R0:W5:Y:S03]  /*02b0*/  @P2 LDG.E.128 R244, desc[UR16][R16.64] ;  /* 0x0000001010f42981 */ /* 0x000166000c1e1d00 */
[----:B------:R-:W-:Y:S01]  /*02c0*/  @P3 IMAD.WIDE.U32 R8, R23, 0x10, R20 ;  /* 0x0000001017083825 */ /* 0x000fe200078e0014 */
[----:B------:R0:W5:Y:S04]  /*02d0*/  @P3 LDG.E.128 R240, desc[UR16][R6.64] ;  /* 0x0000001006f03981 */ /* 0x000168000c1e1d00 */
[----:B------:R0:W5:Y:S04]  /*02e0*/  @P3 LDG.E.128 R236, desc[UR16][R8.64] ;  /* 0x0000001008ec3981 */ /* 0x000168000c1e1d00 */
[----:B----4-:R-:W2:Y:S04]  /*02f0*/  @P4 LDG.E.128 R44, desc[UR16][R2.64] ;  /* 0x00000010022c4981 */ /* 0x010ea8000c1e1d00 */
[----:B------:R-:W3:Y:S04]  /*0300*/  @P4 LDG.E.128 R40, desc[UR16][R4.64] ;  /* 0x0000001004284981 */ /* 0x000ee8000c1e1d00 */
[----:B------:R-:W4:Y:S04]  /*0310*/  @P1 LDG.E.128 R36, desc[UR16][R10.64] ;  /* 0x000000100a241981 */ /* 0x000f28000c1e1d00 */
[----:B------:R-:W4:Y:S01]  /*0320*/  @P1 LDG.E.128 R32, desc[UR16][R12.64] ;  /* 0x000000100c201981 */ /* 0x000f22000c1e1d00 */
[----:B------:R-:W1:Y:S01]  /*0330*/  S2UR UR11, SR_CTAID.X ;  /* 0x00000000000b79c3 */ /* 0x000e620000002500 */
[----:B------:R-:W-:-:S02]  /*0340*/  CS2R R232, SRZ ;  /* 0x0000000000e87805 */ /* 0x000fc4000001ff00 */
[----:B------:R-:W-:Y:S02]  /*0350*/  CS2R R234, SRZ ;  /* 0x0000000000ea7805 */ /* 0x000fe4000001ff00 */
[----:B------:R-:W-:Y:S02]  /*0360*/  CS2R R224, SRZ ;  /* 0x0000000000e07805 */ /* 0x000fe4000001ff00 */
[----:B------:R-:W-:Y:S02]  /*0370*/  CS2R R226, SRZ ;  /* 0x0000000000e27805 */ /* 0x000fe4000001ff00 */
[----:B------:R-:W-:Y:S02]  /*0380*/  CS2R R220, SRZ ;  /* 0x0000000000dc7805 */ /* 0x000fe4000001ff00 */
[----:B------:R-:W-:Y:S02]  /*0390*/  CS2R R222, SRZ ;  /* 0x0000000000de7805 */ /* 0x000fe4000001ff00 */
[----:B------:R-:W-:-:S02]  /*03a0*/  CS2R R216, SRZ ;  /* 0x0000000000d87805 */ /* 0x000fc4000001ff00 */
[----:B------:R-:W-:Y:S02]  /*03b0*/  CS2R R218, SRZ ;  /* 0x0000000000da7805 */ /* 0x000fe4000001ff00 */
[----:B------:R-:W-:Y:S02]  /*03c0*/  CS2R R212, SRZ ;  /* 0x0000000000d47805 */ /* 0x000fe4000001ff00 */
[----:B------:R-:W-:Y:S02]  /*03d0*/  CS2R R214, SRZ ;  /* 0x0000000000d67805 */ /* 0x000fe4000001ff00 */
[----:B------:R-:W-:Y:S02]  /*03e0*/  CS2R R208, SRZ ;  /* 0x0000000000d07805 */ /* 0x000fe4000001ff00 */
[----:B------:R-:W-:Y:S02]  /*03f0*/  CS2R R210, SRZ ;  /* 0x0000000000d27805 */ /* 0x000fe4000001ff00 */
[----:B------:R-:W-:Y:S01]  /*0400*/  CS2R R204, SRZ ;  /* 0x0000000000cc7805 */ /* 0x000fe2000001ff00 */
[----:B-1----:R-:W-:Y:S01]  /*0410*/  UISETP.GE.AND UP0, UPT, UR11, UR4, UPT ;  /* 0x000000040b00728c */ /* 0x002fe2000bf06270 */
        /* <DEDUP_REMOVED lines=43> */
[----:B--2---:R1:W-:Y:S01]  /*06d0*/  @P4 STL.64 [R1+0x30], R44 ;  /* 0x0000302c01004387 */ /* 0x0043e20000100a00 */
[----:B------:R-:W-:-:S02]  /*06e0*/  MOV R125, R47 ;  /* 0x0000002f007d7202 */ /* 0x000fc40000000f00 */
[----:B------:R-:W-:Y:S01]  /*06f0*/  MOV R123, R46 ;  /* 0x0000002e007b7202 */ /* 0x000fe20000000f00 */
[----:B------:R2:W-:Y:S01]  /*0700*/  @P4 STL.64 [R1+0x38], R46 ;  /* 0x0000382e01004387 */ /* 0x0005e20000100a00 */
[----:B------:R-:W-:Y:S02]  /*0710*/  MOV R121, R45 ;  /* 0x0000002d00797202 */ /* 0x000fe40000000f00 */
[----:B------:R-:W-:Y:S01]  /*0720*/  MOV R31, R44 ;  /* 0x0000002c001f7202 */ /* 0x000fe20000000f00 */
[----:B---3--:R3:W-:Y:S04]  /*0730*/  @P4 STL.64 [R1+0x20], R40 ;  /* 0x0000202801004387 */ /* 0x0087e80000100a00 */
[----:B------:R0:W-:Y:S01]  /*0740*/  @P4 STL.64 [R1+0x28], R42 ;  /* 0x0000282a01004387 */ /* 0x0001e20000100a00 */
[----:B------:R-:W-:-:S03]  /*0750*/  MOV R126, R43 ;  /* 0x0000002b007e7202 */ /* 0x000fc60000000f00 */
[----:B----4-:R4:W-:Y:S01]  /*0760*/  @P1 STL.64 [R1+0x10], R36 ;  /* 0x0000102401001387 */ /* 0x0109e20000100a00 */
[----:B------:R-:W-:-:S03]  /*0770*/  MOV R124, R42 ;  /* 0x0000002a007c7202 */ /* 0x000fc60000000f00 */
[----:B------:R4:W-:Y:S01]  /*0780*/  @P1 STL.64 [R1+0x18], R38 ;  /* 0x0000182601001387 */ /* 0x0009e20000100a00 */
[----:B------:R-:W-:Y:S02]  /*0790*/  MOV R122, R41 ;  /* 0x00000029007a7202 */ /* 0x000fe40000000f00 */
[----:B-1----:R-:W-:Y:S02]  /*07a0*/  CS2R R44, SRZ ;  /* 0x00000000002c7805 */ /* 0x002fe4000001ff00 */
[----:B------:R-:W-:Y:S01]  /*07b0*/  MOV R120, R40 ;  /* 0x0000002800787202 */ /* 0x000fe20000000f00 */
[----:B------:R1:W-:Y:S01]  /*07c0*/  @P1 STL.64 [R1], R32 ;  /* 0x0000002001001387 */ /* 0x0003e20000100a00 */
[----:B------:R-:W-:Y:S02]  /*07d0*/  MOV R27, R39 ;  /* 0x00000027001b7202 */ /* 0x000fe40000000f00 */
[----:B--2---:R-:W-:Y:S02]  /*07e0*/  CS2R R46, SRZ ;  /* 0x00000000002e7805 */ /* 0x004fe4000001ff00 */
[----:B------:R-:W-:Y:S01]  /*07f0*/  MOV R23, R38 ;  /* 0x0000002600177202 */ /* 0x000fe20000000f00 */
[----:B------:R2:W-:Y:S01]  /*0800*/  @P1 STL.64 [R1+0x8], R34 ;  /* 0x0000082201001387 */ /* 0x0005e20000100a00 */
[----:B------:R-:W-:-:S02]  /*0810*/  MOV R20, R37 ;  /* 0x0000002500147202 */ /* 0x000fc40000000f00 */
[----:B---3--:R-:W-:Y:S02]  /*0820*/  CS2R R40, SRZ ;  /* 0x0000000000287805 */ /* 0x008fe4000001ff00 */
[----:B------:R-:W-:Y:S02]  /*0830*/  MOV R18, R36 ;  /* 0x0000002400127202 */ /* 0x000fe40000000f00 */
[----:B0-----:R-:W-:Y:S02]  /*0840*/  CS2R R42, SRZ ;  /* 0x00000000002a7805 */ /* 0x001fe4000001ff00 */
[----:B------:R-:W-:Y:S02]  /*0850*/  MOV R29, R35 ;  /* 0x00000023001d7202 */ /* 0x000fe40000000f00 */
[----:B----4-:R-:W-:Y:S02]  /*0860*/  CS2R R36, SRZ ;  /* 0x0000000000247805 */ /* 0x010fe4000001ff00 */
[----:B------:R-:W-:-:S02]  /*0870*/  MOV R25, R34 ;  /* 0x0000002200197202 */ /* 0x000fc40000000f00 */
[----:B------:R-:W-:Y:S02]  /*0880*/  CS2R R38, SRZ ;  /* 0x0000000000267805 */ /* 0x000fe4000001ff00 */
[----:B------:R-:W-:Y:S02]  /*0890*/  MOV R21, R33 ;  /* 0x0000002100157202 */ /* 0x000fe40000000f00 */
[----:B------:R-:W-:Y:S02]  /*08a0*/  MOV R19, R32 ;  /* 0x0000002000137202 */ /* 0x000fe40000000f00 */
[----:B-1----:R-:W-:Y:S02]  /*08b0*/  CS2R R32, SRZ ;  /* 0x0000000000207805 */ /* 0x002fe4000001ff00 */
[----:B--2---:R-:W-:Y:S01]  /*08c0*/  CS2R R34, SRZ ;  /* 0x0000000000227805 */ /* 0x004fe2000001ff00 */
[----:B------:R-:W-:Y:S06]  /*08d0*/  BRA.U UP0, `(.L_x_0) ;  /* 0x0000008d00907547 */ /* 0x000fec000b800000 */
[----:B------:R-:W-:Y:S01]  /*08e0*/  PRMT R38, R126, 0x7632, R38 ;  /* 0x000076327e267816 */ /* 0x000fe20000000026 */
[----:B------:R-:W0:Y:S01]  /*08f0*/  LDCU.U8 UR8, c[0x0][0x410] ;  /* 0x00008200ff0877ac */ /* 0x000e220008000000 */
[----:B------:R-:W-:Y:S02]  /*0900*/  PRMT R37, R125, 0x7632, R37 ;  /* 0x000076327d257816 */ /* 0x000fe40000000025 */
[----:B------:R-:W-:Y:S02]  /*0910*/  CS2R R232, SRZ ;  /* 0x0000000000e87805 */ /* 0x000fe4000001ff00 */
[----:B------:R-:W-:Y:S01]  /*0920*/  PRMT R36, R124, 0x7632, R36 ;  /* 0x000076327c247816 */ /* 0x000fe20000000024 */
[----:B------:R-:W-:Y:S01]  /*0930*/  STL.S16 [R1+0xb0], R38 ;  /* 0x0000b02601007387 */ /* 0x000fe20000100600 */
[----:B------:R-:W-:Y:S02]  /*0940*/  PRMT R35, R123, 0x7632, R35 ;  /* 0x000076327b237816 */ /* 0x000fe40000000023 */
[----:B------:R-:W-:-:S02]  /*0950*/  CS2R R234, SRZ ;  /* 0x0000000000ea7805 */ /* 0x000fc4000001ff00 */
[----:B------:R-:W-:Y:S01]  /*0960*/  PRMT R34, R122, 0x7632, R34 ;  /* 0x000076327a227816 */ /* 0x000fe20000000022 */
[----:B------:R-:W-:Y:S01]  /*0970*/  STL.S16 [R1+0xac], R37 ;  /* 0x0000ac2501007387 */ /* 0x000fe20000100600 */
        /* <DEDUP_REMOVED lines=19> */
[----:B------:R1:W-:Y:S01]  /*0ab0*/  STL.S16 [R1+0x98], R32 ;  /* 0x0000982001007387 */ /* 0x0003e20000100600 */
[----:B------:R-:W-:Y:S02]  /*0ac0*/  PRMT R14, R18, 0x7632, R14 ;  /* 0x00007632120e7816 */ /* 0x000fe4000000000e */
[----:B------:R-:W-:-:S02]  /*0ad0*/  CS2R R218, SRZ ;  /* 0x0000000000da7805 */ /* 0x000fc4000001ff00 */
[----:B-----5:R-:W-:Y:S01]  /*0ae0*/  PRMT R13, R247, 0x7632, R13 ;  /* 0x00007632f70d7816 */ /* 0x020fe2000000000d */
[----:B------:R2:W-:Y:S01]  /*0af0*/  STL.S16 [R1+0x94], R30 ;  /* 0x0000941e01007387 */ /* 0x0005e20000100600 */
[----:B------:R-:W-:Y:S02]  /*0b00*/  PRMT R12, R251, 0x7632, R12 ;  /* 0x00007632fb0c7816 */ /* 0x000fe4000000000c */
[----:B------:R-:W-:Y:S02]  /*0b10*/  CS2R R212, SRZ ;  /* 0x0000000000d47805 */ /* 0x000fe4000001ff00 */
[----:B------:R-:W-:Y:S01]  /*0b20*/  PRMT R11, R246, 0x7632, R11 ;  /* 0x00007632f60b7816 */ /* 0x000fe2000000000b */
[----:B------:R2:W-:Y:S01]  /*0b30*/  STL.S16 [R1+0x90], R28 ;  /* 0x0000901c01007387 */ /* 0x0005e20000100600 */
[----:B------:R-:W-:Y:S02]  /*0b40*/  PRMT R10, R250, 0x7632, R10 ;  /* 0x00007632fa0a7816 */ /* 0x000fe4000000000a */
[----:B------:R-:W-:-:S02]  /*0b50*/  CS2R R214, SRZ ;  /* 0x0000000000d67805 */ /* 0x000fc4000001ff00 */
[----:B------:R-:W-:Y:S01]  /*0b60*/  PRMT R9, R245, 0x7632, R9 ;  /* 0x00007632f5097816 */ /* 0x000fe20000000009 */
        /* <DEDUP_REMOVED lines=23> */
[----:B------:R-:W-:Y:S01]  /*0ce0*/  CS2R R196, SRZ ;  /* 0x0000000000c47805 */ /* 0x000fe2000001ff00 */
[----:B------:R2:W-:Y:S01]  /*0cf0*/  STL.S16 [R1+0x74], R14 ;  /* 0x0000740e01007387 */ /* 0x0005e20000100600 */
[----:B------:R-:W-:Y:S02]  /*0d00*/  CS2R R198, SRZ ;  /* 0x0000000000c67805 */ /* 0x000fe4000001ff00 */
[----:B------:R-:W-:Y:S02]  /*0d10*/  CS2R R44, SRZ ;  /* 0x00000000002c7805 */ /* 0x000fe4000001ff00 */
[----:B------:R-:W-:Y:S01]  /*0d20*/  CS2R R46, SRZ ;  /* 0x00000000002e7805 */ /* 0x000fe2000001ff00 */
[----:B------:R2:W-:Y:S01]  /*0d30*/  STL.S16 [R1+0x70], R13 ;  /* 0x0000700d01007387 */ /* 0x0005e20000100600 */
[----:B------:R-:W-:Y:S02]  /*0d40*/  CS2R R40, SRZ ;  /* 0x0000000000287805 */ /* 0x000fe4000001ff00 */
        /* <DEDUP_REMOVED lines=20> */
[----:B-1----:R-:W-:Y:S02]  /*0e90*/  CS2R R32, SRZ ;  /* 0x0000000000207805 */ /* 0x002fe4000001ff00 */
        /* <DEDUP_REMOVED lines=34> */
[----:B------:R-:W-:Y:S01]  /*10c0*/  UPLOP3.LUT UP1, UPT, UPT, UPT, UPT, 0x40, 0x4 ;  /* 0x000000000004789c */ /* 0x000fe20003f2e870 */
[----:B------:R-:W1:Y:S01]  /*10d0*/  LDCU UR10, c[0x0][0x388] ;  /* 0x00007100ff0a77ac */ /* 0x000e620008000800 */
[----:B------:R-:W3:Y:S01]  /*10e0*/  LDCU.U8 UR25, c[0x0][0x410] ;  /* 0x00008200ff1977ac */ /* 0x000ee20008000000 */
[----:B------:R-:W4:Y:S01]  /*10f0*/  LDCU UR22, c[0x0][0x400] ;  /* 0x00008000ff1677ac */ /* 0x000f220008000800 */
[----:B------:R-:W1:Y:S01]  /*1100*/  LDCU.64 UR4, c[0x0][0x470] ;  /* 0x00008e00ff0477ac */ /* 0x000e620008000a00 */
[----:B------:R-:W1:Y:S01]  /*1110*/  LDCU.64 UR18, c[0x0][0x438] ;  /* 0x00008700ff1277ac */ /* 0x000e620008000a00 */
[----:B------:R-:W1:Y:S01]  /*1120*/  LDCU.64 UR6, c[0x0][0x478] ;  /* 0x00008f00ff0677ac */ /* 0x000e620008000a00 */
[----:B------:R-:W1:Y:S01]  /*1130*/  LDCU.128 UR12, c[0x0][0x3c0] ;  /* 0x00007800ff0c77ac */ /* 0x000e620008000c00 */
[----:B------:R-:W1:Y:S01]  /*1140*/  LDCU.64 UR20, c[0x0][0x380] ;  /* 0x00007000ff1477ac */ /* 0x000e620008000a00 */
[----:B0-2---:R-:W-:-:S11]  /*1150*/  UISETP.NE.AND UP2, UPT, UR8, URZ, UPT ;  /* 0x000000ff0800728c */ /* 0x005fd6000bf45270 */
.L_x_51:
[----:B-1----:R-:W-:-:S06]  /*1160*/  UIMAD.WIDE UR8, UR11, 0x4, UR12 ;  /* 0x000000040b0878a5 */ /* 0x002fcc000f8e020c */
[----:B0-23--:R-:W-:Y:S02]  /*1170*/  MOV R148, UR8 ;  /* 0x0000000800947c02 */ /* 0x00dfe40008000f00 */
[----:B------:R-:W-:Y:S01]  /*1180*/  MOV R149, UR9 ;  /* 0x0000000900957c02 */ /* 0x000fe20008000f00 */
[----:B------:R-:W-:-:S04]  /*1190*/  UIMAD.WIDE UR8, UR11, 0x4, UR14 ;  /* 0x000000040b0878a5 */ /* 0x000fc8000f8e020e */
[----:B------:R0:W2:Y:S02]  /*11a0*/  LDG.E R17, desc[UR16][R148.64] ;  /* 0x0000001094117981 */ /* 0x0000a4000c1e1900 */
[----:B0-----:R-:W-:Y:S02]  /*11b0*/  MOV R148, UR8 ;  /* 0x0000000800947c02 */ /* 0x001fe40008000f00 */
[----:B------:R-:W-:-:S05]  /*11c0*/  MOV R149, UR9 ;  /* 0x0000000900957c02 */ /* 0x000fca0008000f00 */
[----:B-----5:R-:W5:Y:S01]  /*11d0*/  LDG.E R148, desc[UR16][R148.64] ;  /* 0x0000001094947981 */ /* 0x020f62000c1e1900 */
[----:B------:R-:W-:Y:S01]  /*11e0*/  UIMAD UR8, UR11, UR10, URZ ;  /* 0x0000000a0b0872a4 */ /* 0x000fe2000f8e02ff */
[----:B------:R-:W-:Y:S01]  /*11f0*/  PLOP3.LUT P0, PT, PT, PT, UP2, 0x40, 0x4 ;  /* 0x000000000004781c */ /* 0x000fe20003f0e828 */
[----:B------:R-:W-:Y:S01]  /*1200*/  BSSY.RECONVERGENT B0, `(.L_x_1) ;  /* 0x00000b1000007945 */ /* 0x000fe20003800200 */
[C---:B------:R-:W-:Y:S01]  /*1210*/  ISETP.GE.U32.AND P1, PT, R229.reuse, 0x200, PT ;  /* 0x00000200e500780c */ /* 0x040fe20003f26070 */
[----:B------:R-:W-:Y:S01]  /*1220*/  USHF.R.S32.HI UR9, URZ, 0x1f, UR8 ;  /* 0x0000001fff097899 */ /* 0x000fe20008011408 */
[C---:B------:R-:W-:Y:S02]  /*1230*/  ISETP.GE.U32.AND P2, PT, R229.reuse, 0x300, PT ;  /* 0x00000300e500780c */ /* 0x040fe40003f46070 */
[----:B------:R-:W-:Y:S02]  /*1240*/  CS2R R194, SRZ ;  /* 0x0000000000c27805 */ /* 0x000fe4000001ff00 */
[----:B------:R-:W-:Y:S01]  /*1250*/  ISETP.GE.U32.AND P3, PT, R229, 0x400, PT ;  /* 0x00000400e500780c */ /* 0x000fe20003f66070 */
[----:B------:R-:W-:Y:S01]  /*1260*/  ULEA.HI UR9, UR9, UR8, URZ, 0x3 ;  /* 0x0000000809097291 */ /* 0x000fe2000f8f18ff */
[----:B--2---:R-:W-:-:S04]  /*1270*/  FSEL R17, R17, RZ, P0 ;  /* 0x000000ff11117208 */ /* 0x004fc80000000000 */
[----:B------:R-:W-:Y:S02]  /*1280*/  R2UR UR24, R17 ;  /* 0x00000000111872ca */ /* 0x000fe400000e0000 */
[----:B------:R-:W-:-:S04]  /*1290*/  MOV R17, UR9 ;  /* 0x0000000900117c02 */ /* 0x000fc80008000f00 */
[----:B------:R-:W-:-:S04]  /*12a0*/  LEA.HI.SX32 R17, R17, R156, 0x1d ;  /* 0x0000009c11117211 */ /* 0x000fc800078feaff */
[----:B------:R-:W-:Y:S02]  /*12b0*/  MOV R228, R17 ;  /* 0x0000001100e47202 */ /* 0x000fe40000000f00 */
[----:B-----5:R-:W-:Y:S01]  /*12c0*/  R2UR UR23, R148 ;  /* 0x00000000941772ca */ /* 0x020fe200000e0000 */
[----:B------:R-:W-:-:S14]  /*12d0*/  @!P4 BRA `(.L_x_2) ;  /* 0x00000008008cc947 */ /* 0x000fdc0003800000 */
[----:B------:R-:W0:Y:S01]  /*12e0*/  LDC.64 R18, c[0x0][0x3a8] ;  /* 0x0000ea00ff127b82 */ /* 0x000e220000000a00 */
[----:B------:R-:W2:Y:S04]  /*12f0*/  LDL R167, [R1+0x20] ;  /* 0x0000200001a77983 */ /* 0x000ea80000100800 */
[----:B------:R-:W3:Y:S03]  /*1300*/  LDL R166, [R1+0x30] ;  /* 0x0000300001a67983 */ /* 0x000ee60000100800 */
[----:B------:R-:W1:Y:S01]  /*1310*/  LDC.64 R14, c[0x0][0x430] ;  /* 0x00010c00ff0e7b82 */ /* 0x000e620000000a00 */
[----:B------:R-:W4:Y:S04]  /*1320*/  LDL R174, [R1+0x24] ;  /* 0x0000240001ae7983 */ /* 0x000f280000100800 */
[----:B------:R-:W4:Y:S03]  /*1330*/  LDL R186, [R1+0x28] ;  /* 0x0000280001ba7983 */ /* 0x000f260000100800 */
[----:B------:R-:W1:Y:S01]  /*1340*/  LDC.64 R24, c[0x0][0x428] ;  /* 0x00010a00ff187b82 */ /* 0x000e620000000a00 */
[----:B------:R-:W4:Y:S04]  /*1350*/  LDL R175, [R1+0x94] ;  /* 0x0000940001af7983 */ /* 0x000f280000100800 */
[----:B------:R-:W4:Y:S01]  /*1360*/  LDL R173, [R1+0x34] ;  /* 0x0000340001ad7983 */ /* 0x000f220000100800 */
[----:B0-----:R-:W-:-:S03]  /*1370*/  IMAD.WIDE.U32 R18, R17, 0x10, R18 ;  /* 0x0000001011127825 */ /* 0x001fc600078e0012 */
[----:B------:R-:W4:Y:S04]  /*1380*/  LDL R172, [R1+0x98] ;  /* 0x0000980001ac7983 */ /* 0x000f280000100800 */
[----:B------:R3:W4:Y:S01]  /*1390*/  LDG.E.128 R152, desc[UR16][R18.64] ;  /* 0x0000001012987981 */ /* 0x000722000c1e1d00 */
[----:B-1----:R-:W-:-:S03]  /*13a0*/  IMAD.WIDE.U32 R14, R17, 0x10, R14 ;  /* 0x00000010110e7825 */ /* 0x002fc600078e000e */
[----:B------:R-:W4:Y:S04]  /*13b0*/  LDL R187, [R1+0x38] ;  /* 0x0000380001bb7983 */ /* 0x000f280000100800 */
[----:B------:R-:W4:Y:S01]  /*13c0*/  LDG.E.128 R148, desc[UR16][R14.64] ;  /* 0x000000100e947981 */ /* 0x000f22000c1e1d00 */
[----:B------:R-:W-:-:S05]  /*13d0*/  IMAD.WIDE.U32 R24, R17, 0x10, R24 ;  /* 0x0000001011187825 */ /* 0x000fca00078e0018 */
[----:B------:R-:W4:Y:S01]  /*13e0*/  LDG.E.128 R156, desc[UR16][R24.64] ;  /* 0x00000010189c7981 */ /* 0x000f22000c1e1d00 */
[----:B--2---:R-:W-:-:S03]  /*13f0*/  SHF.L.U32 R16, R167, 0x10, RZ ;  /* 0x00000010a7107819 */ /* 0x004fc600000006ff */
[----:B------:R-:W2:Y:S01]  /*1400*/  LDL R167, [R1+0x9c] ;  /* 0x00009c0001a77983 */ /* 0x000ea20000100800 */
[----:B---3--:R-:W-:Y:S02]  /*1410*/  SHF.L.U32 R18, R166, 0x10, RZ ;  /* 0x00000010a6127819 */ /* 0x008fe400000006ff */
[----:B----4-:R-:W-:-:S05]  /*1420*/  SHF.L.U32 R0, R152, 0x10, RZ ;  /* 0x0000001098007819 */ /* 0x010fca00000006ff */
[----:B------:R-:W-:Y:S01]  /*1430*/  FADD.FTZ R0, R0, -UR24 ;  /* 0x8000001800007e21 */ /* 0x000fe20008010000 */
[----:B------:R-:W-:-:S03]  /*1440*/  SHF.L.U32 R14, R148, 0x10, RZ ;  /* 0x00000010940e7819 */ /* 0x000fc600000006ff */
[----:B------:R-:W-:Y:S02]  /*1450*/  FMUL.FTZ R0, R0, UR23 ;  /* 0x0000001700007c20 */ /* 0x000fe40008410000 */
[----:B------:R-:W-:Y:S01]  /*1460*/  FMUL.FTZ R16, R16, R14 ;  /* 0x0000000e10107220 */ /* 0x000fe20000410000 */
[----:B------:R-:W-:-:S05]  /*1470*/  SHF.L.U32 R15, R156, 0x10, RZ ;  /* 0x000000109c0f7819 */ /* 0x000fca00000006ff */
[-C--:B------:R-:W-:Y:S01]  /*1480*/  FFMA.FTZ R16, R18, R15.reuse, R16 ;  /* 0x0000000f12107223 */ /* 0x080fe20000010010 */
[----:B------:R-:W-:Y:S01]  /*1490*/  FADD.FTZ R196, R196, R15 ;  /* 0x0000000fc4c47221 */ /* 0x000fe20000010000 */
[----:B------:R-:W-:Y:S01]  /*14a0*/  FFMA.FTZ R232, R0, R15, R232 ;  /* 0x0000000f00e87223 */ /* 0x000fe200000100e8 */
[----:B------:R-:W-:Y:S01]  /*14b0*/  SHF.L.U32 R15, R153, 0x10, RZ ;  /* 0x00000010990f7819 */ /* 0x000fe200000006ff */
[----:B------:R-:W-:Y:S01]  /*14c0*/  FADD.FTZ R92, R92, R14 ;  /* 0x0000000e5c5c7221 */ /* 0x000fe20000010000 */
[----:B------:R-:W-:-:S03]  /*14d0*/  FFMA.FTZ R64, R0, R14, R64 ;  /* 0x0000000e00407223 */ /* 0x000fc60000010040 */
[----:B------:R-:W-:Y:S01]  /*14e0*/  FADD.FTZ R15, R15, -UR24 ;  /* 0x800000180f0f7e21 */ /* 0x000fe20008010000 */
[----:B------:R-:W-:Y:S02]  /*14f0*/  SHF.L.U32 R14, R174, 0x10, RZ ;  /* 0x00000010ae0e7819 */ /* 0x000fe400000006ff */
[----:B------:R-:W-:Y:S01]  /*1500*/  SHF.L.U32 R18, R149, 0x10, RZ ;  /* 0x0000001095127819 */ /* 0x000fe200000006ff */
[----:B------:R-:W-:Y:S01]  /*1510*/  FMUL.FTZ R15, R15, UR23 ;  /* 0x000000170f0f7c20 */ /* 0x000fe20008410000 */
[----:B------:R-:W-:Y:S01]  /*1520*/  SHF.L.U32 R25, R175, 0x10, RZ ;  /* 0x00000010af197819 */ /* 0x000fe200000006ff */
[----:B------:R-:W3:Y:S02]  /*1530*/  LDL R174, [R1+0xa4] ;  /* 0x0000a40001ae7983 */ /* 0x000ee40000100800 */
[-C--:B------:R-:W-:Y:S01]  /*1540*/  FMUL.FTZ R14, R14, R18.reuse ;  /* 0x000000120e0e7220 */ /* 0x080fe20000410000 */
[----:B------:R-:W-:Y:S01]  /*1550*/  FADD.FTZ R94, R94, R18 ;  /* 0x000000125e5e7221 */ /* 0x000fe20000010000 */
[----:B------:R-:W-:Y:S01]  /*1560*/  FFMA.FTZ R66, R15, R18, R66 ;  /* 0x000000120f427223 */ /* 0x000fe20000010042 */
[----:B------:R-:W-:Y:S01]  /*1570*/  SHF.L.U32 R18, R186, 0x10, RZ ;  /* 0x00000010ba127819 */ /* 0x000fe200000006ff */
[----:B------:R-:W4:Y:S04]  /*1580*/  LDL R175, [R1+0xa8] ;  /* 0x0000a80001af7983 */ /* 0x000f280000100800 */
[----:B------:R-:W3:Y:S01]  /*1590*/  LDL R186, [R1+0xa0] ;  /* 0x0000a00001ba7983 */ /* 0x000ee20000100800 */
[----:B------:R-:W-:-:S02]  /*15a0*/  SHF.L.U32 R24, R173, 0x10, RZ ;  /* 0x00000010ad187819 */ /* 0x000fc400000006ff */
[----:B------:R-:W-:Y:S01]  /*15b0*/  SHF.L.U32 R19, R157, 0x10, RZ ;  /* 0x000000109d137819 */ /* 0x000fe200000006ff */
[----:B------:R-:W4:Y:S04]  /*15c0*/  LDL R173, [R1+0x2c] ;  /* 0x00002c0001ad7983 */ /* 0x000f280000100800 */
[-C--:B------:R-:W-:Y:S01]  /*15d0*/  FFMA.FTZ R14, R24, R19.reuse, R14 ;  /* 0x00000013180e7223 */ /* 0x080fe2000001000e */
[----:B------:R-:W-:Y:S01]  /*15e0*/  FADD.FTZ R198, R198, R19 ;  /* 0x00000013c6c67221 */ /* 0x000fe20000010000 */
[----:B------:R-:W-:Y:S01]  /*15f0*/  FFMA.FTZ R234, R15, R19, R234 ;  /* 0x000000130fea7223 */ /* 0x000fe200000100ea */
[----:B------:R-:W-:Y:S02]  /*1600*/  SHF.L.U32 R19, R172, 0x10, RZ ;  /* 0x00000010ac137819 */ /* 0x000fe400000006ff */
[----:B------:R-:W4:Y:S01]  /*1610*/  LDL R172, [R1+0x3c] ;  /* 0x00003c0001ac7983 */ /* 0x000f220000100800 */
[----:B------:R-:W-:-:S02]  /*1620*/  PRMT R148, R148, 0x7632, R148 ;  /* 0x0000763294947816 */ /* 0x000fc40000000094 */
[----:B------:R-:W-:Y:S02]  /*1630*/  PRMT R156, R156, 0x7632, R156 ;  /* 0x000076329c9c7816 */ /* 0x000fe4000000009c */
[----:B------:R-:W-:Y:S02]  /*1640*/  SHF.L.U32 R148, R148, 0x10, RZ ;  /* 0x0000001094947819 */ /* 0x000fe400000006ff */
[----:B------:R-:W-:Y:S02]  /*1650*/  SHF.L.U32 R156, R156, 0x10, RZ ;  /* 0x000000109c9c7819 */ /* 0x000fe400000006ff */
[----:B------:R-:W-:Y:S01]  /*1660*/  SHF.L.U32 R24, R150, 0x10, RZ ;  /* 0x0000001096187819 */ /* 0x000fe200000006ff */
[----:B------:R-:W-:Y:S01]  /*1670*/  FMUL.FTZ R19, R19, R148 ;  /* 0x0000009413137220 */ /* 0x000fe20000410000 */
[----:B------:R-:W-:-:S03]  /*1680*/  SHF.L.U32 R166, R158, 0x10, RZ ;  /* 0x000000109ea67819 */ /* 0x000fc600000006ff */
[----:B------:R-:W-:Y:S01]  /*1690*/  FFMA.FTZ R19, R25, R156, R19 ;  /* 0x0000009c19137223 */ /* 0x000fe20000010013 */
[----:B------:R-:W-:Y:S01]  /*16a0*/  SHF.L.U32 R25, R187, 0x10, RZ ;  /* 0x00000010bb197819 */ /* 0x000fe200000006ff */
[----:B------:R-:W-:Y:S01]  /*16b0*/  FMUL.FTZ R18, R18, R24 ;  /* 0x0000001812127220 */ /* 0x000fe20000410000 */
[----:B------:R-:W-:-:S03]  /*16c0*/  PRMT R152, R152, 0x7632, R152 ;  /* 0x0000763298987816 */ /* 0x000fc60000000098 */
[----:B------:R-:W-:Y:S01]  /*16d0*/  FFMA.FTZ R18, R25, R166, R18 ;  /* 0x000000a619127223 */ /* 0x000fe20000010012 */
[----:B------:R-:W-:Y:S02]  /*16e0*/  SHF.L.U32 R25, R154, 0x10, RZ ;  /* 0x000000109a197819 */ /* 0x000fe400000006ff */
[----:B------:R-:W-:-:S03]  /*16f0*/  SHF.L.U32 R152, R152, 0x10, RZ ;  /* 0x0000001098987819 */ /* 0x000fc600000006ff */
[----:B------:R-:W-:Y:S02]  /*1700*/  FADD.FTZ R25, R25, -UR24 ;  /* 0x8000001819197e21 */ /* 0x000fe40008010000 */
[----:B------:R-:W-:Y:S02]  /*1710*/  FADD.FTZ R152, R152, -UR24 ;  /* 0x8000001898987e21 */ /* 0x000fe40008010000 */
[----:B------:R-:W-:Y:S01]  /*1720*/  FMUL.FTZ R25, R25, UR23 ;  /* 0x0000001719197c20 */ /* 0x000fe20008410000 */
[----:B------:R-:W-:-:S03]  /*1730*/  FADD.FTZ R96, R96, R24 ;  /* 0x0000001860607221 */ /* 0x000fc60000010000 */
[----:B------:R-:W-:Y:S01]  /*1740*/  FFMA.FTZ R68, R25, R24, R68 ;  /* 0x0000001819447223 */ /* 0x000fe20000010044 */
[----:B------:R-:W-:Y:S01]  /*1750*/  FMUL.FTZ R24, R152, UR23 ;  /* 0x0000001798187c20 */ /* 0x000fe20008410000 */
[----:B------:R-:W-:-:S03]  /*1760*/  FADD.FTZ R93, R93, R148 ;  /* 0x000000945d5d7221 */ /* 0x000fc60000010000 */
[----:B------:R-:W-:Y:S01]  /*1770*/  FFMA.FTZ R65, R24, R148, R65 ;  /* 0x0000009418417223 */ /* 0x000fe20000010041 */
[----:B------:R-:W-:Y:S02]  /*1780*/  PRMT R148, R149, 0x7632, R148 ;  /* 0x0000763295947816 */ /* 0x000fe40000000094 */
[----:B------:R-:W-:Y:S02]  /*1790*/  PRMT R149, R157, 0x7632, R149 ;  /* 0x000076329d957816 */ /* 0x000fe40000000095 */
[----:B------:R-:W-:Y:S01]  /*17a0*/  SHF.L.U32 R148, R148, 0x10, RZ ;  /* 0x0000001094947819 */ /* 0x000fe200000006ff */
[--C-:B------:R-:W-:Y:S01]  /*17b0*/  FADD.FTZ R197, R197, R156.reuse ;  /* 0x0000009cc5c57221 */ /* 0x100fe20000010000 */
[----:B------:R-:W-:Y:S01]  /*17c0*/  FFMA.FTZ R233, R24, R156, R233 ;  /* 0x0000009c18e97223 */ /* 0x000fe200000100e9 */
[----:B------:R-:W-:Y:S01]  /*17d0*/  PRMT R156, R153, 0x7632, R156 ;  /* 0x00007632999c7816 */ /* 0x000fe2000000009c */
[----:B------:R-:W-:Y:S01]  /*17e0*/  FADD.FTZ R44, R44, R166 ;  /* 0x000000a62c2c7221 */ /* 0x000fe20000010000 */
[----:B------:R-:W-:Y:S01]  /*17f0*/  SHF.L.U32 R149, R149, 0x10, RZ ;  /* 0x0000001095957819 */ /* 0x000fe200000006ff */
[----:B------:R-:W-:Y:S01]  /*1800*/  FFMA.FTZ R224, R25, R166, R224 ;  /* 0x000000a619e07223 */ /* 0x000fe200000100e0 */
[----:B------:R-:W4:Y:S01]  /*1810*/  LDL R157, [R1+0xac] ;  /* 0x0000ac00019d7983 */ /* 0x000f220000100800 */
[----:B--2---:R-:W-:-:S02]  /*1820*/  SHF.L.U32 R153, R167, 0x10, RZ ;  /* 0x00000010a7997819 */ /* 0x004fc400000006ff */
[----:B---3--:R-:W-:-:S05]  /*1830*/  SHF.L.U32 R152, R186, 0x10, RZ ;  /* 0x00000010ba987819 */ /* 0x008fca00000006ff */
[----:B------:R-:W-:-:S04]  /*1840*/  FMUL.FTZ R152, R152, R148 ;  /* 0x0000009498987220 */ /* 0x000fc80000410000 */
[--C-:B------:R-:W-:Y:S01]  /*1850*/  FFMA.FTZ R166, R153, R149, R152.reuse ;  /* 0x0000009599a67223 */ /* 0x100fe20000010098 */
[----:B------:R-:W-:Y:S02]  /*1860*/  PRMT R152, R158, 0x7632, R152 ;  /* 0x000076329e987816 */ /* 0x000fe40000000098 */
[----:B------:R-:W2:Y:S01]  /*1870*/  LDL R158, [R1+0xb0] ;  /* 0x0000b000019e7983 */ /* 0x000ea20000100800 */
[----:B------:R-:W-:Y:S02]  /*1880*/  SHF.L.U32 R156, R156, 0x10, RZ ;  /* 0x000000109c9c7819 */ /* 0x000fe400000006ff */
[----:B------:R-:W-:-:S03]  /*1890*/  PRMT R150, R150, 0x7632, R150 ;  /* 0x0000763296967816 */ /* 0x000fc60000000096 */
[----:B------:R-:W-:Y:S01]  /*18a0*/  FADD.FTZ R156, R156, -UR24 ;  /* 0x800000189c9c7e21 */ /* 0x000fe20008010000 */
[----:B------:R-:W-:Y:S02]  /*18b0*/  SHF.L.U32 R150, R150, 0x10, RZ ;  /* 0x0000001096967819 */ /* 0x000fe400000006ff */
[----:B----4-:R-:W-:Y:S01]  /*18c0*/  SHF.L.U32 R153, R175, 0x10, RZ ;  /* 0x00000010af997819 */ /* 0x010fe200000006ff */
[----:B------:R-:W-:Y:S01]  /*18d0*/  FMUL.FTZ R167, R156, UR23 ;  /* 0x000000179ca77c20 */ /* 0x000fe20008410000 */
[----:B------:R-:W-:Y:S01]  /*18e0*/  FADD.FTZ R199, R199, R149 ;  /* 0x00000095c7c77221 */ /* 0x000fe20000010000 */
[----:B------:R-:W-:Y:S01]  /*18f0*/  FADD.FTZ R95, R95, R148 ;  /* 0x000000945f5f7221 */ /* 0x000fe20000010000 */
[----:B------:R-:W-:Y:S01]  /*1900*/  SHF.L.U32 R152, R152, 0x10, RZ ;  /* 0x0000001098987819 */ /* 0x000fe200000006ff */
[C---:B------:R-:W-:Y:S01]  /*1910*/  FFMA.FTZ R235, R167.reuse, R149, R235 ;  /* 0x00000095a7eb7223 */ /* 0x040fe200000100eb */
[----:B------:R-:W-:Y:S01]  /*1920*/  FFMA.FTZ R67, R167, R148, R67 ;  /* 0x00000094a7437223 */ /* 0x000fe20000010043 */
[----:B------:R-:W-:Y:S01]  /*1930*/  SHF.L.U32 R156, R174, 0x10, RZ ;  /* 0x00000010ae9c7819 */ /* 0x000fe200000006ff */
[----:B------:R-:W-:Y:S01]  /*1940*/  FMUL.FTZ R153, R153, R150 ;  /* 0x0000009699997220 */ /* 0x000fe20000410000 */
[----:B------:R-:W-:-:S02]  /*1950*/  SHF.L.U32 R149, R173, 0x10, RZ ;  /* 0x00000010ad957819 */ /* 0x000fc400000006ff */
[----:B------:R-:W-:Y:S01]  /*1960*/  SHF.L.U32 R148, R151, 0x10, RZ ;  /* 0x0000001097947819 */ /* 0x000fe200000006ff */
[----:B------:R-:W-:Y:S01]  /*1970*/  FFMA.FTZ R174, R156, R152, R153 ;  /* 0x000000989cae7223 */ /* 0x000fe20000010099 */
[----:B------:R-:W-:-:S03]  /*1980*/  SHF.L.U32 R156, R172, 0x10, RZ ;  /* 0x00000010ac9c7819 */ /* 0x000fc600000006ff */
[----:B------:R-:W-:Y:S01]  /*1990*/  FMUL.FTZ R153, R149, R148 ;  /* 0x0000009495997220 */ /* 0x000fe20000410000 */
[----:B------:R-:W-:Y:S02]  /*19a0*/  SHF.L.U32 R149, R159, 0x10, RZ ;  /* 0x000000109f957819 */ /* 0x000fe400000006ff */
[----:B------:R-:W-:-:S03]  /*19b0*/  ISETP.NE.U32.AND P0, PT, RZ, UR18, PT ;  /* 0x00000012ff007c0c */ /* 0x000fc6000bf05070 */
[----:B------:R-:W-:Y:S01]  /*19c0*/  FFMA.FTZ R173, R156, R149, R153 ;  /* 0x000000959cad7223 */ /* 0x000fe20000010099 */
[----:B------:R-:W-:Y:S02]  /*19d0*/  SHF.L.U32 R153, R155, 0x10, RZ ;  /* 0x000000109b997819 */ /* 0x000fe400000006ff */
[----:B------:R-:W-:-:S03]  /*19e0*/  ISETP.NE.AND.EX P0, PT, RZ, UR19, PT, P0 ;  /* 0x00000013ff007c0c */ /* 0x000fc6000bf05300 */
[----:B------:R-:W-:-:S04]  /*19f0*/  FADD.FTZ R153, R153, -UR24 ;  /* 0x8000001899997e21 */ /* 0x000fc80008010000 */
[----:B------:R-:W-:Y:S01]  /*1a00*/  FMUL.FTZ R172, R153, UR23 ;  /* 0x0000001799ac7c20 */ /* 0x000fe20008410000 */
[----:B------:R-:W-:Y:S01]  /*1a10*/  FADD.FTZ R46, R46, R149 ;  /* 0x000000952e2e7221 */ /* 0x000fe20000010000 */
[----:B------:R-:W-:Y:S02]  /*1a20*/  FADD.FTZ R98, R98, R148 ;  /* 0x0000009462627221 */ /* 0x000fe40000010000 */
[C---:B------:R-:W-:Y:S01]  /*1a30*/  FFMA.FTZ R226, R172.reuse, R149, R226 ;  /* 0x00000095ace27223 */ /* 0x040fe200000100e2 */
[----:B------:R-:W-:Y:S02]  /*1a40*/  FFMA.FTZ R70, R172, R148, R70 ;  /* 0x00000094ac467223 */ /* 0x000fe40000010046 */
[----:B------:R-:W0:Y:S01]  /*1a50*/  @P0 LDC.64 R148, c[0x0][0x438] ;  /* 0x00010e00ff940b82 */ /* 0x000e220000000a00 */
[----:B------:R-:W-:Y:S01]  /*1a60*/  FADD.FTZ R194, RZ, R16 ;  /* 0x00000010ffc27221 */ /* 0x000fe20000010000 */
[----:B------:R-:W-:-:S03]  /*1a70*/  FFMA.FTZ R195, R0, R16, RZ ;  /* 0x0000001000c37223 */ /* 0x000fc600000100ff */
[----:B------:R-:W-:Y:S01]  /*1a80*/  FADD.FTZ R194, R194, R19 ;  /* 0x00000013c2c27221 */ /* 0x000fe20000010000 */
[----:B------:R-:W-:Y:S01]  /*1a90*/  FFMA.FTZ R195, R24, R19, R195 ;  /* 0x0000001318c37223 */ /* 0x000fe200000100c3 */
[----:B0-----:R-:W-:-:S05]  /*1aa0*/  @P0 IMAD.WIDE.U32 R148, R17, 0x10, R148 ;  /* 0x0000001011940825 */ /* 0x001fca00078e0094 */
[----:B------:R0:W5:Y:S02]  /*1ab0*/  @P0 LDG.E.128 R124, desc[UR16][R148.64] ;  /* 0x00000010947c0981 */ /* 0x000164000c1e1d00 */
[----:B0-----:R-:W-:-:S04]  /*1ac0*/  PRMT R148, R154, 0x7632, R148 ;  /* 0x000076329a947816 */ /* 0x001fc80000000094 */
[----:B------:R-:W-:-:S05]  /*1ad0*/  SHF.L.U32 R148, R148, 0x10, RZ ;  /* 0x0000001094947819 */ /* 0x000fca00000006ff */
[----:B------:R-:W-:Y:S01]  /*1ae0*/  FADD.FTZ R148, R148, -UR24 ;  /* 0x8000001894947e21 */ /* 0x000fe20008010000 */
[----:B------:R-:W-:Y:S01]  /*1af0*/  FADD.FTZ R194, R194, R14 ;  /* 0x0000000ec2c27221 */ /* 0x000fe20000010000 */
[----:B------:R-:W-:Y:S02]  /*1b00*/  FFMA.FTZ R195, R15, R14, R195 ;  /* 0x0000000e0fc37223 */ /* 0x000fe400000100c3 */
[----:B------:R-:W-:Y:S01]  /*1b10*/  FMUL.FTZ R175, R148, UR23 ;  /* 0x0000001794af7c20 */ /* 0x000fe20008410000 */
[----:B------:R-:W-:Y:S01]  /*1b20*/  FADD.FTZ R45, R45, R152 ;  /* 0x000000982d2d7221 */ /* 0x000fe20000010000 */
[----:B------:R-:W-:Y:S02]  /*1b30*/  PRMT R148, R151, 0x7632, R148 ;  /* 0x0000763297947816 */ /* 0x000fe40000000094 */
[----:B------:R-:W-:Y:S01]  /*1b40*/  FFMA.FTZ R225, R175, R152, R225 ;  /* 0x00000098afe17223 */ /* 0x000fe200000100e1 */
[----:B------:R-:W-:Y:S01]  /*1b50*/  PRMT R152, R155, 0x7632, R152 ;  /* 0x000076329b987816 */ /* 0x000fe20000000098 */
[----:B------:R-:W-:Y:S01]  /*1b60*/  FADD.FTZ R194, R194, R166 ;  /* 0x000000a6c2c27221 */ /* 0x000fe20000010000 */
[----:B------:R-:W-:Y:S01]  /*1b70*/  FFMA.FTZ R195, R167, R166, R195 ;  /* 0x000000a6a7c37223 */ /* 0x000fe200000100c3 */
[----:B------:R-:W-:Y:S01]  /*1b80*/  FADD.FTZ R97, R97, R150 ;  /* 0x0000009661617221 */ /* 0x000fe20000010000 */
[----:B------:R-:W-:Y:S01]  /*1b90*/  FFMA.FTZ R69, R175, R150, R69 ;  /* 0x00000096af457223 */ /* 0x000fe20000010045 */
[----:B------:R-:W-:Y:S01]  /*1ba0*/  PRMT R149, R159, 0x7632, R149 ;  /* 0x000076329f957816 */ /* 0x000fe20000000095 */
[----:B------:R-:W-:Y:S01]  /*1bb0*/  FADD.FTZ R194, R194, R18 ;  /* 0x00000012c2c27221 */ /* 0x000fe20000010000 */
[----:B------:R-:W-:Y:S01]  /*1bc0*/  SHF.L.U32 R148, R148, 0x10, RZ ;  /* 0x0000001094947819 */ /* 0x000fe200000006ff */
[----:B------:R-:W-:Y:S01]  /*1bd0*/  FFMA.FTZ R195, R25, R18, R195 ;  /* 0x0000001219c37223 */ /* 0x000fe200000100c3 */
[----:B------:R-:W-:Y:S01]  /*1be0*/  SHF.L.U32 R152, R152, 0x10, RZ ;  /* 0x0000001098987819 */ /* 0x000fe200000006ff */
[----:B------:R-:W-:Y:S01]  /*1bf0*/  FADD.FTZ R194, R194, R174 ;  /* 0x000000aec2c27221 */ /* 0x000fe20000010000 */
[----:B------:R-:W-:Y:S01]  /*1c00*/  SHF.L.U32 R149, R149, 0x10, RZ ;  /* 0x0000001095957819 */ /* 0x000fe200000006ff */
[----:B------:R-:W-:Y:S01]  /*1c10*/  FFMA.FTZ R195, R175, R174, R195 ;  /* 0x000000aeafc37223 */ /* 0x000fe200000100c3 */
[----:B------:R-:W-:Y:S01]  /*1c20*/  SHF.L.U32 R151, R157, 0x10, RZ ;  /* 0x000000109d977819 */ /* 0x000fe200000006ff */
[----:B------:R-:W-:Y:S01]  /*1c30*/  FADD.FTZ R152, R152, -UR24 ;  /* 0x8000001898987e21 */ /* 0x000fe20008010000 */
[----:B------:R-:W-:Y:S01]  /*1c40*/  FADD.FTZ R194, R194, R173 ;  /* 0x000000adc2c27221 */ /* 0x000fe20000010000 */
[----:B------:R-:W-:-:S02]  /*1c50*/  FFMA.FTZ R195, R172, R173, R195 ;  /* 0x000000adacc37223 */ /* 0x000fc400000100c3 */
[----:B------:R-:W-:Y:S01]  /*1c60*/  FMUL.FTZ R186, R152, UR23 ;  /* 0x0000001798ba7c20 */ /* 0x000fe20008410000 */
[----:B------:R-:W-:Y:S01]  /*1c70*/  FADD.FTZ R47, R47, R149 ;  /* 0x000000952f2f7221 */ /* 0x000fe20000010000 */
[----:B------:R-:W-:Y:S01]  /*1c80*/  FADD.FTZ R99, R99, R148 ;  /* 0x0000009463637221 */ /* 0x000fe20000010000 */
[----:B------:R-:W-:Y:S01]  /*1c90*/  IADD3 R228, PT, PT, R17, 0x100, RZ ;  /* 0x0000010011e47810 */ /* 0x000fe20007ffe0ff */
[C---:B------:R-:W-:Y:S01]  /*1ca0*/  FFMA.FTZ R227, R186.reuse, R149, R227 ;  /* 0x00000095bae37223 */ /* 0x040fe200000100e3 */
[----:B------:R-:W-:Y:S01]  /*1cb0*/  FFMA.FTZ R71, R186, R148, R71 ;  /* 0x00000094ba477223 */ /* 0x000fe20000010047 */
[----:B--2---:R-:W-:-:S05]  /*1cc0*/  SHF.L.U32 R150, R158, 0x10, RZ ;  /* 0x000000109e967819 */ /* 0x004fca00000006ff */
[----:B------:R-:W-:-:S04]  /*1cd0*/  FMUL.FTZ R150, R150, R148 ;  /* 0x0000009496967220 */ /* 0x000fc80000410000 */
[----:B------:R-:W-:-:S04]  /*1ce0*/  FFMA.FTZ R187, R151, R149, R150 ;  /* 0x0000009597bb7223 */ /* 0x000fc80000010096 */
[----:B------:R-:W-:Y:S01]  /*1cf0*/  FADD.FTZ R194, R194, R187 ;  /* 0x000000bbc2c27221 */ /* 0x000fe20000010000 */
[----:B------:R-:W-:-:S07]  /*1d00*/  FFMA.FTZ R195, R186, R187, R195 ;  /* 0x000000bbbac37223 */ /* 0x000fce00000100c3 */
.L_x_2:
[----:B---34-:R-:W-:Y:S05]  /*1d10*/  BSYNC.RECONVERGENT B0 ;  /* 0x0000000000007941 */ /* 0x018fea0003800200 */
.L_x_1:
[----:B------:R-:W-:Y:S04]  /*1d20*/  BSSY.RECONVERGENT B0, `(.L_x_3) ;  /* 0x00000a5000007945 */ /* 0x000fe80003800200 */
[----:B------:R-:W-:Y:S05]  /*1d30*/  @!P1 BRA `(.L_x_4) ;  /* 0x00000008008c9947 */ /* 0x000fea0003800000 */
[----:B------:R-:W2:Y:S01]  /*1d40*/  LDL R176, [R1] ;  /* 0x0000000001b07983 */ /* 0x000ea20000100800 */
[----:B------:R-:W0:Y:S03]  /*1d50*/  LDC.64 R12, c[0x0][0x3a8] ;  /* 0x0000ea00ff0c7b82 */ /* 0x000e260000000a00 */
[----:B------:R-:W3:Y:S04]  /*1d60*/  LDL R177, [R1+0x10] ;  /* 0x0000100001b17983 */ /* 0x000ee80000100800 */
[----:B------:R-:W4:Y:S01]  /*1d70*/  LDL R178, [R1+0x4] ;  /* 0x0000040001b27983 */ /* 0x000f220000100800 */
[----:B------:R-:W1:Y:S03]  /*1d80*/  LDC.64 R10, c[0x0][0x430] ;  /* 0x00010c00ff0a7b82 */ /* 0x000e660000000a00 */
[----:B------:R-:W4:Y:S04]  /*1d90*/  LDL R188, [R1+0x78] ;  /* 0x0000780001bc7983 */ /* 0x000f280000100800 */
[----:B------:R-:W4:Y:S01]  /*1da0*/  LDL R179, [R1+0x14] ;  /* 0x0000140001b37983 */ /* 0x000f220000100800 */
[----:B------:R-:W1:Y:S03]  /*1db0*/  LDC.64 R22, c[0x0][0x428] ;  /* 0x00010a00ff167b82 */ /* 0x000e660000000a00 */
        /* <DEDUP_REMOVED lines=9> */
[----:B------:R3:W4:Y:S01]  /*1e50*/  LDG.E.128 R156, desc[UR16][R22.64] ;  /* 0x00000010169c7981 */ /* 0x000722000c1e1d00 */
[----:B--2---:R-:W-:-:S03]  /*1e60*/  SHF.L.U32 R12, R176, 0x10, RZ ;  /* 0x00000010b00c7819 */ /* 0x004fc600000006ff */
[----:B------:R-:W2:Y:S01]  /*1e70*/  LDL R176, [R1+0x80] ;  /* 0x0000800001b07983 */ /* 0x000ea20000100800 */
[----:B---3--:R-:W-:-:S03]  /*1e80*/  SHF.L.U32 R22, R177, 0x10, RZ ;  /* 0x00000010b1167819 */ /* 0x008fc600000006ff */
[----:B------:R-:W3:Y:S01]  /*1e90*/  LDL R177, [R1+0x84] ;  /* 0x0000840001b17983 */ /* 0x000ee20000100800 */
        /* <DEDUP_REMOVED lines=17> */
[----:B------:R-:W4:Y:S02]  /*1fb0*/  LDL R178, [R1+0x1c] ;  /* 0x00001c0001b27983 */ /* 0x000f240000100800 */
[-C--:B------:R-:W-:Y:S01]  /*1fc0*/  FMUL.FTZ R10, R10, R22.reuse ;  /* 0x000000160a0a7220 */ /* 0x080fe20000410000 */
[----:B------:R-:W-:Y:S01]  /*1fd0*/  FADD.FTZ R38, R38, R22 ;  /* 0x0000001626267221 */ /* 0x000fe20000010000 */
[----:B------:R-:W-:Y:S01]  /*1fe0*/  FFMA.FTZ R34, R11, R22, R34 ;  /* 0x000000160b227223 */ /* 0x000fe20000010022 */
[----:B------:R-:W-:Y:S01]  /*1ff0*/  SHF.L.U32 R22, R188, 0x10, RZ ;  /* 0x00000010bc167819 */ /* 0x000fe200000006ff */
[----:B------:R-:W4:Y:S04]  /*2000*/  LDL R179, [R1+0xc] ;  /* 0x00000c0001b37983 */ /* 0x000f280000100800 */
[----:B------:R-:W4:Y:S01]  /*2010*/  LDL R188, [R1+0x88] ;  /* 0x0000880001bc7983 */ /* 0x000f220000100800 */
[----:B------:R-:W-:-:S05]  /*2020*/  SHF.L.U32 R23, R157, 0x10, RZ ;  /* 0x000000109d177819 */ /* 0x000fca00000006ff */
[-C--:B------:R-:W-:Y:S01]  /*2030*/  FFMA.FTZ R10, R31, R23.reuse, R10 ;  /* 0x000000171f0a7223 */ /* 0x080fe2000001000a */
[--C-:B------:R-:W-:Y:S01]  /*2040*/  FADD.FTZ R42, R42, R23.reuse ;  /* 0x000000172a2a7221 */ /* 0x100fe20000010000 */
[----:B------:R-:W-:Y:S01]  /*2050*/  FFMA.FTZ R222, R11, R23, R222 ;  /* 0x000000170bde7223 */ /* 0x000fe200000100de */
[----:B------:R-:W-:Y:S02]  /*2060*/  PRMT R23, R152, 0x7632, R23 ;  /* 0x0000763298177816 */ /* 0x000fe40000000017 */
[----:B------:R-:W-:Y:S02]  /*2070*/  PRMT R31, R148, 0x7632, R31 ;  /* 0x00007632941f7816 */ /* 0x000fe4000000001f */
[----:B------:R-:W-:Y:S02]  /*2080*/  SHF.L.U32 R23, R23, 0x10, RZ ;  /* 0x0000001017177819 */ /* 0x000fe400000006ff */
[----:B------:R-:W-:Y:S02]  /*2090*/  PRMT R148, R156, 0x7632, R148 ;  /* 0x000076329c947816 */ /* 0x000fe40000000094 */
[----:B------:R-:W-:Y:S01]  /*20a0*/  SHF.L.U32 R31, R31, 0x10, RZ ;  /* 0x000000101f1f7819 */ /* 0x000fe200000006ff */
[----:B------:R-:W-:Y:S01]  /*20b0*/  FADD.FTZ R23, R23, -UR24 ;  /* 0x8000001817177e21 */ /* 0x000fe20008010000 */
[----:B------:R-:W-:-:S02]  /*20c0*/  SHF.L.U32 R148, R148, 0x10, RZ ;  /* 0x0000001094947819 */ /* 0x000fc400000006ff */
[----:B------:R-:W-:Y:S01]  /*20d0*/  SHF.L.U32 R152, R189, 0x10, RZ ;  /* 0x00000010bd987819 */ /* 0x000fe200000006ff */
[-C--:B------:R-:W-:Y:S01]  /*20e0*/  FMUL.FTZ R22, R22, R31.reuse ;  /* 0x0000001f16167220 */ /* 0x080fe20000410000 */
[----:B------:R-:W-:Y:S01]  /*20f0*/  FMUL.FTZ R23, R23, UR23 ;  /* 0x0000001717177c20 */ /* 0x000fe20008410000 */
[----:B------:R-:W-:Y:S02]  /*2100*/  FADD.FTZ R41, R41, R148 ;  /* 0x0000009429297221 */ /* 0x000fe40000010000 */
[-C--:B------:R-:W-:Y:S01]  /*2110*/  FFMA.FTZ R22, R152, R148.reuse, R22 ;  /* 0x0000009498167223 */ /* 0x080fe20000010016 */
[----:B------:R-:W-:Y:S01]  /*2120*/  FFMA.FTZ R221, R23, R148, R221 ;  /* 0x0000009417dd7223 */ /* 0x000fe200000100dd */
[----:B------:R-:W-:Y:S01]  /*2130*/  PRMT R148, R149, 0x7632, R148 ;  /* 0x0000763295947816 */ /* 0x000fe20000000094 */
[----:B------:R-:W-:Y:S01]  /*2140*/  FADD.FTZ R37, R37, R31 ;  /* 0x0000001f25257221 */ /* 0x000fe20000010000 */
[----:B------:R-:W-:Y:S01]  /*2150*/  FFMA.FTZ R33, R23, R31, R33 ;  /* 0x0000001f17217223 */ /* 0x000fe20000010021 */
[----:B------:R-:W-:-:S02]  /*2160*/  PRMT R149, R157, 0x7632, R149 ;  /* 0x000076329d957816 */ /* 0x000fc40000000095 */
[----:B------:R-:W-:Y:S02]  /*2170*/  SHF.L.U32 R148, R148, 0x10, RZ ;  /* 0x0000001094947819 */ /* 0x000fe400000006ff */
[----:B------:R-:W-:Y:S02]  /*2180*/  SHF.L.U32 R149, R149, 0x10, RZ ;  /* 0x0000001095957819 */ /* 0x000fe400000006ff */
[----:B------:R-:W-:Y:S02]  /*2190*/  SHF.L.U32 R152, R165, 0x10, RZ ;  /* 0x00000010a5987819 */ /* 0x000fe400000006ff */
[----:B------:R-:W-:Y:S02]  /*21a0*/  SHF.L.U32 R156, R163, 0x10, RZ ;  /* 0x00000010a39c7819 */ /* 0x000fe400000006ff */
[----:B------:R-:W-:Y:S02]  /*21b0*/  SHF.L.U32 R163, R150, 0x10, RZ ;  /* 0x0000001096a37819 */ /* 0x000fe400000006ff */
[----:B------:R-:W-:-:S03]  /*21c0*/  PRMT R150, R153, 0x7632, R150 ;  /* 0x0000763299967816 */ /* 0x000fc60000000096 */
[----:B------:R-:W-:Y:S01]  /*21d0*/  FMUL.FTZ R153, R156, R163 ;  /* 0x000000a39c997220 */ /* 0x000fe20000410000 */
[----:B------:R-:W-:Y:S02]  /*21e0*/  SHF.L.U32 R156, R164, 0x10, RZ ;  /* 0x00000010a49c7819 */ /* 0x000fe400000006ff */
[----:B--2---:R-:W-:-:S05]  /*21f0*/  SHF.L.U32 R31, R176, 0x10, RZ ;  /* 0x00000010b01f7819 */ /* 0x004fca00000006ff */
[----:B------:R-:W-:-:S04]  /*2200*/  FMUL.FTZ R31, R31, R148 ;  /* 0x000000941f1f7220 */ /* 0x000fc80000410000 */
[----:B------:R-:W-:Y:S01]  /*2210*/  FFMA.FTZ R31, R152, R149, R31 ;  /* 0x00000095981f7223 */ /* 0x000fe2000001001f */
[----:B------:R-:W-:-:S05]  /*2220*/  SHF.L.U32 R152, R154, 0x10, RZ ;  /* 0x000000109a987819 */ /* 0x000fca00000006ff */
[----:B------:R-:W-:Y:S01]  /*2230*/  FADD.FTZ R157, R152, -UR24 ;  /* 0x80000018989d7e21 */ /* 0x000fe20008010000 */
[----:B------:R-:W-:-:S03]  /*2240*/  SHF.L.U32 R152, R158, 0x10, RZ ;  /* 0x000000109e987819 */ /* 0x000fc600000006ff */
[----:B------:R-:W-:Y:S02]  /*2250*/  FMUL.FTZ R165, R157, UR23 ;  /* 0x000000179da57c20 */ /* 0x000fe40008410000 */
[----:B------:R-:W2:Y:S01]  /*2260*/  LDL R157, [R1+0x90] ;  /* 0x00009000019d7983 */ /* 0x000ea20000100800 */
[----:B------:R-:W-:-:S03]  /*2270*/  FFMA.FTZ R164, R156, R152, R153 ;  /* 0x000000989ca47223 */ /* 0x000fc60000010099 */
[----:B------:R-:W2:Y:S01]  /*2280*/  LDL R156, [R1+0x8c] ;  /* 0x00008c00019c7983 */ /* 0x000ea20000100800 */
[----:B------:R-:W-:Y:S01]  /*2290*/  SHF.L.U32 R176, R150, 0x10, RZ ;  /* 0x0000001096b07819 */ /* 0x000fe200000006ff */
[----:B------:R-:W-:Y:S01]  /*22a0*/  FADD.FTZ R132, R132, R152 ;  /* 0x0000009884847221 */ /* 0x000fe20000010000 */
[----:B------:R-:W-:-:S03]  /*22b0*/  FFMA.FTZ R216, R165, R152, R216 ;  /* 0x00000098a5d87223 */ /* 0x000fc600000100d8 */
[----:B------:R-:W-:Y:S01]  /*22c0*/  FADD.FTZ R152, R176, -UR24 ;  /* 0x80000018b0987e21 */ /* 0x000fe20008010000 */
[----:B------:R-:W-:Y:S01]  /*22d0*/  FADD.FTZ R72, R72, R163 ;  /* 0x000000a348487221 */ /* 0x000fe20000010000 */
[----:B------:R-:W-:Y:S02]  /*22e0*/  FFMA.FTZ R100, R165, R163, R100 ;  /* 0x000000a3a5647223 */ /* 0x000fe40000010064 */
        /* <DEDUP_REMOVED lines=8> */
[----:B------:R-:W-:Y:S02]  /*2370*/  PRMT R148, R158, 0x7632, R148 ;  /* 0x000076329e947816 */ /* 0x000fe40000000094 */
[----:B------:R-:W-:Y:S01]  /*2380*/  SHF.L.U32 R150, R150, 0x10, RZ ;  /* 0x0000001096967819 */ /* 0x000fe200000006ff */
[----:B------:R-:W-:Y:S01]  /*2390*/  FADD.FTZ R153, R153, -UR24 ;  /* 0x8000001899997e21 */ /* 0x000fe20008010000 */
[----:B------:R-:W-:-:S02]  /*23a0*/  SHF.L.U32 R148, R148, 0x10, RZ ;  /* 0x0000001094947819 */ /* 0x000fc400000006ff */
[----:B---3--:R-:W-:Y:S01]  /*23b0*/  SHF.L.U32 R152, R177, 0x10, RZ ;  /* 0x00000010b1987819 */ /* 0x008fe200000006ff */
[----:B------:R-:W-:Y:S01]  /*23c0*/  FMUL.FTZ R176, R153, UR23 ;  /* 0x0000001799b07c20 */ /* 0x000fe20008410000 */
[----:B------:R-:W-:Y:S01]  /*23d0*/  ISETP.NE.U32.AND P0, PT, RZ, UR18, PT ;  /* 0x00000012ff007c0c */ /* 0x000fe2000bf05070 */
[----:B------:R-:W-:Y:S01]  /*23e0*/  FADD.FTZ R133, R133, R148 ;  /* 0x0000009485857221 */ /* 0x000fe20000010000 */
[----:B------:R-:W-:Y:S01]  /*23f0*/  SHF.L.U32 R154, R151, 0x10, RZ ;  /* 0x00000010979a7819 */ /* 0x000fe200000006ff */
[----:B------:R-:W-:Y:S01]  /*2400*/  FFMA.FTZ R217, R176, R148, R217 ;  /* 0x00000094b0d97223 */ /* 0x000fe200000100d9 */
[----:B------:R-:W-:Y:S02]  /*2410*/  ISETP.NE.AND.EX P0, PT, RZ, UR19, PT, P0 ;  /* 0x00000013ff007c0c */ /* 0x000fe4000bf05300 */
[----:B----4-:R-:W-:-:S05]  /*2420*/  SHF.L.U32 R149, R188, 0x10, RZ ;  /* 0x00000010bc957819 */ /* 0x010fca00000006ff */
[----:B------:R-:W-:-:S04]  /*2430*/  FMUL.FTZ R149, R149, R150 ;  /* 0x0000009695957220 */ /* 0x000fc80000410000 */
[----:B------:R-:W-:Y:S01]  /*2440*/  FFMA.FTZ R177, R152, R148, R149 ;  /* 0x0000009498b17223 */ /* 0x000fe20000010095 */
[----:B------:R-:W-:Y:S02]  /*2450*/  SHF.L.U32 R149, R155, 0x10, RZ ;  /* 0x000000109b957819 */ /* 0x000fe400000006ff */
[----:B------:R-:W-:Y:S02]  /*2460*/  SHF.L.U32 R148, R179, 0x10, RZ ;  /* 0x00000010b3947819 */ /* 0x000fe400000006ff */
[----:B------:R-:W-:Y:S01]  /*2470*/  SHF.L.U32 R153, R159, 0x10, RZ ;  /* 0x000000109f997819 */ /* 0x000fe200000006ff */
[----:B------:R-:W-:Y:S01]  /*2480*/  FADD.FTZ R152, R149, -UR24 ;  /* 0x8000001895987e21 */ /* 0x000fe20008010000 */
[----:B------:R-:W-:Y:S01]  /*2490*/  SHF.L.U32 R149, R178, 0x10, RZ ;  /* 0x00000010b2957819 */ /* 0x000fe200000006ff */
[----:B------:R-:W-:-:S04]  /*24a0*/  FMUL.FTZ R148, R148, R154 ;  /* 0x0000009a94947220 */ /* 0x000fc80000410000 */
[----:B------:R-:W-:Y:S02]  /*24b0*/  FFMA.FTZ R179, R149, R153, R148 ;  /* 0x0000009995b37223 */ /* 0x000fe40000010094 */
[----:B------:R-:W0:Y:S01]  /*24c0*/  @P0 LDC.64 R148, c[0x0][0x438] ;  /* 0x00010e00ff940b82 */ /* 0x000e220000000a00 */
[----:B------:R-:W-:Y:S01]  /*24d0*/  FADD.FTZ R73, R73, R150 ;  /* 0x0000009649497221 */ /* 0x000fe20000010000 */
[----:B------:R-:W-:Y:S01]  /*24e0*/  FFMA.FTZ R101, R176, R150, R101 ;  /* 0x00000096b0657223 */ /* 0x000fe20000010065 */
[----:B------:R-:W-:Y:S01]  /*24f0*/  FMUL.FTZ R178, R152, UR23 ;  /* 0x0000001798b27c20 */ /* 0x000fe20008410000 */
[----:B0-----:R-:W-:-:S05]  /*2500*/  @P0 IMAD.WIDE.U32 R148, R228, 0x10, R148 ;  /* 0x00000010e4940825 */ /* 0x001fca00078e0094 */
[----:B------:R0:W5:Y:S02]  /*2510*/  @P0 LDG.E.128 R136, desc[UR16][R148.64] ;  /* 0x0000001094880981 */ /* 0x000164000c1e1d00 */
[----:B0-----:R-:W-:Y:S02]  /*2520*/  PRMT R148, R151, 0x7632, R148 ;  /* 0x0000763297947816 */ /* 0x001fe40000000094 */
[----:B------:R-:W-:-:S04]  /*2530*/  PRMT R151, R155, 0x7632, R151 ;  /* 0x000076329b977816 */ /* 0x000fc80000000097 */
[----:B------:R-:W-:Y:S02]  /*2540*/  SHF.L.U32 R151, R151, 0x10, RZ ;  /* 0x0000001097977819 */ /* 0x000fe400000006ff */
[----:B------:R-:W-:Y:S02]  /*2550*/  PRMT R149, R159, 0x7632, R149 ;  /* 0x000076329f957816 */ /* 0x000fe40000000095 */
[----:B------:R-:W-:Y:S01]  /*2560*/  SHF.L.U32 R148, R148, 0x10, RZ ;  /* 0x0000001094947819 */ /* 0x000fe200000006ff */
[----:B------:R-:W-:Y:S01]  /*2570*/  FADD.FTZ R152, R151, -UR24 ;  /* 0x8000001897987e21 */ /* 0x000fe20008010000 */
[----:B------:R-:W-:-:S03]  /*2580*/  SHF.L.U32 R149, R149, 0x10, RZ ;  /* 0x0000001095957819 */ /* 0x000fc600000006ff */
[----:B------:R-:W-:Y:S01]  /*2590*/  FMUL.FTZ R188, R152, UR23 ;  /* 0x0000001798bc7c20 */ /* 0x000fe20008410000 */
[----:B------:R-:W-:Y:S01]  /*25a0*/  FADD.FTZ R75, R75, R148 ;  /* 0x000000944b4b7221 */ /* 0x000fe20000010000 */
[----:B------:R-:W-:Y:S02]  /*25b0*/  FADD.FTZ R135, R135, R149 ;  /* 0x0000009587877221 */ /* 0x000fe40000010000 */
[C---:B------:R-:W-:Y:S01]  /*25c0*/  FFMA.FTZ R219, R188.reuse, R149, R219 ;  /* 0x00000095bcdb7223 */ /* 0x040fe200000100db */
[----:B------:R-:W-:Y:S01]  /*25d0*/  FFMA.FTZ R103, R188, R148, R103 ;  /* 0x00000094bc677223 */ /* 0x000fe20000010067 */
[----:B------:R-:W-:Y:S01]  /*25e0*/  FADD.FTZ R134, R134, R153 ;  /* 0x0000009986867221 */ /* 0x000fe20000010000 */
[----:B------:R-:W-:Y:S01]  /*25f0*/  FFMA.FTZ R218, R178, R153, R218 ;  /* 0x00000099b2da7223 */ /* 0x000fe200000100da */
[----:B------:R-:W-:Y:S01]  /*2600*/  FADD.FTZ R74, R74, R154 ;  /* 0x0000009a4a4a7221 */ /* 0x000fe20000010000 */
[----:B------:R-:W-:Y:S01]  /*2610*/  FFMA.FTZ R102, R178, R154, R102 ;  /* 0x0000009ab2667223 */ /* 0x000fe20000010066 */
[----:B------:R-:W-:-:S02]  /*2620*/  IADD3 R228, PT, PT, R228, 0x100, RZ ;  /* 0x00000100e4e47810 */ /* 0x000fc40007ffe0ff */
[----:B--2---:R-:W-:Y:S02]  /*2630*/  SHF.L.U32 R150, R157, 0x10, RZ ;  /* 0x000000109d967819 */ /* 0x004fe400000006ff */
[----:B------:R-:W-:-:S03]  /*2640*/  SHF.L.U32 R151, R156, 0x10, RZ ;  /* 0x000000109c977819 */ /* 0x000fc600000006ff */
[----:B------:R-:W-:Y:S01]  /*2650*/  FMUL.FTZ R150, R150, R148 ;  /* 0x0000009496967220 */ /* 0x000fe20000410000 */
[----:B------:R-:W-:-:S03]  /*2660*/  FADD.FTZ R148, R194, R12 ;  /* 0x0000000cc2947221 */ /* 0x000fc60000010000 */
[----:B------:R-:W-:Y:S01]  /*2670*/  FFMA.FTZ R189, R151, R149, R150 ;  /* 0x0000009597bd7223 */ /* 0x000fe20000010096 */
[----:B------:R-:W-:Y:S01]  /*2680*/  FFMA.FTZ R149, R13, R12, R195 ;  /* 0x0000000c0d957223 */ /* 0x000fe200000100c3 */
[----:B------:R-:W-:-:S03]  /*2690*/  FADD.FTZ R148, R148, R22 ;  /* 0x0000001694947221 */ /* 0x000fc60000010000 */
        /* <DEDUP_REMOVED lines=12> */
[----:B------:R-:W-:-:S07]  /*2760*/  FFMA.FTZ R195, R188, R189, R149 ;  /* 0x000000bdbcc37223 */ /* 0x000fce0000010095 */
.L_x_4:
[----:B------:R-:W-:Y:S05]  /*2770*/  BSYNC.RECONVERGENT B0 ;  /* 0x0000000000007941 */ /* 0x000fea0003800200 */
.L_x_3:
[----:B------:R-:W-:Y:S04]  /*2780*/  BSSY.RECONVERGENT B0, `(.L_x_5) ;  /* 0x000009d000007945 */ /* 0x000fe80003800200 */
[----:B------:R-:W-:Y:S05]  /*2790*/  @!P2 BRA `(.L_x_6) ;  /* 0x00000008006ca947 */ /* 0x000fea0003800000 */
[----:B------:R-:W0:Y:S01]  /*27a0*/  LDC.64 R8, c[0x0][0x3a8] ;  /* 0x0000ea00ff087b82 */ /* 0x000e220000000a00 */
[----:B------:R-:W2:Y:S04]  /*27b0*/  LDL R182, [R1+0x58] ;  /* 0x0000580001b67983 */ /* 0x000ea80000100800 */
[----:B------:R-:W3:Y:S03]  /*27c0*/  LDL R183, [R1+0x54] ;  /* 0x0000540001b77983 */ /* 0x000ee60000100800 */
[----:B------:R-:W1:Y:S01]  /*27d0*/  LDC.64 R6, c[0x0][0x430] ;  /* 0x00010c00ff067b82 */ /* 0x000e620000000a00 */
[----:B------:R-:W4:Y:S04]  /*27e0*/  LDL R190, [R1+0x60] ;  /* 0x0000600001be7983 */ /* 0x000f280000100800 */
[----:B------:R-:W4:Y:S03]  /*27f0*/  LDL R191, [R1+0x5c] ;  /* 0x00005c0001bf7983 */ /* 0x000f260000100800 */
[----:B------:R-:W1:Y:S01]  /*2800*/  LDC.64 R26, c[0x0][0x428] ;  /* 0x00010a00ff1a7b82 */ /* 0x000e620000000a00 */
[----:B------:R-:W-:Y:S01]  /*2810*/  SHF.L.U32 R30, R249, 0x10, RZ ;  /* 0x00000010f91e7819 */ /* 0x000fe200000006ff */
[----:B------:R-:W4:Y:S01]  /*2820*/  LDL R181, [R1+0x64] ;  /* 0x0000640001b57983 */ /* 0x000f220000100800 */
[----:B0-----:R-:W-:-:S05]  /*2830*/  IMAD.WIDE.U32 R8, R228, 0x10, R8 ;  /* 0x00000010e4087825 */ /* 0x001fca00078e0008 */
[----:B------:R0:W2:Y:S01]  /*2840*/  LDG.E.128 R152, desc[UR16][R8.64] ;  /* 0x0000001008987981 */ /* 0x0000a2000c1e1d00 */
[----:B-1----:R-:W-:-:S05]  /*2850*/  IMAD.WIDE.U32 R6, R228, 0x10, R6 ;  /* 0x00000010e4067825 */ /* 0x002fca00078e0006 */
[----:B------:R-:W3:Y:S01]  /*2860*/  LDG.E.128 R148, desc[UR16][R6.64] ;  /* 0x0000001006947981 */ /* 0x000ee2000c1e1d00 */
[----:B------:R-:W-:-:S05]  /*2870*/  IMAD.WIDE.U32 R26, R228, 0x10, R26 ;  /* 0x00000010e41a7825 */ /* 0x000fca00078e001a */
[----:B------:R1:W4:Y:S01]  /*2880*/  LDG.E.128 R156, desc[UR16][R26.64] ;  /* 0x000000101a9c7981 */ /* 0x000322000c1e1d00 */
[----:B0-----:R-:W-:Y:S02]  /*2890*/  SHF.L.U32 R8, R244, 0x10, RZ ;  /* 0x00000010f4087819 */ /* 0x001fe400000006ff */
[----:B-1----:R-:W-:Y:S02]  /*28a0*/  SHF.L.U32 R26, R248, 0x10, RZ ;  /* 0x00000010f81a7819 */ /* 0x002fe400000006ff */
[----:B--2---:R-:W-:-:S05]  /*28b0*/  SHF.L.U32 R9, R152, 0x10, RZ ;  /* 0x0000001098097819 */ /* 0x004fca00000006ff */
[----:B------:R-:W-:Y:S01]  /*28c0*/  FADD.FTZ R9, R9, -UR24 ;  /* 0x8000001809097e21 */ /* 0x000fe20008010000 */
[----:B---3--:R-:W-:-:S03]  /*28d0*/  SHF.L.U32 R6, R148, 0x10, RZ ;  /* 0x0000001094067819 */ /* 0x008fc600000006ff */
[----:B------:R-:W-:Y:S02]  /*28e0*/  FMUL.FTZ R9, R9, UR23 ;  /* 0x0000001709097c20 */ /* 0x000fe40008410000 */
[----:B------:R-:W-:Y:S01]  /*28f0*/  FMUL.FTZ R8, R8, R6 ;  /* 0x0000000608087220 */ /* 0x000fe20000410000 */
[----:B----4-:R-:W-:Y:S01]  /*2900*/  SHF.L.U32 R7, R156, 0x10, RZ ;  /* 0x000000109c077819 */ /* 0x010fe200000006ff */
[----:B------:R-:W-:-:S04]  /*2910*/  FADD.FTZ R104, R104, R6 ;  /* 0x0000000668687221 */ /* 0x000fc80000010000 */
[-C--:B------:R-:W-:Y:S01]  /*2920*/  FFMA.FTZ R8, R26, R7.reuse, R8 ;  /* 0x000000071a087223 */ /* 0x080fe20000010008 */
[----:B------:R-:W-:Y:S01]  /*2930*/  FADD.FTZ R48, R48, R7 ;  /* 0x0000000730307221 */ /* 0x000fe20000010000 */
[----:B------:R-:W-:Y:S01]  /*2940*/  FFMA.FTZ R212, R9, R7, R212 ;  /* 0x0000000709d47223 */ /* 0x000fe200000100d4 */
[----:B------:R-:W-:Y:S01]  /*2950*/  SHF.L.U32 R7, R153, 0x10, RZ ;  /* 0x0000001099077819 */ /* 0x000fe200000006ff */
[----:B------:R-:W-:Y:S01]  /*2960*/  FFMA.FTZ R76, R9, R6, R76 ;  /* 0x00000006094c7223 */ /* 0x000fe2000001004c */
[----:B------:R-:W-:Y:S02]  /*2970*/  SHF.L.U32 R6, R245, 0x10, RZ ;  /* 0x00000010f5067819 */ /* 0x000fe400000006ff */
[----:B------:R-:W-:Y:S01]  /*2980*/  SHF.L.U32 R26, R149, 0x10, RZ ;  /* 0x00000010951a7819 */ /* 0x000fe200000006ff */
[----:B------:R-:W-:Y:S01]  /*2990*/  FADD.FTZ R7, R7, -UR24 ;  /* 0x8000001807077e21 */ /* 0x000fe20008010000 */
[----:B------:R-:W-:-:S03]  /*29a0*/  SHF.L.U32 R27, R157, 0x10, RZ ;  /* 0x000000109d1b7819 */ /* 0x000fc600000006ff */
[-C--:B------:R-:W-:Y:S01]  /*29b0*/  FMUL.FTZ R6, R6, R26.reuse ;  /* 0x0000001a06067220 */ /* 0x080fe20000410000 */
[----:B------:R-:W-:Y:S01]  /*29c0*/  FMUL.FTZ R7, R7, UR23 ;  /* 0x0000001707077c20 */ /* 0x000fe20008410000 */
[----:B------:R-:W-:Y:S02]  /*29d0*/  FADD.FTZ R50, R50, R27 ;  /* 0x0000001b32327221 */ /* 0x000fe40000010000 */
[-C--:B------:R-:W-:Y:S01]  /*29e0*/  FFMA.FTZ R6, R30, R27.reuse, R6 ;  /* 0x0000001b1e067223 */ /* 0x080fe20000010006 */
[C---:B------:R-:W-:Y:S01]  /*29f0*/  FFMA.FTZ R214, R7.reuse, R27, R214 ;  /* 0x0000001b07d67223 */ /* 0x040fe200000100d6 */
[----:B------:R-:W-:Y:S02]  /*2a00*/  SHF.L.U32 R27, R182, 0x10, RZ ;  /* 0x00000010b61b7819 */ /* 0x000fe400000006ff */
[----:B------:R-:W2:Y:S01]  /*2a10*/  LDL R182, [R1+0x68] ;  /* 0x0000680001b67983 */ /* 0x000ea20000100800 */
[----:B------:R-:W-:Y:S01]  /*2a20*/  FADD.FTZ R106, R106, R26 ;  /* 0x0000001a6a6a7221 */ /* 0x000fe20000010000 */
[----:B------:R-:W-:Y:S01]  /*2a30*/  FFMA.FTZ R78, R7, R26, R78 ;  /* 0x0000001a074e7223 */ /* 0x000fe2000001004e */
[----:B------:R-:W-:-:S02]  /*2a40*/  PRMT R26, R152, 0x7632, R26 ;  /* 0x00007632981a7816 */ /* 0x000fc4000000001a */
[----:B------:R-:W-:Y:S02]  /*2a50*/  PRMT R30, R148, 0x7632, R30 ;  /* 0x00007632941e7816 */ /* 0x000fe4000000001e */
[----:B------:R-:W-:Y:S02]  /*2a60*/  SHF.L.U32 R26, R26, 0x10, RZ ;  /* 0x000000101a1a7819 */ /* 0x000fe400000006ff */
[----:B------:R-:W-:Y:S02]  /*2a70*/  PRMT R148, R156, 0x7632, R148 ;  /* 0x000076329c947816 */ /* 0x000fe40000000094 */
[----:B------:R-:W-:Y:S01]  /*2a80*/  SHF.L.U32 R30, R30, 0x10, RZ ;  /* 0x000000101e1e7819 */ /* 0x000fe200000006ff */
[----:B------:R-:W-:Y:S01]  /*2a90*/  FADD.FTZ R26, R26, -UR24 ;  /* 0x800000181a1a7e21 */ /* 0x000fe20008010000 */
[----:B------:R-:W-:Y:S02]  /*2aa0*/  SHF.L.U32 R148, R148, 0x10, RZ ;  /* 0x0000001094947819 */ /* 0x000fe400000006ff */
[----:B------:R-:W-:Y:S01]  /*2ab0*/  SHF.L.U32 R152, R183, 0x10, RZ ;  /* 0x00000010b7987819 */ /* 0x000fe200000006ff */
[----:B------:R-:W-:Y:S01]  /*2ac0*/  FMUL.FTZ R27, R27, R30 ;  /* 0x0000001e1b1b7220 */ /* 0x000fe20000410000 */
[----:B------:R-:W-:Y:S01]  /*2ad0*/  FMUL.FTZ R26, R26, UR23 ;  /* 0x000000171a1a7c20 */ /* 0x000fe20008410000 */
[----:B------:R-:W-:-:S02]  /*2ae0*/  FADD.FTZ R49, R49, R148 ;  /* 0x0000009431317221 */ /* 0x000fc40000010000 */
[-C--:B------:R-:W-:Y:S01]  /*2af0*/  FFMA.FTZ R27, R152, R148.reuse, R27 ;  /* 0x00000094981b7223 */ /* 0x080fe2000001001b */
[C---:B------:R-:W-:Y:S01]  /*2b00*/  FFMA.FTZ R213, R26.reuse, R148, R213 ;  /* 0x000000941ad57223 */ /* 0x040fe200000100d5 */
[----:B------:R-:W-:Y:S01]  /*2b10*/  PRMT R148, R149, 0x7632, R148 ;  /* 0x0000763295947816 */ /* 0x000fe20000000094 */
[----:B------:R-:W-:Y:S01]  /*2b20*/  FADD.FTZ R105, R105, R30 ;  /* 0x0000001e69697221 */ /* 0x000fe20000010000 */
[----:B------:R-:W-:Y:S01]  /*2b30*/  FFMA.FTZ R77, R26, R30, R77 ;  /* 0x0000001e1a4d7223 */ /* 0x000fe2000001004d */
[----:B------:R-:W-:Y:S02]  /*2b40*/  PRMT R149, R157, 0x7632, R149 ;  /* 0x000076329d957816 */ /* 0x000fe40000000095 */
[----:B------:R-:W-:Y:S02]  /*2b50*/  SHF.L.U32 R148, R148, 0x10, RZ ;  /* 0x0000001094947819 */ /* 0x000fe400000006ff */
[----:B------:R-:W-:Y:S02]  /*2b60*/  SHF.L.U32 R30, R190, 0x10, RZ ;  /* 0x00000010be1e7819 */ /* 0x000fe400000006ff */
[----:B------:R-:W-:-:S02]  /*2b70*/  SHF.L.U32 R149, R149, 0x10, RZ ;  /* 0x0000001095957819 */ /* 0x000fc400000006ff */
[----:B------:R-:W-:Y:S01]  /*2b80*/  SHF.L.U32 R152, R191, 0x10, RZ ;  /* 0x00000010bf987819 */ /* 0x000fe200000006ff */
[----:B------:R-:W-:-:S04]  /*2b90*/  FMUL.FTZ R30, R30, R148 ;  /* 0x000000941e1e7220 */ /* 0x000fc80000410000 */
[----:B------:R-:W-:Y:S01]  /*2ba0*/  FFMA.FTZ R30, R152, R149, R30 ;  /* 0x00000095981e7223 */ /* 0x000fe2000001001e */
[----:B------:R-:W-:Y:S02]  /*2bb0*/  SHF.L.U32 R152, R154, 0x10, RZ ;  /* 0x000000109a987819 */ /* 0x000fe400000006ff */
[----:B------:R-:W-:Y:S02]  /*2bc0*/  SHF.L.U32 R156, R246, 0x10, RZ ;  /* 0x00000010f69c7819 */ /* 0x000fe400000006ff */
[----:B------:R-:W-:Y:S01]  /*2bd0*/  SHF.L.U32 R160, R150, 0x10, RZ ;  /* 0x0000001096a07819 */ /* 0x000fe200000006ff */
[----:B------:R-:W-:Y:S01]  /*2be0*/  FADD.FTZ R157, R152, -UR24 ;  /* 0x80000018989d7e21 */ /* 0x000fe20008010000 */
[----:B------:R-:W-:Y:S02]  /*2bf0*/  PRMT R150, R153, 0x7632, R150 ;  /* 0x0000763299967816 */ /* 0x000fe40000000096 */
[----:B------:R-:W-:Y:S01]  /*2c00*/  SHF.L.U32 R152, R158, 0x10, RZ ;  /* 0x000000109e987819 */ /* 0x000fe200000006ff */
[----:B------:R-:W-:Y:S01]  /*2c10*/  FMUL.FTZ R153, R156, R160 ;  /* 0x000000a09c997220 */ /* 0x000fe20000410000 */
[----:B------:R-:W-:Y:S01]  /*2c20*/  SHF.L.U32 R156, R250, 0x10, RZ ;  /* 0x00000010fa9c7819 */ /* 0x000fe200000006ff */
[----:B------:R-:W-:-:S02]  /*2c30*/  FMUL.FTZ R162, R157, UR23 ;  /* 0x000000179da27c20 */ /* 0x000fc40008410000 */
[----:B------:R-:W3:Y:S02]  /*2c40*/  LDL R157, [R1+0x70] ;  /* 0x00007000019d7983 */ /* 0x000ee40000100800 */
[-C--:B------:R-:W-:Y:S02]  /*2c50*/  FFMA.FTZ R161, R156, R152.reuse, R153 ;  /* 0x000000989ca17223 */ /* 0x080fe40000010099 */
[----:B------:R-:W4:Y:S01]  /*2c60*/  LDL R156, [R1+0x6c] ;  /* 0x00006c00019c7983 */ /* 0x000f220000100800 */
        /* <DEDUP_REMOVED lines=18> */
[----:B------:R-:W-:Y:S01]  /*2d90*/  SHF.L.U32 R152, R181, 0x10, RZ ;  /* 0x00000010b5987819 */ /* 0x000fe200000006ff */
[----:B------:R-:W-:Y:S01]  /*2da0*/  FMUL.FTZ R180, R153, UR23 ;  /* 0x0000001799b47c20 */ /* 0x000fe20008410000 */
[----:B------:R-:W-:Y:S01]  /*2db0*/  ISETP.NE.U32.AND P0, PT, RZ, UR18, PT ;  /* 0x00000012ff007c0c */ /* 0x000fe2000bf05070 */
[----:B------:R-:W-:Y:S01]  /*2dc0*/  FADD.FTZ R53, R53, R148 ;  /* 0x0000009435357221 */ /* 0x000fe20000010000 */
[----:B------:R-:W-:Y:S01]  /*2dd0*/  SHF.L.U32 R154, R151, 0x10, RZ ;  /* 0x00000010979a7819 */ /* 0x000fe200000006ff */
[C---:B------:R-:W-:Y:S01]  /*2de0*/  FFMA.FTZ R209, R180.reuse, R148, R209 ;  /* 0x00000094b4d17223 */ /* 0x040fe200000100d1 */
[----:B------:R-:W-:Y:S02]  /*2df0*/  ISETP.NE.AND.EX P0, PT, RZ, UR19, PT, P0 ;  /* 0x00000013ff007c0c */ /* 0x000fe4000bf05300 */
[----:B------:R-:W-:Y:S01]  /*2e00*/  SHF.L.U32 R153, R159, 0x10, RZ ;  /* 0x000000109f997819 */ /* 0x000fe200000006ff */
[----:B------:R-:W-:Y:S01]  /*2e10*/  FADD.FTZ R109, R109, R150 ;  /* 0x000000966d6d7221 */ /* 0x000fe20000010000 */
[----:B------:R-:W-:Y:S01]  /*2e20*/  FFMA.FTZ R81, R180, R150, R81 ;  /* 0x00000096b4517223 */ /* 0x000fe20000010051 */
[----:B------:R-:W-:-:S02]  /*2e30*/  FADD.FTZ R110, R110, R154 ;  /* 0x0000009a6e6e7221 */ /* 0x000fc40000010000 */
[----:B------:R-:W-:Y:S01]  /*2e40*/  FADD.FTZ R54, R54, R153 ;  /* 0x0000009936367221 */ /* 0x000fe20000010000 */
[----:B--2---:R-:W-:-:S05]  /*2e50*/  SHF.L.U32 R149, R182, 0x10, RZ ;  /* 0x00000010b6957819 */ /* 0x004fca00000006ff */
[----:B------:R-:W-:-:S04]  /*2e60*/  FMUL.FTZ R149, R149, R150 ;  /* 0x0000009695957220 */ /* 0x000fc80000410000 */
[----:B------:R-:W-:Y:S01]  /*2e70*/  FFMA.FTZ R181, R152, R148, R149 ;  /* 0x0000009498b57223 */ /* 0x000fe20000010095 */
[----:B------:R-:W-:Y:S02]  /*2e80*/  SHF.L.U32 R149, R155, 0x10, RZ ;  /* 0x000000109b957819 */ /* 0x000fe400000006ff */
[----:B------:R-:W-:-:S03]  /*2e90*/  SHF.L.U32 R148, R247, 0x10, RZ ;  /* 0x00000010f7947819 */ /* 0x000fc600000006ff */
[----:B------:R-:W-:Y:S01]  /*2ea0*/  FADD.FTZ R152, R149, -UR24 ;  /* 0x8000001895987e21 */ /* 0x000fe20008010000 */
[----:B------:R-:W-:Y:S01]  /*2eb0*/  SHF.L.U32 R149, R251, 0x10, RZ ;  /* 0x00000010fb957819 */ /* 0x000fe200000006ff */
[----:B------:R-:W-:-:S04]  /*2ec0*/  FMUL.FTZ R148, R148, R154 ;  /* 0x0000009a94947220 */ /* 0x000fc80000410000 */
[----:B------:R-:W-:Y:S02]  /*2ed0*/  FFMA.FTZ R183, R149, R153, R148 ;  /* 0x0000009995b77223 */ /* 0x000fe40000010094 */
[----:B------:R-:W0:Y:S01]  /*2ee0*/  @P0 LDC.64 R148, c[0x0][0x438] ;  /* 0x00010e00ff940b82 */ /* 0x000e220000000a00 */
[----:B------:R-:W-:Y:S01]  /*2ef0*/  FMUL.FTZ R182, R152, UR23 ;  /* 0x0000001798b67c20 */ /* 0x000fe20008410000 */
[----:B0-----:R-:W-:-:S05]  /*2f00*/  @P0 IMAD.WIDE.U32 R148, R228, 0x10, R148 ;  /* 0x00000010e4940825 */ /* 0x001fca00078e0094 */
[----:B------:R0:W5:Y:S01]  /*2f10*/  @P0 LDG.E.128 R140, desc[UR16][R148.64] ;  /* 0x00000010948c0981 */ /* 0x000162000c1e1d00 */
[----:B---3--:R-:W-:Y:S02]  /*2f20*/  SHF.L.U32 R150, R157, 0x10, RZ ;  /* 0x000000109d967819 */ /* 0x008fe400000006ff */
[----:B0-----:R-:W-:Y:S02]  /*2f30*/  PRMT R148, R151, 0x7632, R148 ;  /* 0x0000763297947816 */ /* 0x001fe40000000094 */
[----:B------:R-:W-:-:S04]  /*2f40*/  PRMT R151, R155, 0x7632, R151 ;  /* 0x000076329b977816 */ /* 0x000fc80000000097 */
[----:B------:R-:W-:Y:S02]  /*2f50*/  SHF.L.U32 R151, R151, 0x10, RZ ;  /* 0x0000001097977819 */ /* 0x000fe400000006ff */
[----:B------:R-:W-:Y:S02]  /*2f60*/  PRMT R149, R159, 0x7632, R149 ;  /* 0x000076329f957816 */ /* 0x000fe40000000095 */
[----:B------:R-:W-:Y:S01]  /*2f70*/  SHF.L.U32 R148, R148, 0x10, RZ ;  /* 0x0000001094947819 */ /* 0x000fe200000006ff */
[----:B------:R-:W-:Y:S01]  /*2f80*/  FADD.FTZ R152, R151, -UR24 ;  /* 0x8000001897987e21 */ /* 0x000fe20008010000 */
[----:B------:R-:W-:Y:S02]  /*2f90*/  SHF.L.U32 R149, R149, 0x10, RZ ;  /* 0x0000001095957819 */ /* 0x000fe400000006ff */
[----:B----4-:R-:W-:Y:S01]  /*2fa0*/  SHF.L.U32 R151, R156, 0x10, RZ ;  /* 0x000000109c977819 */ /* 0x010fe200000006ff */
[-C--:B------:R-:W-:Y:S01]  /*2fb0*/  FMUL.FTZ R150, R150, R148.reuse ;  /* 0x0000009496967220 */ /* 0x080fe20000410000 */
[----:B------:R-:W-:Y:S01]  /*2fc0*/  FMUL.FTZ R190, R152, UR23 ;  /* 0x0000001798be7c20 */ /* 0x000fe20008410000 */
[----:B------:R-:W-:Y:S01]  /*2fd0*/  FADD.FTZ R55, R55, R149 ;  /* 0x0000009537377221 */ /* 0x000fe20000010000 */
[----:B------:R-:W-:Y:S01]  /*2fe0*/  FADD.FTZ R111, R111, R148 ;  /* 0x000000946f6f7221 */ /* 0x000fe20000010000 */
[-C--:B------:R-:W-:Y:S01]  /*2ff0*/  FFMA.FTZ R191, R151, R149.reuse, R150 ;  /* 0x0000009597bf7223 */ /* 0x080fe20000010096 */
[C---:B------:R-:W-:Y:S01]  /*3000*/  FFMA.FTZ R211, R190.reuse, R149, R211 ;  /* 0x00000095bed37223 */ /* 0x040fe200000100d3 */
[----:B------:R-:W-:Y:S01]  /*3010*/  FFMA.FTZ R83, R190, R148, R83 ;  /* 0x00000094be537223 */ /* 0x000fe20000010053 */
[----:B------:R-:W-:Y:S01]  /*3020*/  FADD.FTZ R148, R194, R8 ;  /* 0x00000008c2947221 */ /* 0x000fe20000010000 */
[----:B------:R-:W-:-:S03]  /*3030*/  FFMA.FTZ R149, R9, R8, R195 ;  /* 0x0000000809957223 */ /* 0x000fc600000100c3 */
        /* <DEDUP_REMOVED lines=11> */
[C---:B------:R-:W-:Y:S01]  /*30f0*/  FFMA.FTZ R149, R182.reuse, R183, R149 ;  /* 0x000000b7b6957223 */ /* 0x040fe20000010095 */
[C---:B------:R-:W-:Y:S01]  /*3100*/  FFMA.FTZ R210, R182.reuse, R153, R210 ;  /* 0x00000099b6d27223 */ /* 0x040fe200000100d2 */
[----:B------:R-:W-:Y:S01]  /*3110*/  FFMA.FTZ R82, R182, R154, R82 ;  /* 0x0000009ab6527223 */ /* 0x000fe20000010052 */
[----:B------:R-:W-:Y:S01]  /*3120*/  IADD3 R228, PT, PT, R228, 0x100, RZ ;  /* 0x00000100e4e47810 */ /* 0x000fe20007ffe0ff */
[----:B------:R-:W-:Y:S01]  /*3130*/  FADD.FTZ R194, R148, R191 ;  /* 0x000000bf94c27221 */ /* 0x000fe20000010000 */
[----:B------:R-:W-:-:S07]  /*3140*/  FFMA.FTZ R195, R190, R191, R149 ;  /* 0x000000bfbec37223 */ /* 0x000fce0000010095 */
.L_x_6:
[----:B------:R-:W-:Y:S05]  /*3150*/  BSYNC.RECONVERGENT B0 ;  /* 0x0000000000007941 */ /* 0x000fea0003800200 */
.L_x_5:
[----:B------:R-:W-:Y:S04]  /*3160*/  BSSY.RECONVERGENT B0, `(.L_x_7) ;  /* 0x0000099000007945 */ /* 0x000fe80003800200 */
[----:B------:R-:W-:Y:S05]  /*3170*/  @!P3 BRA `(.L_x_8) ;  /* 0x00000008005cb947 */ /* 0x000fea0003800000 */
[----:B------:R-:W0:Y:S01]  /*3180*/  LDC.64 R4, c[0x0][0x3a8] ;  /* 0x0000ea00ff047b82 */ /* 0x000e220000000a00 */
[----:B------:R-:W2:Y:S04]  /*3190*/  LDL R185, [R1+0x40] ;  /* 0x0000400001b97983 */ /* 0x000ea80000100800 */
[----:B------:R-:W3:Y:S03]  /*31a0*/  LDL R192, [R1+0x48] ;  /* 0x0000480001c07983 */ /* 0x000ee60000100800 */
[----:B------:R-:W1:Y:S01]  /*31b0*/  LDC.64 R2, c[0x0][0x430] ;  /* 0x00010c00ff027b82 */ /* 0x000e620000000a00 */
[----:B------:R-:W4:Y:S07]  /*31c0*/  LDL R193, [R1+0x44] ;  /* 0x0000440001c17983 */ /* 0x000f2e0000100800 */
[----:B------:R-:W1:Y:S01]  /*31d0*/  LDC.64 R20, c[0x0][0x428] ;  /* 0x00010a00ff147b82 */ /* 0x000e620000000a00 */
[----:B0-----:R-:W-:-:S05]  /*31e0*/  IMAD.WIDE.U32 R4, R228, 0x10, R4 ;  /* 0x00000010e4047825 */ /* 0x001fca00078e0004 */
[----:B------:R-:W2:Y:S01]  /*31f0*/  LDG.E.128 R152, desc[UR16][R4.64] ;  /* 0x0000001004987981 */ /* 0x000ea2000c1e1d00 */
[----:B-1----:R-:W-:-:S05]  /*3200*/  IMAD.WIDE.U32 R2, R228, 0x10, R2 ;  /* 0x00000010e4027825 */ /* 0x002fca00078e0002 */
[----:B------:R0:W3:Y:S01]  /*3210*/  LDG.E.128 R148, desc[UR16][R2.64] ;  /* 0x0000001002947981 */ /* 0x0000e2000c1e1d00 */
[----:B------:R-:W-:-:S05]  /*3220*/  IMAD.WIDE.U32 R20, R228, 0x10, R20 ;  /* 0x00000010e4147825 */ /* 0x000fca00078e0014 */
[----:B------:R1:W4:Y:S01]  /*3230*/  LDG.E.128 R156, desc[UR16][R20.64] ;  /* 0x00000010149c7981 */ /* 0x000322000c1e1d00 */
[----:B------:R-:W-:-:S04]  /*3240*/  ISETP.NE.U32.AND P0, PT, RZ, UR18, PT ;  /* 0x00000012ff007c0c */ /* 0x000fc8000bf05070 */
[----:B------:R-:W-:-:S13]  /*3250*/  ISETP.NE.AND.EX P0, PT, RZ, UR19, PT, P0 ;  /* 0x00000013ff007c0c */ /* 0x000fda000bf05300 */
[----:B0-----:R-:W0:Y:S01]  /*3260*/  @P0 LDC.64 R2, c[0x0][0x438] ;  /* 0x00010e00ff020b82 */ /* 0x001e220000000a00 */
[----:B------:R-:W-:Y:S02]  /*3270*/  SHF.L.U32 R4, R236, 0x10, RZ ;  /* 0x00000010ec047819 */ /* 0x000fe400000006ff */
[----:B-1----:R-:W-:Y:S01]  /*3280*/  SHF.L.U32 R20, R240, 0x10, RZ ;  /* 0x00000010f0147819 */ /* 0x002fe200000006ff */
[----:B0-----:R-:W-:-:S05]  /*3290*/  @P0 IMAD.WIDE.U32 R2, R228, 0x10, R2 ;  /* 0x00000010e4020825 */ /* 0x001fca00078e0002 */
[----:B------:R3:W5:Y:S01]  /*32a0*/  @P0 LDG.E.128 R144, desc[UR16][R2.64] ;  /* 0x0000001002900981 */ /* 0x000762000c1e1d00 */
[----:B------:R-:W-:Y:S02]  /*32b0*/  SHF.L.U32 R28, R241, 0x10, RZ ;  /* 0x00000010f11c7819 */ /* 0x000fe400000006ff */
[----:B--2---:R-:W-:-:S05]  /*32c0*/  SHF.L.U32 R5, R152, 0x10, RZ ;  /* 0x0000001098057819 */ /* 0x004fca00000006ff */
[----:B------:R-:W-:Y:S01]  /*32d0*/  FADD.FTZ R5, R5, -UR24 ;  /* 0x8000001805057e21 */ /* 0x000fe20008010000 */
[----:B---3--:R-:W-:-:S03]  /*32e0*/  SHF.L.U32 R2, R148, 0x10, RZ ;  /* 0x0000001094027819 */ /* 0x008fc600000006ff */
[----:B------:R-:W-:Y:S02]  /*32f0*/  FMUL.FTZ R5, R5, UR23 ;  /* 0x0000001705057c20 */ /* 0x000fe40008410000 */
[----:B------:R-:W-:Y:S01]  /*3300*/  FMUL.FTZ R4, R4, R2 ;  /* 0x0000000204047220 */ /* 0x000fe20000410000 */
[----:B----4-:R-:W-:-:S05]  /*3310*/  SHF.L.U32 R3, R156, 0x10, RZ ;  /* 0x000000109c037819 */ /* 0x010fca00000006ff */
        /* <DEDUP_REMOVED lines=10> */
[----:B------:R-:W-:Y:S02]  /*33c0*/  PRMT R148, R148, 0x7632, R148 ;  /* 0x0000763294947816 */ /* 0x000fe40000000094 */
[----:B------:R-:W-:Y:S01]  /*33d0*/  SHF.L.U32 R21, R157, 0x10, RZ ;  /* 0x000000109d157819 */ /* 0x000fe200000006ff */
[-C--:B------:R-:W-:Y:S01]  /*33e0*/  FMUL.FTZ R2, R2, R20.reuse ;  /* 0x0000001402027220 */ /* 0x080fe20000410000 */
[----:B------:R-:W-:Y:S01]  /*33f0*/  FADD.FTZ R114, R114, R20 ;  /* 0x0000001472727221 */ /* 0x000fe20000010000 */
[----:B------:R-:W-:Y:S01]  /*3400*/  FFMA.FTZ R86, R3, R20, R86 ;  /* 0x0000001403567223 */ /* 0x000fe20000010056 */
[----:B------:R-:W-:-:S02]  /*3410*/  PRMT R156, R156, 0x7632, R156 ;  /* 0x000076329c9c7816 */ /* 0x000fc4000000009c */
[----:B------:R-:W-:Y:S02]  /*3420*/  SHF.L.U32 R148, R148, 0x10, RZ ;  /* 0x0000001094947819 */ /* 0x000fe400000006ff */
[----:B------:R-:W-:Y:S01]  /*3430*/  SHF.L.U32 R20, R231, 0x10, RZ ;  /* 0x00000010e7147819 */ /* 0x000fe200000006ff */
[-C--:B------:R-:W-:Y:S01]  /*3440*/  FFMA.FTZ R2, R28, R21.reuse, R2 ;  /* 0x000000151c027223 */ /* 0x080fe20000010002 */
[----:B------:R-:W-:Y:S01]  /*3450*/  FADD.FTZ R58, R58, R21 ;  /* 0x000000153a3a7221 */ /* 0x000fe20000010000 */
[----:B------:R-:W-:Y:S01]  /*3460*/  FFMA.FTZ R206, R3, R21, R206 ;  /* 0x0000001503ce7223 */ /* 0x000fe200000100ce */
[----:B------:R-:W-:Y:S01]  /*3470*/  SHF.L.U32 R156, R156, 0x10, RZ ;  /* 0x000000109c9c7819 */ /* 0x000fe200000006ff */
[----:B------:R-:W-:Y:S01]  /*3480*/  FMUL.FTZ R20, R20, R148 ;  /* 0x0000009414147220 */ /* 0x000fe20000410000 */
[----:B------:R-:W-:Y:S02]  /*3490*/  SHF.L.U32 R28, R230, 0x10, RZ ;  /* 0x00000010e61c7819 */ /* 0x000fe400000006ff */
[----:B------:R-:W-:-:S02]  /*34a0*/  SHF.L.U32 R21, R238, 0x10, RZ ;  /* 0x00000010ee157819 */ /* 0x000fc400000006ff */
[----:B------:R-:W-:Y:S01]  /*34b0*/  SHF.L.U32 R29, R150, 0x10, RZ ;  /* 0x00000010961d7819 */ /* 0x000fe200000006ff */
[----:B------:R-:W-:Y:S01]  /*34c0*/  FFMA.FTZ R20, R28, R156, R20 ;  /* 0x0000009c1c147223 */ /* 0x000fe20000010014 */
[----:B------:R-:W-:-:S03]  /*34d0*/  SHF.L.U32 R168, R158, 0x10, RZ ;  /* 0x000000109ea87819 */ /* 0x000fc600000006ff */
[----:B------:R-:W-:Y:S01]  /*34e0*/  FMUL.FTZ R28, R21, R29 ;  /* 0x0000001d151c7220 */ /* 0x000fe20000410000 */
[----:B------:R-:W-:Y:S02]  /*34f0*/  SHF.L.U32 R21, R242, 0x10, RZ ;  /* 0x00000010f2157819 */ /* 0x000fe400000006ff */
[----:B------:R-:W-:-:S03]  /*3500*/  PRMT R152, R152, 0x7632, R152 ;  /* 0x0000763298987816 */ /* 0x000fc60000000098 */
[----:B------:R-:W-:Y:S01]  /*3510*/  FFMA.FTZ R21, R21, R168, R28 ;  /* 0x000000a815157223 */ /* 0x000fe2000001001c */
[----:B------:R-:W-:Y:S02]  /*3520*/  SHF.L.U32 R28, R154, 0x10, RZ ;  /* 0x000000109a1c7819 */ /* 0x000fe400000006ff */
[----:B------:R-:W-:-:S03]  /*3530*/  SHF.L.U32 R152, R152, 0x10, RZ ;  /* 0x0000001098987819 */ /* 0x000fc600000006ff */
[----:B------:R-:W-:Y:S02]  /*3540*/  FADD.FTZ R28, R28, -UR24 ;  /* 0x800000181c1c7e21 */ /* 0x000fe40008010000 */
[----:B------:R-:W-:Y:S02]  /*3550*/  FADD.FTZ R152, R152, -UR24 ;  /* 0x8000001898987e21 */ /* 0x000fe40008010000 */
[----:B------:R-:W-:Y:S01]  /*3560*/  FMUL.FTZ R28, R28, UR23 ;  /* 0x000000171c1c7c20 */ /* 0x000fe20008410000 */
[----:B------:R-:W-:Y:S01]  /*3570*/  FADD.FTZ R116, R116, R29 ;  /* 0x0000001d74747221 */ /* 0x000fe20000010000 */
[----:B------:R-:W-:Y:S02]  /*3580*/  PRMT R153, R153, 0x7632, R153 ;  /* 0x0000763299997816 */ /* 0x000fe40000000099 */
[----:B------:R-:W-:Y:S01]  /*3590*/  FFMA.FTZ R88, R28, R29, R88 ;  /* 0x0000001d1c587223 */ /* 0x000fe20000010058 */
[----:B------:R-:W-:Y:S01]  /*35a0*/  FMUL.FTZ R29, R152, UR23 ;  /* 0x00000017981d7c20 */ /* 0x000fe20008410000 */
[----:B------:R-:W-:Y:S01]  /*35b0*/  FADD.FTZ R113, R113, R148 ;  /* 0x0000009471717221 */ /* 0x000fe20000010000 */
[----:B------:R-:W-:-:S02]  /*35c0*/  SHF.L.U32 R153, R153, 0x10, RZ ;  /* 0x0000001099997819 */ /* 0x000fc400000006ff */
[----:B------:R-:W-:Y:S01]  /*35d0*/  FFMA.FTZ R85, R29, R148, R85 ;  /* 0x000000941d557223 */ /* 0x000fe20000010055 */
[----:B------:R-:W-:Y:S01]  /*35e0*/  PRMT R148, R149, 0x7632, R148 ;  /* 0x0000763295947816 */ /* 0x000fe20000000094 */
[----:B------:R-:W-:Y:S01]  /*35f0*/  FADD.FTZ R57, R57, R156 ;  /* 0x0000009c39397221 */ /* 0x000fe20000010000 */
[----:B------:R-:W-:Y:S01]  /*3600*/  FFMA.FTZ R205, R29, R156, R205 ;  /* 0x0000009c1dcd7223 */ /* 0x000fe200000100cd */
[----:B------:R-:W-:Y:S01]  /*3610*/  PRMT R149, R157, 0x7632, R149 ;  /* 0x000076329d957816 */ /* 0x000fe20000000095 */
[----:B------:R-:W-:Y:S01]  /*3620*/  FADD.FTZ R156, R153, -UR24 ;  /* 0x80000018999c7e21 */ /* 0x000fe20008010000 */
[----:B------:R-:W-:Y:S01]  /*3630*/  SHF.L.U32 R148, R148, 0x10, RZ ;  /* 0x0000001094947819 */ /* 0x000fe200000006ff */
[----:B------:R-:W-:Y:S01]  /*3640*/  FADD.FTZ R60, R60, R168 ;  /* 0x000000a83c3c7221 */ /* 0x000fe20000010000 */
[----:B------:R-:W-:Y:S01]  /*3650*/  SHF.L.U32 R152, R185, 0x10, RZ ;  /* 0x00000010b9987819 */ /* 0x000fe200000006ff */
[----:B------:R-:W-:Y:S01]  /*3660*/  FFMA.FTZ R200, R28, R168, R200 ;  /* 0x000000a81cc87223 */ /* 0x000fe200000100c8 */
[----:B------:R-:W-:Y:S01]  /*3670*/  SHF.L.U32 R149, R149, 0x10, RZ ;  /* 0x0000001095957819 */ /* 0x000fe200000006ff */
[----:B------:R-:W-:Y:S01]  /*3680*/  FMUL.FTZ R168, R156, UR23 ;  /* 0x000000179ca87c20 */ /* 0x000fe20008410000 */
[----:B------:R-:W-:Y:S01]  /*3690*/  SHF.L.U32 R153, R252, 0x10, RZ ;  /* 0x00000010fc997819 */ /* 0x000fe200000006ff */
[----:B------:R-:W-:Y:S01]  /*36a0*/  FMUL.FTZ R152, R152, R148 ;  /* 0x0000009498987220 */ /* 0x000fe20000410000 */
[----:B------:R-:W2:Y:S01]  /*36b0*/  LDL R157, [R1+0x4c] ;  /* 0x00004c00019d7983 */ /* 0x000ea20000100800 */
[----:B------:R-:W-:Y:S01]  /*36c0*/  FADD.FTZ R59, R59, R149 ;  /* 0x000000953b3b7221 */ /* 0x000fe20000010000 */
[-C--:B------:R-:W-:Y:S01]  /*36d0*/  FFMA.FTZ R207, R168, R149.reuse, R207 ;  /* 0x00000095a8cf7223 */ /* 0x080fe200000100cf */
[----:B------:R-:W-:Y:S01]  /*36e0*/  FFMA.FTZ R169, R153, R149, R152 ;  /* 0x0000009599a97223 */ /* 0x000fe20000010098 */
[----:B------:R-:W-:-:S02]  /*36f0*/  PRMT R149, R158, 0x7632, R149 ;  /* 0x000076329e957816 */ /* 0x000fc40000000095 */
[----:B------:R-:W3:Y:S01]  /*3700*/  LDL R158, [R1+0x50] ;  /* 0x00005000019e7983 */ /* 0x000ee20000100800 */
[--C-:B------:R-:W-:Y:S01]  /*3710*/  FADD.FTZ R115, R115, R148.reuse ;  /* 0x0000009473737221 */ /* 0x100fe20000010000 */
[----:B------:R-:W-:Y:S01]  /*3720*/  FFMA.FTZ R87, R168, R148, R87 ;  /* 0x00000094a8577223 */ /* 0x000fe20000010057 */
[----:B------:R-:W-:Y:S02]  /*3730*/  PRMT R148, R150, 0x7632, R148 ;  /* 0x0000763296947816 */ /* 0x000fe40000000094 */
[----:B------:R-:W-:Y:S02]  /*3740*/  SHF.L.U32 R150, R192, 0x10, RZ ;  /* 0x00000010c0967819 */ /* 0x000fe400000006ff */
[----:B------:R-:W-:Y:S02]  /*3750*/  SHF.L.U32 R148, R148, 0x10, RZ ;  /* 0x0000001094947819 */ /* 0x000fe400000006ff */
[----:B------:R-:W-:Y:S02]  /*3760*/  SHF.L.U32 R149, R149, 0x10, RZ ;  /* 0x0000001095957819 */ /* 0x000fe400000006ff */
[----:B------:R-:W-:Y:S01]  /*3770*/  SHF.L.U32 R156, R193, 0x10, RZ ;  /* 0x00000010c19c7819 */ /* 0x000fe200000006ff */
[----:B------:R-:W-:Y:S01]  /*3780*/  FMUL.FTZ R152, R150, R148 ;  /* 0x0000009496987220 */ /* 0x000fe20000410000 */
[----:B------:R-:W-:-:S02]  /*3790*/  SHF.L.U32 R153, R239, 0x10, RZ ;  /* 0x00000010ef997819 */ /* 0x000fc400000006ff */
[----:B------:R-:W-:Y:S01]  /*37a0*/  SHF.L.U32 R150, R151, 0x10, RZ ;  /* 0x0000001097967819 */ /* 0x000fe200000006ff */
[----:B------:R-:W-:Y:S01]  /*37b0*/  FFMA.FTZ R171, R156, R149, R152 ;  /* 0x000000959cab7223 */ /* 0x000fe20000010098 */
[----:B------:R-:W-:Y:S02]  /*37c0*/  SHF.L.U32 R152, R243, 0x10, RZ ;  /* 0x00000010f3987819 */ /* 0x000fe400000006ff */
[----:B------:R-:W-:Y:S01]  /*37d0*/  SHF.L.U32 R156, R159, 0x10, RZ ;  /* 0x000000109f9c7819 */ /* 0x000fe200000006ff */
[----:B------:R-:W-:Y:S01]  /*37e0*/  FMUL.FTZ R153, R153, R150 ;  /* 0x0000009699997220 */ /* 0x000fe20000410000 */
[----:B------:R-:W-:-:S03]  /*37f0*/  PRMT R151, R154, 0x7632, R151 ;  /* 0x000076329a977816 */ /* 0x000fc60000000097 */
[----:B------:R-:W-:Y:S01]  /*3800*/  FFMA.FTZ R170, R152, R156, R153 ;  /* 0x0000009c98aa7223 */ /* 0x000fe20000010099 */
[----:B------:R-:W-:-:S05]  /*3810*/  SHF.L.U32 R153, R151, 0x10, RZ ;  /* 0x0000001097997819 */ /* 0x000fca00000006ff */
[----:B------:R-:W-:Y:S01]  /*3820*/  FADD.FTZ R153, R153, -UR24 ;  /* 0x8000001899997e21 */ /* 0x000fe20008010000 */
[----:B------:R-:W-:-:S03]  /*3830*/  SHF.L.U32 R152, R155, 0x10, RZ ;  /* 0x000000109b987819 */ /* 0x000fc600000006ff */
[----:B------:R-:W-:Y:S01]  /*3840*/  FMUL.FTZ R185, R153, UR23 ;  /* 0x0000001799b97c20 */ /* 0x000fe20008410000 */
[--C-:B------:R-:W-:Y:S01]  /*3850*/  FADD.FTZ R117, R117, R148.reuse ;  /* 0x0000009475757221 */ /* 0x100fe20000010000 */
[----:B------:R-:W-:Y:S02]  /*3860*/  FADD.FTZ R152, R152, -UR24 ;  /* 0x8000001898987e21 */ /* 0x000fe40008010000 */
[----:B------:R-:W-:Y:S01]  /*3870*/  FFMA.FTZ R89, R185, R148, R89 ;  /* 0x00000094b9597223 */ /* 0x000fe20000010059 */
[----:B------:R-:W-:Y:S02]  /*3880*/  PRMT R148, R151, 0x7632, R148 ;  /* 0x0000763297947816 */ /* 0x000fe40000000094 */
[----:B------:R-:W-:Y:S01]  /*3890*/  PRMT R151, R155, 0x7632, R151 ;  /* 0x000076329b977816 */ /* 0x000fe20000000097 */
[----:B------:R-:W-:-:S03]  /*38a0*/  FMUL.FTZ R184, R152, UR23 ;  /* 0x0000001798b87c20 */ /* 0x000fc60008410000 */
[----:B------:R-:W-:Y:S01]  /*38b0*/  SHF.L.U32 R151, R151, 0x10, RZ ;  /* 0x0000001097977819 */ /* 0x000fe200000006ff */
[----:B------:R-:W-:Y:S01]  /*38c0*/  FADD.FTZ R118, R118, R150 ;  /* 0x0000009676767221 */ /* 0x000fe20000010000 */
[----:B------:R-:W-:Y:S01]  /*38d0*/  FFMA.FTZ R90, R184, R150, R90 ;  /* 0x00000096b85a7223 */ /* 0x000fe2000001005a */
[----:B------:R-:W-:Y:S01]  /*38e0*/  FADD.FTZ R61, R61, R149 ;  /* 0x000000953d3d7221 */ /* 0x000fe20000010000 */
[----:B------:R-:W-:Y:S01]  /*38f0*/  FFMA.FTZ R201, R185, R149, R201 ;  /* 0x00000095b9c97223 */ /* 0x000fe200000100c9 */
[----:B------:R-:W-:Y:S01]  /*3900*/  PRMT R149, R159, 0x7632, R149 ;  /* 0x000076329f957816 */ /* 0x000fe20000000095 */
[----:B------:R-:W-:Y:S01]  /*3910*/  FADD.FTZ R152, R151, -UR24 ;  /* 0x8000001897987e21 */ /* 0x000fe20008010000 */
[----:B------:R-:W-:Y:S02]  /*3920*/  SHF.L.U32 R148, R148, 0x10, RZ ;  /* 0x0000001094947819 */ /* 0x000fe400000006ff */
[----:B------:R-:W-:Y:S01]  /*3930*/  SHF.L.U32 R149, R149, 0x10, RZ ;  /* 0x0000001095957819 */ /* 0x000fe200000006ff */
[----:B------:R-:W-:-:S02]  /*3940*/  FMUL.FTZ R192, R152, UR23 ;  /* 0x0000001798c07c20 */ /* 0x000fc40008410000 */
[----:B------:R-:W-:Y:S02]  /*3950*/  FADD.FTZ R119, R119, R148 ;  /* 0x0000009477777221 */ /* 0x000fe40000010000 */
[----:B------:R-:W-:Y:S01]  /*3960*/  FADD.FTZ R63, R63, R149 ;  /* 0x000000953f3f7221 */ /* 0x000fe20000010000 */
[C---:B------:R-:W-:Y:S01]  /*3970*/  FFMA.FTZ R203, R192.reuse, R149, R203 ;  /* 0x00000095c0cb7223 */ /* 0x040fe200000100cb */
[----:B------:R-:W-:Y:S01]  /*3980*/  FFMA.FTZ R91, R192, R148, R91 ;  /* 0x00000094c05b7223 */ /* 0x000fe2000001005b */
[----:B------:R-:W-:Y:S01]  /*3990*/  FADD.FTZ R62, R62, R156 ;  /* 0x0000009c3e3e7221 */ /* 0x000fe20000010000 */
[----:B------:R-:W-:Y:S01]  /*39a0*/  FFMA.FTZ R202, R184, R156, R202 ;  /* 0x0000009cb8ca7223 */ /* 0x000fe200000100ca */
[----:B--2---:R-:W-:Y:S02]  /*39b0*/  SHF.L.U32 R151, R157, 0x10, RZ ;  /* 0x000000109d977819 */ /* 0x004fe400000006ff */
[----:B---3--:R-:W-:-:S05]  /*39c0*/  SHF.L.U32 R150, R158, 0x10, RZ ;  /* 0x000000109e967819 */ /* 0x008fca00000006ff */
        /* <DEDUP_REMOVED lines=18> */
.L_x_8:
[----:B------:R-:W-:Y:S05]  /*3af0*/  BSYNC.RECONVERGENT B0 ;  /* 0x0000000000007941 */ /* 0x000fea0003800200 */
.L_x_7:
[----:B------:R-:W0:Y:S01]  /*3b00*/  SHFL.DOWN PT, R149, R194, 0x10, 0x1f ;  /* 0x0a001f00c2957f89 */ /* 0x000e2200000e0000 */
[----:B------:R-:W-:Y:S03]  /*3b10*/  BSSY.RECONVERGENT B0, `(.L_x_9) ;  /* 0x000001f000007945 */ /* 0x000fe60003800200 */
[----:B------:R-:W1:Y:S01]  /*3b20*/  SHFL.DOWN PT, R148, R195, 0x10, 0x1f ;  /* 0x0a001f00c3947f89 */ /* 0x000e6200000e0000 */
[----:B------:R-:W2:Y:S01]  /*3b30*/  S2R R156, SR_TID.X ;  /* 0x00000000009c7919 */ /* 0x000ea20000002100 */
[----:B0-----:R-:W-:Y:S01]  /*3b40*/  FADD.FTZ R149, R149, R194 ;  /* 0x000000c295957221 */ /* 0x001fe20000010000 */
[----:B-1----:R-:W-:-:S04]  /*3b50*/  FADD.FTZ R148, R148, R195 ;  /* 0x000000c394947221 */ /* 0x002fc80000010000 */
[----:B------:R-:W0:Y:S04]  /*3b60*/  SHFL.DOWN PT, R150, R149, 0x8, 0x1f ;  /* 0x09001f0095967f89 */ /* 0x000e2800000e0000 */
[----:B------:R-:W1:Y:S01]  /*3b70*/  SHFL.DOWN PT, R151, R148, 0x8, 0x1f ;  /* 0x09001f0094977f89 */ /* 0x000e6200000e0000 */
[----:B--2---:R-:W-:Y:S01]  /*3b80*/  LOP3.LUT P0, RZ, R156, 0x1f, RZ, 0xc0, !PT ;  /* 0x0000001f9cff7812 */ /* 0x004fe2000780c0ff */
[----:B0-----:R-:W-:Y:S01]  /*3b90*/  FADD.FTZ R150, R149, R150 ;  /* 0x0000009695967221 */ /* 0x001fe20000010000 */
[----:B-1----:R-:W-:-:S04]  /*3ba0*/  FADD.FTZ R151, R148, R151 ;  /* 0x0000009794977221 */ /* 0x002fc80000010000 */
[----:B------:R-:W0:Y:S04]  /*3bb0*/  SHFL.DOWN PT, R149, R150, 0x4, 0x1f ;  /* 0x08801f0096957f89 */ /* 0x000e2800000e0000 */
[----:B------:R-:W1:Y:S01]  /*3bc0*/  SHFL.DOWN PT, R148, R151, 0x4, 0x1f ;  /* 0x08801f0097947f89 */ /* 0x000e6200000e0000 */
[----:B0-----:R-:W-:Y:S01]  /*3bd0*/  FADD.FTZ R149, R150, R149 ;  /* 0x0000009596957221 */ /* 0x001fe20000010000 */
[----:B-1----:R-:W-:-:S04]  /*3be0*/  FADD.FTZ R148, R151, R148 ;  /* 0x0000009497947221 */ /* 0x002fc80000010000 */
[----:B------:R-:W0:Y:S04]  /*3bf0*/  SHFL.DOWN PT, R150, R149, 0x2, 0x1f ;  /* 0x08401f0095967f89 */ /* 0x000e2800000e0000 */
[----:B------:R-:W1:Y:S01]  /*3c00*/  SHFL.DOWN PT, R151, R148, 0x2, 0x1f ;  /* 0x08401f0094977f89 */ /* 0x000e6200000e0000 */
[----:B0-----:R-:W-:Y:S01]  /*3c10*/  FADD.FTZ R150, R149, R150 ;  /* 0x0000009695967221 */ /* 0x001fe20000010000 */
[----:B-1----:R-:W-:-:S04]  /*3c20*/  FADD.FTZ R151, R148, R151 ;  /* 0x0000009794977221 */ /* 0x002fc80000010000 */
[----:B------:R-:W0:Y:S02]  /*3c30*/  SHFL.DOWN PT, R149, R150, 0x1, 0x1f ;  /* 0x08201f0096957f89 */ /* 0x000e2400000e0000 */
[----:B0-----:R-:W-:Y:S02]  /*3c40*/  FADD.FTZ R148, R150, R149 ;  /* 0x0000009596947221 */ /* 0x001fe40000010000 */
[----:B------:R-:W0:Y:S02]  /*3c50*/  SHFL.DOWN PT, R149, R151, 0x1, 0x1f ;  /* 0x08201f0097957f89 */ /* 0x000e2400000e0000 */
[----:B0-----:R-:W-:Y:S01]  /*3c60*/  FADD.FTZ R149, R151, R149 ;  /* 0x0000009597957221 */ /* 0x001fe20000010000 */
[----:B------:R-:W-:Y:S06]  /*3c70*/  @P0 BRA `(.L_x_10) ;  /* 0x0000000000200947 */ /* 0x000fec0003800000 */
[----:B------:R-:W0:Y:S01]  /*3c80*/  S2UR UR9, SR_CgaCtaId ;  /* 0x00000000000979c3 */ /* 0x000e220000008800 */
[----:B------:R-:W-:Y:S01]  /*3c90*/  UMOV UR8, 0x400 ;  /* 0x0000040000087882 */ /* 0x000fe20000000000 */
[----:B------:R-:W-:-:S04]  /*3ca0*/  SHF.R.U32.HI R150, RZ, 0x2, R156 ;  /* 0x00000002ff967819 */ /* 0x000fc8000001169c */
[----:B------:R-:W-:Y:S01]  /*3cb0*/  LOP3.LUT R150, R150, 0x38, RZ, 0xc0, !PT ;  /* 0x0000003896967812 */ /* 0x000fe200078ec0ff */
[----:B0-----:R-:W-:-:S04]  /*3cc0*/  ULEA UR8, UR9, UR8, 0x18 ;  /* 0x0000000809087291 */ /* 0x001fc8000f8ec0ff */
[----:B------:R-:W-:Y:S02]  /*3cd0*/  UIADD3 UR9, UPT, UPT, UR8, 0x8040, URZ ;  /* 0x0000804008097890 */ /* 0x000fe4000fffe0ff */
[----:B------:R-:W-:-:S09]  /*3ce0*/  @!UP1 UIADD3 UR9, UPT, UPT, UR8, 0x8000, URZ ;  /* 0x0000800008099890 */ /* 0x000fd2000fffe0ff */
[----:B------:R0:W-:Y:S03]  /*3cf0*/  STS.64 [R150+UR9], R148 ;  /* 0x0000009496007988 */ /* 0x0001e60008000a09 */
.L_x_10:
[----:B------:R-:W-:Y:S05]  /*3d00*/  BSYNC.RECONVERGENT B0 ;  /* 0x0000000000007941 */ /* 0x000fea0003800200 */
.L_x_9:
[----:B------:R-:W1:Y:S08]  /*3d10*/  S2UR UR9, SR_CgaCtaId ;  /* 0x00000000000979c3 */ /* 0x000e700000008800 */
[----:B------:R-:W-:Y:S01]  /*3d20*/  BAR.SYNC.DEFER_BLOCKING 0x0 ;  /* 0x0000000000007b1d */ /* 0x000fe20000010000 */
[----:B------:R-:W-:Y:S01]  /*3d30*/  ISETP.GE.U32.AND P4, PT, R229, 0x100, PT ;  /* 0x00000100e500780c */ /* 0x000fe20003f86070 */
[----:B------:R-:W-:-:S02]  /*3d40*/  UISETP.NE.AND UP2, UPT, UR25, URZ, UPT ;  /* 0x000000ff1900728c */ /* 0x000fc4000bf45270 */
[----:B------:R-:W-:Y:S02]  /*3d50*/  UIADD3 UR11, UPT, UPT, UR11, UR20, URZ ;  /* 0x000000140b0b7290 */ /* 0x000fe4000fffe0ff */
[----:B------:R-:W-:Y:S01]  /*3d60*/  UMOV UR8, 0x400 ;  /* 0x0000040000087882 */ /* 0x000fe20000000000 */
[----:B------:R-:W-:Y:S01]  /*3d70*/  BSSY.RECONVERGENT B0, `(.L_x_11) ;  /* 0x000017f000007945 */ /* 0x000fe20003800200 */
[----:B------:R-:W-:Y:S01]  /*3d80*/  PLOP3.LUT P0, PT, PT, PT, UP2, 0x40, 0x4 ;  /* 0x000000000004781c */ /* 0x000fe20003f0e828 */
[----:B------:R-:W-:Y:S02]  /*3d90*/  UISETP.GE.AND UP3, UPT, UR11, UR21, UPT ;  /* 0x000000150b00728c */ /* 0x000fe4000bf66270 */
[----:B-1----:R-:W-:-:S04]  /*3da0*/  ULEA UR8, UR9, UR8, 0x18 ;  /* 0x0000000809087291 */ /* 0x002fc8000f8ec0ff */
[----:B------:R-:W-:Y:S02]  /*3db0*/  UIADD3 UR9, UPT, UPT, UR8, 0x8040, URZ ;  /* 0x0000804008097890 */ /* 0x000fe4000fffe0ff */
[----:B------:R-:W-:-:S09]  /*3dc0*/  @!UP1 UIADD3 UR9, UPT, UPT, UR8, 0x8000, URZ ;  /* 0x0000800008099890 */ /* 0x000fd2000fffe0ff */
[----:B0-----:R-:W0:Y:S01]  /*3dd0*/  LDS.128 R148, [UR9] ;  /* 0x00000009ff947984 */ /* 0x001e220008000c00 */
[----:B------:R-:W-:Y:S02]  /*3de0*/  UIADD3 UR9, UPT, UPT, UR8, 0x8050, URZ ;  /* 0x0000805008097890 */ /* 0x000fe4000fffe0ff */
[----:B------:R-:W-:Y:S01]  /*3df0*/  @!UP1 UIADD3 UR9, UPT, UPT, UR8, 0x8010, URZ ;  /* 0x0000801008099890 */ /* 0x000fe2000fffe0ff */
[----:B0-----:R-:W-:Y:S01]  /*3e00*/  FADD.FTZ R148, RZ, R148 ;  /* 0x00000094ff947221 */ /* 0x001fe20000010000 */
[----:B------:R-:W-:-:S03]  /*3e10*/  FADD.FTZ R149, RZ, R149 ;  /* 0x00000095ff957221 */ /* 0x000fc60000010000 */
[----:B------:R-:W-:Y:S01]  /*3e20*/  FADD.FTZ R152, R150, R148 ;  /* 0x0000009496987221 */ /* 0x000fe20000010000 */
[----:B------:R-:W-:-:S03]  /*3e30*/  FADD.FTZ R153, R151, R149 ;  /* 0x0000009597997221 */ /* 0x000fc60000010000 */
[----:B------:R-:W0:Y:S01]  /*3e40*/  LDS.128 R148, [UR9] ;  /* 0x00000009ff947984 */ /* 0x000e220008000c00 */
[----:B------:R-:W-:Y:S02]  /*3e50*/  UIADD3 UR9, UPT, UPT, UR8, 0x8060, URZ ;  /* 0x0000806008097890 */ /* 0x000fe4000fffe0ff */
[----:B------:R-:W-:Y:S01]  /*3e60*/  @!UP1 UIADD3 UR9, UPT, UPT, UR8, 0x8020, URZ ;  /* 0x0000802008099890 */ /* 0x000fe2000fffe0ff */
[----:B0-----:R-:W-:Y:S01]  /*3e70*/  FADD.FTZ R148, R152, R148 ;  /* 0x0000009498947221 */ /* 0x001fe20000010000 */
[----:B------:R-:W-:-:S03]  /*3e80*/  FADD.FTZ R149, R153, R149 ;  /* 0x0000009599957221 */ /* 0x000fc60000010000 */
        /* <DEDUP_REMOVED lines=9> */
[----:B------:R-:W0:Y:S02]  /*3f20*/  LDS.128 R148, [UR9] ;  /* 0x00000009ff947984 */ /* 0x000e240008000c00 */
[----:B0-----:R-:W-:Y:S01]  /*3f30*/  FADD.FTZ R149, R153, R149 ;  /* 0x0000009599957221 */ /* 0x001fe20000010000 */
[----:B------:R-:W-:-:S03]  /*3f40*/  FADD.FTZ R148, R152, R148 ;  /* 0x0000009498947221 */ /* 0x000fc60000010000 */
[----:B------:R-:W-:Y:S01]  /*3f50*/  FADD.FTZ R149, R151, R149 ;  /* 0x0000009597957221 */ /* 0x000fe20000010000 */
[----:B------:R-:W-:-:S03]  /*3f60*/  FADD.FTZ R148, R150, R148 ;  /* 0x0000009496947221 */ /* 0x000fc60000010000 */
[----:B------:R-:W-:Y:S01]  /*3f70*/  FMUL.FTZ R149, R149, UR22 ;  /* 0x0000001695957c20 */ /* 0x000fe20008410000 */
[----:B------:R-:W-:-:S04]  /*3f80*/  FMUL.FTZ R148, R148, UR22 ;  /* 0x0000001694947c20 */ /* 0x000fc80008410000 */
[----:B------:R-:W-:Y:S02]  /*3f90*/  R2UR UR8, R149 ;  /* 0x00000000950872ca */ /* 0x000fe400000e0000 */
[----:B------:R-:W-:Y:S01]  /*3fa0*/  FSEL R153, R148, RZ, P0 ;  /* 0x000000ff94997208 */ /* 0x000fe20000000000 */
[----:B------:R-:W-:-:S12]  /*3fb0*/  @!P4 BRA `(.L_x_12) ;  /* 0x000000140068c947 */ /* 0x000fd80003800000 */
[----:B------:R-:W-:-:S04]  /*3fc0*/  UISETP.NE.U32.AND UP0, UPT, UR18, URZ, UPT ;  /* 0x000000ff1200728c */ /* 0x000fc8000bf05070 */
[----:B------:R-:W-:-:S09]  /*3fd0*/  UISETP.NE.AND.EX UP0, UPT, UR19, URZ, UPT, UP0 ;  /* 0x000000ff1300728c */ /* 0x000fd2000bf05300 */
[----:B------:R-:W-:Y:S05]  /*3fe0*/  BRA.U UP0, `(.L_x_13) ;  /* 0x0000000900347547 */ /* 0x000fea000b800000 */
[----:B------:R-:W-:-:S04]  /*3ff0*/  UISETP.NE.U32.AND UP0, UPT, UR6, URZ, UPT ;  /* 0x000000ff0600728c */ /* 0x000fc8000bf05070 */
[----:B------:R-:W-:-:S09]  /*4000*/  UISETP.NE.AND.EX UP0, UPT, UR7, URZ, UPT, UP0 ;  /* 0x000000ff0700728c */ /* 0x000fd2000bf05300 */
[----:B------:R-:W-:Y:S05]  /*4010*/  BRA.U UP0, `(.L_x_14) ;  /* 0x0000000500047547 */ /* 0x000fea000b800000 */
[----:B------:R-:W-:-:S04]  /*4020*/  UISETP.NE.U32.AND UP0, UPT, UR4, URZ, UPT ;  /* 0x000000ff0400728c */ /* 0x000fc8000bf05070 */
[----:B------:R-:W-:-:S09]  /*4030*/  UISETP.NE.AND.EX UP0, UPT, UR5, URZ, UPT, UP0 ;  /* 0x000000ff0500728c */ /* 0x000fd2000bf05300 */
[----:B------:R-:W-:Y:S05]  /*4040*/  BRA.U UP0, `(.L_x_15) ;  /* 0x0000000100747547 */ /* 0x000fea000b800000 */
[--C-:B------:R-:W-:Y:S01]  /*4050*/  FFMA.FTZ R149, R0, UR8, R153.reuse ;  /* 0x0000000800957c23 */ /* 0x100fe20008010099 */
[--C-:B------:R-:W-:Y:S01]  /*4060*/  FFMA.FTZ R148, R24, UR8, R153.reuse ;  /* 0x0000000818947c23 */ /* 0x100fe20008010099 */
[--C-:B------:R-:W-:Y:S01]  /*4070*/  FFMA.FTZ R150, R15, UR8, R153.reuse ;  /* 0x000000080f967c23 */ /* 0x100fe20008010099 */
[----:B------:R-:W-:Y:S01]  /*4080*/  FFMA.FTZ R151, R25, UR8, R153 ;  /* 0x0000000819977c23 */ /* 0x000fe20008010099 */
[----:B------:R-:W-:Y:S01]  /*4090*/  FADD.FTZ R149, R16, -R149 ;  /* 0x8000009510957221 */ /* 0x000fe20000010000 */
[----:B------:R-:W-:Y:S01]  /*40a0*/  FADD.FTZ R148, R19, -R148 ;  /* 0x8000009413947221 */ /* 0x000fe20000010000 */
[----:B------:R-:W-:Y:S01]  /*40b0*/  FADD.FTZ R150, R14, -R150 ;  /* 0x800000960e967221 */ /* 0x000fe20000010000 */
[----:B------:R-:W-:Y:S01]  /*40c0*/  FADD.FTZ R151, R18, -R151 ;  /* 0x8000009712977221 */ /* 0x000fe20000010000 */
[----:B------:R-:W-:Y:S01]  /*40d0*/  FMUL.FTZ R149, R149, UR23 ;  /* 0x0000001795957c20 */ /* 0x000fe20008410000 */
[----:B------:R-:W-:Y:S01]  /*40e0*/  FMUL.FTZ R148, R148, UR23 ;  /* 0x0000001794947c20 */ /* 0x000fe20008410000 */
[----:B------:R-:W-:Y:S01]  /*40f0*/  FMUL.FTZ R150, R150, UR23 ;  /* 0x0000001796967c20 */ /* 0x000fe20008410000 */
[----:B------:R-:W-:Y:S01]  /*4100*/  FMUL.FTZ R151, R151, UR23 ;  /* 0x0000001797977c20 */ /* 0x000fe20008410000 */
[----:B------:R-:W-:-:S02]  /*4110*/  FFMA.FTZ R152, R186, UR8, R153 ;  /* 0x00000008ba987c23 */ /* 0x000fc40008010099 */
[----:B------:R-:W-:Y:S01]  /*4120*/  F2FP.BF16.F32.PACK_AB R148, R148, R149 ;  /* 0x000000959494723e */ /* 0x000fe200000010ff */
[----:B------:R-:W-:Y:S01]  /*4130*/  FFMA.FTZ R149, R167, UR8, R153 ;  /* 0x00000008a7957c23 */ /* 0x000fe20008010099 */
[----:B------:R-:W-:-:S03]  /*4140*/  FADD.FTZ R152, R187, -R152 ;  /* 0x80000098bb987221 */ /* 0x000fc60000010000 */
[----:B------:R-:W-:Y:S01]  /*4150*/  FADD.FTZ R149, R166, -R149 ;  /* 0x80000095a6957221 */ /* 0x000fe20000010000 */
[----:B------:R-:W-:-:S03]  /*4160*/  FMUL.FTZ R152, R152, UR23 ;  /* 0x0000001798987c20 */ /* 0x000fc60008410000 */
[----:B------:R-:W-:-:S05]  /*4170*/  FMUL.FTZ R149, R149, UR23 ;  /* 0x0000001795957c20 */ /* 0x000fca0008410000 */
[----:B------:R-:W-:Y:S01]  /*4180*/  F2FP.BF16.F32.PACK_AB R149, R149, R150 ;  /* 0x000000969595723e */ /* 0x000fe200000010ff */
[----:B------:R-:W-:-:S04]  /*4190*/  FFMA.FTZ R150, R175, UR8, R153 ;  /* 0x00000008af967c23 */ /* 0x000fc80008010099 */
[----:B------:R-:W-:-:S04]  /*41a0*/  FADD.FTZ R150, R174, -R150 ;  /* 0x80000096ae967221 */ /* 0x000fc80000010000 */
[----:B------:R-:W-:-:S05]  /*41b0*/  FMUL.FTZ R150, R150, UR23 ;  /* 0x0000001796967c20 */ /* 0x000fca0008410000 */
[----:B------:R-:W-:Y:S01]  /*41c0*/  F2FP.BF16.F32.PACK_AB R150, R150, R151 ;  /* 0x000000979696723e */ /* 0x000fe200000010ff */
[----:B------:R-:W-:-:S04]  /*41d0*/  FFMA.FTZ R151, R172, UR8, R153 ;  /* 0x00000008ac977c23 */ /* 0x000fc80008010099 */
[----:B------:R-:W-:-:S04]  /*41e0*/  FADD.FTZ R151, R173, -R151 ;  /* 0x80000097ad977221 */ /* 0x000fc80000010000 */
[----:B------:R-:W-:-:S05]  /*41f0*/  FMUL.FTZ R151, R151, UR23 ;  /* 0x0000001797977c20 */ /* 0x000fca0008410000 */
[----:B------:R-:W-:Y:S01]  /*4200*/  F2FP.BF16.F32.PACK_AB R151, R152, R151 ;  /* 0x000000979897723e */ /* 0x000fe200000010ff */
[----:B------:R-:W-:Y:S06]  /*4210*/  BRA `(.L_x_16) ;  /* 0x0000001000987947 */ /* 0x000fec0003800000 */
.L_x_15:
        /* <DEDUP_REMOVED lines=11> */
[----:B------:R-:W-:-:S03]  /*42d0*/  FMUL.FTZ R151, R151, UR23 ;  /* 0x0000001797977c20 */ /* 0x000fc60008410000 */
[----:B------:R-:W-:Y:S01]  /*42e0*/  F2FP.BF16.F32.PACK_AB R149, R129, R128 ;  /* 0x000000808195723e */ /* 0x000fe200000010ff */
[--C-:B------:R-:W-:Y:S01]  /*42f0*/  FFMA.FTZ R129, R175, UR8, R153.reuse ;  /* 0x00000008af817c23 */ /* 0x100fe20008010099 */
[----:B------:R-:W-:-:S03]  /*4300*/  FFMA.FTZ R128, R186, UR8, R153 ;  /* 0x00000008ba807c23 */ /* 0x000fc60008010099 */
[----:B------:R-:W-:Y:S01]  /*4310*/  FADD.FTZ R129, R174, -R129 ;  /* 0x80000081ae817221 */ /* 0x000fe20000010000 */
[----:B------:R-:W-:-:S03]  /*4320*/  FADD.FTZ R128, R187, -R128 ;  /* 0x80000080bb807221 */ /* 0x000fc60000010000 */
[----:B------:R-:W-:Y:S01]  /*4330*/  FMUL.FTZ R129, R129, UR23 ;  /* 0x0000001781817c20 */ /* 0x000fe20008410000 */
[----:B------:R-:W-:-:S04]  /*4340*/  FMUL.FTZ R128, R128, UR23 ;  /* 0x0000001780807c20 */ /* 0x000fc80008410000 */
[----:B------:R-:W-:Y:S01]  /*4350*/  F2FP.BF16.F32.PACK_AB R150, R129, R150 ;  /* 0x000000968196723e */ /* 0x000fe200000010ff */
[--C-:B------:R-:W-:Y:S01]  /*4360*/  FFMA.FTZ R129, R24, UR8, R153.reuse ;  /* 0x0000000818817c23 */ /* 0x100fe20008010099 */
[----:B------:R-:W-:Y:S01]  /*4370*/  F2FP.BF16.F32.PACK_AB R151, R128, R151 ;  /* 0x000000978097723e */ /* 0x000fe200000010ff */
[----:B------:R-:W-:Y:S01]  /*4380*/  FFMA.FTZ R128, R0, UR8, R153 ;  /* 0x0000000800807c23 */ /* 0x000fe20008010099 */
[----:B------:R-:W-:Y:S01]  /*4390*/  MOV R130, R150 ;  /* 0x0000009600827202 */ /* 0x000fe20000000f00 */
[----:B------:R-:W-:Y:S01]  /*43a0*/  FADD.FTZ R129, R19, -R129 ;  /* 0x8000008113817221 */ /* 0x000fe20000010000 */
[----:B------:R-:W-:Y:S01]  /*43b0*/  MOV R131, R151 ;  /* 0x0000009700837202 */ /* 0x000fe20000000f00 */
[----:B------:R-:W-:Y:S02]  /*43c0*/  FADD.FTZ R128, R16, -R128 ;  /* 0x8000008010807221 */ /* 0x000fe40000010000 */
[----:B------:R-:W-:Y:S02]  /*43d0*/  FMUL.FTZ R129, R129, UR23 ;  /* 0x0000001781817c20 */ /* 0x000fe40008410000 */
[----:B------:R-:W-:-:S05]  /*43e0*/  FMUL.FTZ R128, R128, UR23 ;  /* 0x0000001780807c20 */ /* 0x000fca0008410000 */
[----:B------:R-:W-:Y:S02]  /*43f0*/  F2FP.BF16.F32.PACK_AB R148, R129, R128 ;  /* 0x000000808194723e */ /* 0x000fe400000010ff */
[----:B------:R-:W-:Y:S02]  /*4400*/  MOV R129, R149 ;  /* 0x0000009500817202 */ /* 0x000fe40000000f00 */
[----:B------:R-:W-:Y:S01]  /*4410*/  MOV R128, R148 ;  /* 0x0000009400807202 */ /* 0x000fe20000000f00 */
[----:B------:R-:W-:Y:S06]  /*4420*/  BRA `(.L_x_16) ;  /* 0x0000001000147947 */ /* 0x000fec0003800000 */
.L_x_14:
        /* <DEDUP_REMOVED lines=36> */
.L_x_17:
[--C-:B------:R-:W-:Y:S01]  /*4670*/  FFMA.FTZ R120, R172, UR8, R153.reuse ;  /* 0x00000008ac787c23 */ /* 0x100fe20008010099 */
[--C-:B------:R-:W-:Y:S01]  /*4680*/  FFMA.FTZ R121, R186, UR8, R153.reuse ;  /* 0x00000008ba797c23 */ /* 0x100fe20008010099 */
[--C-:B------:R-:W-:Y:S01]  /*4690*/  FFMA.FTZ R148, R0, UR8, R153.reuse ;  /* 0x0000000800947c23 */ /* 0x100fe20008010099 */
[----:B------:R-:W-:Y:S01]  /*46a0*/  FFMA.FTZ R149, R15, UR8, R153 ;  /* 0x000000080f957c23 */ /* 0x000fe20008010099 */
[----:B------:R-:W-:Y:S01]  /*46b0*/  FADD.FTZ R120, R173, -R120 ;  /* 0x80000078ad787221 */ /* 0x000fe20000010000 */
[----:B------:R-:W-:Y:S01]  /*46c0*/  FADD.FTZ R121, R187, -R121 ;  /* 0x80000079bb797221 */ /* 0x000fe20000010000 */
[--C-:B------:R-:W-:Y:S01]  /*46d0*/  FFMA.FTZ R150, R25, UR8, R153.reuse ;  /* 0x0000000819967c23 */ /* 0x100fe20008010099 */
[----:B------:R-:W-:Y:S01]  /*46e0*/  FFMA.FTZ R122, R175, UR8, R153 ;  /* 0x00000008af7a7c23 */ /* 0x000fe20008010099 */
[----:B------:R-:W-:Y:S01]  /*46f0*/  FMUL.FTZ R120, R120, UR23 ;  /* 0x0000001778787c20 */ /* 0x000fe20008410000 */
[----:B------:R-:W-:Y:S01]  /*4700*/  FMUL.FTZ R121, R121, UR23 ;  /* 0x0000001779797c20 */ /* 0x000fe20008410000 */
[----:B------:R-:W-:Y:S01]  /*4710*/  FADD.FTZ R148, R16, -R148 ;  /* 0x8000009410947221 */ /* 0x000fe20000010000 */
[----:B------:R-:W-:Y:S01]  /*4720*/  FADD.FTZ R149, R14, -R149 ;  /* 0x800000950e957221 */ /* 0x000fe20000010000 */
[----:B------:R-:W-:Y:S01]  /*4730*/  FADD.FTZ R150, R18, -R150 ;  /* 0x8000009612967221 */ /* 0x000fe20000010000 */
[----:B------:R-:W-:Y:S01]  /*4740*/  FADD.FTZ R122, R174, -R122 ;  /* 0x8000007aae7a7221 */ /* 0x000fe20000010000 */
[----:B------:R-:W-:Y:S01]  /*4750*/  F2FP.BF16.F32.PACK_AB R151, R121, R120 ;  /* 0x000000787997723e */ /* 0x000fe200000010ff */
[--C-:B------:R-:W-:Y:S01]  /*4760*/  FFMA.FTZ R120, R24, UR8, R153.reuse ;  /* 0x0000000818787c23 */ /* 0x100fe20008010099 */
[----:B------:R-:W-:Y:S01]  /*4770*/  FFMA.FTZ R121, R167, UR8, R153 ;  /* 0x00000008a7797c23 */ /* 0x000fe20008010099 */
[----:B------:R-:W-:Y:S01]  /*4780*/  FMUL.FTZ R148, R148, UR23 ;  /* 0x0000001794947c20 */ /* 0x000fe20008410000 */
[----:B------:R-:W-:Y:S01]  /*4790*/  FMUL.FTZ R149, R149, UR23 ;  /* 0x0000001795957c20 */ /* 0x000fe20008410000 */
[----:B------:R-:W-:Y:S01]  /*47a0*/  FADD.FTZ R120, R19, -R120 ;  /* 0x8000007813787221 */ /* 0x000fe20000010000 */
[----:B------:R-:W-:Y:S01]  /*47b0*/  FADD.FTZ R121, R166, -R121 ;  /* 0x80000079a6797221 */ /* 0x000fe20000010000 */
[----:B------:R-:W-:Y:S01]  /*47c0*/  FMUL.FTZ R150, R150, UR23 ;  /* 0x0000001796967c20 */ /* 0x000fe20008410000 */
[----:B------:R-:W-:Y:S01]  /*47d0*/  FMUL.FTZ R122, R122, UR23 ;  /* 0x000000177a7a7c20 */ /* 0x000fe20008410000 */
[----:B------:R-:W-:Y:S01]  /*47e0*/  FMUL.FTZ R120, R120, UR23 ;  /* 0x0000001778787c20 */ /* 0x000fe20008410000 */
[----:B------:R-:W-:Y:S01]  /*47f0*/  FMUL.FTZ R121, R121, UR23 ;  /* 0x0000001779797c20 */ /* 0x000fe20008410000 */
[----:B------:R-:W-:-:S02]  /*4800*/  MOV R131, R151 ;  /* 0x0000009700837202 */ /* 0x000fc40000000f00 */
[----:B------:R-:W-:Y:S02]  /*4810*/  F2FP.BF16.F32.PACK_AB R150, R122, R150 ;  /* 0x000000967a96723e */ /* 0x000fe400000010ff */
[----:B------:R-:W-:Y:S02]  /*4820*/  F2FP.BF16.F32.PACK_AB R149, R121, R149 ;  /* 0x000000957995723e */ /* 0x000fe400000010ff */
[----:B------:R-:W-:Y:S02]  /*4830*/  F2FP.BF16.F32.PACK_AB R148, R120, R148 ;  /* 0x000000947894723e */ /* 0x000fe400000010ff */
[----:B------:R-:W-:Y:S02]  /*4840*/  MOV R130, R150 ;  /* 0x0000009600827202 */ /* 0x000fe40000000f00 */
[----:B------:R-:W-:Y:S02]  /*4850*/  MOV R129, R149 ;  /* 0x0000009500817202 */ /* 0x000fe40000000f00 */
[----:B------:R-:W-:-:S02]  /*4860*/  MOV R128, R148 ;  /* 0x0000009400807202 */ /* 0x000fc40000000f00 */
[----:B------:R-:W-:Y:S02]  /*4870*/  MOV R123, R151 ;  /* 0x00000097007b7202 */ /* 0x000fe40000000f00 */
[----:B------:R-:W-:Y:S02]  /*4880*/  MOV R122, R150 ;  /* 0x00000096007a7202 */ /* 0x000fe40000000f00 */
[----:B------:R-:W-:Y:S02]  /*4890*/  MOV R121, R149 ;  /* 0x0000009500797202 */ /* 0x000fe40000000f00 */
[----:B------:R-:W-:Y:S01]  /*48a0*/  MOV R120, R148 ;  /* 0x0000009400787202 */ /* 0x000fe20000000f00 */
[----:B------:R-:W-:Y:S06]  /*48b0*/  BRA `(.L_x_16) ;  /* 0x0000000800f07947 */ /* 0x000fec0003800000 */
.L_x_13:
[----:B------:R-:W-:-:S04]  /*48c0*/  UISETP.NE.U32.AND UP0, UPT, UR6, URZ, UPT ;  /* 0x000000ff0600728c */ /* 0x000fc8000bf05070 */
[----:B------:R-:W-:-:S09]  /*48d0*/  UISETP.NE.AND.EX UP0, UPT, UR7, URZ, UPT, UP0 ;  /* 0x000000ff0700728c */ /* 0x000fd2000bf05300 */
[----:B------:R-:W-:Y:S05]  /*48e0*/  BRA.U UP0, `(.L_x_18) ;  /* 0x0000000500647547 */ /* 0x000fea000b800000 */
[----:B------:R-:W-:-:S04]  /*48f0*/  UISETP.NE.U32.AND UP0, UPT, UR4, URZ, UPT ;  /* 0x000000ff0400728c */ /* 0x000fc8000bf05070 */
[----:B------:R-:W-:-:S09]  /*4900*/  UISETP.NE.AND.EX UP0, UPT, UR5, URZ, UPT, UP0 ;  /* 0x000000ff0500728c */ /* 0x000fd2000bf05300 */
[----:B------:R-:W-:Y:S05]  /*4910*/  BRA.U UP0, `(.L_x_19) ;  /* 0x0000000100a47547 */ /* 0x000fea000b800000 */
[--C-:B------:R-:W-:Y:S01]  /*4920*/  FFMA.FTZ R151, R172, UR8, R153.reuse ;  /* 0x00000008ac977c23 */ /* 0x100fe20008010099 */
[----:B-----5:R-:W-:Y:S01]  /*4930*/  SHF.L.U32 R148, R127, 0x10, RZ ;  /* 0x000000107f947819 */ /* 0x020fe200000006ff */
[----:B------:R-:W-:Y:S01]  /*4940*/  FFMA.FTZ R150, R25, UR8, R153 ;  /* 0x0000000819967c23 */ /* 0x000fe20008010099 */
[----:B------:R-:W-:Y:S01]  /*4950*/  PRMT R149, R127, 0x7632, R149 ;  /* 0x000076327f957816 */ /* 0x000fe20000000095 */
[----:B------:R-:W-:Y:S01]  /*4960*/  FADD.FTZ R151, R173, -R151 ;  /* 0x80000097ad977221 */ /* 0x000fe20000010000 */
[----:B------:R-:W-:Y:S01]  /*4970*/  PRMT R152, R125, 0x7632, R152 ;  /* 0x000076327d987816 */ /* 0x000fe20000000098 */
[----:B------:R-:W-:Y:S01]  /*4980*/  FADD.FTZ R150, R18, -R150 ;  /* 0x8000009612967221 */ /* 0x000fe20000010000 */
[----:B------:R-:W-:Y:S01]  /*4990*/  SHF.L.U32 R149, R149, 0x10, RZ ;  /* 0x0000001095957819 */ /* 0x000fe200000006ff */
[----:B------:R-:W-:Y:S01]  /*49a0*/  FFMA.FTZ R151, R151, UR23, R148 ;  /* 0x0000001797977c23 */ /* 0x000fe20008010094 */
[----:B------:R-:W-:Y:S01]  /*49b0*/  FFMA.FTZ R148, R186, UR8, R153 ;  /* 0x00000008ba947c23 */ /* 0x000fe20008010099 */
[----:B------:R-:W-:-:S02]  /*49c0*/  SHF.L.U32 R152, R152, 0x10, RZ ;  /* 0x0000001098987819 */ /* 0x000fc400000006ff */
[----:B------:R-:W-:Y:S01]  /*49d0*/  SHF.L.U32 R154, R124, 0x10, RZ ;  /* 0x000000107c9a7819 */ /* 0x000fe200000006ff */
[----:B------:R-:W-:-:S04]  /*49e0*/  FADD.FTZ R148, R187, -R148 ;  /* 0x80000094bb947221 */ /* 0x000fc80000010000 */
[--C-:B------:R-:W-:Y:S01]  /*49f0*/  FFMA.FTZ R148, R148, UR23, R149.reuse ;  /* 0x0000001794947c23 */ /* 0x100fe20008010095 */
[----:B------:R-:W-:-:S04]  /*4a00*/  PRMT R149, R126, 0x7632, R149 ;  /* 0x000076327e957816 */ /* 0x000fc80000000095 */
[----:B------:R-:W-:Y:S02]  /*4a10*/  F2FP.BF16.F32.PACK_AB R151, R148, R151 ;  /* 0x000000979497723e */ /* 0x000fe400000010ff */
[----:B------:R-:W-:Y:S02]  /*4a20*/  SHF.L.U32 R148, R126, 0x10, RZ ;  /* 0x000000107e947819 */ /* 0x000fe400000006ff */
[----:B------:R-:W-:-:S03]  /*4a30*/  SHF.L.U32 R149, R149, 0x10, RZ ;  /* 0x0000001095957819 */ /* 0x000fc600000006ff */
[----:B------:R-:W-:Y:S01]  /*4a40*/  FFMA.FTZ R150, R150, UR23, R148 ;  /* 0x0000001796967c23 */ /* 0x000fe20008010094 */
[----:B------:R-:W-:-:S04]  /*4a50*/  FFMA.FTZ R148, R175, UR8, R153 ;  /* 0x00000008af947c23 */ /* 0x000fc80008010099 */
[----:B------:R-:W-:-:S04]  /*4a60*/  FADD.FTZ R148, R174, -R148 ;  /* 0x80000094ae947221 */ /* 0x000fc80000010000 */
[----:B------:R-:W-:Y:S01]  /*4a70*/  FFMA.FTZ R148, R148, UR23, R149 ;  /* 0x0000001794947c23 */ /* 0x000fe20008010095 */
[----:B------:R-:W-:-:S04]  /*4a80*/  FFMA.FTZ R149, R15, UR8, R153 ;  /* 0x000000080f957c23 */ /* 0x000fc80008010099 */
[----:B------:R-:W-:Y:S01]  /*4a90*/  F2FP.BF16.F32.PACK_AB R150, R148, R150 ;  /* 0x000000969496723e */ /* 0x000fe200000010ff */
[----:B------:R-:W-:Y:S01]  /*4aa0*/  FADD.FTZ R149, R14, -R149 ;  /* 0x800000950e957221 */ /* 0x000fe20000010000 */
[----:B------:R-:W-:-:S05]  /*4ab0*/  SHF.L.U32 R148, R125, 0x10, RZ ;  /* 0x000000107d947819 */ /* 0x000fca00000006ff */
[----:B------:R-:W-:Y:S01]  /*4ac0*/  FFMA.FTZ R149, R149, UR23, R148 ;  /* 0x0000001795957c23 */ /* 0x000fe20008010094 */
[----:B------:R-:W-:-:S04]  /*4ad0*/  FFMA.FTZ R148, R167, UR8, R153 ;  /* 0x00000008a7947c23 */ /* 0x000fc80008010099 */
[----:B------:R-:W-:-:S04]  /*4ae0*/  FADD.FTZ R148, R166, -R148 ;  /* 0x80000094a6947221 */ /* 0x000fc80000010000 */
[--C-:B------:R-:W-:Y:S01]  /*4af0*/  FFMA.FTZ R148, R148, UR23, R152.reuse ;  /* 0x0000001794947c23 */ /* 0x100fe20008010098 */
[----:B------:R-:W-:-:S04]  /*4b00*/  PRMT R152, R124, 0x7632, R152 ;  /* 0x000076327c987816 */ /* 0x000fc80000000098 */
[----:B------:R-:W-:Y:S01]  /*4b10*/  F2FP.BF16.F32.PACK_AB R149, R148, R149 ;  /* 0x000000959495723e */ /* 0x000fe200000010ff */
[----:B------:R-:W-:Y:S01]  /*4b20*/  FFMA.FTZ R148, R0, UR8, R153 ;  /* 0x0000000800947c23 */ /* 0x000fe20008010099 */
[----:B------:R-:W-:-:S03]  /*4b30*/  SHF.L.U32 R152, R152, 0x10, RZ ;  /* 0x0000001098987819 */ /* 0x000fc600000006ff */
[----:B------:R-:W-:-:S04]  /*4b40*/  FADD.FTZ R148, R16, -R148 ;  /* 0x8000009410947221 */ /* 0x000fc80000010000 */
[----:B------:R-:W-:Y:S01]  /*4b50*/  FFMA.FTZ R154, R148, UR23, R154 ;  /* 0x00000017949a7c23 */ /* 0x000fe2000801009a */
[----:B------:R-:W-:-:S04]  /*4b60*/  FFMA.FTZ R148, R24, UR8, R153 ;  /* 0x0000000818947c23 */ /* 0x000fc80008010099 */
[----:B------:R-:W-:-:S04]  /*4b70*/  FADD.FTZ R148, R19, -R148 ;  /* 0x8000009413947221 */ /* 0x000fc80000010000 */
[----:B------:R-:W-:-:S05]  /*4b80*/  FFMA.FTZ R148, R148, UR23, R152 ;  /* 0x0000001794947c23 */ /* 0x000fca0008010098 */
[----:B------:R-:W-:Y:S01]  /*4b90*/  F2FP.BF16.F32.PACK_AB R148, R148, R154 ;  /* 0x0000009a9494723e */ /* 0x000fe200000010ff */
[----:B------:R-:W-:Y:S06]  /*4ba0*/  BRA `(.L_x_16) ;  /* 0x0000000800347947 */ /* 0x000fec0003800000 */
.L_x_19:
[----:B-----5:R-:W-:Y:S01]  /*4bb0*/  PRMT R148, R124, 0x7632, R148 ;  /* 0x000076327c947816 */ /* 0x020fe20000000094 */
[--C-:B------:R-:W-:Y:S01]  /*4bc0*/  FFMA.FTZ R128, R24, UR8, R153.reuse ;  /* 0x0000000818807c23 */ /* 0x100fe20008010099 */
[----:B------:R-:W-:Y:S02]  /*4bd0*/  SHF.L.U32 R129, R124, 0x10, RZ ;  /* 0x000000107c817819 */ /* 0x000fe400000006ff */
[----:B------:R-:W-:Y:S01]  /*4be0*/  SHF.L.U32 R148, R148, 0x10, RZ ;  /* 0x0000001094947819 */ /* 0x000fe200000006ff */
[----:B------:R-:W-:Y:S01]  /*4bf0*/  FADD.FTZ R128, R19, -R128 ;  /* 0x8000008013807221 */ /* 0x000fe20000010000 */
[----:B------:R-:W-:Y:S02]  /*4c00*/  PRMT R130, R125, 0x7632, R130 ;  /* 0x000076327d827816 */ /* 0x000fe40000000082 */
[----:B------:R-:W-:Y:S01]  /*4c10*/  SHF.L.U32 R131, R126, 0x10, RZ ;  /* 0x000000107e837819 */ /* 0x000fe200000006ff */
[----:B------:R-:W-:Y:S01]  /*4c20*/  FFMA.FTZ R148, R128, UR23, R148 ;  /* 0x0000001780947c23 */ /* 0x000fe20008010094 */
[----:B------:R-:W-:Y:S01]  /*4c30*/  FFMA.FTZ R128, R0, UR8, R153 ;  /* 0x0000000800807c23 */ /* 0x000fe20008010099 */
[----:B------:R-:W-:-:S02]  /*4c40*/  SHF.L.U32 R130, R130, 0x10, RZ ;  /* 0x0000001082827819 */ /* 0x000fc400000006ff */
[----:B------:R-:W-:Y:S01]  /*4c50*/  PRMT R149, R126, 0x7632, R149 ;  /* 0x000076327e957816 */ /* 0x000fe20000000095 */
[----:B------:R-:W-:-:S03]  /*4c60*/  FADD.FTZ R128, R16, -R128 ;  /* 0x8000008010807221 */ /* 0x000fc60000010000 */
[----:B------:R-:W-:Y:S01]  /*4c70*/  SHF.L.U32 R149, R149, 0x10, RZ ;  /* 0x0000001095957819 */ /* 0x000fe200000006ff */
[----:B------:R-:W-:Y:S01]  /*4c80*/  FFMA.FTZ R128, R128, UR23, R129 ;  /* 0x0000001780807c23 */ /* 0x000fe20008010081 */
[----:B------:R-:W-:-:S04]  /*4c90*/  FFMA.FTZ R129, R167, UR8, R153 ;  /* 0x00000008a7817c23 */ /* 0x000fc80008010099 */
[----:B------:R-:W-:Y:S01]  /*4ca0*/  FADD.FTZ R129, R166, -R129 ;  /* 0x80000081a6817221 */ /* 0x000fe20000010000 */
[----:B------:R-:W-:Y:S02]  /*4cb0*/  F2FP.BF16.F32.PACK_AB R148, R148, R128 ;  /* 0x000000809494723e */ /* 0x000fe400000010ff */
[----:B------:R-:W-:Y:S01]  /*4cc0*/  SHF.L.U32 R128, R125, 0x10, RZ ;  /* 0x000000107d807819 */ /* 0x000fe200000006ff */
[----:B------:R-:W-:Y:S01]  /*4cd0*/  FFMA.FTZ R129, R129, UR23, R130 ;  /* 0x0000001781817c23 */ /* 0x000fe20008010082 */
[----:B------:R-:W-:-:S04]  /*4ce0*/  FFMA.FTZ R130, R15, UR8, R153 ;  /* 0x000000080f827c23 */ /* 0x000fc80008010099 */
[----:B------:R-:W-:-:S04]  /*4cf0*/  FADD.FTZ R130, R14, -R130 ;  /* 0x800000820e827221 */ /* 0x000fc80000010000 */
[----:B------:R-:W-:Y:S01]  /*4d00*/  FFMA.FTZ R130, R130, UR23, R128 ;  /* 0x0000001782827c23 */ /* 0x000fe20008010080 */
[----:B------:R-:W-:-:S04]  /*4d10*/  FFMA.FTZ R128, R25, UR8, R153 ;  /* 0x0000000819807c23 */ /* 0x000fc80008010099 */
[----:B------:R-:W-:-:S04]  /*4d20*/  FADD.FTZ R128, R18, -R128 ;  /* 0x8000008012807221 */ /* 0x000fc80000010000 */
[----:B------:R-:W-:Y:S01]  /*4d30*/  FFMA.FTZ R128, R128, UR23, R131 ;  /* 0x0000001780807c23 */ /* 0x000fe20008010083 */
[----:B------:R-:W-:-:S04]  /*4d40*/  FFMA.FTZ R131, R175, UR8, R153 ;  /* 0x00000008af837c23 */ /* 0x000fc80008010099 */
[----:B------:R-:W-:-:S04]  /*4d50*/  FADD.FTZ R131, R174, -R131 ;  /* 0x80000083ae837221 */ /* 0x000fc80000010000 */
[----:B------:R-:W-:Y:S01]  /*4d60*/  FFMA.FTZ R131, R131, UR23, R149 ;  /* 0x0000001783837c23 */ /* 0x000fe20008010095 */
[----:B------:R-:W-:Y:S02]  /*4d70*/  F2FP.BF16.F32.PACK_AB R149, R129, R130 ;  /* 0x000000828195723e */ /* 0x000fe400000010ff */
[----:B------:R-:W-:Y:S02]  /*4d80*/  SHF.L.U32 R129, R127, 0x10, RZ ;  /* 0x000000107f817819 */ /* 0x000fe400000006ff */
[----:B------:R-:W-:Y:S01]  /*4d90*/  F2FP.BF16.F32.PACK_AB R150, R131, R128 ;  /* 0x000000808396723e */ /* 0x000fe200000010ff */
[----:B------:R-:W-:Y:S01]  /*4da0*/  FFMA.FTZ R128, R172, UR8, R153 ;  /* 0x00000008ac807c23 */ /* 0x000fe20008010099 */
[----:B------:R-:W-:-:S03]  /*4db0*/  PRMT R130, R127, 0x7632, R130 ;  /* 0x000076327f827816 */ /* 0x000fc60000000082 */
[----:B------:R-:W-:Y:S01]  /*4dc0*/  FADD.FTZ R128, R173, -R128 ;  /* 0x80000080ad807221 */ /* 0x000fe20000010000 */
[----:B------:R-:W-:-:S03]  /*4dd0*/  SHF.L.U32 R130, R130, 0x10, RZ ;  /* 0x0000001082827819 */ /* 0x000fc600000006ff */
[----:B------:R-:W-:Y:S01]  /*4de0*/  FFMA.FTZ R128, R128, UR23, R129 ;  /* 0x0000001780807c23 */ /* 0x000fe20008010081 */
[----:B------:R-:W-:-:S04]  /*4df0*/  FFMA.FTZ R129, R186, UR8, R153 ;  /* 0x00000008ba817c23 */ /* 0x000fc80008010099 */
[----:B------:R-:W-:-:S04]  /*4e00*/  FADD.FTZ R129, R187, -R129 ;  /* 0x80000081bb817221 */ /* 0x000fc80000010000 */
[----:B------:R-:W-:Y:S01]  /*4e10*/  FFMA.FTZ R129, R129, UR23, R130 ;  /* 0x0000001781817c23 */ /* 0x000fe20008010082 */
[----:B------:R-:W-:-:S04]  /*4e20*/  MOV R130, R150 ;  /* 0x0000009600827202 */ /* 0x000fc80000000f00 */
[----:B------:R-:W-:Y:S02]  /*4e30*/  F2FP.BF16.F32.PACK_AB R151, R129, R128 ;  /* 0x000000808197723e */ /* 0x000fe400000010ff */
[----:B------:R-:W-:Y:S02]  /*4e40*/  MOV R129, R149 ;  /* 0x0000009500817202 */ /* 0x000fe40000000f00 */
[----:B------:R-:W-:Y:S02]  /*4e50*/  MOV R131, R151 ;  /* 0x0000009700837202 */ /* 0x000fe40000000f00 */
[----:B------:R-:W-:Y:S01]  /*4e60*/  MOV R128, R148 ;  /* 0x0000009400807202 */ /* 0x000fe20000000f00 */
[----:B------:R-:W-:Y:S06]  /*4e70*/  BRA `(.L_x_16) ;  /* 0x0000000400807947 */ /* 0x000fec0003800000 */
.L_x_18:
[----:B------:R-:W-:-:S04]  /*4e80*/  UISETP.NE.U32.AND UP0, UPT, UR4, URZ, UPT ;  /* 0x000000ff0400728c */ /* 0x000fc8000bf05070 */
[----:B------:R-:W-:-:S09]  /*4e90*/  UISETP.NE.AND.EX UP0, UPT, UR5, URZ, UPT, UP0 ;  /* 0x000000ff0500728c */ /* 0x000fd2000bf05300 */
[----:B------:R-:W-:Y:S05]  /*4ea0*/  BRA.U UP0, `(.L_x_20) ;  /* 0x0000000100b47547 */ /* 0x000fea000b800000 */
        /* <DEDUP_REMOVED lines=45> */
.L_x_20:
[----:B-----5:R-:W-:Y:S01]  /*5180*/  PRMT R121, R124, 0x7632, R121 ;  /* 0x000076327c797816 */ /* 0x020fe20000000079 */
[----:B------:R-:W-:Y:S01]  /*5190*/  FFMA.FTZ R148, R24, UR8, R153 ;  /* 0x0000000818947c23 */ /* 0x000fe20008010099 */
[----:B------:R-:W-:Y:S01]  /*51a0*/  PRMT R149, R125, 0x7632, R149 ;  /* 0x000076327d957816 */ /* 0x000fe20000000095 */
[--C-:B------:R-:W-:Y:S01]  /*51b0*/  FFMA.FTZ R120, R167, UR8, R153.reuse ;  /* 0x00000008a7787c23 */ /* 0x100fe20008010099 */
[----:B------:R-:W-:Y:S01]  /*51c0*/  SHF.L.U32 R121, R121, 0x10, RZ ;  /* 0x0000001079797819 */ /* 0x000fe200000006ff */
[----:B------:R-:W-:Y:S01]  /*51d0*/  FADD.FTZ R148, R19, -R148 ;  /* 0x8000009413947221 */ /* 0x000fe20000010000 */
[----:B------:R-:W-:Y:S01]  /*51e0*/  SHF.L.U32 R149, R149, 0x10, RZ ;  /* 0x0000001095957819 */ /* 0x000fe200000006ff */
[----:B------:R-:W-:Y:S01]  /*51f0*/  FADD.FTZ R120, R166, -R120 ;  /* 0x80000078a6787221 */ /* 0x000fe20000010000 */
[----:B------:R-:W-:Y:S01]  /*5200*/  FFMA.FTZ R150, R175, UR8, R153 ;  /* 0x00000008af967c23 */ /* 0x000fe20008010099 */
[--C-:B------:R-:W-:Y:S01]  /*5210*/  FFMA.FTZ R148, R148, UR23, R121.reuse ;  /* 0x0000001794947c23 */ /* 0x100fe20008010079 */
[----:B------:R-:W-:Y:S01]  /*5220*/  PRMT R121, R126, 0x7632, R121 ;  /* 0x000076327e797816 */ /* 0x000fe20000000079 */
        /* <DEDUP_REMOVED lines=8> */
[----:B------:R-:W-:Y:S01]  /*52b0*/  FFMA.FTZ R150, R150, UR23, R121 ;  /* 0x0000001796967c23 */ /* 0x000fe20008010079 */
[----:B------:R-:W-:Y:S01]  /*52c0*/  FFMA.FTZ R121, R15, UR8, R153 ;  /* 0x000000080f797c23 */ /* 0x000fe20008010099 */
[----:B------:R-:W-:Y:S01]  /*52d0*/  FFMA.FTZ R151, R120, UR23, R151 ;  /* 0x0000001778977c23 */ /* 0x000fe20008010097 */
[----:B------:R-:W-:Y:S01]  /*52e0*/  SHF.L.U32 R120, R125, 0x10, RZ ;  /* 0x000000107d787819 */ /* 0x000fe200000006ff */
[----:B------:R-:W-:Y:S01]  /*52f0*/  FADD.FTZ R122, R18, -R122 ;  /* 0x8000007a127a7221 */ /* 0x000fe20000010000 */
[----:B------:R-:W-:Y:S01]  /*5300*/  FADD.FTZ R121, R14, -R121 ;  /* 0x800000790e797221 */ /* 0x000fe20000010000 */
[----:B------:R-:W-:-:S02]  /*5310*/  SHF.L.U32 R123, R127, 0x10, RZ ;  /* 0x000000107f7b7819 */ /* 0x000fc400000006ff */
[----:B------:R-:W-:Y:S01]  /*5320*/  SHF.L.U32 R128, R126, 0x10, RZ ;  /* 0x000000107e807819 */ /* 0x000fe200000006ff */
[----:B------:R-:W-:Y:S01]  /*5330*/  FFMA.FTZ R121, R121, UR23, R120 ;  /* 0x0000001779797c23 */ /* 0x000fe20008010078 */
[----:B------:R-:W-:-:S03]  /*5340*/  FFMA.FTZ R120, R172, UR8, R153 ;  /* 0x00000008ac787c23 */ /* 0x000fc60008010099 */
[----:B------:R-:W-:Y:S01]  /*5350*/  FFMA.FTZ R122, R122, UR23, R128 ;  /* 0x000000177a7a7c23 */ /* 0x000fe20008010080 */
[----:B------:R-:W-:Y:S01]  /*5360*/  FADD.FTZ R120, R173, -R120 ;  /* 0x80000078ad787221 */ /* 0x000fe20000010000 */
[----:B------:R-:W-:Y:S02]  /*5370*/  SHF.L.U32 R128, R124, 0x10, RZ ;  /* 0x000000107c807819 */ /* 0x000fe400000006ff */
[----:B------:R-:W-:Y:S01]  /*5380*/  F2FP.BF16.F32.PACK_AB R149, R149, R121 ;  /* 0x000000799595723e */ /* 0x000fe200000010ff */
[----:B------:R-:W-:Y:S01]  /*5390*/  FFMA.FTZ R123, R120, UR23, R123 ;  /* 0x00000017787b7c23 */ /* 0x000fe2000801007b */
[----:B------:R-:W-:Y:S01]  /*53a0*/  FFMA.FTZ R120, R0, UR8, R153 ;  /* 0x0000000800787c23 */ /* 0x000fe20008010099 */
[----:B------:R-:W-:Y:S02]  /*53b0*/  F2FP.BF16.F32.PACK_AB R150, R150, R122 ;  /* 0x0000007a9696723e */ /* 0x000fe400000010ff */
[----:B------:R-:W-:Y:S01]  /*53c0*/  MOV R129, R149 ;  /* 0x0000009500817202 */ /* 0x000fe20000000f00 */
[----:B------:R-:W-:Y:S01]  /*53d0*/  FADD.FTZ R120, R16, -R120 ;  /* 0x8000007810787221 */ /* 0x000fe20000010000 */
[----:B------:R-:W-:-:S02]  /*53e0*/  F2FP.BF16.F32.PACK_AB R151, R151, R123 ;  /* 0x0000007b9797723e */ /* 0x000fc400000010ff */
[----:B------:R-:W-:Y:S01]  /*53f0*/  MOV R130, R150 ;  /* 0x0000009600827202 */ /* 0x000fe20000000f00 */
[----:B------:R-:W-:Y:S01]  /*5400*/  FFMA.FTZ R120, R120, UR23, R128 ;  /* 0x0000001778787c23 */ /* 0x000fe20008010080 */
[-C--:B------:R-:W-:Y:S02]  /*5410*/  MOV R131, R151.reuse ;  /* 0x0000009700837202 */ /* 0x080fe40000000f00 */
[----:B------:R-:W-:Y:S02]  /*5420*/  MOV R123, R151 ;  /* 0x00000097007b7202 */ /* 0x000fe40000000f00 */
[----:B------:R-:W-:Y:S02]  /*5430*/  F2FP.BF16.F32.PACK_AB R148, R148, R120 ;  /* 0x000000789494723e */ /* 0x000fe400000010ff */
[----:B------:R-:W-:Y:S02]  /*5440*/  MOV R122, R150 ;  /* 0x00000096007a7202 */ /* 0x000fe40000000f00 */
[----:B------:R-:W-:-:S02]  /*5450*/  MOV R128, R148 ;  /* 0x0000009400807202 */ /* 0x000fc40000000f00 */
[----:B------:R-:W-:Y:S02]  /*5460*/  MOV R121, R149 ;  /* 0x0000009500797202 */ /* 0x000fe40000000f00 */
[----:B------:R-:W-:-:S07]  /*5470*/  MOV R120, R148 ;  /* 0x0000009400787202 */ /* 0x000fce0000000f00 */
.L_x_16:
[----:B------:R-:W-:-:S04]  /*5480*/  ISETP.NE.U32.AND P0, PT, RZ, UR6, PT ;  /* 0x00000006ff007c0c */ /* 0x000fc8000bf05070 */
[----:B------:R-:W-:-:S13]  /*5490*/  ISETP.NE.AND.EX P0, PT, RZ, UR7, PT, P0 ;  /* 0x00000007ff007c0c */ /* 0x000fda000bf05300 */
[----:B------:R-:W0:Y:S02]  /*54a0*/  @P0 LDC.64 R154, c[0x0][0x478] ;  /* 0x00011e00ff9a0b82 */ /* 0x000e240000000a00 */
[----:B0-----:R-:W-:-:S05]  /*54b0*/  @P0 IMAD.WIDE.U32 R154, R17, 0x10, R154 ;  /* 0x00000010119a0825 */ /* 0x001fca00078e009a */
[----:B------:R0:W-:Y:S01]  /*54c0*/  @P0 STG.E.128 desc[UR16][R154.64], R120 ;  /* 0x000000789a000986 */ /* 0x0001e2000c101d10 */
[----:B------:R-:W-:-:S04]  /*54d0*/  ISETP.NE.U32.AND P0, PT, RZ, UR4, PT ;  /* 0x00000004ff007c0c */ /* 0x000fc8000bf05070 */
[----:B------:R-:W-:Y:S01]  /*54e0*/  ISETP.NE.AND.EX P0, PT, RZ, UR5, PT, P0 ;  /* 0x00000005ff007c0c */ /* 0x000fe2000bf05300 */
[----:B0-----:R-:W0:Y:S02]  /*54f0*/  LDC.64 R154, c[0x0][0x468] ;  /* 0x00011a00ff9a7b82 */ /* 0x001e240000000a00 */
[----:B0-----:R-:W-:-:S05]  /*5500*/  IMAD.WIDE.U32 R154, R17, 0x10, R154 ;  /* 0x00000010119a7825 */ /* 0x001fca00078e009a */
[----:B------:R0:W-:Y:S05]  /*5510*/  STG.E.128 desc[UR16][R154.64], R148 ;  /* 0x000000949a007986 */ /* 0x0001ea000c101d10 */
[----:B0-----:R-:W0:Y:S02]  /*5520*/  @P0 LDC.64 R148, c[0x0][0x470] ;  /* 0x00011c00ff940b82 */ /* 0x001e240000000a00 */
[C---:B0-----:R-:W-:Y:S01]  /*5530*/  @P0 IMAD.WIDE.U32 R148, R17.reuse, 0x10, R148 ;  /* 0x0000001011940825 */ /* 0x041fe200078e0094 */
[----:B------:R-:W-:-:S04]  /*5540*/  IADD3 R17, PT, PT, R17, 0x100, RZ ;  /* 0x0000010011117810 */ /* 0x000fc80007ffe0ff */
[----:B------:R0:W-:Y:S03]  /*5550*/  @P0 STG.E.128 desc[UR16][R148.64], R128 ;  /* 0x0000008094000986 */ /* 0x0001e6000c101d10 */
.L_x_12:
[----:B------:R-:W-:Y:S05]  /*5560*/  BSYNC.RECONVERGENT B0 ;  /* 0x0000000000007941 */ /* 0x000fea0003800200 */
.L_x_11:
[----:B------:R-:W-:Y:S04]  /*5570*/  BSSY.RECONVERGENT B0, `(.L_x_21) ;  /* 0x000015d000007945 */ /* 0x000fe80003800200 */
[----:B------:R-:W-:Y:S05]  /*5580*/  @!P1 BRA `(.L_x_22) ;  /* 0x00000014006c9947 */ /* 0x000fea0003800000 */
[----:B------:R-:W-:-:S04]  /*5590*/  UISETP.NE.U32.AND UP0, UPT, UR18, URZ, UPT ;  /* 0x000000ff1200728c */ /* 0x000fc8000bf05070 */
[----:B------:R-:W-:-:S09]  /*55a0*/  UISETP.NE.AND.EX UP0, UPT, UR19, URZ, UPT, UP0 ;  /* 0x000000ff1300728c */ /* 0x000fd2000bf05300 */
[----:B------:R-:W-:Y:S05]  /*55b0*/  BRA.U !UP0, `(.L_x_23) ;  /* 0x0000000908f87547 */ /* 0x000fea000b800000 */
[----:B------:R-:W-:-:S04]  /*55c0*/  UISETP.NE.U32.AND UP0, UPT, UR6, URZ, UPT ;  /* 0x000000ff0600728c */ /* 0x000fc8000bf05070 */
[----:B------:R-:W-:-:S06]  /*55d0*/  UISETP.NE.AND.EX UP0, UPT, UR7, URZ, UPT, UP0 ;  /* 0x000000ff0700728c */ /* 0x000fcc000bf05300 */
[----:B------:R-:W-:-:S13]  /*55e0*/  PLOP3.LUT P0, PT, PT, PT, UP0, 0x80, 0x8 ;  /* 0x000000000008781c */ /* 0x000fda0003f0f008 */
[----:B------:R-:W-:Y:S05]  /*55f0*/  @!P0 BRA `(.L_x_24) ;  /* 0x0000000400848947 */ /* 0x000fea0003800000 */
[----:B------:R-:W-:-:S04]  /*5600*/  UISETP.NE.U32.AND UP0, UPT, UR4, URZ, UPT ;  /* 0x000000ff0400728c */ /* 0x000fc8000bf05070 */
[----:B------:R-:W-:-:S09]  /*5610*/  UISETP.NE.AND.EX UP0, UPT, UR5, URZ, UPT, UP0 ;  /* 0x000000ff0500728c */ /* 0x000fd2000bf05300 */
[----:B------:R-:W-:Y:S05]  /*5620*/  BRA.U !UP0, `(.L_x_25) ;  /* 0x0000000108c47547 */ /* 0x000fea000b800000 */
[----:B-----5:R-:W-:Y:S01]  /*5630*/  PRMT R121, R136, 0x7632, R121 ;  /* 0x0000763288797816 */ /* 0x020fe20000000079 */
[----:B0-----:R-:W-:Y:S01]  /*5640*/  FFMA.FTZ R148, R23, UR8, R153 ;  /* 0x0000000817947c23 */ /* 0x001fe20008010099 */
        /* <DEDUP_REMOVED lines=45> */
[----:B------:R-:W-:Y:S01]  /*5920*/  MOV R120, R148 ;  /* 0x0000009400787202 */ /* 0x000fe20000000f00 */
[----:B------:R-:W-:Y:S06]  /*5930*/  BRA `(.L_x_26) ;  /* 0x00000010004c7947 */ /* 0x000fec0003800000 */
.L_x_25:
[C---:B0----5:R-:W-:Y:S01]  /*5940*/  PRMT R148, R136.reuse, 0x7632, R148 ;  /* 0x0000763288947816 */ /* 0x061fe20000000094 */
        /* <DEDUP_REMOVED lines=44> */
.L_x_24:
[----:B------:R-:W-:-:S04]  /*5c10*/  UISETP.NE.U32.AND UP0, UPT, UR4, URZ, UPT ;  /* 0x000000ff0400728c */ /* 0x000fc8000bf05070 */
[----:B------:R-:W-:-:S09]  /*5c20*/  UISETP.NE.AND.EX UP0, UPT, UR5, URZ, UPT, UP0 ;  /* 0x000000ff0500728c */ /* 0x000fd2000bf05300 */
[----:B------:R-:W-:Y:S05]  /*5c30*/  BRA.U !UP0, `(.L_x_27) ;  /* 0x0000000108b47547 */ /* 0x000fea000b800000 */
        /* <DEDUP_REMOVED lines=45> */
.L_x_27:
[--C-:B------:R-:W-:Y:S01]  /*5f10*/  FFMA.FTZ R151, R178, UR8, R153.reuse ;  /* 0x00000008b2977c23 */ /* 0x100fe20008010099 */
[----:B0----5:R-:W-:Y:S01]  /*5f20*/  SHF.L.U32 R148, R139, 0x10, RZ ;  /* 0x000000108b947819 */ /* 0x021fe200000006ff */
        /* <DEDUP_REMOVED lines=39> */
.L_x_23:
[----:B0-----:R-:W0:Y:S02]  /*61a0*/  LDC.64 R148, c[0x0][0x478] ;  /* 0x00011e00ff947b82 */ /* 0x001e240000000a00 */
[----:B0-----:R-:W-:-:S04]  /*61b0*/  ISETP.NE.U32.AND P0, PT, R148, RZ, PT ;  /* 0x000000ff9400720c */ /* 0x001fc80003f05070 */
[----:B------:R-:W-:-:S13]  /*61c0*/  ISETP.NE.AND.EX P0, PT, R149, RZ, PT, P0 ;  /* 0x000000ff9500720c */ /* 0x000fda0003f05300 */
[----:B------:R-:W-:Y:S05]  /*61d0*/  @!P0 BRA `(.L_x_28) ;  /* 0x0000000400248947 */ /* 0x000fea0003800000 */
[----:B------:R-:W-:-:S04]  /*61e0*/  UISETP.NE.U32.AND UP0, UPT, UR4, URZ, UPT ;  /* 0x000000ff0400728c */ /* 0x000fc8000bf05070 */
[----:B------:R-:W-:-:S09]  /*61f0*/  UISETP.NE.AND.EX UP0, UPT, UR5, URZ, UPT, UP0 ;  /* 0x000000ff0500728c */ /* 0x000fd2000bf05300 */
[----:B------:R-:W-:Y:S05]  /*6200*/  BRA.U !UP0, `(.L_x_29) ;  /* 0x0000000108947547 */ /* 0x000fea000b800000 */
        /* <DEDUP_REMOVED lines=37> */
.L_x_29:
        /* <DEDUP_REMOVED lines=33> */
.L_x_28:
        /* <DEDUP_REMOVED lines=36> */
.L_x_30:
        /* <DEDUP_REMOVED lines=27> */
[----:B------:R-:W-:-:S07]  /*6a60*/  F2FP.BF16.F32.PACK_AB R151, R152, R151 ;  /* 0x000000979897723e */ /* 0x000fce00000010ff */
.L_x_26:
[----:B------:R-:W0:Y:S01]  /*6a70*/  @P0 LDC.64 R154, c[0x0][0x478] ;  /* 0x00011e00ff9a0b82 */ /* 0x000e220000000a00 */
[----:B------:R-:W1:Y:S01]  /*6a80*/  @UP0 LDCU.64 UR26, c[0x0][0x470] ;  /* 0x00008e00ff1a07ac */ /* 0x000e620008000a00 */
[----:B------:R-:W-:Y:S01]  /*6a90*/  PLOP3.LUT P5, PT, PT, PT, UP0, 0x80, 0x8 ;  /* 0x000000000008781c */ /* 0x000fe20003faf008 */
[----:B0-----:R-:W-:-:S05]  /*6aa0*/  @P0 IMAD.WIDE.U32 R154, R17, 0x10, R154 ;  /* 0x00000010119a0825 */ /* 0x001fca00078e009a */
[----:B------:R0:W-:Y:S01]  /*6ab0*/  @P0 STG.E.128 desc[UR16][R154.64], R120 ;  /* 0x000000789a000986 */ /* 0x0001e2000c101d10 */
[----:B------:R-:W-:Y:S01]  /*6ac0*/  PLOP3.LUT P0, PT, PT, PT, UP0, 0x80, 0x8 ;  /* 0x000000000008781c */ /* 0x000fe20003f0f008 */
[----:B0-----:R-:W0:Y:S02]  /*6ad0*/  LDC.64 R154, c[0x0][0x468] ;  /* 0x00011a00ff9a7b82 */ /* 0x001e240000000a00 */
[----:B0-----:R-:W-:-:S05]  /*6ae0*/  IMAD.WIDE.U32 R154, R17, 0x10, R154 ;  /* 0x00000010119a7825 */ /* 0x001fca00078e009a */
[----:B------:R0:W-:Y:S02]  /*6af0*/  STG.E.128 desc[UR16][R154.64], R148 ;  /* 0x000000949a007986 */ /* 0x0001e4000c101d10 */
[----:B0-----:R-:W-:-:S05]  /*6b00*/  HFMA2 R148, -RZ, RZ, 0, 9.5367431640625e-07 ;  /* 0x00000010ff947431 */ /* 0x001fca00000001ff */
[C---:B-1----:R-:W-:Y:S01]  /*6b10*/  @P0 IMAD.WIDE.U32 R148, R17.reuse, R148, UR26 ;  /* 0x0000001a11940e25 */ /* 0x042fe2000f8e0094 */
[----:B------:R-:W-:-:S04]  /*6b20*/  IADD3 R17, PT, PT, R17, 0x100, RZ ;  /* 0x0000010011117810 */ /* 0x000fc80007ffe0ff */
[----:B------:R1:W-:Y:S03]  /*6b30*/  @P5 STG.E.128 desc[UR16][R148.64], R128 ;  /* 0x0000008094005986 */ /* 0x0003e6000c101d10 */
.L_x_22:
[----:B------:R-:W-:Y:S05]  /*6b40*/  BSYNC.RECONVERGENT B0 ;  /* 0x0000000000007941 */ /* 0x000fea0003800200 */
.L_x_21:
        /* <DEDUP_REMOVED lines=13> */
[----:B01----:R-:W-:Y:S01]  /*6c20*/  FFMA.FTZ R148, R26, UR8, R153 ;  /* 0x000000081a947c23 */ /* 0x003fe20008010099 */
        /* <DEDUP_REMOVED lines=47> */
.L_x_35:
[----:B01---5:R-:W-:Y:S01]  /*6f20*/  PRMT R148, R140, 0x7632, R148 ;  /* 0x000076328c947816 */ /* 0x023fe20000000094 */
        /* <DEDUP_REMOVED lines=44> */
.L_x_34:
[----:B------:R-:W-:-:S04]  /*71f0*/  UISETP.NE.U32.AND UP0, UPT, UR4, URZ, UPT ;  /* 0x000000ff0400728c */ /* 0x000fc8000bf05070 */
[----:B------:R-:W-:-:S09]  /*7200*/  UISETP.NE.AND.EX UP0, UPT, UR5, URZ, UPT, UP0 ;  /* 0x000000ff0500728c */ /* 0x000fd2000bf05300 */
[----:B------:R-:W-:Y:S05]  /*7210*/  BRA.U !UP0, `(.L_x_37) ;  /* 0x0000000108b47547 */ /* 0x000fea000b800000 */
        /* <DEDUP_REMOVED lines=45> */
.L_x_37:
[--C-:B------:R-:W-:Y:S01]  /*74f0*/  FFMA.FTZ R151, R182, UR8, R153.reuse ;  /* 0x00000008b6977c23 */ /* 0x100fe20008010099 */
[C---:B01---5:R-:W-:Y:S01]  /*7500*/  SHF.L.U32 R148, R143.reuse, 0x10, RZ ;  /* 0x000000108f947819 */ /* 0x063fe200000006ff */
        /* <DEDUP_REMOVED lines=39> */
.L_x_33:
[----:B01----:R-:W0:Y:S02]  /*7780*/  LDC.64 R148, c[0x0][0x478] ;  /* 0x00011e00ff947b82 */ /* 0x003e240000000a00 */
        /* <DEDUP_REMOVED lines=43> */
.L_x_39:
        /* <DEDUP_REMOVED lines=33> */
.L_x_38:
        /* <DEDUP_REMOVED lines=36> */
.L_x_40:
        /* <DEDUP_REMOVED lines=28> */
.L_x_36:
        /* <DEDUP_REMOVED lines=13> */
.L_x_32:
[----:B------:R-:W-:Y:S05]  /*8120*/  BSYNC.RECONVERGENT B0 ;  /* 0x0000000000007941 */ /* 0x000fea0003800200 */
.L_x_31:
        /* <DEDUP_REMOVED lines=13> */
[----:B012---:R-:W-:Y:S01]  /*8200*/  FFMA.FTZ R148, R29, UR8, R153 ;  /* 0x000000081d947c23 */ /* 0x007fe20008010099 */
[----:B------:R-:W-:Y:S01]  /*8210*/  PRMT R149, R145, 0x7632, R149 ;  /* 0x0000763291957816 */ /* 0x000fe20000000095 */
[----:B------:R-:W-:Y:S01]  /*8220*/  FFMA.FTZ R120, R168, UR8, R153 ;  /* 0x00000008a8787c23 */ /* 0x000fe20008010099 */
[----:B------:R-:W-:Y:S01]  /*8230*/  SHF.L.U32 R121, R121, 0x10, RZ ;  /* 0x0000001079797819 */ /* 0x000fe200000006ff */
[----:B------:R-:W-:Y:S01]  /*8240*/  FADD.FTZ R148, R20, -R148 ;  /* 0x8000009414947221 */ /* 0x000fe20000010000 */
[----:B------:R-:W-:Y:S01]  /*8250*/  SHF.L.U32 R149, R149, 0x10, RZ ;  /* 0x0000001095957819 */ /* 0x000fe200000006ff */
[----:B------:R-:W-:Y:S01]  /*8260*/  FADD.FTZ R120, R169, -R120 ;  /* 0x80000078a9787221 */ /* 0x000fe20000010000 */
[----:B------:R-:W-:Y:S01]  /*8270*/  PRMT R151, R147, 0x7632, R151 ;  /* 0x0000763293977816 */ /* 0x000fe20000000097 */
[--C-:B------:R-:W-:Y:S01]  /*8280*/  FFMA.FTZ R148, R148, UR23, R121.reuse ;  /* 0x0000001794947c23 */ /* 0x100fe20008010079 */
[----:B------:R-:W-:Y:S01]  /*8290*/  PRMT R121, R146, 0x7632, R121 ;  /* 0x0000763292797816 */ /* 0x000fe20000000079 */
[----:B------:R-:W-:Y:S01]  /*82a0*/  FFMA.FTZ R149, R120, UR23, R149 ;  /* 0x0000001778957c23 */ /* 0x000fe20008010095 */
[--C-:B------:R-:W-:Y:S01]  /*82b0*/  FFMA.FTZ R150, R185, UR8, R153.reuse ;  /* 0x00000008b9967c23 */ /* 0x100fe20008010099 */
[--C-:B------:R-:W-:Y:S01]  /*82c0*/  FFMA.FTZ R120, R192, UR8, R153.reuse ;  /* 0x00000008c0787c23 */ /* 0x100fe20008010099 */
[----:B------:R-:W-:Y:S01]  /*82d0*/  SHF.L.U32 R121, R121, 0x10, RZ ;  /* 0x0000001079797819 */ /* 0x000fe200000006ff */
[----:B------:R-:W-:Y:S01]  /*82e0*/  FFMA.FTZ R122, R28, UR8, R153 ;  /* 0x000000081c7a7c23 */ /* 0x000fe20008010099 */
[----:B------:R-:W-:Y:S01]  /*82f0*/  SHF.L.U32 R151, R151, 0x10, RZ ;  /* 0x0000001097977819 */ /* 0x000fe200000006ff */
[----:B------:R-:W-:Y:S01]  /*8300*/  FADD.FTZ R150, R171, -R150 ;  /* 0x80000096ab967221 */ /* 0x000fe20000010000 */
[----:B------:R-:W-:Y:S01]  /*8310*/  FADD.FTZ R120, R193, -R120 ;  /* 0x80000078c1787221 */ /* 0x000fe20000010000 */
[----:B------:R-:W-:Y:S01]  /*8320*/  FADD.FTZ R122, R21, -R122 ;  /* 0x8000007a157a7221 */ /* 0x000fe20000010000 */
[----:B------:R-:W-:Y:S01]  /*8330*/  SHF.L.U32 R123, R145, 0x10, RZ ;  /* 0x00000010917b7819 */ /* 0x000fe200000006ff */
[----:B------:R-:W-:Y:S01]  /*8340*/  FFMA.FTZ R150, R150, UR23, R121 ;  /* 0x0000001796967c23 */ /* 0x000fe20008010079 */
[----:B------:R-:W-:Y:S01]  /*8350*/  FFMA.FTZ R151, R120, UR23, R151 ;  /* 0x0000001778977c23 */ /* 0x000fe20008010097 */
[----:B------:R-:W-:Y:S01]  /*8360*/  FFMA.FTZ R120, R3, UR8, R153 ;  /* 0x0000000803787c23 */ /* 0x000fe20008010099 */
[----:B------:R-:W-:-:S02]  /*8370*/  SHF.L.U32 R121, R146, 0x10, RZ ;  /* 0x0000001092797819 */ /* 0x000fc400000006ff */
[----:B------:R-:W-:Y:S01]  /*8380*/  SHF.L.U32 R128, R144, 0x10, RZ ;  /* 0x0000001090807819 */ /* 0x000fe200000006ff */
[----:B------:R-:W-:Y:S02]  /*8390*/  FADD.FTZ R120, R2, -R120 ;  /* 0x8000007802787221 */ /* 0x000fe40000010000 */
[----:B------:R-:W-:Y:S01]  /*83a0*/  FFMA.FTZ R122, R122, UR23, R121 ;  /* 0x000000177a7a7c23 */ /* 0x000fe20008010079 */
[----:B------:R-:W-:Y:S01]  /*83b0*/  FFMA.FTZ R121, R184, UR8, R153 ;  /* 0x00000008b8797c23 */ /* 0x000fe20008010099 */
[----:B------:R-:W-:Y:S01]  /*83c0*/  FFMA.FTZ R120, R120, UR23, R123 ;  /* 0x0000001778787c23 */ /* 0x000fe2000801007b */
[----:B------:R-:W-:Y:S01]  /*83d0*/  SHF.L.U32 R123, R147, 0x10, RZ ;  /* 0x00000010937b7819 */ /* 0x000fe200000006ff */
[----:B------:R-:W-:Y:S01]  /*83e0*/  FFMA.FTZ R153, R5, UR8, R153 ;  /* 0x0000000805997c23 */ /* 0x000fe20008010099 */
[----:B------:R-:W-:Y:S01]  /*83f0*/  FADD.FTZ R121, R170, -R121 ;  /* 0x80000079aa797221 */ /* 0x000fe20000010000 */
[----:B------:R-:W-:Y:S02]  /*8400*/  F2FP.BF16.F32.PACK_AB R150, R150, R122 ;  /* 0x0000007a9696723e */ /* 0x000fe400000010ff */
[----:B------:R-:W-:Y:S01]  /*8410*/  F2FP.BF16.F32.PACK_AB R149, R149, R120 ;  /* 0x000000789595723e */ /* 0x000fe200000010ff */
[----:B------:R-:W-:Y:S01]  /*8420*/  FFMA.FTZ R123, R121, UR23, R123 ;  /* 0x00000017797b7c23 */ /* 0x000fe2000801007b */
[----:B------:R-:W-:Y:S01]  /*8430*/  FADD.FTZ R121, R4, -R153 ;  /* 0x8000009904797221 */ /* 0x000fe20000010000 */
[----:B------:R-:W-:-:S02]  /*8440*/  MOV R130, R150 ;  /* 0x0000009600827202 */ /* 0x000fc40000000f00 */
[----:B------:R-:W-:Y:S01]  /*8450*/  MOV R129, R149 ;  /* 0x0000009500817202 */ /* 0x000fe20000000f00 */
[----:B------:R-:W-:Y:S01]  /*8460*/  FFMA.FTZ R121, R121, UR23, R128 ;  /* 0x0000001779797c23 */ /* 0x000fe20008010080 */
[----:B------:R-:W-:Y:S02]  /*8470*/  F2FP.BF16.F32.PACK_AB R151, R151, R123 ;  /* 0x0000007b9797723e */ /* 0x000fe400000010ff */
[----:B------:R-:W-:Y:S02]  /*8480*/  MOV R122, R150 ;  /* 0x00000096007a7202 */ /* 0x000fe40000000f00 */
[----:B------:R-:W-:Y:S02]  /*8490*/  F2FP.BF16.F32.PACK_AB R148, R148, R121 ;  /* 0x000000799494723e */ /* 0x000fe400000010ff */
[----:B------:R-:W-:Y:S02]  /*84a0*/  MOV R131, R151 ;  /* 0x0000009700837202 */ /* 0x000fe40000000f00 */
[----:B------:R-:W-:-:S02]  /*84b0*/  MOV R128, R148 ;  /* 0x0000009400807202 */ /* 0x000fc40000000f00 */
[----:B------:R-:W-:Y:S02]  /*84c0*/  MOV R123, R151 ;  /* 0x00000097007b7202 */ /* 0x000fe40000000f00 */
[----:B------:R-:W-:Y:S02]  /*84d0*/  MOV R121, R149 ;  /* 0x0000009500797202 */ /* 0x000fe40000000f00 */
[----:B------:R-:W-:Y:S01]  /*84e0*/  MOV R120, R148 ;  /* 0x0000009400787202 */ /* 0x000fe20000000f00 */
[----:B------:R-:W-:Y:S06]  /*84f0*/  BRA `(.L_x_46) ;  /* 0x00000010004c7947 */ /* 0x000fec0003800000 */
.L_x_45:
[C---:B012--5:R-:W-:Y:S01]  /*8500*/  PRMT R148, R144.reuse, 0x7632, R148 ;  /* 0x0000763290947816 */ /* 0x067fe20000000094 */
[--C-:B------:R-:W-:Y:S01]  /*8510*/  FFMA.FTZ R120, R29, UR8, R153.reuse ;  /* 0x000000081d787c23 */ /* 0x100fe20008010099 */
[----:B------:R-:W-:Y:S01]  /*8520*/  SHF.L.U32 R121, R144, 0x10, RZ ;  /* 0x0000001090797819 */ /* 0x000fe200000006ff */
[----:B------:R-:W-:Y:S01]  /*8530*/  FFMA.FTZ R149, R3, UR8, R153 ;  /* 0x0000000803957c23 */ /* 0x000fe20008010099 */
[----:B------:R-:W-:Y:S01]  /*8540*/  SHF.L.U32 R148, R148, 0x10, RZ ;  /* 0x0000001094947819 */ /* 0x000fe200000006ff */
[----:B------:R-:W-:Y:S01]  /*8550*/  FADD.FTZ R120, R20, -R120 ;  /* 0x8000007814787221 */ /* 0x000fe20000010000 */
[----:B------:R-:W-:Y:S01]  /*8560*/  PRMT R122, R145, 0x7632, R122 ;  /* 0x00007632917a7816 */ /* 0x000fe2000000007a */
[----:B------:R-:W-:Y:S01]  /*8570*/  FADD.FTZ R149, R2, -R149 ;  /* 0x8000009502957221 */ /* 0x000fe20000010000 */
[--C-:B------:R-:W-:Y:S01]  /*8580*/  FFMA.FTZ R150, R28, UR8, R153.reuse ;  /* 0x000000081c967c23 */ /* 0x100fe20008010099 */
[----:B------:R-:W-:Y:S01]  /*8590*/  FFMA.FTZ R148, R120, UR23, R148 ;  /* 0x0000001778947c23 */ /* 0x000fe20008010094 */
[--C-:B------:R-:W-:Y:S01]  /*85a0*/  FFMA.FTZ R120, R5, UR8, R153.reuse ;  /* 0x0000000805787c23 */ /* 0x100fe20008010099 */
[----:B------:R-:W-:Y:S01]  /*85b0*/  SHF.L.U32 R122, R122, 0x10, RZ ;  /* 0x000000107a7a7819 */ /* 0x000fe200000006ff */
[----:B------:R-:W-:Y:S01]  /*85c0*/  FADD.FTZ R150, R21, -R150 ;  /* 0x8000009615967221 */ /* 0x000fe20000010000 */
[----:B------:R-:W-:Y:S01]  /*85d0*/  FFMA.FTZ R151, R184, UR8, R153 ;  /* 0x00000008b8977c23 */ /* 0x000fe20008010099 */
[----:B------:R-:W-:-:S03]  /*85e0*/  FADD.FTZ R120, R4, -R120 ;  /* 0x8000007804787221 */ /* 0x000fc60000010000 */
[----:B------:R-:W-:Y:S01]  /*85f0*/  FADD.FTZ R151, R170, -R151 ;  /* 0x80000097aa977221 */ /* 0x000fe20000010000 */
[----:B------:R-:W-:Y:S01]  /*8600*/  FFMA.FTZ R120, R120, UR23, R121 ;  /* 0x0000001778787c23 */ /* 0x000fe20008010079 */
[----:B------:R-:W-:-:S04]  /*8610*/  SHF.L.U32 R121, R145, 0x10, RZ ;  /* 0x0000001091797819 */ /* 0x000fc800000006ff */
[----:B------:R-:W-:Y:S01]  /*8620*/  F2FP.BF16.F32.PACK_AB R148, R148, R120 ;  /* 0x000000789494723e */ /* 0x000fe200000010ff */
[----:B------:R-:W-:Y:S01]  /*8630*/  FFMA.FTZ R149, R149, UR23, R121 ;  /* 0x0000001795957c23 */ /* 0x000fe20008010079 */
[----:B------:R-:W-:Y:S01]  /*8640*/  FFMA.FTZ R121, R168, UR8, R153 ;  /* 0x00000008a8797c23 */ /* 0x000fe20008010099 */
[----:B------:R-:W-:-:S03]  /*8650*/  SHF.L.U32 R120, R146, 0x10, RZ ;  /* 0x0000001092787819 */ /* 0x000fc600000006ff */
[----:B------:R-:W-:Y:S02]  /*8660*/  FADD.FTZ R121, R169, -R121 ;  /* 0x80000079a9797221 */ /* 0x000fe40000010000 */
[----:B------:R-:W-:Y:S01]  /*8670*/  FFMA.FTZ R150, R150, UR23, R120 ;  /* 0x0000001796967c23 */ /* 0x000fe20008010078 */
[--C-:B------:R-:W-:Y:S01]  /*8680*/  FFMA.FTZ R120, R185, UR8, R153.reuse ;  /* 0x00000008b9787c23 */ /* 0x100fe20008010099 */
[----:B------:R-:W-:Y:S01]  /*8690*/  FFMA.FTZ R121, R121, UR23, R122 ;  /* 0x0000001779797c23 */ /* 0x000fe2000801007a */
[----:B------:R-:W-:Y:S02]  /*86a0*/  FFMA.FTZ R153, R192, UR8, R153 ;  /* 0x00000008c0997c23 */ /* 0x000fe40008010099 */
[----:B------:R-:W-:Y:S02]  /*86b0*/  FADD.FTZ R120, R171, -R120 ;  /* 0x80000078ab787221 */ /* 0x000fe40000010000 */
[----:B------:R-:W-:Y:S01]  /*86c0*/  F2FP.BF16.F32.PACK_AB R149, R121, R149 ;  /* 0x000000957995723e */ /* 0x000fe200000010ff */
[----:B------:R-:W-:Y:S01]  /*86d0*/  FADD.FTZ R153, R193, -R153 ;  /* 0x80000099c1997221 */ /* 0x000fe20000010000 */
[----:B------:R-:W-:-:S04]  /*86e0*/  PRMT R121, R146, 0x7632, R121 ;  /* 0x0000763292797816 */ /* 0x000fc80000000079 */
[----:B------:R-:W-:-:S05]  /*86f0*/  SHF.L.U32 R121, R121, 0x10, RZ ;  /* 0x0000001079797819 */ /* 0x000fca00000006ff */
[----:B------:R-:W-:Y:S01]  /*8700*/  FFMA.FTZ R120, R120, UR23, R121 ;  /* 0x0000001778787c23 */ /* 0x000fe20008010079 */
[----:B------:R-:W-:-:S04]  /*8710*/  MOV R121, R149 ;  /* 0x0000009500797202 */ /* 0x000fc80000000f00 */
[----:B------:R-:W-:Y:S02]  /*8720*/  F2FP.BF16.F32.PACK_AB R150, R120, R150 ;  /* 0x000000967896723e */ /* 0x000fe400000010ff */
[----:B------:R-:W-:Y:S02]  /*8730*/  SHF.L.U32 R120, R147, 0x10, RZ ;  /* 0x0000001093787819 */ /* 0x000fe400000006ff */
[----:B------:R-:W-:-:S03]  /*8740*/  MOV R122, R150 ;  /* 0x00000096007a7202 */ /* 0x000fc60000000f00 */
[--C-:B------:R-:W-:Y:S01]  /*8750*/  FFMA.FTZ R151, R151, UR23, R120.reuse ;  /* 0x0000001797977c23 */ /* 0x100fe20008010078 */
[----:B------:R-:W-:-:S04]  /*8760*/  PRMT R120, R147, 0x7632, R120 ;  /* 0x0000763293787816 */ /* 0x000fc80000000078 */
[----:B------:R-:W-:-:S05]  /*8770*/  SHF.L.U32 R120, R120, 0x10, RZ ;  /* 0x0000001078787819 */ /* 0x000fca00000006ff */
[----:B------:R-:W-:-:S05]  /*8780*/  FFMA.FTZ R120, R153, UR23, R120 ;  /* 0x0000001799787c23 */ /* 0x000fca0008010078 */
[----:B------:R-:W-:Y:S02]  /*8790*/  F2FP.BF16.F32.PACK_AB R151, R120, R151 ;  /* 0x000000977897723e */ /* 0x000fe400000010ff */
[----:B------:R-:W-:Y:S02]  /*87a0*/  MOV R120, R148 ;  /* 0x0000009400787202 */ /* 0x000fe40000000f00 */
[----:B------:R-:W-:Y:S01]  /*87b0*/  MOV R123, R151 ;  /* 0x00000097007b7202 */ /* 0x000fe20000000f00 */
[----:B------:R-:W-:Y:S06]  /*87c0*/  BRA `(.L_x_46) ;  /* 0x0000000c00987947 */ /* 0x000fec0003800000 */
.L_x_44:
[----:B------:R-:W-:-:S04]  /*87d0*/  UISETP.NE.U32.AND UP0, UPT, UR4, URZ, UPT ;  /* 0x000000ff0400728c */ /* 0x000fc8000bf05070 */
[----:B------:R-:W-:-:S09]  /*87e0*/  UISETP.NE.AND.EX UP0, UPT, UR5, URZ, UPT, UP0 ;  /* 0x000000ff0500728c */ /* 0x000fd2000bf05300 */
[----:B------:R-:W-:Y:S05]  /*87f0*/  BRA.U !UP0, `(.L_x_47) ;  /* 0x0000000108b47547 */ /* 0x000fea000b800000 */
        /* <DEDUP_REMOVED lines=45> */
.L_x_47:
[--C-:B------:R-:W-:Y:S01]  /*8ad0*/  FFMA.FTZ R151, R184, UR8, R153.reuse ;  /* 0x00000008b8977c23 */ /* 0x100fe20008010099 */
[C---:B012--5:R-:W-:Y:S01]  /*8ae0*/  SHF.L.U32 R148, R147.reuse, 0x10, RZ ;  /* 0x0000001093947819 */ /* 0x067fe200000006ff */
        /* <DEDUP_REMOVED lines=8> */
[----:B------:R-:W-:-:S03]  /*8b70*/  SHF.L.U32 R152, R152, 0x10, RZ ;  /* 0x0000001098987819 */ /* 0x000fc600000006ff */
        /* <DEDUP_REMOVED lines=17> */
[----:B------:R-:W-:Y:S01]  /*8c90*/  FFMA.FTZ R148, R148, UR23, R152 ;  /* 0x0000001794947c23 */ /* 0x000fe20008010098 */
[----:B------:R-:W-:-:S04]  /*8ca0*/  SHF.L.U32 R152, R144, 0x10, RZ ;  /* 0x0000001090987819 */ /* 0x000fc800000006ff */
[----:B------:R-:W-:Y:S01]  /*8cb0*/  F2FP.BF16.F32.PACK_AB R149, R148, R149 ;  /* 0x000000959495723e */ /* 0x000fe200000010ff */
[--C-:B------:R-:W-:Y:S01]  /*8cc0*/  FFMA.FTZ R148, R5, UR8, R153.reuse ;  /* 0x0000000805947c23 */ /* 0x100fe20008010099 */
[----:B------:R-:W-:-:S03]  /*8cd0*/  FFMA.FTZ R153, R29, UR8, R153 ;  /* 0x000000081d997c23 */ /* 0x000fc60008010099 */
[----:B------:R-:W-:Y:S01]  /*8ce0*/  FADD.FTZ R148, R4, -R148 ;  /* 0x8000009404947221 */ /* 0x000fe20000010000 */
[----:B------:R-:W-:-:S03]  /*8cf0*/  FADD.FTZ R153, R20, -R153 ;  /* 0x8000009914997221 */ /* 0x000fc60000010000 */
[--C-:B------:R-:W-:Y:S01]  /*8d00*/  FFMA.FTZ R148, R148, UR23, R152.reuse ;  /* 0x0000001794947c23 */ /* 0x100fe20008010098 */
[----:B------:R-:W-:-:S04]  /*8d10*/  PRMT R152, R144, 0x7632, R152 ;  /* 0x0000763290987816 */ /* 0x000fc80000000098 */
[----:B------:R-:W-:-:S05]  /*8d20*/  SHF.L.U32 R152, R152, 0x10, RZ ;  /* 0x0000001098987819 */ /* 0x000fca00000006ff */
[----:B------:R-:W-:-:S05]  /*8d30*/  FFMA.FTZ R152, R153, UR23, R152 ;  /* 0x0000001799987c23 */ /* 0x000fca0008010098 */
[----:B------:R-:W-:Y:S01]  /*8d40*/  F2FP.BF16.F32.PACK_AB R148, R152, R148 ;  /* 0x000000949894723e */ /* 0x000fe200000010ff */
[----:B------:R-:W-:Y:S06]  /*8d50*/  BRA `(.L_x_46) ;  /* 0x0000000800347947 */ /* 0x000fec0003800000 */
.L_x_43:
[----:B012---:R-:W0:Y:S02]  /*8d60*/  LDC.64 R148, c[0x0][0x478] ;  /* 0x00011e00ff947b82 */ /* 0x007e240000000a00 */
        /* <DEDUP_REMOVED lines=43> */
.L_x_49:
        /* <DEDUP_REMOVED lines=12> */
[--C-:B------:R-:W-:Y:S01]  /*90e0*/  FFMA.FTZ R122, R192, UR8, R153.reuse ;  /* 0x00000008c07a7c23 */ /* 0x100fe20008010099 */
[--C-:B------:R-:W-:Y:S01]  /*90f0*/  FFMA.FTZ R123, R28, UR8, R153.reuse ;  /* 0x000000081c7b7c23 */ /* 0x100fe20008010099 */
[----:B------:R-:W-:Y:S01]  /*9100*/  F2FP.BF16.F32.PACK_AB R148, R121, R148 ;  /* 0x000000947994723e */ /* 0x000fe200000010ff */
[--C-:B------:R-:W-:Y:S01]  /*9110*/  FFMA.FTZ R121, R185, UR8, R153.reuse ;  /* 0x00000008b9797c23 */ /* 0x100fe20008010099 */
[----:B------:R-:W-:Y:S01]  /*9120*/  F2FP.BF16.F32.PACK_AB R149, R120, R149 ;  /* 0x000000957895723e */ /* 0x000fe200000010ff */
        /* <DEDUP_REMOVED lines=8> */
[----:B------:R-:W-:-:S04]  /*91b0*/  FMUL.FTZ R120, R120, UR23 ;  /* 0x0000001778787c20 */ /* 0x000fc80008410000 */
[----:B------:R-:W-:Y:S02]  /*91c0*/  F2FP.BF16.F32.PACK_AB R150, R121, R123 ;  /* 0x0000007b7996723e */ /* 0x000fe400000010ff */
[----:B------:R-:W-:Y:S02]  /*91d0*/  F2FP.BF16.F32.PACK_AB R151, R122, R120 ;  /* 0x000000787a97723e */ /* 0x000fe400000010ff */
[----:B------:R-:W-:Y:S02]  /*91e0*/  MOV R122, R150 ;  /* 0x00000096007a7202 */ /* 0x000fe40000000f00 */
[----:B------:R-:W-:Y:S02]  /*91f0*/  MOV R123, R151 ;  /* 0x00000097007b7202 */ /* 0x000fe40000000f00 */
[----:B------:R-:W-:Y:S02]  /*9200*/  MOV R121, R149 ;  /* 0x0000009500797202 */ /* 0x000fe40000000f00 */
[----:B------:R-:W-:Y:S01]  /*9210*/  MOV R120, R148 ;  /* 0x0000009400787202 */ /* 0x000fe20000000f00 */
[----:B------:R-:W-:Y:S06]  /*9220*/  BRA `(.L_x_46) ;  /* 0x0000000400007947 */ /* 0x000fec0003800000 */
.L_x_48:
        /* <DEDUP_REMOVED lines=36> */
.L_x_50:
        /* <DEDUP_REMOVED lines=21> */
[--C-:B------:R-:W-:Y:S01]  /*95c0*/  FFMA.FTZ R151, R192, UR8, R153.reuse ;  /* 0x00000008c0977c23 */ /* 0x100fe20008010099 */
[----:B------:R-:W-:-:S03]  /*95d0*/  FFMA.FTZ R153, R184, UR8, R153 ;  /* 0x00000008b8997c23 */ /* 0x000fc60008010099 */
[----:B------:R-:W-:Y:S01]  /*95e0*/  FADD.FTZ R151, R193, -R151 ;  /* 0x80000097c1977221 */ /* 0x000fe20000010000 */
[----:B------:R-:W-:-:S03]  /*95f0*/  FADD.FTZ R153, R170, -R153 ;  /* 0x80000099aa997221 */ /* 0x000fc60000010000 */
[----:B------:R-:W-:Y:S01]  /*9600*/  FMUL.FTZ R151, R151, UR23 ;  /* 0x0000001797977c20 */ /* 0x000fe20008410000 */
[----:B------:R-:W-:-:S05]  /*9610*/  FMUL.FTZ R153, R153, UR23 ;  /* 0x0000001799997c20 */ /* 0x000fca0008410000 */
[----:B------:R-:W-:-:S07]  /*9620*/  F2FP.BF16.F32.PACK_AB R151, R151, R153 ;  /* 0x000000999797723e */ /* 0x000fce00000010ff */
.L_x_46:
        /* <DEDUP_REMOVED lines=10> */
[----:B-1----:R-:W-:-:S05]  /*96d0*/  @P0 IMAD.WIDE.U32 R148, R17, R148, UR26 ;  /* 0x0000001a11940e25 */ /* 0x002fca000f8e0094 */
[----:B------:R3:W-:Y:S02]  /*96e0*/  @P5 STG.E.128 desc[UR16][R148.64], R128 ;  /* 0x0000008094005986 */ /* 0x0007e4000c101d10 */
.L_x_42:
[----:B------:R-:W-:Y:S05]  /*96f0*/  BSYNC.RECONVERGENT B0 ;  /* 0x0000000000007941 */ /* 0x000fea0003800200 */
.L_x_41:
[----:B------:R-:W-:Y:S01]  /*9700*/  UPLOP3.LUT UP1, UPT, UPT, UPT, UP1, 0x40, 0x4 ;  /* 0x000000000004789c */ /* 0x000fe20003f2e810 */
[----:B------:R-:W-:Y:S10]  /*9710*/  BRA.U !UP3, `(.L_x_51) ;  /* 0xffffff790b907547 */ /* 0x000ff4000b83ffff */
.L_x_0:
[----:B------:R-:W4:Y:S01]  /*9720*/  S2UR UR4, SR_CTAID.X ;  /* 0x00000000000479c3 */ /* 0x000f220000002500 */
[----:B------:R-:W-:Y:S01]  /*9730*/  BSSY.RECONVERGENT B0, `(.L_x_52) ;  /* 0x0000016000007945 */ /* 0x000fe20003800200 */
[----:B----4-:R-:W-:-:S06]  /*9740*/  UIMAD UR4, UR4, UR10, URZ ;  /* 0x0000000a040472a4 */ /* 0x010fcc000f8e02ff */
[----:B------:R-:W-:-:S04]  /*9750*/  MOV R11, UR4 ;  /* 0x00000004000b7c02 */ /* 0x000fc80008000f00 */
[----:B------:R-:W-:Y:S01]  /*9760*/  LEA.HI R11, R11, R156, RZ, 0x1d ;  /* 0x0000009c0b0b7211 */ /* 0x000fe200078fe8ff */
[----:B------:R-:W-:Y:S06]  /*9770*/  @!P4 BRA `(.L_x_53) ;  /* 0x000000000044c947 */ /* 0x000fec0003800000 */
[----:B------:R-:W4:Y:S08]  /*9780*/  LDC.64 R2, c[0x0][0x440] ;  /* 0x00011000ff027b82 */ /* 0x000f300000000a00 */
[----:B------:R-:W0:Y:S08]  /*9790*/  LDC.64 R4, c[0x0][0x448] ;  /* 0x00011200ff047b82 */ /* 0x000e300000000a00 */
[----:B------:R-:W1:Y:S08]  /*97a0*/  LDC.64 R6, c[0x0][0x450] ;  /* 0x00011400ff067b82 */ /* 0x000e700000000a00 */
[----:B------:R-:W2:Y:S01]  /*97b0*/  LDC.64 R8, c[0x0][0x458] ;  /* 0x00011600ff087b82 */ /* 0x000ea20000000a00 */
[----:B----4-:R-:W-:-:S05]  /*97c0*/  IMAD.WIDE.U32 R2, R11, 0x20, R2 ;  /* 0x000000200b027825 */ /* 0x010fca00078e0002 */
[----:B------:R4:W-:Y:S01]  /*97d0*/  STG.E.128 desc[UR16][R2.64], R196 ;  /* 0x000000c402007986 */ /* 0x0009e2000c101d10 */
[----:B0-----:R-:W-:-:S03]  /*97e0*/  IMAD.WIDE.U32 R4, R11, 0x20, R4 ;  /* 0x000000200b047825 */ /* 0x001fc600078e0004 */
[----:B------:R4:W-:Y:S04]  /*97f0*/  STG.E.128 desc[UR16][R2.64+0x10], R44 ;  /* 0x0000102c02007986 */ /* 0x0009e8000c101d10 */
[----:B------:R4:W-:Y:S01]  /*9800*/  STG.E.128 desc[UR16][R4.64], R232 ;  /* 0x000000e804007986 */ /* 0x0009e2000c101d10 */
[----:B-1----:R-:W-:-:S03]  /*9810*/  IMAD.WIDE.U32 R6, R11, 0x20, R6 ;  /* 0x000000200b067825 */ /* 0x002fc600078e0006 */
[----:B------:R4:W-:Y:S04]  /*9820*/  STG.E.128 desc[UR16][R4.64+0x10], R224 ;  /* 0x000010e004007986 */ /* 0x0009e8000c101d10 */
[----:B------:R4:W-:Y:S01]  /*9830*/  STG.E.128 desc[UR16][R6.64], R92 ;  /* 0x0000005c06007986 */ /* 0x0009e2000c101d10 */
[C---:B--2---:R-:W-:Y:S01]  /*9840*/  IMAD.WIDE.U32 R8, R11.reuse, 0x20, R8 ;  /* 0x000000200b087825 */ /* 0x044fe200078e0008 */
[----:B------:R-:W-:Y:S02]  /*9850*/  IADD3 R11, PT, PT, R11, 0x100, RZ ;  /* 0x000001000b0b7810 */ /* 0x000fe40007ffe0ff */
[----:B------:R4:W-:Y:S04]  /*9860*/  STG.E.128 desc[UR16][R6.64+0x10], R96 ;  /* 0x0000106006007986 */ /* 0x0009e8000c101d10 */
[----:B------:R4:W-:Y:S04]  /*9870*/  STG.E.128 desc[UR16][R8.64], R64 ;  /* 0x0000004008007986 */ /* 0x0009e8000c101d10 */
[----:B------:R4:W-:Y:S02]  /*9880*/  STG.E.128 desc[UR16][R8.64+0x10], R68 ;  /* 0x0000104408007986 */ /* 0x0009e4000c101d10 */
.L_x_53:
[----:B------:R-:W-:Y:S05]  /*9890*/  BSYNC.RECONVERGENT B0 ;  /* 0x0000000000007941 */ /* 0x000fea0003800200 */
.L_x_52:
[----:B------:R-:W-:Y:S04]  /*98a0*/  BSSY.RECONVERGENT B0, `(.L_x_54) ;  /* 0x0000013000007945 */ /* 0x000fe80003800200 */
[----:B------:R-:W-:Y:S05]  /*98b0*/  @!P1 BRA `(.L_x_55) ;  /* 0x0000000000449947 */ /* 0x000fea0003800000 */
[----:B----4-:R-:W4:Y:S08]  /*98c0*/  LDC.64 R2, c[0x0][0x440] ;  /* 0x00011000ff027b82 */ /* 0x010f300000000a00 */
        /* <DEDUP_REMOVED lines=16> */
.L_x_55:
[----:B------:R-:W-:Y:S05]  /*99d0*/  BSYNC.RECONVERGENT B0 ;  /* 0x0000000000007941 */ /* 0x000fea0003800200 */
.L_x_54:
        /* <DEDUP_REMOVED lines=19> */
.L_x_57:
[----:B------:R-:W-:Y:S05]  /*9b10*/  BSYNC.RECONVERGENT B0 ;  /* 0x0000000000007941 */ /* 0x000fea0003800200 */
.L_x_56:
[----:B------:R-:W-:Y:S05]  /*9b20*/  @!P3 EXIT ;  /* 0x000000000000b94d */ /* 0x000fea0003800000 */
[----:B----4-:R-:W4:Y:S08]  /*9b30*/  LDC.64 R2, c[0x0][0x440] ;  /* 0x00011000ff027b82 */ /* 0x010f300000000a00 */
[----:B------:R-:W0:Y:S08]  /*9b40*/  LDC.64 R4, c[0x0][0x448] ;  /* 0x00011200ff047b82 */ /* 0x000e300000000a00 */
[----:B------:R-:W1:Y:S08]  /*9b50*/  LDC.64 R6, c[0x0][0x450] ;  /* 0x00011400ff067b82 */ /* 0x000e700000000a00 */
[----:B------:R-:W2:Y:S01]  /*9b60*/  LDC.64 R8, c[0x0][0x458] ;  /* 0x00011600ff087b82 */ /* 0x000ea20000000a00 */
[----:B----4-:R-:W-:-:S05]  /*9b70*/  IMAD.WIDE.U32 R2, R11, 0x20, R2 ;  /* 0x000000200b027825 */ /* 0x010fca00078e0002 */
[----:B------:R-:W-:Y:S01]  /*9b80*/  STG.E.128 desc[UR16][R2.64], R56 ;  /* 0x0000003802007986 */ /* 0x000fe2000c101d10 */
[----:B0-----:R-:W-:-:S03]  /*9b90*/  IMAD.WIDE.U32 R4, R11, 0x20, R4 ;  /* 0x000000200b047825 */ /* 0x001fc600078e0004 */
[----:B------:R-:W-:Y:S04]  /*9ba0*/  STG.E.128 desc[UR16][R2.64+0x10], R60 ;  /* 0x0000103c02007986 */ /* 0x000fe8000c101d10 */
[----:B------:R-:W-:Y:S01]  /*9bb0*/  STG.E.128 desc[UR16][R4.64], R204 ;  /* 0x000000cc04007986 */ /* 0x000fe2000c101d10 */
[----:B-1----:R-:W-:-:S03]  /*9bc0*/  IMAD.WIDE.U32 R6, R11, 0x20, R6 ;  /* 0x000000200b067825 */ /* 0x002fc600078e0006 */
[----:B------:R-:W-:Y:S04]  /*9bd0*/  STG.E.128 desc[UR16][R4.64+0x10], R200 ;  /* 0x000010c804007986 */ /* 0x000fe8000c101d10 */
[----:B------:R-:W-:Y:S01]  /*9be0*/  STG.E.128 desc[UR16][R6.64], R112 ;  /* 0x0000007006007986 */ /* 0x000fe2000c101d10 */
[----:B--2---:R-:W-:-:S03]  /*9bf0*/  IMAD.WIDE.U32 R8, R11, 0x20, R8 ;  /* 0x000000200b087825 */ /* 0x004fc600078e0008 */
[----:B------:R-:W-:Y:S04]  /*9c00*/  STG.E.128 desc[UR16][R6.64+0x10], R116 ;  /* 0x0000107406007986 */ /* 0x000fe8000c101d10 */
[----:B------:R-:W-:Y:S04]  /*9c10*/  STG.E.128 desc[UR16][R8.64], R84 ;  /* 0x0000005408007986 */ /* 0x000fe8000c101d10 */
[----:B------:R-:W-:Y:S01]  /*9c20*/  STG.E.128 desc[UR16][R8.64+0x10], R88 ;  /* 0x0000105808007986 */ /* 0x000fe2000c101d10 */
[----:B------:R-:W-:Y:S05]  /*9c30*/  EXIT ;  /* 0x000000000000794d */ /* 0x000fea0003800000 */
.L_x_58:
[----:B------:R-:W-:-:S00]  /*9c40*/  BRA `(.L_x_58) ;  /* 0xfffffffc00fc7947 */ /* 0x000fc0000383ffff */
[----:B------:R-:W-:-:S00]  /*9c50*/  NOP ;  /* 0x0000000000007918 */ /* 0x000fc00000000000 */
        /* <DEDUP_REMOVED lines=10> */
.L_x_4796:


//--------------------- .text._ZN10layer_norm31ln_parallel_residual_bwd_kernelINS_13Kernel_traitsI13__nv_bfloat16S2_S2_S2_fjLj8192ELj1ELj1ELj8ELj16ENS_18Kernel_traits_baseILj8192ES2_S2_S2_S2_fjLj256EEEEELb0ELb0ELb1EEEvNS_9BwdParamsE --------------------------
	.section	.text._ZN10layer_norm31ln_parallel_residual_bwd_kernelINS_13Kernel_traitsI13__nv_bfloat16S2_S2_S2_fjLj8192ELj1ELj1ELj8ELj16ENS_18Kernel_traits_baseILj8192ES2_S2_S2_S2_fjLj256EEEEELb0ELb0ELb1EEEvNS_9BwdParamsE,"ax",@progbits
	.align	128
        .global         _ZN10layer_norm31ln_parallel_residual_bwd_kernelINS_13Kernel_traitsI13__nv_bfloat16S2_S2_S2_fjLj8192ELj1ELj1ELj8ELj16ENS_18Kernel_traits_baseILj8192ES2_S2_S2_S2_fjLj256EEEEELb0ELb0ELb1EEEvNS_9BwdParamsE
        .type           _ZN10layer_norm31ln_parallel_residual_bwd_kernelINS_13Kernel_traitsI13__nv_bfloat16S2_S2_S2_fjLj8192ELj1ELj1ELj8ELj16ENS_18Kernel_traits_baseILj8192ES2_S2_S2_S2_fjLj256EEEEELb0ELb0ELb1EEEvNS_9BwdParamsE,@function
        .size           _ZN10layer_norm31ln_parallel_residual_bwd_kernelINS_13Kernel_traitsI13__nv_bfloat16S2_S2_S2_fjLj8192ELj1ELj1ELj8ELj16ENS_18Kernel_traits_baseILj8192ES2_S2_S2_S2_fjLj256EEEEELb0ELb0ELb1EEEvNS_9BwdParamsE,(.L_x_4797 - _ZN10layer_norm31ln_parallel_residual_bwd_kernelINS_13Kernel_traitsI13__nv_bfloat16S2_S2_S2_fjLj8192ELj1ELj1ELj8ELj16ENS_18Kernel_traits_baseILj8192ES2_S2_S2_S2_fjLj256EEEEELb0ELb0ELb1EEEvNS_9BwdParamsE)
        .other          _ZN10layer_norm31ln_parallel_residual_bwd_kernelINS_13Kernel_traitsI13__nv_bfloat16S2_S2_S2_fjLj8192ELj1ELj1ELj8ELj16ENS_18Kernel_traits_baseILj8192ES2_S2_S2_S2_fjLj256EEEEELb0ELb0ELb1EEEvNS_9BwdParamsE,@"STO_CUDA_ENTRY STV_DEFAULT"
_ZN10layer_norm31ln_parallel_residual_bwd_kernelINS_13Kernel_traitsI13__nv_bfloat16S2_S2_S2_fjLj8192ELj1ELj1ELj8ELj16ENS_18Kernel_traits_baseILj8192ES2_S2_S2_S2_fjLj256EEEEELb0ELb0ELb1EEEvNS_9BwdParamsE:
.text._ZN10layer_norm31ln_parallel_residual_bwd_kernelINS_13Kernel_traitsI13__nv_bfloat16S2_S2_S2_fjLj8192ELj1ELj1ELj8ELj16ENS_18Kernel_traits_baseILj8192ES2_S2_S2_S2_fjLj256EEEEELb0ELb0ELb1EEEvNS_9BwdParamsE:
[----:B------:R-:W0:Y:S08]  /*0000*/  LDC R1, c[0x0][0x37c] ;  /* 0x0000df00ff017b82 */ /* 0x000e300000000800 */
[----:B------:R-:W1:Y:S01]  /*0010*/  S2UR UR4, SR_CTAID.X ;  /* 0x00000000000479c3 */ /* 0x000e620000002500 */
[----:B------:R-:W1:Y:S01]  /*0020*/  LDCU UR5, c[0x0][0x384] ;  /* 0x00007080ff0577ac */ /* 0x000e620008000800 */
[----:B------:R-:W2:Y:S01]  /*0030*/  S2R R107, SR_TID.X ;  /* 0x00000000006b7919 */ /* 0x000ea20000002100 */
[----:B0-----:R-:W-:-:S02]  /*0040*/  IADD3 R1, PT, PT, R1, -0xb8, RZ ;  /* 0xffffff4801017810 */ /* 0x001fc40007ffe0ff */
        /* <DEDUP_REMOVED lines=19> */
[----:B------:R-:W-:Y:S01]  /*0180*/  CS2R R96, SRZ ;  /* 0x0000000000607805 */ /* 0x000fe2000001ff00 */
[----:B-1----:R-:W-:Y:S01]  /*0190*/  UISETP.GE.AND UP0, UPT, UR4, UR5, UPT ;  /* 0x000000050400728c */ /* 0x002fe2000bf06270 */
        /* <DEDUP_REMOVED lines=43> */
[----:B------:R-:W-:Y:S01]  /*0450*/  CS2R R88, SRZ ;  /* 0x0000000000587805 */ /* 0x000fe2000001ff00 */
[----:B------:R-:W0:Y:S01]  /*0460*/  LDCU.64 UR14, c[0x0][0x358] ;  /* 0x00006b00ff0e77ac */ /* 0x000e220008000a00 */
[----:B--2---:R-:W-:Y:S05]  /*0470*/  BRA.U UP0, `(.L_x_59) ;  /* 0x00000091006c7547 */ /* 0x004fea000b800000 */
[----:B------:R-:W1:Y:S08]  /*0480*/  LDC.64 R2, c[0x0][0x3d0] ;  /* 0x0000f400ff027b82 */ /* 0x000e700000000a00 */
[----:B------:R-:W2:Y:S01]  /*0490*/  LDC.64 R8, c[0x0][0x3d8] ;  /* 0x0000f600ff087b82 */ /* 0x000ea20000000a00 */
[----:B------:R-:W-:Y:S01]  /*04a0*/  HFMA2 R230, -RZ, RZ, 0, 0 ;  /* 0x00000000ffe67431 */ /* 0x000fe200000001ff */
        /* <DEDUP_REMOVED lines=13> */
[----:B------:R-:W-:Y:S01]  /*0580*/  CS2R R202, SRZ ;  /* 0x0000000000ca7805 */ /* 0x000fe2000001ff00 */
[----:B-1----:R-:W-:Y:S01]  /*0590*/  IMAD.WIDE.U32 R2, R107, 0x10, R2 ;  /* 0x000000106b027825 */ /* 0x002fe200078e0002 */
[----:B------:R-:W-:Y:S02]  /*05a0*/  CS2R R200, SRZ ;  /* 0x0000000000c87805 */ /* 0x000fe4000001ff00 */
[----:B------:R-:W-:Y:S02]  /*05b0*/  MOV R199, RZ ;  /* 0x000000ff00c77202 */ /* 0x000fe40000000f00 */
[----:B------:R-:W-:Y:S02]  /*05c0*/  CS2R R156, SRZ ;  /* 0x00000000009c7805 */ /* 0x000fe4000001ff00 */
[----:B------:R-:W-:Y:S01]  /*05d0*/  CS2R R154, SRZ ;  /* 0x00000000009a7805 */ /* 0x000fe2000001ff00 */
[----:B0-----:R-:W3:Y:S01]  /*05e0*/  LDG.E.128 R32, desc[UR14][R2.64] ;  /* 0x0000000e02207981 */ /* 0x001ee2000c1e1d00 */
[----:B------:R-:W-:-:S02]  /*05f0*/  CS2R R152, SRZ ;  /* 0x0000000000987805 */ /* 0x000fc4000001ff00 */
[----:B------:R-:W-:Y:S01]  /*0600*/  CS2R R150, SRZ ;  /* 0x0000000000967805 */ /* 0x000fe2000001ff00 */
[----:B--2---:R-:W-:Y:S01]  /*0610*/  IMAD.WIDE.U32 R8, R107, 0x10, R8 ;  /* 0x000000106b087825 */ /* 0x004fe200078e0008 */
[----:B------:R-:W2:Y:S01]  /*0620*/  LDG.E.128 R24, desc[UR14][R2.64+0x1000] ;  /* 0x0010000e02187981 */ /* 0x000ea2000c1e1d00 */
[----:B------:R-:W-:Y:S02]  /*0630*/  CS2R R148, SRZ ;  /* 0x0000000000947805 */ /* 0x000fe4000001ff00 */
[----:B------:R-:W-:Y:S02]  /*0640*/  CS2R R146, SRZ ;  /* 0x0000000000927805 */ /* 0x000fe4000001ff00 */
[----:B------:R-:W-:Y:S01]  /*0650*/  CS2R R144, SRZ ;  /* 0x0000000000907805 */ /* 0x000fe2000001ff00 */
[----:B------:R-:W4:Y:S01]  /*0660*/  LDG.E.128 R28, desc[UR14][R8.64] ;  /* 0x0000000e081c7981 */ /* 0x000f22000c1e1d00 */
[----:B------:R-:W-:Y:S02]  /*0670*/  CS2R R142, SRZ ;  /* 0x00000000008e7805 */ /* 0x000fe4000001ff00 */
[----:B------:R-:W-:-:S02]  /*0680*/  CS2R R140, SRZ ;  /* 0x00000000008c7805 */ /* 0x000fc4000001ff00 */
[----:B------:R-:W-:Y:S01]  /*0690*/  CS2R R138, SRZ ;  /* 0x00000000008a7805 */ /* 0x000fe2000001ff00 */
[----:B------:R-:W5:Y:S01]  /*06a0*/  LDG.E.128 R20, desc[UR14][R8.64+0x1000] ;  /* 0x0010000e08147981 */ /* 0x000f62000c1e1d00 */
[----:B------:R-:W-:Y:S02]  /*06b0*/  CS2R R136, SRZ ;  /* 0x0000000000887805 */ /* 0x000fe4000001ff00 */
[----:B------:R-:W-:Y:S02]  /*06c0*/  CS2R R134, SRZ ;  /* 0x0000000000867805 */ /* 0x000fe4000001ff00 */
[----:B------:R-:W-:Y:S01]  /*06d0*/  CS2R R132, SRZ ;  /* 0x0000000000847805 */ /* 0x000fe2000001ff00 */
[----:B------:R-:W5:Y:S01]  /*06e0*/  LDG.E.128 R16, desc[UR14][R2.64+0x2000] ;  /* 0x0020000e02107981 */ /* 0x000f62000c1e1d00 */
        /* <DEDUP_REMOVED lines=11> */
[----:B------:R0:W5:Y:S01]  /*07a0*/  LDG.E.128 R4, desc[UR14][R8.64+0x3000] ;  /* 0x0030000e08047981 */ /* 0x000162000c1e1d00 */
        /* <DEDUP_REMOVED lines=10> */
[----:B0-----:R-:W-:Y:S01]  /*0850*/  CS2R R8, SRZ ;  /* 0x0000000000087805 */ /* 0x001fe2000001ff00 */
[----:B------:R-:W-:Y:S01]  /*0860*/  UPLOP3.LUT UP1, UPT, UPT, UPT, UPT, 0x40, 0x4 ;  /* 0x000000000004789c */ /* 0x000fe20003f2e870 */
[----:B------:R-:W0:Y:S01]  /*0870*/  LDCU UR23, c[0x0][0x388] ;  /* 0x00007100ff1777ac */ /* 0x000e220008000800 */
[----:B------:R-:W1:Y:S01]  /*0880*/  LDCU.U8 UR22, c[0x0][0x410] ;  /* 0x00008200ff1677ac */ /* 0x000e620008000000 */
[----:B------:R-:W0:Y:S01]  /*0890*/  LDCU UR28, c[0x0][0x400] ;  /* 0x00008000ff1c77ac */ /* 0x000e220008000800 */
[----:B------:R-:W0:Y:S01]  /*08a0*/  LDCU.64 UR30, c[0x0][0x468] ;  /* 0x00008d00ff1e77ac */ /* 0x000e220008000a00 */
[----:B------:R-:W0:Y:S01]  /*08b0*/  LDCU.64 UR12, c[0x0][0x470] ;  /* 0x00008e00ff0c77ac */ /* 0x000e220008000a00 */
[----:B------:R-:W0:Y:S01]  /*08c0*/  LDCU.64 UR10, c[0x0][0x478] ;  /* 0x00008f00ff0a77ac */ /* 0x000e220008000a00 */
[----:B------:R-:W0:Y:S01]  /*08d0*/  LDCU.128 UR16, c[0x0][0x3c0] ;  /* 0x00007800ff1077ac */ /* 0x000e220008000c00 */
[----:B------:R-:W0:Y:S01]  /*08e0*/  LDCU.64 UR24, c[0x0][0x438] ;  /* 0x00008700ff1877ac */ /* 0x000e220008000a00 */
[----:B------:R-:W0:Y:S01]  /*08f0*/  LDCU.64 UR26, c[0x0][0x380] ;  /* 0x00007000ff1a77ac */ /* 0x000e220008000a00 */
[----:B---3--:R-:W-:-:S02]  /*0900*/  SHF.L.U32 R3, R32, 0x10, RZ ;  /* 0x0000001020037819 */ /* 0x008fc400000006ff */
[----:B------:R-:W-:-:S03]  /*0910*/  SHF.L.U32 R2, R33, 0x10, RZ ;  /* 0x0000001021027819 */ /* 0x000fc600000006ff */
[----:B------:R3:W-:Y:S04]  /*0920*/  STL [R1+0xb0], R3 ;  /* 0x0000b00301007387 */ /* 0x0007e80000100800 */
[----:B------:R1:W-:Y:S01]  /*0930*/  STL [R1+0xa0], R2 ;  /* 0x0000a00201007387 */ /* 0x0003e20000100800 */
[----:B---3--:R-:W-:Y:S02]  /*0940*/  SHF.L.U32 R3, R34, 0x10, RZ ;  /* 0x0000001022037819 */ /* 0x008fe400000006ff */
[----:B-1----:R-:W-:-:S03]  /*0950*/  SHF.L.U32 R2, R35, 0x10, RZ ;  /* 0x0000001023027819 */ /* 0x002fc600000006ff */
[----:B------:R4:W-:Y:S04]  /*0960*/  STL [R1+0x90], R3 ;  /* 0x0000900301007387 */ /* 0x0009e80000100800 */
[----:B------:R1:W-:Y:S01]  /*0970*/  STL [R1+0x80], R2 ;  /* 0x0000800201007387 */ /* 0x0003e20000100800 */
[----:B----4-:R-:W-:Y:S02]  /*0980*/  SHF.L.U32 R3, R28, 0x10, RZ ;  /* 0x000000101c037819 */ /* 0x010fe400000006ff */
[----:B-1----:R-:W-:-:S03]  /*0990*/  SHF.L.U32 R2, R29, 0x10, RZ ;  /* 0x000000101d027819 */ /* 0x002fc600000006ff */
[----:B------:R1:W-:Y:S04]  /*09a0*/  STL [R1+0xac], R3 ;  /* 0x0000ac0301007387 */ /* 0x0003e80000100800 */
[----:B------:R3:W-:Y:S01]  /*09b0*/  STL [R1+0x9c], R2 ;  /* 0x00009c0201007387 */ /* 0x0007e20000100800 */
[----:B-1----:R-:W-:Y:S02]  /*09c0*/  SHF.L.U32 R3, R30, 0x10, RZ ;  /* 0x000000101e037819 */ /* 0x002fe400000006ff */
[----:B---3--:R-:W-:-:S03]  /*09d0*/  SHF.L.U32 R2, R31, 0x10, RZ ;  /* 0x000000101f027819 */ /* 0x008fc600000006ff */
[----:B------:R2:W-:Y:S04]  /*09e0*/  STL [R1+0x8c], R3 ;  /* 0x00008c0301007387 */ /* 0x0005e80000100800 */
[----:B------:R1:W-:Y:S01]  /*09f0*/  STL [R1+0x7c], R2 ;  /* 0x00007c0201007387 */ /* 0x0003e20000100800 */
[----:B--2---:R-:W-:Y:S02]  /*0a00*/  SHF.L.U32 R3, R24, 0x10, RZ ;  /* 0x0000001018037819 */ /* 0x004fe400000006ff */
[----:B-1----:R-:W-:-:S03]  /*0a10*/  SHF.L.U32 R2, R25, 0x10, RZ ;  /* 0x0000001019027819 */ /* 0x002fc600000006ff */
[----:B------:R1:W-:Y:S04]  /*0a20*/  STL [R1+0x70], R3 ;  /* 0x0000700301007387 */ /* 0x0003e80000100800 */
[----:B------:R2:W-:Y:S01]  /*0a30*/  STL [R1+0x60], R2 ;  /* 0x0000600201007387 */ /* 0x0005e20000100800 */
[----:B-1----:R-:W-:Y:S02]  /*0a40*/  SHF.L.U32 R3, R26, 0x10, RZ ;  /* 0x000000101a037819 */ /* 0x002fe400000006ff */
[----:B--2---:R-:W-:-:S03]  /*0a50*/  SHF.L.U32 R2, R27, 0x10, RZ ;  /* 0x000000101b027819 */ /* 0x004fc600000006ff */
[----:B------:R5:W-:Y:S04]  /*0a60*/  STL [R1+0x50], R3 ;  /* 0x0000500301007387 */ /* 0x000be80000100800 */
[----:B------:R1:W-:Y:S01]  /*0a70*/  STL [R1+0x40], R2 ;  /* 0x0000400201007387 */ /* 0x0003e20000100800 */
[----:B-----5:R-:W-:Y:S02]  /*0a80*/  SHF.L.U32 R3, R20, 0x10, RZ ;  /* 0x0000001014037819 */ /* 0x020fe400000006ff */
[----:B-1----:R-:W-:-:S03]  /*0a90*/  SHF.L.U32 R2, R21, 0x10, RZ ;  /* 0x0000001015027819 */ /* 0x002fc600000006ff */
[----:B------:R1:W-:Y:S04]  /*0aa0*/  STL [R1+0x6c], R3 ;  /* 0x00006c0301007387 */ /* 0x0003e80000100800 */
[----:B------:R2:W-:Y:S01]  /*0ab0*/  STL [R1+0x5c], R2 ;  /* 0x00005c0201007387 */ /* 0x0005e20000100800 */
[----:B-1----:R-:W-:Y:S02]  /*0ac0*/  SHF.L.U32 R3, R22, 0x10, RZ ;  /* 0x0000001016037819 */ /* 0x002fe400000006ff */
[----:B--2---:R-:W-:-:S03]  /*0ad0*/  SHF.L.U32 R2, R23, 0x10, RZ ;  /* 0x0000001017027819 */ /* 0x004fc600000006ff */
        /* <DEDUP_REMOVED lines=8> */
[----:B------:R-:W-:Y:S04]  /*0b60*/  STL [R1+0x10], R3 ;  /* 0x0000100301007387 */ /* 0x000fe80000100800 */
[----:B------:R1:W-:Y:S01]  /*0b70*/  STL [R1], R2 ;  /* 0x0000000201007387 */ /* 0x0003e20000100800 */
[----:B------:R-:W-:Y:S02]  /*0b80*/  PRMT R0, R32, 0x7632, R0 ;  /* 0x0000763220007816 */ /* 0x000fe40000000000 */
[----:B------:R-:W-:Y:S02]  /*0b90*/  PRMT R49, R33, 0x7632, R49 ;  /* 0x0000763221317816 */ /* 0x000fe40000000031 */
[----:B-1----:R-:W-:Y:S02]  /*0ba0*/  SHF.L.U32 R2, R12, 0x10, RZ ;  /* 0x000000100c027819 */ /* 0x002fe400000006ff */
[----:B------:R-:W-:-:S03]  /*0bb0*/  SHF.L.U32 R3, R13, 0x10, RZ ;  /* 0x000000100d037819 */ /* 0x000fc600000006ff */
[----:B------:R1:W-:Y:S01]  /*0bc0*/  STL [R1+0x2c], R2 ;  /* 0x00002c0201007387 */ /* 0x0003e20000100800 */
[----:B------:R-:W-:Y:S02]  /*0bd0*/  SHF.L.U32 R0, R0, 0x10, RZ ;  /* 0x0000001000007819 */ /* 0x000fe400000006ff */
[----:B------:R-:W-:Y:S01]  /*0be0*/  PRMT R51, R34, 0x7632, R51 ;  /* 0x0000763222337816 */ /* 0x000fe20000000033 */
[----:B------:R-:W-:Y:S01]  /*0bf0*/  STL [R1+0x1c], R3 ;  /* 0x00001c0301007387 */ /* 0x000fe20000100800 */
[----:B------:R-:W-:Y:S02]  /*0c00*/  PRMT R53, R35, 0x7632, R53 ;  /* 0x0000763223357816 */ /* 0x000fe40000000035 */
[----:B-1----:R-:W-:Y:S02]  /*0c10*/  SHF.L.U32 R2, R14, 0x10, RZ ;  /* 0x000000100e027819 */ /* 0x002fe400000006ff */
[----:B------:R-:W-:Y:S02]  /*0c20*/  SHF.L.U32 R49, R49, 0x10, RZ ;  /* 0x0000001031317819 */ /* 0x000fe400000006ff */
[----:B------:R-:W-:Y:S01]  /*0c30*/  SHF.L.U32 R51, R51, 0x10, RZ ;  /* 0x0000001033337819 */ /* 0x000fe200000006ff */
[----:B------:R-:W-:Y:S01]  /*0c40*/  STL [R1+0xc], R2 ;  /* 0x00000c0201007387 */ /* 0x000fe20000100800 */
[----:B------:R-:W-:-:S03]  /*0c50*/  PRMT R48, R28, 0x7632, R48 ;  /* 0x000076321c307816 */ /* 0x000fc60000000030 */
[----:B------:R1:W-:Y:S01]  /*0c60*/  STL [R1+0xa8], R0 ;  /* 0x0000a80001007387 */ /* 0x0003e20000100800 */
[----:B------:R-:W-:Y:S02]  /*0c70*/  PRMT R50, R29, 0x7632, R50 ;  /* 0x000076321d327816 */ /* 0x000fe40000000032 */
[----:B------:R-:W-:Y:S01]  /*0c80*/  PRMT R52, R30, 0x7632, R52 ;  /* 0x000076321e347816 */ /* 0x000fe20000000034 */
[----:B------:R2:W-:Y:S01]  /*0c90*/  STL [R1+0x98], R49 ;  /* 0x0000983101007387 */ /* 0x0005e20000100800 */
[----:B-1----:R-:W-:-:S03]  /*0ca0*/  SHF.L.U32 R0, R53, 0x10, RZ ;  /* 0x0000001035007819 */ /* 0x002fc600000006ff */
[----:B------:R-:W-:Y:S01]  /*0cb0*/  STL [R1+0x88], R51 ;  /* 0x0000883301007387 */ /* 0x000fe20000100800 */
[----:B------:R-:W-:Y:S02]  /*0cc0*/  PRMT R54, R31, 0x7632, R54 ;  /* 0x000076321f367816 */ /* 0x000fe40000000036 */
[----:B--2---:R-:W-:Y:S01]  /*0cd0*/  SHF.L.U32 R49, R48, 0x10, RZ ;  /* 0x0000001030317819 */ /* 0x004fe200000006ff */
[----:B------:R1:W-:Y:S01]  /*0ce0*/  STL [R1+0x78], R0 ;  /* 0x0000780001007387 */ /* 0x0003e20000100800 */
[----:B------:R-:W-:Y:S02]  /*0cf0*/  SHF.L.U32 R48, R50, 0x10, RZ ;  /* 0x0000001032307819 */ /* 0x000fe400000006ff */
[----:B------:R-:W-:Y:S01]  /*0d00*/  PRMT R55, R24, 0x7632, R55 ;  /* 0x0000763218377816 */ /* 0x000fe20000000037 */
[----:B------:R2:W-:Y:S01]  /*0d10*/  STL [R1+0xa4], R49 ;  /* 0x0000a43101007387 */ /* 0x0005e20000100800 */
[----:B------:R-:W-:Y:S02]  /*0d20*/  PRMT R57, R25, 0x7632, R57 ;  /* 0x0000763219397816 */ /* 0x000fe40000000039 */
[----:B-1----:R-:W-:Y:S01]  /*0d30*/  SHF.L.U32 R0, R52, 0x10, RZ ;  /* 0x0000001034007819 */ /* 0x002fe200000006ff */
[----:B------:R1:W-:Y:S01]  /*0d40*/  STL [R1+0x94], R48 ;  /* 0x0000943001007387 */ /* 0x0003e20000100800 */
[----:B------:R-:W-:-:S02]  /*0d50*/  PRMT R59, R26, 0x7632, R59 ;  /* 0x000076321a3b7816 */ /* 0x000fc4000000003b */
[----:B--2---:R-:W-:Y:S01]  /*0d60*/  SHF.L.U32 R49, R54, 0x10, RZ ;  /* 0x0000001036317819 */ /* 0x004fe200000006ff */
[----:B------:R2:W-:Y:S01]  /*0d70*/  STL [R1+0x84], R0 ;  /* 0x0000840001007387 */ /* 0x0005e20000100800 */
[----:B------:R-:W-:Y:S02]  /*0d80*/  PRMT R61, R27, 0x7632, R61 ;  /* 0x000076321b3d7816 */ /* 0x000fe4000000003d */
[----:B------:R-:W-:Y:S02]  /*0d90*/  PRMT R56, R20, 0x7632, R56 ;  /* 0x0000763214387816 */ /* 0x000fe40000000038 */
[----:B-1----:R-:W-:Y:S01]  /*0da0*/  SHF.L.U32 R48, R55, 0x10, RZ ;  /* 0x0000001037307819 */ /* 0x002fe200000006ff */
[----:B------:R1:W-:Y:S01]  /*0db0*/  STL [R1+0x74], R49 ;  /* 0x0000743101007387 */ /* 0x0003e20000100800 */
[----:B--2---:R-:W-:-:S03]  /*0dc0*/  SHF.L.U32 R0, R57, 0x10, RZ ;  /* 0x0000001039007819 */ /* 0x004fc600000006ff */
[----:B------:R2:W-:Y:S01]  /*0dd0*/  STL [R1+0x68], R48 ;  /* 0x0000683001007387 */ /* 0x0005e20000100800 */
[----:B------:R-:W-:-:S03]  /*0de0*/  PRMT R58, R21, 0x7632, R58 ;  /* 0x00007632153a7816 */ /* 0x000fc6000000003a */
[----:B------:R3:W-:Y:S01]  /*0df0*/  STL [R1+0x58], R0 ;  /* 0x0000580001007387 */ /* 0x0007e20000100800 */
[----:B-1----:R-:W-:Y:S02]  /*0e00*/  SHF.L.U32 R49, R59, 0x10, RZ ;  /* 0x000000103b317819 */ /* 0x002fe400000006ff */
[----:B------:R-:W-:Y:S02]  /*0e10*/  PRMT R60, R22, 0x7632, R60 ;  /* 0x00007632163c7816 */ /* 0x000fe4000000003c */
[----:B--2---:R-:W-:Y:S01]  /*0e20*/  SHF.L.U32 R48, R61, 0x10, RZ ;  /* 0x000000103d307819 */ /* 0x004fe200000006ff */
[----:B------:R1:W-:Y:S01]  /*0e30*/  STL [R1+0x48], R49 ;  /* 0x0000483101007387 */ /* 0x0003e20000100800 */
[----:B------:R-:W-:Y:S02]  /*0e40*/  PRMT R62, R23, 0x7632, R62 ;  /* 0x00007632173e7816 */ /* 0x000fe4000000003e */
[----:B---3--:R-:W-:Y:S01]  /*0e50*/  SHF.L.U32 R0, R56, 0x10, RZ ;  /* 0x0000001038007819 */ /* 0x008fe200000006ff */
        /* <DEDUP_REMOVED lines=18> */
[----:B------:R2:W-:Y:S04]  /*0f80*/  STL [R1+0x18], R48 ;  /* 0x0000183001007387 */ /* 0x0005e80000100800 */
[----:B------:R3:W-:Y:S01]  /*0f90*/  STL [R1+0x8], R0 ;  /* 0x0000080001007387 */ /* 0x0007e20000100800 */
[----:B-1----:R-:W-:-:S02]  /*0fa0*/  SHF.L.U32 R49, R64, 0x10, RZ ;  /* 0x0000001040317819 */ /* 0x002fc400000006ff */
[----:B--2---:R-:W-:-:S03]  /*0fb0*/  SHF.L.U32 R48, R66, 0x10, RZ ;  /* 0x0000001042307819 */ /* 0x004fc600000006ff */
[----:B------:R1:W-:Y:S01]  /*0fc0*/  STL [R1+0x24], R49 ;  /* 0x0000243101007387 */ /* 0x0003e20000100800 */
[----:B---3--:R-:W-:-:S03]  /*0fd0*/  SHF.L.U32 R0, R68, 0x10, RZ ;  /* 0x0000001044007819 */ /* 0x008fc600000006ff */
[----:B------:R1:W-:Y:S04]  /*0fe0*/  STL [R1+0x14], R48 ;  /* 0x0000143001007387 */ /* 0x0003e80000100800 */
[----:B------:R1:W-:Y:S01]  /*0ff0*/  STL [R1+0x4], R0 ;  /* 0x0000040001007387 */ /* 0x0003e20000100800 */
[C---:B------:R-:W-:Y:S02]  /*1000*/  PRMT R239, R246.reuse, 0x7632, R239 ;  /* 0x00007632f6ef7816 */ /* 0x040fe400000000ef */
[----:B------:R-:W-:Y:S02]  /*1010*/  SHF.L.U32 R241, R246, 0x10, RZ ;  /* 0x00000010f6f17819 */ /* 0x000fe400000006ff */
[----:B------:R-:W-:Y:S02]  /*1020*/  PRMT R251, R19, 0x7632, R251 ;  /* 0x0000763213fb7816 */ /* 0x000fe400000000fb */
[----:B------:R-:W-:-:S02]  /*1030*/  PRMT R250, R15, 0x7632, R250 ;  /* 0x000076320ffa7816 */ /* 0x000fc400000000fa */
[----:B------:R-:W-:Y:S02]  /*1040*/  PRMT R69, R244, 0x7632, R69 ;  /* 0x00007632f4457816 */ /* 0x000fe40000000045 */
[----:B------:R-:W-:Y:S02]  /*1050*/  PRMT R243, R245, 0x7632, R243 ;  /* 0x00007632f5f37816 */ /* 0x000fe400000000f3 */
[----:B------:R-:W-:Y:S02]  /*1060*/  PRMT R235, R247, 0x7632, R235 ;  /* 0x00007632f7eb7816 */ /* 0x000fe400000000eb */
[----:B------:R-:W-:Y:S02]  /*1070*/  PRMT R246, R4, 0x7632, R246 ;  /* 0x0000763204f67816 */ /* 0x000fe400000000f6 */
[----:B------:R-:W-:Y:S02]  /*1080*/  PRMT R242, R5, 0x7632, R242 ;  /* 0x0000763205f27816 */ /* 0x000fe400000000f2 */
[----:B------:R-:W-:-:S02]  /*1090*/  PRMT R238, R6, 0x7632, R238 ;  /* 0x0000763206ee7816 */ /* 0x000fc400000000ee */
[----:B------:R-:W-:Y:S02]  /*10a0*/  PRMT R234, R7, 0x7632, R234 ;  /* 0x0000763207ea7816 */ /* 0x000fe400000000ea */
[----:B------:R-:W-:Y:S02]  /*10b0*/  SHF.L.U32 R249, R244, 0x10, RZ ;  /* 0x00000010f4f97819 */ /* 0x000fe400000006ff */
[----:B------:R-:W-:Y:S02]  /*10c0*/  CS2R R34, SRZ ;  /* 0x0000000000227805 */ /* 0x000fe4000001ff00 */
[----:B------:R-:W-:Y:S02]  /*10d0*/  SHF.L.U32 R252, R15, 0x10, RZ ;  /* 0x000000100ffc7819 */ /* 0x000fe400000006ff */
[----:B------:R-:W-:Y:S02]  /*10e0*/  CS2R R32, SRZ ;  /* 0x0000000000207805 */ /* 0x000fe4000001ff00 */
[----:B------:R-:W-:-:S02]  /*10f0*/  SHF.L.U32 R237, R247, 0x10, RZ ;  /* 0x00000010f7ed7819 */ /* 0x000fc400000006ff */
[----:B------:R-:W-:Y:S02]  /*1100*/  CS2R R30, SRZ ;  /* 0x00000000001e7805 */ /* 0x000fe4000001ff00 */
        /* <DEDUP_REMOVED lines=17> */
[----:B------:R-:W-:Y:S02]  /*1220*/  SHF.L.U32 R251, R251, 0x10, RZ ;  /* 0x00000010fbfb7819 */ /* 0x000fe400000006ff */
[----:B------:R-:W-:Y:S02]  /*1230*/  SHF.L.U32 R250, R250, 0x10, RZ ;  /* 0x00000010fafa7819 */ /* 0x000fe400000006ff */
[----:B------:R-:W-:Y:S02]  /*1240*/  SHF.L.U32 R247, R69, 0x10, RZ ;  /* 0x0000001045f77819 */ /* 0x000fe400000006ff */
[----:B------:R-:W-:Y:S02]  /*1250*/  SHF.L.U32 R243, R243, 0x10, RZ ;  /* 0x00000010f3f37819 */ /* 0x000fe400000006ff */
[----:B------:R-:W-:Y:S02]  /*1260*/  SHF.L.U32 R239, R239, 0x10, RZ ;  /* 0x00000010efef7819 */ /* 0x000fe400000006ff */
[----:B------:R-:W-:-:S02]  /*1270*/  SHF.L.U32 R235, R235, 0x10, RZ ;  /* 0x00000010ebeb7819 */ /* 0x000fc400000006ff */
[----:B------:R-:W-:Y:S02]  /*1280*/  SHF.L.U32 R246, R246, 0x10, RZ ;  /* 0x00000010f6f67819 */ /* 0x000fe400000006ff */
[----:B------:R-:W-:Y:S02]  /*1290*/  SHF.L.U32 R242, R242, 0x10, RZ ;  /* 0x00000010f2f27819 */ /* 0x000fe400000006ff */
[----:B------:R-:W-:Y:S02]  /*12a0*/  SHF.L.U32 R238, R238, 0x10, RZ ;  /* 0x00000010eeee7819 */ /* 0x000fe400000006ff */
[----:B01----:R-:W-:-:S07]  /*12b0*/  SHF.L.U32 R234, R234, 0x10, RZ ;  /* 0x00000010eaea7819 */ /* 0x003fce00000006ff */
.L_x_94:
[----:B0-----:R-:W0:Y:S01]  /*12c0*/  LDC.64 R170, c[0x0][0x3a8] ;  /* 0x0000ea00ffaa7b82 */ /* 0x001e220000000a00 */
[----:B------:R-:W-:Y:S01]  /*12d0*/  UIMAD UR5, UR4, UR23, URZ ;  /* 0x00000017040572a4 */ /* 0x000fe2000f8e02ff */
[----:B------:R-:W2:Y:S01]  /*12e0*/  LDL R168, [R1+0xac] ;  /* 0x0000ac0001a87983 */ /* 0x000ea20000100800 */
[----:B------:R-:W-:Y:S02]  /*12f0*/  UIMAD.WIDE UR8, UR4, 0x4, UR16 ;  /* 0x00000004040878a5 */ /* 0x000fe4000f8e0210 */
[----:B------:R-:W-:Y:S01]  /*1300*/  USHF.R.S32.HI UR6, URZ, 0x1f, UR5 ;  /* 0x0000001fff067899 */ /* 0x000fe20008011405 */
[----:B------:R-:W3:Y:S02]  /*1310*/  LDL R169, [R1+0x9c] ;  /* 0x00009c0001a97983 */ /* 0x000ee40000100800 */
[----:B------:R-:W1:Y:S01]  /*1320*/  LDC.64 R172, c[0x0][0x430] ;  /* 0x00010c00ffac7b82 */ /* 0x000e620000000a00 */
[----:B------:R-:W-:Y:S01]  /*1330*/  ULEA.HI UR6, UR6, UR5, URZ, 0x3 ;  /* 0x0000000506067291 */ /* 0x000fe2000f8f18ff */
[----:B------:R-:W4:Y:S04]  /*1340*/  LDL R183, [R1+0xb0] ;  /* 0x0000b00001b77983 */ /* 0x000f280000100800 */
[----:B------:R-:W4:Y:S02]  /*1350*/  LDL R182, [R1+0xa0] ;  /* 0x0000a00001b67983 */ /* 0x000f240000100800 */
[----:B------:R-:W1:Y:S01]  /*1360*/  LDC.64 R174, c[0x0][0x428] ;  /* 0x00010a00ffae7b82 */ /* 0x000e620000000a00 */
[----:B------:R-:W-:Y:S01]  /*1370*/  MOV R72, UR8 ;  /* 0x0000000800487c02 */ /* 0x000fe20008000f00 */
[----:B------:R-:W-:Y:S01]  /*1380*/  UIMAD.WIDE UR20, UR4, 0x4, UR18 ;  /* 0x00000004041478a5 */ /* 0x000fe2000f8e0212 */
[----:B------:R-:W-:Y:S01]  /*1390*/  MOV R73, UR9 ;  /* 0x0000000900497c02 */ /* 0x000fe20008000f00 */
[----:B------:R-:W4:Y:S01]  /*13a0*/  LDL R181, [R1+0x8c] ;  /* 0x00008c0001b57983 */ /* 0x000f220000100800 */
[----:B------:R-:W-:-:S03]  /*13b0*/  MOV R160, UR6 ;  /* 0x0000000600a07c02 */ /* 0x000fc60008000f00 */
[----:B------:R0:W2:Y:S01]  /*13c0*/  LDG.E R0, desc[UR14][R72.64] ;  /* 0x0000000e48007981 */ /* 0x0000a2000c1e1900 */
[----:B------:R-:W-:-:S03]  /*13d0*/  LEA.HI.SX32 R160, R160, R107, 0x1d ;  /* 0x0000006ba0a07211 */ /* 0x000fc600078feaff */
[----:B------:R-:W4:Y:S02]  /*13e0*/  LDL R180, [R1+0x90] ;  /* 0x0000900001b47983 */ /* 0x000f240000100800 */
[C---:B0-----:R-:W-:Y:S01]  /*13f0*/  IMAD.WIDE.U32 R96, R160.reuse, 0x10, R170 ;  /* 0x00000010a0607825 */ /* 0x041fe200078e00aa */
[----:B------:R-:W-:Y:S01]  /*1400*/  ISETP.NE.AND P1, PT, RZ, UR22, PT ;  /* 0x00000016ff007c0c */ /* 0x000fe2000bf25270 */
[----:B------:R-:W4:Y:S01]  /*1410*/  LDL R179, [R1+0x7c] ;  /* 0x00007c0001b37983 */ /* 0x000f220000100800 */
[----:B------:R-:W-:Y:S02]  /*1420*/  MOV R72, UR20 ;  /* 0x0000001400487c02 */ /* 0x000fe40008000f00 */
[----:B------:R-:W-:Y:S01]  /*1430*/  MOV R73, UR21 ;  /* 0x0000001500497c02 */ /* 0x000fe20008000f00 */
[C---:B-1----:R-:W-:Y:S01]  /*1440*/  IMAD.WIDE.U32 R104, R160.reuse, 0x10, R172 ;  /* 0x00000010a0687825 */ /* 0x042fe200078e00ac */
[----:B------:R-:W3:Y:S04]  /*1450*/  LDG.E.128 R96, desc[UR14][R96.64] ;  /* 0x0000000e60607981 */ /* 0x000ee8000c1e1d00 */
[----:B------:R-:W4:Y:S01]  /*1460*/  LDG.E R161, desc[UR14][R72.64] ;  /* 0x0000000e48a17981 */ /* 0x000f22000c1e1900 */
[----:B------:R-:W-:-:S03]  /*1470*/  IMAD.WIDE.U32 R100, R160, 0x10, R174 ;  /* 0x00000010a0647825 */ /* 0x000fc600078e00ae */
[----:B------:R-:W4:Y:S04]  /*1480*/  LDG.E.128 R104, desc[UR14][R104.64] ;  /* 0x0000000e68687981 */ /* 0x000f28000c1e1d00 */
[----:B------:R-:W4:Y:S04]  /*1490*/  LDG.E.128 R100, desc[UR14][R100.64] ;  /* 0x0000000e64647981 */ /* 0x000f28000c1e1d00 */
[----:B------:R-:W4:Y:S04]  /*14a0*/  LDL R178, [R1+0x80] ;  /* 0x0000800001b27983 */ /* 0x000f280000100800 */
[----:B------:R-:W4:Y:S04]  /*14b0*/  LDL R176, [R1+0xa4] ;  /* 0x0000a40001b07983 */ /* 0x000f280000100800 */
[----:B------:R-:W4:Y:S04]  /*14c0*/  LDL R231, [R1+0x28] ;  /* 0x0000280001e77983 */ /* 0x000f280000100800 */
[----:B------:R-:W4:Y:S01]  /*14d0*/  LDL R195, [R1+0x14] ;  /* 0x0000140001c37983 */ /* 0x000f220000100800 */
[----:B--2---:R-:W-:-:S04]  /*14e0*/  FSEL R0, R0, RZ, !P1 ;  /* 0x000000ff00007208 */ /* 0x004fc80004800000 */
[----:B------:R-:W-:Y:S02]  /*14f0*/  R2UR UR5, R0 ;  /* 0x00000000000572ca */ /* 0x000fe400000e0000 */
[----:B---3--:R-:W-:Y:S02]  /*1500*/  SHF.L.U32 R0, R96, 0x10, RZ ;  /* 0x0000001060007819 */ /* 0x008fe400000006ff */
[----:B----4-:R-:W-:Y:S02]  /*1510*/  R2UR UR9, R161 ;  /* 0x00000000a10972ca */ /* 0x010fe400000e0000 */
[----:B------:R-:W-:Y:S02]  /*1520*/  SHF.L.U32 R167, R97, 0x10, RZ ;  /* 0x0000001061a77819 */ /* 0x000fe400000006ff */
[----:B------:R-:W-:-:S05]  /*1530*/  PRMT R166, R104, 0x7632, R166 ;  /* 0x0000763268a67816 */ /* 0x000fca00000000a6 */
[----:B------:R-:W-:Y:S01]  /*1540*/  FADD.FTZ R0, R0, -UR5 ;  /* 0x8000000500007e21 */ /* 0x000fe20008010000 */
[----:B------:R-:W-:Y:S02]  /*1550*/  PRMT R161, R97, 0x7632, R161 ;  /* 0x0000763261a17816 */ /* 0x000fe400000000a1 */
[----:B------:R-:W-:Y:S02]  /*1560*/  SHF.L.U32 R104, R104, 0x10, RZ ;  /* 0x0000001068687819 */ /* 0x000fe400000006ff */
[C---:B------:R-:W-:Y:S02]  /*1570*/  PRMT R97, R99.reuse, 0x7632, R97 ;  /* 0x0000763263617816 */ /* 0x040fe40000000061 */
[----:B------:R-:W-:Y:S02]  /*1580*/  SHF.L.U32 R164, R99, 0x10, RZ ;  /* 0x0000001063a47819 */ /* 0x000fe400000006ff */
[C---:B------:R-:W-:Y:S02]  /*1590*/  PRMT R99, R102.reuse, 0x7632, R99 ;  /* 0x0000763266637816 */ /* 0x040fe40000000063 */
[----:B------:R-:W-:Y:S01]  /*15a0*/  SHF.L.U32 R188, R102, 0x10, RZ ;  /* 0x0000001066bc7819 */ /* 0x000fe200000006ff */
[----:B------:R-:W-:Y:S01]  /*15b0*/  FADD.FTZ R167, R167, -UR5 ;  /* 0x80000005a7a77e21 */ /* 0x000fe20008010000 */
[C---:B------:R-:W-:Y:S01]  /*15c0*/  PRMT R102, R105.reuse, 0x7632, R102 ;  /* 0x0000763269667816 */ /* 0x040fe20000000066 */
[----:B------:R-:W-:Y:S01]  /*15d0*/  FMUL.FTZ R0, R0, UR9 ;  /* 0x0000000900007c20 */ /* 0x000fe20008410000 */
[----:B------:R-:W-:Y:S01]  /*15e0*/  SHF.L.U32 R192, R100, 0x10, RZ ;  /* 0x0000001064c07819 */ /* 0x000fe200000006ff */
[----:B------:R-:W-:Y:S01]  /*15f0*/  FMUL.FTZ R168, R168, R104 ;  /* 0x00000068a8a87220 */ /* 0x000fe20000410000 */
[----:B------:R-:W-:Y:S01]  /*1600*/  SHF.L.U32 R105, R105, 0x10, RZ ;  /* 0x0000001069697819 */ /* 0x000fe200000006ff */
[----:B------:R-:W-:Y:S01]  /*1610*/  FMUL.FTZ R191, R167, UR9 ;  /* 0x00000009a7bf7c20 */ /* 0x000fe20008410000 */
[----:B------:R-:W-:Y:S01]  /*1620*/  SHF.L.U32 R190, R101, 0x10, RZ ;  /* 0x0000001065be7819 */ /* 0x000fe200000006ff */
[----:B------:R-:W-:Y:S01]  /*1630*/  FADD.FTZ R34, R192, R34 ;  /* 0x00000022c0227221 */ /* 0x000fe20000010000 */
[-C--:B------:R-:W-:Y:S01]  /*1640*/  FFMA.FTZ R2, R0, R192.reuse, R2 ;  /* 0x000000c000027223 */ /* 0x080fe20000010002 */
[----:B------:R-:W-:Y:S01]  /*1650*/  FMUL.FTZ R167, R169, R105 ;  /* 0x00000069a9a77220 */ /* 0x000fe20000410000 */
[----:B------:R-:W-:Y:S01]  /*1660*/  FFMA.FTZ R192, R183, R192, R168 ;  /* 0x000000c0b7c07223 */ /* 0x000fe200000100a8 */
[----:B------:R-:W-:Y:S01]  /*1670*/  FADD.FTZ R36, R190, R36 ;  /* 0x00000024be247221 */ /* 0x000fe20000010000 */
[----:B------:R-:W2:Y:S01]  /*1680*/  LDL R168, [R1+0x94] ;  /* 0x0000940001a87983 */ /* 0x000ea20000100800 */
[-C--:B------:R-:W-:Y:S01]  /*1690*/  FFMA.FTZ R4, R191, R190.reuse, R4 ;  /* 0x000000bebf047223 */ /* 0x080fe20000010004 */
[----:B------:R-:W-:-:S02]  /*16a0*/  FFMA.FTZ R190, R182, R190, R167 ;  /* 0x000000beb6be7223 */ /* 0x000fc400000100a7 */
[----:B------:R-:W3:Y:S01]  /*16b0*/  LDL R167, [R1+0x98] ;  /* 0x0000980001a77983 */ /* 0x000ee20000100800 */
[----:B------:R-:W-:Y:S02]  /*16c0*/  SHF.L.U32 R165, R98, 0x10, RZ ;  /* 0x0000001062a57819 */ /* 0x000fe400000006ff */
[----:B------:R-:W-:Y:S01]  /*16d0*/  PRMT R163, R100, 0x7632, R163 ;  /* 0x0000763264a37816 */ /* 0x000fe200000000a3 */
[----:B------:R-:W4:Y:S01]  /*16e0*/  LDL R169, [R1+0xa8] ;  /* 0x0000a80001a97983 */ /* 0x000f220000100800 */
[----:B------:R-:W-:Y:S01]  /*16f0*/  PRMT R100, R101, 0x7632, R100 ;  /* 0x0000763265647816 */ /* 0x000fe20000000064 */
[----:B------:R-:W-:Y:S01]  /*1700*/  FADD.FTZ R165, R165, -UR5 ;  /* 0x80000005a5a57e21 */ /* 0x000fe20008010000 */
[C---:B------:R-:W-:Y:S02]  /*1710*/  PRMT R101, R106.reuse, 0x7632, R101 ;  /* 0x000076326a657816 */ /* 0x040fe40000000065 */
[----:B------:R-:W-:Y:S01]  /*1720*/  SHF.L.U32 R106, R106, 0x10, RZ ;  /* 0x000000106a6a7819 */ /* 0x000fe200000006ff */
[----:B------:R-:W-:-:S04]  /*1730*/  FMUL.FTZ R189, R165, UR9 ;  /* 0x00000009a5bd7c20 */ /* 0x000fc80008410000 */
[----:B------:R-:W-:Y:S01]  /*1740*/  FMUL.FTZ R165, R181, R106 ;  /* 0x0000006ab5a57220 */ /* 0x000fe20000410000 */
[----:B------:R-:W-:Y:S01]  /*1750*/  FADD.FTZ R38, R188, R38 ;  /* 0x00000026bc267221 */ /* 0x000fe20000010000 */
[-C--:B------:R-:W-:Y:S02]  /*1760*/  FFMA.FTZ R6, R189, R188.reuse, R6 ;  /* 0x000000bcbd067223 */ /* 0x080fe40000010006 */
[----:B------:R-:W-:Y:S02]  /*1770*/  FFMA.FTZ R188, R180, R188, R165 ;  /* 0x000000bcb4bc7223 */ /* 0x000fe400000100a5 */
[----:B------:R-:W4:Y:S01]  /*1780*/  LDL R165, [R1+0x84] ;  /* 0x0000840001a57983 */ /* 0x000f220000100800 */
[----:B------:R-:W-:Y:S01]  /*1790*/  FADD.FTZ R228, R104, R228 ;  /* 0x000000e468e47221 */ /* 0x000fe20000010000 */
[----:B------:R-:W-:Y:S02]  /*17a0*/  FFMA.FTZ R126, R0, R104, R126 ;  /* 0x00000068007e7223 */ /* 0x000fe4000001007e */
[----:B------:R-:W4:Y:S01]  /*17b0*/  LDL R104, [R1+0x88] ;  /* 0x0000880001687983 */ /* 0x000f220000100800 */
[----:B------:R-:W-:-:S02]  /*17c0*/  PRMT R162, R96, 0x7632, R162 ;  /* 0x0000763260a27816 */ /* 0x000fc400000000a2 */
[----:B------:R-:W-:Y:S02]  /*17d0*/  PRMT R96, R98, 0x7632, R96 ;  /* 0x0000763262607816 */ /* 0x000fe40000000060 */
[C---:B------:R-:W-:Y:S02]  /*17e0*/  PRMT R98, R103.reuse, 0x7632, R98 ;  /* 0x0000763267627816 */ /* 0x040fe40000000062 */
[----:B------:R-:W-:Y:S01]  /*17f0*/  SHF.L.U32 R186, R103, 0x10, RZ ;  /* 0x0000001067ba7819 */ /* 0x000fe200000006ff */
[----:B------:R-:W-:Y:S01]  /*1800*/  FADD.FTZ R164, R164, -UR5 ;  /* 0x80000005a4a47e21 */ /* 0x000fe20008010000 */
[C---:B------:R-:W-:Y:S02]  /*1810*/  PRMT R103, R107.reuse, 0x7632, R103 ;  /* 0x000076326b677816 */ /* 0x040fe40000000067 */
[----:B------:R-:W-:Y:S02]  /*1820*/  SHF.L.U32 R107, R107, 0x10, RZ ;  /* 0x000000106b6b7819 */ /* 0x000fe400000006ff */
[----:B------:R-:W-:Y:S01]  /*1830*/  IADD3 R159, PT, PT, R160, 0x100, RZ ;  /* 0x00000100a09f7810 */ /* 0x000fe20007ffe0ff */
[----:B------:R-:W-:-:S02]  /*1840*/  FMUL.FTZ R187, R164, UR9 ;  /* 0x00000009a4bb7c20 */ /* 0x000fc40008410000 */
[----:B------:R-:W-:Y:S02]  /*1850*/  FMUL.FTZ R164, R179, R107 ;  /* 0x0000006bb3a47220 */ /* 0x000fe40000410000 */
[----:B------:R-:W-:-:S04]  /*1860*/  IMAD.WIDE.U32 R72, R159, 0x10, R170 ;  /* 0x000000109f487825 */ /* 0x000fc800078e00aa */
[----:B------:R-:W-:Y:S01]  /*1870*/  FADD.FTZ R40, R186, R40 ;  /* 0x00000028ba287221 */ /* 0x000fe20000010000 */
[-C--:B------:R-:W-:Y:S01]  /*1880*/  FFMA.FTZ R8, R187, R186.reuse, R8 ;  /* 0x000000babb087223 */ /* 0x080fe20000010008 */
[----:B------:R-:W-:Y:S02]  /*1890*/  FFMA.FTZ R186, R178, R186, R164 ;  /* 0x000000bab2ba7223 */ /* 0x000fe400000100a4 */
[----:B------:R-:W4:Y:S01]  /*18a0*/  LDL R164, [R1+0x74] ;  /* 0x0000740001a47983 */ /* 0x000f220000100800 */
[----:B------:R-:W-:-:S03]  /*18b0*/  IMAD.WIDE.U32 R76, R159, 0x10, R172 ;  /* 0x000000109f4c7825 */ /* 0x000fc600078e00ac */
[----:B------:R-:W4:Y:S01]  /*18c0*/  LDG.E.128 R72, desc[UR14][R72.64] ;  /* 0x0000000e48487981 */ /* 0x000f22000c1e1d00 */
[----:B------:R-:W-:Y:S02]  /*18d0*/  SHF.L.U32 R102, R102, 0x10, RZ ;  /* 0x0000001066667819 */ /* 0x000fe400000006ff */
[----:B------:R-:W-:Y:S01]  /*18e0*/  SHF.L.U32 R100, R100, 0x10, RZ ;  /* 0x0000001064647819 */ /* 0x000fe200000006ff */
[----:B------:R-:W4:Y:S01]  /*18f0*/  LDG.E.128 R76, desc[UR14][R76.64] ;  /* 0x0000000e4c4c7981 */ /* 0x000f22000c1e1d00 */
[----:B------:R-:W-:Y:S01]  /*1900*/  IMAD.WIDE.U32 R80, R159, 0x10, R174 ;  /* 0x000000109f507825 */ /* 0x000fe200078e00ae */
[----:B------:R-:W-:Y:S02]  /*1910*/  SHF.L.U32 R162, R162, 0x10, RZ ;  /* 0x00000010a2a27819 */ /* 0x000fe400000006ff */
[----:B------:R-:W-:-:S03]  /*1920*/  SHF.L.U32 R161, R161, 0x10, RZ ;  /* 0x00000010a1a17819 */ /* 0x000fc600000006ff */
[----:B------:R-:W-:Y:S01]  /*1930*/  FADD.FTZ R162, R162, -UR5 ;  /* 0x80000005a2a27e21 */ /* 0x000fe20008010000 */
[----:B------:R-:W4:Y:S01]  /*1940*/  LDG.E.128 R80, desc[UR14][R80.64] ;  /* 0x0000000e50507981 */ /* 0x000f22000c1e1d00 */
[----:B------:R-:W-:Y:S02]  /*1950*/  SHF.L.U32 R166, R166, 0x10, RZ ;  /* 0x00000010a6a67819 */ /* 0x000fe400000006ff */
[----:B------:R-:W-:Y:S01]  /*1960*/  FMUL.FTZ R185, R162, UR9 ;  /* 0x00000009a2b97c20 */ /* 0x000fe20008410000 */
[----:B------:R-:W-:Y:S01]  /*1970*/  SHF.L.U32 R163, R163, 0x10, RZ ;  /* 0x00000010a3a37819 */ /* 0x000fe200000006ff */
[----:B------:R-:W4:Y:S01]  /*1980*/  LDL R162, [R1+0x78] ;  /* 0x0000780001a27983 */ /* 0x000f220000100800 */
[----:B------:R-:W-:Y:S01]  /*1990*/  FADD.FTZ R161, R161, -UR5 ;  /* 0x80000005a1a17e21 */ /* 0x000fe20008010000 */
[----:B------:R-:W-:Y:S01]  /*19a0*/  SHF.L.U32 R96, R96, 0x10, RZ ;  /* 0x0000001060607819 */ /* 0x000fe200000006ff */
[----:B------:R-:W-:Y:S01]  /*19b0*/  FMUL.FTZ R184, R176, R166 ;  /* 0x000000a6b0b87220 */ /* 0x000fe20000410000 */
[----:B------:R-:W-:Y:S01]  /*19c0*/  SHF.L.U32 R97, R97, 0x10, RZ ;  /* 0x0000001061617819 */ /* 0x000fe200000006ff */
[----:B------:R-:W-:Y:S01]  /*19d0*/  FMUL.FTZ R183, R161, UR9 ;  /* 0x00000009a1b77c20 */ /* 0x000fe20008410000 */
[----:B------:R-:W-:Y:S01]  /*19e0*/  SHF.L.U32 R101, R101, 0x10, RZ ;  /* 0x0000001065657819 */ /* 0x000fe200000006ff */
[----:B------:R-:W-:Y:S01]  /*19f0*/  FADD.FTZ R96, R96, -UR5 ;  /* 0x8000000560607e21 */ /* 0x000fe20008010000 */
[C---:B------:R-:W-:Y:S01]  /*1a00*/  IADD3 R158, PT, PT, R160.reuse, 0x200, RZ ;  /* 0x00000200a09e7810 */ /* 0x040fe20007ffe0ff */
[----:B------:R-:W-:Y:S01]  /*1a10*/  FADD.FTZ R97, R97, -UR5 ;  /* 0x8000000561617e21 */ /* 0x000fe20008010000 */
[----:B------:R-:W-:Y:S01]  /*1a20*/  IADD3 R161, PT, PT, R160, 0x300, RZ ;  /* 0x00000300a0a17810 */ /* 0x000fe20007ffe0ff */
[----:B------:R-:W-:Y:S01]  /*1a30*/  FADD.FTZ R226, R105, R226 ;  /* 0x000000e269e27221 */ /* 0x000fe20000010000 */
[----:B------:R-:W-:Y:S01]  /*1a40*/  SHF.L.U32 R99, R99, 0x10, RZ ;  /* 0x0000001063637819 */ /* 0x000fe200000006ff */
[----:B------:R-:W-:Y:S01]  /*1a50*/  FFMA.FTZ R128, R191, R105, R128 ;  /* 0x00000069bf807223 */ /* 0x000fe20000010080 */
[----:B------:R-:W-:Y:S01]  /*1a60*/  FMUL.FTZ R181, R96, UR9 ;  /* 0x0000000960b57c20 */ /* 0x000fe20008410000 */
[----:B------:R-:W-:Y:S01]  /*1a70*/  FMUL.FTZ R179, R97, UR9 ;  /* 0x0000000961b37c20 */ /* 0x000fe20008410000 */
[--C-:B------:R-:W-:Y:S01]  /*1a80*/  IMAD.WIDE.U32 R84, R158, 0x10, R170.reuse ;  /* 0x000000109e547825 */ /* 0x100fe200078e00aa */
[----:B------:R-:W4:Y:S03]  /*1a90*/  LDL R105, [R1+0x6c] ;  /* 0x00006c0001697983 */ /* 0x000f260000100800 */
[----:B------:R-:W-:-:S04]  /*1aa0*/  IMAD.WIDE.U32 R96, R161, 0x10, R170 ;  /* 0x00000010a1607825 */ /* 0x000fc800078e00aa */
[----:B------:R-:W-:Y:S01]  /*1ab0*/  FADD.FTZ R37, R100, R37 ;  /* 0x0000002564257221 */ /* 0x000fe20000010000 */
[----:B------:R-:W4:Y:S01]  /*1ac0*/  LDL R170, [R1+0x50] ;  /* 0x0000500001aa7983 */ /* 0x000f220000100800 */
[----:B------:R-:W-:Y:S01]  /*1ad0*/  FFMA.FTZ R5, R183, R100, R5 ;  /* 0x00000064b7057223 */ /* 0x000fe20000010005 */
[----:B------:R-:W-:Y:S02]  /*1ae0*/  FADD.FTZ R223, R101, R223 ;  /* 0x000000df65df7221 */ /* 0x000fe40000010000 */
[----:B------:R-:W4:Y:S01]  /*1af0*/  LDL R171, [R1+0x3c] ;  /* 0x00003c0001ab7983 */ /* 0x000f220000100800 */
[----:B------:R-:W-:Y:S01]  /*1b00*/  FFMA.FTZ R131, R181, R101, R131 ;  /* 0x00000065b5837223 */ /* 0x000fe20000010083 */
[----:B------:R-:W-:-:S04]  /*1b10*/  IMAD.WIDE.U32 R88, R158, 0x10, R172 ;  /* 0x000000109e587825 */ /* 0x000fc800078e00ac */
[----:B--2---:R-:W-:Y:S01]  /*1b20*/  FMUL.FTZ R182, R168, R102 ;  /* 0x00000066a8b67220 */ /* 0x004fe20000410000 */
[----:B------:R-:W-:Y:S01]  /*1b30*/  SHF.L.U32 R103, R103, 0x10, RZ ;  /* 0x0000001067677819 */ /* 0x000fe200000006ff */
[----:B------:R-:W2:Y:S02]  /*1b40*/  LDL R168, [R1+0x60] ;  /* 0x0000600001a87983 */ /* 0x000ea40000100800 */
[----:B---3--:R-:W-:Y:S02]  /*1b50*/  FFMA.FTZ R182, R167, R100, R182 ;  /* 0x00000064a7b67223 */ /* 0x008fe400000100b6 */
[----:B------:R-:W3:Y:S01]  /*1b60*/  LDL R167, [R1+0x5c] ;  /* 0x00005c0001a77983 */ /* 0x000ee20000100800 */
[----:B----4-:R-:W-:-:S03]  /*1b70*/  FFMA.FTZ R184, R169, R163, R184 ;  /* 0x000000a3a9b87223 */ /* 0x010fc600000100b8 */
[----:B------:R-:W4:Y:S01]  /*1b80*/  LDL R169, [R1+0x4c] ;  /* 0x00004c0001a97983 */ /* 0x000f220000100800 */
[----:B------:R-:W-:Y:S01]  /*1b90*/  FADD.FTZ R227, R166, R227 ;  /* 0x000000e3a6e37221 */ /* 0x000fe20000010000 */
[----:B------:R-:W-:Y:S01]  /*1ba0*/  FFMA.FTZ R127, R185, R166, R127 ;  /* 0x000000a6b97f7223 */ /* 0x000fe2000001007f */
[----:B------:R-:W-:Y:S01]  /*1bb0*/  SHF.L.U32 R98, R98, 0x10, RZ ;  /* 0x0000001062627819 */ /* 0x000fe200000006ff */
[----:B------:R-:W-:Y:S01]  /*1bc0*/  FADD.FTZ R224, R106, R224 ;  /* 0x000000e06ae07221 */ /* 0x000fe20000010000 */
[----:B------:R-:W-:Y:S01]  /*1bd0*/  FFMA.FTZ R130, R189, R106, R130 ;  /* 0x0000006abd827223 */ /* 0x000fe20000010082 */
[----:B------:R-:W-:Y:S01]  /*1be0*/  FADD.FTZ R35, R163, R35 ;  /* 0x00000023a3237221 */ /* 0x000fe20000010000 */
[----:B------:R-:W-:Y:S01]  /*1bf0*/  FFMA.FTZ R3, R185, R163, R3 ;  /* 0x000000a3b9037223 */ /* 0x000fe20000010003 */
[----:B------:R-:W-:Y:S01]  /*1c00*/  FADD.FTZ R225, R102, R225 ;  /* 0x000000e166e17221 */ /* 0x000fe20000010000 */
[----:B------:R-:W4:Y:S01]  /*1c10*/  LDL R176, [R1+0x54] ;  /* 0x0000540001b07983 */ /* 0x000f220000100800 */
[----:B------:R-:W-:Y:S01]  /*1c20*/  FMUL.FTZ R180, R165, R101 ;  /* 0x00000065a5b47220 */ /* 0x000fe20000410000 */
[----:B------:R-:W-:Y:S01]  /*1c30*/  FFMA.FTZ R129, R183, R102, R129 ;  /* 0x00000066b7817223 */ /* 0x000fe20000010081 */
[----:B------:R-:W-:Y:S01]  /*1c40*/  IMAD.WIDE.U32 R92, R158, 0x10, R174 ;  /* 0x000000109e5c7825 */ /* 0x000fe200078e00ae */
[----:B------:R-:W4:Y:S03]  /*1c50*/  LDG.E.128 R84, desc[UR14][R84.64] ;  /* 0x0000000e54547981 */ /* 0x000f26000c1e1d00 */
[----:B------:R-:W-:-:S02]  /*1c60*/  FFMA.FTZ R180, R104, R99, R180 ;  /* 0x0000006368b47223 */ /* 0x000fc400000100b4 */
[----:B------:R-:W4:Y:S01]  /*1c70*/  LDL R104, [R1+0x70] ;  /* 0x0000700001687983 */ /* 0x000f220000100800 */
[----:B------:R-:W-:-:S03]  /*1c80*/  IMAD.WIDE.U32 R100, R161, 0x10, R172 ;  /* 0x00000010a1647825 */ /* 0x000fc600078e00ac */
[----:B------:R-:W4:Y:S04]  /*1c90*/  LDL R173, [R1+0x40] ;  /* 0x0000400001ad7983 */ /* 0x000f280000100800 */
[----:B------:R-:W4:Y:S04]  /*1ca0*/  LDL R172, [R1+0x64] ;  /* 0x0000640001ac7983 */ /* 0x000f280000100800 */
[----:B------:R-:W4:Y:S04]  /*1cb0*/  LDG.E.128 R88, desc[UR14][R88.64] ;  /* 0x0000000e58587981 */ /* 0x000f28000c1e1d00 */
[----:B------:R-:W4:Y:S01]  /*1cc0*/  LDG.E.128 R92, desc[UR14][R92.64] ;  /* 0x0000000e5c5c7981 */ /* 0x000f22000c1e1d00 */
[----:B------:R-:W-:Y:S01]  /*1cd0*/  FMUL.FTZ R178, R164, R103 ;  /* 0x00000067a4b27220 */ /* 0x000fe20000410000 */
[----:B------:R-:W-:-:S05]  /*1ce0*/  SHF.L.U32 R164, R73, 0x10, RZ ;  /* 0x0000001049a47819 */ /* 0x000fca00000006ff */
[----:B------:R-:W-:Y:S01]  /*1cf0*/  FADD.FTZ R164, R164, -UR5 ;  /* 0x80000005a4a47e21 */ /* 0x000fe20008010000 */
[----:B------:R-:W-:-:S03]  /*1d00*/  SHF.L.U32 R166, R77, 0x10, RZ ;  /* 0x000000104da67819 */ /* 0x000fc600000006ff */
[----:B------:R-:W-:Y:S02]  /*1d10*/  FMUL.FTZ R164, R164, UR9 ;  /* 0x00000009a4a47c20 */ /* 0x000fe40008410000 */
[----:B------:R-:W-:Y:S02]  /*1d20*/  FADD.FTZ R218, R166, R218 ;  /* 0x000000daa6da7221 */ /* 0x000fe40000010000 */
[----:B------:R-:W-:Y:S01]  /*1d30*/  FFMA.FTZ R136, R164, R166, R136 ;  /* 0x000000a6a4887223 */ /* 0x000fe20000010088 */
[----:B------:R-:W-:Y:S01]  /*1d40*/  SHF.L.U32 R165, R81, 0x10, RZ ;  /* 0x0000001051a57819 */ /* 0x000fe200000006ff */
[----:B------:R-:W-:Y:S01]  /*1d50*/  FFMA.FTZ R178, R162, R98, R178 ;  /* 0x00000062a2b27223 */ /* 0x000fe200000100b2 */
[----:B------:R-:W-:-:S03]  /*1d60*/  SHF.L.U32 R162, R72, 0x10, RZ ;  /* 0x0000001048a27819 */ /* 0x000fc600000006ff */
[----:B------:R-:W-:Y:S01]  /*1d70*/  FADD.FTZ R44, R165, R44 ;  /* 0x0000002ca52c7221 */ /* 0x000fe20000010000 */
[----:B------:R-:W-:Y:S01]  /*1d80*/  FFMA.FTZ R12, R164, R165, R12 ;  /* 0x000000a5a40c7223 */ /* 0x000fe2000001000c */
[----:B------:R-:W-:Y:S01]  /*1d90*/  SHF.L.U32 R106, R76, 0x10, RZ ;  /* 0x000000104c6a7819 */ /* 0x000fe200000006ff */
[----:B------:R-:W-:Y:S01]  /*1da0*/  FADD.FTZ R162, R162, -UR5 ;  /* 0x80000005a2a27e21 */ /* 0x000fe20008010000 */
[----:B------:R-:W-:-:S03]  /*1db0*/  SHF.L.U32 R163, R80, 0x10, RZ ;  /* 0x0000001050a37819 */ /* 0x000fc600000006ff */
[----:B------:R-:W-:Y:S02]  /*1dc0*/  FMUL.FTZ R162, R162, UR9 ;  /* 0x00000009a2a27c20 */ /* 0x000fe40008410000 */
[----:B------:R-:W-:Y:S02]  /*1dd0*/  FADD.FTZ R42, R163, R42 ;  /* 0x0000002aa32a7221 */ /* 0x000fe40000010000 */
[----:B------:R-:W-:Y:S01]  /*1de0*/  FFMA.FTZ R10, R162, R163, R10 ;  /* 0x000000a3a20a7223 */ /* 0x000fe2000001000a */
[----:B------:R-:W-:Y:S01]  /*1df0*/  FMUL.FTZ R102, R105, R106 ;  /* 0x0000006a69667220 */ /* 0x000fe20000410000 */
[----:B------:R-:W-:-:S04]  /*1e00*/  PRMT R76, R72, 0x7632, R76 ;  /* 0x00007632484c7816 */ /* 0x000fc8000000004c */
[----:B------:R-:W-:-:S04]  /*1e10*/  PRMT R72, R76, 0x7632, R72 ;  /* 0x000076324c487816 */ /* 0x000fc80000000048 */
[----:B------:R-:W-:Y:S01]  /*1e20*/  SHF.L.U32 R72, R72, 0x10, RZ ;  /* 0x0000001048487819 */ /* 0x000fe200000006ff */
[----:B---3--:R-:W-:Y:S01]  /*1e30*/  FMUL.FTZ R167, R167, R166 ;  /* 0x000000a6a7a77220 */ /* 0x008fe20000410000 */
[----:B------:R-:W-:-:S03]  /*1e40*/  SHF.L.U32 R166, R74, 0x10, RZ ;  /* 0x000000104aa67819 */ /* 0x000fc600000006ff */
[----:B--2---:R-:W-:Y:S02]  /*1e50*/  FFMA.FTZ R165, R168, R165, R167 ;  /* 0x000000a5a8a57223 */ /* 0x004fe400000100a7 */
[----:B------:R-:W-:Y:S01]  /*1e60*/  FADD.FTZ R166, R166, -UR5 ;  /* 0x80000005a6a67e21 */ /* 0x000fe20008010000 */
[----:B------:R-:W-:-:S03]  /*1e70*/  SHF.L.U32 R168, R78, 0x10, RZ ;  /* 0x000000104ea87819 */ /* 0x000fc600000006ff */
[----:B------:R-:W-:Y:S01]  /*1e80*/  FMUL.FTZ R166, R166, UR9 ;  /* 0x00000009a6a67c20 */ /* 0x000fe20008410000 */
[----:B------:R-:W-:Y:S01]  /*1e90*/  SHF.L.U32 R167, R82, 0x10, RZ ;  /* 0x0000001052a77819 */ /* 0x000fe200000006ff */
[-C--:B----4-:R-:W-:Y:S01]  /*1ea0*/  FMUL.FTZ R169, R169, R168.reuse ;  /* 0x000000a8a9a97220 */ /* 0x090fe20000410000 */
[----:B------:R-:W-:Y:S01]  /*1eb0*/  FADD.FTZ R216, R168, R216 ;  /* 0x000000d8a8d87221 */ /* 0x000fe20000010000 */
[C---:B------:R-:W-:Y:S01]  /*1ec0*/  FFMA.FTZ R138, R166.reuse, R168, R138 ;  /* 0x000000a8a68a7223 */ /* 0x040fe2000001008a */
[----:B------:R-:W-:Y:S01]  /*1ed0*/  SHF.L.U32 R168, R75, 0x10, RZ ;  /* 0x000000104ba87819 */ /* 0x000fe200000006ff */
[----:B------:R-:W-:Y:S01]  /*1ee0*/  FADD.FTZ R46, R167, R46 ;  /* 0x0000002ea72e7221 */ /* 0x000fe20000010000 */
[-C--:B------:R-:W-:Y:S01]  /*1ef0*/  FFMA.FTZ R14, R166, R167.reuse, R14 ;  /* 0x000000a7a60e7223 */ /* 0x080fe2000001000e */
[----:B------:R-:W-:Y:S01]  /*1f00*/  FFMA.FTZ R167, R170, R167, R169 ;  /* 0x000000a7aaa77223 */ /* 0x000fe200000100a9 */
[----:B------:R-:W-:Y:S01]  /*1f10*/  SHF.L.U32 R170, R79, 0x10, RZ ;  /* 0x000000104faa7819 */ /* 0x000fe200000006ff */
[----:B------:R-:W-:Y:S01]  /*1f20*/  FADD.FTZ R168, R168, -UR5 ;  /* 0x80000005a8a87e21 */ /* 0x000fe20008010000 */
[----:B------:R-:W-:Y:S01]  /*1f30*/  SHF.L.U32 R169, R83, 0x10, RZ ;  /* 0x0000001053a97819 */ /* 0x000fe200000006ff */
[----:B------:R-:W-:Y:S01]  /*1f40*/  FFMA.FTZ R163, R104, R163, R102 ;  /* 0x000000a368a37223 */ /* 0x000fe20000010066 */
[----:B------:R-:W-:-:S04]  /*1f50*/  IMAD.WIDE.U32 R104, R161, 0x10, R174 ;  /* 0x00000010a1687825 */ /* 0x000fc800078e00ae */
[----:B------:R-:W-:Y:S01]  /*1f60*/  FMUL.FTZ R168, R168, UR9 ;  /* 0x00000009a8a87c20 */ /* 0x000fe20008410000 */
[----:B------:R-:W2:Y:S01]  /*1f70*/  LDL R175, [R1+0x68] ;  /* 0x0000680001af7983 */ /* 0x000ea20000100800 */
[-C--:B------:R-:W-:Y:S01]  /*1f80*/  FMUL.FTZ R171, R171, R170.reuse ;  /* 0x000000aaabab7220 */ /* 0x080fe20000410000 */
[----:B------:R-:W-:Y:S01]  /*1f90*/  FADD.FTZ R108, R169, R108 ;  /* 0x0000006ca96c7221 */ /* 0x000fe20000010000 */
[-C--:B------:R-:W-:Y:S02]  /*1fa0*/  FFMA.FTZ R16, R168, R169.reuse, R16 ;  /* 0x000000a9a8107223 */ /* 0x080fe40000010010 */
[----:B------:R-:W-:Y:S02]  /*1fb0*/  FFMA.FTZ R169, R173, R169, R171 ;  /* 0x000000a9ada97223 */ /* 0x000fe400000100ab */
[----:B------:R-:W3:Y:S01]  /*1fc0*/  LDL R173, [R1+0x58] ;  /* 0x0000580001ad7983 */ /* 0x000ee20000100800 */
[----:B------:R-:W-:Y:S01]  /*1fd0*/  FADD.FTZ R214, R170, R214 ;  /* 0x000000d6aad67221 */ /* 0x000fe20000010000 */
[----:B------:R-:W-:Y:S01]  /*1fe0*/  FFMA.FTZ R140, R168, R170, R140 ;  /* 0x000000aaa88c7223 */ /* 0x000fe2000001008c */
[----:B------:R-:W-:Y:S01]  /*1ff0*/  FMUL.FTZ R170, R172, R72 ;  /* 0x00000048acaa7220 */ /* 0x000fe20000410000 */
[----:B------:R-:W4:Y:S04]  /*2000*/  LDL R171, [R1+0x48] ;  /* 0x0000480001ab7983 */ /* 0x000f280000100800 */
[----:B------:R-:W4:Y:S01]  /*2010*/  LDL R172, [R1+0x44] ;  /* 0x0000440001ac7983 */ /* 0x000f220000100800 */
[----:B------:R-:W-:-:S05]  /*2020*/  SHF.L.U32 R76, R76, 0x10, RZ ;  /* 0x000000104c4c7819 */ /* 0x000fca00000006ff */
[----:B------:R-:W-:Y:S01]  /*2030*/  FADD.FTZ R76, R76, -UR5 ;  /* 0x800000054c4c7e21 */ /* 0x000fe20008010000 */
[----:B------:R-:W-:-:S03]  /*2040*/  PRMT R73, R73, 0x7632, R73 ;  /* 0x0000763249497816 */ /* 0x000fc60000000049 */
[----:B------:R-:W-:Y:S01]  /*2050*/  FMUL.FTZ R76, R76, UR9 ;  /* 0x000000094c4c7c20 */ /* 0x000fe20008410000 */
[----:B------:R-:W-:Y:S01]  /*2060*/  PRMT R80, R80, 0x7632, R80 ;  /* 0x0000763250507816 */ /* 0x000fe20000000050 */
[----:B------:R-:W-:Y:S01]  /*2070*/  FADD.FTZ R219, R72, R219 ;  /* 0x000000db48db7221 */ /* 0x000fe20000010000 */
[----:B------:R-:W-:Y:S01]  /*2080*/  SHF.L.U32 R73, R73, 0x10, RZ ;  /* 0x0000001049497819 */ /* 0x000fe200000006ff */
[----:B------:R-:W-:Y:S01]  /*2090*/  FFMA.FTZ R135, R76, R72, R135 ;  /* 0x000000484c877223 */ /* 0x000fe20000010087 */
[----:B------:R-:W-:Y:S02]  /*20a0*/  PRMT R72, R77, 0x7632, R72 ;  /* 0x000076324d487816 */ /* 0x000fe40000000048 */
[----:B------:R-:W-:Y:S02]  /*20b0*/  SHF.L.U32 R80, R80, 0x10, RZ ;  /* 0x0000001050507819 */ /* 0x000fe400000006ff */
[----:B------:R-:W-:Y:S01]  /*20c0*/  PRMT R174, R81, 0x7632, R174 ;  /* 0x0000763251ae7816 */ /* 0x000fe200000000ae */
[----:B------:R-:W-:Y:S01]  /*20d0*/  FADD.FTZ R73, R73, -UR5 ;  /* 0x8000000549497e21 */ /* 0x000fe20008010000 */
[----:B------:R-:W4:Y:S01]  /*20e0*/  LDL R81, [R1+0x34] ;  /* 0x0000340001517983 */ /* 0x000f220000100800 */
[----:B------:R-:W-:Y:S01]  /*20f0*/  SHF.L.U32 R72, R72, 0x10, RZ ;  /* 0x0000001048487819 */ /* 0x000fe200000006ff */
[----:B------:R-:W-:Y:S01]  /*2100*/  FADD.FTZ R43, R80, R43 ;  /* 0x0000002b502b7221 */ /* 0x000fe20000010000 */
[----:B------:R-:W-:Y:S01]  /*2110*/  FFMA.FTZ R11, R76, R80, R11 ;  /* 0x000000504c0b7223 */ /* 0x000fe2000001000b */
[----:B------:R-:W-:Y:S01]  /*2120*/  SHF.L.U32 R174, R174, 0x10, RZ ;  /* 0x00000010aeae7819 */ /* 0x000fe200000006ff */
[----:B------:R-:W4:Y:S04]  /*2130*/  LDL R77, [R1+0x38] ;  /* 0x00003800014d7983 */ /* 0x000f280000100800 */
[----:B------:R-:W-:Y:S01]  /*2140*/  FADD.FTZ R45, R174, R45 ;  /* 0x0000002dae2d7221 */ /* 0x000fe20000010000 */
[----:B------:R-:W-:Y:S01]  /*2150*/  FADD.FTZ R217, R72, R217 ;  /* 0x000000d948d97221 */ /* 0x000fe20000010000 */
[----:B------:R-:W-:-:S02]  /*2160*/  PRMT R193, R82, 0x7632, R193 ;  /* 0x0000763252c17816 */ /* 0x000fc400000000c1 */
[----:B------:R-:W4:Y:S02]  /*2170*/  LDL R82, [R1+0x30] ;  /* 0x0000300001527983 */ /* 0x000f240000100800 */
[----:B------:R-:W-:-:S05]  /*2180*/  SHF.L.U32 R193, R193, 0x10, RZ ;  /* 0x00000010c1c17819 */ /* 0x000fca00000006ff */
[----:B------:R-:W-:Y:S01]  /*2190*/  FADD.FTZ R47, R193, R47 ;  /* 0x0000002fc12f7221 */ /* 0x000fe20000010000 */
[----:B--2---:R-:W-:Y:S01]  /*21a0*/  FFMA.FTZ R80, R175, R80, R170 ;  /* 0x00000050af507223 */ /* 0x004fe200000100aa */
[----:B------:R-:W-:Y:S01]  /*21b0*/  FMUL.FTZ R175, R73, UR9 ;  /* 0x0000000949af7c20 */ /* 0x000fe20008410000 */
[----:B------:R-:W-:Y:S01]  /*21c0*/  FMUL.FTZ R73, R176, R72 ;  /* 0x00000048b0497220 */ /* 0x000fe20000410000 */
[----:B------:R-:W2:Y:S02]  /*21d0*/  LDL R170, [R1+0x20] ;  /* 0x0000200001aa7983 */ /* 0x000ea40000100800 */
[-C--:B------:R-:W-:Y:S01]  /*21e0*/  FFMA.FTZ R13, R175, R174.reuse, R13 ;  /* 0x000000aeaf0d7223 */ /* 0x080fe2000001000d */
[--C-:B---3--:R-:W-:Y:S01]  /*21f0*/  FFMA.FTZ R174, R173, R174, R73.reuse ;  /* 0x000000aeadae7223 */ /* 0x108fe20000010049 */
[----:B------:R-:W-:Y:S01]  /*2200*/  PRMT R73, R74, 0x7632, R73 ;  /* 0x000076324a497816 */ /* 0x000fe20000000049 */
[----:B------:R-:W3:Y:S01]  /*2210*/  LDL R173, [R1+0x2c] ;  /* 0x00002c0001ad7983 */ /* 0x000ee20000100800 */
[----:B------:R-:W-:Y:S01]  /*2220*/  FFMA.FTZ R137, R175, R72, R137 ;  /* 0x00000048af897223 */ /* 0x000fe20000010089 */
[----:B------:R-:W-:-:S02]  /*2230*/  PRMT R72, R78, 0x7632, R72 ;  /* 0x000076324e487816 */ /* 0x000fc40000000048 */
[----:B------:R-:W-:Y:S01]  /*2240*/  SHF.L.U32 R73, R73, 0x10, RZ ;  /* 0x0000001049497819 */ /* 0x000fe200000006ff */
[----:B------:R-:W2:Y:S01]  /*2250*/  LDL R74, [R1+0x10] ;  /* 0x00001000014a7983 */ /* 0x000ea20000100800 */
[----:B------:R-:W-:-:S03]  /*2260*/  SHF.L.U32 R72, R72, 0x10, RZ ;  /* 0x0000001048487819 */ /* 0x000fc600000006ff */
[----:B------:R-:W-:Y:S01]  /*2270*/  FADD.FTZ R73, R73, -UR5 ;  /* 0x8000000549497e21 */ /* 0x000fe20008010000 */
[----:B------:R-:W-:Y:S01]  /*2280*/  PRMT R198, R83, 0x7632, R198 ;  /* 0x0000763253c67816 */ /* 0x000fe200000000c6 */
[----:B------:R-:W2:Y:S02]  /*2290*/  LDL R176, [R1+0x18] ;  /* 0x0000180001b07983 */ /* 0x000ea40000100800 */
[----:B------:R-:W-:Y:S01]  /*22a0*/  FMUL.FTZ R194, R73, UR9 ;  /* 0x0000000949c27c20 */ /* 0x000fe20008410000 */
[-C--:B----4-:R-:W-:Y:S02]  /*22b0*/  FMUL.FTZ R73, R172, R72.reuse ;  /* 0x00000048ac497220 */ /* 0x090fe40000410000 */
[----:B------:R-:W4:Y:S01]  /*22c0*/  LDL R172, [R1+0xc] ;  /* 0x00000c0001ac7983 */ /* 0x000f220000100800 */
[-C--:B------:R-:W-:Y:S01]  /*22d0*/  FFMA.FTZ R15, R194, R193.reuse, R15 ;  /* 0x000000c1c20f7223 */ /* 0x080fe2000001000f */
[--C-:B------:R-:W-:Y:S02]  /*22e0*/  FFMA.FTZ R193, R171, R193, R73.reuse ;  /* 0x000000c1abc17223 */ /* 0x100fe40000010049 */
[----:B------:R-:W2:Y:S01]  /*22f0*/  LDL R171, [R1+0x1c] ;  /* 0x00001c0001ab7983 */ /* 0x000ea20000100800 */
[----:B------:R-:W-:Y:S01]  /*2300*/  PRMT R73, R75, 0x7632, R73 ;  /* 0x000076324b497816 */ /* 0x000fe20000000049 */
[----:B------:R-:W-:Y:S01]  /*2310*/  FADD.FTZ R215, R72, R215 ;  /* 0x000000d748d77221 */ /* 0x000fe20000010000 */
[----:B------:R-:W-:Y:S01]  /*2320*/  FFMA.FTZ R139, R194, R72, R139 ;  /* 0x00000048c28b7223 */ /* 0x000fe2000001008b */
[----:B------:R-:W-:Y:S01]  /*2330*/  PRMT R72, R79, 0x7632, R72 ;  /* 0x000076324f487816 */ /* 0x000fe20000000048 */
[----:B------:R-:W4:Y:S01]  /*2340*/  LDL R75, [R1] ;  /* 0x00000000014b7983 */ /* 0x000f220000100800 */
[----:B------:R-:W-:-:S02]  /*2350*/  SHF.L.U32 R73, R73, 0x10, RZ ;  /* 0x0000001049497819 */ /* 0x000fc400000006ff */
[----:B------:R-:W-:-:S03]  /*2360*/  SHF.L.U32 R72, R72, 0x10, RZ ;  /* 0x0000001048487819 */ /* 0x000fc600000006ff */
[----:B------:R-:W-:Y:S01]  /*2370*/  FADD.FTZ R73, R73, -UR5 ;  /* 0x8000000549497e21 */ /* 0x000fe20008010000 */
[----:B------:R-:W-:-:S03]  /*2380*/  SHF.L.U32 R198, R198, 0x10, RZ ;  /* 0x00000010c6c67819 */ /* 0x000fc600000006ff */
[----:B------:R-:W-:Y:S01]  /*2390*/  FMUL.FTZ R197, R73, UR9 ;  /* 0x0000000949c57c20 */ /* 0x000fe20008410000 */
[----:B------:R-:W-:Y:S01]  /*23a0*/  FMUL.FTZ R73, R81, R72 ;  /* 0x0000004851497220 */ /* 0x000fe20000410000 */
[----:B------:R-:W-:Y:S02]  /*23b0*/  FADD.FTZ R109, R198, R109 ;  /* 0x0000006dc66d7221 */ /* 0x000fe40000010000 */
[-C--:B------:R-:W-:Y:S01]  /*23c0*/  FFMA.FTZ R17, R197, R198.reuse, R17 ;  /* 0x000000c6c5117223 */ /* 0x080fe20000010011 */
[----:B------:R-:W-:Y:S01]  /*23d0*/  FFMA.FTZ R198, R77, R198, R73 ;  /* 0x000000c64dc67223 */ /* 0x000fe20000010049 */
[----:B------:R-:W-:Y:S01]  /*23e0*/  SHF.L.U32 R77, R84, 0x10, RZ ;  /* 0x00000010544d7819 */ /* 0x000fe200000006ff */
[----:B------:R-:W-:Y:S01]  /*23f0*/  FADD.FTZ R213, R72, R213 ;  /* 0x000000d548d57221 */ /* 0x000fe20000010000 */
[----:B------:R-:W-:Y:S01]  /*2400*/  FFMA.FTZ R141, R197, R72, R141 ;  /* 0x00000048c58d7223 */ /* 0x000fe2000001008d */
[----:B------:R-:W-:Y:S02]  /*2410*/  SHF.L.U32 R72, R88, 0x10, RZ ;  /* 0x0000001058487819 */ /* 0x000fe400000006ff */
[----:B------:R-:W-:Y:S01]  /*2420*/  FADD.FTZ R77, R77, -UR5 ;  /* 0x800000054d4d7e21 */ /* 0x000fe20008010000 */
[----:B------:R-:W-:-:S03]  /*2430*/  SHF.L.U32 R81, R92, 0x10, RZ ;  /* 0x000000105c517819 */ /* 0x000fc600000006ff */
[----:B------:R-:W-:Y:S02]  /*2440*/  FMUL.FTZ R77, R77, UR9 ;  /* 0x000000094d4d7c20 */ /* 0x000fe40008410000 */
[----:B------:R-:W-:Y:S02]  /*2450*/  FADD.FTZ R110, R81, R110 ;  /* 0x0000006e516e7221 */ /* 0x000fe40000010000 */
[C---:B------:R-:W-:Y:S01]  /*2460*/  FFMA.FTZ R18, R77.reuse, R81, R18 ;  /* 0x000000514d127223 */ /* 0x040fe20000010012 */
[----:B------:R-:W-:Y:S01]  /*2470*/  FADD.FTZ R212, R72, R212 ;  /* 0x000000d448d47221 */ /* 0x000fe20000010000 */
[----:B------:R-:W-:Y:S01]  /*2480*/  FFMA.FTZ R142, R77, R72, R142 ;  /* 0x000000484d8e7223 */ /* 0x000fe2000001008e */
[----:B------:R-:W-:-:S05]  /*2490*/  SHF.L.U32 R83, R93, 0x10, RZ ;  /* 0x000000105d537819 */ /* 0x000fca00000006ff */
[----:B------:R-:W-:Y:S01]  /*24a0*/  FADD.FTZ R112, R83, R112 ;  /* 0x0000007053707221 */ /* 0x000fe20000010000 */
[----:B---3--:R-:W-:-:S04]  /*24b0*/  FMUL.FTZ R73, R173, R72 ;  /* 0x00000048ad497220 */ /* 0x008fc80000410000 */
[----:B------:R-:W-:Y:S01]  /*24c0*/  FFMA.FTZ R81, R82, R81, R73 ;  /* 0x0000005152517223 */ /* 0x000fe20000010049 */
[----:B------:R-:W-:Y:S02]  /*24d0*/  SHF.L.U32 R82, R85, 0x10, RZ ;  /* 0x0000001055527819 */ /* 0x000fe400000006ff */
[----:B------:R-:W-:-:S03]  /*24e0*/  SHF.L.U32 R72, R89, 0x10, RZ ;  /* 0x0000001059487819 */ /* 0x000fc600000006ff */
[----:B------:R-:W-:-:S04]  /*24f0*/  FADD.FTZ R82, R82, -UR5 ;  /* 0x8000000552527e21 */ /* 0x000fc80008010000 */
[----:B------:R-:W-:Y:S01]  /*2500*/  FMUL.FTZ R82, R82, UR9 ;  /* 0x0000000952527c20 */ /* 0x000fe20008410000 */
[----:B--2---:R-:W-:-:S03]  /*2510*/  FMUL.FTZ R73, R171, R72 ;  /* 0x00000048ab497220 */ /* 0x004fc60000410000 */
[-C--:B------:R-:W-:Y:S01]  /*2520*/  FFMA.FTZ R20, R82, R83.reuse, R20 ;  /* 0x0000005352147223 */ /* 0x080fe20000010014 */
[----:B------:R-:W-:Y:S01]  /*2530*/  FFMA.FTZ R83, R170, R83, R73 ;  /* 0x00000053aa537223 */ /* 0x000fe20000010049 */
[----:B------:R-:W-:Y:S01]  /*2540*/  SHF.L.U32 R170, R86, 0x10, RZ ;  /* 0x0000001056aa7819 */ /* 0x000fe200000006ff */
[----:B------:R-:W-:Y:S01]  /*2550*/  FADD.FTZ R210, R72, R210 ;  /* 0x000000d248d27221 */ /* 0x000fe20000010000 */
[----:B------:R-:W-:Y:S01]  /*2560*/  FFMA.FTZ R144, R82, R72, R144 ;  /* 0x0000004852907223 */ /* 0x000fe20000010090 */
[----:B------:R-:W-:Y:S02]  /*2570*/  SHF.L.U32 R72, R90, 0x10, RZ ;  /* 0x000000105a487819 */ /* 0x000fe400000006ff */
[----:B------:R-:W-:Y:S01]  /*2580*/  FADD.FTZ R170, R170, -UR5 ;  /* 0x80000005aaaa7e21 */ /* 0x000fe20008010000 */
[----:B------:R-:W-:Y:S02]  /*2590*/  SHF.L.U32 R171, R94, 0x10, RZ ;  /* 0x000000105eab7819 */ /* 0x000fe400000006ff */
[----:B----4-:R-:W-:Y:S01]  /*25a0*/  FMUL.FTZ R73, R172, R72 ;  /* 0x00000048ac497220 */ /* 0x010fe20000410000 */
[----:B------:R-:W-:-:S02]  /*25b0*/  FMUL.FTZ R170, R170, UR9 ;  /* 0x00000009aaaa7c20 */ /* 0x000fc40008410000 */
[----:B------:R-:W-:Y:S02]  /*25c0*/  FADD.FTZ R114, R171, R114 ;  /* 0x00000072ab727221 */ /* 0x000fe40000010000 */
[-C--:B------:R-:W-:Y:S01]  /*25d0*/  FFMA.FTZ R22, R170, R171.reuse, R22 ;  /* 0x000000abaa167223 */ /* 0x080fe20000010016 */
[----:B------:R-:W-:Y:S02]  /*25e0*/  FFMA.FTZ R171, R74, R171, R73 ;  /* 0x000000ab4aab7223 */ /* 0x000fe40000010049 */
[----:B------:R-:W2:Y:S01]  /*25f0*/  LDL R74, [R1+0x24] ;  /* 0x00002400014a7983 */ /* 0x000ea20000100800 */
[----:B------:R-:W-:Y:S01]  /*2600*/  SHF.L.U32 R172, R87, 0x10, RZ ;  /* 0x0000001057ac7819 */ /* 0x000fe200000006ff */
[----:B------:R-:W-:Y:S01]  /*2610*/  FADD.FTZ R230, R72, R230 ;  /* 0x000000e648e67221 */ /* 0x000fe20000010000 */
[----:B------:R-:W-:Y:S01]  /*2620*/  FFMA.FTZ R146, R170, R72, R146 ;  /* 0x00000048aa927223 */ /* 0x000fe20000010092 */
[----:B------:R-:W-:Y:S02]  /*2630*/  SHF.L.U32 R72, R91, 0x10, RZ ;  /* 0x000000105b487819 */ /* 0x000fe400000006ff */
[----:B------:R-:W-:Y:S01]  /*2640*/  FADD.FTZ R172, R172, -UR5 ;  /* 0x80000005acac7e21 */ /* 0x000fe20008010000 */
[----:B------:R-:W-:-:S02]  /*2650*/  SHF.L.U32 R173, R95, 0x10, RZ ;  /* 0x000000105fad7819 */ /* 0x000fc400000006ff */
[-C--:B------:R-:W-:Y:S01]  /*2660*/  FMUL.FTZ R73, R252, R72.reuse ;  /* 0x00000048fc497220 */ /* 0x080fe20000410000 */
[----:B------:R-:W-:Y:S02]  /*2670*/  FMUL.FTZ R172, R172, UR9 ;  /* 0x00000009acac7c20 */ /* 0x000fe40008410000 */
[----:B------:R-:W-:Y:S02]  /*2680*/  FADD.FTZ R116, R173, R116 ;  /* 0x00000074ad747221 */ /* 0x000fe40000010000 */
[-C--:B------:R-:W-:Y:S01]  /*2690*/  FFMA.FTZ R24, R172, R173.reuse, R24 ;  /* 0x000000adac187223 */ /* 0x080fe20000010018 */
[--C-:B------:R-:W-:Y:S01]  /*26a0*/  FFMA.FTZ R173, R75, R173, R73.reuse ;  /* 0x000000ad4bad7223 */ /* 0x100fe20000010049 */
[----:B------:R-:W-:Y:S01]  /*26b0*/  PRMT R73, R84, 0x7632, R73 ;  /* 0x0000763254497816 */ /* 0x000fe20000000049 */
[----:B------:R-:W-:Y:S01]  /*26c0*/  FADD.FTZ R208, R72, R208 ;  /* 0x000000d048d07221 */ /* 0x000fe20000010000 */
[----:B------:R-:W-:Y:S01]  /*26d0*/  FFMA.FTZ R148, R172, R72, R148 ;  /* 0x00000048ac947223 */ /* 0x000fe20000010094 */
[----:B------:R-:W-:Y:S01]  /*26e0*/  PRMT R72, R88, 0x7632, R72 ;  /* 0x0000763258487816 */ /* 0x000fe20000000048 */
[----:B------:R-:W3:Y:S01]  /*26f0*/  LDL R75, [R1+0x4] ;  /* 0x00000400014b7983 */ /* 0x000ee20000100800 */
[----:B------:R-:W-:-:S02]  /*2700*/  SHF.L.U32 R73, R73, 0x10, RZ ;  /* 0x0000001049497819 */ /* 0x000fc400000006ff */
[----:B------:R-:W-:-:S03]  /*2710*/  SHF.L.U32 R72, R72, 0x10, RZ ;  /* 0x0000001048487819 */ /* 0x000fc600000006ff */
[----:B------:R-:W-:-:S04]  /*2720*/  FADD.FTZ R73, R73, -UR5 ;  /* 0x8000000549497e21 */ /* 0x000fc80008010000 */
[----:B------:R-:W-:Y:S01]  /*2730*/  FMUL.FTZ R84, R73, UR9 ;  /* 0x0000000949547c20 */ /* 0x000fe20008410000 */
[----:B------:R-:W-:Y:S01]  /*2740*/  FADD.FTZ R39, R99, R39 ;  /* 0x0000002763277221 */ /* 0x000fe20000010000 */
[----:B------:R-:W-:Y:S01]  /*2750*/  FFMA.FTZ R7, R181, R99, R7 ;  /* 0x00000063b5077223 */ /* 0x000fe20000010007 */
[----:B------:R-:W-:Y:S01]  /*2760*/  FADD.FTZ R41, R98, R41 ;  /* 0x0000002962297221 */ /* 0x000fe20000010000 */
[----:B------:R-:W-:Y:S02]  /*2770*/  FFMA.FTZ R9, R179, R98, R9 ;  /* 0x00000062b3097223 */ /* 0x000fe40000010009 */
[----:B------:R-:W4:Y:S01]  /*2780*/  LDG.E.128 R96, desc[UR14][R96.64] ;  /* 0x0000000e60607981 */ /* 0x000f22000c1e1d00 */
[----:B------:R-:W-:Y:S01]  /*2790*/  FADD.FTZ R221, R103, R221 ;  /* 0x000000dd67dd7221 */ /* 0x000fe20000010000 */
[----:B------:R-:W-:Y:S02]  /*27a0*/  FFMA.FTZ R133, R179, R103, R133 ;  /* 0x00000067b3857223 */ /* 0x000fe40000010085 */
[----:B------:R-:W4:Y:S01]  /*27b0*/  LDG.E.128 R100, desc[UR14][R100.64] ;  /* 0x0000000e64647981 */ /* 0x000f22000c1e1d00 */
[----:B------:R-:W-:Y:S01]  /*27c0*/  FADD.FTZ R222, R107, R222 ;  /* 0x000000de6bde7221 */ /* 0x000fe20000010000 */
[----:B------:R-:W-:Y:S01]  /*27d0*/  FFMA.FTZ R132, R187, R107, R132 ;  /* 0x0000006bbb847223 */ /* 0x000fe20000010084 */
[----:B------:R-:W-:Y:S01]  /*27e0*/  FADD.FTZ R220, R106, R220 ;  /* 0x000000dc6adc7221 */ /* 0x000fe20000010000 */
[----:B------:R-:W-:-:S02]  /*27f0*/  FFMA.FTZ R134, R162, R106, R134 ;  /* 0x0000006aa2867223 */ /* 0x000fc40000010086 */
[----:B------:R-:W4:Y:S01]  /*2800*/  LDG.E.128 R104, desc[UR14][R104.64] ;  /* 0x0000000e68687981 */ /* 0x000f22000c1e1d00 */
[----:B------:R-:W-:Y:S01]  /*2810*/  PRMT R88, R92, 0x7632, R88 ;  /* 0x000076325c587816 */ /* 0x000fe20000000058 */
[----:B--2---:R-:W-:Y:S02]  /*2820*/  FMUL.FTZ R73, R74, R72 ;  /* 0x000000484a497220 */ /* 0x004fe40000410000 */
[----:B------:R-:W2:Y:S01]  /*2830*/  LDL R74, [R1+0x8] ;  /* 0x00000800014a7983 */ /* 0x000ea20000100800 */
[----:B------:R-:W-:-:S05]  /*2840*/  SHF.L.U32 R88, R88, 0x10, RZ ;  /* 0x0000001058587819 */ /* 0x000fca00000006ff */
[----:B------:R-:W-:Y:S01]  /*2850*/  FADD.FTZ R111, R88, R111 ;  /* 0x0000006f586f7221 */ /* 0x000fe20000010000 */
[-C--:B------:R-:W-:Y:S01]  /*2860*/  FFMA.FTZ R19, R84, R88.reuse, R19 ;  /* 0x0000005854137223 */ /* 0x080fe20000010013 */
[--C-:B------:R-:W-:Y:S01]  /*2870*/  FFMA.FTZ R88, R231, R88, R73.reuse ;  /* 0x00000058e7587223 */ /* 0x100fe20000010049 */
[----:B------:R-:W-:Y:S01]  /*2880*/  PRMT R73, R85, 0x7632, R73 ;  /* 0x0000763255497816 */ /* 0x000fe20000000049 */
[----:B------:R-:W-:Y:S01]  /*2890*/  FADD.FTZ R211, R72, R211 ;  /* 0x000000d348d37221 */ /* 0x000fe20000010000 */
[----:B------:R-:W-:Y:S01]  /*28a0*/  FFMA.FTZ R143, R84, R72, R143 ;  /* 0x00000048548f7223 */ /* 0x000fe2000001008f */
[----:B------:R-:W-:Y:S02]  /*28b0*/  PRMT R72, R89, 0x7632, R72 ;  /* 0x0000763259487816 */ /* 0x000fe40000000048 */
[----:B------:R-:W-:Y:S02]  /*28c0*/  SHF.L.U32 R73, R73, 0x10, RZ ;  /* 0x0000001049497819 */ /* 0x000fe400000006ff */
[----:B------:R-:W-:-:S02]  /*28d0*/  PRMT R85, R93, 0x7632, R85 ;  /* 0x000076325d557816 */ /* 0x000fc40000000055 */
[----:B------:R-:W-:Y:S01]  /*28e0*/  SHF.L.U32 R72, R72, 0x10, RZ ;  /* 0x0000001048487819 */ /* 0x000fe200000006ff */
[----:B------:R-:W-:Y:S01]  /*28f0*/  FADD.FTZ R73, R73, -UR5 ;  /* 0x8000000549497e21 */ /* 0x000fe20008010000 */
[----:B------:R-:W-:-:S03]  /*2900*/  SHF.L.U32 R85, R85, 0x10, RZ ;  /* 0x0000001055557819 */ /* 0x000fc600000006ff */
[----:B------:R-:W-:Y:S01]  /*2910*/  FMUL.FTZ R89, R73, UR9 ;  /* 0x0000000949597c20 */ /* 0x000fe20008410000 */
[-C--:B------:R-:W-:Y:S01]  /*2920*/  FMUL.FTZ R73, R195, R72.reuse ;  /* 0x00000048c3497220 */ /* 0x080fe20000410000 */
[----:B------:R-:W-:Y:S02]  /*2930*/  FADD.FTZ R113, R85, R113 ;  /* 0x0000007155717221 */ /* 0x000fe40000010000 */
[CC--:B------:R-:W-:Y:S01]  /*2940*/  FFMA.FTZ R21, R89.reuse, R85.reuse, R21 ;  /* 0x0000005559157223 */ /* 0x0c0fe20000010015 */
[--C-:B------:R-:W-:Y:S01]  /*2950*/  FFMA.FTZ R85, R176, R85, R73.reuse ;  /* 0x00000055b0557223 */ /* 0x100fe20000010049 */
[----:B------:R-:W-:Y:S01]  /*2960*/  PRMT R73, R86, 0x7632, R73 ;  /* 0x0000763256497816 */ /* 0x000fe20000000049 */
[----:B------:R-:W-:Y:S01]  /*2970*/  FADD.FTZ R209, R72, R209 ;  /* 0x000000d148d17221 */ /* 0x000fe20000010000 */
[----:B------:R-:W-:Y:S01]  /*2980*/  FFMA.FTZ R145, R89, R72, R145 ;  /* 0x0000004859917223 */ /* 0x000fe20000010091 */
[----:B------:R-:W-:Y:S02]  /*2990*/  PRMT R72, R90, 0x7632, R72 ;  /* 0x000076325a487816 */ /* 0x000fe40000000048 */
[----:B------:R-:W-:-:S02]  /*29a0*/  SHF.L.U32 R73, R73, 0x10, RZ ;  /* 0x0000001049497819 */ /* 0x000fc400000006ff */
[----:B------:R-:W-:Y:S02]  /*29b0*/  PRMT R177, R94, 0x7632, R177 ;  /* 0x000076325eb17816 */ /* 0x000fe400000000b1 */
[----:B------:R-:W-:Y:S01]  /*29c0*/  SHF.L.U32 R72, R72, 0x10, RZ ;  /* 0x0000001048487819 */ /* 0x000fe200000006ff */
[----:B------:R-:W-:Y:S01]  /*29d0*/  FADD.FTZ R73, R73, -UR5 ;  /* 0x8000000549497e21 */ /* 0x000fe20008010000 */
[----:B------:R-:W-:-:S03]  /*29e0*/  SHF.L.U32 R177, R177, 0x10, RZ ;  /* 0x00000010b1b17819 */ /* 0x000fc600000006ff */
[----:B------:R-:W-:Y:S01]  /*29f0*/  FMUL.FTZ R176, R73, UR9 ;  /* 0x0000000949b07c20 */ /* 0x000fe20008410000 */
[-C--:B---3--:R-:W-:Y:S01]  /*2a00*/  FMUL.FTZ R73, R75, R72.reuse ;  /* 0x000000484b497220 */ /* 0x088fe20000410000 */
[----:B------:R-:W-:Y:S02]  /*2a10*/  FADD.FTZ R115, R177, R115 ;  /* 0x00000073b1737221 */ /* 0x000fe40000010000 */
[----:B------:R-:W-:Y:S01]  /*2a20*/  FFMA.FTZ R23, R176, R177, R23 ;  /* 0x000000b1b0177223 */ /* 0x000fe20000010017 */
[----:B------:R-:W-:Y:S01]  /*2a30*/  FADD.FTZ R229, R72, R229 ;  /* 0x000000e548e57221 */ /* 0x000fe20000010000 */
[----:B------:R-:W-:Y:S01]  /*2a40*/  FFMA.FTZ R147, R176, R72, R147 ;  /* 0x00000048b0937223 */ /* 0x000fe20000010093 */
[----:B------:R-:W-:Y:S02]  /*2a50*/  PRMT R72, R91, 0x7632, R72 ;  /* 0x000076325b487816 */ /* 0x000fe40000000048 */
[----:B----4-:R-:W-:Y:S02]  /*2a60*/  SHF.L.U32 R86, R96, 0x10, RZ ;  /* 0x0000001060567819 */ /* 0x010fe400000006ff */
[----:B------:R-:W-:-:S02]  /*2a70*/  SHF.L.U32 R72, R72, 0x10, RZ ;  /* 0x0000001048487819 */ /* 0x000fc400000006ff */
[----:B------:R-:W-:Y:S01]  /*2a80*/  SHF.L.U32 R90, R97, 0x10, RZ ;  /* 0x00000010615a7819 */ /* 0x000fe200000006ff */
[----:B------:R-:W-:Y:S01]  /*2a90*/  FADD.FTZ R86, R86, -UR5 ;  /* 0x8000000556567e21 */ /* 0x000fe20008010000 */
[----:B------:R-:W-:Y:S01]  /*2aa0*/  SHF.L.U32 R75, R100, 0x10, RZ ;  /* 0x00000010644b7819 */ /* 0x000fe200000006ff */
[----:B------:R-:W-:Y:S01]  /*2ab0*/  FADD.FTZ R207, R72, R207 ;  /* 0x000000cf48cf7221 */ /* 0x000fe20000010000 */
[----:B------:R-:W-:Y:S01]  /*2ac0*/  SHF.L.U32 R233, R101, 0x10, RZ ;  /* 0x0000001065e97819 */ /* 0x000fe200000006ff */
[----:B------:R-:W-:Y:S01]  /*2ad0*/  FMUL.FTZ R86, R86, UR9 ;  /* 0x0000000956567c20 */ /* 0x000fe20008410000 */
[----:B------:R-:W-:Y:S01]  /*2ae0*/  FADD.FTZ R90, R90, -UR5 ;  /* 0x800000055a5a7e21 */ /* 0x000fe20008010000 */
[----:B------:R-:W-:Y:S02]  /*2af0*/  SHF.L.U32 R92, R98, 0x10, RZ ;  /* 0x00000010625c7819 */ /* 0x000fe400000006ff */
[----:B------:R-:W-:Y:S01]  /*2b00*/  SHF.L.U32 R91, R105, 0x10, RZ ;  /* 0x00000010695b7819 */ /* 0x000fe200000006ff */
[----:B------:R-:W-:-:S02]  /*2b10*/  FMUL.FTZ R90, R90, UR9 ;  /* 0x000000095a5a7c20 */ /* 0x000fc40008410000 */
[----:B------:R-:W-:Y:S01]  /*2b20*/  FADD.FTZ R92, R92, -UR5 ;  /* 0x800000055c5c7e21 */ /* 0x000fe20008010000 */
[----:B------:R-:W-:Y:S01]  /*2b30*/  SHF.L.U32 R93, R106, 0x10, RZ ;  /* 0x000000106a5d7819 */ /* 0x000fe200000006ff */
[----:B------:R-:W-:Y:S01]  /*2b40*/  FADD.FTZ R120, R91, R120 ;  /* 0x000000785b787221 */ /* 0x000fe20000010000 */
[----:B------:R-:W-:Y:S01]  /*2b50*/  FFMA.FTZ R28, R90, R91, R28 ;  /* 0x0000005b5a1c7223 */ /* 0x000fe2000001001c */
[----:B------:R-:W-:Y:S01]  /*2b60*/  FMUL.FTZ R92, R92, UR9 ;  /* 0x000000095c5c7c20 */ /* 0x000fe20008410000 */
[----:B------:R-:W-:Y:S01]  /*2b70*/  PRMT R196, R95, 0x7632, R196 ;  /* 0x000076325fc47816 */ /* 0x000fe200000000c4 */
[----:B------:R-:W-:Y:S01]  /*2b80*/  FADD.FTZ R122, R93, R122 ;  /* 0x0000007a5d7a7221 */ /* 0x000fe20000010000 */
[----:B------:R-:W-:Y:S01]  /*2b90*/  SHF.L.U32 R94, R99, 0x10, RZ ;  /* 0x00000010635e7819 */ /* 0x000fe200000006ff */
[----:B------:R-:W-:Y:S01]  /*2ba0*/  FFMA.FTZ R30, R92, R93, R30 ;  /* 0x0000005d5c1e7223 */ /* 0x000fe2000001001e */
[----:B------:R-:W-:Y:S02]  /*2bb0*/  SHF.L.U32 R196, R196, 0x10, RZ ;  /* 0x00000010c4c47819 */ /* 0x000fe400000006ff */
[----:B------:R-:W-:Y:S01]  /*2bc0*/  SHF.L.U32 R231, R103, 0x10, RZ ;  /* 0x0000001067e77819 */ /* 0x000fe200000006ff */
[----:B------:R-:W-:Y:S01]  /*2bd0*/  FADD.FTZ R94, R94, -UR5 ;  /* 0x800000055e5e7e21 */ /* 0x000fe20008010000 */
[----:B------:R-:W-:Y:S01]  /*2be0*/  PRMT R232, R100, 0x7632, R232 ;  /* 0x0000763264e87816 */ /* 0x000fe200000000e8 */
[----:B------:R-:W-:Y:S01]  /*2bf0*/  FADD.FTZ R117, R196, R117 ;  /* 0x00000075c4757221 */ /* 0x000fe20000010000 */
[----:B------:R-:W-:Y:S01]  /*2c00*/  SHF.L.U32 R95, R107, 0x10, RZ ;  /* 0x000000106b5f7819 */ /* 0x000fe200000006ff */
[----:B------:R-:W-:Y:S01]  /*2c10*/  FMUL.FTZ R94, R94, UR9 ;  /* 0x000000095e5e7c20 */ /* 0x000fe20008410000 */
[----:B------:R-:W-:-:S03]  /*2c20*/  SHF.L.U32 R232, R232, 0x10, RZ ;  /* 0x00000010e8e87819 */ /* 0x000fc600000006ff */
[----:B------:R-:W-:Y:S01]  /*2c30*/  FADD.FTZ R124, R95, R124 ;  /* 0x0000007c5f7c7221 */ /* 0x000fe20000010000 */
[----:B------:R-:W-:Y:S01]  /*2c40*/  FFMA.FTZ R32, R94, R95, R32 ;  /* 0x0000005f5e207223 */ /* 0x000fe20000010020 */
[----:B------:R-:W-:Y:S02]  /*2c50*/  PRMT R79, R102, 0x7632, R79 ;  /* 0x00007632664f7816 */ /* 0x000fe4000000004f */
[----:B------:R-:W-:Y:S02]  /*2c60*/  PRMT R78, R101, 0x7632, R78 ;  /* 0x00007632654e7816 */ /* 0x000fe4000000004e */
[----:B------:R-:W-:Y:S02]  /*2c70*/  PRMT R101, R106, 0x7632, R101 ;  /* 0x000076326a657816 */ /* 0x000fe40000000065 */
[----:B------:R-:W-:Y:S02]  /*2c80*/  SHF.L.U32 R79, R79, 0x10, RZ ;  /* 0x000000104f4f7819 */ /* 0x000fe400000006ff */
[----:B------:R-:W-:-:S05]  /*2c90*/  SHF.L.U32 R101, R101, 0x10, RZ ;  /* 0x0000001065657819 */ /* 0x000fca00000006ff */
[----:B------:R-:W-:Y:S01]  /*2ca0*/  FADD.FTZ R123, R101, R123 ;  /* 0x0000007b657b7221 */ /* 0x000fe20000010000 */
[----:B------:R-:W-:Y:S02]  /*2cb0*/  ISETP.NE.U32.AND P0, PT, RZ, UR24, PT ;  /* 0x00000018ff007c0c */ /* 0x000fe4000bf05070 */
[----:B------:R-:W-:Y:S02]  /*2cc0*/  PRMT R100, R105, 0x7632, R100 ;  /* 0x0000763269647816 */ /* 0x000fe40000000064 */
[----:B------:R-:W-:Y:S02]  /*2cd0*/  ISETP.NE.AND.EX P0, PT, RZ, UR25, PT, P0 ;  /* 0x00000019ff007c0c */ /* 0x000fe4000bf05300 */
[----:B------:R-:W-:Y:S02]  /*2ce0*/  SHF.L.U32 R78, R78, 0x10, RZ ;  /* 0x000000104e4e7819 */ /* 0x000fe400000006ff */
[----:B------:R-:W-:-:S05]  /*2cf0*/  SHF.L.U32 R100, R100, 0x10, RZ ;  /* 0x0000001064647819 */ /* 0x000fca00000006ff */
[----:B------:R-:W-:Y:S01]  /*2d00*/  FADD.FTZ R121, R100, R121 ;  /* 0x0000007964797221 */ /* 0x000fe20000010000 */
[--C-:B--2---:R-:W-:Y:S01]  /*2d10*/  FFMA.FTZ R177, R74, R177, R73.reuse ;  /* 0x000000b14ab17223 */ /* 0x104fe20000010049 */
[----:B------:R-:W-:-:S04]  /*2d20*/  PRMT R73, R87, 0x7632, R73 ;  /* 0x0000763257497816 */ /* 0x000fc80000000049 */
[----:B------:R-:W-:-:S05]  /*2d30*/  SHF.L.U32 R73, R73, 0x10, RZ ;  /* 0x0000001049497819 */ /* 0x000fca00000006ff */
[----:B------:R-:W-:Y:S01]  /*2d40*/  FADD.FTZ R73, R73, -UR5 ;  /* 0x8000000549497e21 */ /* 0x000fe20008010000 */
[----:B------:R-:W-:-:S03]  /*2d50*/  SHF.L.U32 R87, R104, 0x10, RZ ;  /* 0x0000001068577819 */ /* 0x000fc600000006ff */
[----:B------:R-:W-:Y:S01]  /*2d60*/  FMUL.FTZ R195, R73, UR9 ;  /* 0x0000000949c37c20 */ /* 0x000fe20008410000 */
[----:B------:R-:W-:-:S03]  /*2d70*/  FMUL.FTZ R73, R250, R72 ;  /* 0x00000048fa497220 */ /* 0x000fc60000410000 */
[----:B------:R-:W-:Y:S01]  /*2d80*/  FFMA.FTZ R149, R195, R72, R149 ;  /* 0x00000048c3957223 */ /* 0x000fe20000010095 */
[----:B------:R-:W-:Y:S01]  /*2d90*/  FMUL.FTZ R72, R248, R75 ;  /* 0x0000004bf8487220 */ /* 0x000fe20000410000 */
[----:B------:R-:W-:Y:S01]  /*2da0*/  FADD.FTZ R118, R87, R118 ;  /* 0x0000007657767221 */ /* 0x000fe20000010000 */
[-C--:B------:R-:W-:Y:S01]  /*2db0*/  FFMA.FTZ R26, R86, R87.reuse, R26 ;  /* 0x00000057561a7223 */ /* 0x080fe2000001001a */
[----:B------:R-:W-:Y:S01]  /*2dc0*/  SHF.L.U32 R74, R102, 0x10, RZ ;  /* 0x00000010664a7819 */ /* 0x000fe200000006ff */
[----:B------:R-:W-:Y:S01]  /*2dd0*/  FFMA.FTZ R87, R249, R87, R72 ;  /* 0x00000057f9577223 */ /* 0x000fe20000010048 */
[----:B------:R-:W-:-:S04]  /*2de0*/  FMUL.FTZ R72, R244, R233 ;  /* 0x000000e9f4487220 */ /* 0x000fc80000410000 */
[----:B------:R-:W-:Y:S01]  /*2df0*/  FFMA.FTZ R91, R245, R91, R72 ;  /* 0x0000005bf55b7223 */ /* 0x000fe20000010048 */
[----:B------:R-:W-:-:S04]  /*2e00*/  FMUL.FTZ R72, R240, R74 ;  /* 0x0000004af0487220 */ /* 0x000fc80000410000 */
[--C-:B------:R-:W-:Y:S01]  /*2e10*/  FFMA.FTZ R93, R241, R93, R72.reuse ;  /* 0x0000005df15d7223 */ /* 0x100fe20000010048 */
[----:B------:R-:W-:Y:S01]  /*2e20*/  PRMT R72, R96, 0x7632, R72 ;  /* 0x0000763260487816 */ /* 0x000fe20000000048 */
[-C--:B------:R-:W-:Y:S01]  /*2e30*/  FFMA.FTZ R25, R195, R196.reuse, R25 ;  /* 0x000000c4c3197223 */ /* 0x080fe20000010019 */
[----:B------:R-:W-:Y:S02]  /*2e40*/  FFMA.FTZ R196, R251, R196, R73 ;  /* 0x000000c4fbc47223 */ /* 0x000fe40000010049 */
[----:B------:R-:W-:Y:S01]  /*2e50*/  SHF.L.U32 R72, R72, 0x10, RZ ;  /* 0x0000001048487819 */ /* 0x000fe200000006ff */
[----:B------:R-:W-:Y:S01]  /*2e60*/  FMUL.FTZ R73, R236, R231 ;  /* 0x000000e7ec497220 */ /* 0x000fe20000410000 */
[----:B------:R-:W-:-:S03]  /*2e70*/  PRMT R104, R104, 0x7632, R104 ;  /* 0x0000763268687816 */ /* 0x000fc60000000068 */
[----:B------:R-:W-:Y:S01]  /*2e80*/  FADD.FTZ R96, R72, -UR5 ;  /* 0x8000000548607e21 */ /* 0x000fe20008010000 */
[--C-:B------:R-:W-:Y:S01]  /*2e90*/  FFMA.FTZ R95, R237, R95, R73.reuse ;  /* 0x0000005fed5f7223 */ /* 0x100fe20000010049 */
[----:B------:R-:W-:Y:S02]  /*2ea0*/  SHF.L.U32 R72, R104, 0x10, RZ ;  /* 0x0000001068487819 */ /* 0x000fe400000006ff */
[----:B------:R-:W-:Y:S01]  /*2eb0*/  PRMT R73, R97, 0x7632, R73 ;  /* 0x0000763261497816 */ /* 0x000fe20000000049 */
[----:B------:R-:W-:Y:S01]  /*2ec0*/  FMUL.FTZ R96, R96, UR9 ;  /* 0x0000000960607c20 */ /* 0x000fe20008410000 */
[----:B------:R-:W-:Y:S01]  /*2ed0*/  FMUL.FTZ R97, R246, R232 ;  /* 0x000000e8f6617220 */ /* 0x000fe20000410000 */
[----:B------:R-:W-:Y:S02]  /*2ee0*/  FADD.FTZ R119, R72, R119 ;  /* 0x0000007748777221 */ /* 0x000fe40000010000 */
[-C--:B------:R-:W-:Y:S01]  /*2ef0*/  FFMA.FTZ R27, R96, R72.reuse, R27 ;  /* 0x00000048601b7223 */ /* 0x080fe2000001001b */
[----:B------:R-:W-:Y:S01]  /*2f00*/  FFMA.FTZ R97, R247, R72, R97 ;  /* 0x00000048f7617223 */ /* 0x000fe20000010061 */
[----:B------:R-:W-:-:S02]  /*2f10*/  SHF.L.U32 R72, R73, 0x10, RZ ;  /* 0x0000001049487819 */ /* 0x000fc400000006ff */
[----:B------:R-:W-:-:S03]  /*2f20*/  PRMT R73, R98, 0x7632, R73 ;  /* 0x0000763262497816 */ /* 0x000fc60000000049 */
[----:B------:R-:W-:Y:S01]  /*2f30*/  FADD.FTZ R98, R72, -UR5 ;  /* 0x8000000548627e21 */ /* 0x000fe20008010000 */
[----:B------:R-:W-:-:S05]  /*2f40*/  SHF.L.U32 R72, R73, 0x10, RZ ;  /* 0x0000001049487819 */ /* 0x000fca00000006ff */
[----:B------:R-:W-:-:S04]  /*2f50*/  FADD.FTZ R72, R72, -UR5 ;  /* 0x8000000548487e21 */ /* 0x000fc80008010000 */
[----:B------:R-:W-:Y:S01]  /*2f60*/  FMUL.FTZ R102, R72, UR9 ;  /* 0x0000000948667c20 */ /* 0x000fe20008410000 */
[----:B------:R-:W-:-:S03]  /*2f70*/  FMUL.FTZ R72, R238, R79 ;  /* 0x0000004fee487220 */ /* 0x000fc60000410000 */
[-C--:B------:R-:W-:Y:S01]  /*2f80*/  FFMA.FTZ R31, R102, R101.reuse, R31 ;  /* 0x00000065661f7223 */ /* 0x080fe2000001001f */
[--C-:B------:R-:W-:Y:S01]  /*2f90*/  FFMA.FTZ R101, R239, R101, R72.reuse ;  /* 0x00000065ef657223 */ /* 0x100fe20000010048 */
[----:B------:R-:W-:Y:S02]  /*2fa0*/  PRMT R72, R99, 0x7632, R72 ;  /* 0x0000763263487816 */ /* 0x000fe40000000048 */
[----:B------:R-:W-:Y:S02]  /*2fb0*/  PRMT R104, R103, 0x7632, R104 ;  /* 0x0000763267687816 */ /* 0x000fe40000000068 */
[----:B------:R-:W-:Y:S02]  /*2fc0*/  SHF.L.U32 R72, R72, 0x10, RZ ;  /* 0x0000001048487819 */ /* 0x000fe400000006ff */
[----:B------:R-:W-:Y:S02]  /*2fd0*/  PRMT R103, R107, 0x7632, R103 ;  /* 0x000076326b677816 */ /* 0x000fe40000000067 */
[----:B------:R-:W-:Y:S01]  /*2fe0*/  SHF.L.U32 R104, R104, 0x10, RZ ;  /* 0x0000001068687819 */ /* 0x000fe200000006ff */
[----:B------:R-:W-:Y:S01]  /*2ff0*/  FADD.FTZ R72, R72, -UR5 ;  /* 0x8000000548487e21 */ /* 0x000fe20008010000 */
[----:B------:R-:W-:Y:S01]  /*3000*/  SHF.L.U32 R103, R103, 0x10, RZ ;  /* 0x0000001067677819 */ /* 0x000fe200000006ff */
[----:B------:R-:W-:Y:S01]  /*3010*/  FMUL.FTZ R98, R98, UR9 ;  /* 0x0000000962627c20 */ /* 0x000fe20008410000 */
[----:B------:R-:W-:Y:S01]  /*3020*/  FMUL.FTZ R73, R242, R78 ;  /* 0x0000004ef2497220 */ /* 0x000fe20000410000 */
[----:B------:R-:W-:Y:S01]  /*3030*/  FMUL.FTZ R99, R72, UR9 ;  /* 0x0000000948637c20 */ /* 0x000fe20008410000 */
[----:B------:R-:W-:Y:S01]  /*3040*/  FMUL.FTZ R72, R234, R104 ;  /* 0x00000068ea487220 */ /* 0x000fe20000410000 */
[-C--:B------:R-:W-:Y:S01]  /*3050*/  FFMA.FTZ R29, R98, R100.reuse, R29 ;  /* 0x00000064621d7223 */ /* 0x080fe2000001001d */
[----:B------:R-:W-:Y:S01]  /*3060*/  FADD.FTZ R125, R103, R125 ;  /* 0x0000007d677d7221 */ /* 0x000fe20000010000 */
[-C--:B------:R-:W-:Y:S01]  /*3070*/  FFMA.FTZ R33, R99, R103.reuse, R33 ;  /* 0x0000006763217223 */ /* 0x080fe20000010021 */
[----:B------:R-:W-:Y:S01]  /*3080*/  FFMA.FTZ R100, R243, R100, R73 ;  /* 0x00000064f3647223 */ /* 0x000fe20000010049 */
[----:B------:R-:W-:-:S02]  /*3090*/  FFMA.FTZ R103, R235, R103, R72 ;  /* 0x00000067eb677223 */ /* 0x000fc40000010048 */
[----:B------:R-:W0:Y:S02]  /*30a0*/  @P0 LDC.64 R72, c[0x0][0x438] ;  /* 0x00010e00ff480b82 */ /* 0x000e240000000a00 */
[----:B0-----:R-:W-:-:S05]  /*30b0*/  @P0 IMAD.WIDE.U32 R72, R160, 0x10, R72 ;  /* 0x00000010a0480825 */ /* 0x001fca00078e0048 */
[----:B-----5:R0:W5:Y:S02]  /*30c0*/  @P0 LDG.E.128 R48, desc[UR14][R72.64] ;  /* 0x0000000e48300981 */ /* 0x020164000c1e1d00 */
[----:B0-----:R-:W0:Y:S02]  /*30d0*/  @P0 LDC.64 R72, c[0x0][0x438] ;  /* 0x00010e00ff480b82 */ /* 0x001e240000000a00 */
[----:B0-----:R-:W-:-:S05]  /*30e0*/  @P0 IMAD.WIDE.U32 R72, R159, 0x10, R72 ;  /* 0x000000109f480825 */ /* 0x001fca00078e0048 */
[----:B------:R0:W5:Y:S02]  /*30f0*/  @P0 LDG.E.128 R52, desc[UR14][R72.64] ;  /* 0x0000000e48340981 */ /* 0x000164000c1e1d00 */
[----:B0-----:R-:W0:Y:S02]  /*3100*/  @P0 LDC.64 R72, c[0x0][0x438] ;  /* 0x00010e00ff480b82 */ /* 0x001e240000000a00 */
[----:B0-----:R-:W-:-:S05]  /*3110*/  @P0 IMAD.WIDE.U32 R72, R158, 0x10, R72 ;  /* 0x000000109e480825 */ /* 0x001fca00078e0048 */
[----:B------:R0:W5:Y:S02]  /*3120*/  @P0 LDG.E.128 R56, desc[UR14][R72.64] ;  /* 0x0000000e48380981 */ /* 0x000164000c1e1d00 */
[----:B0-----:R-:W0:Y:S02]  /*3130*/  @P0 LDC.64 R72, c[0x0][0x438] ;  /* 0x00010e00ff480b82 */ /* 0x001e240000000a00 */
[----:B0-----:R-:W-:-:S05]  /*3140*/  @P0 IMAD.WIDE.U32 R72, R161, 0x10, R72 ;  /* 0x00000010a1480825 */ /* 0x001fca00078e0048 */
[----:B------:R0:W5:Y:S02]  /*3150*/  @P0 LDG.E.128 R60, desc[UR14][R72.64] ;  /* 0x0000000e483c0981 */ /* 0x000164000c1e1d00 */
[----:B0-----:R-:W-:-:S04]  /*3160*/  FADD.FTZ R72, RZ, R192 ;  /* 0x000000c0ff487221 */ /* 0x001fc80000010000 */
[----:B------:R-:W-:-:S04]  /*3170*/  FADD.FTZ R72, R184, R72 ;  /* 0x00000048b8487221 */ /* 0x000fc80000010000 */
[----:B------:R-:W-:-:S04]  /*3180*/  FADD.FTZ R72, R190, R72 ;  /* 0x00000048be487221 */ /* 0x000fc80000010000 */
[----:B------:R-:W-:-:S04]  /*3190*/  FADD.FTZ R72, R182, R72 ;  /* 0x00000048b6487221 */ /* 0x000fc80000010000 */
[----:B------:R-:W-:-:S04]  /*31a0*/  FADD.FTZ R72, R188, R72 ;  /* 0x00000048bc487221 */ /* 0x000fc80000010000 */
[----:B------:R-:W-:-:S04]  /*31b0*/  FADD.FTZ R72, R180, R72 ;  /* 0x00000048b4487221 */ /* 0x000fc80000010000 */
[----:B------:R-:W-:Y:S01]  /*31c0*/  FADD.FTZ R73, R186, R72 ;  /* 0x00000048ba497221 */ /* 0x000fe20000010000 */
[----:B------:R-:W-:-:S03]  /*31d0*/  FFMA.FTZ R72, R0, R192, RZ ;  /* 0x000000c000487223 */ /* 0x000fc600000100ff */
        /* <DEDUP_REMOVED lines=49> */
[----:B------:R-:W-:Y:S01]  /*34f0*/  FFMA.FTZ R72, R96, R97, R72 ;  /* 0x0000006160487223 */ /* 0x000fe20000010048 */
[----:B------:R-:W-:Y:S01]  /*3500*/  FADD.FTZ R206, R75, R206 ;  /* 0x000000ce4bce7221 */ /* 0x000fe20000010000 */
[----:B------:R-:W-:Y:S02]  /*3510*/  FFMA.FTZ R150, R86, R75, R150 ;  /* 0x0000004b56967223 */ /* 0x000fe40000010096 */
[----:B------:R-:W-:Y:S01]  /*3520*/  FFMA.FTZ R72, R90, R91, R72 ;  /* 0x0000005b5a487223 */ /* 0x000fe20000010048 */
[----:B------:R-:W0:Y:S03]  /*3530*/  SHFL.DOWN PT, R75, R73, 0x10, 0x1f ;  /* 0x0a001f00494b7f89 */ /* 0x000e2600000e0000 */
[----:B------:R-:W-:-:S04]  /*3540*/  FFMA.FTZ R72, R98, R100, R72 ;  /* 0x0000006462487223 */ /* 0x000fc80000010048 */
[----:B------:R-:W-:-:S04]  /*3550*/  FFMA.FTZ R72, R92, R93, R72 ;  /* 0x0000005d5c487223 */ /* 0x000fc80000010048 */
[----:B------:R-:W-:-:S04]  /*3560*/  FFMA.FTZ R72, R102, R101, R72 ;  /* 0x0000006566487223 */ /* 0x000fc80000010048 */
[----:B------:R-:W-:-:S04]  /*3570*/  FFMA.FTZ R72, R94, R95, R72 ;  /* 0x0000005f5e487223 */ /* 0x000fc80000010048 */
[----:B------:R-:W-:Y:S01]  /*3580*/  FFMA.FTZ R72, R99, R103, R72 ;  /* 0x0000006763487223 */ /* 0x000fe20000010048 */
[----:B0-----:R-:W-:-:S04]  /*3590*/  FADD.FTZ R75, R73, R75 ;  /* 0x0000004b494b7221 */ /* 0x001fc80000010000 */
[----:B------:R-:W0:Y:S02]  /*35a0*/  SHFL.DOWN PT, R73, R72, 0x10, 0x1f ;  /* 0x0a001f0048497f89 */ /* 0x000e2400000e0000 */
[----:B0-----:R-:W-:Y:S02]  /*35b0*/  FADD.FTZ R72, R72, R73 ;  /* 0x0000004948487221 */ /* 0x001fe40000010000 */
[----:B------:R-:W0:Y:S02]  /*35c0*/  SHFL.DOWN PT, R73, R75, 0x8, 0x1f ;  /* 0x09001f004b497f89 */ /* 0x000e2400000e0000 */
[----:B0-----:R-:W-:Y:S02]  /*35d0*/  FADD.FTZ R75, R75, R73 ;  /* 0x000000494b4b7221 */ /* 0x001fe40000010000 */
[----:B------:R-:W0:Y:S02]  /*35e0*/  SHFL.DOWN PT, R73, R72, 0x8, 0x1f ;  /* 0x09001f0048497f89 */ /* 0x000e2400000e0000 */
[----:B0-----:R-:W-:-:S02]  /*35f0*/  FADD.FTZ R72, R72, R73 ;  /* 0x0000004948487221 */ /* 0x001fc40000010000 */
[----:B------:R-:W0:Y:S02]  /*3600*/  SHFL.DOWN PT, R73, R75, 0x4, 0x1f ;  /* 0x08801f004b497f89 */ /* 0x000e2400000e0000 */
[----:B0-----:R-:W-:Y:S02]  /*3610*/  FADD.FTZ R73, R75, R73 ;  /* 0x000000494b497221 */ /* 0x001fe40000010000 */
[----:B------:R-:W0:Y:S02]  /*3620*/  SHFL.DOWN PT, R75, R72, 0x4, 0x1f ;  /* 0x08801f00484b7f89 */ /* 0x000e2400000e0000 */
[----:B0-----:R-:W-:Y:S02]  /*3630*/  FADD.FTZ R72, R72, R75 ;  /* 0x0000004b48487221 */ /* 0x001fe40000010000 */
[----:B------:R-:W0:Y:S01]  /*3640*/  SHFL.DOWN PT, R75, R73, 0x2, 0x1f ;  /* 0x08401f00494b7f89 */ /* 0x000e2200000e0000 */
[----:B------:R-:W1:Y:S01]  /*3650*/  S2R R107, SR_TID.X ;  /* 0x00000000006b7919 */ /* 0x000e620000002100 */
[----:B0-----:R-:W-:-:S02]  /*3660*/  FADD.FTZ R73, R73, R75 ;  /* 0x0000004b49497221 */ /* 0x001fc40000010000 */
[----:B------:R-:W0:Y:S04]  /*3670*/  SHFL.DOWN PT, R75, R72, 0x2, 0x1f ;  /* 0x08401f00484b7f89 */ /* 0x000e2800000e0000 */
[----:B------:R-:W2:Y:S01]  /*3680*/  SHFL.DOWN PT, R105, R73, 0x1, 0x1f ;  /* 0x08201f0049697f89 */ /* 0x000ea200000e0000 */
[----:B-1----:R-:W-:Y:S01]  /*3690*/  LOP3.LUT P2, RZ, R107, 0x1f, RZ, 0xc0, !PT ;  /* 0x0000001f6bff7812 */ /* 0x002fe2000784c0ff */
[----:B0-----:R-:W-:Y:S01]  /*36a0*/  FADD.FTZ R75, R72, R75 ;  /* 0x0000004b484b7221 */ /* 0x001fe20000010000 */
[----:B--2---:R-:W-:-:S04]  /*36b0*/  FADD.FTZ R72, R73, R105 ;  /* 0x0000006949487221 */ /* 0x004fc80000010000 */
[----:B------:R-:W0:Y:S01]  /*36c0*/  SHFL.DOWN PT, R73, R75, 0x1, 0x1f ;  /* 0x08201f004b497f89 */ /* 0x000e2200000e0000 */
[----:B------:R-:W-:Y:S01]  /*36d0*/  BSSY.RECONVERGENT B0, `(.L_x_60) ;  /* 0x000000d000007945 */ /* 0x000fe20003800200 */
[----:B------:R-:W-:Y:S01]  /*36e0*/  FADD.FTZ R204, R233, R204 ;  /* 0x000000cce9cc7221 */ /* 0x000fe20000010000 */
[----:B------:R-:W-:Y:S01]  /*36f0*/  FFMA.FTZ R152, R90, R233, R152 ;  /* 0x000000e95a987223 */ /* 0x000fe20000010098 */
[----:B0-----:R-:W-:-:S03]  /*3700*/  FADD.FTZ R73, R75, R73 ;  /* 0x000000494b497221 */ /* 0x001fc60000010000 */
[----:B------:R-:W-:Y:S05]  /*3710*/  @P2 BRA `(.L_x_61) ;  /* 0x0000000000202947 */ /* 0x000fea0003800000 */
        /* <DEDUP_REMOVED lines=8> */
.L_x_61:
[----:B------:R-:W-:Y:S05]  /*37a0*/  BSYNC.RECONVERGENT B0 ;  /* 0x0000000000007941 */ /* 0x000fea0003800200 */
.L_x_60:
[----:B------:R-:W1:Y:S08]  /*37b0*/  S2UR UR6, SR_CgaCtaId ;  /* 0x00000000000679c3 */ /* 0x000e700000008800 */
[----:B------:R-:W-:Y:S01]  /*37c0*/  BAR.SYNC.DEFER_BLOCKING 0x0 ;  /* 0x0000000000007b1d */ /* 0x000fe20000010000 */
[----:B------:R-:W-:Y:S01]  /*37d0*/  FADD.FTZ R202, R74, R202 ;  /* 0x000000ca4aca7221 */ /* 0x000fe20000010000 */
[----:B------:R-:W-:Y:S01]  /*37e0*/  FFMA.FTZ R154, R92, R74, R154 ;  /* 0x0000004a5c9a7223 */ /* 0x000fe2000001009a */
[----:B------:R-:W-:Y:S01]  /*37f0*/  UISETP.NE.U32.AND UP0, UPT, UR24, URZ, UPT ;  /* 0x000000ff1800728c */ /* 0x000fe2000bf05070 */
[----:B------:R-:W-:Y:S01]  /*3800*/  FADD.FTZ R200, R231, R200 ;  /* 0x000000c8e7c87221 */ /* 0x000fe20000010000 */
[----:B------:R-:W-:Y:S01]  /*3810*/  UIADD3 UR4, UPT, UPT, UR4, UR26, URZ ;  /* 0x0000001a04047290 */ /* 0x000fe2000fffe0ff */
[----:B------:R-:W-:Y:S01]  /*3820*/  FFMA.FTZ R156, R94, R231, R156 ;  /* 0x000000e75e9c7223 */ /* 0x000fe2000001009c */
[----:B------:R-:W-:Y:S01]  /*3830*/  UMOV UR5, 0x400 ;  /* 0x0000040000057882 */ /* 0x000fe20000000000 */
[----:B------:R-:W-:Y:S01]  /*3840*/  UISETP.NE.AND.EX UP0, UPT, UR25, URZ, UPT, UP0 ;  /* 0x000000ff1900728c */ /* 0x000fe2000bf05300 */
[----:B------:R-:W-:Y:S01]  /*3850*/  FADD.FTZ R205, R232, R205 ;  /* 0x000000cde8cd7221 */ /* 0x000fe20000010000 */
[----:B------:R-:W-:Y:S01]  /*3860*/  FFMA.FTZ R151, R96, R232, R151 ;  /* 0x000000e860977223 */ /* 0x000fe20000010097 */
[----:B------:R-:W-:Y:S01]  /*3870*/  FADD.FTZ R203, R78, R203 ;  /* 0x000000cb4ecb7221 */ /* 0x000fe20000010000 */
[----:B------:R-:W-:Y:S01]  /*3880*/  FFMA.FTZ R153, R98, R78, R153 ;  /* 0x0000004e62997223 */ /* 0x000fe20000010099 */
[----:B------:R-:W-:Y:S01]  /*3890*/  FADD.FTZ R201, R79, R201 ;  /* 0x000000c94fc97221 */ /* 0x000fe20000010000 */
[----:B------:R-:W-:Y:S01]  /*38a0*/  FFMA.FTZ R155, R102, R79, R155 ;  /* 0x0000004f669b7223 */ /* 0x000fe2000001009b */
[----:B------:R-:W-:Y:S01]  /*38b0*/  FADD.FTZ R199, R104, R199 ;  /* 0x000000c768c77221 */ /* 0x000fe20000010000 */
[----:B------:R-:W-:Y:S01]  /*38c0*/  FFMA.FTZ R157, R99, R104, R157 ;  /* 0x00000068639d7223 */ /* 0x000fe2000001009d */
[----:B------:R-:W-:-:S02]  /*38d0*/  UISETP.GE.AND UP2, UPT, UR4, UR27, UPT ;  /* 0x0000001b0400728c */ /* 0x000fc4000bf46270 */
        /* <DEDUP_REMOVED lines=32> */
[----:B------:R-:W-:Y:S01]  /*3ae0*/  FSEL R105, R72, RZ, !P1 ;  /* 0x000000ff48697208 */ /* 0x000fe20004800000 */
[----:B------:R-:W-:-:S12]  /*3af0*/  BRA.U UP0, `(.L_x_62) ;  /* 0x00000009004c7547 */ /* 0x000fd8000b800000 */
[----:B------:R-:W-:Y:S01]  /*3b00*/  UMOV UR5, UR10 ;  /* 0x0000000a00057c82 */ /* 0x000fe20008000000 */
[----:B------:R-:W-:Y:S01]  /*3b10*/  UMOV UR6, UR11 ;  /* 0x0000000b00067c82 */ /* 0x000fe20008000000 */
[----:B------:R-:W-:-:S04]  /*3b20*/  UISETP.NE.U32.AND UP0, UPT, UR5, URZ, UPT ;  /* 0x000000ff0500728c */ /* 0x000fc8000bf05070 */
[----:B------:R-:W-:-:S09]  /*3b30*/  UISETP.NE.AND.EX UP0, UPT, UR6, URZ, UPT, UP0 ;  /* 0x000000ff0600728c */ /* 0x000fd2000bf05300 */
[----:B------:R-:W-:Y:S05]  /*3b40*/  BRA.U UP0, `(.L_x_63) ;  /* 0x00000005000c7547 */ /* 0x000fea000b800000 */
[----:B------:R-:W-:Y:S01]  /*3b50*/  UMOV UR7, UR12 ;  /* 0x0000000c00077c82 */ /* 0x000fe20008000000 */
[----:B------:R-:W-:Y:S01]  /*3b60*/  UMOV UR8, UR13 ;  /* 0x0000000d00087c82 */ /* 0x000fe20008000000 */
[----:B------:R-:W-:-:S04]  /*3b70*/  UISETP.NE.U32.AND UP0, UPT, UR7, URZ, UPT ;  /* 0x000000ff0700728c */ /* 0x000fc8000bf05070 */
[----:B------:R-:W-:-:S09]  /*3b80*/  UISETP.NE.AND.EX UP0, UPT, UR8, URZ, UPT, UP0 ;  /* 0x000000ff0800728c */ /* 0x000fd2000bf05300 */
[----:B------:R-:W-:Y:S05]  /*3b90*/  BRA.U UP0, `(.L_x_64) ;  /* 0x0000000100747547 */ /* 0x000fea000b800000 */
[--C-:B------:R-:W-:Y:S01]  /*3ba0*/  FFMA.FTZ R0, R0, UR20, R105.reuse ;  /* 0x0000001400007c23 */ /* 0x100fe20008010069 */
[--C-:B------:R-:W-:Y:S01]  /*3bb0*/  FFMA.FTZ R185, R185, UR20, R105.reuse ;  /* 0x00000014b9b97c23 */ /* 0x100fe20008010069 */
[--C-:B------:R-:W-:Y:S01]  /*3bc0*/  FFMA.FTZ R191, R191, UR20, R105.reuse ;  /* 0x00000014bfbf7c23 */ /* 0x100fe20008010069 */
[--C-:B------:R-:W-:Y:S01]  /*3bd0*/  FFMA.FTZ R183, R183, UR20, R105.reuse ;  /* 0x00000014b7b77c23 */ /* 0x100fe20008010069 */
        /* <DEDUP_REMOVED lines=16> */
[----:B------:R-:W-:Y:S01]  /*3ce0*/  FMUL.FTZ R74, R189, UR9 ;  /* 0x00000009bd4a7c20 */ /* 0x000fe20008410000 */
[----:B------:R-:W-:Y:S01]  /*3cf0*/  FMUL.FTZ R181, R181, UR9 ;  /* 0x00000009b5b57c20 */ /* 0x000fe20008410000 */
[----:B------:R-:W-:Y:S01]  /*3d00*/  FMUL.FTZ R183, R183, UR9 ;  /* 0x00000009b7b77c20 */ /* 0x000fe20008410000 */
[----:B------:R-:W-:Y:S01]  /*3d10*/  FMUL.FTZ R72, R185, UR9 ;  /* 0x00000009b9487c20 */ /* 0x000fe20008410000 */
[----:B------:R-:W-:-:S02]  /*3d20*/  F2FP.BF16.F32.PACK_AB R75, R179, R75 ;  /* 0x0000004bb34b723e */ /* 0x000fc400000010ff */
[----:B------:R-:W-:Y:S02]  /*3d30*/  F2FP.BF16.F32.PACK_AB R74, R181, R74 ;  /* 0x0000004ab54a723e */ /* 0x000fe400000010ff */
[----:B------:R-:W-:Y:S02]  /*3d40*/  F2FP.BF16.F32.PACK_AB R73, R183, R73 ;  /* 0x00000049b749723e */ /* 0x000fe400000010ff */
[----:B------:R-:W-:Y:S01]  /*3d50*/  F2FP.BF16.F32.PACK_AB R72, R72, R0 ;  /* 0x000000004848723e */ /* 0x000fe200000010ff */
[----:B------:R-:W-:Y:S06]  /*3d60*/  BRA `(.L_x_65) ;  /* 0x0000001000b87947 */ /* 0x000fec0003800000 */
.L_x_64:
        /* <DEDUP_REMOVED lines=27> */
[----:B------:R-:W-:Y:S02]  /*3f20*/  F2FP.BF16.F32.PACK_AB R72, R72, R0 ;  /* 0x000000004848723e */ /* 0x000fe400000010ff */
[----:B------:R-:W-:Y:S02]  /*3f30*/  MOV R67, R75 ;  /* 0x0000004b00437202 */ /* 0x000fe40000000f00 */
[----:B------:R-:W-:Y:S02]  /*3f40*/  MOV R66, R74 ;  /* 0x0000004a00427202 */ /* 0x000fe40000000f00 */
[----:B------:R-:W-:-:S02]  /*3f50*/  MOV R65, R73 ;  /* 0x0000004900417202 */ /* 0x000fc40000000f00 */
[----:B------:R-:W-:Y:S01]  /*3f60*/  MOV R64, R72 ;  /* 0x0000004800407202 */ /* 0x000fe20000000f00 */
[----:B------:R-:W-:Y:S06]  /*3f70*/  BRA `(.L_x_65) ;  /* 0x0000001000347947 */ /* 0x000fec0003800000 */
.L_x_63:
        /* <DEDUP_REMOVED lines=38> */
.L_x_66:
        /* <DEDUP_REMOVED lines=34> */
[----:B------:R-:W-:Y:S02]  /*4400*/  MOV R69, R73 ;  /* 0x0000004900457202 */ /* 0x000fe40000000f00 */
[----:B------:R-:W-:Y:S01]  /*4410*/  MOV R68, R72 ;  /* 0x0000004800447202 */ /* 0x000fe20000000f00 */
[----:B------:R-:W-:Y:S06]  /*4420*/  BRA `(.L_x_65) ;  /* 0x0000000c00087947 */ /* 0x000fec0003800000 */
.L_x_62:
        /* <DEDUP_REMOVED lines=10> */
[----:B-----5:R-:W-:Y:S01]  /*44d0*/  PRMT R72, R51, 0x7632, R72 ;  /* 0x0000763233487816 */ /* 0x020fe20000000048 */
[--C-:B------:R-:W-:Y:S01]  /*44e0*/  FFMA.FTZ R179, R179, UR20, R105.reuse ;  /* 0x00000014b3b37c23 */ /* 0x100fe20008010069 */
[--C-:B------:R-:W-:Y:S01]  /*44f0*/  FFMA.FTZ R189, R189, UR20, R105.reuse ;  /* 0x00000014bdbd7c23 */ /* 0x100fe20008010069 */
[----:B------:R-:W-:Y:S01]  /*4500*/  FFMA.FTZ R187, R187, UR20, R105 ;  /* 0x00000014bbbb7c23 */ /* 0x000fe20008010069 */
[----:B------:R-:W-:Y:S01]  /*4510*/  SHF.L.U32 R72, R72, 0x10, RZ ;  /* 0x0000001048487819 */ /* 0x000fe200000006ff */
[----:B------:R-:W-:Y:S01]  /*4520*/  FADD.FTZ R179, R178, -R179 ;  /* 0x800000b3b2b37221 */ /* 0x000fe20000010000 */
[----:B------:R-:W-:Y:S01]  /*4530*/  SHF.L.U32 R79, R51, 0x10, RZ ;  /* 0x00000010334f7819 */ /* 0x000fe200000006ff */
[----:B------:R-:W-:Y:S01]  /*4540*/  FADD.FTZ R189, R188, -R189 ;  /* 0x800000bdbcbd7221 */ /* 0x000fe20000010000 */
[----:B------:R-:W-:Y:S01]  /*4550*/  SHF.L.U32 R78, R50, 0x10, RZ ;  /* 0x00000010324e7819 */ /* 0x000fe200000006ff */
[----:B------:R-:W-:Y:S01]  /*4560*/  FADD.FTZ R187, R186, -R187 ;  /* 0x800000bbbabb7221 */ /* 0x000fe20000010000 */
[----:B------:R-:W-:Y:S01]  /*4570*/  FFMA.FTZ R75, R179, UR9, R72 ;  /* 0x00000009b34b7c23 */ /* 0x000fe20008010048 */
[----:B------:R-:W-:Y:S01]  /*4580*/  PRMT R74, R50, 0x7632, R74 ;  /* 0x00007632324a7816 */ /* 0x000fe2000000004a */
[----:B------:R-:W-:Y:S01]  /*4590*/  FFMA.FTZ R0, R0, UR20, R105 ;  /* 0x0000001400007c23 */ /* 0x000fe20008010069 */
[----:B------:R-:W-:Y:S01]  /*45a0*/  PRMT R73, R49, 0x7632, R73 ;  /* 0x0000763231497816 */ /* 0x000fe20000000049 */
[--C-:B------:R-:W-:Y:S01]  /*45b0*/  FFMA.FTZ R185, R185, UR20, R105.reuse ;  /* 0x00000014b9b97c23 */ /* 0x100fe20008010069 */
[----:B------:R-:W-:Y:S01]  /*45c0*/  PRMT R72, R48, 0x7632, R72 ;  /* 0x0000763230487816 */ /* 0x000fe20000000048 */
[--C-:B------:R-:W-:Y:S01]  /*45d0*/  FFMA.FTZ R191, R191, UR20, R105.reuse ;  /* 0x00000014bfbf7c23 */ /* 0x100fe20008010069 */
[--C-:B------:R-:W-:Y:S01]  /*45e0*/  FFMA.FTZ R183, R183, UR20, R105.reuse ;  /* 0x00000014b7b77c23 */ /* 0x100fe20008010069 */
[----:B------:R-:W-:Y:S01]  /*45f0*/  FFMA.FTZ R181, R181, UR20, R105 ;  /* 0x00000014b5b57c23 */ /* 0x000fe20008010069 */
[----:B------:R-:W-:Y:S01]  /*4600*/  FFMA.FTZ R187, R187, UR9, R79 ;  /* 0x00000009bbbb7c23 */ /* 0x000fe2000801004f */
[----:B------:R-:W-:Y:S01]  /*4610*/  FFMA.FTZ R189, R189, UR9, R78 ;  /* 0x00000009bdbd7c23 */ /* 0x000fe2000801004e */
[----:B------:R-:W-:Y:S01]  /*4620*/  SHF.L.U32 R74, R74, 0x10, RZ ;  /* 0x000000104a4a7819 */ /* 0x000fe200000006ff */
[----:B------:R-:W-:Y:S01]  /*4630*/  FADD.FTZ R0, R192, -R0 ;  /* 0x80000000c0007221 */ /* 0x000fe20000010000 */
        /* <DEDUP_REMOVED lines=12> */
[----:B------:R-:W-:Y:S01]  /*4700*/  FFMA.FTZ R0, R0, UR9, R78 ;  /* 0x0000000900007c23 */ /* 0x000fe2000801004e */
[----:B------:R-:W-:-:S02]  /*4710*/  F2FP.BF16.F32.PACK_AB R75, R75, R187 ;  /* 0x000000bb4b4b723e */ /* 0x000fc400000010ff */
[----:B------:R-:W-:Y:S02]  /*4720*/  F2FP.BF16.F32.PACK_AB R73, R73, R191 ;  /* 0x000000bf4949723e */ /* 0x000fe400000010ff */
[----:B------:R-:W-:Y:S02]  /*4730*/  F2FP.BF16.F32.PACK_AB R74, R74, R189 ;  /* 0x000000bd4a4a723e */ /* 0x000fe400000010ff */
[----:B------:R-:W-:Y:S01]  /*4740*/  F2FP.BF16.F32.PACK_AB R72, R72, R0 ;  /* 0x000000004848723e */ /* 0x000fe200000010ff */
[----:B------:R-:W-:Y:S06]  /*4750*/  BRA `(.L_x_65) ;  /* 0x00000008003c7947 */ /* 0x000fec0003800000 */
.L_x_68:
[--C-:B------:R-:W-:Y:S01]  /*4760*/  FFMA.FTZ R0, R0, UR20, R105.reuse ;  /* 0x0000001400007c23 */ /* 0x100fe20008010069 */
[----:B-----5:R-:W-:Y:S01]  /*4770*/  SHF.L.U32 R72, R48, 0x10, RZ ;  /* 0x0000001030487819 */ /* 0x020fe200000006ff */
[----:B------:R-:W-:Y:S01]  /*4780*/  FFMA.FTZ R185, R185, UR20, R105 ;  /* 0x00000014b9b97c23 */ /* 0x000fe20008010069 */
[----:B------:R-:W-:Y:S01]  /*4790*/  PRMT R73, R49, 0x7632, R73 ;  /* 0x0000763231497816 */ /* 0x000fe20000000049 */
[----:B------:R-:W-:Y:S01]  /*47a0*/  FADD.FTZ R0, R192, -R0 ;  /* 0x80000000c0007221 */ /* 0x000fe20000010000 */
[----:B------:R-:W-:Y:S01]  /*47b0*/  PRMT R64, R50, 0x7632, R64 ;  /* 0x0000763232407816 */ /* 0x000fe20000000040 */
[----:B------:R-:W-:Y:S01]  /*47c0*/  FFMA.FTZ R191, R191, UR20, R105 ;  /* 0x00000014bfbf7c23 */ /* 0x000fe20008010069 */
[----:B------:R-:W-:Y:S01]  /*47d0*/  PRMT R65, R51, 0x7632, R65 ;  /* 0x0000763233417816 */ /* 0x000fe20000000041 */
[----:B------:R-:W-:Y:S01]  /*47e0*/  FFMA.FTZ R72, R0, UR9, R72 ;  /* 0x0000000900487c23 */ /* 0x000fe20008010048 */
[----:B------:R-:W-:Y:S01]  /*47f0*/  PRMT R0, R48, 0x7632, R0 ;  /* 0x0000763230007816 */ /* 0x000fe20000000000 */
[--C-:B------:R-:W-:Y:S01]  /*4800*/  FFMA.FTZ R183, R183, UR20, R105.reuse ;  /* 0x00000014b7b77c23 */ /* 0x100fe20008010069 */
[--C-:B------:R-:W-:Y:S01]  /*4810*/  FFMA.FTZ R189, R189, UR20, R105.reuse ;  /* 0x00000014bdbd7c23 */ /* 0x100fe20008010069 */
        /* <DEDUP_REMOVED lines=33> */
.L_x_67:
[----:B------:R-:W-:Y:S01]  /*4a30*/  UMOV UR7, UR12 ;  /* 0x0000000c00077c82 */ /* 0x000fe20008000000 */
[----:B------:R-:W-:Y:S01]  /*4a40*/  UMOV UR8, UR13 ;  /* 0x0000000d00087c82 */ /* 0x000fe20008000000 */
        /* <DEDUP_REMOVED lines=48> */
.L_x_69:
        /* <DEDUP_REMOVED lines=47> */
[----:B------:R-:W-:-:S07]  /*5040*/  MOV R68, R72 ;  /* 0x0000004800447202 */ /* 0x000fce0000000f00 */
.L_x_65:
[----:B------:R-:W-:Y:S01]  /*5050*/  ISETP.NE.U32.AND P1, PT, RZ, UR5, PT ;  /* 0x00000005ff007c0c */ /* 0x000fe2000bf25070 */
[----:B------:R-:W-:Y:S01]  /*5060*/  HFMA2 R179, -RZ, RZ, 0, 9.5367431640625e-07 ;  /* 0x00000010ffb37431 */ /* 0x000fe200000001ff */
[----:B------:R-:W-:Y:S02]  /*5070*/  ISETP.NE.U32.AND P2, PT, RZ, UR7, PT ;  /* 0x00000007ff007c0c */ /* 0x000fe4000bf45070 */
[----:B------:R-:W-:Y:S02]  /*5080*/  ISETP.NE.AND.EX P1, PT, RZ, UR6, PT, P1 ;  /* 0x00000006ff007c0c */ /* 0x000fe4000bf25310 */
[----:B------:R-:W-:-:S11]  /*5090*/  ISETP.NE.AND.EX P2, PT, RZ, UR8, PT, P2 ;  /* 0x00000008ff007c0c */ /* 0x000fd6000bf45320 */
[----:B------:R-:W0:Y:S02]  /*50a0*/  @P1 LDC.64 R78, c[0x0][0x478] ;  /* 0x00011e00ff4e1b82 */ /* 0x000e240000000a00 */
[----:B0-----:R-:W-:-:S05]  /*50b0*/  @P1 IMAD.WIDE.U32 R78, R160, 0x10, R78 ;  /* 0x00000010a04e1825 */ /* 0x001fca00078e004e */
[----:B------:R0:W-:Y:S02]  /*50c0*/  @P1 STG.E.128 desc[UR14][R78.64], R68 ;  /* 0x000000444e001986 */ /* 0x0001e4000c101d0e */
[----:B0-----:R-:W-:-:S05]  /*50d0*/  IMAD.WIDE.U32 R78, R160, R179, UR30 ;  /* 0x0000001ea04e7e25 */ /* 0x001fca000f8e00b3 */
[----:B------:R0:W-:Y:S02]  /*50e0*/  STG.E.128 desc[UR14][R78.64], R72 ;  /* 0x000000484e007986 */ /* 0x0001e4000c101d0e */
[----:B0-----:R-:W0:Y:S02]  /*50f0*/  @P2 LDC.64 R72, c[0x0][0x470] ;  /* 0x00011c00ff482b82 */ /* 0x001e240000000a00 */
[----:B0-----:R-:W-:-:S05]  /*5100*/  @P2 IMAD.WIDE.U32 R72, R160, 0x10, R72 ;  /* 0x00000010a0482825 */ /* 0x001fca00078e0048 */
[----:B------:R0:W-:Y:S01]  /*5110*/  @P2 STG.E.128 desc[UR14][R72.64], R64 ;  /* 0x0000004048002986 */ /* 0x0001e2000c101d0e */
[----:B------:R-:W-:Y:S05]  /*5120*/  @!P0 BRA `(.L_x_70) ;  /* 0x0000000800dc8947 */ /* 0x000fea0003800000 */
[----:B------:R-:W-:Y:S05]  /*5130*/  @!P1 BRA `(.L_x_71) ;  /* 0x00000004007c9947 */ /* 0x000fea0003800000 */
[----:B------:R-:W-:Y:S05]  /*5140*/  @!P2 BRA `(.L_x_72) ;  /* 0x0000000000c4a947 */ /* 0x000fea0003800000 */
[--C-:B------:R-:W-:Y:S01]  /*5150*/  FFMA.FTZ R162, R162, UR20, R105.reuse ;  /* 0x00000014a2a27c23 */ /* 0x100fe20008010069 */
[----:B0----5:R-:W-:Y:S01]  /*5160*/  SHF.L.U32 R64, R52, 0x10, RZ ;  /* 0x0000001034407819 */ /* 0x021fe200000006ff */
[----:B------:R-:W-:Y:S01]  /*5170*/  FFMA.FTZ R0, R76, UR20, R105 ;  /* 0x000000144c007c23 */ /* 0x000fe20008010069 */
[----:B------:R-:W-:Y:S01]  /*5180*/  PRMT R73, R53, 0x7632, R73 ;  /* 0x0000763235497816 */ /* 0x000fe20000000049 */
[----:B------:R-:W-:Y:S01]  /*5190*/  FADD.FTZ R72, R163, -R162 ;  /* 0x800000a2a3487221 */ /* 0x000fe20000010000 */
[----:B------:R-:W-:Y:S01]  /*51a0*/  PRMT R65, R55, 0x7632, R65 ;  /* 0x0000763237417816 */ /* 0x000fe20000000041 */
[----:B------:R-:W-:Y:S01]  /*51b0*/  FADD.FTZ R0, R80, -R0 ;  /* 0x8000000050007221 */ /* 0x000fe20000010000 */
[--C-:B------:R-:W-:Y:S01]  /*51c0*/  FFMA.FTZ R164, R164, UR20, R105.reuse ;  /* 0x00000014a4a47c23 */ /* 0x100fe20008010069 */
[--C-:B------:R-:W-:Y:S01]  /*51d0*/  FFMA.FTZ R72, R72, UR9, R64.reuse ;  /* 0x0000000948487c23 */ /* 0x100fe20008010040 */
[----:B------:R-:W-:Y:S01]  /*51e0*/  PRMT R64, R52, 0x7632, R64 ;  /* 0x0000763234407816 */ /* 0x000fe20000000040 */
[--C-:B------:R-:W-:Y:S01]  /*51f0*/  FFMA.FTZ R175, R175, UR20, R105.reuse ;  /* 0x00000014afaf7c23 */ /* 0x100fe20008010069 */
[--C-:B------:R-:W-:Y:S01]  /*5200*/  FFMA.FTZ R166, R166, UR20, R105.reuse ;  /* 0x00000014a6a67c23 */ /* 0x100fe20008010069 */
[--C-:B------:R-:W-:Y:S01]  /*5210*/  FFMA.FTZ R194, R194, UR20, R105.reuse ;  /* 0x00000014c2c27c23 */ /* 0x100fe20008010069 */
[----:B------:R-:W-:Y:S01]  /*5220*/  SHF.L.U32 R64, R64, 0x10, RZ ;  /* 0x0000001040407819 */ /* 0x000fe200000006ff */
[--C-:B------:R-:W-:Y:S01]  /*5230*/  FFMA.FTZ R168, R168, UR20, R105.reuse ;  /* 0x00000014a8a87c23 */ /* 0x100fe20008010069 */
[----:B------:R-:W-:Y:S01]  /*5240*/  FFMA.FTZ R197, R197, UR20, R105 ;  /* 0x00000014c5c57c23 */ /* 0x000fe20008010069 */
[----:B------:R-:W-:Y:S01]  /*5250*/  SHF.L.U32 R73, R73, 0x10, RZ ;  /* 0x0000001049497819 */ /* 0x000fe200000006ff */
[----:B------:R-:W-:Y:S01]  /*5260*/  FADD.FTZ R164, R165, -R164 ;  /* 0x800000a4a5a47221 */ /* 0x000fe20000010000 */
[--C-:B------:R-:W-:Y:S01]  /*5270*/  FFMA.FTZ R0, R0, UR9, R64.reuse ;  /* 0x0000000900007c23 */ /* 0x100fe20008010040 */
[----:B------:R-:W-:Y:S01]  /*5280*/  PRMT R64, R54, 0x7632, R64 ;  /* 0x0000763236407816 */ /* 0x000fe20000000040 */
        /* <DEDUP_REMOVED lines=29> */
.L_x_72:
[--C-:B------:R-:W-:Y:S01]  /*5460*/  FFMA.FTZ R162, R162, UR20, R105.reuse ;  /* 0x00000014a2a27c23 */ /* 0x100fe20008010069 */
[----:B-----5:R-:W-:Y:S01]  /*5470*/  SHF.L.U32 R68, R52, 0x10, RZ ;  /* 0x0000001034447819 */ /* 0x020fe200000006ff */
[----:B------:R-:W-:Y:S01]  /*5480*/  FFMA.FTZ R0, R76, UR20, R105 ;  /* 0x000000144c007c23 */ /* 0x000fe20008010069 */
[----:B0-----:R-:W-:Y:S01]  /*5490*/  PRMT R73, R53, 0x7632, R73 ;  /* 0x0000763235497816 */ /* 0x001fe20000000049 */
        /* <DEDUP_REMOVED lines=41> */
.L_x_71:
        /* <DEDUP_REMOVED lines=46> */
.L_x_74:
[----:B-----5:R-:W-:Y:S01]  /*5a10*/  PRMT R0, R55, 0x7632, R0 ;  /* 0x0000763237007816 */ /* 0x020fe20000000000 */
[--C-:B------:R-:W-:Y:S01]  /*5a20*/  FFMA.FTZ R197, R197, UR20, R105.reuse ;  /* 0x00000014c5c57c23 */ /* 0x100fe20008010069 */
[--C-:B------:R-:W-:Y:S01]  /*5a30*/  FFMA.FTZ R76, R76, UR20, R105.reuse ;  /* 0x000000144c4c7c23 */ /* 0x100fe20008010069 */
[----:B------:R-:W-:Y:S01]  /*5a40*/  FFMA.FTZ R168, R168, UR20, R105 ;  /* 0x00000014a8a87c23 */ /* 0x000fe20008010069 */
[----:B------:R-:W-:Y:S01]  /*5a50*/  SHF.L.U32 R0, R0, 0x10, RZ ;  /* 0x0000001000007819 */ /* 0x000fe200000006ff */
[----:B------:R-:W-:Y:S01]  /*5a60*/  FADD.FTZ R197, R198, -R197 ;  /* 0x800000c5c6c57221 */ /* 0x000fe20000010000 */
[----:B------:R-:W-:Y:S01]  /*5a70*/  FADD.FTZ R76, R80, -R76 ;  /* 0x8000004c504c7221 */ /* 0x000fe20000010000 */
[----:B0-----:R-:W-:Y:S01]  /*5a80*/  PRMT R73, R54, 0x7632, R73 ;  /* 0x0000763236497816 */ /* 0x001fe20000000049 */
[--C-:B------:R-:W-:Y:S01]  /*5a90*/  FFMA.FTZ R166, R166, UR20, R105.reuse ;  /* 0x00000014a6a67c23 */ /* 0x100fe20008010069 */
[--C-:B------:R-:W-:Y:S01]  /*5aa0*/  FFMA.FTZ R75, R197, UR9, R0.reuse ;  /* 0x00000009c54b7c23 */ /* 0x100fe20008010000 */
[----:B------:R-:W-:Y:S01]  /*5ab0*/  PRMT R0, R52, 0x7632, R0 ;  /* 0x0000763234007816 */ /* 0x000fe20000000000 */
[--C-:B------:R-:W-:Y:S01]  /*5ac0*/  FFMA.FTZ R194, R194, UR20, R105.reuse ;  /* 0x00000014c2c27c23 */ /* 0x100fe20008010069 */
[----:B------:R-:W-:Y:S01]  /*5ad0*/  FADD.FTZ R168, R169, -R168 ;  /* 0x800000a8a9a87221 */ /* 0x000fe20000010000 */
[----:B------:R-:W-:Y:S01]  /*5ae0*/  PRMT R72, R53, 0x7632, R72 ;  /* 0x0000763235487816 */ /* 0x000fe20000000048 */
[--C-:B------:R-:W-:Y:S01]  /*5af0*/  FFMA.FTZ R164, R164, UR20, R105.reuse ;  /* 0x00000014a4a47c23 */ /* 0x100fe20008010069 */
[----:B------:R-:W-:Y:S01]  /*5b00*/  SHF.L.U32 R0, R0, 0x10, RZ ;  /* 0x0000001000007819 */ /* 0x000fe200000006ff */
[--C-:B------:R-:W-:Y:S01]  /*5b10*/  FFMA.FTZ R175, R175, UR20, R105.reuse ;  /* 0x00000014afaf7c23 */ /* 0x100fe20008010069 */
[----:B------:R-:W-:Y:S01]  /*5b20*/  FFMA.FTZ R162, R162, UR20, R105 ;  /* 0x00000014a2a27c23 */ /* 0x000fe20008010069 */
[----:B------:R-:W-:Y:S01]  /*5b30*/  SHF.L.U32 R73, R73, 0x10, RZ ;  /* 0x0000001049497819 */ /* 0x000fe200000006ff */
[----:B------:R-:W-:Y:S01]  /*5b40*/  FADD.FTZ R166, R167, -R166 ;  /* 0x800000a6a7a67221 */ /* 0x000fe20000010000 */
[----:B------:R-:W-:Y:S01]  /*5b50*/  FFMA.FTZ R0, R76, UR9, R0 ;  /* 0x000000094c007c23 */ /* 0x000fe20008010000 */
[----:B------:R-:W-:Y:S01]  /*5b60*/  SHF.L.U32 R76, R55, 0x10, RZ ;  /* 0x00000010374c7819 */ /* 0x000fe200000006ff */
[----:B------:R-:W-:Y:S01]  /*5b70*/  FADD.FTZ R194, R193, -R194 ;  /* 0x800000c2c1c27221 */ /* 0x000fe20000010000 */
[----:B------:R-:W-:Y:S01]  /*5b80*/  SHF.L.U32 R74, R54, 0x10, RZ ;  /* 0x00000010364a7819 */ /* 0x000fe200000006ff */
[----:B------:R-:W-:Y:S01]  /*5b90*/  FADD.FTZ R164, R165, -R164 ;  /* 0x800000a4a5a47221 */ /* 0x000fe20000010000 */
[----:B------:R-:W-:Y:S01]  /*5ba0*/  SHF.L.U32 R72, R72, 0x10, RZ ;  /* 0x0000001048487819 */ /* 0x000fe200000006ff */
[----:B------:R-:W-:Y:S01]  /*5bb0*/  FFMA.FTZ R168, R168, UR9, R76 ;  /* 0x00000009a8a87c23 */ /* 0x000fe2000801004c */
        /* <DEDUP_REMOVED lines=14> */
.L_x_70:
[----:B------:R-:W-:Y:S05]  /*5ca0*/  @!P1 BRA `(.L_x_75) ;  /* 0x00000004001c9947 */ /* 0x000fea0003800000 */
[----:B------:R-:W-:Y:S05]  /*5cb0*/  @!P2 BRA `(.L_x_76) ;  /* 0x000000000094a947 */ /* 0x000fea0003800000 */
        /* <DEDUP_REMOVED lines=18> */
[----:B0-----:R-:W-:Y:S01]  /*5de0*/  FMUL.FTZ R72, R162, UR9 ;  /* 0x00000009a2487c20 */ /* 0x001fe20008410000 */
        /* <DEDUP_REMOVED lines=18> */
.L_x_76:
        /* <DEDUP_REMOVED lines=33> */
.L_x_75:
        /* <DEDUP_REMOVED lines=34> */
.L_x_77:
        /* <DEDUP_REMOVED lines=27> */
[----:B------:R-:W-:-:S07]  /*64f0*/  F2FP.BF16.F32.PACK_AB R72, R76, R72 ;  /* 0x000000484c48723e */ /* 0x000fce00000010ff */
.L_x_73:
[----:B------:R-:W0:Y:S02]  /*6500*/  @P1 LDC.64 R78, c[0x0][0x478] ;  /* 0x00011e00ff4e1b82 */ /* 0x000e240000000a00 */
[----:B0-----:R-:W-:-:S05]  /*6510*/  @P1 IMAD.WIDE.U32 R78, R159, 0x10, R78 ;  /* 0x000000109f4e1825 */ /* 0x001fca00078e004e */
[----:B------:R0:W-:Y:S02]  /*6520*/  @P1 STG.E.128 desc[UR14][R78.64], R68 ;  /* 0x000000444e001986 */ /* 0x0001e4000c101d0e */
[----:B0-----:R-:W-:-:S05]  /*6530*/  HFMA2 R78, -RZ, RZ, 0, 9.5367431640625e-07 ;  /* 0x00000010ff4e7431 */ /* 0x001fca00000001ff */
[----:B------:R-:W-:-:S05]  /*6540*/  IMAD.WIDE.U32 R78, R159, R78, UR30 ;  /* 0x0000001e9f4e7e25 */ /* 0x000fca000f8e004e */
        /* <DEDUP_REMOVED lines=8> */
[--C-:B0-----:R-:W-:Y:S01]  /*65d0*/  FFMA.FTZ R65, R84, UR20, R105.reuse ;  /* 0x0000001454417c23 */ /* 0x101fe20008010069 */
[--C-:B------:R-:W-:Y:S01]  /*65e0*/  FFMA.FTZ R170, R170, UR20, R105.reuse ;  /* 0x00000014aaaa7c23 */ /* 0x100fe20008010069 */
[----:B-----5:R-:W-:Y:S01]  /*65f0*/  PRMT R64, R58, 0x7632, R64 ;  /* 0x000076323a407816 */ /* 0x020fe20000000040 */
[----:B------:R-:W-:Y:S01]  /*6600*/  FADD.FTZ R81, R81, -R0 ;  /* 0x8000000051517221 */ /* 0x000fe20000010000 */
[----:B------:R-:W-:Y:S01]  /*6610*/  FFMA.FTZ R0, R89, UR20, R105 ;  /* 0x0000001459007c23 */ /* 0x000fe20008010069 */
[----:B------:R-:W-:Y:S01]  /*6620*/  FADD.FTZ R88, R88, -R65 ;  /* 0x8000004158587221 */ /* 0x000fe20000010000 */
[----:B------:R-:W-:Y:S01]  /*6630*/  FADD.FTZ R171, R171, -R170 ;  /* 0x800000aaabab7221 */ /* 0x000fe20000010000 */
[----:B------:R-:W-:Y:S01]  /*6640*/  PRMT R66, R59, 0x7632, R66 ;  /* 0x000076323b427816 */ /* 0x000fe20000000042 */
[--C-:B------:R-:W-:Y:S01]  /*6650*/  FADD.FTZ R85, R85, -R0.reuse ;  /* 0x8000000055557221 */ /* 0x100fe20000010000 */
[----:B------:R-:W-:Y:S01]  /*6660*/  PRMT R0, R56, 0x7632, R0 ;  /* 0x0000763238007816 */ /* 0x000fe20000000000 */
[--C-:B------:R-:W-:Y:S01]  /*6670*/  FFMA.FTZ R82, R82, UR20, R105.reuse ;  /* 0x0000001452527c23 */ /* 0x100fe20008010069 */
[--C-:B------:R-:W-:Y:S01]  /*6680*/  FFMA.FTZ R176, R176, UR20, R105.reuse ;  /* 0x00000014b0b07c23 */ /* 0x100fe20008010069 */
[--C-:B------:R-:W-:Y:S01]  /*6690*/  FFMA.FTZ R172, R172, UR20, R105.reuse ;  /* 0x00000014acac7c23 */ /* 0x100fe20008010069 */
[----:B------:R-:W-:Y:S01]  /*66a0*/  SHF.L.U32 R65, R0, 0x10, RZ ;  /* 0x0000001000417819 */ /* 0x000fe200000006ff */
[----:B------:R-:W-:Y:S01]  /*66b0*/  FFMA.FTZ R195, R195, UR20, R105 ;  /* 0x00000014c3c37c23 */ /* 0x000fe20008010069 */
[----:B------:R-:W-:Y:S01]  /*66c0*/  PRMT R0, R57, 0x7632, R0 ;  /* 0x0000763239007816 */ /* 0x000fe20000000000 */
[----:B------:R-:W-:Y:S01]  /*66d0*/  FADD.FTZ R83, R83, -R82 ;  /* 0x8000005253537221 */ /* 0x000fe20000010000 */
[----:B------:R-:W-:Y:S01]  /*66e0*/  SHF.L.U32 R66, R66, 0x10, RZ ;  /* 0x0000001042427819 */ /* 0x000fe200000006ff */
        /* <DEDUP_REMOVED lines=10> */
[----:B------:R-:W-:Y:S01]  /*6790*/  FFMA.FTZ R65, R176, UR9, R65 ;  /* 0x00000009b0417c23 */ /* 0x000fe20008010041 */
[----:B------:R-:W-:Y:S01]  /*67a0*/  FFMA.FTZ R67, R172, UR9, R67 ;  /* 0x00000009ac437c23 */ /* 0x000fe20008010043 */
[----:B------:R-:W-:Y:S01]  /*67b0*/  FFMA.FTZ R74, R171, UR9, R0 ;  /* 0x00000009ab4a7c23 */ /* 0x000fe20008010000 */
[----:B------:R-:W-:Y:S01]  /*67c0*/  SHF.L.U32 R0, R56, 0x10, RZ ;  /* 0x0000001038007819 */ /* 0x000fe200000006ff */
[----:B------:R-:W-:Y:S01]  /*67d0*/  FFMA.FTZ R66, R195, UR9, R66 ;  /* 0x00000009c3427c23 */ /* 0x000fe20008010042 */
[----:B------:R-:W-:-:S02]  /*67e0*/  FFMA.FTZ R64, R83, UR9, R64 ;  /* 0x0000000953407c23 */ /* 0x000fc40008010040 */
[----:B------:R-:W-:Y:S01]  /*67f0*/  F2FP.BF16.F32.PACK_AB R74, R65, R74 ;  /* 0x0000004a414a723e */ /* 0x000fe200000010ff */
[----:B------:R-:W-:Y:S01]  /*6800*/  FFMA.FTZ R81, R81, UR9, R0 ;  /* 0x0000000951517c23 */ /* 0x000fe20008010000 */
[----:B------:R-:W-:Y:S02]  /*6810*/  F2FP.BF16.F32.PACK_AB R75, R66, R67 ;  /* 0x00000043424b723e */ /* 0x000fe400000010ff */
[----:B------:R-:W-:Y:S02]  /*6820*/  F2FP.BF16.F32.PACK_AB R73, R73, R64 ;  /* 0x000000404949723e */ /* 0x000fe400000010ff */
[----:B------:R-:W-:Y:S02]  /*6830*/  F2FP.BF16.F32.PACK_AB R72, R72, R81 ;  /* 0x000000514848723e */ /* 0x000fe400000010ff */
[----:B------:R-:W-:Y:S02]  /*6840*/  MOV R67, R75 ;  /* 0x0000004b00437202 */ /* 0x000fe40000000f00 */
[----:B------:R-:W-:-:S02]  /*6850*/  MOV R66, R74 ;  /* 0x0000004a00427202 */ /* 0x000fc40000000f00 */
[----:B------:R-:W-:Y:S02]  /*6860*/  MOV R65, R73 ;  /* 0x0000004900417202 */ /* 0x000fe40000000f00 */
[----:B------:R-:W-:Y:S02]  /*6870*/  MOV R64, R72 ;  /* 0x0000004800407202 */ /* 0x000fe40000000f00 */
[----:B------:R-:W-:Y:S02]  /*6880*/  MOV R71, R75 ;  /* 0x0000004b00477202 */ /* 0x000fe40000000f00 */
[----:B------:R-:W-:Y:S02]  /*6890*/  MOV R70, R74 ;  /* 0x0000004a00467202 */ /* 0x000fe40000000f00 */
[----:B------:R-:W-:Y:S02]  /*68a0*/  MOV R69, R73 ;  /* 0x0000004900457202 */ /* 0x000fe40000000f00 */
[----:B------:R-:W-:Y:S01]  /*68b0*/  MOV R68, R72 ;  /* 0x0000004800447202 */ /* 0x000fe20000000f00 */
[----:B------:R-:W-:Y:S06]  /*68c0*/  BRA `(.L_x_81) ;  /* 0x0000001000287947 */ /* 0x000fec0003800000 */
.L_x_80:
[--C-:B------:R-:W-:Y:S01]  /*68d0*/  FFMA.FTZ R0, R77, UR20, R105.reuse ;  /* 0x000000144d007c23 */ /* 0x100fe20008010069 */
[--C-:B------:R-:W-:Y:S01]  /*68e0*/  FFMA.FTZ R69, R84, UR20, R105.reuse ;  /* 0x0000001454457c23 */ /* 0x100fe20008010069 */
[----:B-----5:R-:W-:Y:S01]  /*68f0*/  PRMT R68, R58, 0x7632, R68 ;  /* 0x000076323a447816 */ /* 0x020fe20000000044 */
[--C-:B------:R-:W-:Y:S01]  /*6900*/  FFMA.FTZ R176, R176, UR20, R105.reuse ;  /* 0x00000014b0b07c23 */ /* 0x100fe20008010069 */
[----:B------:R-:W-:Y:S01]  /*6910*/  FADD.FTZ R81, R81, -R0 ;  /* 0x8000000051517221 */ /* 0x000fe20000010000 */
[----:B------:R-:W-:Y:S01]  /*6920*/  FFMA.FTZ R0, R89, UR20, R105 ;  /* 0x0000001459007c23 */ /* 0x000fe20008010069 */
[----:B------:R-:W-:Y:S01]  /*6930*/  FADD.FTZ R88, R88, -R69 ;  /* 0x8000004558587221 */ /* 0x000fe20000010000 */
[----:B------:R-:W-:Y:S01]  /*6940*/  SHF.L.U32 R68, R68, 0x10, RZ ;  /* 0x0000001044447819 */ /* 0x000fe200000006ff */
[----:B------:R-:W-:Y:S01]  /*6950*/  FADD.FTZ R177, R177, -R176 ;  /* 0x800000b0b1b17221 */ /* 0x000fe20000010000 */
[--C-:B------:R-:W-:Y:S01]  /*6960*/  FADD.FTZ R85, R85, -R0.reuse ;  /* 0x8000000055557221 */ /* 0x100fe20000010000 */
[----:B------:R-:W-:Y:S01]  /*6970*/  PRMT R0, R56, 0x7632, R0 ;  /* 0x0000763238007816 */ /* 0x000fe20000000000 */
[--C-:B------:R-:W-:Y:S01]  /*6980*/  FFMA.FTZ R170, R170, UR20, R105.reuse ;  /* 0x00000014aaaa7c23 */ /* 0x100fe20008010069 */
[----:B------:R-:W-:Y:S01]  /*6990*/  FFMA.FTZ R172, R172, UR20, R105 ;  /* 0x00000014acac7c23 */ /* 0x000fe20008010069 */
[----:B------:R-:W-:Y:S01]  /*69a0*/  FFMA.FTZ R177, R177, UR9, R68 ;  /* 0x00000009b1b17c23 */ /* 0x000fe20008010044 */
[----:B------:R-:W-:Y:S01]  /*69b0*/  SHF.L.U32 R69, R0, 0x10, RZ ;  /* 0x0000001000457819 */ /* 0x000fe200000006ff */
[----:B------:R-:W-:Y:S01]  /*69c0*/  FADD.FTZ R171, R171, -R170 ;  /* 0x800000aaabab7221 */ /* 0x000fe20000010000 */
[----:B------:R-:W-:Y:S01]  /*69d0*/  PRMT R0, R57, 0x7632, R0 ;  /* 0x0000763239007816 */ /* 0x000fe20000000000 */
[----:B------:R-:W-:Y:S01]  /*69e0*/  FADD.FTZ R173, R173, -R172 ;  /* 0x800000acadad7221 */ /* 0x000fe20000010000 */
[C---:B------:R-:W-:Y:S01]  /*69f0*/  SHF.L.U32 R68, R59.reuse, 0x10, RZ ;  /* 0x000000103b447819 */ /* 0x040fe200000006ff */
[----:B0-----:R-:W-:Y:S01]  /*6a00*/  FFMA.FTZ R72, R88, UR9, R69 ;  /* 0x0000000958487c23 */ /* 0x001fe20008010045 */
[----:B------:R-:W-:Y:S01]  /*6a10*/  SHF.L.U32 R0, R0, 0x10, RZ ;  /* 0x0000001000007819 */ /* 0x000fe200000006ff */
[----:B------:R-:W-:Y:S01]  /*6a20*/  FFMA.FTZ R82, R82, UR20, R105 ;  /* 0x0000001452527c23 */ /* 0x000fe20008010069 */
[----:B------:R-:W-:Y:S01]  /*6a30*/  PRMT R69, R59, 0x7632, R69 ;  /* 0x000076323b457816 */ /* 0x000fe20000000045 */
        /* <DEDUP_REMOVED lines=10> */
[----:B------:R-:W-:-:S02]  /*6ae0*/  FFMA.FTZ R70, R195, UR9, R70 ;  /* 0x00000009c3467c23 */ /* 0x000fc40008010046 */
[----:B------:R-:W-:Y:S01]  /*6af0*/  FFMA.FTZ R68, R83, UR9, R68 ;  /* 0x0000000953447c23 */ /* 0x000fe20008010044 */
        /* <DEDUP_REMOVED lines=8> */
[----:B------:R-:W-:Y:S01]  /*6b80*/  MOV R68, R72 ;  /* 0x0000004800447202 */ /* 0x000fe20000000f00 */
[----:B------:R-:W-:Y:S06]  /*6b90*/  BRA `(.L_x_81) ;  /* 0x0000000c00747947 */ /* 0x000fec0003800000 */
.L_x_79:
[----:B------:R-:W-:Y:S05]  /*6ba0*/  @!P2 BRA `(.L_x_82) ;  /* 0x0000000000b4a947 */ /* 0x000fea0003800000 */
[--C-:B------:R-:W-:Y:S01]  /*6bb0*/  FFMA.FTZ R0, R77, UR20, R105.reuse ;  /* 0x000000144d007c23 */ /* 0x100fe20008010069 */
[--C-:B0-----:R-:W-:Y:S01]  /*6bc0*/  FFMA.FTZ R65, R84, UR20, R105.reuse ;  /* 0x0000001454417c23 */ /* 0x101fe20008010069 */
        /* <DEDUP_REMOVED lines=17> */
[----:B------:R-:W-:Y:S01]  /*6ce0*/  FFMA.FTZ R72, R88, UR9, R65 ;  /* 0x0000000958487c23 */ /* 0x000fe20008010041 */
        /* <DEDUP_REMOVED lines=25> */
.L_x_82:
[--C-:B------:R-:W-:Y:S01]  /*6e80*/  FFMA.FTZ R0, R77, UR20, R105.reuse ;  /* 0x000000144d007c23 */ /* 0x100fe20008010069 */
[--C-:B------:R-:W-:Y:S01]  /*6e90*/  FFMA.FTZ R195, R195, UR20, R105.reuse ;  /* 0x00000014c3c37c23 */ /* 0x100fe20008010069 */
[--C-:B0-----:R-:W-:Y:S01]  /*6ea0*/  FFMA.FTZ R73, R84, UR20, R105.reuse ;  /* 0x0000001454497c23 */ /* 0x101fe20008010069 */
[--C-:B------:R-:W-:Y:S01]  /*6eb0*/  FFMA.FTZ R170, R170, UR20, R105.reuse ;  /* 0x00000014aaaa7c23 */ /* 0x100fe20008010069 */
[----:B------:R-:W-:Y:S01]  /*6ec0*/  FADD.FTZ R81, R81, -R0 ;  /* 0x8000000051517221 */ /* 0x000fe20000010000 */
[----:B------:R-:W-:Y:S01]  /*6ed0*/  FFMA.FTZ R0, R89, UR20, R105 ;  /* 0x0000001459007c23 */ /* 0x000fe20008010069 */
[----:B------:R-:W-:Y:S01]  /*6ee0*/  FADD.FTZ R75, R196, -R195 ;  /* 0x800000c3c44b7221 */ /* 0x000fe20000010000 */
[----:B------:R-:W-:Y:S01]  /*6ef0*/  FFMA.FTZ R172, R172, UR20, R105 ;  /* 0x00000014acac7c23 */ /* 0x000fe20008010069 */
[--C-:B------:R-:W-:Y:S01]  /*6f00*/  FADD.FTZ R88, R88, -R73.reuse ;  /* 0x8000004958587221 */ /* 0x100fe20000010000 */
[--C-:B------:R-:W-:Y:S01]  /*6f10*/  FADD.FTZ R85, R85, -R0.reuse ;  /* 0x8000000055557221 */ /* 0x100fe20000010000 */
[----:B-----5:R-:W-:Y:S01]  /*6f20*/  PRMT R0, R59, 0x7632, R0 ;  /* 0x000076323b007816 */ /* 0x020fe20000000000 */
[----:B------:R-:W-:Y:S01]  /*6f30*/  FADD.FTZ R171, R171, -R170 ;  /* 0x800000aaabab7221 */ /* 0x000fe20000010000 */
[----:B------:R-:W-:Y:S01]  /*6f40*/  PRMT R73, R58, 0x7632, R73 ;  /* 0x000076323a497816 */ /* 0x000fe20000000049 */
[--C-:B------:R-:W-:Y:S01]  /*6f50*/  FFMA.FTZ R74, R176, UR20, R105.reuse ;  /* 0x00000014b04a7c23 */ /* 0x100fe20008010069 */
[----:B------:R-:W-:Y:S01]  /*6f60*/  SHF.L.U32 R0, R0, 0x10, RZ ;  /* 0x0000001000007819 */ /* 0x000fe200000006ff */
[----:B------:R-:W-:Y:S01]  /*6f70*/  FADD.FTZ R173, R173, -R172 ;  /* 0x800000acadad7221 */ /* 0x000fe20000010000 */
[----:B------:R-:W-:Y:S01]  /*6f80*/  SHF.L.U32 R76, R59, 0x10, RZ ;  /* 0x000000103b4c7819 */ /* 0x000fe200000006ff */
[----:B------:R-:W-:Y:S01]  /*6f90*/  FFMA.FTZ R82, R82, UR20, R105 ;  /* 0x0000001452527c23 */ /* 0x000fe20008010069 */
[----:B------:R-:W-:Y:S01]  /*6fa0*/  PRMT R72, R57, 0x7632, R72 ;  /* 0x0000763239487816 */ /* 0x000fe20000000048 */
[--C-:B------:R-:W-:Y:S01]  /*6fb0*/  FFMA.FTZ R75, R75, UR9, R0.reuse ;  /* 0x000000094b4b7c23 */ /* 0x100fe20008010000 */
[----:B------:R-:W-:Y:S01]  /*6fc0*/  PRMT R0, R56, 0x7632, R0 ;  /* 0x0000763238007816 */ /* 0x000fe20000000000 */
[----:B------:R-:W-:Y:S01]  /*6fd0*/  FADD.FTZ R74, R177, -R74 ;  /* 0x8000004ab14a7221 */ /* 0x000fe20000010000 */
[----:B------:R-:W-:Y:S01]  /*6fe0*/  SHF.L.U32 R73, R73, 0x10, RZ ;  /* 0x0000001049497819 */ /* 0x000fe200000006ff */
[----:B------:R-:W-:Y:S01]  /*6ff0*/  FFMA.FTZ R78, R173, UR9, R76 ;  /* 0x00000009ad4e7c23 */ /* 0x000fe2000801004c */
[----:B------:R-:W-:Y:S01]  /*7000*/  SHF.L.U32 R77, R0, 0x10, RZ ;  /* 0x00000010004d7819 */ /* 0x000fe200000006ff */
[----:B------:R-:W-:Y:S01]  /*7010*/  FADD.FTZ R83, R83, -R82 ;  /* 0x8000005253537221 */ /* 0x000fe20000010000 */
[----:B------:R-:W-:Y:S01]  /*7020*/  SHF.L.U32 R0, R58, 0x10, RZ ;  /* 0x000000103a007819 */ /* 0x000fe200000006ff */
[----:B------:R-:W-:Y:S01]  /*7030*/  FFMA.FTZ R74, R74, UR9, R73 ;  /* 0x000000094a4a7c23 */ /* 0x000fe20008010049 */
[----:B------:R-:W-:-:S02]  /*7040*/  SHF.L.U32 R72, R72, 0x10, RZ ;  /* 0x0000001048487819 */ /* 0x000fc400000006ff */
[----:B------:R-:W-:Y:S01]  /*7050*/  SHF.L.U32 R76, R57, 0x10, RZ ;  /* 0x00000010394c7819 */ /* 0x000fe200000006ff */
[----:B------:R-:W-:Y:S01]  /*7060*/  FFMA.FTZ R171, R171, UR9, R0 ;  /* 0x00000009abab7c23 */ /* 0x000fe20008010000 */
[----:B------:R-:W-:Y:S01]  /*7070*/  SHF.L.U32 R0, R56, 0x10, RZ ;  /* 0x0000001038007819 */ /* 0x000fe200000006ff */
[----:B------:R-:W-:Y:S01]  /*7080*/  FFMA.FTZ R73, R85, UR9, R72 ;  /* 0x0000000955497c23 */ /* 0x000fe20008010048 */
[----:B------:R-:W-:Y:S01]  /*7090*/  FFMA.FTZ R72, R88, UR9, R77 ;  /* 0x0000000958487c23 */ /* 0x000fe2000801004d */
[----:B------:R-:W-:Y:S01]  /*70a0*/  FFMA.FTZ R76, R83, UR9, R76 ;  /* 0x00000009534c7c23 */ /* 0x000fe2000801004c */
[----:B------:R-:W-:Y:S01]  /*70b0*/  F2FP.BF16.F32.PACK_AB R75, R75, R78 ;  /* 0x0000004e4b4b723e */ /* 0x000fe200000010ff */
[----:B------:R-:W-:Y:S01]  /*70c0*/  FFMA.FTZ R81, R81, UR9, R0 ;  /* 0x0000000951517c23 */ /* 0x000fe20008010000 */
[----:B------:R-:W-:Y:S02]  /*70d0*/  F2FP.BF16.F32.PACK_AB R74, R74, R171 ;  /* 0x000000ab4a4a723e */ /* 0x000fe400000010ff */
[----:B------:R-:W-:-:S02]  /*70e0*/  F2FP.BF16.F32.PACK_AB R73, R73, R76 ;  /* 0x0000004c4949723e */ /* 0x000fc400000010ff */
[----:B------:R-:W-:Y:S01]  /*70f0*/  F2FP.BF16.F32.PACK_AB R72, R72, R81 ;  /* 0x000000514848723e */ /* 0x000fe200000010ff */
[----:B------:R-:W-:Y:S06]  /*7100*/  BRA `(.L_x_81) ;  /* 0x0000000800187947 */ /* 0x000fec0003800000 */
.L_x_78:
[----:B------:R-:W-:Y:S05]  /*7110*/  @!P1 BRA `(.L_x_83) ;  /* 0x00000004001c9947 */ /* 0x000fea0003800000 */
[----:B------:R-:W-:Y:S05]  /*7120*/  @!P2 BRA `(.L_x_84) ;  /* 0x000000000094a947 */ /* 0x000fea0003800000 */
[--C-:B------:R-:W-:Y:S01]  /*7130*/  FFMA.FTZ R0, R77, UR20, R105.reuse ;  /* 0x000000144d007c23 */ /* 0x100fe20008010069 */
[--C-:B------:R-:W-:Y:S01]  /*7140*/  FFMA.FTZ R172, R172, UR20, R105.reuse ;  /* 0x00000014acac7c23 */ /* 0x100fe20008010069 */
[--C-:B------:R-:W-:Y:S01]  /*7150*/  FFMA.FTZ R195, R195, UR20, R105.reuse ;  /* 0x00000014c3c37c23 */ /* 0x100fe20008010069 */
[--C-:B0-----:R-:W-:Y:S01]  /*7160*/  FFMA.FTZ R65, R84, UR20, R105.reuse ;  /* 0x0000001454417c23 */ /* 0x101fe20008010069 */
[----:B------:R-:W-:Y:S01]  /*7170*/  FADD.FTZ R81, R81, -R0 ;  /* 0x8000000051517221 */ /* 0x000fe20000010000 */
[--C-:B------:R-:W-:Y:S01]  /*7180*/  FFMA.FTZ R0, R89, UR20, R105.reuse ;  /* 0x0000001459007c23 */ /* 0x100fe20008010069 */
[----:B------:R-:W-:Y:S01]  /*7190*/  FADD.FTZ R75, R173, -R172 ;  /* 0x800000acad4b7221 */ /* 0x000fe20000010000 */
[--C-:B------:R-:W-:Y:S01]  /*71a0*/  FFMA.FTZ R82, R82, UR20, R105.reuse ;  /* 0x0000001452527c23 */ /* 0x100fe20008010069 */
[----:B------:R-:W-:Y:S01]  /*71b0*/  FFMA.FTZ R170, R170, UR20, R105 ;  /* 0x00000014aaaa7c23 */ /* 0x000fe20008010069 */
[----:B------:R-:W-:Y:S01]  /*71c0*/  FADD.FTZ R85, R85, -R0 ;  /* 0x8000000055557221 */ /* 0x000fe20000010000 */
[----:B------:R-:W-:Y:S01]  /*71d0*/  FADD.FTZ R0, R196, -R195 ;  /* 0x800000c3c4007221 */ /* 0x000fe20000010000 */
[----:B------:R-:W-:Y:S01]  /*71e0*/  FFMA.FTZ R176, R176, UR20, R105 ;  /* 0x00000014b0b07c23 */ /* 0x000fe20008010069 */
[----:B------:R-:W-:Y:S01]  /*71f0*/  FMUL.FTZ R75, R75, UR9 ;  /* 0x000000094b4b7c20 */ /* 0x000fe20008410000 */
[----:B------:R-:W-:Y:S01]  /*7200*/  FADD.FTZ R88, R88, -R65 ;  /* 0x8000004158587221 */ /* 0x000fe20000010000 */
[----:B------:R-:W-:Y:S01]  /*7210*/  FMUL.FTZ R0, R0, UR9 ;  /* 0x0000000900007c20 */ /* 0x000fe20008410000 */
[----:B------:R-:W-:Y:S01]  /*7220*/  FADD.FTZ R83, R83, -R82 ;  /* 0x8000005253537221 */ /* 0x000fe20000010000 */
[----:B------:R-:W-:Y:S01]  /*7230*/  FADD.FTZ R74, R171, -R170 ;  /* 0x800000aaab4a7221 */ /* 0x000fe20000010000 */
[----:B------:R-:W-:Y:S01]  /*7240*/  FADD.FTZ R67, R177, -R176 ;  /* 0x800000b0b1437221 */ /* 0x000fe20000010000 */
[----:B------:R-:W-:Y:S01]  /*7250*/  FMUL.FTZ R72, R81, UR9 ;  /* 0x0000000951487c20 */ /* 0x000fe20008410000 */
[----:B------:R-:W-:Y:S01]  /*7260*/  F2FP.BF16.F32.PACK_AB R75, R0, R75 ;  /* 0x0000004b004b723e */ /* 0x000fe200000010ff */
[----:B------:R-:W-:Y:S01]  /*7270*/  FMUL.FTZ R73, R83, UR9 ;  /* 0x0000000953497c20 */ /* 0x000fe20008410000 */
        /* <DEDUP_REMOVED lines=16> */
.L_x_84:
[--C-:B------:R-:W-:Y:S01]  /*7380*/  FFMA.FTZ R0, R77, UR20, R105.reuse ;  /* 0x000000144d007c23 */ /* 0x100fe20008010069 */
[--C-:B------:R-:W-:Y:S01]  /*7390*/  FFMA.FTZ R172, R172, UR20, R105.reuse ;  /* 0x00000014acac7c23 */ /* 0x100fe20008010069 */
[--C-:B------:R-:W-:Y:S01]  /*73a0*/  FFMA.FTZ R195, R195, UR20, R105.reuse ;  /* 0x00000014c3c37c23 */ /* 0x100fe20008010069 */
[--C-:B------:R-:W-:Y:S01]  /*73b0*/  FFMA.FTZ R69, R84, UR20, R105.reuse ;  /* 0x0000001454457c23 */ /* 0x100fe20008010069 */
[----:B------:R-:W-:Y:S01]  /*73c0*/  FADD.FTZ R81, R81, -R0 ;  /* 0x8000000051517221 */ /* 0x000fe20000010000 */
[----:B------:R-:W-:Y:S01]  /*73d0*/  FFMA.FTZ R0, R89, UR20, R105 ;  /* 0x0000001459007c23 */ /* 0x000fe20008010069 */
[----:B------:R-:W-:Y:S01]  /*73e0*/  FADD.FTZ R172, R173, -R172 ;  /* 0x800000acadac7221 */ /* 0x000fe20000010000 */
[----:B------:R-:W-:Y:S01]  /*73f0*/  FADD.FTZ R195, R196, -R195 ;  /* 0x800000c3c4c37221 */ /* 0x000fe20000010000 */
[--C-:B------:R-:W-:Y:S01]  /*7400*/  FFMA.FTZ R82, R82, UR20, R105.reuse ;  /* 0x0000001452527c23 */ /* 0x100fe20008010069 */
[--C-:B------:R-:W-:Y:S01]  /*7410*/  FFMA.FTZ R170, R170, UR20, R105.reuse ;  /* 0x00000014aaaa7c23 */ /* 0x100fe20008010069 */
[----:B------:R-:W-:Y:S01]  /*7420*/  FFMA.FTZ R176, R176, UR20, R105 ;  /* 0x00000014b0b07c23 */ /* 0x000fe20008010069 */
[----:B------:R-:W-:Y:S01]  /*7430*/  FADD.FTZ R85, R85, -R0 ;  /* 0x8000000055557221 */ /* 0x000fe20000010000 */
[----:B------:R-:W-:Y:S01]  /*7440*/  FMUL.FTZ R75, R172, UR9 ;  /* 0x00000009ac4b7c20 */ /* 0x000fe20008410000 */
[----:B------:R-:W-:Y:S01]  /*7450*/  FMUL.FTZ R0, R195, UR9 ;  /* 0x00000009c3007c20 */ /* 0x000fe20008410000 */
[----:B------:R-:W-:Y:S01]  /*7460*/  FADD.FTZ R88, R88, -R69 ;  /* 0x8000004558587221 */ /* 0x000fe20000010000 */
[----:B------:R-:W-:Y:S01]  /*7470*/  FADD.FTZ R83, R83, -R82 ;  /* 0x8000005253537221 */ /* 0x000fe20000010000 */
[----:B------:R-:W-:Y:S01]  /*7480*/  FADD.FTZ R170, R171, -R170 ;  /* 0x800000aaabaa7221 */ /* 0x000fe20000010000 */
[----:B------:R-:W-:Y:S01]  /*7490*/  FADD.FTZ R176, R177, -R176 ;  /* 0x800000b0b1b07221 */ /* 0x000fe20000010000 */
[----:B------:R-:W-:Y:S01]  /*74a0*/  F2FP.BF16.F32.PACK_AB R75, R0, R75 ;  /* 0x0000004b004b723e */ /* 0x000fe200000010ff */
[----:B0-----:R-:W-:Y:S01]  /*74b0*/  FMUL.FTZ R72, R81, UR9 ;  /* 0x0000000951487c20 */ /* 0x001fe20008410000 */
[----:B------:R-:W-:Y:S01]  /*74c0*/  FMUL.FTZ R73, R83, UR9 ;  /* 0x0000000953497c20 */ /* 0x000fe20008410000 */
[----:B------:R-:W-:Y:S01]  /*74d0*/  FMUL.FTZ R74, R170, UR9 ;  /* 0x00000009aa4a7c20 */ /* 0x000fe20008410000 */
[----:B------:R-:W-:Y:S01]  /*74e0*/  FMUL.FTZ R71, R176, UR9 ;  /* 0x00000009b0477c20 */ /* 0x000fe20008410000 */
[----:B------:R-:W-:Y:S01]  /*74f0*/  FMUL.FTZ R0, R85, UR9 ;  /* 0x0000000955007c20 */ /* 0x000fe20008410000 */
[----:B------:R-:W-:-:S03]  /*7500*/  FMUL.FTZ R69, R88, UR9 ;  /* 0x0000000958457c20 */ /* 0x000fc60008410000 */
        /* <DEDUP_REMOVED lines=8> */
.L_x_83:
[----:B------:R-:W-:Y:S05]  /*7590*/  @!P2 BRA `(.L_x_85) ;  /* 0x000000000084a947 */ /* 0x000fea0003800000 */
[--C-:B------:R-:W-:Y:S01]  /*75a0*/  FFMA.FTZ R0, R77, UR20, R105.reuse ;  /* 0x000000144d007c23 */ /* 0x100fe20008010069 */
[--C-:B------:R-:W-:Y:S01]  /*75b0*/  FFMA.FTZ R172, R172, UR20, R105.reuse ;  /* 0x00000014acac7c23 */ /* 0x100fe20008010069 */
[--C-:B------:R-:W-:Y:S01]  /*75c0*/  FFMA.FTZ R195, R195, UR20, R105.reuse ;  /* 0x00000014c3c37c23 */ /* 0x100fe20008010069 */
[--C-:B0-----:R-:W-:Y:S01]  /*75d0*/  FFMA.FTZ R65, R84, UR20, R105.reuse ;  /* 0x0000001454417c23 */ /* 0x101fe20008010069 */
        /* <DEDUP_REMOVED lines=15> */
[----:B------:R-:W-:Y:S01]  /*76d0*/  FMUL.FTZ R72, R81, UR9 ;  /* 0x0000000951487c20 */ /* 0x000fe20008410000 */
        /* <DEDUP_REMOVED lines=13> */
.L_x_85:
        /* <DEDUP_REMOVED lines=27> */
[----:B------:R-:W-:-:S07]  /*7960*/  F2FP.BF16.F32.PACK_AB R72, R77, R72 ;  /* 0x000000484d48723e */ /* 0x000fce00000010ff */
.L_x_81:
[----:B------:R-:W0:Y:S01]  /*7970*/  @P1 LDC.64 R78, c[0x0][0x478] ;  /* 0x00011e00ff4e1b82 */ /* 0x000e220000000a00 */
[----:B------:R-:W-:-:S07]  /*7980*/  HFMA2 R81, -RZ, RZ, 0, 9.5367431640625e-07 ;  /* 0x00000010ff517431 */ /* 0x000fce00000001ff */
[----:B------:R-:W1:Y:S01]  /*7990*/  @P2 LDC.64 R76, c[0x0][0x470] ;  /* 0x00011c00ff4c2b82 */ /* 0x000e620000000a00 */
[----:B0-----:R-:W-:-:S05]  /*79a0*/  @P1 IMAD.WIDE.U32 R78, R158, 0x10, R78 ;  /* 0x000000109e4e1825 */ /* 0x001fca00078e004e */
[----:B------:R0:W-:Y:S01]  /*79b0*/  @P1 STG.E.128 desc[UR14][R78.64], R68 ;  /* 0x000000444e001986 */ /* 0x0001e2000c101d0e */
[----:B-1----:R-:W-:-:S04]  /*79c0*/  @P2 IMAD.WIDE.U32 R76, R158, 0x10, R76 ;  /* 0x000000109e4c2825 */ /* 0x002fc800078e004c */
[----:B0-----:R-:W-:-:S05]  /*79d0*/  IMAD.WIDE.U32 R78, R158, R81, UR30 ;  /* 0x0000001e9e4e7e25 */ /* 0x001fca000f8e0051 */
[----:B------:R0:W-:Y:S04]  /*79e0*/  STG.E.128 desc[UR14][R78.64], R72 ;  /* 0x000000484e007986 */ /* 0x0001e8000c101d0e */
[----:B------:R0:W-:Y:S01]  /*79f0*/  @P2 STG.E.128 desc[UR14][R76.64], R64 ;  /* 0x000000404c002986 */ /* 0x0001e2000c101d0e */
[----:B------:R-:W-:Y:S05]  /*7a00*/  @!P0 BRA `(.L_x_86) ;  /* 0x0000000800dc8947 */ /* 0x000fea0003800000 */
[----:B------:R-:W-:Y:S05]  /*7a10*/  @!P1 BRA `(.L_x_87) ;  /* 0x00000004007c9947 */ /* 0x000fea0003800000 */
[----:B------:R-:W-:Y:S05]  /*7a20*/  @!P2 BRA `(.L_x_88) ;  /* 0x0000000000c4a947 */ /* 0x000fea0003800000 */
[--C-:B------:R-:W-:Y:S01]  /*7a30*/  FFMA.FTZ R90, R90, UR20, R105.reuse ;  /* 0x000000145a5a7c23 */ /* 0x100fe20008010069 */
[----:B0----5:R-:W-:Y:S01]  /*7a40*/  SHF.L.U32 R67, R61, 0x10, RZ ;  /* 0x000000103d437819 */ /* 0x021fe200000006ff */
[--C-:B------:R-:W-:Y:S01]  /*7a50*/  FFMA.FTZ R92, R92, UR20, R105.reuse ;  /* 0x000000145c5c7c23 */ /* 0x100fe20008010069 */
[--C-:B------:R-:W-:Y:S01]  /*7a60*/  FFMA.FTZ R0, R99, UR20, R105.reuse ;  /* 0x0000001463007c23 */ /* 0x100fe20008010069 */
[----:B------:R-:W-:Y:S01]  /*7a70*/  FADD.FTZ R90, R91, -R90 ;  /* 0x8000005a5b5a7221 */ /* 0x000fe20000010000 */
[----:B------:R-:W-:Y:S01]  /*7a80*/  SHF.L.U32 R69, R62, 0x10, RZ ;  /* 0x000000103e457819 */ /* 0x000fe200000006ff */
[----:B------:R-:W-:Y:S01]  /*7a90*/  FFMA.FTZ R65, R98, UR20, R105 ;  /* 0x0000001462417c23 */ /* 0x000fe20008010069 */
[----:B------:R-:W-:Y:S01]  /*7aa0*/  FADD.FTZ R92, R93, -R92 ;  /* 0x8000005c5d5c7221 */ /* 0x000fe20000010000 */
[--C-:B------:R-:W-:Y:S01]  /*7ab0*/  FFMA.FTZ R73, R90, UR9, R67.reuse ;  /* 0x000000095a497c23 */ /* 0x100fe20008010043 */
[--C-:B------:R-:W-:Y:S01]  /*7ac0*/  FADD.FTZ R103, R103, -R0.reuse ;  /* 0x8000000067677221 */ /* 0x100fe20000010000 */
[----:B------:R-:W-:Y:S01]  /*7ad0*/  PRMT R67, R63, 0x7632, R67 ;  /* 0x000076323f437816 */ /* 0x000fe20000000043 */
[--C-:B------:R-:W-:Y:S01]  /*7ae0*/  FFMA.FTZ R86, R86, UR20, R105.reuse ;  /* 0x0000001456567c23 */ /* 0x100fe20008010069 */
[----:B------:R-:W-:Y:S01]  /*7af0*/  PRMT R0, R60, 0x7632, R0 ;  /* 0x000076323c007816 */ /* 0x000fe20000000000 */
[--C-:B------:R-:W-:Y:S01]  /*7b00*/  FFMA.FTZ R96, R96, UR20, R105.reuse ;  /* 0x0000001460607c23 */ /* 0x100fe20008010069 */
[----:B------:R-:W-:Y:S01]  /*7b10*/  PRMT R66, R62, 0x7632, R66 ;  /* 0x000076323e427816 */ /* 0x000fe20000000042 */
[--C-:B------:R-:W-:Y:S01]  /*7b20*/  FFMA.FTZ R102, R102, UR20, R105.reuse ;  /* 0x0000001466667c23 */ /* 0x100fe20008010069 */
[----:B------:R-:W-:Y:S01]  /*7b30*/  PRMT R64, R61, 0x7632, R64 ;  /* 0x000076323d407816 */ /* 0x000fe20000000040 */
[----:B------:R-:W-:Y:S01]  /*7b40*/  FFMA.FTZ R94, R94, UR20, R105 ;  /* 0x000000145e5e7c23 */ /* 0x000fe20008010069 */
[----:B------:R-:W-:Y:S01]  /*7b50*/  FADD.FTZ R100, R100, -R65 ;  /* 0x8000004164647221 */ /* 0x000fe20000010000 */
        /* <DEDUP_REMOVED lines=11> */
[----:B------:R-:W-:Y:S01]  /*7c10*/  SHF.L.U32 R67, R0, 0x10, RZ ;  /* 0x0000001000437819 */ /* 0x000fe200000006ff */
[----:B------:R-:W-:Y:S01]  /*7c20*/  FFMA.FTZ R75, R94, UR9, R75 ;  /* 0x000000095e4b7c23 */ /* 0x000fe2000801004b */
[----:B------:R-:W-:Y:S01]  /*7c30*/  FFMA.FTZ R68, R103, UR9, R68 ;  /* 0x0000000967447c23 */ /* 0x000fe20008010044 */
[----:B------:R-:W-:Y:S01]  /*7c40*/  FFMA.FTZ R71, R102, UR9, R71 ;  /* 0x0000000966477c23 */ /* 0x000fe20008010047 */
[----:B------:R-:W-:Y:S01]  /*7c50*/  FFMA.FTZ R100, R100, UR9, R69 ;  /* 0x0000000964647c23 */ /* 0x000fe20008010045 */
[----:B------:R-:W-:-:S02]  /*7c60*/  FFMA.FTZ R72, R96, UR9, R67 ;  /* 0x0000000960487c23 */ /* 0x000fc40008010043 */
[----:B------:R-:W-:Y:S02]  /*7c70*/  F2FP.BF16.F32.PACK_AB R75, R68, R75 ;  /* 0x0000004b444b723e */ /* 0x000fe400000010ff */
        /* <DEDUP_REMOVED lines=12> */
.L_x_88:
[--C-:B------:R-:W-:Y:S01]  /*7d40*/  FFMA.FTZ R92, R92, UR20, R105.reuse ;  /* 0x000000145c5c7c23 */ /* 0x100fe20008010069 */
[--C-:B------:R-:W-:Y:S01]  /*7d50*/  FFMA.FTZ R0, R99, UR20, R105.reuse ;  /* 0x0000001463007c23 */ /* 0x100fe20008010069 */
[----:B0----5:R-:W-:Y:S01]  /*7d60*/  SHF.L.U32 R73, R62, 0x10, RZ ;  /* 0x000000103e497819 */ /* 0x021fe200000006ff */
[--C-:B------:R-:W-:Y:S01]  /*7d70*/  FFMA.FTZ R69, R98, UR20, R105.reuse ;  /* 0x0000001462457c23 */ /* 0x100fe20008010069 */
[----:B------:R-:W-:Y:S01]  /*7d80*/  FADD.FTZ R92, R93, -R92 ;  /* 0x8000005c5d5c7221 */ /* 0x000fe20000010000 */
[--C-:B------:R-:W-:Y:S01]  /*7d90*/  FADD.FTZ R103, R103, -R0.reuse ;  /* 0x8000000067677221 */ /* 0x100fe20000010000 */
[--C-:B------:R-:W-:Y:S01]  /*7da0*/  FFMA.FTZ R94, R94, UR20, R105.reuse ;  /* 0x000000145e5e7c23 */ /* 0x100fe20008010069 */
        /* <DEDUP_REMOVED lines=38> */
.L_x_87:
[----:B------:R-:W-:Y:S05]  /*8010*/  @!P2 BRA `(.L_x_90) ;  /* 0x0000000000b4a947 */ /* 0x000fea0003800000 */
        /* <DEDUP_REMOVED lines=45> */
.L_x_90:
[--C-:B0-----:R-:W-:Y:S01]  /*82f0*/  FFMA.FTZ R73, R98, UR20, R105.reuse ;  /* 0x0000001462497c23 */ /* 0x101fe20008010069 */
[----:B-----5:R-:W-:Y:S01]  /*8300*/  PRMT R0, R63, 0x7632, R0 ;  /* 0x000076323f007816 */ /* 0x020fe20000000000 */
[--C-:B------:R-:W-:Y:S01]  /*8310*/  FFMA.FTZ R94, R94, UR20, R105.reuse ;  /* 0x000000145e5e7c23 */ /* 0x100fe20008010069 */
[----:B------:R-:W-:Y:S01]  /*8320*/  FFMA.FTZ R72, R99, UR20, R105 ;  /* 0x0000001463487c23 */ /* 0x000fe20008010069 */
[----:B------:R-:W-:Y:S01]  /*8330*/  FADD.FTZ R100, R100, -R73 ;  /* 0x8000004964647221 */ /* 0x000fe20000010000 */
[----:B------:R-:W-:Y:S01]  /*8340*/  SHF.L.U32 R73, R63, 0x10, RZ ;  /* 0x000000103f497819 */ /* 0x000fe200000006ff */
[----:B------:R-:W-:Y:S01]  /*8350*/  FFMA.FTZ R92, R92, UR20, R105 ;  /* 0x000000145c5c7c23 */ /* 0x000fe20008010069 */
[----:B------:R-:W-:Y:S01]  /*8360*/  SHF.L.U32 R77, R0, 0x10, RZ ;  /* 0x00000010004d7819 */ /* 0x000fe200000006ff */
[----:B------:R-:W-:Y:S01]  /*8370*/  FADD.FTZ R94, R95, -R94 ;  /* 0x8000005e5f5e7221 */ /* 0x000fe20000010000 */
[----:B------:R-:W-:Y:S01]  /*8380*/  FADD.FTZ R72, R103, -R72 ;  /* 0x8000004867487221 */ /* 0x000fe20000010000 */
[----:B------:R-:W-:Y:S01]  /*8390*/  SHF.L.U32 R75, R62, 0x10, RZ ;  /* 0x000000103e4b7819 */ /* 0x000fe200000006ff */
[----:B------:R-:W-:Y:S01]  /*83a0*/  FADD.FTZ R92, R93, -R92 ;  /* 0x8000005c5d5c7221 */ /* 0x000fe20000010000 */
[----:B------:R-:W-:Y:S01]  /*83b0*/  FFMA.FTZ R94, R94, UR9, R73 ;  /* 0x000000095e5e7c23 */ /* 0x000fe20008010049 */
[----:B------:R-:W-:Y:S01]  /*83c0*/  FFMA.FTZ R79, R72, UR9, R77 ;  /* 0x00000009484f7c23 */ /* 0x000fe2000801004d */
[----:B------:R-:W-:Y:S01]  /*83d0*/  PRMT R73, R62, 0x7632, R73 ;  /* 0x000076323e497816 */ /* 0x000fe20000000049 */
[--C-:B------:R-:W-:Y:S01]  /*83e0*/  FFMA.FTZ R86, R86, UR20, R105.reuse ;  /* 0x0000001456567c23 */ /* 0x100fe20008010069 */
[----:B------:R-:W-:Y:S01]  /*83f0*/  PRMT R72, R61, 0x7632, R72 ;  /* 0x000076323d487816 */ /* 0x000fe20000000048 */
[--C-:B------:R-:W-:Y:S01]  /*8400*/  FFMA.FTZ R96, R96, UR20, R105.reuse ;  /* 0x0000001460607c23 */ /* 0x100fe20008010069 */
[----:B------:R-:W-:Y:S01]  /*8410*/  PRMT R0, R60, 0x7632, R0 ;  /* 0x000076323c007816 */ /* 0x000fe20000000000 */
[--C-:B------:R-:W-:Y:S01]  /*8420*/  FFMA.FTZ R90, R90, UR20, R105.reuse ;  /* 0x000000145a5a7c23 */ /* 0x100fe20008010069 */
        /* <DEDUP_REMOVED lines=21> */
.L_x_86:
[----:B------:R-:W-:Y:S05]  /*8580*/  @!P1 BRA `(.L_x_91) ;  /* 0x00000004001c9947 */ /* 0x000fea0003800000 */
[----:B------:R-:W-:Y:S05]  /*8590*/  @!P2 BRA `(.L_x_92) ;  /* 0x000000000094a947 */ /* 0x000fea0003800000 */
[--C-:B0-----:R-:W-:Y:S01]  /*85a0*/  FFMA.FTZ R67, R98, UR20, R105.reuse ;  /* 0x0000001462437c23 */ /* 0x101fe20008010069 */
        /* <DEDUP_REMOVED lines=22> */
[----:B------:R-:W-:-:S02]  /*8710*/  FMUL.FTZ R65, R65, UR9 ;  /* 0x0000000941417c20 */ /* 0x000fc40008410000 */
        /* <DEDUP_REMOVED lines=13> */
.L_x_92:
        /* <DEDUP_REMOVED lines=33> */
.L_x_91:
[----:B------:R-:W-:Y:S05]  /*8a00*/  @!P2 BRA `(.L_x_93) ;  /* 0x000000000084a947 */ /* 0x000fea0003800000 */
[--C-:B------:R-:W-:Y:S01]  /*8a10*/  FFMA.FTZ R0, R99, UR20, R105.reuse ;  /* 0x0000001463007c23 */ /* 0x100fe20008010069 */
[--C-:B0-----:R-:W-:Y:S01]  /*8a20*/  FFMA.FTZ R65, R98, UR20, R105.reuse ;  /* 0x0000001462417c23 */ /* 0x101fe20008010069 */
        /* <DEDUP_REMOVED lines=31> */
.L_x_93:
[--C-:B------:R-:W-:Y:S01]  /*8c20*/  FFMA.FTZ R86, R86, UR20, R105.reuse ;  /* 0x0000001456567c23 */ /* 0x100fe20008010069 */
[--C-:B------:R-:W-:Y:S01]  /*8c30*/  FFMA.FTZ R96, R96, UR20, R105.reuse ;  /* 0x0000001460607c23 */ /* 0x100fe20008010069 */
[--C-:B------:R-:W-:Y:S01]  /*8c40*/  FFMA.FTZ R90, R90, UR20, R105.reuse ;  /* 0x000000145a5a7c23 */ /* 0x100fe20008010069 */
[--C-:B0-----:R-:W-:Y:S01]  /*8c50*/  FFMA.FTZ R73, R98, UR20, R105.reuse ;  /* 0x0000001462497c23 */ /* 0x101fe20008010069 */
        /* <DEDUP_REMOVED lines=23> */
[----:B------:R-:W-:-:S07]  /*8dd0*/  F2FP.BF16.F32.PACK_AB R72, R77, R72 ;  /* 0x000000484d48723e */ /* 0x000fce00000010ff */
.L_x_89:
[----:B------:R-:W0:Y:S01]  /*8de0*/  @P1 LDC.64 R78, c[0x0][0x478] ;  /* 0x00011e00ff4e1b82 */ /* 0x000e220000000a00 */
[----:B------:R-:W-:Y:S01]  /*8df0*/  HFMA2 R80, -RZ, RZ, 0, 9.5367431640625e-07 ;  /* 0x00000010ff507431 */ /* 0x000fe200000001ff */
[----:B------:R-:W-:-:S06]  /*8e00*/  UPLOP3.LUT UP1, UPT, UPT, UPT, UP1, 0x40, 0x4 ;  /* 0x000000000004789c */ /* 0x000fcc0003f2e810 */
[----:B------:R-:W1:Y:S01]  /*8e10*/  @P2 LDC.64 R76, c[0x0][0x470] ;  /* 0x00011c00ff4c2b82 */ /* 0x000e620000000a00 */
[----:B------:R-:W-:-:S04]  /*8e20*/  IMAD.WIDE.U32 R80, R161, R80, UR30 ;  /* 0x0000001ea1507e25 */ /* 0x000fc8000f8e0050 */
[----:B0-----:R-:W-:-:S05]  /*8e30*/  @P1 IMAD.WIDE.U32 R78, R161, 0x10, R78 ;  /* 0x00000010a14e1825 */ /* 0x001fca00078e004e */
[----:B------:R0:W-:Y:S01]  /*8e40*/  @P1 STG.E.128 desc[UR14][R78.64], R68 ;  /* 0x000000444e001986 */ /* 0x0001e2000c101d0e */
[----:B-1----:R-:W-:-:S03]  /*8e50*/  @P2 IMAD.WIDE.U32 R76, R161, 0x10, R76 ;  /* 0x00000010a14c2825 */ /* 0x002fc600078e004c */
[----:B------:R0:W-:Y:S04]  /*8e60*/  STG.E.128 desc[UR14][R80.64], R72 ;  /* 0x0000004850007986 */ /* 0x0001e8000c101d0e */
[----:B------:R0:W-:Y:S01]  /*8e70*/  @P2 STG.E.128 desc[UR14][R76.64], R64 ;  /* 0x000000404c002986 */ /* 0x0001e2000c101d0e */
[----:B------:R-:W-:Y:S05]  /*8e80*/  BRA.U !UP2, `(.L_x_94) ;  /* 0xffffff850a0c7547 */ /* 0x000fea000b83ffff */
[----:B0-----:R-:W-:Y:S02]  /*8e90*/  MOV R70, R40 ;  /* 0x0000002800467202 */ /* 0x001fe40000000f00 */
[----:B------:R-:W-:Y:S02]  /*8ea0*/  MOV R71, R41 ;  /* 0x0000002900477202 */ /* 0x000fe40000000f00 */
[----:B------:R-:W-:Y:S02]  /*8eb0*/  MOV R77, R227 ;  /* 0x000000e3004d7202 */ /* 0x000fe40000000f00 */
[----:B------:R-:W-:Y:S02]  /*8ec0*/  MOV R90, R4 ;  /* 0x00000004005a7202 */ /* 0x000fe40000000f00 */
[----:B------:R-:W-:Y:S02]  /*8ed0*/  MOV R78, R226 ;  /* 0x000000e2004e7202 */ /* 0x000fe40000000f00 */
[----:B------:R-:W-:-:S02]  /*8ee0*/  MOV R91, R5 ;  /* 0x00000005005b7202 */ /* 0x000fc40000000f00 */
[----:B------:R-:W-:Y:S02]  /*8ef0*/  MOV R79, R225 ;  /* 0x000000e1004f7202 */ /* 0x000fe40000000f00 */
        /* <DEDUP_REMOVED lines=14> */
[----:B-----5:R-:W-:Y:S02]  /*8fe0*/  MOV R56, R10 ;  /* 0x0000000a00387202 */ /* 0x020fe40000000f00 */
        /* <DEDUP_REMOVED lines=99> */
[----:B------:R-:W-:-:S07]  /*9620*/  MOV R111, R157 ;  /* 0x0000009d006f7202 */ /* 0x000fce0000000f00 */
.L_x_59:
[----:B------:R-:W1:Y:S08]  /*9630*/  S2UR UR4, SR_CTAID.X ;  /* 0x00000000000479c3 */ /* 0x000e700000002500 */
[----:B------:R-:W1:Y:S08]  /*9640*/  LDC R0, c[0x0][0x388] ;  /* 0x0000e200ff007b82 */ /* 0x000e700000000800 */
[----:B------:R-:W2:Y:S08]  /*9650*/  LDC.64 R2, c[0x0][0x440] ;  /* 0x00011000ff027b82 */ /* 0x000eb00000000a00 */
[----:B------:R-:W3:Y:S08]  /*9660*/  LDC.64 R28, c[0x0][0x448] ;  /* 0x00011200ff1c7b82 */ /* 0x000ef00000000a00 */
[----:B------:R-:W4:Y:S01]  /*9670*/  LDC.64 R30, c[0x0][0x450] ;  /* 0x00011400ff1e7b82 */ /* 0x000f220000000a00 */
[----:B-1----:R-:W-:-:S05]  /*9680*/  IMAD R0, R0, UR4, RZ ;  /* 0x0000000400007c24 */ /* 0x002fca000f8e02ff */
[----:B------:R-:W-:Y:S02]  /*9690*/  LEA.HI R107, R0, R107, RZ, 0x1d ;  /* 0x0000006b006b7211 */ /* 0x000fe400078fe8ff */
[----:B------:R-:W1:Y:S03]  /*96a0*/  LDC.64 R32, c[0x0][0x458] ;  /* 0x00011600ff207b82 */ /* 0x000e660000000a00 */
[----:B--2---:R-:W-:-:S04]  /*96b0*/  IMAD.WIDE.U32 R2, R107, 0x20, R2 ;  /* 0x000000206b027825 */ /* 0x004fc800078e0002 */
[C---:B---3--:R-:W-:Y:S01]  /*96c0*/  IMAD.WIDE.U32 R28, R107.reuse, 0x20, R28 ;  /* 0x000000206b1c7825 */ /* 0x048fe200078e001c */
[----:B0-----:R-:W-:Y:S04]  /*96d0*/  STG.E.128 desc[UR14][R2.64], R84 ;  /* 0x0000005402007986 */ /* 0x001fe8000c101d0e */
[----:B------:R-:W-:Y:S01]  /*96e0*/  STG.E.128 desc[UR14][R2.64+0x10], R68 ;  /* 0x0000104402007986 */ /* 0x000fe2000c101d0e */
[----:B----4-:R-:W-:-:S03]  /*96f0*/  IMAD.WIDE.U32 R30, R107, 0x20, R30 ;  /* 0x000000206b1e7825 */ /* 0x010fc600078e001e */
[----:B------:R-:W-:Y:S04]  /*9700*/  STG.E.128 desc[UR14][R28.64], R88 ;  /* 0x000000581c007986 */ /* 0x000fe8000c101d0e */
[----:B------:R-:W-:Y:S01]  /*9710*/  STG.E.128 desc[UR14][R28.64+0x10], R72 ;  /* 0x000010481c007986 */ /* 0x000fe2000c101d0e */
[----:B-1----:R-:W-:-:S03]  /*9720*/  IMAD.WIDE.U32 R32, R107, 0x20, R32 ;  /* 0x000000206b207825 */ /* 0x002fc600078e0020 */
[----:B------:R-:W-:Y:S04]  /*9730*/  STG.E.128 desc[UR14][R30.64], R76 ;  /* 0x0000004c1e007986 */ /* 0x000fe8000c101d0e */
        /* <DEDUP_REMOVED lines=26> */
[----:B------:R-:W-:Y:S01]  /*98e0*/  STG.E.128 desc[UR14][R32.64+0x6010], R108 ;  /* 0x0060106c20007986 */ /* 0x000fe2000c101d0e */
[----:B------:R-:W-:Y:S05]  /*98f0*/  EXIT ;  /* 0x000000000000794d */ /* 0x000fea0003800000 */
.L_x_95:
        /* <DEDUP_REMOVED lines=16> */
.L_x_4797:


//--------------------- .text._ZN10layer_norm31ln_parallel_residual_bwd_kernelINS_13Kernel_traitsI13__nv_bfloat16S2_S2_S2_fjLj8192ELj1ELj1ELj8ELj16ENS_18Kernel_traits_baseILj8192ES2_S2_S2_S2_fjLj256EEEEELb0ELb1ELb0EEEvNS_9BwdParamsE --------------------------
	.section	.text._ZN10layer_norm31ln_parallel_residual_bwd_kernelINS_13Kernel_traitsI13__nv_bfloat16S2_S2_S2_fjLj8192ELj1ELj1ELj8ELj16ENS_18Kernel_traits_baseILj8192ES2_S2_S2_S2_fjLj256EEEEELb0ELb1ELb0EEEvNS_9BwdParamsE,"ax",@progbits
	.align	128
        .global         _ZN10layer_norm31ln_parallel_residual_bwd_kernelINS_13Kernel_traitsI13__nv_bfloat16S2_S2_S2_fjLj8192ELj1ELj1ELj8ELj16ENS_18Kernel_traits_baseILj8192ES2_S2_S2_S2_fjLj256EEEEELb0ELb1ELb0EEEvNS_9BwdParamsE
        .type           _ZN10layer_norm31ln_parallel_residual_bwd_kernelINS_13Kernel_traitsI13__nv_bfloat16S2_S2_S2_fjLj8192ELj1ELj1ELj8ELj16ENS_18Kernel_traits_baseILj8192ES2_S2_S2_S2_fjLj256EEEEELb0ELb1ELb0EEEvNS_9BwdParamsE,@function
        .size           _ZN10layer_norm31ln_parallel_residual_bwd_kernelINS_13Kernel_traitsI13__nv_bfloat16S2_S2_S2_fjLj8192ELj1ELj1ELj8ELj16ENS_18Kernel_traits_baseILj8192ES2_S2_S2_S2_fjLj256EEEEELb0ELb1ELb0EEEvNS_9BwdParamsE,(.L_x_4798 - _ZN10layer_norm31ln_parallel_residual_bwd_kernelINS_13Kernel_traitsI13__nv_bfloat16S2_S2_S2_fjLj8192ELj1ELj1ELj8ELj16ENS_18Kernel_traits_baseILj8192ES2_S2_S2_S2_fjLj256EEEEELb0ELb1ELb0EEEvNS_9BwdParamsE)
        .other          _ZN10layer_norm31ln_parallel_residual_bwd_kernelINS_13Kernel_traitsI13__nv_bfloat16S2_S2_S2_fjLj8192ELj1ELj1ELj8ELj16ENS_18Kernel_traits_baseILj8192ES2_S2_S2_S2_fjLj256EEEEELb0ELb1ELb0EEEvNS_9BwdParamsE,@"STO_CUDA_ENTRY STV_DEFAULT"
_ZN10layer_norm31ln_parallel_residual_bwd_kernelINS_13Kernel_traitsI13__nv_bfloat16S2_S2_S2_fjLj8192ELj1ELj1ELj8ELj16ENS_18Kernel_traits_baseILj8192ES2_S2_S2_S2_fjLj256EEEEELb0ELb1ELb0EEEvNS_9BwdParamsE:
.text._ZN10layer_norm31ln_parallel_residual_bwd_kernelINS_13Kernel_traitsI13__nv_bfloat16S2_S2_S2_fjLj8192ELj1ELj1ELj8ELj16ENS_18Kernel_traits_baseILj8192ES2_S2_S2_S2_fjLj256EEEEELb0ELb1ELb0EEEvNS_9BwdParamsE:
[----:B------:R-:W-:Y:S01]  /*0000*/  LDC R1, c[0x0][0x37c] ;  /* 0x0000df00ff017b82 */ /* 0x000fe20000000800 */
[----:B------:R-:W0:Y:S01]  /*0010*/  S2R R0, SR_TID.X ;  /* 0x0000000000007919 */ /* 0x000e220000002100 */
[----:B------:R-:W1:Y:S01]  /*0020*/  LDCU UR4, c[0x0][0x388] ;  /* 0x00007100ff0477ac */ /* 0x000e620008000800 */
[----:B------:R-:W2:Y:S01]  /*0030*/  LDCU.64 UR8, c[0x0][0x358] ;  /* 0x00006b00ff0877ac */ /* 0x000ea20008000a00 */
[----:B-1----:R-:W-:-:S04]  /*0040*/  MOV R2, UR4 ;  /* 0x0000000400027c02 */ /* 0x002fc80008000f00 */
[----:B------:R-:W1:Y:S01]  /*0050*/  S2UR UR10, SR_CTAID.X ;  /* 0x00000000000a79c3 */ /* 0x000e620000002500 */
[----:B------:R-:W1:Y:S01]  /*0060*/  LDCU UR4, c[0x0][0x384] ;  /* 0x00007080ff0477ac */ /* 0x000e620008000800 */
[----:B------:R-:W-:-:S04]  /*0070*/  SHF.R.S32.HI R3, RZ, 0x1f, R2 ;  /* 0x0000001fff037819 */ /* 0x000fc80000011402 */
[----:B------:R-:W-:Y:S02]  /*0080*/  LEA.HI R3, R3, R2, RZ, 0x3 ;  /* 0x0000000203037211 */ /* 0x000fe400078f18ff */
[----:B0-----:R-:W-:Y:S02]  /*0090*/  LOP3.LUT R4, R0, 0xff, RZ, 0x3c, !PT ;  /* 0x000000ff00047812 */ /* 0x001fe400078e3cff */
[----:B------:R-:W-:Y:S02]  /*00a0*/  MOV R15, R0 ;  /* 0x00000000000f7202 */ /* 0x000fe40000000f00 */
[----:B------:R-:W-:-:S04]  /*00b0*/  LEA.HI.SX32 R3, R3, R4, 0x1d ;  /* 0x0000000403037211 */ /* 0x000fc800078feaff */
[C---:B------:R-:W-:Y:S02]  /*00c0*/  ISETP.GE.U32.AND P0, PT, R3.reuse, 0x200, PT ;  /* 0x000002000300780c */ /* 0x040fe40003f06070 */
[C---:B------:R-:W-:Y:S02]  /*00d0*/  ISETP.GE.U32.AND P1, PT, R3.reuse, 0x300, PT ;  /* 0x000003000300780c */ /* 0x040fe40003f26070 */
[C---:B------:R-:W-:Y:S02]  /*00e0*/  ISETP.GE.U32.AND P2, PT, R3.reuse, 0x100, PT ;  /* 0x000001000300780c */ /* 0x040fe40003f46070 */
[----:B------:R-:W-:Y:S01]  /*00f0*/  ISETP.GE.U32.AND P3, PT, R3, 0x400, PT ;  /* 0x000004000300780c */ /* 0x000fe20003f66070 */
[----:B-1----:R-:W-:Y:S01]  /*0100*/  UISETP.GE.AND UP0, UPT, UR10, UR4, UPT ;  /* 0x000000040a00728c */ /* 0x002fe2000bf06270 */
[----:B------:R-:W-:Y:S02]  /*0110*/  CS2R R104, SRZ ;  /* 0x0000000000687805 */ /* 0x000fe4000001ff00 */
[----:B------:R-:W-:-:S02]  /*0120*/  CS2R R106, SRZ ;  /* 0x00000000006a7805 */ /* 0x000fc4000001ff00 */
[----:B------:R-:W-:Y:S01]  /*0130*/  P2R R23, PR, RZ, 0x8 ;  /* 0x00000008ff177803 */ /* 0x000fe20000000000 */
[----:B------:R-:W0:Y:S04]  /*0140*/  @P0 LDC.64 R6, c[0x0][0x3d0] ;  /* 0x0000f400ff060b82 */ /* 0x000e280000000a00 */
[----:B------:R-:W-:-:S04]  /*0150*/  @P2 LOP3.LUT R15, R0, 0x100, RZ, 0xfc, !PT ;  /* 0x00000100000f2812 */ /* 0x000fc800078efcff */
[----:B------:R-:W1:Y:S08]  /*0160*/  @P1 LDC.64 R8, c[0x0][0x3d0] ;  /* 0x0000f400ff081b82 */ /* 0x000e700000000a00 */
[----:B------:R-:W3:Y:S08]  /*0170*/  @P3 LDC.64 R12, c[0x0][0x3d0] ;  /* 0x0000f400ff0c3b82 */ /* 0x000ef00000000a00 */
[----:B------:R-:W4:Y:S01]  /*0180*/  @P2 LDC.64 R4, c[0x0][0x3d0] ;  /* 0x0000f400ff042b82 */ /* 0x000f220000000a00 */
[C---:B0-----:R-:W-:Y:S01]  /*0190*/  @P0 IMAD.WIDE.U32 R6, R15.reuse, 0x10, R6 ;  /* 0x000000100f060825 */ /* 0x041fe200078e0006 */
[----:B------:R-:W-:-:S04]  /*01a0*/  @P0 IADD3 R15, PT, PT, R15, 0x100, RZ ;  /* 0x000001000f0f0810 */ /* 0x000fc80007ffe0ff */
[----:B--2---:R0:W5:Y:S01]  /*01b0*/  @P0 LDG.E.128 R120, desc[UR8][R6.64] ;  /* 0x0000000806780981 */ /* 0x004162000c1e1d00 */
[C---:B-1----:R-:W-:Y:S01]  /*01c0*/  @P1 IMAD.WIDE.U32 R10, R15.reuse, 0x10, R8 ;  /* 0x000000100f0a1825 */ /* 0x042fe200078e0008 */
[----:B------:R-:W-:-:S04]  /*01d0*/  @P1 IADD3 R15, PT, PT, R15, 0x100, RZ ;  /* 0x000001000f0f1810 */ /* 0x000fc80007ffe0ff */
[----:B------:R0:W5:Y:S01]  /*01e0*/  @P1 LDG.E.128 R116, desc[UR8][R10.64] ;  /* 0x000000080a741981 */ /* 0x000162000c1e1d00 */
[----:B---3--:R-:W-:-:S05]  /*01f0*/  @P3 IMAD.WIDE.U32 R8, R15, 0x10, R12 ;  /* 0x000000100f083825 */ /* 0x008fca00078e000c */
[----:B------:R0:W5:Y:S01]  /*0200*/  @P3 LDG.E.128 R112, desc[UR8][R8.64] ;  /* 0x0000000808703981 */ /* 0x000162000c1e1d00 */
[----:B----4-:R-:W-:-:S05]  /*0210*/  @P2 IMAD.WIDE.U32 R4, R0, 0x10, R4 ;  /* 0x0000001000042825 */ /* 0x010fca00078e0004 */
[----:B------:R0:W5:Y:S01]  /*0220*/  @P2 LDG.E.128 R108, desc[UR8][R4.64] ;  /* 0x00000008046c2981 */ /* 0x000162000c1e1d00 */
        /* <DEDUP_REMOVED lines=30> */
[----:B0-----:R-:W-:Y:S06]  /*0410*/  BRA.U UP0, `(.L_x_96) ;  /* 0x0000007900ac7547 */ /* 0x001fec000b800000 */
[----:B------:R-:W0:Y:S01]  /*0420*/  LDCU.U8 UR11, c[0x0][0x410] ;  /* 0x00008200ff0b77ac */ /* 0x000e220008000000 */
[----:B------:R-:W-:Y:S02]  /*0430*/  PLOP3.LUT P3, PT, PT, PT, PT, 0x8, 0x80 ;  /* 0x000000000080781c */ /* 0x000fe40003f6e170 */
[----:B------:R-:W-:Y:S02]  /*0440*/  CS2R R104, SRZ ;  /* 0x0000000000687805 */ /* 0x000fe4000001ff00 */
[----:B------:R-:W-:Y:S02]  /*0450*/  SHF.R.U32.HI R4, RZ, 0x5, R0 ;  /* 0x00000005ff047819 */ /* 0x000fe40000011600 */
[----:B------:R-:W-:Y:S02]  /*0460*/  CS2R R106, SRZ ;  /* 0x00000000006a7805 */ /* 0x000fe4000001ff00 */
[----:B------:R-:W-:Y:S02]  /*0470*/  MOV R5, UR10 ;  /* 0x0000000a00057c02 */ /* 0x000fe40008000f00 */
[----:B------:R-:W-:-:S02]  /*0480*/  CS2R R100, SRZ ;  /* 0x0000000000647805 */ /* 0x000fc4000001ff00 */
[----:B-----5:R-:W-:Y:S02]  /*0490*/  PRMT R6, R111, 0x7632, R6 ;  /* 0x000076326f067816 */ /* 0x020fe40000000006 */
[----:B------:R-:W-:Y:S02]  /*04a0*/  CS2R R102, SRZ ;  /* 0x0000000000667805 */ /* 0x000fe4000001ff00 */
[----:B------:R-:W-:Y:S02]  /*04b0*/  PRMT R7, R110, 0x7632, R7 ;  /* 0x000076326e077816 */ /* 0x000fe40000000007 */
[----:B------:R-:W-:Y:S02]  /*04c0*/  CS2R R96, SRZ ;  /* 0x0000000000607805 */ /* 0x000fe4000001ff00 */
[----:B------:R-:W-:Y:S02]  /*04d0*/  PRMT R8, R109, 0x7632, R8 ;  /* 0x000076326d087816 */ /* 0x000fe40000000008 */
[----:B------:R-:W-:-:S02]  /*04e0*/  CS2R R98, SRZ ;  /* 0x0000000000627805 */ /* 0x000fc4000001ff00 */
[----:B------:R-:W-:Y:S02]  /*04f0*/  PRMT R9, R108, 0x7632, R9 ;  /* 0x000076326c097816 */ /* 0x000fe40000000009 */
[----:B------:R-:W-:Y:S02]  /*0500*/  CS2R R92, SRZ ;  /* 0x00000000005c7805 */ /* 0x000fe4000001ff00 */
[----:B------:R-:W-:Y:S02]  /*0510*/  PRMT R10, R123, 0x7632, R10 ;  /* 0x000076327b0a7816 */ /* 0x000fe4000000000a */
[----:B------:R-:W-:Y:S02]  /*0520*/  CS2R R94, SRZ ;  /* 0x00000000005e7805 */ /* 0x000fe4000001ff00 */
[----:B------:R-:W-:Y:S01]  /*0530*/  PRMT R11, R122, 0x7632, R11 ;  /* 0x000076327a0b7816 */ /* 0x000fe2000000000b */
[----:B0-----:R-:W-:Y:S01]  /*0540*/  UISETP.NE.AND UP0, UPT, UR11, URZ, UPT ;  /* 0x000000ff0b00728c */ /* 0x001fe2000bf05270 */
[----:B------:R-:W-:-:S02]  /*0550*/  PRMT R12, R121, 0x7632, R12 ;  /* 0x00007632790c7816 */ /* 0x000fc4000000000c */
[----:B------:R-:W-:Y:S02]  /*0560*/  CS2R R88, SRZ ;  /* 0x0000000000587805 */ /* 0x000fe4000001ff00 */
[----:B------:R-:W-:Y:S02]  /*0570*/  PRMT R13, R120, 0x7632, R13 ;  /* 0x00007632780d7816 */ /* 0x000fe4000000000d */
[----:B------:R-:W-:Y:S02]  /*0580*/  CS2R R90, SRZ ;  /* 0x00000000005a7805 */ /* 0x000fe4000001ff00 */
[----:B------:R-:W-:Y:S02]  /*0590*/  PRMT R14, R119, 0x7632, R14 ;  /* 0x00007632770e7816 */ /* 0x000fe4000000000e */
[----:B------:R-:W-:Y:S02]  /*05a0*/  CS2R R84, SRZ ;  /* 0x0000000000547805 */ /* 0x000fe4000001ff00 */
[----:B------:R-:W-:-:S02]  /*05b0*/  PLOP3.LUT P0, PT, PT, PT, UP0, 0x80, 0x8 ;  /* 0x000000000008781c */ /* 0x000fc40003f0f008 */
[----:B------:R-:W-:Y:S02]  /*05c0*/  CS2R R86, SRZ ;  /* 0x0000000000567805 */ /* 0x000fe4000001ff00 */
[----:B------:R-:W-:Y:S02]  /*05d0*/  PRMT R15, R118, 0x7632, R15 ;  /* 0x00007632760f7816 */ /* 0x000fe4000000000f */
[----:B------:R-:W-:Y:S02]  /*05e0*/  CS2R R80, SRZ ;  /* 0x0000000000507805 */ /* 0x000fe4000001ff00 */
[----:B------:R-:W-:Y:S02]  /*05f0*/  PRMT R16, R117, 0x7632, R16 ;  /* 0x0000763275107816 */ /* 0x000fe40000000010 */
[----:B------:R-:W-:Y:S02]  /*0600*/  CS2R R82, SRZ ;  /* 0x0000000000527805 */ /* 0x000fe4000001ff00 */
[----:B------:R-:W-:-:S02]  /*0610*/  PRMT R17, R116, 0x7632, R17 ;  /* 0x0000763274117816 */ /* 0x000fc40000000011 */
        /* <DEDUP_REMOVED lines=20> */
[----:B------:R-:W-:Y:S02]  /*0760*/  P2R R148, PR, RZ, 0x1 ;  /* 0x00000001ff947803 */ /* 0x000fe40000000000 */
[----:B------:R-:W-:Y:S02]  /*0770*/  CS2R R44, SRZ ;  /* 0x00000000002c7805 */ /* 0x000fe4000001ff00 */
[----:B------:R-:W-:Y:S01]  /*0780*/  CS2R R46, SRZ ;  /* 0x00000000002e7805 */ /* 0x000fe2000001ff00 */
[----:B------:R-:W0:Y:S01]  /*0790*/  LDCU UR14, c[0x0][0x400] ;  /* 0x00008000ff0e77ac */ /* 0x000e220008000800 */
[----:B------:R-:W1:Y:S01]  /*07a0*/  LDCU.64 UR6, c[0x0][0x470] ;  /* 0x00008e00ff0677ac */ /* 0x000e620008000a00 */
[----:B------:R-:W2:Y:S01]  /*07b0*/  LDCU.64 UR12, c[0x0][0x438] ;  /* 0x00008700ff0c77ac */ /* 0x000ea20008000a00 */
[----:B------:R-:W3:Y:S03]  /*07c0*/  LDCU.64 UR4, c[0x0][0x478] ;  /* 0x00008f00ff0477ac */ /* 0x000ee60008000a00 */
.L_x_145:
[----:B----4-:R-:W4:Y:S01]  /*07d0*/  LDC.64 R22, c[0x0][0x3c0] ;  /* 0x0000f000ff167b82 */ /* 0x010f220000000a00 */
[----:B------:R-:W-:-:S07]  /*07e0*/  ISETP.NE.AND P4, PT, R148, RZ, PT ;  /* 0x000000ff9400720c */ /* 0x000fce0003f85270 */
[----:B0-23--:R-:W0:Y:S08]  /*07f0*/  LDC.64 R140, c[0x0][0x3c8] ;  /* 0x0000f200ff8c7b82 */ /* 0x00de300000000a00 */
[----:B------:R-:W1:Y:S01]  /*0800*/  LDC R2, c[0x0][0x388] ;  /* 0x0000e200ff027b82 */ /* 0x000e620000000800 */
[----:B----4-:R-:W-:-:S05]  /*0810*/  IMAD.WIDE R22, R5, 0x4, R22 ;  /* 0x0000000405167825 */ /* 0x010fca00078e0216 */
[----:B------:R4:W2:Y:S01]  /*0820*/  LDG.E R150, desc[UR8][R22.64] ;  /* 0x0000000816967981 */ /* 0x0008a2000c1e1900 */
[----:B0-----:R-:W-:-:S05]  /*0830*/  IMAD.WIDE R140, R5, 0x4, R140 ;  /* 0x00000004058c7825 */ /* 0x001fca00078e028c */
[----:B-----5:R0:W5:Y:S01]  /*0840*/  LDG.E R159, desc[UR8][R140.64] ;  /* 0x000000088c9f7981 */ /* 0x020162000c1e1900 */
[----:B------:R-:W-:Y:S01]  /*0850*/  ISETP.GE.U32.AND P6, PT, R3, 0x400, PT ;  /* 0x000004000300780c */ /* 0x000fe20003fc6070 */
[----:B------:R-:W-:Y:S01]  /*0860*/  BSSY.RECONVERGENT B0, `(.L_x_97) ;  /* 0x0000071000007945 */ /* 0x000fe20003800200 */
[----:B-1----:R-:W-:Y:S02]  /*0870*/  IMAD R142, R5, R2, RZ ;  /* 0x00000002058e7224 */ /* 0x002fe400078e02ff */
[----:B------:R-:W-:Y:S01]  /*0880*/  HFMA2 R151, -RZ, RZ, 0, 0 ;  /* 0x00000000ff977431 */ /* 0x000fe200000001ff */
[C---:B------:R-:W-:Y:S02]  /*0890*/  ISETP.GE.U32.AND P0, PT, R3.reuse, 0x200, PT ;  /* 0x000002000300780c */ /* 0x040fe40003f06070 */
[----:B------:R-:W-:Y:S02]  /*08a0*/  ISETP.GE.U32.AND P1, PT, R3, 0x300, PT ;  /* 0x000003000300780c */ /* 0x000fe40003f26070 */
[----:B------:R-:W-:-:S02]  /*08b0*/  SHF.R.S32.HI R143, RZ, 0x1f, R142 ;  /* 0x0000001fff8f7819 */ /* 0x000fc4000001148e */
[----:B------:R-:W-:Y:S02]  /*08c0*/  MOV R152, RZ ;  /* 0x000000ff00987202 */ /* 0x000fe40000000f00 */
[----:B------:R-:W-:Y:S02]  /*08d0*/  LEA.HI R143, R143, R142, RZ, 0x3 ;  /* 0x0000008e8f8f7211 */ /* 0x000fe400078f18ff */
[----:B----4-:R-:W-:Y:S02]  /*08e0*/  P2R R23, PR, RZ, 0x40 ;  /* 0x00000040ff177803 */ /* 0x010fe40000000000 */
[----:B------:R-:W-:-:S04]  /*08f0*/  LEA.HI.SX32 R22, R143, R0, 0x1d ;  /* 0x000000008f167211 */ /* 0x000fc800078feaff */
[----:B------:R-:W-:Y:S02]  /*0900*/  MOV R153, R22 ;  /* 0x0000001600997202 */ /* 0x000fe40000000f00 */
[----:B--2---:R-:W-:Y:S01]  /*0910*/  FSEL R150, R150, RZ, !P4 ;  /* 0x000000ff96967208 */ /* 0x004fe20006000000 */
[----:B0-----:R-:W-:Y:S06]  /*0920*/  @!P2 BRA `(.L_x_98) ;  /* 0x000000040090a947 */ /* 0x001fec0003800000 */
[----:B------:R-:W0:Y:S08]  /*0930*/  LDC.64 R140, c[0x0][0x3a8] ;  /* 0x0000ea00ff8c7b82 */ /* 0x000e300000000a00 */
[----:B------:R-:W1:Y:S01]  /*0940*/  LDC.64 R144, c[0x0][0x428] ;  /* 0x00010a00ff907b82 */ /* 0x000e620000000a00 */
[----:B0-----:R-:W-:-:S06]  /*0950*/  IMAD.WIDE.U32 R140, R22, 0x10, R140 ;  /* 0x00000010168c7825 */ /* 0x001fcc00078e008c */
[----:B------:R-:W2:Y:S01]  /*0960*/  LDG.E.128 R140, desc[UR8][R140.64] ;  /* 0x000000088c8c7981 */ /* 0x000ea2000c1e1d00 */
[----:B-1----:R-:W-:-:S06]  /*0970*/  IMAD.WIDE.U32 R144, R22, 0x10, R144 ;  /* 0x0000001016907825 */ /* 0x002fcc00078e0090 */
[----:B------:R-:W4:Y:S01]  /*0980*/  LDG.E.128 R144, desc[UR8][R144.64] ;  /* 0x0000000890907981 */ /* 0x000f22000c1e1d00 */
[----:B------:R-:W-:-:S04]  /*0990*/  ISETP.NE.U32.AND P2, PT, RZ, UR12, PT ;  /* 0x0000000cff007c0c */ /* 0x000fc8000bf45070 */
[----:B------:R-:W-:-:S13]  /*09a0*/  ISETP.NE.AND.EX P2, PT, RZ, UR13, PT, P2 ;  /* 0x0000000dff007c0c */ /* 0x000fda000bf45320 */
[----:B------:R-:W0:Y:S01]  /*09b0*/  @P2 LDC.64 R148, c[0x0][0x438] ;  /* 0x00010e00ff942b82 */ /* 0x000e220000000a00 */
[----:B------:R-:W-:Y:S02]  /*09c0*/  SHF.L.U32 R209, R108, 0x10, RZ ;  /* 0x000000106cd17819 */ /* 0x000fe400000006ff */
[----:B------:R-:W-:Y:S02]  /*09d0*/  SHF.L.U32 R206, R9, 0x10, RZ ;  /* 0x0000001009ce7819 */ /* 0x000fe400000006ff */
[----:B------:R-:W-:Y:S02]  /*09e0*/  SHF.L.U32 R202, R8, 0x10, RZ ;  /* 0x0000001008ca7819 */ /* 0x000fe400000006ff */
[----:B------:R-:W-:Y:S02]  /*09f0*/  SHF.L.U32 R205, R109, 0x10, RZ ;  /* 0x000000106dcd7819 */ /* 0x000fe400000006ff */
[----:B------:R-:W-:Y:S02]  /*0a00*/  SHF.L.U32 R201, R110, 0x10, RZ ;  /* 0x000000106ec97819 */ /* 0x000fe400000006ff */
[----:B------:R-:W-:-:S02]  /*0a10*/  SHF.L.U32 R197, R111, 0x10, RZ ;  /* 0x000000106fc57819 */ /* 0x000fc400000006ff */
[----:B------:R-:W-:Y:S01]  /*0a20*/  SHF.L.U32 R198, R7, 0x10, RZ ;  /* 0x0000001007c67819 */ /* 0x000fe200000006ff */
[----:B0-----:R-:W-:-:S05]  /*0a30*/  @P2 IMAD.WIDE.U32 R148, R22, 0x10, R148 ;  /* 0x0000001016942825 */ /* 0x001fca00078e0094 */
[----:B------:R0:W5:Y:S01]  /*0a40*/  @P2 LDG.E.128 R40, desc[UR8][R148.64] ;  /* 0x0000000894282981 */ /* 0x000162000c1e1d00 */
[----:B------:R-:W-:Y:S02]  /*0a50*/  SHF.L.U32 R195, R6, 0x10, RZ ;  /* 0x0000001006c37819 */ /* 0x000fe400000006ff */
[C---:B--2---:R-:W-:Y:S02]  /*0a60*/  SHF.L.U32 R153, R140.reuse, 0x10, RZ ;  /* 0x000000108c997819 */ /* 0x044fe400000006ff */
[----:B------:R-:W-:Y:S02]  /*0a70*/  PRMT R151, R140, 0x7632, R151 ;  /* 0x000076328c977816 */ /* 0x000fe40000000097 */
[----:B------:R-:W-:Y:S01]  /*0a80*/  SHF.L.U32 R155, R141, 0x10, RZ ;  /* 0x000000108d9b7819 */ /* 0x000fe200000006ff */
[----:B------:R-:W-:Y:S01]  /*0a90*/  FADD.FTZ R140, -R150, R153 ;  /* 0x00000099968c7221 */ /* 0x000fe20000010100 */
[----:B------:R-:W-:Y:S02]  /*0aa0*/  SHF.L.U32 R187, R142, 0x10, RZ ;  /* 0x000000108ebb7819 */ /* 0x000fe400000006ff */
[----:B------:R-:W-:Y:S01]  /*0ab0*/  PRMT R186, R143, 0x7632, R186 ;  /* 0x000076328fba7816 */ /* 0x000fe200000000ba */
[----:B-----5:R-:W-:Y:S01]  /*0ac0*/  FMUL.FTZ R211, R159, R140 ;  /* 0x0000008c9fd37220 */ /* 0x020fe20000410000 */
[----:B------:R-:W-:Y:S01]  /*0ad0*/  FADD.FTZ R140, -R150, R155 ;  /* 0x0000009b968c7221 */ /* 0x000fe20000010100 */
[----:B------:R-:W-:-:S02]  /*0ae0*/  SHF.L.U32 R143, R143, 0x10, RZ ;  /* 0x000000108f8f7819 */ /* 0x000fc400000006ff */
[----:B------:R-:W-:Y:S01]  /*0af0*/  PRMT R152, R141, 0x7632, R152 ;  /* 0x000076328d987816 */ /* 0x000fe20000000098 */
[----:B------:R-:W-:Y:S01]  /*0b00*/  FMUL.FTZ R207, R159, R140 ;  /* 0x0000008c9fcf7220 */ /* 0x000fe20000410000 */
[----:B------:R-:W-:Y:S01]  /*0b10*/  FADD.FTZ R140, -R150, R187 ;  /* 0x000000bb968c7221 */ /* 0x000fe20000010100 */
[----:B------:R-:W-:Y:S02]  /*0b20*/  SHF.L.U32 R151, R151, 0x10, RZ ;  /* 0x0000001097977819 */ /* 0x000fe400000006ff */
[----:B----4-:R-:W-:Y:S01]  /*0b30*/  PRMT R141, R144, 0x7632, R141 ;  /* 0x00007632908d7816 */ /* 0x010fe2000000008d */
[C---:B------:R-:W-:Y:S01]  /*0b40*/  FMUL.FTZ R203, R159.reuse, R140 ;  /* 0x0000008c9fcb7220 */ /* 0x040fe20000410000 */
[----:B------:R-:W-:Y:S01]  /*0b50*/  FADD.FTZ R140, -R150, R143 ;  /* 0x0000008f968c7221 */ /* 0x000fe20000010100 */
[----:B------:R-:W-:Y:S01]  /*0b60*/  SHF.L.U32 R143, R152, 0x10, RZ ;  /* 0x00000010988f7819 */ /* 0x000fe200000006ff */
[----:B------:R-:W-:Y:S01]  /*0b70*/  FADD.FTZ R208, -R150, R151 ;  /* 0x0000009796d07221 */ /* 0x000fe20000010100 */
[----:B------:R-:W-:Y:S01]  /*0b80*/  SHF.L.U32 R144, R144, 0x10, RZ ;  /* 0x0000001090907819 */ /* 0x000fe200000006ff */
[----:B------:R-:W-:Y:S01]  /*0b90*/  FMUL.FTZ R199, R159, R140 ;  /* 0x0000008c9fc77220 */ /* 0x000fe20000410000 */
[----:B------:R-:W-:Y:S01]  /*0ba0*/  PRMT R154, R142, 0x7632, R154 ;  /* 0x000076328e9a7816 */ /* 0x000fe2000000009a */
[----:B------:R-:W-:Y:S01]  /*0bb0*/  FADD.FTZ R204, -R150, R143 ;  /* 0x0000008f96cc7221 */ /* 0x000fe20000010100 */
[----:B------:R-:W-:Y:S01]  /*0bc0*/  PRMT R142, R145, 0x7632, R142 ;  /* 0x00007632918e7816 */ /* 0x000fe2000000008e */
[----:B------:R-:W-:Y:S01]  /*0bd0*/  FMUL.FTZ R208, R159, R208 ;  /* 0x000000d09fd07220 */ /* 0x000fe20000410000 */
[----:B------:R-:W-:Y:S01]  /*0be0*/  SHF.L.U32 R141, R141, 0x10, RZ ;  /* 0x000000108d8d7819 */ /* 0x000fe200000006ff */
[----:B------:R-:W-:Y:S01]  /*0bf0*/  FMUL.FTZ R209, R209, R144 ;  /* 0x00000090d1d17220 */ /* 0x000fe20000410000 */
[----:B------:R-:W-:Y:S01]  /*0c00*/  SHF.L.U32 R142, R142, 0x10, RZ ;  /* 0x000000108e8e7819 */ /* 0x000fe200000006ff */
[----:B------:R-:W-:Y:S01]  /*0c10*/  FMUL.FTZ R204, R159, R204 ;  /* 0x000000cc9fcc7220 */ /* 0x000fe20000410000 */
[----:B------:R-:W-:Y:S01]  /*0c20*/  SHF.L.U32 R145, R145, 0x10, RZ ;  /* 0x0000001091917819 */ /* 0x000fe200000006ff */
[-C--:B------:R-:W-:Y:S01]  /*0c30*/  FMUL.FTZ R206, R206, R141.reuse ;  /* 0x0000008dcece7220 */ /* 0x080fe20000410000 */
[----:B------:R-:W-:Y:S01]  /*0c40*/  FADD.FTZ R73, R73, R141 ;  /* 0x0000008d49497221 */ /* 0x000fe20000010000 */
[----:B------:R-:W-:Y:S01]  /*0c50*/  FFMA.FTZ R105, R208, R141, R105 ;  /* 0x0000008dd0697223 */ /* 0x000fe20000010069 */
[----:B------:R-:W-:Y:S01]  /*0c60*/  FADD.FTZ R141, RZ, R209 ;  /* 0x000000d1ff8d7221 */ /* 0x000fe20000010000 */
[----:B------:R-:W-:Y:S01]  /*0c70*/  FFMA.FTZ R143, R211, R209, RZ ;  /* 0x000000d1d38f7223 */ /* 0x000fe200000100ff */
[-C--:B------:R-:W-:Y:S01]  /*0c80*/  FMUL.FTZ R202, R202, R142.reuse ;  /* 0x0000008ecaca7220 */ /* 0x080fe20000410000 */
[----:B------:R-:W-:Y:S01]  /*0c90*/  FADD.FTZ R75, R75, R142 ;  /* 0x0000008e4b4b7221 */ /* 0x000fe20000010000 */
[----:B------:R-:W-:Y:S01]  /*0ca0*/  FFMA.FTZ R107, R204, R142, R107 ;  /* 0x0000008ecc6b7223 */ /* 0x000fe2000001006b */
[-C--:B------:R-:W-:Y:S01]  /*0cb0*/  FMUL.FTZ R205, R205, R145.reuse ;  /* 0x00000091cdcd7220 */ /* 0x080fe20000410000 */
[----:B------:R-:W-:Y:S01]  /*0cc0*/  FADD.FTZ R140, R141, R206 ;  /* 0x000000ce8d8c7221 */ /* 0x000fe20000010000 */
[----:B------:R-:W-:Y:S01]  /*0cd0*/  FFMA.FTZ R142, R208, R206, R143 ;  /* 0x000000ced08e7223 */ /* 0x000fe2000001008f */
[----:B0-----:R-:W-:Y:S01]  /*0ce0*/  PRMT R148, R146, 0x7632, R148 ;  /* 0x0000763292947816 */ /* 0x001fe20000000094 */
[----:B------:R-:W-:Y:S01]  /*0cf0*/  FADD.FTZ R74, R74, R145 ;  /* 0x000000914a4a7221 */ /* 0x000fe20000010000 */
[C---:B------:R-:W-:Y:S01]  /*0d00*/  FFMA.FTZ R106, R207.reuse, R145, R106 ;  /* 0x00000091cf6a7223 */ /* 0x040fe2000001006a */
[----:B------:R-:W-:Y:S01]  /*0d10*/  SHF.L.U32 R146, R146, 0x10, RZ ;  /* 0x0000001092927819 */ /* 0x000fe200000006ff */
[----:B------:R-:W-:Y:S01]  /*0d20*/  FADD.FTZ R141, R140, R205 ;  /* 0x000000cd8c8d7221 */ /* 0x000fe20000010000 */
[----:B------:R-:W-:Y:S01]  /*0d30*/  SHF.L.U32 R145, R154, 0x10, RZ ;  /* 0x000000109a917819 */ /* 0x000fe200000006ff */
[----:B------:R-:W-:Y:S01]  /*0d40*/  FFMA.FTZ R143, R207, R205, R142 ;  /* 0x000000cdcf8f7223 */ /* 0x000fe2000001008e */
[----:B------:R-:W-:Y:S01]  /*0d50*/  PRMT R149, R147, 0x7632, R149 ;  /* 0x0000763293957816 */ /* 0x000fe20000000095 */
[----:B------:R-:W-:Y:S01]  /*0d60*/  FMUL.FTZ R201, R201, R146 ;  /* 0x00000092c9c97220 */ /* 0x000fe20000410000 */
[----:B------:R-:W-:Y:S01]  /*0d70*/  SHF.L.U32 R147, R147, 0x10, RZ ;  /* 0x0000001093937819 */ /* 0x000fe200000006ff */
[----:B------:R-:W-:Y:S01]  /*0d80*/  FADD.FTZ R200, -R150, R145 ;  /* 0x0000009196c87221 */ /* 0x000fe20000010100 */
[----:B------:R-:W-:Y:S01]  /*0d90*/  SHF.L.U32 R148, R148, 0x10, RZ ;  /* 0x0000001094947819 */ /* 0x000fe200000006ff */
[----:B------:R-:W-:Y:S01]  /*0da0*/  FADD.FTZ R140, R141, R202 ;  /* 0x000000ca8d8c7221 */ /* 0x000fe20000010000 */
[----:B------:R-:W-:Y:S01]  /*0db0*/  FFMA.FTZ R142, R204, R202, R143 ;  /* 0x000000cacc8e7223 */ /* 0x000fe2000001008f */
[-C--:B------:R-:W-:Y:S01]  /*0dc0*/  FMUL.FTZ R197, R197, R147.reuse ;  /* 0x00000093c5c57220 */ /* 0x080fe20000410000 */
[----:B------:R-:W-:Y:S01]  /*0dd0*/  FADD.FTZ R70, R70, R147 ;  /* 0x0000009346467221 */ /* 0x000fe20000010000 */
[----:B------:R-:W-:Y:S01]  /*0de0*/  FFMA.FTZ R102, R199, R147, R102 ;  /* 0x00000093c7667223 */ /* 0x000fe20000010066 */
[----:B------:R-:W-:Y:S01]  /*0df0*/  SHF.L.U32 R147, R186, 0x10, RZ ;  /* 0x00000010ba937819 */ /* 0x000fe200000006ff */
[----:B------:R-:W-:Y:S01]  /*0e00*/  FMUL.FTZ R198, R198, R148 ;  /* 0x00000094c6c67220 */ /* 0x000fe20000410000 */
[----:B------:R-:W-:Y:S01]  /*0e10*/  FMUL.FTZ R200, R159, R200 ;  /* 0x000000c89fc87220 */ /* 0x000fe20000410000 */
[----:B------:R-:W-:Y:S01]  /*0e20*/  FADD.FTZ R141, R140, R201 ;  /* 0x000000c98c8d7221 */ /* 0x000fe20000010000 */
[----:B------:R-:W-:Y:S01]  /*0e30*/  FFMA.FTZ R143, R203, R201, R142 ;  /* 0x000000c9cb8f7223 */ /* 0x000fe2000001008e */
[----:B------:R-:W-:Y:S01]  /*0e40*/  FADD.FTZ R72, R72, R144 ;  /* 0x0000009048487221 */ /* 0x000fe20000010000 */
[----:B------:R-:W-:Y:S01]  /*0e50*/  FFMA.FTZ R104, R211, R144, R104 ;  /* 0x00000090d3687223 */ /* 0x000fe20000010068 */
[----:B------:R-:W-:Y:S01]  /*0e60*/  SHF.L.U32 R144, R149, 0x10, RZ ;  /* 0x0000001095907819 */ /* 0x000fe200000006ff */
[----:B------:R-:W-:Y:S01]  /*0e70*/  FADD.FTZ R196, -R150, R147 ;  /* 0x0000009396c47221 */ /* 0x000fe20000010100 */
[----:B------:R-:W-:Y:S01]  /*0e80*/  FADD.FTZ R140, R141, R198 ;  /* 0x000000c68d8c7221 */ /* 0x000fe20000010000 */
[----:B------:R-:W-:Y:S01]  /*0e90*/  FFMA.FTZ R142, R200, R198, R143 ;  /* 0x000000c6c88e7223 */ /* 0x000fe2000001008f */
[----:B------:R-:W-:Y:S01]  /*0ea0*/  FADD.FTZ R68, R68, R146 ;  /* 0x0000009244447221 */ /* 0x000fe20000010000 */
[----:B------:R-:W-:Y:S01]  /*0eb0*/  FMUL.FTZ R195, R195, R144 ;  /* 0x00000090c3c37220 */ /* 0x000fe20000410000 */
[----:B------:R-:W-:Y:S01]  /*0ec0*/  FMUL.FTZ R196, R159, R196 ;  /* 0x000000c49fc47220 */ /* 0x000fe20000410000 */
[----:B------:R-:W-:Y:S01]  /*0ed0*/  FADD.FTZ R140, R140, R197 ;  /* 0x000000c58c8c7221 */ /* 0x000fe20000010000 */
[----:B------:R-:W-:Y:S01]  /*0ee0*/  FFMA.FTZ R142, R199, R197, R142 ;  /* 0x000000c5c78e7223 */ /* 0x000fe2000001008e */
[----:B------:R-:W-:Y:S01]  /*0ef0*/  FFMA.FTZ R100, R203, R146, R100 ;  /* 0x00000092cb647223 */ /* 0x000fe20000010064 */
[----:B------:R-:W-:Y:S01]  /*0f00*/  FADD.FTZ R69, R69, R148 ;  /* 0x0000009445457221 */ /* 0x000fe20000010000 */
[----:B------:R-:W-:Y:S01]  /*0f10*/  FFMA.FTZ R101, R200, R148, R101 ;  /* 0x00000094c8657223 */ /* 0x000fe20000010065 */
[----:B------:R-:W-:Y:S01]  /*0f20*/  FADD.FTZ R71, R71, R144 ;  /* 0x0000009047477221 */ /* 0x000fe20000010000 */
[----:B------:R-:W-:Y:S01]  /*0f30*/  FFMA.FTZ R103, R196, R144, R103 ;  /* 0x00000090c4677223 */ /* 0x000fe20000010067 */
[----:B------:R-:W-:Y:S01]  /*0f40*/  IADD3 R153, PT, PT, R22, 0x100, RZ ;  /* 0x0000010016997810 */ /* 0x000fe20007ffe0ff */
[----:B------:R-:W-:Y:S01]  /*0f50*/  FADD.FTZ R151, R140, R195 ;  /* 0x000000c38c977221 */ /* 0x000fe20000010000 */
[----:B------:R-:W-:-:S07]  /*0f60*/  FFMA.FTZ R152, R196, R195, R142 ;  /* 0x000000c3c4987223 */ /* 0x000fce000001008e */
.L_x_98:
[----:B---3--:R-:W-:Y:S05]  /*0f70*/  BSYNC.RECONVERGENT B0 ;  /* 0x0000000000007941 */ /* 0x008fea0003800200 */
.L_x_97:
[----:B------:R-:W-:Y:S04]  /*0f80*/  BSSY.RECONVERGENT B0, `(.L_x_99) ;  /* 0x0000066000007945 */ /* 0x000fe80003800200 */
[----:B------:R-:W-:Y:S05]  /*0f90*/  @!P0 BRA `(.L_x_100) ;  /* 0x0000000400908947 */ /* 0x000fea0003800000 */
[----:B------:R-:W0:Y:S08]  /*0fa0*/  LDC.64 R24, c[0x0][0x3a8] ;  /* 0x0000ea00ff187b82 */ /* 0x000e300000000a00 */
[----:B------:R-:W1:Y:S01]  /*0fb0*/  LDC.64 R28, c[0x0][0x428] ;  /* 0x00010a00ff1c7b82 */ /* 0x000e620000000a00 */
[----:B0-----:R-:W-:-:S06]  /*0fc0*/  IMAD.WIDE.U32 R24, R153, 0x10, R24 ;  /* 0x0000001099187825 */ /* 0x001fcc00078e0018 */
[----:B------:R-:W2:Y:S01]  /*0fd0*/  LDG.E.128 R24, desc[UR8][R24.64] ;  /* 0x0000000818187981 */ /* 0x000ea2000c1e1d00 */
[----:B-1----:R-:W-:-:S06]  /*0fe0*/  IMAD.WIDE.U32 R28, R153, 0x10, R28 ;  /* 0x00000010991c7825 */ /* 0x002fcc00078e001c */
[----:B------:R-:W3:Y:S01]  /*0ff0*/  LDG.E.128 R28, desc[UR8][R28.64] ;  /* 0x000000081c1c7981 */ /* 0x000ee2000c1e1d00 */
[----:B------:R-:W-:-:S04]  /*1000*/  ISETP.NE.U32.AND P2, PT, RZ, UR12, PT ;  /* 0x0000000cff007c0c */ /* 0x000fc8000bf45070 */
[----:B------:R-:W-:-:S13]  /*1010*/  ISETP.NE.AND.EX P2, PT, RZ, UR13, PT, P2 ;  /* 0x0000000dff007c0c */ /* 0x000fda000bf45320 */
[----:B------:R-:W0:Y:S02]  /*1020*/  @P2 LDC.64 R32, c[0x0][0x438] ;  /* 0x00010e00ff202b82 */ /* 0x000e240000000a00 */
[----:B0-----:R-:W-:-:S05]  /*1030*/  @P2 IMAD.WIDE.U32 R32, R153, 0x10, R32 ;  /* 0x0000001099202825 */ /* 0x001fca00078e0020 */
[----:B------:R0:W5:Y:S01]  /*1040*/  @P2 LDG.E.128 R36, desc[UR8][R32.64] ;  /* 0x0000000820242981 */ /* 0x000162000c1e1d00 */
[----:B------:R-:W-:Y:S02]  /*1050*/  SHF.L.U32 R156, R11, 0x10, RZ ;  /* 0x000000100b9c7819 */ /* 0x000fe400000006ff */
[----:B------:R-:W-:Y:S02]  /*1060*/  SHF.L.U32 R157, R10, 0x10, RZ ;  /* 0x000000100a9d7819 */ /* 0x000fe400000006ff */
[----:B------:R-:W-:Y:S02]  /*1070*/  IADD3 R153, PT, PT, R153, 0x100, RZ ;  /* 0x0000010099997810 */ /* 0x000fe40007ffe0ff */
[C---:B--2---:R-:W-:Y:S02]  /*1080*/  SHF.L.U32 R35, R24.reuse, 0x10, RZ ;  /* 0x0000001018237819 */ /* 0x044fe400000006ff */
[----:B------:R-:W-:Y:S02]  /*1090*/  PRMT R34, R24, 0x7632, R34 ;  /* 0x0000763218227816 */ /* 0x000fe40000000022 */
[----:B------:R-:W-:Y:S01]  /*10a0*/  SHF.L.U32 R143, R25, 0x10, RZ ;  /* 0x00000010198f7819 */ /* 0x000fe200000006ff */
[----:B------:R-:W-:Y:S01]  /*10b0*/  FADD.FTZ R24, -R150, R35 ;  /* 0x0000002396187221 */ /* 0x000fe20000010100 */
[----:B------:R-:W-:-:S02]  /*10c0*/  PRMT R145, R26, 0x7632, R145 ;  /* 0x000076321a917816 */ /* 0x000fc40000000091 */
[----:B------:R-:W-:Y:S02]  /*10d0*/  SHF.L.U32 R147, R26, 0x10, RZ ;  /* 0x000000101a937819 */ /* 0x000fe400000006ff */
[C---:B------:R-:W-:Y:S02]  /*10e0*/  PRMT R148, R27.reuse, 0x7632, R148 ;  /* 0x000076321b947816 */ /* 0x040fe40000000094 */
[----:B------:R-:W-:Y:S02]  /*10f0*/  SHF.L.U32 R149, R27, 0x10, RZ ;  /* 0x000000101b957819 */ /* 0x000fe400000006ff */
[----:B------:R-:W-:Y:S01]  /*1100*/  PRMT R141, R25, 0x7632, R141 ;  /* 0x00007632198d7816 */ /* 0x000fe2000000008d */
[----:B-----5:R-:W-:Y:S01]  /*1110*/  FMUL.FTZ R25, R159, R24 ;  /* 0x000000189f197220 */ /* 0x020fe20000410000 */
[----:B------:R-:W-:Y:S02]  /*1120*/  SHF.L.U32 R26, R120, 0x10, RZ ;  /* 0x00000010781a7819 */ /* 0x000fe400000006ff */
[----:B---3--:R-:W-:-:S02]  /*1130*/  SHF.L.U32 R27, R28, 0x10, RZ ;  /* 0x000000101c1b7819 */ /* 0x008fc400000006ff */
[----:B------:R-:W-:Y:S01]  /*1140*/  PRMT R140, R28, 0x7632, R140 ;  /* 0x000076321c8c7816 */ /* 0x000fe2000000008c */
[----:B------:R-:W-:Y:S01]  /*1150*/  FADD.FTZ R28, -R150, R143 ;  /* 0x0000008f961c7221 */ /* 0x000fe20000010100 */
[C---:B------:R-:W-:Y:S01]  /*1160*/  PRMT R142, R29.reuse, 0x7632, R142 ;  /* 0x000076321d8e7816 */ /* 0x040fe2000000008e */
[-C--:B------:R-:W-:Y:S01]  /*1170*/  FMUL.FTZ R24, R26, R27.reuse ;  /* 0x0000001b1a187220 */ /* 0x080fe20000410000 */
[----:B0-----:R-:W-:Y:S01]  /*1180*/  SHF.L.U32 R32, R29, 0x10, RZ ;  /* 0x000000101d207819 */ /* 0x001fe200000006ff */
[----:B------:R-:W-:Y:S01]  /*1190*/  FADD.FTZ R64, R64, R27 ;  /* 0x0000001b40407221 */ /* 0x000fe20000010000 */
[----:B------:R-:W-:Y:S01]  /*11a0*/  SHF.L.U32 R29, R121, 0x10, RZ ;  /* 0x00000010791d7819 */ /* 0x000fe200000006ff */
[----:B------:R-:W-:Y:S01]  /*11b0*/  FFMA.FTZ R96, R25, R27, R96 ;  /* 0x0000001b19607223 */ /* 0x000fe20000010060 */
[----:B------:R-:W-:Y:S01]  /*11c0*/  FMUL.FTZ R27, R159, R28 ;  /* 0x0000001c9f1b7220 */ /* 0x000fe20000410000 */
[----:B------:R-:W-:Y:S01]  /*11d0*/  FADD.FTZ R28, -R150, R147 ;  /* 0x00000093961c7221 */ /* 0x000fe20000010100 */
[C---:B------:R-:W-:Y:S01]  /*11e0*/  PRMT R146, R30.reuse, 0x7632, R146 ;  /* 0x000076321e927816 */ /* 0x040fe20000000092 */
[----:B------:R-:W-:Y:S01]  /*11f0*/  FMUL.FTZ R26, R29, R32 ;  /* 0x000000201d1a7220 */ /* 0x000fe20000410000 */
[----:B------:R-:W-:Y:S01]  /*1200*/  SHF.L.U32 R33, R30, 0x10, RZ ;  /* 0x000000101e217819 */ /* 0x000fe200000006ff */
[----:B------:R-:W-:Y:S01]  /*1210*/  FMUL.FTZ R29, R159, R28 ;  /* 0x0000001c9f1d7220 */ /* 0x000fe20000410000 */
[----:B------:R-:W-:Y:S01]  /*1220*/  SHF.L.U32 R30, R122, 0x10, RZ ;  /* 0x000000107a1e7819 */ /* 0x000fe200000006ff */
[----:B------:R-:W-:Y:S01]  /*1230*/  FADD.FTZ R66, R66, R32 ;  /* 0x0000002042427221 */ /* 0x000fe20000010000 */
[----:B------:R-:W-:Y:S01]  /*1240*/  FFMA.FTZ R98, R27, R32, R98 ;  /* 0x000000201b627223 */ /* 0x000fe20000010062 */
[----:B------:R-:W-:Y:S01]  /*1250*/  FADD.FTZ R60, R60, R33 ;  /* 0x000000213c3c7221 */ /* 0x000fe20000010000 */
[-C--:B------:R-:W-:Y:S01]  /*1260*/  FFMA.FTZ R92, R29, R33.reuse, R92 ;  /* 0x000000211d5c7223 */ /* 0x080fe2000001005c */
[----:B------:R-:W-:Y:S01]  /*1270*/  FMUL.FTZ R28, R30, R33 ;  /* 0x000000211e1c7220 */ /* 0x000fe20000410000 */
[----:B------:R-:W-:Y:S01]  /*1280*/  FADD.FTZ R32, -R150, R149 ;  /* 0x0000009596207221 */ /* 0x000fe20000010100 */
[----:B------:R-:W-:-:S02]  /*1290*/  SHF.L.U32 R33, R34, 0x10, RZ ;  /* 0x0000001022217819 */ /* 0x000fc400000006ff */
[C---:B------:R-:W-:Y:S02]  /*12a0*/  PRMT R154, R31.reuse, 0x7632, R154 ;  /* 0x000076321f9a7816 */ /* 0x040fe4000000009a */
[----:B------:R-:W-:Y:S01]  /*12b0*/  SHF.L.U32 R144, R31, 0x10, RZ ;  /* 0x000000101f907819 */ /* 0x000fe200000006ff */
[----:B------:R-:W-:Y:S01]  /*12c0*/  FMUL.FTZ R31, R159, R32 ;  /* 0x000000209f1f7220 */ /* 0x000fe20000410000 */
[----:B------:R-:W-:Y:S01]  /*12d0*/  FADD.FTZ R32, -R150, R33 ;  /* 0x0000002196207221 */ /* 0x000fe20000010100 */
[----:B------:R-:W-:Y:S02]  /*12e0*/  SHF.L.U32 R35, R123, 0x10, RZ ;  /* 0x000000107b237819 */ /* 0x000fe400000006ff */
[----:B------:R-:W-:Y:S01]  /*12f0*/  SHF.L.U32 R34, R13, 0x10, RZ ;  /* 0x000000100d227819 */ /* 0x000fe200000006ff */
[----:B------:R-:W-:Y:S01]  /*1300*/  FMUL.FTZ R32, R159, R32 ;  /* 0x000000209f207220 */ /* 0x000fe20000410000 */
[----:B------:R-:W-:Y:S01]  /*1310*/  SHF.L.U32 R140, R140, 0x10, RZ ;  /* 0x000000108c8c7819 */ /* 0x000fe200000006ff */
[-C--:B------:R-:W-:Y:S01]  /*1320*/  FMUL.FTZ R30, R35, R144.reuse ;  /* 0x00000090231e7220 */ /* 0x080fe20000410000 */
[----:B------:R-:W-:Y:S01]  /*1330*/  SHF.L.U32 R141, R141, 0x10, RZ ;  /* 0x000000108d8d7819 */ /* 0x000fe200000006ff */
[----:B------:R-:W-:Y:S01]  /*1340*/  FADD.FTZ R62, R62, R144 ;  /* 0x000000903e3e7221 */ /* 0x000fe20000010000 */
[----:B------:R-:W-:Y:S01]  /*1350*/  FFMA.FTZ R94, R31, R144, R94 ;  /* 0x000000901f5e7223 */ /* 0x000fe2000001005e */
[----:B------:R-:W-:Y:S01]  /*1360*/  SHF.L.U32 R144, R142, 0x10, RZ ;  /* 0x000000108e907819 */ /* 0x000fe200000006ff */
[-C--:B------:R-:W-:Y:S01]  /*1370*/  FMUL.FTZ R33, R34, R140.reuse ;  /* 0x0000008c22217220 */ /* 0x080fe20000410000 */
[----:B------:R-:W-:Y:S01]  /*1380*/  FADD.FTZ R65, R65, R140 ;  /* 0x0000008c41417221 */ /* 0x000fe20000010000 */
[----:B------:R-:W-:Y:S01]  /*1390*/  FFMA.FTZ R97, R32, R140, R97 ;  /* 0x0000008c20617223 */ /* 0x000fe20000010061 */
[----:B------:R-:W-:Y:S01]  /*13a0*/  FADD.FTZ R142, -R150, R141 ;  /* 0x0000008d968e7221 */ /* 0x000fe20000010100 */
[----:B------:R-:W-:Y:S01]  /*13b0*/  FADD.FTZ R140, R151, R24 ;  /* 0x00000018978c7221 */ /* 0x000fe20000010000 */
[----:B------:R-:W-:Y:S01]  /*13c0*/  FFMA.FTZ R141, R25, R24, R152 ;  /* 0x00000018198d7223 */ /* 0x000fe20000010098 */
[----:B------:R-:W-:Y:S01]  /*13d0*/  SHF.L.U32 R35, R12, 0x10, RZ ;  /* 0x000000100c237819 */ /* 0x000fe200000006ff */
[----:B------:R-:W-:Y:S01]  /*13e0*/  FMUL.FTZ R34, R159, R142 ;  /* 0x0000008e9f227220 */ /* 0x000fe20000410000 */
[----:B------:R-:W-:Y:S01]  /*13f0*/  FADD.FTZ R143, R140, R33 ;  /* 0x000000218c8f7221 */ /* 0x000fe20000010000 */
[----:B------:R-:W-:Y:S01]  /*1400*/  FFMA.FTZ R140, R32, R33, R141 ;  /* 0x00000021208c7223 */ /* 0x000fe2000001008d */
[----:B------:R-:W-:Y:S01]  /*1410*/  SHF.L.U32 R145, R145, 0x10, RZ ;  /* 0x0000001091917819 */ /* 0x000fe200000006ff */
[----:B------:R-:W-:Y:S01]  /*1420*/  FMUL.FTZ R35, R35, R144 ;  /* 0x0000009023237220 */ /* 0x000fe20000410000 */
[----:B------:R-:W-:Y:S01]  /*1430*/  FADD.FTZ R142, R143, R26 ;  /* 0x0000001a8f8e7221 */ /* 0x000fe20000010000 */
[----:B------:R-:W-:Y:S01]  /*1440*/  FFMA.FTZ R141, R27, R26, R140 ;  /* 0x0000001a1b8d7223 */ /* 0x000fe2000001008c */
[----:B------:R-:W-:Y:S01]  /*1450*/  SHF.L.U32 R146, R146, 0x10, RZ ;  /* 0x0000001092927819 */ /* 0x000fe200000006ff */
[----:B------:R-:W-:Y:S01]  /*1460*/  FADD.FTZ R158, -R150, R145 ;  /* 0x00000091969e7221 */ /* 0x000fe20000010100 */
[----:B------:R-:W-:Y:S01]  /*1470*/  FADD.FTZ R143, R142, R35 ;  /* 0x000000238e8f7221 */ /* 0x000fe20000010000 */
[----:B------:R-:W-:Y:S01]  /*1480*/  FFMA.FTZ R140, R34, R35, R141 ;  /* 0x00000023228c7223 */ /* 0x000fe2000001008d */
[----:B------:R-:W-:Y:S01]  /*1490*/  SHF.L.U32 R147, R148, 0x10, RZ ;  /* 0x0000001094937819 */ /* 0x000fe200000006ff */
[----:B------:R-:W-:Y:S01]  /*14a0*/  FMUL.FTZ R156, R156, R146 ;  /* 0x000000929c9c7220 */ /* 0x000fe20000410000 */
[----:B------:R-:W-:Y:S01]  /*14b0*/  FMUL.FTZ R158, R159, R158 ;  /* 0x0000009e9f9e7220 */ /* 0x000fe20000410000 */
        /* <DEDUP_REMOVED lines=16> */
[----:B------:R-:W-:Y:S01]  /*15c0*/  FADD.FTZ R151, R142, R157 ;  /* 0x0000009d8e977221 */ /* 0x000fe20000010000 */
[----:B------:R-:W-:-:S07]  /*15d0*/  FFMA.FTZ R152, R160, R157, R140 ;  /* 0x0000009da0987223 */ /* 0x000fce000001008c */
.L_x_100:
[----:B------:R-:W-:Y:S05]  /*15e0*/  BSYNC.RECONVERGENT B0 ;  /* 0x0000000000007941 */ /* 0x000fea0003800200 */
.L_x_99:
        /* <DEDUP_REMOVED lines=9> */
[----:B------:R-:W-:Y:S02]  /*1680*/  ISETP.NE.AND.EX P2, PT, RZ, UR13, PT, P2 ;  /* 0x0000000dff007c0c */ /* 0x000fe4000bf45320 */
[----:B------:R-:W-:Y:S02]  /*1690*/  SHF.L.U32 R162, R116, 0x10, RZ ;  /* 0x0000001074a27819 */ /* 0x000fe400000006ff */
[----:B------:R-:W-:-:S09]  /*16a0*/  SHF.L.U32 R164, R117, 0x10, RZ ;  /* 0x0000001075a47819 */ /* 0x000fd200000006ff */
[----:B------:R-:W0:Y:S01]  /*16b0*/  @P2 LDC.64 R148, c[0x0][0x438] ;  /* 0x00010e00ff942b82 */ /* 0x000e220000000a00 */
[----:B------:R-:W-:Y:S02]  /*16c0*/  SHF.L.U32 R169, R17, 0x10, RZ ;  /* 0x0000001011a97819 */ /* 0x000fe400000006ff */
[----:B------:R-:W-:Y:S02]  /*16d0*/  SHF.L.U32 R171, R16, 0x10, RZ ;  /* 0x0000001010ab7819 */ /* 0x000fe400000006ff */
[----:B------:R-:W-:Y:S02]  /*16e0*/  SHF.L.U32 R166, R118, 0x10, RZ ;  /* 0x0000001076a67819 */ /* 0x000fe400000006ff */
[----:B------:R-:W-:Y:S02]  /*16f0*/  SHF.L.U32 R168, R119, 0x10, RZ ;  /* 0x0000001077a87819 */ /* 0x000fe400000006ff */
[----:B------:R-:W-:Y:S01]  /*1700*/  SHF.L.U32 R173, R15, 0x10, RZ ;  /* 0x000000100fad7819 */ /* 0x000fe200000006ff */
[----:B0-----:R-:W-:-:S05]  /*1710*/  @P2 IMAD.WIDE.U32 R148, R153, 0x10, R148 ;  /* 0x0000001099942825 */ /* 0x001fca00078e0094 */
[----:B------:R0:W5:Y:S01]  /*1720*/  @P2 LDG.E.128 R124, desc[UR8][R148.64] ;  /* 0x00000008947c2981 */ /* 0x000162000c1e1d00 */
[----:B------:R-:W-:Y:S02]  /*1730*/  SHF.L.U32 R175, R14, 0x10, RZ ;  /* 0x000000100eaf7819 */ /* 0x000fe400000006ff */
[----:B------:R-:W-:Y:S02]  /*1740*/  IADD3 R153, PT, PT, R153, 0x100, RZ ;  /* 0x0000010099997810 */ /* 0x000fe40007ffe0ff */
[C---:B--2---:R-:W-:Y:S02]  /*1750*/  SHF.L.U32 R155, R140.reuse, 0x10, RZ ;  /* 0x000000108c9b7819 */ /* 0x044fe400000006ff */
[----:B------:R-:W-:Y:S02]  /*1760*/  PRMT R154, R140, 0x7632, R154 ;  /* 0x000076328c9a7816 */ /* 0x000fe4000000009a */
[C---:B------:R-:W-:Y:S02]  /*1770*/  PRMT R170, R141.reuse, 0x7632, R170 ;  /* 0x000076328daa7816 */ /* 0x040fe400000000aa */
[----:B------:R-:W-:-:S02]  /*1780*/  SHF.L.U32 R163, R141, 0x10, RZ ;  /* 0x000000108da37819 */ /* 0x000fc400000006ff */
[C---:B---3--:R-:W-:Y:S02]  /*1790*/  PRMT R140, R144.reuse, 0x7632, R140 ;  /* 0x00007632908c7816 */ /* 0x048fe4000000008c */
[----:B------:R-:W-:Y:S01]  /*17a0*/  SHF.L.U32 R141, R144, 0x10, RZ ;  /* 0x00000010908d7819 */ /* 0x000fe200000006ff */
[----:B------:R-:W-:Y:S01]  /*17b0*/  FADD.FTZ R144, -R150, R155 ;  /* 0x0000009b96907221 */ /* 0x000fe20000010100 */
[C---:B------:R-:W-:Y:S02]  /*17c0*/  PRMT R174, R142.reuse, 0x7632, R174 ;  /* 0x000076328eae7816 */ /* 0x040fe400000000ae */
[----:B------:R-:W-:Y:S01]  /*17d0*/  SHF.L.U32 R165, R142, 0x10, RZ ;  /* 0x000000108ea57819 */ /* 0x000fe200000006ff */
[----:B-----5:R-:W-:Y:S01]  /*17e0*/  FMUL.FTZ R161, R159, R144 ;  /* 0x000000909fa17220 */ /* 0x020fe20000410000 */
[----:B------:R-:W-:Y:S01]  /*17f0*/  FADD.FTZ R144, -R150, R163 ;  /* 0x000000a396907221 */ /* 0x000fe20000010100 */
[C---:B------:R-:W-:Y:S01]  /*1800*/  PRMT R142, R145.reuse, 0x7632, R142 ;  /* 0x00007632918e7816 */ /* 0x040fe2000000008e */
[-C--:B------:R-:W-:Y:S01]  /*1810*/  FMUL.FTZ R162, R162, R141.reuse ;  /* 0x0000008da2a27220 */ /* 0x080fe20000410000 */
[----:B------:R-:W-:Y:S01]  /*1820*/  SHF.L.U32 R145, R145, 0x10, RZ ;  /* 0x0000001091917819 */ /* 0x000fe200000006ff */
[----:B------:R-:W-:Y:S01]  /*1830*/  FADD.FTZ R56, R56, R141 ;  /* 0x0000008d38387221 */ /* 0x000fe20000010000 */
[----:B------:R-:W-:Y:S01]  /*1840*/  FFMA.FTZ R88, R161, R141, R88 ;  /* 0x0000008da1587223 */ /* 0x000fe20000010058 */
[----:B------:R-:W-:Y:S01]  /*1850*/  FMUL.FTZ R163, R159, R144 ;  /* 0x000000909fa37220 */ /* 0x000fe20000410000 */
[----:B------:R-:W-:Y:S01]  /*1860*/  SHF.L.U32 R141, R154, 0x10, RZ ;  /* 0x000000109a8d7819 */ /* 0x000fe200000006ff */
[-C--:B------:R-:W-:Y:S01]  /*1870*/  FMUL.FTZ R164, R164, R145.reuse ;  /* 0x00000091a4a47220 */ /* 0x080fe20000410000 */
[----:B------:R-:W-:Y:S01]  /*1880*/  FADD.FTZ R58, R58, R145 ;  /* 0x000000913a3a7221 */ /* 0x000fe20000010000 */
[----:B------:R-:W-:Y:S01]  /*1890*/  FFMA.FTZ R90, R163, R145, R90 ;  /* 0x00000091a35a7223 */ /* 0x000fe2000001005a */
[----:B------:R-:W-:Y:S01]  /*18a0*/  SHF.L.U32 R145, R170, 0x10, RZ ;  /* 0x00000010aa917819 */ /* 0x000fe200000006ff */
[C---:B------:R-:W-:Y:S01]  /*18b0*/  FADD.FTZ R170, -R150.reuse, R141 ;  /* 0x0000008d96aa7221 */ /* 0x040fe20000010100 */
[----:B------:R-:W-:Y:S01]  /*18c0*/  SHF.L.U32 R167, R143, 0x10, RZ ;  /* 0x000000108fa77819 */ /* 0x000fe200000006ff */
[----:B------:R-:W-:Y:S01]  /*18d0*/  FADD.FTZ R144, -R150, R165 ;  /* 0x000000a596907221 */ /* 0x000fe20000010100 */
[----:B------:R-:W-:Y:S01]  /*18e0*/  SHF.L.U32 R140, R140, 0x10, RZ ;  /* 0x000000108c8c7819 */ /* 0x000fe200000006ff */
[----:B------:R-:W-:Y:S01]  /*18f0*/  FMUL.FTZ R170, R159, R170 ;  /* 0x000000aa9faa7220 */ /* 0x000fe20000410000 */
[----:B------:R-:W-:Y:S01]  /*1900*/  PRMT R176, R143, 0x7632, R176 ;  /* 0x000076328fb07816 */ /* 0x000fe200000000b0 */
[----:B------:R-:W-:Y:S01]  /*1910*/  FMUL.FTZ R165, R159, R144 ;  /* 0x000000909fa57220 */ /* 0x000fe20000410000 */
[----:B------:R-:W-:Y:S01]  /*1920*/  FADD.FTZ R144, -R150, R167 ;  /* 0x000000a796907221 */ /* 0x000fe20000010100 */
[----:B------:R-:W-:Y:S01]  /*1930*/  PRMT R143, R146, 0x7632, R143 ;  /* 0x00007632928f7816 */ /* 0x000fe2000000008f */
[-C--:B------:R-:W-:Y:S01]  /*1940*/  FMUL.FTZ R169, R169, R140.reuse ;  /* 0x0000008ca9a97220 */ /* 0x080fe20000410000 */
[----:B------:R-:W-:Y:S01]  /*1950*/  FADD.FTZ R57, R57, R140 ;  /* 0x0000008c39397221 */ /* 0x000fe20000010000 */
[----:B------:R-:W-:Y:S01]  /*1960*/  FFMA.FTZ R89, R170, R140, R89 ;  /* 0x0000008caa597223 */ /* 0x000fe20000010059 */
[----:B------:R-:W-:Y:S01]  /*1970*/  FADD.FTZ R172, -R150, R145 ;  /* 0x0000009196ac7221 */ /* 0x000fe20000010100 */
[----:B------:R-:W-:Y:S01]  /*1980*/  FADD.FTZ R140, R151, R162 ;  /* 0x000000a2978c7221 */ /* 0x000fe20000010000 */
[----:B------:R-:W-:Y:S01]  /*1990*/  FFMA.FTZ R141, R161, R162, R152 ;  /* 0x000000a2a18d7223 */ /* 0x000fe20000010098 */
[C---:B------:R-:W-:Y:S01]  /*19a0*/  FMUL.FTZ R167, R159.reuse, R144 ;  /* 0x000000909fa77220 */ /* 0x040fe20000410000 */
[----:B------:R-:W-:Y:S01]  /*19b0*/  SHF.L.U32 R142, R142, 0x10, RZ ;  /* 0x000000108e8e7819 */ /* 0x000fe200000006ff */
[----:B------:R-:W-:Y:S01]  /*19c0*/  FMUL.FTZ R172, R159, R172 ;  /* 0x000000ac9fac7220 */ /* 0x000fe20000410000 */
[----:B------:R-:W-:Y:S01]  /*19d0*/  SHF.L.U32 R144, R143, 0x10, RZ ;  /* 0x000000108f907819 */ /* 0x000fe200000006ff */
[----:B------:R-:W-:Y:S01]  /*19e0*/  FADD.FTZ R143, R140, R169 ;  /* 0x000000a98c8f7221 */ /* 0x000fe20000010000 */
[----:B------:R-:W-:Y:S01]  /*19f0*/  FFMA.FTZ R140, R170, R169, R141 ;  /* 0x000000a9aa8c7223 */ /* 0x000fe2000001008d */
[----:B0-----:R-:W-:Y:S01]  /*1a00*/  SHF.L.U32 R149, R146, 0x10, RZ ;  /* 0x0000001092957819 */ /* 0x001fe200000006ff */
[-C--:B------:R-:W-:Y:S01]  /*1a10*/  FMUL.FTZ R171, R171, R142.reuse ;  /* 0x0000008eabab7220 */ /* 0x080fe20000410000 */
[----:B------:R-:W-:Y:S01]  /*1a20*/  FADD.FTZ R59, R59, R142 ;  /* 0x0000008e3b3b7221 */ /* 0x000fe20000010000 */
[----:B------:R-:W-:Y:S01]  /*1a30*/  FFMA.FTZ R91, R172, R142, R91 ;  /* 0x0000008eac5b7223 */ /* 0x000fe2000001005b */
[----:B------:R-:W-:Y:S01]  /*1a40*/  SHF.L.U32 R145, R174, 0x10, RZ ;  /* 0x00000010ae917819 */ /* 0x000fe200000006ff */
[----:B------:R-:W-:Y:S01]  /*1a50*/  FADD.FTZ R142, R143, R164 ;  /* 0x000000a48f8e7221 */ /* 0x000fe20000010000 */
[----:B------:R-:W-:Y:S01]  /*1a60*/  PRMT R146, R147, 0x7632, R146 ;  /* 0x0000763293927816 */ /* 0x000fe20000000092 */
[----:B------:R-:W-:Y:S01]  /*1a70*/  FFMA.FTZ R141, R163, R164, R140 ;  /* 0x000000a4a38d7223 */ /* 0x000fe2000001008c */
[----:B------:R-:W-:Y:S01]  /*1a80*/  SHF.L.U32 R147, R147, 0x10, RZ ;  /* 0x0000001093937819 */ /* 0x000fe200000006ff */
[----:B------:R-:W-:Y:S01]  /*1a90*/  FMUL.FTZ R166, R166, R149 ;  /* 0x00000095a6a67220 */ /* 0x000fe20000410000 */
[----:B------:R-:W-:Y:S01]  /*1aa0*/  FADD.FTZ R174, -R150, R145 ;  /* 0x0000009196ae7221 */ /* 0x000fe20000010100 */
        /* <DEDUP_REMOVED lines=26> */
.L_x_102:
[----:B------:R-:W-:Y:S05]  /*1c50*/  BSYNC.RECONVERGENT B0 ;  /* 0x0000000000007941 */ /* 0x000fea0003800200 */
.L_x_101:
        /* <DEDUP_REMOVED lines=10> */
[----:B------:R-:W0:Y:S01]  /*1d00*/  @P2 LDC.64 R148, c[0x0][0x438] ;  /* 0x00010e00ff942b82 */ /* 0x000e220000000a00 */
[----:B------:R-:W-:Y:S02]  /*1d10*/  SHF.L.U32 R185, R21, 0x10, RZ ;  /* 0x0000001015b97819 */ /* 0x000fe400000006ff */
[----:B------:R-:W-:Y:S01]  /*1d20*/  SHF.L.U32 R180, R113, 0x10, RZ ;  /* 0x0000001071b47819 */ /* 0x000fe200000006ff */
[----:B0-----:R-:W-:-:S05]  /*1d30*/  @P2 IMAD.WIDE.U32 R148, R153, 0x10, R148 ;  /* 0x0000001099942825 */ /* 0x001fca00078e0094 */
[----:B------:R0:W5:Y:S01]  /*1d40*/  @P2 LDG.E.128 R128, desc[UR8][R148.64] ;  /* 0x0000000894802981 */ /* 0x000162000c1e1d00 */
[----:B------:R-:W-:Y:S02]  /*1d50*/  SHF.L.U32 R189, R20, 0x10, RZ ;  /* 0x0000001014bd7819 */ /* 0x000fe400000006ff */
[----:B------:R-:W-:Y:S02]  /*1d60*/  SHF.L.U32 R182, R114, 0x10, RZ ;  /* 0x0000001072b67819 */ /* 0x000fe400000006ff */
[----:B------:R-:W-:Y:S02]  /*1d70*/  SHF.L.U32 R191, R19, 0x10, RZ ;  /* 0x0000001013bf7819 */ /* 0x000fe400000006ff */
[----:B------:R-:W-:Y:S02]  /*1d80*/  SHF.L.U32 R184, R115, 0x10, RZ ;  /* 0x0000001073b87819 */ /* 0x000fe400000006ff */
[----:B------:R-:W-:Y:S02]  /*1d90*/  SHF.L.U32 R193, R18, 0x10, RZ ;  /* 0x0000001012c17819 */ /* 0x000fe400000006ff */
[----:B--2---:R-:W-:-:S02]  /*1da0*/  PRMT R154, R141, 0x7632, R154 ;  /* 0x000076328d9a7816 */ /* 0x004fc4000000009a */
[----:B------:R-:W-:Y:S02]  /*1db0*/  SHF.L.U32 R141, R141, 0x10, RZ ;  /* 0x000000108d8d7819 */ /* 0x000fe400000006ff */
[----:B------:R-:W-:Y:S02]  /*1dc0*/  PRMT R153, R140, 0x7632, R153 ;  /* 0x000076328c997816 */ /* 0x000fe40000000099 */
[C---:B------:R-:W-:Y:S02]  /*1dd0*/  PRMT R177, R142.reuse, 0x7632, R177 ;  /* 0x000076328eb17816 */ /* 0x040fe400000000b1 */
[----:B------:R-:W-:Y:S01]  /*1de0*/  SHF.L.U32 R179, R142, 0x10, RZ ;  /* 0x000000108eb37819 */ /* 0x000fe200000006ff */
[----:B------:R-:W-:Y:S01]  /*1df0*/  FADD.FTZ R142, -R150, R141 ;  /* 0x0000008d968e7221 */ /* 0x000fe20000010100 */
[----:B------:R-:W-:Y:S02]  /*1e00*/  SHF.L.U32 R155, R140, 0x10, RZ ;  /* 0x000000108c9b7819 */ /* 0x000fe400000006ff */
[C---:B------:R-:W-:Y:S01]  /*1e10*/  PRMT R178, R143.reuse, 0x7632, R178 ;  /* 0x000076328fb27816 */ /* 0x040fe200000000b2 */
[----:B0-----:R-:W-:Y:S01]  /*1e20*/  FADD.FTZ R148, -R150, R179 ;  /* 0x000000b396947221 */ /* 0x001fe20000010100 */
[----:B------:R-:W-:Y:S01]  /*1e30*/  SHF.L.U32 R141, R154, 0x10, RZ ;  /* 0x000000109a8d7819 */ /* 0x000fe200000006ff */
[C---:B------:R-:W-:Y:S01]  /*1e40*/  FADD.FTZ R140, -R150.reuse, R155 ;  /* 0x0000009b968c7221 */ /* 0x040fe20000010100 */
[----:B------:R-:W-:Y:S01]  /*1e50*/  SHF.L.U32 R143, R143, 0x10, RZ ;  /* 0x000000108f8f7819 */ /* 0x000fe200000006ff */
[----:B-----5:R-:W-:Y:S01]  /*1e60*/  FMUL.FTZ R179, R159, R142 ;  /* 0x0000008e9fb37220 */ /* 0x020fe20000410000 */
[----:B------:R-:W-:Y:S01]  /*1e70*/  SHF.L.U32 R153, R153, 0x10, RZ ;  /* 0x0000001099997819 */ /* 0x000fe200000006ff */
[C---:B------:R-:W-:Y:S01]  /*1e80*/  FADD.FTZ R190, -R150.reuse, R141 ;  /* 0x0000008d96be7221 */ /* 0x040fe20000010100 */
[----:B------:R-:W-:Y:S01]  /*1e90*/  SHF.L.U32 R177, R177, 0x10, RZ ;  /* 0x00000010b1b17819 */ /* 0x000fe200000006ff */
[----:B------:R-:W-:Y:S01]  /*1ea0*/  FADD.FTZ R154, -R150, R143 ;  /* 0x0000008f969a7221 */ /* 0x000fe20000010100 */
[----:B------:R-:W-:Y:S01]  /*1eb0*/  SHF.L.U32 R149, R178, 0x10, RZ ;  /* 0x00000010b2957819 */ /* 0x000fe200000006ff */
[----:B------:R-:W-:Y:S01]  /*1ec0*/  FADD.FTZ R188, -R150, R153 ;  /* 0x0000009996bc7221 */ /* 0x000fe20000010100 */
[----:B---3--:R-:W-:Y:S01]  /*1ed0*/  PRMT R141, R144, 0x7632, R141 ;  /* 0x00007632908d7816 */ /* 0x008fe2000000008d */
[----:B------:R-:W-:Y:S01]  /*1ee0*/  FADD.FTZ R192, -R150, R177 ;  /* 0x000000b196c07221 */ /* 0x000fe20000010100 */
[----:B------:R-:W-:Y:S01]  /*1ef0*/  SHF.L.U32 R178, R112, 0x10, RZ ;  /* 0x0000001070b27819 */ /* 0x000fe200000006ff */
[C---:B------:R-:W-:Y:S01]  /*1f00*/  FMUL.FTZ R177, R159.reuse, R140 ;  /* 0x0000008c9fb17220 */ /* 0x040fe20000410000 */
[----:B------:R-:W-:Y:S01]  /*1f10*/  SHF.L.U32 R143, R144, 0x10, RZ ;  /* 0x00000010908f7819 */ /* 0x000fe200000006ff */
[----:B------:R-:W-:Y:S01]  /*1f20*/  FMUL.FTZ R188, R159, R188 ;  /* 0x000000bc9fbc7220 */ /* 0x000fe20000410000 */
[----:B------:R-:W-:Y:S01]  /*1f30*/  SHF.L.U32 R140, R141, 0x10, RZ ;  /* 0x000000108d8c7819 */ /* 0x000fe200000006ff */
[----:B------:R-:W-:Y:S01]  /*1f40*/  FADD.FTZ R194, -R150, R149 ;  /* 0x0000009596c27221 */ /* 0x000fe20000010100 */
[C---:B------:R-:W-:Y:S01]  /*1f50*/  PRMT R144, R145.reuse, 0x7632, R144 ;  /* 0x0000763291907816 */ /* 0x040fe20000000090 */
[-C--:B------:R-:W-:Y:S01]  /*1f60*/  FMUL.FTZ R178, R178, R143.reuse ;  /* 0x0000008fb2b27220 */ /* 0x080fe20000410000 */
[----:B------:R-:W-:Y:S01]  /*1f70*/  SHF.L.U32 R145, R145, 0x10, RZ ;  /* 0x0000001091917819 */ /* 0x000fe200000006ff */
[-C--:B------:R-:W-:Y:S01]  /*1f80*/  FMUL.FTZ R185, R185, R140.reuse ;  /* 0x0000008cb9b97220 */ /* 0x080fe20000410000 */
[----:B------:R-:W-:Y:S01]  /*1f90*/  FADD.FTZ R49, R49, R140 ;  /* 0x0000008c31317221 */ /* 0x000fe20000010000 */
[----:B------:R-:W-:Y:S01]  /*1fa0*/  FFMA.FTZ R81, R188, R140, R81 ;  /* 0x0000008cbc517223 */ /* 0x000fe20000010051 */
[----:B------:R-:W-:Y:S01]  /*1fb0*/  FADD.FTZ R140, R151, R178 ;  /* 0x000000b2978c7221 */ /* 0x000fe20000010000 */
[C---:B------:R-:W-:Y:S01]  /*1fc0*/  FFMA.FTZ R141, R177.reuse, R178, R152 ;  /* 0x000000b2b18d7223 */ /* 0x040fe20000010098 */
[----:B------:R-:W-:Y:S01]  /*1fd0*/  FADD.FTZ R48, R48, R143 ;  /* 0x0000008f30307221 */ /* 0x000fe20000010000 */
[----:B------:R-:W-:Y:S01]  /*1fe0*/  FFMA.FTZ R80, R177, R143, R80 ;  /* 0x0000008fb1507223 */ /* 0x000fe20000010050 */
[----:B------:R-:W-:Y:S01]  /*1ff0*/  SHF.L.U32 R144, R144, 0x10, RZ ;  /* 0x0000001090907819 */ /* 0x000fe200000006ff */
[----:B------:R-:W-:Y:S01]  /*2000*/  FADD.FTZ R143, R140, R185 ;  /* 0x000000b98c8f7221 */ /* 0x000fe20000010000 */
[----:B------:R-:W-:Y:S01]  /*2010*/  FMUL.FTZ R180, R180, R145 ;  /* 0x00000091b4b47220 */ /* 0x000fe20000410000 */
[----:B------:R-:W-:Y:S01]  /*2020*/  FFMA.FTZ R140, R188, R185, R141 ;  /* 0x000000b9bc8c7223 */ /* 0x000fe2000001008d */
[----:B------:R-:W-:Y:S01]  /*2030*/  FMUL.FTZ R190, R159, R190 ;  /* 0x000000be9fbe7220 */ /* 0x000fe20000410000 */
[C---:B------:R-:W-:Y:S01]  /*2040*/  PRMT R149, R146.reuse, 0x7632, R149 ;  /* 0x0000763292957816 */ /* 0x040fe20000000095 */
[----:B------:R-:W-:Y:S01]  /*2050*/  FMUL.FTZ R189, R189, R144 ;  /* 0x00000090bdbd7220 */ /* 0x000fe20000410000 */
[----:B------:R-:W-:Y:S01]  /*2060*/  SHF.L.U32 R153, R146, 0x10, RZ ;  /* 0x0000001092997819 */ /* 0x000fe200000006ff */
[----:B------:R-:W-:Y:S01]  /*2070*/  FADD.FTZ R142, R143, R180 ;  /* 0x000000b48f8e7221 */ /* 0x000fe20000010000 */
[----:B------:R-:W-:Y:S01]  /*2080*/  FFMA.FTZ R141, R179, R180, R140 ;  /* 0x000000b4b38d7223 */ /* 0x000fe2000001008c */
[----:B------:R-:W-:Y:S01]  /*2090*/  FADD.FTZ R51, R51, R144 ;  /* 0x0000009033337221 */ /* 0x000fe20000010000 */
[----:B------:R-:W-:Y:S01]  /*20a0*/  FFMA.FTZ R83, R190, R144, R83 ;  /* 0x00000090be537223 */ /* 0x000fe20000010053 */
[----:B------:R-:W-:Y:S01]  /*20b0*/  SHF.L.U32 R144, R149, 0x10, RZ ;  /* 0x0000001095907819 */ /* 0x000fe200000006ff */
[----:B------:R-:W-:Y:S01]  /*20c0*/  FMUL.FTZ R181, R159, R148 ;  /* 0x000000949fb57220 */ /* 0x000fe20000410000 */
[----:B------:R-:W-:Y:S01]  /*20d0*/  FMUL.FTZ R182, R182, R153 ;  /* 0x00000099b6b67220 */ /* 0x000fe20000410000 */
[----:B------:R-:W-:Y:S01]  /*20e0*/  FADD.FTZ R143, R142, R189 ;  /* 0x000000bd8e8f7221 */ /* 0x000fe20000010000 */
[----:B------:R-:W-:Y:S01]  /*20f0*/  FFMA.FTZ R140, R190, R189, R141 ;  /* 0x000000bdbe8c7223 */ /* 0x000fe2000001008d */
[----:B------:R-:W-:Y:S01]  /*2100*/  PRMT R146, R147, 0x7632, R146 ;  /* 0x0000763293927816 */ /* 0x000fe20000000092 */
[----:B------:R-:W-:Y:S01]  /*2110*/  FMUL.FTZ R191, R191, R144 ;  /* 0x00000090bfbf7220 */ /* 0x000fe20000410000 */
[----:B------:R-:W-:Y:S01]  /*2120*/  SHF.L.U32 R147, R147, 0x10, RZ ;  /* 0x0000001093937819 */ /* 0x000fe200000006ff */
[----:B------:R-:W-:Y:S01]  /*2130*/  FMUL.FTZ R192, R159, R192 ;  /* 0x000000c09fc07220 */ /* 0x000fe20000410000 */
[----:B------:R-:W-:Y:S01]  /*2140*/  FADD.FTZ R142, R143, R182 ;  /* 0x000000b68f8e7221 */ /* 0x000fe20000010000 */
[----:B------:R-:W-:Y:S01]  /*2150*/  FFMA.FTZ R140, R181, R182, R140 ;  /* 0x000000b6b58c7223 */ /* 0x000fe2000001008c */
[----:B------:R-:W-:Y:S01]  /*2160*/  SHF.L.U32 R146, R146, 0x10, RZ ;  /* 0x0000001092927819 */ /* 0x000fe200000006ff */
[----:B------:R-:W-:Y:S01]  /*2170*/  FMUL.FTZ R183, R159, R154 ;  /* 0x0000009a9fb77220 */ /* 0x000fe20000410000 */
[----:B------:R-:W-:Y:S01]  /*2180*/  FMUL.FTZ R184, R184, R147 ;  /* 0x00000093b8b87220 */ /* 0x000fe20000410000 */
[----:B------:R-:W-:Y:S01]  /*2190*/  FADD.FTZ R141, R142, R191 ;  /* 0x000000bf8e8d7221 */ /* 0x000fe20000010000 */
[----:B------:R-:W-:Y:S01]  /*21a0*/  FFMA.FTZ R140, R192, R191, R140 ;  /* 0x000000bfc08c7223 */ /* 0x000fe2000001008c */
[----:B------:R-:W-:Y:S01]  /*21b0*/  FMUL.FTZ R193, R193, R146 ;  /* 0x00000092c1c17220 */ /* 0x000fe20000410000 */
[----:B------:R-:W-:Y:S01]  /*21c0*/  FMUL.FTZ R194, R159, R194 ;  /* 0x000000c29fc27220 */ /* 0x000fe20000410000 */
        /* <DEDUP_REMOVED lines=13> */
[----:B------:R-:W-:-:S07]  /*22a0*/  FFMA.FTZ R152, R194, R193, R140 ;  /* 0x000000c1c2987223 */ /* 0x000fce000001008c */
.L_x_104:
[----:B------:R-:W-:Y:S05]  /*22b0*/  BSYNC.RECONVERGENT B0 ;  /* 0x0000000000007941 */ /* 0x000fea0003800200 */
.L_x_103:
[----:B------:R-:W0:Y:S01]  /*22c0*/  SHFL.DOWN PT, R140, R151, 0x10, 0x1f ;  /* 0x0a001f00978c7f89 */ /* 0x000e2200000e0000 */
[----:B------:R-:W-:Y:S01]  /*22d0*/  LOP3.LUT P4, RZ, R0, 0x1f, RZ, 0xc0, !PT ;  /* 0x0000001f00ff7812 */ /* 0x000fe2000788c0ff */
[----:B------:R-:W-:Y:S01]  /*22e0*/  BSSY.RECONVERGENT B0, `(.L_x_105) ;  /* 0x000019f000007945 */ /* 0x000fe20003800200 */
[----:B------:R-:W-:Y:S01]  /*22f0*/  PLOP3.LUT P2, PT, PT, PT, PT, 0x80, 0x8 ;  /* 0x000000000008781c */ /* 0x000fe20003f4f070 */
[----:B------:R-:W1:Y:S01]  /*2300*/  SHFL.DOWN PT, R141, R152, 0x10, 0x1f ;  /* 0x0a001f00988d7f89 */ /* 0x000e6200000e0000 */
[----:B------:R-:W2:Y:S09]  /*2310*/  S2R R149, SR_CgaCtaId ;  /* 0x0000000000957919 */ /* 0x000eb20000008800 */
[----:B------:R-:W-:Y:S01]  /*2320*/  @!P4 PLOP3.LUT P2, PT, P3, PT, PT, 0x80, 0x8 ;  /* 0x000000000008c81c */ /* 0x000fe20001f4f070 */
[----:B0-----:R-:W-:Y:S01]  /*2330*/  FADD.FTZ R140, R140, R151 ;  /* 0x000000978c8c7221 */ /* 0x001fe20000010000 */
[----:B-1----:R-:W-:-:S04]  /*2340*/  FADD.FTZ R141, R141, R152 ;  /* 0x000000988d8d7221 */ /* 0x002fc80000010000 */
[----:B------:R-:W0:Y:S04]  /*2350*/  SHFL.DOWN PT, R143, R140, 0x8, 0x1f ;  /* 0x09001f008c8f7f89 */ /* 0x000e2800000e0000 */
[----:B------:R-:W1:Y:S01]  /*2360*/  SHFL.DOWN PT, R142, R141, 0x8, 0x1f ;  /* 0x09001f008d8e7f89 */ /* 0x000e6200000e0000 */
[----:B0-----:R-:W-:Y:S01]  /*2370*/  FADD.FTZ R143, R140, R143 ;  /* 0x0000008f8c8f7221 */ /* 0x001fe20000010000 */
[----:B------:R-:W-:Y:S01]  /*2380*/  MOV R140, 0x400 ;  /* 0x00000400008c7802 */ /* 0x000fe20000000f00 */
[----:B-1----:R-:W-:-:S03]  /*2390*/  FADD.FTZ R142, R141, R142 ;  /* 0x0000008e8d8e7221 */ /* 0x002fc60000010000 */
[----:B------:R-:W0:Y:S01]  /*23a0*/  SHFL.DOWN PT, R144, R143, 0x4, 0x1f ;  /* 0x08801f008f907f89 */ /* 0x000e2200000e0000 */
[----:B--2---:R-:W-:-:S03]  /*23b0*/  LEA R152, R149, R140, 0x18 ;  /* 0x0000008c95987211 */ /* 0x004fc600078ec0ff */
[----:B------:R-:W1:Y:S01]  /*23c0*/  SHFL.DOWN PT, R145, R142, 0x4, 0x1f ;  /* 0x08801f008e917f89 */ /* 0x000e6200000e0000 */
[C---:B------:R-:W-:Y:S02]  /*23d0*/  IADD3 R141, PT, PT, R152.reuse, 0x8040, RZ ;  /* 0x00008040988d7810 */ /* 0x040fe40007ffe0ff */
[C---:B------:R-:W-:Y:S02]  /*23e0*/  IADD3 R148, PT, PT, R152.reuse, 0x8060, RZ ;  /* 0x0000806098947810 */ /* 0x040fe40007ffe0ff */
[----:B------:R-:W-:Y:S02]  /*23f0*/  @!P4 MOV R140, R141 ;  /* 0x0000008d008cc202 */ /* 0x000fe40000000f00 */
[C---:B------:R-:W-:Y:S02]  /*2400*/  @!P2 IADD3 R140, PT, PT, R152.reuse, 0x8000, RZ ;  /* 0x00008000988ca810 */ /* 0x040fe40007ffe0ff */
[----:B------:R-:W-:Y:S02]  /*2410*/  @!P3 IADD3 R141, PT, PT, R152, 0x8000, RZ ;  /* 0x00008000988db810 */ /* 0x000fe40007ffe0ff */
[----:B------:R-:W-:-:S02]  /*2420*/  @!P4 LEA R210, R4, R140, 0x3 ;  /* 0x0000008c04d2c211 */ /* 0x000fc400078e18ff */
[C---:B------:R-:W-:Y:S02]  /*2430*/  @!P3 IADD3 R148, PT, PT, R152.reuse, 0x8020, RZ ;  /* 0x000080209894b810 */ /* 0x040fe40007ffe0ff */
[C---:B------:R-:W-:Y:S02]  /*2440*/  IADD3 R153, PT, PT, R152.reuse, 0x8070, RZ ;  /* 0x0000807098997810 */ /* 0x040fe40007ffe0ff */
[----:B------:R-:W-:Y:S01]  /*2450*/  @!P3 IADD3 R153, PT, PT, R152, 0x8030, RZ ;  /* 0x000080309899b810 */ /* 0x000fe20007ffe0ff */
[----:B0-----:R-:W-:Y:S01]  /*2460*/  FADD.FTZ R144, R143, R144 ;  /* 0x000000908f907221 */ /* 0x001fe20000010000 */
[----:B-1----:R-:W-:-:S04]  /*2470*/  FADD.FTZ R145, R142, R145 ;  /* 0x000000918e917221 */ /* 0x002fc80000010000 */
[----:B------:R-:W0:Y:S04]  /*2480*/  SHFL.DOWN PT, R147, R144, 0x2, 0x1f ;  /* 0x08401f0090937f89 */ /* 0x000e2800000e0000 */
[----:B------:R-:W1:Y:S01]  /*2490*/  SHFL.DOWN PT, R146, R145, 0x2, 0x1f ;  /* 0x08401f0091927f89 */ /* 0x000e6200000e0000 */
[----:B0-----:R-:W-:Y:S01]  /*24a0*/  FADD.FTZ R147, R144, R147 ;  /* 0x0000009390937221 */ /* 0x001fe20000010000 */
[C---:B------:R-:W-:Y:S02]  /*24b0*/  IADD3 R144, PT, PT, R152.reuse, 0x8050, RZ ;  /* 0x0000805098907810 */ /* 0x040fe40007ffe0ff */
[----:B------:R-:W-:Y:S01]  /*24c0*/  @!P3 IADD3 R144, PT, PT, R152, 0x8010, RZ ;  /* 0x000080109890b810 */ /* 0x000fe20007ffe0ff */
[----:B-1----:R-:W-:Y:S01]  /*24d0*/  FADD.FTZ R146, R145, R146 ;  /* 0x0000009291927221 */ /* 0x002fe20000010000 */
[----:B------:R-:W0:Y:S04]  /*24e0*/  SHFL.DOWN PT, R186, R147, 0x1, 0x1f ;  /* 0x08201f0093ba7f89 */ /* 0x000e2800000e0000 */
[----:B------:R-:W1:Y:S01]  /*24f0*/  SHFL.DOWN PT, R187, R146, 0x1, 0x1f ;  /* 0x08201f0092bb7f89 */ /* 0x000e6200000e0000 */
[----:B0-----:R-:W-:Y:S01]  /*2500*/  FADD.FTZ R186, R147, R186 ;  /* 0x000000ba93ba7221 */ /* 0x001fe20000010000 */
[----:B-1----:R-:W-:-:S05]  /*2510*/  FADD.FTZ R187, R146, R187 ;  /* 0x000000bb92bb7221 */ /* 0x002fca0000010000 */
[----:B------:R0:W-:Y:S01]  /*2520*/  @!P4 STS.64 [R210], R186 ;  /* 0x000000bad200c388 */ /* 0x0001e20000000a00 */
[----:B------:R-:W-:Y:S01]  /*2530*/  BAR.SYNC.DEFER_BLOCKING 0x0 ;  /* 0x0000000000007b1d */ /* 0x000fe20000010000 */
[----:B------:R-:W-:-:S07]  /*2540*/  ISETP.NE.AND P4, PT, RZ, UR11, PT ;  /* 0x0000000bff007c0c */ /* 0x000fce000bf85270 */
[----:B0-----:R-:W0:Y:S01]  /*2550*/  LDC.64 R186, c[0x0][0x380] ;  /* 0x0000e000ffba7b82 */ /* 0x001e220000000a00 */
[----:B------:R-:W1:Y:S04]  /*2560*/  LDS.128 R140, [R141] ;  /* 0x000000008d8c7984 */ /* 0x000e680000000c00 */
[----:B------:R-:W2:Y:S04]  /*2570*/  LDS.128 R144, [R144] ;  /* 0x0000000090907984 */ /* 0x000ea80000000c00 */
[----:B------:R-:W3:Y:S01]  /*2580*/  LDS.128 R148, [R148] ;  /* 0x0000000094947984 */ /* 0x000ee20000000c00 */
[----:B0-----:R-:W-:-:S03]  /*2590*/  IADD3 R5, PT, PT, R5, R186, RZ ;  /* 0x000000ba05057210 */ /* 0x001fc60007ffe0ff */
[----:B------:R-:W0:Y:S01]  /*25a0*/  LDS.128 R152, [R153] ;  /* 0x0000000099987984 */ /* 0x000e220000000c00 */
[----:B------:R-:W-:Y:S01]  /*25b0*/  ISETP.GE.AND P2, PT, R5, R187, PT ;  /* 0x000000bb0500720c */ /* 0x000fe20003f46270 */
[----:B-1----:R-:W-:Y:S01]  /*25c0*/  FADD.FTZ R213, RZ, R140 ;  /* 0x0000008cffd57221 */ /* 0x002fe20000010000 */
[----:B------:R-:W-:-:S03]  /*25d0*/  FADD.FTZ R140, RZ, R141 ;  /* 0x0000008dff8c7221 */ /* 0x000fc60000010000 */
[----:B------:R-:W-:Y:S01]  /*25e0*/  FADD.FTZ R213, R142, R213 ;  /* 0x000000d58ed57221 */ /* 0x000fe20000010000 */
[----:B------:R-:W-:-:S03]  /*25f0*/  FADD.FTZ R140, R143, R140 ;  /* 0x0000008c8f8c7221 */ /* 0x000fc60000010000 */
[----:B--2---:R-:W-:Y:S01]  /*2600*/  FADD.FTZ R213, R213, R144 ;  /* 0x00000090d5d57221 */ /* 0x004fe20000010000 */
[----:B------:R-:W-:-:S03]  /*2610*/  FADD.FTZ R140, R140, R145 ;  /* 0x000000918c8c7221 */ /* 0x000fc60000010000 */
[----:B------:R-:W-:Y:S01]  /*2620*/  FADD.FTZ R213, R146, R213 ;  /* 0x000000d592d57221 */ /* 0x000fe20000010000 */
[----:B------:R-:W-:-:S03]  /*2630*/  FADD.FTZ R140, R147, R140 ;  /* 0x0000008c938c7221 */ /* 0x000fc60000010000 */
[----:B---3--:R-:W-:Y:S01]  /*2640*/  FADD.FTZ R213, R213, R148 ;  /* 0x00000094d5d57221 */ /* 0x008fe20000010000 */
[----:B------:R-:W-:Y:S01]  /*2650*/  FADD.FTZ R140, R140, R149 ;  /* 0x000000958c8c7221 */ /* 0x000fe20000010000 */
[----:B------:R-:W-:Y:S02]  /*2660*/  P2R R149, PR, RZ, 0x4 ;  /* 0x00000004ff957803 */ /* 0x000fe40000000000 */
[----:B------:R-:W-:Y:S01]  /*2670*/  FADD.FTZ R213, R150, R213 ;  /* 0x000000d596d57221 */ /* 0x000fe20000010000 */
[----:B------:R-:W-:Y:S01]  /*2680*/  ISETP.GE.U32.AND P2, PT, R3, 0x100, PT ;  /* 0x000001000300780c */ /* 0x000fe20003f46070 */
[----:B------:R-:W-:Y:S01]  /*2690*/  FADD.FTZ R140, R151, R140 ;  /* 0x0000008c978c7221 */ /* 0x000fe20000010000 */
[----:B------:R-:W-:Y:S01]  /*26a0*/  P2R R148, PR, RZ, 0x10 ;  /* 0x00000010ff947803 */ /* 0x000fe20000000000 */
[----:B0-----:R-:W-:Y:S02]  /*26b0*/  FADD.FTZ R213, R213, R152 ;  /* 0x00000098d5d57221 */ /* 0x001fe40000010000 */
[----:B------:R-:W-:-:S02]  /*26c0*/  FADD.FTZ R140, R140, R153 ;  /* 0x000000998c8c7221 */ /* 0x000fc40000010000 */
[----:B------:R-:W-:Y:S02]  /*26d0*/  FADD.FTZ R154, R154, R213 ;  /* 0x000000d59a9a7221 */ /* 0x000fe40000010000 */
[----:B------:R-:W-:Y:S02]  /*26e0*/  FADD.FTZ R140, R155, R140 ;  /* 0x0000008c9b8c7221 */ /* 0x000fe40000010000 */
[----:B------:R-:W-:Y:S02]  /*26f0*/  FMUL.FTZ R151, R154, UR14 ;  /* 0x0000000e9a977c20 */ /* 0x000fe40008410000 */
[----:B------:R-:W-:-:S03]  /*2700*/  FMUL.FTZ R150, R140, UR14 ;  /* 0x0000000e8c967c20 */ /* 0x000fc60008410000 */
[----:B------:R-:W-:Y:S01]  /*2710*/  FSEL R151, R151, RZ, !P4 ;  /* 0x000000ff97977208 */ /* 0x000fe20006000000 */
[----:B------:R-:W-:Y:S06]  /*2720*/  @!P2 BRA `(.L_x_106) ;  /* 0x000000140068a947 */ /* 0x000fec0003800000 */
        /* <DEDUP_REMOVED lines=9> */
[-CC-:B------:R-:W-:Y:S01]  /*27c0*/  FFMA.FTZ R140, R211, R150.reuse, R151.reuse ;  /* 0x00000096d38c7223 */ /* 0x180fe20000010097 */
[-CC-:B------:R-:W-:Y:S01]  /*27d0*/  FFMA.FTZ R141, R208, R150.reuse, R151.reuse ;  /* 0x00000096d08d7223 */ /* 0x180fe20000010097 */
[-CC-:B------:R-:W-:Y:S01]  /*27e0*/  FFMA.FTZ R144, R207, R150.reuse, R151.reuse ;  /* 0x00000096cf907223 */ /* 0x180fe20000010097 */
[-CC-:B------:R-:W-:Y:S01]  /*27f0*/  FFMA.FTZ R143, R204, R150.reuse, R151.reuse ;  /* 0x00000096cc8f7223 */ /* 0x180fe20000010097 */
[-CC-:B------:R-:W-:Y:S01]  /*2800*/  FFMA.FTZ R152, R203, R150.reuse, R151.reuse ;  /* 0x00000096cb987223 */ /* 0x180fe20000010097 */
[-CC-:B------:R-:W-:Y:S01]  /*2810*/  FFMA.FTZ R145, R200, R150.reuse, R151.reuse ;  /* 0x00000096c8917223 */ /* 0x180fe20000010097 */
[-CC-:B------:R-:W-:Y:S01]  /*2820*/  FFMA.FTZ R186, R199, R150.reuse, R151.reuse ;  /* 0x00000096c7ba7223 */ /* 0x180fe20000010097 */
[----:B------:R-:W-:Y:S01]  /*2830*/  FFMA.FTZ R210, R196, R150, R151 ;  /* 0x00000096c4d27223 */ /* 0x000fe20000010097 */
        /* <DEDUP_REMOVED lines=8> */
[C---:B-----5:R-:W-:Y:S01]  /*28c0*/  FMUL.FTZ R140, R159.reuse, R140 ;  /* 0x0000008c9f8c7220 */ /* 0x060fe20000410000 */
[C---:B------:R-:W-:Y:S01]  /*28d0*/  FMUL.FTZ R141, R159.reuse, R142 ;  /* 0x0000008e9f8d7220 */ /* 0x040fe20000410000 */
[C---:B------:R-:W-:Y:S01]  /*28e0*/  FMUL.FTZ R144, R159.reuse, R144 ;  /* 0x000000909f907220 */ /* 0x040fe20000410000 */
[C---:B------:R-:W-:Y:S01]  /*28f0*/  FMUL.FTZ R143, R159.reuse, R146 ;  /* 0x000000929f8f7220 */ /* 0x040fe20000410000 */
[C---:B------:R-:W-:Y:S01]  /*2900*/  FMUL.FTZ R142, R159.reuse, R152 ;  /* 0x000000989f8e7220 */ /* 0x040fe20000410000 */
[C---:B------:R-:W-:Y:S01]  /*2910*/  FMUL.FTZ R145, R159.reuse, R154 ;  /* 0x0000009a9f917220 */ /* 0x040fe20000410000 */
[C---:B------:R-:W-:Y:S01]  /*2920*/  FMUL.FTZ R186, R159.reuse, R186 ;  /* 0x000000ba9fba7220 */ /* 0x040fe20000410000 */
[----:B------:R-:W-:Y:S01]  /*2930*/  FMUL.FTZ R147, R159, R210 ;  /* 0x000000d29f937220 */ /* 0x000fe20000410000 */
[----:B------:R-:W-:-:S02]  /*2940*/  F2FP.BF16.F32.PACK_AB R140, R141, R140 ;  /* 0x0000008c8d8c723e */ /* 0x000fc400000010ff */
[----:B------:R-:W-:Y:S02]  /*2950*/  F2FP.BF16.F32.PACK_AB R141, R143, R144 ;  /* 0x000000908f8d723e */ /* 0x000fe400000010ff */
[----:B------:R-:W-:Y:S02]  /*2960*/  F2FP.BF16.F32.PACK_AB R142, R145, R142 ;  /* 0x0000008e918e723e */ /* 0x000fe400000010ff */
[----:B------:R-:W-:Y:S01]  /*2970*/  F2FP.BF16.F32.PACK_AB R143, R147, R186 ;  /* 0x000000ba938f723e */ /* 0x000fe200000010ff */
[----:B------:R-:W-:Y:S06]  /*2980*/  BRA `(.L_x_110) ;  /* 0x0000001000987947 */ /* 0x000fec0003800000 */
.L_x_109:
        /* <DEDUP_REMOVED lines=33> */
.L_x_108:
        /* <DEDUP_REMOVED lines=36> */
.L_x_111:
        /* <DEDUP_REMOVED lines=37> */
.L_x_107:
[----:B------:R-:W-:-:S04]  /*3030*/  UISETP.NE.U32.AND UP0, UPT, UR4, URZ, UPT ;  /* 0x000000ff0400728c */ /* 0x000fc8000bf05070 */
[----:B------:R-:W-:-:S09]  /*3040*/  UISETP.NE.AND.EX UP0, UPT, UR5, URZ, UPT, UP0 ;  /* 0x000000ff0500728c */ /* 0x000fd2000bf05300 */
[----:B------:R-:W-:Y:S05]  /*3050*/  BRA.U UP0, `(.L_x_112) ;  /* 0x0000000500647547 */ /* 0x000fea000b800000 */
[----:B------:R-:W-:-:S04]  /*3060*/  UISETP.NE.U32.AND UP0, UPT, UR6, URZ, UPT ;  /* 0x000000ff0600728c */ /* 0x000fc8000bf05070 */
[----:B------:R-:W-:-:S09]  /*3070*/  UISETP.NE.AND.EX UP0, UPT, UR7, URZ, UPT, UP0 ;  /* 0x000000ff0700728c */ /* 0x000fd2000bf05300 */
[----:B------:R-:W-:Y:S05]  /*3080*/  BRA.U UP0, `(.L_x_113) ;  /* 0x0000000100a47547 */ /* 0x000fea000b800000 */
[-C--:B------:R-:W-:Y:S01]  /*3090*/  FFMA.FTZ R146, R199, R150.reuse, R151 ;  /* 0x00000096c7927223 */ /* 0x080fe20000010097 */
[C---:B------:R-:W-:Y:S01]  /*30a0*/  PRMT R141, R43.reuse, 0x7632, R141 ;  /* 0x000076322b8d7816 */ /* 0x040fe2000000008d */
[-CC-:B------:R-:W-:Y:S01]  /*30b0*/  FFMA.FTZ R143, R200, R150.reuse, R151.reuse ;  /* 0x00000096c88f7223 */ /* 0x180fe20000010097 */
[----:B------:R-:W-:Y:S01]  /*30c0*/  PRMT R140, R42, 0x7632, R140 ;  /* 0x000076322a8c7816 */ /* 0x000fe2000000008c */
[-CC-:B------:R-:W-:Y:S01]  /*30d0*/  FFMA.FTZ R154, R196, R150.reuse, R151.reuse ;  /* 0x00000096c49a7223 */ /* 0x180fe20000010097 */
[----:B------:R-:W-:Y:S01]  /*30e0*/  SHF.L.U32 R144, R43, 0x10, RZ ;  /* 0x000000102b907819 */ /* 0x000fe200000006ff */
[----:B------:R-:W-:Y:S01]  /*30f0*/  FADD.FTZ R145, R197, -R146 ;  /* 0x80000092c5917221 */ /* 0x000fe20000010000 */
[-C--:B------:R-:W-:Y:S01]  /*3100*/  FFMA.FTZ R152, R203, R150.reuse, R151 ;  /* 0x00000096cb987223 */ /* 0x080fe20000010097 */
[----:B------:R-:W-:Y:S01]  /*3110*/  SHF.L.U32 R146, R141, 0x10, RZ ;  /* 0x000000108d927819 */ /* 0x000fe200000006ff */
[----:B------:R-:W-:Y:S01]  /*3120*/  FADD.FTZ R141, R198, -R143 ;  /* 0x8000008fc68d7221 */ /* 0x000fe20000010000 */
[----:B------:R-:W-:Y:S01]  /*3130*/  SHF.L.U32 R140, R140, 0x10, RZ ;  /* 0x000000108c8c7819 */ /* 0x000fe200000006ff */
[----:B------:R-:W-:Y:S01]  /*3140*/  FADD.FTZ R153, R195, -R154 ;  /* 0x8000009ac3997221 */ /* 0x000fe20000010000 */
[----:B------:R-:W-:Y:S01]  /*3150*/  SHF.L.U32 R142, R42, 0x10, RZ ;  /* 0x000000102a8e7819 */ /* 0x000fe200000006ff */
[----:B-----5:R-:W-:Y:S01]  /*3160*/  FFMA.FTZ R143, R159, R145, R144 ;  /* 0x000000919f8f7223 */ /* 0x020fe20000010090 */
[----:B------:R-:W-:Y:S01]  /*3170*/  FADD.FTZ R147, R201, -R152 ;  /* 0x80000098c9937221 */ /* 0x000fe20000010000 */
[-CC-:B------:R-:W-:Y:S01]  /*3180*/  FFMA.FTZ R145, R204, R150.reuse, R151.reuse ;  /* 0x00000096cc917223 */ /* 0x180fe20000010097 */
[----:B------:R-:W-:Y:S01]  /*3190*/  FFMA.FTZ R154, R159, R141, R140 ;  /* 0x0000008d9f9a7223 */ /* 0x000fe2000001008c */
[-CC-:B------:R-:W-:Y:S01]  /*31a0*/  FFMA.FTZ R152, R207, R150.reuse, R151.reuse ;  /* 0x00000096cf987223 */ /* 0x180fe20000010097 */
[-C--:B------:R-:W-:Y:S01]  /*31b0*/  FFMA.FTZ R144, R211, R150.reuse, R151 ;  /* 0x00000096d3907223 */ /* 0x080fe20000010097 */
[----:B------:R-:W-:Y:S01]  /*31c0*/  FFMA.FTZ R186, R159, R153, R146 ;  /* 0x000000999fba7223 */ /* 0x000fe20000010092 */
[----:B------:R-:W-:Y:S01]  /*31d0*/  PRMT R141, R41, 0x7632, R141 ;  /* 0x00007632298d7816 */ /* 0x000fe2000000008d */
[----:B------:R-:W-:Y:S01]  /*31e0*/  FFMA.FTZ R153, R208, R150, R151 ;  /* 0x00000096d0997223 */ /* 0x000fe20000010097 */
[----:B------:R-:W-:Y:S01]  /*31f0*/  PRMT R140, R40, 0x7632, R140 ;  /* 0x00007632288c7816 */ /* 0x000fe2000000008c */
[----:B------:R-:W-:Y:S01]  /*3200*/  FFMA.FTZ R147, R159, R147, R142 ;  /* 0x000000939f937223 */ /* 0x000fe2000001008e */
[----:B------:R-:W-:Y:S01]  /*3210*/  FADD.FTZ R187, R202, -R145 ;  /* 0x80000091cabb7221 */ /* 0x000fe20000010000 */
[----:B------:R-:W-:Y:S01]  /*3220*/  SHF.L.U32 R142, R40, 0x10, RZ ;  /* 0x00000010288e7819 */ /* 0x000fe200000006ff */
[----:B------:R-:W-:Y:S01]  /*3230*/  FADD.FTZ R155, R205, -R152 ;  /* 0x80000098cd9b7221 */ /* 0x000fe20000010000 */
[----:B------:R-:W-:Y:S01]  /*3240*/  FADD.FTZ R145, R209, -R144 ;  /* 0x80000090d1917221 */ /* 0x000fe20000010000 */
[----:B------:R-:W-:Y:S01]  /*3250*/  SHF.L.U32 R146, R41, 0x10, RZ ;  /* 0x0000001029927819 */ /* 0x000fe200000006ff */
[----:B------:R-:W-:Y:S01]  /*3260*/  FADD.FTZ R153, R206, -R153 ;  /* 0x80000099ce997221 */ /* 0x000fe20000010000 */
[----:B------:R-:W-:-:S02]  /*3270*/  SHF.L.U32 R152, R141, 0x10, RZ ;  /* 0x000000108d987819 */ /* 0x000fc400000006ff */
[----:B------:R-:W-:Y:S01]  /*3280*/  SHF.L.U32 R144, R140, 0x10, RZ ;  /* 0x000000108c907819 */ /* 0x000fe200000006ff */
[C---:B------:R-:W-:Y:S01]  /*3290*/  FFMA.FTZ R140, R159.reuse, R145, R142 ;  /* 0x000000919f8c7223 */ /* 0x040fe2000001008e */
[C---:B------:R-:W-:Y:S01]  /*32a0*/  FFMA.FTZ R141, R159.reuse, R155, R146 ;  /* 0x0000009b9f8d7223 */ /* 0x040fe20000010092 */
[C---:B------:R-:W-:Y:S01]  /*32b0*/  FFMA.FTZ R152, R159.reuse, R187, R152 ;  /* 0x000000bb9f987223 */ /* 0x040fe20000010098 */
[----:B------:R-:W-:Y:S01]  /*32c0*/  F2FP.BF16.F32.PACK_AB R143, R186, R143 ;  /* 0x0000008fba8f723e */ /* 0x000fe200000010ff */
[----:B------:R-:W-:Y:S01]  /*32d0*/  FFMA.FTZ R145, R159, R153, R144 ;  /* 0x000000999f917223 */ /* 0x000fe20000010090 */
[----:B------:R-:W-:Y:S02]  /*32e0*/  F2FP.BF16.F32.PACK_AB R142, R154, R147 ;  /* 0x000000939a8e723e */ /* 0x000fe400000010ff */
[----:B------:R-:W-:Y:S02]  /*32f0*/  F2FP.BF16.F32.PACK_AB R141, R152, R141 ;  /* 0x0000008d988d723e */ /* 0x000fe400000010ff */
[----:B------:R-:W-:Y:S01]  /*3300*/  F2FP.BF16.F32.PACK_AB R140, R145, R140 ;  /* 0x0000008c918c723e */ /* 0x000fe200000010ff */
[----:B------:R-:W-:Y:S06]  /*3310*/  BRA `(.L_x_110) ;  /* 0x0000000800347947 */ /* 0x000fec0003800000 */
.L_x_113:
[-CC-:B------:R-:W-:Y:S01]  /*3320*/  FFMA.FTZ R140, R207, R150.reuse, R151.reuse ;  /* 0x00000096cf8c7223 */ /* 0x180fe20000010097 */
[-CC-:B------:R-:W-:Y:S01]  /*3330*/  FFMA.FTZ R132, R211, R150.reuse, R151.reuse ;  /* 0x00000096d3847223 */ /* 0x180fe20000010097 */
[-CC-:B------:R-:W-:Y:S01]  /*3340*/  FFMA.FTZ R142, R203, R150.reuse, R151.reuse ;  /* 0x00000096cb8e7223 */ /* 0x180fe20000010097 */
[----:B------:R-:W-:Y:S01]  /*3350*/  FFMA.FTZ R144, R199, R150, R151 ;  /* 0x00000096c7907223 */ /* 0x000fe20000010097 */
        /* <DEDUP_REMOVED lines=8> */
[C---:B-----5:R-:W-:Y:S01]  /*33e0*/  FFMA.FTZ R141, R159.reuse, R140, R133 ;  /* 0x0000008c9f8d7223 */ /* 0x060fe20000010085 */
[C---:B------:R-:W-:Y:S01]  /*33f0*/  FFMA.FTZ R134, R159.reuse, R132, R134 ;  /* 0x000000849f867223 */ /* 0x040fe20000010086 */
[C---:B------:R-:W-:Y:S01]  /*3400*/  FFMA.FTZ R144, R159.reuse, R142, R135 ;  /* 0x0000008e9f907223 */ /* 0x040fe20000010087 */
[----:B------:R-:W-:Y:S01]  /*3410*/  FFMA.FTZ R152, R159, R146, R143 ;  /* 0x000000929f987223 */ /* 0x000fe2000001008f */
[----:B------:R-:W-:Y:S01]  /*3420*/  PRMT R140, R41, 0x7632, R140 ;  /* 0x00007632298c7816 */ /* 0x000fe2000000008c */
[-CC-:B------:R-:W-:Y:S01]  /*3430*/  FFMA.FTZ R143, R204, R150.reuse, R151.reuse ;  /* 0x00000096cc8f7223 */ /* 0x180fe20000010097 */
[----:B------:R-:W-:Y:S01]  /*3440*/  PRMT R132, R40, 0x7632, R132 ;  /* 0x0000763228847816 */ /* 0x000fe20000000084 */
[-CC-:B------:R-:W-:Y:S01]  /*3450*/  FFMA.FTZ R133, R208, R150.reuse, R151.reuse ;  /* 0x00000096d0857223 */ /* 0x180fe20000010097 */
[----:B------:R-:W-:Y:S01]  /*3460*/  PRMT R142, R42, 0x7632, R142 ;  /* 0x000076322a8e7816 */ /* 0x000fe2000000008e */
[-CC-:B------:R-:W-:Y:S01]  /*3470*/  FFMA.FTZ R147, R200, R150.reuse, R151.reuse ;  /* 0x00000096c8937223 */ /* 0x180fe20000010097 */
[----:B------:R-:W-:Y:S01]  /*3480*/  PRMT R146, R43, 0x7632, R146 ;  /* 0x000076322b927816 */ /* 0x000fe20000000092 */
        /* <DEDUP_REMOVED lines=9> */
[C---:B------:R-:W-:Y:S01]  /*3520*/  FFMA.FTZ R140, R159.reuse, R140, R145 ;  /* 0x0000008c9f8c7223 */ /* 0x040fe20000010091 */
[----:B------:R-:W-:-:S02]  /*3530*/  FFMA.FTZ R153, R159, R142, R153 ;  /* 0x0000008e9f997223 */ /* 0x000fc40000010099 */
[C---:B------:R-:W-:Y:S01]  /*3540*/  FFMA.FTZ R143, R159.reuse, R154, R146 ;  /* 0x0000009a9f8f7223 */ /* 0x040fe20000010092 */
[----:B------:R-:W-:Y:S01]  /*3550*/  FFMA.FTZ R135, R159, R132, R135 ;  /* 0x000000849f877223 */ /* 0x000fe20000010087 */
[----:B------:R-:W-:Y:S02]  /*3560*/  F2FP.BF16.F32.PACK_AB R141, R140, R141 ;  /* 0x0000008d8c8d723e */ /* 0x000fe400000010ff */
[----:B------:R-:W-:Y:S02]  /*3570*/  F2FP.BF16.F32.PACK_AB R142, R153, R144 ;  /* 0x00000090998e723e */ /* 0x000fe400000010ff */
[----:B------:R-:W-:Y:S02]  /*3580*/  F2FP.BF16.F32.PACK_AB R143, R143, R152 ;  /* 0x000000988f8f723e */ /* 0x000fe400000010ff */
[----:B------:R-:W-:Y:S02]  /*3590*/  F2FP.BF16.F32.PACK_AB R140, R135, R134 ;  /* 0x00000086878c723e */ /* 0x000fe400000010ff */
[----:B------:R-:W-:-:S02]  /*35a0*/  MOV R135, R143 ;  /* 0x0000008f00877202 */ /* 0x000fc40000000f00 */
[----:B------:R-:W-:Y:S02]  /*35b0*/  MOV R134, R142 ;  /* 0x0000008e00867202 */ /* 0x000fe40000000f00 */
[----:B------:R-:W-:Y:S02]  /*35c0*/  MOV R133, R141 ;  /* 0x0000008d00857202 */ /* 0x000fe40000000f00 */
[----:B------:R-:W-:Y:S01]  /*35d0*/  MOV R132, R140 ;  /* 0x0000008c00847202 */ /* 0x000fe20000000f00 */
[----:B------:R-:W-:Y:S06]  /*35e0*/  BRA `(.L_x_110) ;  /* 0x0000000400807947 */ /* 0x000fec0003800000 */
.L_x_112:
[----:B------:R-:W-:-:S04]  /*35f0*/  UISETP.NE.U32.AND UP0, UPT, UR6, URZ, UPT ;  /* 0x000000ff0600728c */ /* 0x000fc8000bf05070 */
[----:B------:R-:W-:-:S09]  /*3600*/  UISETP.NE.AND.EX UP0, UPT, UR7, URZ, UPT, UP0 ;  /* 0x000000ff0700728c */ /* 0x000fd2000bf05300 */
[----:B------:R-:W-:Y:S05]  /*3610*/  BRA.U UP0, `(.L_x_114) ;  /* 0x0000000100b47547 */ /* 0x000fea000b800000 */
        /* <DEDUP_REMOVED lines=45> */
.L_x_114:
        /* <DEDUP_REMOVED lines=43> */
[----:B------:R-:W-:Y:S02]  /*3ba0*/  MOV R132, R140 ;  /* 0x0000008c00847202 */ /* 0x000fe40000000f00 */
[----:B------:R-:W-:Y:S02]  /*3bb0*/  MOV R139, R143 ;  /* 0x0000008f008b7202 */ /* 0x000fe40000000f00 */
[----:B------:R-:W-:Y:S02]  /*3bc0*/  MOV R138, R142 ;  /* 0x0000008e008a7202 */ /* 0x000fe40000000f00 */
[----:B------:R-:W-:-:S02]  /*3bd0*/  MOV R137, R141 ;  /* 0x0000008d00897202 */ /* 0x000fc40000000f00 */
[----:B------:R-:W-:-:S07]  /*3be0*/  MOV R136, R140 ;  /* 0x0000008c00887202 */ /* 0x000fce0000000f00 */
.L_x_110:
[----:B------:R-:W-:Y:S01]  /*3bf0*/  ISETP.NE.U32.AND P4, PT, RZ, UR4, PT ;  /* 0x00000004ff007c0c */ /* 0x000fe2000bf85070 */
[----:B------:R-:W0:Y:S03]  /*3c00*/  LDC.64 R146, c[0x0][0x468] ;  /* 0x00011a00ff927b82 */ /* 0x000e260000000a00 */
[----:B------:R-:W-:-:S13]  /*3c10*/  ISETP.NE.AND.EX P4, PT, RZ, UR5, PT, P4 ;  /* 0x00000005ff007c0c */ /* 0x000fda000bf85340 */
[----:B------:R-:W1:Y:S01]  /*3c20*/  @P4 LDC.64 R144, c[0x0][0x478] ;  /* 0x00011e00ff904b82 */ /* 0x000e620000000a00 */
[----:B0-----:R-:W-:-:S04]  /*3c30*/  IMAD.WIDE.U32 R146, R22, 0x10, R146 ;  /* 0x0000001016927825 */ /* 0x001fc800078e0092 */
[----:B-1----:R-:W-:-:S05]  /*3c40*/  @P4 IMAD.WIDE.U32 R152, R22, 0x10, R144 ;  /* 0x0000001016984825 */ /* 0x002fca00078e0090 */
[----:B------:R0:W-:Y:S01]  /*3c50*/  @P4 STG.E.128 desc[UR8][R152.64], R136 ;  /* 0x0000008898004986 */ /* 0x0001e2000c101d08 */
[----:B------:R-:W-:-:S03]  /*3c60*/  ISETP.NE.U32.AND P4, PT, RZ, UR6, PT ;  /* 0x00000006ff007c0c */ /* 0x000fc6000bf85070 */
[----:B------:R0:W-:Y:S01]  /*3c70*/  STG.E.128 desc[UR8][R146.64], R140 ;  /* 0x0000008c92007986 */ /* 0x0001e2000c101d08 */
[----:B------:R-:W-:-:S13]  /*3c80*/  ISETP.NE.AND.EX P4, PT, RZ, UR7, PT, P4 ;  /* 0x00000007ff007c0c */ /* 0x000fda000bf85340 */
[----:B------:R-:W1:Y:S02]  /*3c90*/  @P4 LDC.64 R144, c[0x0][0x470] ;  /* 0x00011c00ff904b82 */ /* 0x000e640000000a00 */
[C---:B-1----:R-:W-:Y:S01]  /*3ca0*/  @P4 IMAD.WIDE.U32 R144, R22.reuse, 0x10, R144 ;  /* 0x0000001016904825 */ /* 0x042fe200078e0090 */
[----:B------:R-:W-:-:S04]  /*3cb0*/  IADD3 R22, PT, PT, R22, 0x100, RZ ;  /* 0x0000010016167810 */ /* 0x000fc80007ffe0ff */
[----:B------:R0:W-:Y:S03]  /*3cc0*/  @P4 STG.E.128 desc[UR8][R144.64], R132 ;  /* 0x0000008490004986 */ /* 0x0001e6000c101d08 */
.L_x_106:
[----:B------:R-:W-:Y:S05]  /*3cd0*/  BSYNC.RECONVERGENT B0 ;  /* 0x0000000000007941 */ /* 0x000fea0003800200 */
.L_x_105:
        /* <DEDUP_REMOVED lines=10> */
[----:B------:R-:W-:-:S06]  /*3d80*/  UISETP.NE.AND.EX UP0, UPT, UR7, URZ, UPT, UP0 ;  /* 0x000000ff0700728c */ /* 0x000fcc000bf05300 */
[----:B------:R-:W-:-:S13]  /*3d90*/  PLOP3.LUT P5, PT, PT, PT, UP0, 0x80, 0x8 ;  /* 0x000000000008781c */ /* 0x000fda0003faf008 */
[----:B------:R-:W-:Y:S05]  /*3da0*/  @!P5 BRA `(.L_x_119) ;  /* 0x0000000000c4d947 */ /* 0x000fea0003800000 */
[-CC-:B0-----:R-:W-:Y:S01]  /*3db0*/  FFMA.FTZ R133, R25, R150.reuse, R151.reuse ;  /* 0x0000009619857223 */ /* 0x181fe20000010097 */
        /* <DEDUP_REMOVED lines=13> */
[----:B------:R-:W-:Y:S01]  /*3e90*/  PRMT R132, R36, 0x7632, R132 ;  /* 0x0000763224847816 */ /* 0x000fe20000000084 */
[C---:B------:R-:W-:Y:S01]  /*3ea0*/  FFMA.FTZ R137, R159.reuse, R136, R137 ;  /* 0x000000889f897223 */ /* 0x040fe20000010089 */
[----:B------:R-:W-:Y:S01]  /*3eb0*/  PRMT R139, R38, 0x7632, R139 ;  /* 0x00007632268b7816 */ /* 0x000fe2000000008b */
[----:B------:R-:W-:Y:S01]  /*3ec0*/  FFMA.FTZ R141, R159, R138, R141 ;  /* 0x0000008a9f8d7223 */ /* 0x000fe2000001008d */
[----:B------:R-:W-:Y:S01]  /*3ed0*/  PRMT R140, R39, 0x7632, R140 ;  /* 0x00007632278c7816 */ /* 0x000fe2000000008c */
[-C--:B------:R-:W-:Y:S01]  /*3ee0*/  FFMA.FTZ R143, R158, R150.reuse, R151 ;  /* 0x000000969e8f7223 */ /* 0x080fe20000010097 */
[----:B------:R-:W-:Y:S01]  /*3ef0*/  PRMT R135, R37, 0x7632, R135 ;  /* 0x0000763225877816 */ /* 0x000fe20000000087 */
        /* <DEDUP_REMOVED lines=26> */
[----:B------:R-:W-:Y:S01]  /*40a0*/  MOV R136, R140 ;  /* 0x0000008c00887202 */ /* 0x000fe20000000f00 */
[----:B------:R-:W-:Y:S06]  /*40b0*/  BRA `(.L_x_120) ;  /* 0x0000001000587947 */ /* 0x000fec0003800000 */
.L_x_119:
        /* <DEDUP_REMOVED lines=13> */
[----:B------:R-:W-:Y:S01]  /*4190*/  FFMA.FTZ R138, R159, R136, R138 ;  /* 0x000000889f8a7223 */ /* 0x000fe2000001008a */
[----:B------:R-:W-:Y:S01]  /*41a0*/  PRMT R144, R39, 0x7632, R144 ;  /* 0x0000763227907816 */ /* 0x000fe20000000090 */
[----:B------:R-:W-:Y:S01]  /*41b0*/  FFMA.FTZ R146, R160, R150, R151 ;  /* 0x00000096a0927223 */ /* 0x000fe20000010097 */
[----:B------:R-:W-:Y:S01]  /*41c0*/  PRMT R136, R36, 0x7632, R136 ;  /* 0x0000763224887816 */ /* 0x000fe20000000088 */
[C---:B------:R-:W-:Y:S01]  /*41d0*/  FFMA.FTZ R141, R159.reuse, R140, R141 ;  /* 0x0000008c9f8d7223 */ /* 0x040fe2000001008d */
[----:B------:R-:W-:Y:S01]  /*41e0*/  PRMT R143, R38, 0x7632, R143 ;  /* 0x00007632268f7816 */ /* 0x000fe2000000008f */
[----:B------:R-:W-:Y:S01]  /*41f0*/  FFMA.FTZ R145, R159, R142, R145 ;  /* 0x0000008e9f917223 */ /* 0x000fe20000010091 */
        /* <DEDUP_REMOVED lines=25> */
.L_x_118:
[----:B0-----:R-:W0:Y:S02]  /*4390*/  LDC.64 R140, c[0x0][0x470] ;  /* 0x00011c00ff8c7b82 */ /* 0x001e240000000a00 */
[----:B0-----:R-:W-:-:S04]  /*43a0*/  ISETP.NE.U32.AND P5, PT, R140, RZ, PT ;  /* 0x000000ff8c00720c */ /* 0x001fc80003fa5070 */
[----:B------:R-:W-:-:S13]  /*43b0*/  ISETP.NE.AND.EX P5, PT, R141, RZ, PT, P5 ;  /* 0x000000ff8d00720c */ /* 0x000fda0003fa5350 */
[----:B------:R-:W-:Y:S05]  /*43c0*/  @!P5 BRA `(.L_x_121) ;  /* 0x0000000000b4d947 */ /* 0x000fea0003800000 */
        /* <DEDUP_REMOVED lines=45> */
.L_x_121:
[-CC-:B------:R-:W-:Y:S01]  /*46a0*/  FFMA.FTZ R147, R31, R150.reuse, R151.reuse ;  /* 0x000000961f937223 */ /* 0x180fe20000010097 */
[----:B------:R-:W-:Y:S01]  /*46b0*/  PRMT R140, R39, 0x7632, R140 ;  /* 0x00007632278c7816 */ /* 0x000fe2000000008c */
[-CC-:B------:R-:W-:Y:S01]  /*46c0*/  FFMA.FTZ R141, R29, R150.reuse, R151.reuse ;  /* 0x000000961d8d7223 */ /* 0x180fe20000010097 */
[----:B------:R-:W-:Y:S01]  /*46d0*/  PRMT R142, R38, 0x7632, R142 ;  /* 0x00007632268e7816 */ /* 0x000fe2000000008e */
[-C--:B------:R-:W-:Y:S01]  /*46e0*/  FFMA.FTZ R145, R158, R150.reuse, R151 ;  /* 0x000000969e917223 */ /* 0x080fe20000010097 */
[----:B------:R-:W-:Y:S01]  /*46f0*/  FADD.FTZ R144, R30, -R147 ;  /* 0x800000931e907221 */ /* 0x000fe20000010000 */
[----:B------:R-:W-:Y:S01]  /*4700*/  SHF.L.U32 R147, R140, 0x10, RZ ;  /* 0x000000108c937819 */ /* 0x000fe200000006ff */
[----:B------:R-:W-:Y:S01]  /*4710*/  FADD.FTZ R140, R28, -R141 ;  /* 0x8000008d1c8c7221 */ /* 0x000fe20000010000 */
[----:B------:R-:W-:Y:S01]  /*4720*/  SHF.L.U32 R143, R38, 0x10, RZ ;  /* 0x00000010268f7819 */ /* 0x000fe200000006ff */
[----:B------:R-:W-:Y:S01]  /*4730*/  FFMA.FTZ R152, R160, R150, R151 ;  /* 0x00000096a0987223 */ /* 0x000fe20000010097 */
[----:B------:R-:W-:Y:S01]  /*4740*/  SHF.L.U32 R141, R142, 0x10, RZ ;  /* 0x000000108e8d7819 */ /* 0x000fe200000006ff */
[----:B------:R-:W-:Y:S01]  /*4750*/  FADD.FTZ R142, R156, -R145 ;  /* 0x800000919c8e7221 */ /* 0x000fe20000010000 */
[----:B------:R-:W-:Y:S01]  /*4760*/  SHF.L.U32 R146, R39, 0x10, RZ ;  /* 0x0000001027927819 */ /* 0x000fe200000006ff */
[----:B-----5:R-:W-:Y:S01]  /*4770*/  FFMA.FTZ R153, R159, R140, R143 ;  /* 0x0000008c9f997223 */ /* 0x020fe2000001008f */
[----:B------:R-:W-:Y:S01]  /*4780*/  FFMA.FTZ R145, R27, R150, R151 ;  /* 0x000000961b917223 */ /* 0x000fe20000010097 */
[----:B------:R-:W-:Y:S01]  /*4790*/  FFMA.FTZ R186, R159, R142, R141 ;  /* 0x0000008e9fba7223 */ /* 0x000fe2000001008d */
[----:B------:R-:W-:Y:S01]  /*47a0*/  PRMT R140, R37, 0x7632, R140 ;  /* 0x00007632258c7816 */ /* 0x000fe2000000008c */
[----:B------:R-:W-:Y:S01]  /*47b0*/  FADD.FTZ R152, R157, -R152 ;  /* 0x800000989d987221 */ /* 0x000fe20000010000 */
[--C-:B------:R-:W-:Y:S01]  /*47c0*/  FFMA.FTZ R141, R25, R150, R151.reuse ;  /* 0x00000096198d7223 */ /* 0x100fe20000010097 */
[C---:B------:R-:W-:Y:S01]  /*47d0*/  FFMA.FTZ R155, R159.reuse, R144, R146 ;  /* 0x000000909f9b7223 */ /* 0x040fe20000010092 */
[-CC-:B------:R-:W-:Y:S01]  /*47e0*/  FFMA.FTZ R154, R34, R150.reuse, R151.reuse ;  /* 0x00000096229a7223 */ /* 0x180fe20000010097 */
[----:B------:R-:W-:Y:S01]  /*47f0*/  PRMT R142, R36, 0x7632, R142 ;  /* 0x00007632248e7816 */ /* 0x000fe2000000008e */
[----:B------:R-:W-:Y:S01]  /*4800*/  FFMA.FTZ R144, R32, R150, R151 ;  /* 0x0000009620907223 */ /* 0x000fe20000010097 */
[----:B------:R-:W-:Y:S01]  /*4810*/  FADD.FTZ R146, R26, -R145 ;  /* 0x800000911a927221 */ /* 0x000fe20000010000 */
[----:B------:R-:W-:Y:S01]  /*4820*/  SHF.L.U32 R145, R140, 0x10, RZ ;  /* 0x000000108c917819 */ /* 0x000fe200000006ff */
[----:B------:R-:W-:Y:S01]  /*4830*/  FFMA.FTZ R210, R159, R152, R147 ;  /* 0x000000989fd27223 */ /* 0x000fe20000010093 */
[----:B------:R-:W-:Y:S01]  /*4840*/  FADD.FTZ R140, R24, -R141 ;  /* 0x8000008d188c7221 */ /* 0x000fe20000010000 */
[----:B------:R-:W-:Y:S01]  /*4850*/  SHF.L.U32 R152, R37, 0x10, RZ ;  /* 0x0000001025987819 */ /* 0x000fe200000006ff */
[----:B------:R-:W-:Y:S01]  /*4860*/  FADD.FTZ R154, R35, -R154 ;  /* 0x8000009a239a7221 */ /* 0x000fe20000010000 */
[----:B------:R-:W-:Y:S01]  /*4870*/  SHF.L.U32 R143, R36, 0x10, RZ ;  /* 0x00000010248f7819 */ /* 0x000fe200000006ff */
[----:B------:R-:W-:Y:S01]  /*4880*/  FADD.FTZ R144, R33, -R144 ;  /* 0x8000009021907221 */ /* 0x000fe20000010000 */
[----:B------:R-:W-:Y:S01]  /*4890*/  SHF.L.U32 R141, R142, 0x10, RZ ;  /* 0x000000108e8d7819 */ /* 0x000fe200000006ff */
[C---:B------:R-:W-:Y:S01]  /*48a0*/  FFMA.FTZ R147, R159.reuse, R154, R145 ;  /* 0x0000009a9f937223 */ /* 0x040fe20000010091 */
[C---:B------:R-:W-:Y:S01]  /*48b0*/  FFMA.FTZ R146, R159.reuse, R146, R152 ;  /* 0x000000929f927223 */ /* 0x040fe20000010098 */
[C---:B------:R-:W-:Y:S01]  /*48c0*/  FFMA.FTZ R140, R159.reuse, R140, R143 ;  /* 0x0000008c9f8c7223 */ /* 0x040fe2000001008f */
[----:B------:R-:W-:Y:S01]  /*48d0*/  F2FP.BF16.F32.PACK_AB R143, R210, R155 ;  /* 0x0000009bd28f723e */ /* 0x000fe200000010ff */
[----:B------:R-:W-:Y:S01]  /*48e0*/  FFMA.FTZ R145, R159, R144, R141 ;  /* 0x000000909f917223 */ /* 0x000fe2000001008d */
[----:B------:R-:W-:-:S02]  /*48f0*/  F2FP.BF16.F32.PACK_AB R142, R186, R153 ;  /* 0x00000099ba8e723e */ /* 0x000fc400000010ff */
[----:B------:R-:W-:Y:S02]  /*4900*/  F2FP.BF16.F32.PACK_AB R141, R147, R146 ;  /* 0x00000092938d723e */ /* 0x000fe400000010ff */
[----:B------:R-:W-:Y:S01]  /*4910*/  F2FP.BF16.F32.PACK_AB R140, R145, R140 ;  /* 0x0000008c918c723e */ /* 0x000fe200000010ff */
[----:B------:R-:W-:Y:S06]  /*4920*/  BRA `(.L_x_120) ;  /* 0x00000008003c7947 */ /* 0x000fec0003800000 */
.L_x_117:
[----:B0-----:R-:W0:Y:S02]  /*4930*/  LDC.64 R140, c[0x0][0x478] ;  /* 0x00011e00ff8c7b82 */ /* 0x001e240000000a00 */
[----:B0-----:R-:W-:-:S04]  /*4940*/  ISETP.NE.U32.AND P4, PT, R140, RZ, PT ;  /* 0x000000ff8c00720c */ /* 0x001fc80003f85070 */
[----:B------:R-:W-:-:S13]  /*4950*/  ISETP.NE.AND.EX P4, PT, R141, RZ, PT, P4 ;  /* 0x000000ff8d00720c */ /* 0x000fda0003f85340 */
[----:B------:R-:W-:Y:S05]  /*4960*/  @!P4 BRA `(.L_x_122) ;  /* 0x000000040028c947 */ /* 0x000fea0003800000 */
[----:B------:R-:W0:Y:S02]  /*4970*/  LDC.64 R136, c[0x0][0x470] ;  /* 0x00011c00ff887b82 */ /* 0x000e240000000a00 */
[----:B0-----:R-:W-:-:S04]  /*4980*/  ISETP.NE.U32.AND P5, PT, R136, RZ, PT ;  /* 0x000000ff8800720c */ /* 0x001fc80003fa5070 */
[----:B------:R-:W-:-:S13]  /*4990*/  ISETP.NE.AND.EX P5, PT, R137, RZ, PT, P5 ;  /* 0x000000ff8900720c */ /* 0x000fda0003fa5350 */
[----:B------:R-:W-:Y:S05]  /*49a0*/  @!P5 BRA `(.L_x_123) ;  /* 0x000000000094d947 */ /* 0x000fea0003800000 */
        /* <DEDUP_REMOVED lines=23> */
[----:B------:R-:W-:-:S02]  /*4b20*/  FMUL.FTZ R133, R159, R136 ;  /* 0x000000889f857220 */ /* 0x000fc40000410000 */
        /* <DEDUP_REMOVED lines=13> */
.L_x_123:
        /* <DEDUP_REMOVED lines=33> */
.L_x_122:
        /* <DEDUP_REMOVED lines=37> */
.L_x_124:
        /* <DEDUP_REMOVED lines=27> */
[----:B------:R-:W-:-:S07]  /*5210*/  F2FP.BF16.F32.PACK_AB R143, R147, R186 ;  /* 0x000000ba938f723e */ /* 0x000fce00000010ff */
.L_x_120:
[----:B------:R-:W0:Y:S08]  /*5220*/  @P4 LDC.64 R152, c[0x0][0x478] ;  /* 0x00011e00ff984b82 */ /* 0x000e300000000a00 */
[----:B------:R-:W1:Y:S08]  /*5230*/  LDC.64 R146, c[0x0][0x468] ;  /* 0x00011a00ff927b82 */ /* 0x000e700000000a00 */
[----:B------:R-:W2:Y:S01]  /*5240*/  @P5 LDC.64 R144, c[0x0][0x470] ;  /* 0x00011c00ff905b82 */ /* 0x000ea20000000a00 */
[----:B0-----:R-:W-:-:S05]  /*5250*/  @P4 IMAD.WIDE.U32 R152, R22, 0x10, R152 ;  /* 0x0000001016984825 */ /* 0x001fca00078e0098 */
[----:B------:R3:W-:Y:S01]  /*5260*/  @P4 STG.E.128 desc[UR8][R152.64], R136 ;  /* 0x0000008898004986 */ /* 0x0007e2000c101d08 */
[----:B-1----:R-:W-:-:S05]  /*5270*/  IMAD.WIDE.U32 R146, R22, 0x10, R146 ;  /* 0x0000001016927825 */ /* 0x002fca00078e0092 */
[----:B------:R3:W-:Y:S01]  /*5280*/  STG.E.128 desc[UR8][R146.64], R140 ;  /* 0x0000008c92007986 */ /* 0x0007e2000c101d08 */
[C---:B--2---:R-:W-:Y:S01]  /*5290*/  @P5 IMAD.WIDE.U32 R144, R22.reuse, 0x10, R144 ;  /* 0x0000001016905825 */ /* 0x044fe200078e0090 */
[----:B------:R-:W-:-:S04]  /*52a0*/  IADD3 R22, PT, PT, R22, 0x100, RZ ;  /* 0x0000010016167810 */ /* 0x000fc80007ffe0ff */
[----:B------:R3:W-:Y:S03]  /*52b0*/  @P5 STG.E.128 desc[UR8][R144.64], R132 ;  /* 0x0000008490005986 */ /* 0x0007e6000c101d08 */
.L_x_116:
[----:B------:R-:W-:Y:S05]  /*52c0*/  BSYNC.RECONVERGENT B0 ;  /* 0x0000000000007941 */ /* 0x000fea0003800200 */
.L_x_115:
        /* <DEDUP_REMOVED lines=13> */
[-CC-:B0--3--:R-:W-:Y:S01]  /*53a0*/  FFMA.FTZ R133, R161, R150.reuse, R151.reuse ;  /* 0x00000096a1857223 */ /* 0x189fe20000010097 */
        /* <DEDUP_REMOVED lines=11> */
[----:B------:R-:W-:Y:S01]  /*5460*/  PRMT R142, R127, 0x7632, R142 ;  /* 0x000076327f8e7816 */ /* 0x000fe2000000008e */
[C---:B-----5:R-:W-:Y:S01]  /*5470*/  FFMA.FTZ R134, R159.reuse, R132, R134 ;  /* 0x000000849f867223 */ /* 0x060fe20000010086 */
[C---:B------:R-:W-:Y:S01]  /*5480*/  FFMA.FTZ R143, R159.reuse, R140, R145 ;  /* 0x0000008c9f8f7223 */ /* 0x040fe20000010091 */
[----:B------:R-:W-:Y:S01]  /*5490*/  PRMT R139, R126, 0x7632, R139 ;  /* 0x000076327e8b7816 */ /* 0x000fe2000000008b */
[----:B------:R-:W-:Y:S01]  /*54a0*/  FFMA.FTZ R144, R176, R150, R151 ;  /* 0x00000096b0907223 */ /* 0x000fe20000010097 */
[C---:B------:R-:W-:Y:S01]  /*54b0*/  FFMA.FTZ R137, R159.reuse, R136, R137 ;  /* 0x000000889f897223 */ /* 0x040fe20000010089 */
[----:B------:R-:W-:Y:S01]  /*54c0*/  FFMA.FTZ R141, R159, R138, R141 ;  /* 0x0000008a9f8d7223 */ /* 0x000fe2000001008d */
[----:B------:R-:W-:Y:S01]  /*54d0*/  PRMT R132, R124, 0x7632, R132 ;  /* 0x000076327c847816 */ /* 0x000fe20000000084 */
[-C--:B------:R-:W-:Y:S01]  /*54e0*/  FFMA.FTZ R140, R174, R150.reuse, R151 ;  /* 0x00000096ae8c7223 */ /* 0x080fe20000010097 */
[----:B------:R-:W-:Y:S01]  /*54f0*/  PRMT R135, R125, 0x7632, R135 ;  /* 0x000076327d877816 */ /* 0x000fe20000000087 */
        /* <DEDUP_REMOVED lines=27> */
.L_x_129:
        /* <DEDUP_REMOVED lines=17> */
[-C--:B------:R-:W-:Y:S01]  /*57c0*/  FFMA.FTZ R140, R170, R150.reuse, R151 ;  /* 0x00000096aa8c7223 */ /* 0x080fe20000010097 */
[----:B------:R-:W-:Y:S01]  /*57d0*/  PRMT R139, R125, 0x7632, R139 ;  /* 0x000076327d8b7816 */ /* 0x000fe2000000008b */
[-C--:B------:R-:W-:Y:S01]  /*57e0*/  FFMA.FTZ R142, R172, R150.reuse, R151 ;  /* 0x00000096ac8e7223 */ /* 0x080fe20000010097 */
        /* <DEDUP_REMOVED lines=11> */
[----:B------:R-:W-:-:S02]  /*58a0*/  FADD.FTZ R140, R169, -R140 ;  /* 0x8000008ca98c7221 */ /* 0x000fc40000010000 */
[C---:B------:R-:W-:Y:S01]  /*58b0*/  FFMA.FTZ R144, R159.reuse, R144, R143 ;  /* 0x000000909f907223 */ /* 0x040fe2000001008f */
[C---:B------:R-:W-:Y:S01]  /*58c0*/  FFMA.FTZ R136, R159.reuse, R142, R139 ;  /* 0x0000008e9f887223 */ /* 0x040fe2000001008b */
[C---:B------:R-:W-:Y:S01]  /*58d0*/  FFMA.FTZ R146, R159.reuse, R152, R146 ;  /* 0x000000989f927223 */ /* 0x040fe20000010092 */
[----:B------:R-:W-:Y:S02]  /*58e0*/  FFMA.FTZ R137, R159, R140, R137 ;  /* 0x0000008c9f897223 */ /* 0x000fe40000010089 */
[----:B------:R-:W-:Y:S02]  /*58f0*/  F2FP.BF16.F32.PACK_AB R142, R144, R145 ;  /* 0x00000091908e723e */ /* 0x000fe400000010ff */
[----:B------:R-:W-:Y:S02]  /*5900*/  F2FP.BF16.F32.PACK_AB R143, R146, R153 ;  /* 0x00000099928f723e */ /* 0x000fe400000010ff */
[----:B------:R-:W-:Y:S02]  /*5910*/  F2FP.BF16.F32.PACK_AB R141, R136, R141 ;  /* 0x0000008d888d723e */ /* 0x000fe400000010ff */
[----:B------:R-:W-:-:S02]  /*5920*/  F2FP.BF16.F32.PACK_AB R140, R137, R138 ;  /* 0x0000008a898c723e */ /* 0x000fc400000010ff */
[----:B------:R-:W-:Y:S02]  /*5930*/  MOV R139, R143 ;  /* 0x0000008f008b7202 */ /* 0x000fe40000000f00 */
[----:B------:R-:W-:Y:S02]  /*5940*/  MOV R138, R142 ;  /* 0x0000008e008a7202 */ /* 0x000fe40000000f00 */
[----:B------:R-:W-:Y:S02]  /*5950*/  MOV R137, R141 ;  /* 0x0000008d00897202 */ /* 0x000fe40000000f00 */
[----:B------:R-:W-:Y:S01]  /*5960*/  MOV R136, R140 ;  /* 0x0000008c00887202 */ /* 0x000fe20000000f00 */
[----:B------:R-:W-:Y:S06]  /*5970*/  BRA `(.L_x_130) ;  /* 0x0000000c00a47947 */ /* 0x000fec0003800000 */
.L_x_128:
[----:B0--3--:R-:W0:Y:S02]  /*5980*/  LDC.64 R140, c[0x0][0x470] ;  /* 0x00011c00ff8c7b82 */ /* 0x009e240000000a00 */
        /* <DEDUP_REMOVED lines=48> */
.L_x_131:
[-CC-:B------:R-:W-:Y:S01]  /*5c90*/  FFMA.FTZ R145, R167, R150.reuse, R151.reuse ;  /* 0x00000096a7917223 */ /* 0x180fe20000010097 */
[----:B------:R-:W-:Y:S01]  /*5ca0*/  PRMT R140, R127, 0x7632, R140 ;  /* 0x000076327f8c7816 */ /* 0x000fe2000000008c */
[-CC-:B------:R-:W-:Y:S01]  /*5cb0*/  FFMA.FTZ R154, R176, R150.reuse, R151.reuse ;  /* 0x00000096b09a7223 */ /* 0x180fe20000010097 */
[-CC-:B------:R-:W-:Y:S01]  /*5cc0*/  FFMA.FTZ R141, R165, R150.reuse, R151.reuse ;  /* 0x00000096a58d7223 */ /* 0x180fe20000010097 */
[----:B------:R-:W-:Y:S01]  /*5cd0*/  PRMT R142, R126, 0x7632, R142 ;  /* 0x000076327e8e7816 */ /* 0x000fe2000000008e */
[----:B------:R-:W-:Y:S01]  /*5ce0*/  FFMA.FTZ R144, R174, R150, R151 ;  /* 0x00000096ae907223 */ /* 0x000fe20000010097 */
        /* <DEDUP_REMOVED lines=8> */
[C---:B-----5:R-:W-:Y:S01]  /*5d70*/  FFMA.FTZ R210, R159.reuse, R154, R145 ;  /* 0x0000009a9fd27223 */ /* 0x060fe20000010091 */
[----:B------:R-:W-:Y:S01]  /*5d80*/  FFMA.FTZ R153, R159, R140, R143 ;  /* 0x0000008c9f997223 */ /* 0x000fe2000001008f */
[----:B------:R-:W-:Y:S01]  /*5d90*/  FFMA.FTZ R145, R163, R150, R151 ;  /* 0x00000096a3917223 */ /* 0x000fe20000010097 */
[----:B------:R-:W-:Y:S01]  /*5da0*/  FFMA.FTZ R186, R159, R144, R141 ;  /* 0x000000909fba7223 */ /* 0x000fe2000001008d */
[----:B------:R-:W-:Y:S01]  /*5db0*/  PRMT R140, R125, 0x7632, R140 ;  /* 0x000076327d8c7816 */ /* 0x000fe2000000008c */
[--C-:B------:R-:W-:Y:S01]  /*5dc0*/  FFMA.FTZ R141, R161, R150, R151.reuse ;  /* 0x00000096a18d7223 */ /* 0x100fe20000010097 */
[----:B------:R-:W-:Y:S01]  /*5dd0*/  FFMA.FTZ R155, R159, R146, R152 ;  /* 0x000000929f9b7223 */ /* 0x000fe20000010098 */
        /* <DEDUP_REMOVED lines=20> */
.L_x_127:
[----:B0--3--:R-:W0:Y:S02]  /*5f20*/  LDC.64 R140, c[0x0][0x478] ;  /* 0x00011e00ff8c7b82 */ /* 0x009e240000000a00 */
        /* <DEDUP_REMOVED lines=44> */
.L_x_133:
        /* <DEDUP_REMOVED lines=33> */
.L_x_132:
        /* <DEDUP_REMOVED lines=37> */
.L_x_134:
        /* <DEDUP_REMOVED lines=28> */
.L_x_130:
        /* <DEDUP_REMOVED lines=10> */
.L_x_126:
[----:B------:R-:W-:Y:S05]  /*68b0*/  BSYNC.RECONVERGENT B0 ;  /* 0x0000000000007941 */ /* 0x000fea0003800200 */
.L_x_125:
        /* <DEDUP_REMOVED lines=13> */
[-CC-:B0--34-:R-:W-:Y:S01]  /*6990*/  FFMA.FTZ R133, R177, R150.reuse, R151.reuse ;  /* 0x00000096b1857223 */ /* 0x199fe20000010097 */
[-CC-:B------:R-:W-:Y:S01]  /*69a0*/  FFMA.FTZ R135, R179, R150.reuse, R151.reuse ;  /* 0x00000096b3877223 */ /* 0x180fe20000010097 */
[----:B------:R-:W-:Y:S01]  /*69b0*/  SHF.L.U32 R134, R128, 0x10, RZ ;  /* 0x0000001080867819 */ /* 0x000fe200000006ff */
[-C--:B------:R-:W-:Y:S01]  /*69c0*/  FFMA.FTZ R146, R194, R150.reuse, R151 ;  /* 0x00000096c2927223 */ /* 0x080fe20000010097 */
[----:B------:R-:W-:Y:S01]  /*69d0*/  SHF.L.U32 R137, R129, 0x10, RZ ;  /* 0x0000001081897819 */ /* 0x000fe200000006ff */
[----:B------:R-:W-:Y:S01]  /*69e0*/  FADD.FTZ R132, R178, -R133 ;  /* 0x80000085b2847221 */ /* 0x000fe20000010000 */
[----:B------:R-:W-:Y:S01]  /*69f0*/  PRMT R143, R131, 0x7632, R143 ;  /* 0x00007632838f7816 */ /* 0x000fe2000000008f */
[----:B------:R-:W-:Y:S01]  /*6a00*/  FADD.FTZ R138, R180, -R135 ;  /* 0x80000087b48a7221 */ /* 0x000fe20000010000 */
[----:B------:R-:W-:Y:S01]  /*6a10*/  FFMA.FTZ R139, R181, R150, R151 ;  /* 0x00000096b58b7223 */ /* 0x000fe20000010097 */
[----:B------:R-:W-:Y:S01]  /*6a20*/  FADD.FTZ R146, R193, -R146 ;  /* 0x80000092c1927221 */ /* 0x000fe20000010000 */
[----:B------:R-:W-:Y:S01]  /*6a30*/  SHF.L.U32 R143, R143, 0x10, RZ ;  /* 0x000000108f8f7819 */ /* 0x000fe200000006ff */
[C---:B-----5:R-:W-:Y:S01]  /*6a40*/  FFMA.FTZ R134, R159.reuse, R132, R134 ;  /* 0x000000849f867223 */ /* 0x060fe20000010086 */
[----:B------:R-:W-:Y:S01]  /*6a50*/  FFMA.FTZ R137, R159, R138, R137 ;  /* 0x0000008a9f897223 */ /* 0x000fe20000010089 */
[----:B------:R-:W-:Y:S01]  /*6a60*/  PRMT R135, R129, 0x7632, R135 ;  /* 0x0000763281877816 */ /* 0x000fe20000000087 */
[-CC-:B------:R-:W-:Y:S01]  /*6a70*/  FFMA.FTZ R136, R188, R150.reuse, R151.reuse ;  /* 0x00000096bc887223 */ /* 0x180fe20000010097 */
[-CC-:B------:R-:W-:Y:S01]  /*6a80*/  FFMA.FTZ R140, R190, R150.reuse, R151.reuse ;  /* 0x00000096be8c7223 */ /* 0x180fe20000010097 */
[-CC-:B------:R-:W-:Y:S01]  /*6a90*/  FFMA.FTZ R144, R192, R150.reuse, R151.reuse ;  /* 0x00000096c0907223 */ /* 0x180fe20000010097 */
[----:B------:R-:W-:Y:S01]  /*6aa0*/  PRMT R132, R128, 0x7632, R132 ;  /* 0x0000763280847816 */ /* 0x000fe20000000084 */
[----:B------:R-:W-:Y:S01]  /*6ab0*/  FFMA.FTZ R151, R183, R150, R151 ;  /* 0x00000096b7977223 */ /* 0x000fe20000010097 */
[----:B------:R-:W-:Y:S01]  /*6ac0*/  PRMT R138, R130, 0x7632, R138 ;  /* 0x00007632828a7816 */ /* 0x000fe2000000008a */
[----:B------:R-:W-:Y:S01]  /*6ad0*/  FADD.FTZ R142, R182, -R139 ;  /* 0x8000008bb68e7221 */ /* 0x000fe20000010000 */
        /* <DEDUP_REMOVED lines=13> */
[C---:B------:R-:W-:Y:S01]  /*6bb0*/  FFMA.FTZ R133, R159.reuse, R136, R133 ;  /* 0x000000889f857223 */ /* 0x040fe20000010085 */
[----:B------:R-:W-:Y:S01]  /*6bc0*/  FFMA.FTZ R139, R159, R144, R139 ;  /* 0x000000909f8b7223 */ /* 0x000fe2000001008b */
        /* <DEDUP_REMOVED lines=13> */
.L_x_139:
[-CC-:B0--34-:R-:W-:Y:S01]  /*6ca0*/  FFMA.FTZ R137, R177, R150.reuse, R151.reuse ;  /* 0x00000096b1897223 */ /* 0x199fe20000010097 */
[-CC-:B------:R-:W-:Y:S01]  /*6cb0*/  FFMA.FTZ R139, R179, R150.reuse, R151.reuse ;  /* 0x00000096b38b7223 */ /* 0x180fe20000010097 */
[----:B------:R-:W-:Y:S01]  /*6cc0*/  SHF.L.U32 R138, R128, 0x10, RZ ;  /* 0x00000010808a7819 */ /* 0x000fe200000006ff */
[----:B------:R-:W-:Y:S01]  /*6cd0*/  FFMA.FTZ R143, R181, R150, R151 ;  /* 0x00000096b58f7223 */ /* 0x000fe20000010097 */
[----:B------:R-:W-:Y:S01]  /*6ce0*/  SHF.L.U32 R141, R129, 0x10, RZ ;  /* 0x00000010818d7819 */ /* 0x000fe200000006ff */
[----:B------:R-:W-:Y:S01]  /*6cf0*/  FADD.FTZ R136, R178, -R137 ;  /* 0x80000089b2887221 */ /* 0x000fe20000010000 */
[----:B------:R-:W-:Y:S01]  /*6d00*/  FADD.FTZ R142, R180, -R139 ;  /* 0x8000008bb48e7221 */ /* 0x000fe20000010000 */
[----:B------:R-:W-:Y:S01]  /*6d10*/  SHF.L.U32 R145, R130, 0x10, RZ ;  /* 0x0000001082917819 */ /* 0x000fe200000006ff */
[----:B------:R-:W-:Y:S01]  /*6d20*/  FADD.FTZ R146, R182, -R143 ;  /* 0x8000008fb6927221 */ /* 0x000fe20000010000 */
[C---:B-----5:R-:W-:Y:S01]  /*6d30*/  FFMA.FTZ R138, R159.reuse, R136, R138 ;  /* 0x000000889f8a7223 */ /* 0x060fe2000001008a */
[----:B------:R-:W-:Y:S01]  /*6d40*/  FFMA.FTZ R141, R159, R142, R141 ;  /* 0x0000008e9f8d7223 */ /* 0x000fe2000001008d */
[-CC-:B------:R-:W-:Y:S01]  /*6d50*/  FFMA.FTZ R140, R188, R150.reuse, R151.reuse ;  /* 0x00000096bc8c7223 */ /* 0x180fe20000010097 */
[-CC-:B------:R-:W-:Y:S01]  /*6d60*/  FFMA.FTZ R144, R190, R150.reuse, R151.reuse ;  /* 0x00000096be907223 */ /* 0x180fe20000010097 */
[-CC-:B------:R-:W-:Y:S01]  /*6d70*/  FFMA.FTZ R152, R192, R150.reuse, R151.reuse ;  /* 0x00000096c0987223 */ /* 0x180fe20000010097 */
[-C--:B------:R-:W-:Y:S01]  /*6d80*/  FFMA.FTZ R154, R194, R150.reuse, R151 ;  /* 0x00000096c29a7223 */ /* 0x080fe20000010097 */
[----:B------:R-:W-:Y:S01]  /*6d90*/  PRMT R147, R131, 0x7632, R147 ;  /* 0x0000763283937816 */ /* 0x000fe20000000093 */
[----:B------:R-:W-:Y:S01]  /*6da0*/  FFMA.FTZ R151, R183, R150, R151 ;  /* 0x00000096b7977223 */ /* 0x000fe20000010097 */
[----:B------:R-:W-:Y:S01]  /*6db0*/  PRMT R136, R128, 0x7632, R136 ;  /* 0x0000763280887816 */ /* 0x000fe20000000088 */
[----:B------:R-:W-:Y:S01]  /*6dc0*/  FFMA.FTZ R145, R159, R146, R145 ;  /* 0x000000929f917223 */ /* 0x000fe20000010091 */
[----:B------:R-:W-:Y:S01]  /*6dd0*/  PRMT R139, R129, 0x7632, R139 ;  /* 0x00007632818b7816 */ /* 0x000fe2000000008b */
[----:B------:R-:W-:Y:S01]  /*6de0*/  FADD.FTZ R154, R193, -R154 ;  /* 0x8000009ac19a7221 */ /* 0x000fe20000010000 */
        /* <DEDUP_REMOVED lines=10> */
[----:B------:R-:W-:Y:S01]  /*6e90*/  SHF.L.U32 R143, R142, 0x10, RZ ;  /* 0x000000108e8f7819 */ /* 0x000fe200000006ff */
[C---:B------:R-:W-:Y:S01]  /*6ea0*/  FFMA.FTZ R136, R159.reuse, R136, R146 ;  /* 0x000000889f887223 */ /* 0x040fe20000010092 */
[C---:B------:R-:W-:Y:S01]  /*6eb0*/  FFMA.FTZ R137, R159.reuse, R140, R137 ;  /* 0x0000008c9f897223 */ /* 0x040fe20000010089 */
[----:B------:R-:W-:-:S02]  /*6ec0*/  FFMA.FTZ R144, R159, R144, R139 ;  /* 0x000000909f907223 */ /* 0x000fc4000001008b */
[----:B------:R-:W-:Y:S01]  /*6ed0*/  FFMA.FTZ R142, R159, R152, R143 ;  /* 0x000000989f8e7223 */ /* 0x000fe2000001008f */
        /* <DEDUP_REMOVED lines=9> */
.L_x_138:
[----:B0--34-:R-:W0:Y:S02]  /*6f70*/  LDC.64 R140, c[0x0][0x470] ;  /* 0x00011c00ff8c7b82 */ /* 0x019e240000000a00 */
[----:B0-----:R-:W-:-:S04]  /*6f80*/  ISETP.NE.U32.AND P5, PT, R140, RZ, PT ;  /* 0x000000ff8c00720c */ /* 0x001fc80003fa5070 */
[----:B------:R-:W-:-:S13]  /*6f90*/  ISETP.NE.AND.EX P5, PT, R141, RZ, PT, P5 ;  /* 0x000000ff8d00720c */ /* 0x000fda0003fa5350 */
[----:B------:R-:W-:Y:S05]  /*6fa0*/  @!P5 BRA `(.L_x_141) ;  /* 0x0000000000b4d947 */ /* 0x000fea0003800000 */
[-CC-:B------:R-:W-:Y:S01]  /*6fb0*/  FFMA.FTZ R133, R177, R150.reuse, R151.reuse ;  /* 0x00000096b1857223 */ /* 0x180fe20000010097 */
        /* <DEDUP_REMOVED lines=44> */
.L_x_141:
[----:B------:R-:W-:Y:S01]  /*7280*/  PRMT R140, R131, 0x7632, R140 ;  /* 0x00007632838c7816 */ /* 0x000fe2000000008c */
[-CC-:B------:R-:W-:Y:S01]  /*7290*/  FFMA.FTZ R143, R181, R150.reuse, R151.reuse ;  /* 0x00000096b58f7223 */ /* 0x180fe20000010097 */
[-CC-:B------:R-:W-:Y:S01]  /*72a0*/  FFMA.FTZ R146, R194, R150.reuse, R151.reuse ;  /* 0x00000096c2927223 */ /* 0x180fe20000010097 */
[----:B------:R-:W-:Y:S01]  /*72b0*/  PRMT R142, R130, 0x7632, R142 ;  /* 0x00007632828e7816 */ /* 0x000fe2000000008e */
[-CC-:B------:R-:W-:Y:S01]  /*72c0*/  FFMA.FTZ R144, R192, R150.reuse, R151.reuse ;  /* 0x00000096c0907223 */ /* 0x180fe20000010097 */
[----:B------:R-:W-:Y:S01]  /*72d0*/  SHF.L.U32 R147, R130, 0x10, RZ ;  /* 0x0000001082937819 */ /* 0x000fe200000006ff */
[-C--:B------:R-:W-:Y:S01]  /*72e0*/  FFMA.FTZ R153, R183, R150.reuse, R151 ;  /* 0x00000096b7997223 */ /* 0x080fe20000010097 */
[----:B------:R-:W-:Y:S01]  /*72f0*/  SHF.L.U32 R186, R140, 0x10, RZ ;  /* 0x000000108cba7819 */ /* 0x000fe200000006ff */
[----:B------:R-:W-:Y:S01]  /*7300*/  FADD.FTZ R140, R182, -R143 ;  /* 0x8000008fb68c7221 */ /* 0x000fe20000010000 */
[-CC-:B------:R-:W-:Y:S01]  /*7310*/  FFMA.FTZ R145, R179, R150.reuse, R151.reuse ;  /* 0x00000096b3917223 */ /* 0x180fe20000010097 */
[-CC-:B------:R-:W-:Y:S01]  /*7320*/  FFMA.FTZ R152, R190, R150.reuse, R151.reuse ;  /* 0x00000096be987223 */ /* 0x180fe20000010097 */
[-CC-:B------:R-:W-:Y:S01]  /*7330*/  FFMA.FTZ R141, R177, R150.reuse, R151.reuse ;  /* 0x00000096b18d7223 */ /* 0x180fe20000010097 */
[----:B------:R-:W-:Y:S01]  /*7340*/  FADD.FTZ R154, R193, -R146 ;  /* 0x80000092c19a7221 */ /* 0x000fe20000010000 */
[----:B------:R-:W-:Y:S01]  /*7350*/  SHF.L.U32 R143, R142, 0x10, RZ ;  /* 0x000000108e8f7819 */ /* 0x000fe200000006ff */
[----:B------:R-:W-:Y:S01]  /*7360*/  FFMA.FTZ R150, R188, R150, R151 ;  /* 0x00000096bc967223 */ /* 0x000fe20000010097 */
[----:B------:R-:W-:Y:S01]  /*7370*/  FADD.FTZ R144, R191, -R144 ;  /* 0x80000090bf907221 */ /* 0x000fe20000010000 */
[----:B------:R-:W-:Y:S01]  /*7380*/  SHF.L.U32 R151, R131, 0x10, RZ ;  /* 0x0000001083977819 */ /* 0x000fe200000006ff */
[----:B-----5:R-:W-:Y:S01]  /*7390*/  FFMA.FTZ R147, R159, R140, R147 ;  /* 0x0000008c9f937223 */ /* 0x020fe20000010093 */
[----:B------:R-:W-:Y:S01]  /*73a0*/  FADD.FTZ R146, R184, -R153 ;  /* 0x80000099b8927221 */ /* 0x000fe20000010000 */
[----:B------:R-:W-:Y:S01]  /*73b0*/  PRMT R140, R129, 0x7632, R140 ;  /* 0x00007632818c7816 */ /* 0x000fe2000000008c */
[C---:B------:R-:W-:Y:S01]  /*73c0*/  FFMA.FTZ R186, R159.reuse, R154, R186 ;  /* 0x0000009a9fba7223 */ /* 0x040fe200000100ba */
[C---:B------:R-:W-:Y:S01]  /*73d0*/  FFMA.FTZ R154, R159.reuse, R144, R143 ;  /* 0x000000909f9a7223 */ /* 0x040fe2000001008f */
        /* <DEDUP_REMOVED lines=19> */
.L_x_137:
[----:B0--34-:R-:W0:Y:S02]  /*7510*/  LDC.64 R140, c[0x0][0x478] ;  /* 0x00011e00ff8c7b82 */ /* 0x019e240000000a00 */
        /* <DEDUP_REMOVED lines=44> */
.L_x_143:
        /* <DEDUP_REMOVED lines=33> */
.L_x_142:
        /* <DEDUP_REMOVED lines=37> */
.L_x_144:
        /* <DEDUP_REMOVED lines=28> */
.L_x_140:
[----:B------:R-:W0:Y:S08]  /*7e00*/  @P4 LDC.64 R144, c[0x0][0x478] ;  /* 0x00011e00ff904b82 */ /* 0x000e300000000a00 */
[----:B------:R-:W1:Y:S01]  /*7e10*/  LDC.64 R146, c[0x0][0x468] ;  /* 0x00011a00ff927b82 */ /* 0x000e620000000a00 */
[----:B0-----:R-:W-:-:S07]  /*7e20*/  @P4 IMAD.WIDE.U32 R150, R22, 0x10, R144 ;  /* 0x0000001016964825 */ /* 0x001fce00078e0090 */
[----:B------:R-:W0:Y:S01]  /*7e30*/  @P5 LDC.64 R144, c[0x0][0x470] ;  /* 0x00011c00ff905b82 */ /* 0x000e220000000a00 */
[----:B------:R2:W-:Y:S01]  /*7e40*/  @P4 STG.E.128 desc[UR8][R150.64], R136 ;  /* 0x0000008896004986 */ /* 0x0005e2000c101d08 */
[----:B-1----:R-:W-:-:S05]  /*7e50*/  IMAD.WIDE.U32 R146, R22, 0x10, R146 ;  /* 0x0000001016927825 */ /* 0x002fca00078e0092 */
[----:B------:R2:W-:Y:S01]  /*7e60*/  STG.E.128 desc[UR8][R146.64], R140 ;  /* 0x0000008c92007986 */ /* 0x0005e2000c101d08 */
[----:B0-----:R-:W-:-:S05]  /*7e70*/  @P5 IMAD.WIDE.U32 R144, R22, 0x10, R144 ;  /* 0x0000001016905825 */ /* 0x001fca00078e0090 */
[----:B------:R2:W-:Y:S02]  /*7e80*/  @P5 STG.E.128 desc[UR8][R144.64], R132 ;  /* 0x0000008490005986 */ /* 0x0005e4000c101d08 */
.L_x_136:
[----:B------:R-:W-:Y:S05]  /*7e90*/  BSYNC.RECONVERGENT B0 ;  /* 0x0000000000007941 */ /* 0x000fea0003800200 */
.L_x_135:
[----:B------:R-:W-:Y:S02]  /*7ea0*/  ISETP.NE.AND P4, PT, R149, RZ, PT ;  /* 0x000000ff9500720c */ /* 0x000fe40003f85270 */
[----:B------:R-:W-:-:S11]  /*7eb0*/  PLOP3.LUT P3, PT, P3, PT, PT, 0x8, 0x80 ;  /* 0x000000000080781c */ /* 0x000fd60001f6e170 */
[----:B------:R-:W-:Y:S05]  /*7ec0*/  @!P4 BRA `(.L_x_145) ;  /* 0xffffff880040c947 */ /* 0x000fea000383ffff */
.L_x_96:
[----:B------:R-:W1:Y:S01]  /*7ed0*/  LDC.64 R4, c[0x0][0x440] ;  /* 0x00011000ff047b82 */ /* 0x000e620000000a00 */
[----:B------:R-:W-:Y:S01]  /*7ee0*/  IMAD R3, R2, UR10, RZ ;  /* 0x0000000a02037c24 */ /* 0x000fe2000f8e02ff */
[----:B------:R-:W-:-:S04]  /*7ef0*/  ISETP.NE.AND P4, PT, R23, RZ, PT ;  /* 0x000000ff1700720c */ /* 0x000fc80003f85270 */
[----:B------:R-:W-:Y:S02]  /*7f00*/  LEA.HI R17, R3, R0, RZ, 0x1d ;  /* 0x0000000003117211 */ /* 0x000fe400078fe8ff */
[----:B------:R-:W0:Y:S08]  /*7f10*/  LDC.64 R6, c[0x0][0x448] ;  /* 0x00011200ff067b82 */ /* 0x000e300000000a00 */
[----:B------:R-:W2:Y:S08]  /*7f20*/  LDC.64 R8, c[0x0][0x440] ;  /* 0x00011000ff087b82 */ /* 0x000eb00000000a00 */
[----:B------:R-:W3:Y:S01]  /*7f30*/  LDC.64 R10, c[0x0][0x448] ;  /* 0x00011200ff0a7b82 */ /* 0x000ee20000000a00 */
[----:B-1----:R-:W-:-:S05]  /*7f40*/  @P2 IMAD.WIDE.U32 R2, R17, 0x20, R4 ;  /* 0x0000002011022825 */ /* 0x002fca00078e0004 */
[----:B------:R1:W-:Y:S02]  /*7f50*/  @P2 STG.E.128 desc[UR8][R2.64], R72 ;  /* 0x0000004802002986 */ /* 0x0003e4000c101d08 */
[----:B------:R-:W4:Y:S01]  /*7f60*/  LDC.64 R12, c[0x0][0x440] ;  /* 0x00011000ff0c7b82 */ /* 0x000f220000000a00 */
[C---:B0-----:R-:W-:Y:S01]  /*7f70*/  @P2 IMAD.WIDE.U32 R4, R17.reuse, 0x20, R6 ;  /* 0x0000002011042825 */ /* 0x041fe200078e0006 */
[----:B------:R-:W-:Y:S01]  /*7f80*/  @P2 IADD3 R17, PT, PT, R17, 0x100, RZ ;  /* 0x0000010011112810 */ /* 0x000fe20007ffe0ff */
[----:B------:R1:W-:Y:S04]  /*7f90*/  @P2 STG.E.128 desc[UR8][R2.64+0x10], R68 ;  /* 0x0000104402002986 */ /* 0x0003e8000c101d08 */
[----:B------:R1:W-:Y:S01]  /*7fa0*/  @P2 STG.E.128 desc[UR8][R4.64], R104 ;  /* 0x0000006804002986 */ /* 0x0003e2000c101d08 */
[----:B------:R-:W0:Y:S01]  /*7fb0*/  LDC.64 R14, c[0x0][0x448] ;  /* 0x00011200ff0e7b82 */ /* 0x000e220000000a00 */
[----:B--2---:R-:W-:-:S02]  /*7fc0*/  @P0 IMAD.WIDE.U32 R8, R17, 0x20, R8 ;  /* 0x0000002011080825 */ /* 0x004fc400078e0008 */
[----:B------:R1:W-:Y:S04]  /*7fd0*/  @P2 STG.E.128 desc[UR8][R4.64+0x10], R100 ;  /* 0x0000106404002986 */ /* 0x0003e8000c101d08 */
[----:B------:R1:W-:Y:S01]  /*7fe0*/  @P0 STG.E.128 desc[UR8][R8.64], R64 ;  /* 0x0000004008000986 */ /* 0x0003e2000c101d08 */
[C---:B---3--:R-:W-:Y:S01]  /*7ff0*/  @P0 IMAD.WIDE.U32 R10, R17.reuse, 0x20, R10 ;  /* 0x00000020110a0825 */ /* 0x048fe200078e000a */
[----:B------:R-:W-:Y:S02]  /*8000*/  @P0 IADD3 R17, PT, PT, R17, 0x100, RZ ;  /* 0x0000010011110810 */ /* 0x000fe40007ffe0ff */
[----:B------:R1:W-:Y:S04]  /*8010*/  @P0 STG.E.128 desc[UR8][R8.64+0x10], R60 ;  /* 0x0000103c08000986 */ /* 0x0003e8000c101d08 */
[----:B------:R1:W-:Y:S01]  /*8020*/  @P0 STG.E.128 desc[UR8][R10.64], R96 ;  /* 0x000000600a000986 */ /* 0x0003e2000c101d08 */
[----:B----4-:R-:W-:-:S03]  /*8030*/  @P1 IMAD.WIDE.U32 R12, R17, 0x20, R12 ;  /* 0x00000020110c1825 */ /* 0x010fc600078e000c */
[----:B------:R1:W-:Y:S04]  /*8040*/  @P0 STG.E.128 desc[UR8][R10.64+0x10], R92 ;  /* 0x0000105c0a000986 */ /* 0x0003e8000c101d08 */
[----:B------:R1:W-:Y:S01]  /*8050*/  @P1 STG.E.128 desc[UR8][R12.64], R56 ;  /* 0x000000380c001986 */ /* 0x0003e2000c101d08 */
[----:B0-----:R-:W-:-:S03]  /*8060*/  @P1 IMAD.WIDE.U32 R14, R17, 0x20, R14 ;  /* 0x00000020110e1825 */ /* 0x001fc600078e000e */
[----:B------:R1:W-:Y:S04]  /*8070*/  @P1 STG.E.128 desc[UR8][R12.64+0x10], R52 ;  /* 0x000010340c001986 */ /* 0x0003e8000c101d08 */
[----:B------:R1:W-:Y:S04]  /*8080*/  @P1 STG.E.128 desc[UR8][R14.64], R88 ;  /* 0x000000580e001986 */ /* 0x0003e8000c101d08 */
[----:B------:R1:W-:Y:S01]  /*8090*/  @P1 STG.E.128 desc[UR8][R14.64+0x10], R84 ;  /* 0x000010540e001986 */ /* 0x0003e2000c101d08 */
[----:B------:R-:W-:Y:S05]  /*80a0*/  @!P4 EXIT ;  /* 0x000000000000c94d */ /* 0x000fea0003800000 */
[----:B-1----:R-:W0:Y:S01]  /*80b0*/  LDC.64 R2, c[0x0][0x440] ;  /* 0x00011000ff027b82 */ /* 0x002e220000000a00 */
[----:B------:R-:W-:-:S07]  /*80c0*/  @P1 IADD3 R17, PT, PT, R17, 0x100, RZ ;  /* 0x0000010011111810 */ /* 0x000fce0007ffe0ff */
[----:B------:R-:W1:Y:S01]  /*80d0*/  LDC.64 R4, c[0x0][0x448] ;  /* 0x00011200ff047b82 */ /* 0x000e620000000a00 */
[----:B0-----:R-:W-:-:S05]  /*80e0*/  IMAD.WIDE.U32 R2, R17, 0x20, R2 ;  /* 0x0000002011027825 */ /* 0x001fca00078e0002 */
[----:B------:R-:W-:Y:S01]  /*80f0*/  STG.E.128 desc[UR8][R2.64], R48 ;  /* 0x0000003002007986 */ /* 0x000fe2000c101d08 */
[----:B-1----:R-:W-:-:S03]  /*8100*/  IMAD.WIDE.U32 R4, R17, 0x20, R4 ;  /* 0x0000002011047825 */ /* 0x002fc600078e0004 */
[----:B------:R-:W-:Y:S04]  /*8110*/  STG.E.128 desc[UR8][R2.64+0x10], R44 ;  /* 0x0000102c02007986 */ /* 0x000fe8000c101d08 */
[----:B------:R-:W-:Y:S04]  /*8120*/  STG.E.128 desc[UR8][R4.64], R80 ;  /* 0x0000005004007986 */ /* 0x000fe8000c101d08 */
[----:B------:R-:W-:Y:S01]  /*8130*/  STG.E.128 desc[UR8][R4.64+0x10], R76 ;  /* 0x0000104c04007986 */ /* 0x000fe2000c101d08 */
[----:B------:R-:W-:Y:S05]  /*8140*/  EXIT ;  /* 0x000000000000794d */ /* 0x000fea0003800000 */
.L_x_146:
        /* <DEDUP_REMOVED lines=11> */
.L_x_4798:


//--------------------- .text._ZN10layer_norm31ln_parallel_residual_bwd_kernelINS_13Kernel_traitsI13__nv_bfloat16S2_S2_S2_fjLj8192ELj1ELj1ELj8ELj16ENS_18Kernel_traits_baseILj8192ES2_S2_S2_S2_fjLj256EEEEELb0ELb1ELb1EEEvNS_9BwdParamsE --------------------------
	.section	.text._ZN10layer_norm31ln_parallel_residual_bwd_kernelINS_13Kernel_traitsI13__nv_bfloat16S2_S2_S2_fjLj8192ELj1ELj1ELj8ELj16ENS_18Kernel_traits_baseILj8192ES2_S2_S2_S2_fjLj256EEEEELb0ELb1ELb1EEEvNS_9BwdParamsE,"ax",@progbits
	.align	128
        .global         _ZN10layer_norm31ln_parallel_residual_bwd_kernelINS_13Kernel_traitsI13__nv_bfloat16S2_S2_S2_fjLj8192ELj1ELj1ELj8ELj16ENS_18Kernel_traits_baseILj8192ES2_S2_S2_S2_fjLj256EEEEELb0ELb1ELb1EEEvNS_9BwdParamsE
        .type           _ZN10layer_norm31ln_parallel_residual_bwd_kernelINS_13Kernel_traitsI13__nv_bfloat16S2_S2_S2_fjLj8192ELj1ELj1ELj8ELj16ENS_18Kernel_traits_baseILj8192ES2_S2_S2_S2_fjLj256EEEEELb0ELb1ELb1EEEvNS_9BwdParamsE,@function
        .size           _ZN10layer_norm31ln_parallel_residual_bwd_kernelINS_13Kernel_traitsI13__nv_bfloat16S2_S2_S2_fjLj8192ELj1ELj1ELj8ELj16ENS_18Kernel_traits_baseILj8192ES2_S2_S2_S2_fjLj256EEEEELb0ELb1ELb1EEEvNS_9BwdParamsE,(.L_x_4799 - _ZN10layer_norm31ln_parallel_residual_bwd_kernelINS_13Kernel_traitsI13__nv_bfloat16S2_S2_S2_fjLj8192ELj1ELj1ELj8ELj16ENS_18Kernel_traits_baseILj8192ES2_S2_S2_S2_fjLj256EEEEELb0ELb1ELb1EEEvNS_9BwdParamsE)
        .other          _ZN10layer_norm31ln_parallel_residual_bwd_kernelINS_13Kernel_traitsI13__nv_bfloat16S2_S2_S2_fjLj8192ELj1ELj1ELj8ELj16ENS_18Kernel_traits_baseILj8192ES2_S2_S2_S2_fjLj256EEEEELb0ELb1ELb1EEEvNS_9BwdParamsE,@"STO_CUDA_ENTRY STV_DEFAULT"
_ZN10layer_norm31ln_parallel_residual_bwd_kernelINS_13Kernel_traitsI13__nv_bfloat16S2_S2_S2_fjLj8192ELj1ELj1ELj8ELj16ENS_18Kernel_traits_baseILj8192ES2_S2_S2_S2_fjLj256EEEEELb0ELb1ELb1EEEvNS_9BwdParamsE:
.text._ZN10layer_norm31ln_parallel_residual_bwd_kernelINS_13Kernel_traitsI13__nv_bfloat16S2_S2_S2_fjLj8192ELj1ELj1ELj8ELj16ENS_18Kernel_traits_baseILj8192ES2_S2_S2_S2_fjLj256EEEEELb0ELb1ELb1EEEvNS_9BwdParamsE:
[----:B------:R-:W-:Y:S08]  /*0000*/  LDC R1, c[0x0][0x37c] ;  /* 0x0000df00ff017b82 */ /* 0x000ff00000000800 */
[----:B------:R-:W0:Y:S01]  /*0010*/  S2UR UR10, SR_CTAID.X ;  /* 0x00000000000a79c3 */ /* 0x000e220000002500 */
[----:B------:R-:W0:Y:S01]  /*0020*/  LDCU UR4, c[0x0][0x384] ;  /* 0x00007080ff0477ac */ /* 0x000e220008000800 */
[----:B------:R-:W1:Y:S01]  /*0030*/  S2R R60, SR_TID.X ;  /* 0x00000000003c7919 */ /* 0x000e620000002100 */
        /* <DEDUP_REMOVED lines=21> */
[----:B0-----:R-:W-:Y:S01]  /*0190*/  UISETP.GE.AND UP0, UPT, UR10, UR4, UPT ;  /* 0x000000040a00728c */ /* 0x001fe2000bf06270 */
        /* <DEDUP_REMOVED lines=11> */
[----:B------:R-:W0:Y:S01]  /*0250*/  LDCU.64 UR8, c[0x0][0x358] ;  /* 0x00006b00ff0877ac */ /* 0x000e220008000a00 */
[----:B-1----:R-:W-:Y:S05]  /*0260*/  BRA.U UP0, `(.L_x_147) ;  /* 0x0000007500d87547 */ /* 0x002fea000b800000 */
[----:B------:R-:W1:Y:S01]  /*0270*/  LDC.64 R2, c[0x0][0x3d0] ;  /* 0x0000f400ff027b82 */ /* 0x000e620000000a00 */
[----:B------:R-:W2:Y:S01]  /*0280*/  LDCU.64 UR4, c[0x0][0x438] ;  /* 0x00008700ff0477ac */ /* 0x000ea20008000a00 */
[----:B------:R-:W3:Y:S01]  /*0290*/  LDCU.U8 UR11, c[0x0][0x410] ;  /* 0x00008200ff0b77ac */ /* 0x000ee20008000000 */
[----:B------:R-:W-:Y:S01]  /*02a0*/  HFMA2 R61, -RZ, RZ, 0, 0 ;  /* 0x00000000ff3d7431 */ /* 0x000fe200000001ff */
[----:B------:R-:W-:Y:S02]  /*02b0*/  PLOP3.LUT P3, PT, PT, PT, PT, 0x8, 0x80 ;  /* 0x000000000080781c */ /* 0x000fe40003f6e170 */
[----:B------:R-:W-:Y:S02]  /*02c0*/  CS2R R62, SRZ ;  /* 0x00000000003e7805 */ /* 0x000fe4000001ff00 */
[----:B------:R-:W-:Y:S02]  /*02d0*/  SHF.R.U32.HI R143, RZ, 0x5, R60 ;  /* 0x00000005ff8f7819 */ /* 0x000fe4000001163c */
        /* <DEDUP_REMOVED lines=16> */
[----:B------:R-:W-:Y:S02]  /*03e0*/  CS2R R124, SRZ ;  /* 0x00000000007c7805 */ /* 0x000fe4000001ff00 */
[----:B------:R-:W-:Y:S02]  /*03f0*/  CS2R R144, SRZ ;  /* 0x0000000000907805 */ /* 0x000fe4000001ff00 */
[----:B------:R-:W-:Y:S01]  /*0400*/  CS2R R90, SRZ ;  /* 0x00000000005a7805 */ /* 0x000fe2000001ff00 */
[----:B0-----:R-:W4:Y:S01]  /*0410*/  LDG.E.128 R16, desc[UR8][R2.64] ;  /* 0x0000000802107981 */ /* 0x001f22000c1e1d00 */
[----:B------:R-:W-:-:S02]  /*0420*/  CS2R R96, SRZ ;  /* 0x0000000000607805 */ /* 0x000fc4000001ff00 */
[----:B------:R-:W-:Y:S02]  /*0430*/  CS2R R98, SRZ ;  /* 0x0000000000627805 */ /* 0x000fe4000001ff00 */
[----:B------:R-:W-:Y:S01]  /*0440*/  CS2R R100, SRZ ;  /* 0x0000000000647805 */ /* 0x000fe2000001ff00 */
[----:B------:R-:W5:Y:S01]  /*0450*/  LDG.E.128 R12, desc[UR8][R2.64+0x1000] ;  /* 0x00100008020c7981 */ /* 0x000f62000c1e1d00 */
[----:B------:R-:W-:Y:S02]  /*0460*/  CS2R R102, SRZ ;  /* 0x0000000000667805 */ /* 0x000fe4000001ff00 */
[----:B------:R-:W-:Y:S02]  /*0470*/  CS2R R104, SRZ ;  /* 0x0000000000687805 */ /* 0x000fe4000001ff00 */
[----:B------:R-:W-:Y:S01]  /*0480*/  CS2R R106, SRZ ;  /* 0x00000000006a7805 */ /* 0x000fe2000001ff00 */
[----:B------:R-:W5:Y:S01]  /*0490*/  LDG.E.128 R8, desc[UR8][R2.64+0x2000] ;  /* 0x0020000802087981 */ /* 0x000f62000c1e1d00 */
[----:B------:R-:W-:-:S02]  /*04a0*/  CS2R R108, SRZ ;  /* 0x00000000006c7805 */ /* 0x000fc4000001ff00 */
[----:B------:R-:W-:Y:S02]  /*04b0*/  CS2R R110, SRZ ;  /* 0x00000000006e7805 */ /* 0x000fe4000001ff00 */
[----:B------:R-:W-:Y:S01]  /*04c0*/  CS2R R112, SRZ ;  /* 0x0000000000707805 */ /* 0x000fe2000001ff00 */
[----:B------:R-:W5:Y:S01]  /*04d0*/  LDG.E.128 R4, desc[UR8][R2.64+0x3000] ;  /* 0x0030000802047981 */ /* 0x000f62000c1e1d00 */
[----:B--2---:R-:W-:Y:S01]  /*04e0*/  UISETP.NE.U32.AND UP0, UPT, UR4, URZ, UPT ;  /* 0x000000ff0400728c */ /* 0x004fe2000bf05070 */
[----:B------:R-:W-:Y:S01]  /*04f0*/  CS2R R114, SRZ ;  /* 0x0000000000727805 */ /* 0x000fe2000001ff00 */
[----:B---3--:R-:W-:Y:S01]  /*0500*/  UISETP.NE.AND UP1, UPT, UR11, URZ, UPT ;  /* 0x000000ff0b00728c */ /* 0x008fe2000bf25270 */
[----:B------:R-:W-:Y:S01]  /*0510*/  CS2R R116, SRZ ;  /* 0x0000000000747805 */ /* 0x000fe2000001ff00 */
[----:B------:R-:W-:Y:S01]  /*0520*/  UISETP.NE.AND.EX UP0, UPT, UR5, URZ, UPT, UP0 ;  /* 0x000000ff0500728c */ /* 0x000fe2000bf05300 */
[----:B------:R-:W-:Y:S02]  /*0530*/  CS2R R118, SRZ ;  /* 0x0000000000767805 */ /* 0x000fe4000001ff00 */
[----:B------:R-:W-:Y:S01]  /*0540*/  MOV R126, RZ ;  /* 0x000000ff007e7202 */ /* 0x000fe20000000f00 */
[----:B------:R-:W0:Y:S01]  /*0550*/  LDCU UR12, c[0x0][0x388] ;  /* 0x00007100ff0c77ac */ /* 0x000e220008000800 */
[----:B------:R-:W-:-:S02]  /*0560*/  MOV R163, UR10 ;  /* 0x0000000a00a37c02 */ /* 0x000fc40008000f00 */
[----:B------:R-:W-:Y:S01]  /*0570*/  PLOP3.LUT P4, PT, PT, PT, UP1, 0x80, 0x8 ;  /* 0x000000000008781c */ /* 0x000fe20003f8f018 */
[----:B------:R-:W1:Y:S01]  /*0580*/  LDCU UR13, c[0x0][0x400] ;  /* 0x00008000ff0d77ac */ /* 0x000e620008000800 */
[----:B------:R-:W-:Y:S01]  /*0590*/  PLOP3.LUT P2, PT, PT, PT, UP0, 0x80, 0x8 ;  /* 0x000000000008781c */ /* 0x000fe20003f4f008 */
[----:B------:R-:W2:Y:S01]  /*05a0*/  LDCU.64 UR6, c[0x0][0x470] ;  /* 0x00008e00ff0677ac */ /* 0x000ea20008000a00 */
[----:B------:R-:W3:Y:S01]  /*05b0*/  LDCU.64 UR4, c[0x0][0x478] ;  /* 0x00008f00ff0477ac */ /* 0x000ee20008000a00 */
[----:B----4-:R-:W-:Y:S02]  /*05c0*/  PRMT R146, R16, 0x7632, R146 ;  /* 0x0000763210927816 */ /* 0x010fe40000000092 */
[----:B------:R-:W-:Y:S02]  /*05d0*/  PRMT R147, R17, 0x7632, R147 ;  /* 0x0000763211937816 */ /* 0x000fe40000000093 */
[----:B------:R-:W-:Y:S02]  /*05e0*/  PRMT R148, R18, 0x7632, R148 ;  /* 0x0000763212947816 */ /* 0x000fe40000000094 */
[----:B------:R-:W-:-:S02]  /*05f0*/  PRMT R149, R19, 0x7632, R149 ;  /* 0x0000763213957816 */ /* 0x000fc40000000095 */
[----:B-----5:R-:W-:Y:S02]  /*0600*/  PRMT R150, R12, 0x7632, R150 ;  /* 0x000076320c967816 */ /* 0x020fe40000000096 */
[----:B------:R-:W-:Y:S02]  /*0610*/  PRMT R151, R13, 0x7632, R151 ;  /* 0x000076320d977816 */ /* 0x000fe40000000097 */
[----:B------:R-:W-:Y:S02]  /*0620*/  PRMT R152, R14, 0x7632, R152 ;  /* 0x000076320e987816 */ /* 0x000fe40000000098 */
[----:B------:R-:W-:Y:S02]  /*0630*/  PRMT R153, R15, 0x7632, R153 ;  /* 0x000076320f997816 */ /* 0x000fe40000000099 */
        /* <DEDUP_REMOVED lines=39> */
[----:B0123--:R-:W-:-:S07]  /*08b0*/  SHF.L.U32 R161, R161, 0x10, RZ ;  /* 0x00000010a1a17819 */ /* 0x00ffce00000006ff */
.L_x_180:
[----:B0-----:R-:W0:Y:S01]  /*08c0*/  LDC.64 R48, c[0x0][0x3a8] ;  /* 0x0000ea00ff307b82 */ /* 0x001e220000000a00 */
[----:B------:R-:W-:-:S05]  /*08d0*/  IMAD R0, R163, UR12, RZ ;  /* 0x0000000ca3007c24 */ /* 0x000fca000f8e02ff */
[----:B------:R-:W-:Y:S02]  /*08e0*/  SHF.R.S32.HI R25, RZ, 0x1f, R0 ;  /* 0x0000001fff197819 */ /* 0x000fe40000011400 */
[----:B------:R-:W1:Y:S02]  /*08f0*/  LDC.64 R52, c[0x0][0x3c0] ;  /* 0x0000f000ff347b82 */ /* 0x000e640000000a00 */
[----:B------:R-:W-:-:S04]  /*0900*/  LEA.HI R25, R25, R0, RZ, 0x3 ;  /* 0x0000000019197211 */ /* 0x000fc800078f18ff */
[----:B------:R-:W-:Y:S02]  /*0910*/  LEA.HI.SX32 R171, R25, R60, 0x1d ;  /* 0x0000003c19ab7211 */ /* 0x000fe400078feaff */
[----:B------:R-:W2:Y:S08]  /*0920*/  LDC.64 R2, c[0x0][0x428] ;  /* 0x00010a00ff027b82 */ /* 0x000eb00000000a00 */
[----:B------:R-:W3:Y:S01]  /*0930*/  LDC.64 R56, c[0x0][0x3c8] ;  /* 0x0000f200ff387b82 */ /* 0x000ee20000000a00 */
[----:B0-----:R-:W-:-:S06]  /*0940*/  IMAD.WIDE.U32 R24, R171, 0x10, R48 ;  /* 0x00000010ab187825 */ /* 0x001fcc00078e0030 */
[----:B------:R-:W4:Y:S01]  /*0950*/  LDG.E.128 R24, desc[UR8][R24.64] ;  /* 0x0000000818187981 */ /* 0x000f22000c1e1d00 */
[----:B-1----:R-:W-:Y:S01]  /*0960*/  IMAD.WIDE R58, R163, 0x4, R52 ;  /* 0x00000004a33a7825 */ /* 0x002fe200078e0234 */
[----:B------:R-:W-:-:S05]  /*0970*/  IADD3 R169, PT, PT, R171, 0x100, RZ ;  /* 0x00000100aba97810 */ /* 0x000fca0007ffe0ff */
[----:B------:R-:W4:Y:S01]  /*0980*/  LDG.E R59, desc[UR8][R58.64] ;  /* 0x000000083a3b7981 */ /* 0x000f22000c1e1900 */
[----:B--2---:R-:W-:-:S06]  /*0990*/  IMAD.WIDE.U32 R28, R171, 0x10, R2 ;  /* 0x00000010ab1c7825 */ /* 0x004fcc00078e0002 */
[----:B------:R-:W2:Y:S01]  /*09a0*/  LDG.E.128 R28, desc[UR8][R28.64] ;  /* 0x000000081c1c7981 */ /* 0x000ea2000c1e1d00 */
[----:B------:R-:W-:-:S04]  /*09b0*/  IMAD.WIDE.U32 R32, R169, 0x10, R48 ;  /* 0x00000010a9207825 */ /* 0x000fc800078e0030 */
[----:B---3--:R-:W-:Y:S02]  /*09c0*/  IMAD.WIDE R56, R163, 0x4, R56 ;  /* 0x00000004a3387825 */ /* 0x008fe400078e0238 */
[----:B------:R-:W3:Y:S01]  /*09d0*/  LDG.E.128 R32, desc[UR8][R32.64] ;  /* 0x0000000820207981 */ /* 0x000ee2000c1e1d00 */
[----:B------:R-:W-:Y:S01]  /*09e0*/  IADD3 R167, PT, PT, R171, 0x200, RZ ;  /* 0x00000200aba77810 */ /* 0x000fe20007ffe0ff */
[----:B------:R-:W-:Y:S02]  /*09f0*/  IMAD.WIDE.U32 R36, R169, 0x10, R2 ;  /* 0x00000010a9247825 */ /* 0x000fe400078e0002 */
[----:B------:R-:W3:Y:S04]  /*0a00*/  LDG.E R56, desc[UR8][R56.64] ;  /* 0x0000000838387981 */ /* 0x000ee8000c1e1900 */
[----:B------:R-:W3:Y:S01]  /*0a10*/  LDG.E.128 R36, desc[UR8][R36.64] ;  /* 0x0000000824247981 */ /* 0x000ee2000c1e1d00 */
[----:B------:R-:W-:-:S06]  /*0a20*/  IMAD.WIDE.U32 R40, R167, 0x10, R48 ;  /* 0x00000010a7287825 */ /* 0x000fcc00078e0030 */
[----:B------:R-:W3:Y:S01]  /*0a30*/  LDG.E.128 R40, desc[UR8][R40.64] ;  /* 0x0000000828287981 */ /* 0x000ee2000c1e1d00 */
[----:B------:R-:W-:Y:S01]  /*0a40*/  IMAD.WIDE.U32 R44, R167, 0x10, R2 ;  /* 0x00000010a72c7825 */ /* 0x000fe200078e0002 */
[----:B------:R-:W-:-:S05]  /*0a50*/  IADD3 R165, PT, PT, R171, 0x300, RZ ;  /* 0x00000300aba57810 */ /* 0x000fca0007ffe0ff */
[----:B------:R-:W3:Y:S01]  /*0a60*/  LDG.E.128 R44, desc[UR8][R44.64] ;  /* 0x000000082c2c7981 */ /* 0x000ee2000c1e1d00 */
[----:B------:R-:W-:-:S06]  /*0a70*/  IMAD.WIDE.U32 R48, R165, 0x10, R48 ;  /* 0x00000010a5307825 */ /* 0x000fcc00078e0030 */
[----:B------:R-:W3:Y:S01]  /*0a80*/  LDG.E.128 R48, desc[UR8][R48.64] ;  /* 0x0000000830307981 */ /* 0x000ee2000c1e1d00 */
[C---:B------:R-:W-:Y:S02]  /*0a90*/  IMAD.WIDE.U32 R52, R165.reuse, 0x10, R2 ;  /* 0x00000010a5347825 */ /* 0x040fe400078e0002 */
[----:B------:R-:W0:Y:S04]  /*0aa0*/  @P2 LDC.64 R2, c[0x0][0x438] ;  /* 0x00010e00ff022b82 */ /* 0x000e280000000a00 */
[----:B------:R-:W3:Y:S01]  /*0ab0*/  LDG.E.128 R52, desc[UR8][R52.64] ;  /* 0x0000000834347981 */ /* 0x000ee2000c1e1d00 */
[----:B0-----:R-:W-:-:S05]  /*0ac0*/  @P2 IMAD.WIDE.U32 R2, R165, 0x10, R2 ;  /* 0x00000010a5022825 */ /* 0x001fca00078e0002 */
[----:B-----5:R0:W5:Y:S01]  /*0ad0*/  @P2 LDG.E.128 R12, desc[UR8][R2.64] ;  /* 0x00000008020c2981 */ /* 0x020162000c1e1d00 */
[C---:B----4-:R-:W-:Y:S02]  /*0ae0*/  PRMT R0, R24.reuse, 0x7632, R0 ;  /* 0x0000763218007816 */ /* 0x050fe40000000000 */
[----:B------:R-:W-:Y:S02]  /*0af0*/  SHF.L.U32 R215, R24, 0x10, RZ ;  /* 0x0000001018d77819 */ /* 0x000fe400000006ff */
[C---:B------:R-:W-:Y:S02]  /*0b00*/  PRMT R162, R25.reuse, 0x7632, R162 ;  /* 0x0000763219a27816 */ /* 0x040fe400000000a2 */
[----:B------:R-:W-:Y:S02]  /*0b10*/  SHF.L.U32 R223, R25, 0x10, RZ ;  /* 0x0000001019df7819 */ /* 0x000fe400000006ff */
[----:B------:R-:W1:Y:S01]  /*0b20*/  @P2 LDC.64 R24, c[0x0][0x438] ;  /* 0x00010e00ff182b82 */ /* 0x000e620000000a00 */
[----:B------:R-:W-:-:S02]  /*0b30*/  FSEL R178, R59, RZ, !P4 ;  /* 0x000000ff3bb27208 */ /* 0x000fc40006000000 */
[----:B------:R-:W-:Y:S02]  /*0b40*/  SHF.L.U32 R0, R0, 0x10, RZ ;  /* 0x0000001000007819 */ /* 0x000fe400000006ff */
[C---:B--2---:R-:W-:Y:S02]  /*0b50*/  PRMT R235, R28.reuse, 0x7632, R235 ;  /* 0x000076321ceb7816 */ /* 0x044fe400000000eb */
[----:B------:R-:W-:Y:S01]  /*0b60*/  SHF.L.U32 R181, R28, 0x10, RZ ;  /* 0x000000101cb57819 */ /* 0x000fe200000006ff */
[C---:B------:R-:W-:Y:S01]  /*0b70*/  FADD.FTZ R215, -R178.reuse, R215 ;  /* 0x000000d7b2d77221 */ /* 0x040fe20000010100 */
[----:B------:R-:W-:Y:S01]  /*0b80*/  SHF.L.U32 R235, R235, 0x10, RZ ;  /* 0x00000010ebeb7819 */ /* 0x000fe200000006ff */
[----:B------:R-:W-:Y:S02]  /*0b90*/  FADD.FTZ R213, -R178, R0 ;  /* 0x00000000b2d57221 */ /* 0x000fe40000010100 */
[----:B------:R-:W-:Y:S01]  /*0ba0*/  FMUL.FTZ R225, R127, R181 ;  /* 0x000000b57fe17220 */ /* 0x000fe20000410000 */
[C---:B------:R-:W-:Y:S01]  /*0bb0*/  PRMT R234, R29.reuse, 0x7632, R234 ;  /* 0x000076321dea7816 */ /* 0x040fe200000000ea */
[----:B---3--:R-:W-:Y:S01]  /*0bc0*/  FMUL.FTZ R0, R56, R215 ;  /* 0x000000d738007220 */ /* 0x008fe20000410000 */
[----:B------:R-:W-:Y:S01]  /*0bd0*/  SHF.L.U32 R183, R29, 0x10, RZ ;  /* 0x000000101db77819 */ /* 0x000fe200000006ff */
[----:B------:R-:W-:Y:S01]  /*0be0*/  FMUL.FTZ R210, R146, R235 ;  /* 0x000000eb92d27220 */ /* 0x000fe20000410000 */
[----:B------:R-:W-:Y:S01]  /*0bf0*/  SHF.L.U32 R162, R162, 0x10, RZ ;  /* 0x00000010a2a27819 */ /* 0x000fe200000006ff */
[----:B0-----:R-:W-:Y:S01]  /*0c00*/  FADD.FTZ R3, RZ, R225 ;  /* 0x000000e1ff037221 */ /* 0x001fe20000010000 */
[----:B------:R-:W-:Y:S01]  /*0c10*/  FADD.FTZ R223, -R178, R223 ;  /* 0x000000dfb2df7221 */ /* 0x000fe20000010100 */
[----:B------:R-:W-:Y:S01]  /*0c20*/  FMUL.FTZ R213, R56, R213 ;  /* 0x000000d538d57220 */ /* 0x000fe20000410000 */
[----:B------:R-:W-:Y:S01]  /*0c30*/  FFMA.FTZ R2, R0, R225, RZ ;  /* 0x000000e100027223 */ /* 0x000fe200000100ff */
[----:B------:R-:W-:Y:S01]  /*0c40*/  SHF.L.U32 R234, R234, 0x10, RZ ;  /* 0x00000010eaea7819 */ /* 0x000fe200000006ff */
[----:B------:R-:W-:Y:S01]  /*0c50*/  FMUL.FTZ R216, R128, R183 ;  /* 0x000000b780d87220 */ /* 0x000fe20000410000 */
[C---:B------:R-:W-:Y:S01]  /*0c60*/  PRMT R164, R26.reuse, 0x7632, R164 ;  /* 0x000076321aa47816 */ /* 0x040fe200000000a4 */
[----:B------:R-:W-:Y:S01]  /*0c70*/  FADD.FTZ R3, R3, R210 ;  /* 0x000000d203037221 */ /* 0x000fe20000010000 */
[----:B------:R-:W-:Y:S01]  /*0c80*/  SHF.L.U32 R221, R26, 0x10, RZ ;  /* 0x000000101add7819 */ /* 0x000fe200000006ff */
[----:B------:R-:W-:Y:S01]  /*0c90*/  FADD.FTZ R211, -R178, R162 ;  /* 0x000000a2b2d37221 */ /* 0x000fe20000010100 */
[----:B------:R-:W-:Y:S01]  /*0ca0*/  FMUL.FTZ R223, R56, R223 ;  /* 0x000000df38df7220 */ /* 0x000fe20000410000 */
[----:B------:R-:W-:Y:S01]  /*0cb0*/  FFMA.FTZ R2, R213, R210, R2 ;  /* 0x000000d2d5027223 */ /* 0x000fe20000010002 */
[C---:B------:R-:W-:Y:S01]  /*0cc0*/  PRMT R233, R30.reuse, 0x7632, R233 ;  /* 0x000076321ee97816 */ /* 0x040fe200000000e9 */
[----:B------:R-:W-:Y:S01]  /*0cd0*/  FMUL.FTZ R208, R147, R234 ;  /* 0x000000ea93d07220 */ /* 0x000fe20000410000 */
[----:B------:R-:W-:Y:S01]  /*0ce0*/  SHF.L.U32 R187, R30, 0x10, RZ ;  /* 0x000000101ebb7819 */ /* 0x000fe200000006ff */
[----:B------:R-:W-:Y:S01]  /*0cf0*/  FADD.FTZ R3, R3, R216 ;  /* 0x000000d803037221 */ /* 0x000fe20000010000 */
[----:B------:R-:W-:Y:S01]  /*0d00*/  SHF.L.U32 R164, R164, 0x10, RZ ;  /* 0x00000010a4a47819 */ /* 0x000fe200000006ff */
[----:B------:R-:W-:Y:S01]  /*0d10*/  FADD.FTZ R221, -R178, R221 ;  /* 0x000000ddb2dd7221 */ /* 0x000fe20000010100 */
[----:B------:R-:W-:Y:S01]  /*0d20*/  FMUL.FTZ R211, R56, R211 ;  /* 0x000000d338d37220 */ /* 0x000fe20000410000 */
[----:B------:R-:W-:Y:S01]  /*0d30*/  FFMA.FTZ R2, R223, R216, R2 ;  /* 0x000000d8df027223 */ /* 0x000fe20000010002 */
[----:B-1----:R-:W-:Y:S01]  /*0d40*/  @P2 IMAD.WIDE.U32 R24, R171, 0x10, R24 ;  /* 0x00000010ab182825 */ /* 0x002fe200078e0018 */
[----:B------:R-:W-:-:S03]  /*0d50*/  SHF.L.U32 R233, R233, 0x10, RZ ;  /* 0x00000010e9e97819 */ /* 0x000fc600000006ff */
[----:B------:R-:W-:Y:S01]  /*0d60*/  FMUL.FTZ R214, R129, R187 ;  /* 0x000000bb81d67220 */ /* 0x000fe20000410000 */
[----:B------:R-:W-:Y:S01]  /*0d70*/  PRMT R166, R27, 0x7632, R166 ;  /* 0x000076321ba67816 */ /* 0x000fe200000000a6 */
[----:B------:R-:W-:Y:S01]  /*0d80*/  FADD.FTZ R3, R3, R208 ;  /* 0x000000d003037221 */ /* 0x000fe20000010000 */
[----:B------:R-:W-:Y:S01]  /*0d90*/  SHF.L.U32 R219, R27, 0x10, RZ ;  /* 0x000000101bdb7819 */ /* 0x000fe200000006ff */
[----:B------:R-:W-:Y:S01]  /*0da0*/  FADD.FTZ R203, -R178, R164 ;  /* 0x000000a4b2cb7221 */ /* 0x000fe20000010100 */
[----:B------:R-:W-:Y:S01]  /*0db0*/  FMUL.FTZ R221, R56, R221 ;  /* 0x000000dd38dd7220 */ /* 0x000fe20000410000 */
[----:B------:R-:W-:Y:S01]  /*0dc0*/  FFMA.FTZ R2, R211, R208, R2 ;  /* 0x000000d0d3027223 */ /* 0x000fe20000010002 */
[C---:B------:R-:W-:Y:S01]  /*0dd0*/  PRMT R30, R31.reuse, 0x7632, R30 ;  /* 0x000076321f1e7816 */ /* 0x040fe2000000001e */
[----:B------:R0:W5:Y:S01]  /*0de0*/  @P2 LDG.E.128 R92, desc[UR8][R24.64] ;  /* 0x00000008185c2981 */ /* 0x000162000c1e1d00 */
[----:B------:R-:W-:Y:S01]  /*0df0*/  SHF.L.U32 R189, R31, 0x10, RZ ;  /* 0x000000101fbd7819 */ /* 0x000fe200000006ff */
[----:B------:R-:W-:Y:S01]  /*0e00*/  FMUL.FTZ R217, R148, R233 ;  /* 0x000000e994d97220 */ /* 0x000fe20000410000 */
[----:B------:R-:W-:Y:S01]  /*0e10*/  SHF.L.U32 R59, R166, 0x10, RZ ;  /* 0x00000010a63b7819 */ /* 0x000fe200000006ff */
[----:B------:R-:W-:Y:S01]  /*0e20*/  FADD.FTZ R219, -R178, R219 ;  /* 0x000000dbb2db7221 */ /* 0x000fe20000010100 */
[----:B------:R-:W-:Y:S01]  /*0e30*/  FMUL.FTZ R206, R56, R203 ;  /* 0x000000cb38ce7220 */ /* 0x000fe20000410000 */
[----:B------:R-:W-:Y:S01]  /*0e40*/  SHF.L.U32 R30, R30, 0x10, RZ ;  /* 0x000000101e1e7819 */ /* 0x000fe200000006ff */
[----:B------:R-:W1:Y:S01]  /*0e50*/  @P2 LDC.64 R26, c[0x0][0x438] ;  /* 0x00010e00ff1a2b82 */ /* 0x000e620000000a00 */
[----:B0-----:R-:W-:Y:S01]  /*0e60*/  FADD.FTZ R24, R3, R214 ;  /* 0x000000d603187221 */ /* 0x001fe20000010000 */
[----:B------:R-:W-:Y:S01]  /*0e70*/  FFMA.FTZ R3, R221, R214, R2 ;  /* 0x000000d6dd037223 */ /* 0x000fe20000010002 */
[----:B------:R-:W-:Y:S01]  /*0e80*/  PRMT R57, R32, 0x7632, R57 ;  /* 0x0000763220397816 */ /* 0x000fe20000000039 */
[----:B------:R-:W-:Y:S01]  /*0e90*/  FMUL.FTZ R212, R130, R189 ;  /* 0x000000bd82d47220 */ /* 0x000fe20000410000 */
[----:B------:R-:W-:Y:S01]  /*0ea0*/  SHF.L.U32 R205, R32, 0x10, RZ ;  /* 0x0000001020cd7819 */ /* 0x000fe200000006ff */
[----:B------:R-:W-:Y:S01]  /*0eb0*/  FADD.FTZ R25, R24, R217 ;  /* 0x000000d918197221 */ /* 0x000fe20000010000 */
        /* <DEDUP_REMOVED lines=19> */
[----:B------:R-:W-:-:S02]  /*0ff0*/  PRMT R170, R34, 0x7632, R170 ;  /* 0x0000763222aa7816 */ /* 0x000fc400000000aa */
[----:B------:R-:W-:Y:S01]  /*1000*/  SHF.L.U32 R197, R34, 0x10, RZ ;  /* 0x0000001022c57819 */ /* 0x000fe200000006ff */
[----:B------:R-:W-:Y:S01]  /*1010*/  FMUL.FTZ R203, R150, R32 ;  /* 0x0000002096cb7220 */ /* 0x000fe20000410000 */
[----:B------:R-:W-:Y:S01]  /*1020*/  PRMT R34, R37, 0x7632, R34 ;  /* 0x0000763225227816 */ /* 0x000fe20000000022 */
[----:B------:R-:W-:Y:S01]  /*1030*/  FADD.FTZ R2, R25, R192 ;  /* 0x000000c019027221 */ /* 0x000fe20000010000 */
[----:B------:R-:W-:Y:S01]  /*1040*/  SHF.L.U32 R37, R37, 0x10, RZ ;  /* 0x0000001025257819 */ /* 0x000fe200000006ff */
[----:B------:R-:W-:Y:S01]  /*1050*/  FADD.FTZ R201, -R178, R201 ;  /* 0x000000c9b2c97221 */ /* 0x000fe20000010100 */
[----:B------:R-:W-:Y:S01]  /*1060*/  SHF.L.U32 R168, R168, 0x10, RZ ;  /* 0x00000010a8a87819 */ /* 0x000fe200000006ff */
[----:B------:R-:W-:Y:S01]  /*1070*/  FMUL.FTZ R190, R56, R199 ;  /* 0x000000c738be7220 */ /* 0x000fe20000410000 */
[C---:B------:R-:W-:Y:S01]  /*1080*/  PRMT R58, R38.reuse, 0x7632, R58 ;  /* 0x00007632263a7816 */ /* 0x040fe2000000003a */
[----:B------:R-:W-:Y:S01]  /*1090*/  FFMA.FTZ R3, R205, R192, R24 ;  /* 0x000000c0cd037223 */ /* 0x000fe20000010018 */
[----:B------:R-:W-:Y:S01]  /*10a0*/  SHF.L.U32 R33, R38, 0x10, RZ ;  /* 0x0000001026217819 */ /* 0x000fe200000006ff */
[----:B------:R-:W0:Y:S01]  /*10b0*/  @P2 LDC.64 R28, c[0x0][0x438] ;  /* 0x00010e00ff1c2b82 */ /* 0x000e220000000a00 */
[----:B------:R-:W-:Y:S01]  /*10c0*/  PRMT R38, R41, 0x7632, R38 ;  /* 0x0000763229267816 */ /* 0x000fe20000000026 */
[----:B------:R-:W-:Y:S01]  /*10d0*/  FADD.FTZ R25, R2, R203 ;  /* 0x000000cb02197221 */ /* 0x000fe20000010000 */
[----:B------:R-:W-:Y:S01]  /*10e0*/  SHF.L.U32 R34, R34, 0x10, RZ ;  /* 0x0000001022227819 */ /* 0x000fe200000006ff */
[----:B------:R-:W-:Y:S01]  /*10f0*/  FADD.FTZ R195, -R178, R168 ;  /* 0x000000a8b2c37221 */ /* 0x000fe20000010100 */
[----:B------:R-:W-:Y:S01]  /*1100*/  FMUL.FTZ R194, R132, R37 ;  /* 0x0000002584c27220 */ /* 0x000fe20000410000 */
[----:B------:R-:W-:Y:S01]  /*1110*/  FMUL.FTZ R201, R56, R201 ;  /* 0x000000c938c97220 */ /* 0x000fe20000410000 */
[----:B------:R-:W-:Y:S01]  /*1120*/  FFMA.FTZ R2, R190, R203, R3 ;  /* 0x000000cbbe027223 */ /* 0x000fe20000010003 */
[----:B------:R-:W-:Y:S01]  /*1130*/  SHF.L.U32 R38, R38, 0x10, RZ ;  /* 0x0000001026267819 */ /* 0x000fe200000006ff */
[----:B------:R-:W-:Y:S01]  /*1140*/  FADD.FTZ R197, -R178, R197 ;  /* 0x000000c5b2c57221 */ /* 0x000fe20000010100 */
[----:B------:R-:W-:Y:S01]  /*1150*/  SHF.L.U32 R170, R170, 0x10, RZ ;  /* 0x00000010aaaa7819 */ /* 0x000fe200000006ff */
[----:B------:R-:W-:Y:S01]  /*1160*/  FMUL.FTZ R199, R151, R34 ;  /* 0x0000002297c77220 */ /* 0x000fe20000410000 */
[----:B------:R-:W-:Y:S01]  /*1170*/  FMUL.FTZ R188, R56, R195 ;  /* 0x000000c338bc7220 */ /* 0x000fe20000410000 */
[----:B------:R-:W-:Y:S01]  /*1180*/  FADD.FTZ R24, R25, R194 ;  /* 0x000000c219187221 */ /* 0x000fe20000010000 */
[----:B------:R-:W-:Y:S01]  /*1190*/  FFMA.FTZ R3, R201, R194, R2 ;  /* 0x000000c2c9037223 */ /* 0x000fe20000010002 */
[C---:B------:R-:W-:Y:S01]  /*11a0*/  FADD.FTZ R239, -R178.reuse, R38 ;  /* 0x00000026b2ef7221 */ /* 0x040fe20000010100 */
[C---:B------:R-:W-:Y:S01]  /*11b0*/  PRMT R172, R35.reuse, 0x7632, R172 ;  /* 0x0000763223ac7816 */ /* 0x040fe200000000ac */
[----:B------:R-:W-:Y:S01]  /*11c0*/  FADD.FTZ R191, -R178, R170 ;  /* 0x000000aab2bf7221 */ /* 0x000fe20000010100 */
[----:B------:R-:W-:Y:S01]  /*11d0*/  SHF.L.U32 R193, R35, 0x10, RZ ;  /* 0x0000001023c17819 */ /* 0x000fe200000006ff */
[----:B------:R-:W-:Y:S01]  /*11e0*/  FMUL.FTZ R196, R133, R33 ;  /* 0x0000002185c47220 */ /* 0x000fe20000410000 */
[----:B------:R-:W-:Y:S01]  /*11f0*/  SHF.L.U32 R38, R58, 0x10, RZ ;  /* 0x000000103a267819 */ /* 0x000fe200000006ff */
[----:B------:R-:W-:Y:S01]  /*1200*/  FMUL.FTZ R197, R56, R197 ;  /* 0x000000c538c57220 */ /* 0x000fe20000410000 */
[----:B------:R-:W-:Y:S01]  /*1210*/  FADD.FTZ R25, R24, R199 ;  /* 0x000000c718197221 */ /* 0x000fe20000010000 */
[----:B------:R-:W-:Y:S01]  /*1220*/  FFMA.FTZ R2, R188, R199, R3 ;  /* 0x000000c7bc027223 */ /* 0x000fe20000010003 */
        /* <DEDUP_REMOVED lines=8> */
[----:B------:R-:W-:Y:S01]  /*12b0*/  PRMT R35, R40, 0x7632, R35 ;  /* 0x0000763228237816 */ /* 0x000fe20000000023 */
        /* <DEDUP_REMOVED lines=22> */
[----:B------:R-:W-:Y:S01]  /*1420*/  PRMT R174, R42, 0x7632, R174 ;  /* 0x000076322aae7816 */ /* 0x000fe200000000ae */
[----:B------:R-:W-:Y:S01]  /*1430*/  FADD.FTZ R175, -R178, R175 ;  /* 0x000000afb2af7221 */ /* 0x000fe20000010100 */
[C---:B------:R-:W-:Y:S01]  /*1440*/  PRMT R228, R45.reuse, 0x7632, R228 ;  /* 0x000076322de47816 */ /* 0x040fe200000000e4 */
[----:B------:R-:W-:Y:S01]  /*1450*/  FMUL.FTZ R168, R154, R226 ;  /* 0x000000e29aa87220 */ /* 0x000fe20000410000 */
[----:B------:R-:W-:Y:S01]  /*1460*/  SHF.L.U32 R41, R45, 0x10, RZ ;  /* 0x000000102d297819 */ /* 0x000fe200000006ff */
[----:B------:R-:W-:Y:S01]  /*1470*/  FMUL.FTZ R170, R56, R241 ;  /* 0x000000f138aa7220 */ /* 0x000fe20000410000 */
[----:B------:R-:W-:Y:S01]  /*1480*/  FADD.FTZ R3, R24, R59 ;  /* 0x0000003b18037221 */ /* 0x000fe20000010000 */
[----:B------:R-:W-:Y:S01]  /*1490*/  FFMA.FTZ R25, R173, R59, R2 ;  /* 0x0000003bad197223 */ /* 0x000fe20000010002 */
[----:B------:R-:W-:Y:S01]  /*14a0*/  SHF.L.U32 R174, R174, 0x10, RZ ;  /* 0x00000010aeae7819 */ /* 0x000fe200000006ff */
[----:B------:R-:W-:Y:S01]  /*14b0*/  FMUL.FTZ R162, R136, R41 ;  /* 0x0000002988a27220 */ /* 0x000fe20000410000 */
[----:B------:R-:W-:Y:S01]  /*14c0*/  SHF.L.U32 R177, R42, 0x10, RZ ;  /* 0x000000102ab17819 */ /* 0x000fe200000006ff */
[----:B------:R-:W-:Y:S01]  /*14d0*/  FMUL.FTZ R175, R56, R175 ;  /* 0x000000af38af7220 */ /* 0x000fe20000410000 */
[----:B------:R-:W-:Y:S01]  /*14e0*/  SHF.L.U32 R228, R228, 0x10, RZ ;  /* 0x00000010e4e47819 */ /* 0x000fe200000006ff */
[----:B------:R-:W-:Y:S01]  /*14f0*/  FADD.FTZ R3, R3, R168 ;  /* 0x000000a803037221 */ /* 0x000fe20000010000 */
[C---:B------:R-:W-:Y:S01]  /*1500*/  PRMT R42, R43.reuse, 0x7632, R42 ;  /* 0x000076322b2a7816 */ /* 0x040fe2000000002a */
[----:B------:R-:W-:Y:S01]  /*1510*/  FFMA.FTZ R2, R170, R168, R25 ;  /* 0x000000a8aa027223 */ /* 0x000fe20000010019 */
[----:B------:R-:W-:-:S02]  /*1520*/  SHF.L.U32 R179, R43, 0x10, RZ ;  /* 0x000000102bb37819 */ /* 0x000fc400000006ff */
[C---:B------:R-:W-:Y:S02]  /*1530*/  PRMT R227, R46.reuse, 0x7632, R227 ;  /* 0x000076322ee37816 */ /* 0x040fe400000000e3 */
[----:B------:R-:W-:Y:S02]  /*1540*/  SHF.L.U32 R40, R46, 0x10, RZ ;  /* 0x000000102e287819 */ /* 0x000fe400000006ff */
[C---:B------:R-:W-:Y:S02]  /*1550*/  PRMT R44, R48.reuse, 0x7632, R44 ;  /* 0x00007632302c7816 */ /* 0x040fe4000000002c */
[----:B------:R-:W-:Y:S01]  /*1560*/  SHF.L.U32 R43, R48, 0x10, RZ ;  /* 0x00000010302b7819 */ /* 0x000fe200000006ff */
[----:B------:R-:W-:Y:S01]  /*1570*/  FADD.FTZ R237, -R178, R174 ;  /* 0x000000aeb2ed7221 */ /* 0x000fe20000010100 */
[----:B------:R-:W-:Y:S02]  /*1580*/  PRMT R45, R49, 0x7632, R45 ;  /* 0x00007632312d7816 */ /* 0x000fe4000000002d */
[----:B------:R-:W-:-:S02]  /*1590*/  PRMT R46, R50, 0x7632, R46 ;  /* 0x00007632322e7816 */ /* 0x000fc4000000002e */
[----:B------:R-:W-:Y:S01]  /*15a0*/  PRMT R48, R51, 0x7632, R48 ;  /* 0x0000763233307816 */ /* 0x000fe20000000030 */
[----:B------:R-:W-:Y:S01]  /*15b0*/  FADD.FTZ R177, -R178, R177 ;  /* 0x000000b1b2b17221 */ /* 0x000fe20000010100 */
[----:B------:R-:W-:Y:S01]  /*15c0*/  PRMT R230, R47, 0x7632, R230 ;  /* 0x000076322fe67816 */ /* 0x000fe200000000e6 */
[----:B------:R-:W-:Y:S01]  /*15d0*/  FMUL.FTZ R172, R155, R228 ;  /* 0x000000e49bac7220 */ /* 0x000fe20000410000 */
[----:B------:R-:W-:Y:S01]  /*15e0*/  SHF.L.U32 R185, R47, 0x10, RZ ;  /* 0x000000102fb97819 */ /* 0x000fe200000006ff */
[----:B------:R-:W-:Y:S01]  /*15f0*/  FMUL.FTZ R174, R56, R239 ;  /* 0x000000ef38ae7220 */ /* 0x000fe20000410000 */
[----:B------:R-:W-:Y:S01]  /*1600*/  FADD.FTZ R3, R3, R162 ;  /* 0x000000a203037221 */ /* 0x000fe20000010000 */
[----:B------:R-:W-:Y:S01]  /*1610*/  FFMA.FTZ R25, R175, R162, R2 ;  /* 0x000000a2af197223 */ /* 0x000fe20000010002 */
[----:B------:R-:W-:Y:S02]  /*1620*/  SHF.L.U32 R47, R49, 0x10, RZ ;  /* 0x00000010312f7819 */ /* 0x000fe400000006ff */
[----:B------:R-:W-:-:S02]  /*1630*/  SHF.L.U32 R50, R50, 0x10, RZ ;  /* 0x0000001032327819 */ /* 0x000fc400000006ff */
[----:B------:R-:W-:Y:S02]  /*1640*/  SHF.L.U32 R176, R51, 0x10, RZ ;  /* 0x0000001033b07819 */ /* 0x000fe400000006ff */
[----:B------:R-:W-:Y:S02]  /*1650*/  SHF.L.U32 R42, R42, 0x10, RZ ;  /* 0x000000102a2a7819 */ /* 0x000fe400000006ff */
[----:B------:R-:W-:Y:S02]  /*1660*/  SHF.L.U32 R44, R44, 0x10, RZ ;  /* 0x000000102c2c7819 */ /* 0x000fe400000006ff */
[----:B------:R-:W-:Y:S02]  /*1670*/  SHF.L.U32 R49, R45, 0x10, RZ ;  /* 0x000000102d317819 */ /* 0x000fe400000006ff */
[----:B------:R-:W-:Y:S02]  /*1680*/  SHF.L.U32 R46, R46, 0x10, RZ ;  /* 0x000000102e2e7819 */ /* 0x000fe400000006ff */
[----:B------:R-:W-:Y:S01]  /*1690*/  SHF.L.U32 R48, R48, 0x10, RZ ;  /* 0x0000001030307819 */ /* 0x000fe200000006ff */
[----:B------:R-:W-:Y:S01]  /*16a0*/  FMUL.FTZ R164, R137, R40 ;  /* 0x0000002889a47220 */ /* 0x000fe20000410000 */
[----:B------:R-:W-:Y:S01]  /*16b0*/  SHF.L.U32 R227, R227, 0x10, RZ ;  /* 0x00000010e3e37819 */ /* 0x000fe200000006ff */
[----:B------:R-:W-:Y:S01]  /*16c0*/  FMUL.FTZ R177, R56, R177 ;  /* 0x000000b138b17220 */ /* 0x000fe20000410000 */
[----:B------:R-:W-:Y:S01]  /*16d0*/  FADD.FTZ R3, R3, R172 ;  /* 0x000000ac03037221 */ /* 0x000fe20000010000 */
[----:B------:R-:W-:Y:S01]  /*16e0*/  FFMA.FTZ R2, R174, R172, R25 ;  /* 0x000000acae027223 */ /* 0x000fe20000010019 */
[C---:B------:R-:W-:Y:S01]  /*16f0*/  FADD.FTZ R179, -R178.reuse, R179 ;  /* 0x000000b3b2b37221 */ /* 0x040fe20000010100 */
        /* <DEDUP_REMOVED lines=8> */
[----:B------:R-:W-:Y:S01]  /*1780*/  FADD.FTZ R35, -R178, R48 ;  /* 0x00000030b2237221 */ /* 0x000fe20000010100 */
[----:B------:R-:W-:Y:S01]  /*1790*/  FMUL.FTZ R176, R156, R227 ;  /* 0x000000e39cb07220 */ /* 0x000fe20000410000 */
        /* <DEDUP_REMOVED lines=55> */
[----:B------:R-:W-:-:S03]  /*1b10*/  FFMA.FTZ R3, R55, R53, R24 ;  /* 0x0000003537037223 */ /* 0x000fc60000010018 */
[----:B------:R-:W-:Y:S01]  /*1b20*/  FADD.FTZ R2, R2, R57 ;  /* 0x0000003902027221 */ /* 0x000fe20000010000 */
[----:B------:R-:W-:-:S04]  /*1b30*/  FFMA.FTZ R3, R58, R57, R3 ;  /* 0x000000393a037223 */ /* 0x000fc80000010003 */
[----:B------:R-:W2:Y:S04]  /*1b40*/  SHFL.DOWN PT, R25, R2, 0x10, 0x1f ;  /* 0x0a001f0002197f89 */ /* 0x000ea800000e0000 */
[----:B------:R-:W3:Y:S01]  /*1b50*/  SHFL.DOWN PT, R24, R3, 0x10, 0x1f ;  /* 0x0a001f0003187f89 */ /* 0x000ee200000e0000 */
[----:B-1----:R-:W-:-:S05]  /*1b60*/  @P2 IMAD.WIDE.U32 R26, R167, 0x10, R26 ;  /* 0x00000010a71a2825 */ /* 0x002fca00078e001a */
[----:B------:R1:W5:Y:S01]  /*1b70*/  @P2 LDG.E.128 R8, desc[UR8][R26.64] ;  /* 0x000000081a082981 */ /* 0x000362000c1e1d00 */
[----:B--2---:R-:W-:Y:S01]  /*1b80*/  FADD.FTZ R25, R2, R25 ;  /* 0x0000001902197221 */ /* 0x004fe20000010000 */
[----:B---3--:R-:W-:-:S04]  /*1b90*/  FADD.FTZ R24, R3, R24 ;  /* 0x0000001803187221 */ /* 0x008fc80000010000 */
[----:B-1----:R-:W1:Y:S04]  /*1ba0*/  SHFL.DOWN PT, R26, R25, 0x8, 0x1f ;  /* 0x09001f00191a7f89 */ /* 0x002e6800000e0000 */
[----:B------:R-:W2:Y:S01]  /*1bb0*/  SHFL.DOWN PT, R27, R24, 0x8, 0x1f ;  /* 0x09001f00181b7f89 */ /* 0x000ea200000e0000 */
[----:B0-----:R-:W-:-:S05]  /*1bc0*/  @P2 IMAD.WIDE.U32 R28, R169, 0x10, R28 ;  /* 0x00000010a91c2825 */ /* 0x001fca00078e001c */
[----:B------:R0:W5:Y:S01]  /*1bd0*/  @P2 LDG.E.128 R4, desc[UR8][R28.64] ;  /* 0x000000081c042981 */ /* 0x000162000c1e1d00 */
[----:B-1----:R-:W-:Y:S01]  /*1be0*/  FADD.FTZ R26, R25, R26 ;  /* 0x0000001a191a7221 */ /* 0x002fe20000010000 */
[----:B--2---:R-:W-:-:S04]  /*1bf0*/  FADD.FTZ R27, R24, R27 ;  /* 0x0000001b181b7221 */ /* 0x004fc80000010000 */
[----:B0-----:R-:W0:Y:S04]  /*1c00*/  SHFL.DOWN PT, R29, R26, 0x4, 0x1f ;  /* 0x08801f001a1d7f89 */ /* 0x001e2800000e0000 */
[----:B------:R-:W1:Y:S01]  /*1c10*/  SHFL.DOWN PT, R28, R27, 0x4, 0x1f ;  /* 0x08801f001b1c7f89 */ /* 0x000e6200000e0000 */
[----:B------:R-:W2:Y:S01]  /*1c20*/  S2R R35, SR_CgaCtaId ;  /* 0x0000000000237919 */ /* 0x000ea20000008800 */
[----:B0-----:R-:W-:Y:S01]  /*1c30*/  FADD.FTZ R29, R26, R29 ;  /* 0x0000001d1a1d7221 */ /* 0x001fe20000010000 */
[----:B-1----:R-:W-:-:S04]  /*1c40*/  FADD.FTZ R28, R27, R28 ;  /* 0x0000001c1b1c7221 */ /* 0x002fc80000010000 */
[----:B------:R-:W0:Y:S04]  /*1c50*/  SHFL.DOWN PT, R2, R29, 0x2, 0x1f ;  /* 0x08401f001d027f89 */ /* 0x000e2800000e0000 */
[----:B------:R-:W1:Y:S01]  /*1c60*/  SHFL.DOWN PT, R3, R28, 0x2, 0x1f ;  /* 0x08401f001c037f89 */ /* 0x000e6200000e0000 */
[----:B------:R-:W-:Y:S02]  /*1c70*/  LOP3.LUT P1, RZ, R60, 0x1f, RZ, 0xc0, !PT ;  /* 0x0000001f3cff7812 */ /* 0x000fe4000782c0ff */
[----:B------:R-:W-:-:S04]  /*1c80*/  MOV R24, 0x400 ;  /* 0x0000040000187802 */ /* 0x000fc80000000f00 */
[----:B--2---:R-:W-:Y:S02]  /*1c90*/  LEA R26, R35, R24, 0x18 ;  /* 0x00000018231a7211 */ /* 0x004fe400078ec0ff */
[----:B------:R-:W-:Y:S01]  /*1ca0*/  PLOP3.LUT P0, PT, PT, PT, PT, 0x80, 0x8 ;  /* 0x000000000008781c */ /* 0x000fe20003f0f070 */
[----:B0-----:R-:W-:Y:S01]  /*1cb0*/  FADD.FTZ R2, R29, R2 ;  /* 0x000000021d027221 */ /* 0x001fe20000010000 */
[----:B-1----:R-:W-:-:S04]  /*1cc0*/  FADD.FTZ R3, R28, R3 ;  /* 0x000000031c037221 */ /* 0x002fc80000010000 */
[----:B------:R-:W0:Y:S04]  /*1cd0*/  SHFL.DOWN PT, R25, R2, 0x1, 0x1f ;  /* 0x08201f0002197f89 */ /* 0x000e2800000e0000 */
[----:B------:R-:W1:Y:S01]  /*1ce0*/  SHFL.DOWN PT, R24, R3, 0x1, 0x1f ;  /* 0x08201f0003187f89 */ /* 0x000e6200000e0000 */
[----:B------:R-:W-:Y:S02]  /*1cf0*/  @!P1 PLOP3.LUT P0, PT, P3, PT, PT, 0x80, 0x8 ;  /* 0x000000000008981c */ /* 0x000fe40001f0f070 */
[----:B------:R-:W-:-:S04]  /*1d00*/  IADD3 R229, PT, PT, R26, 0x8040, RZ ;  /* 0x000080401ae57810 */ /* 0x000fc80007ffe0ff */
[----:B------:R-:W-:-:S07]  /*1d10*/  @!P1 MOV R27, R229 ;  /* 0x000000e5001b9202 */ /* 0x000fce0000000f00 */
[----:B------:R-:W-:-:S04]  /*1d20*/  @!P0 IADD3 R27, PT, PT, R26, 0x8000, RZ ;  /* 0x000080001a1b8810 */ /* 0x000fc80007ffe0ff */
[----:B------:R-:W-:Y:S01]  /*1d30*/  @!P1 LEA R35, R143, R27, 0x3 ;  /* 0x0000001b8f239211 */ /* 0x000fe200078e18ff */
[----:B0-----:R-:W-:Y:S01]  /*1d40*/  FADD.FTZ R2, R2, R25 ;  /* 0x0000001902027221 */ /* 0x001fe20000010000 */
[----:B-1----:R-:W-:-:S05]  /*1d50*/  FADD.FTZ R3, R3, R24 ;  /* 0x0000001803037221 */ /* 0x002fca0000010000 */
[----:B------:R0:W-:Y:S01]  /*1d60*/  @!P1 STS.64 [R35], R2 ;  /* 0x0000000223009388 */ /* 0x0001e20000000a00 */
[C---:B------:R-:W-:Y:S02]  /*1d70*/  @!P3 IADD3 R229, PT, PT, R26.reuse, 0x8000, RZ ;  /* 0x000080001ae5b810 */ /* 0x040fe40007ffe0ff */
[C---:B------:R-:W-:Y:S02]  /*1d80*/  IADD3 R28, PT, PT, R26.reuse, 0x8050, RZ ;  /* 0x000080501a1c7810 */ /* 0x040fe40007ffe0ff */
[C---:B------:R-:W-:Y:S02]  /*1d90*/  IADD3 R231, PT, PT, R26.reuse, 0x8060, RZ ;  /* 0x000080601ae77810 */ /* 0x040fe40007ffe0ff */
[C---:B------:R-:W-:Y:S02]  /*1da0*/  IADD3 R236, PT, PT, R26.reuse, 0x8070, RZ ;  /* 0x000080701aec7810 */ /* 0x040fe40007ffe0ff */
[C---:B------:R-:W-:Y:S02]  /*1db0*/  @!P3 IADD3 R28, PT, PT, R26.reuse, 0x8010, RZ ;  /* 0x000080101a1cb810 */ /* 0x040fe40007ffe0ff */
[----:B------:R-:W-:Y:S01]  /*1dc0*/  @!P3 IADD3 R231, PT, PT, R26, 0x8020, RZ ;  /* 0x000080201ae7b810 */ /* 0x000fe20007ffe0ff */
[----:B------:R-:W-:Y:S01]  /*1dd0*/  FADD.FTZ R85, R30, R85 ;  /* 0x000000551e557221 */ /* 0x000fe20000010000 */
[----:B------:R-:W-:Y:S01]  /*1de0*/  @!P3 IADD3 R236, PT, PT, R26, 0x8030, RZ ;  /* 0x000080301aecb810 */ /* 0x000fe20007ffe0ff */
[----:B------:R-:W-:Y:S01]  /*1df0*/  BAR.SYNC.DEFER_BLOCKING 0x0 ;  /* 0x0000000000007b1d */ /* 0x000fe20000010000 */
        /* <DEDUP_REMOVED lines=22> */
[----:B------:R-:W1:Y:S01]  /*1f60*/  LDC.64 R40, c[0x0][0x438] ;  /* 0x00010e00ff287b82 */ /* 0x000e620000000a00 */
[----:B------:R-:W2:Y:S04]  /*1f70*/  LDS.128 R24, [R229] ;  /* 0x00000000e5187984 */ /* 0x000ea80000000c00 */
[----:B------:R-:W3:Y:S01]  /*1f80*/  LDS.128 R28, [R28] ;  /* 0x000000001c1c7984 */ /* 0x000ee20000000c00 */
[----:B------:R-:W-:-:S02]  /*1f90*/  FFMA.FTZ R145, R0, R181, R145 ;  /* 0x000000b500917223 */ /* 0x000fc40000010091 */
[----:B0-----:R-:W0:Y:S01]  /*1fa0*/  LDC.64 R2, c[0x0][0x380] ;  /* 0x0000e000ff027b82 */ /* 0x001e220000000a00 */
[----:B------:R-:W4:Y:S04]  /*1fb0*/  LDS.128 R32, [R231] ;  /* 0x00000000e7207984 */ /* 0x000f280000000c00 */
[----:B------:R-:W0:Y:S01]  /*1fc0*/  LDS.128 R36, [R236] ;  /* 0x00000000ec247984 */ /* 0x000e220000000c00 */
[----:B--2---:R-:W-:Y:S01]  /*1fd0*/  FADD.FTZ R181, RZ, R24 ;  /* 0x00000018ffb57221 */ /* 0x004fe20000010000 */
[----:B------:R-:W-:-:S03]  /*1fe0*/  FADD.FTZ R24, RZ, R25 ;  /* 0x00000019ff187221 */ /* 0x000fc60000010000 */
[----:B------:R-:W-:Y:S01]  /*1ff0*/  FADD.FTZ R181, R26, R181 ;  /* 0x000000b51ab57221 */ /* 0x000fe20000010000 */
[----:B------:R-:W-:-:S03]  /*2000*/  FADD.FTZ R24, R27, R24 ;  /* 0x000000181b187221 */ /* 0x000fc60000010000 */
[----:B---3--:R-:W-:Y:S01]  /*2010*/  FADD.FTZ R181, R181, R28 ;  /* 0x0000001cb5b57221 */ /* 0x008fe20000010000 */
[----:B------:R-:W-:-:S03]  /*2020*/  FADD.FTZ R24, R24, R29 ;  /* 0x0000001d18187221 */ /* 0x000fc60000010000 */
[----:B------:R-:W-:Y:S01]  /*2030*/  FADD.FTZ R181, R30, R181 ;  /* 0x000000b51eb57221 */ /* 0x000fe20000010000 */
[----:B------:R-:W-:Y:S01]  /*2040*/  FADD.FTZ R24, R31, R24 ;  /* 0x000000181f187221 */ /* 0x000fe20000010000 */
[----:B-1----:R-:W-:Y:S02]  /*2050*/  ISETP.NE.U32.AND P0, PT, R40, RZ, PT ;  /* 0x000000ff2800720c */ /* 0x002fe40003f05070 */
[----:B----4-:R-:W-:Y:S01]  /*2060*/  FADD.FTZ R181, R181, R32 ;  /* 0x00000020b5b57221 */ /* 0x010fe20000010000 */
[----:B------:R-:W-:Y:S01]  /*2070*/  FADD.FTZ R24, R24, R33 ;  /* 0x0000002118187221 */ /* 0x000fe20000010000 */
[----:B------:R-:W-:Y:S02]  /*2080*/  ISETP.NE.AND.EX P0, PT, R41, RZ, PT, P0 ;  /* 0x000000ff2900720c */ /* 0x000fe40003f05300 */
[----:B------:R-:W-:Y:S01]  /*2090*/  FADD.FTZ R181, R34, R181 ;  /* 0x000000b522b57221 */ /* 0x000fe20000010000 */
[----:B------:R-:W-:-:S03]  /*20a0*/  FADD.FTZ R24, R35, R24 ;  /* 0x0000001823187221 */ /* 0x000fc60000010000 */
[----:B0-----:R-:W-:Y:S01]  /*20b0*/  FADD.FTZ R181, R181, R36 ;  /* 0x00000024b5b57221 */ /* 0x001fe20000010000 */
[----:B------:R-:W-:-:S03]  /*20c0*/  FADD.FTZ R24, R24, R37 ;  /* 0x0000002518187221 */ /* 0x000fc60000010000 */
[----:B------:R-:W-:Y:S01]  /*20d0*/  FADD.FTZ R38, R38, R181 ;  /* 0x000000b526267221 */ /* 0x000fe20000010000 */
[----:B------:R-:W-:Y:S01]  /*20e0*/  IADD3 R163, PT, PT, R163, R2, RZ ;  /* 0x00000002a3a37210 */ /* 0x000fe20007ffe0ff */
[----:B------:R-:W-:Y:S01]  /*20f0*/  FADD.FTZ R24, R39, R24 ;  /* 0x0000001827187221 */ /* 0x000fe20000010000 */
[----:B------:R-:W-:Y:S01]  /*2100*/  ISETP.NE.AND P4, PT, RZ, UR11, PT ;  /* 0x0000000bff007c0c */ /* 0x000fe2000bf85270 */
[----:B------:R-:W-:Y:S01]  /*2110*/  FMUL.FTZ R35, R38, UR13 ;  /* 0x0000000d26237c20 */ /* 0x000fe20008410000 */
        /* <DEDUP_REMOVED lines=36> */
[----:B------:R-:W-:Y:S01]  /*2360*/  ISETP.GE.AND P5, PT, R163, R3, PT ;  /* 0x00000003a300720c */ /* 0x000fe20003fa6270 */
[----:B------:R-:W-:Y:S01]  /*2370*/  FADD.FTZ R63, R222, R63 ;  /* 0x0000003fde3f7221 */ /* 0x000fe20000010000 */
[----:B------:R-:W-:Y:S01]  /*2380*/  FFMA.FTZ R91, R54, R222, R91 ;  /* 0x000000de365b7223 */ /* 0x000fe2000001005b */
[----:B------:R-:W-:Y:S01]  /*2390*/  FADD.FTZ R61, R224, R61 ;  /* 0x0000003de03d7221 */ /* 0x000fe20000010000 */
[----:B------:R-:W-:Y:S01]  /*23a0*/  FFMA.FTZ R89, R58, R224, R89 ;  /* 0x000000e03a597223 */ /* 0x000fe20000010059 */
[----:B------:R-:W-:Y:S01]  /*23b0*/  FMUL.FTZ R34, R24, UR13 ;  /* 0x0000000d18227c20 */ /* 0x000fe20008410000 */
[----:B------:R-:W-:Y:S01]  /*23c0*/  FSEL R35, R35, RZ, !P4 ;  /* 0x000000ff23237208 */ /* 0x000fe20006000000 */
[----:B------:R-:W-:Y:S06]  /*23d0*/  @P0 BRA `(.L_x_148) ;  /* 0x0000000800340947 */ /* 0x000fec0003800000 */
        /* <DEDUP_REMOVED lines=22> */
[C---:B------:R-:W-:Y:S01]  /*2540*/  FMUL.FTZ R24, R56.reuse, R225 ;  /* 0x000000e138187220 */ /* 0x040fe20000410000 */
        /* <DEDUP_REMOVED lines=10> */
[----:B------:R-:W-:Y:S01]  /*25f0*/  F2FP.BF16.F32.PACK_AB R24, R213, R24 ;  /* 0x00000018d518723e */ /* 0x000fe200000010ff */
[----:B------:R-:W-:Y:S06]  /*2600*/  BRA `(.L_x_151) ;  /* 0x0000001000987947 */ /* 0x000fec0003800000 */
.L_x_150:
        /* <DEDUP_REMOVED lines=33> */
.L_x_149:
        /* <DEDUP_REMOVED lines=36> */
.L_x_152:
        /* <DEDUP_REMOVED lines=37> */
.L_x_148:
        /* <DEDUP_REMOVED lines=8> */
[----:B-----5:R-:W-:Y:S01]  /*2d30*/  SHF.L.U32 R3, R95, 0x10, RZ ;  /* 0x000000105f037819 */ /* 0x020fe200000006ff */
[-C--:B------:R-:W-:Y:S01]  /*2d40*/  FFMA.FTZ R221, R221, R34.reuse, R35 ;  /* 0x00000022dddd7223 */ /* 0x080fe20000010023 */
[--C-:B------:R-:W-:Y:S01]  /*2d50*/  FADD.FTZ R24, R225, -R0.reuse ;  /* 0x80000000e1187221 */ /* 0x100fe20000010000 */
[----:B------:R-:W-:Y:S01]  /*2d60*/  FADD.FTZ R28, R212, -R219 ;  /* 0x800000dbd41c7221 */ /* 0x000fe20000010000 */
[----:B------:R-:W-:Y:S01]  /*2d70*/  PRMT R0, R95, 0x7632, R0 ;  /* 0x000076325f007816 */ /* 0x000fe20000000000 */
[----:B------:R-:W-:Y:S01]  /*2d80*/  FFMA.FTZ R204, R204, R34, R35 ;  /* 0x00000022cccc7223 */ /* 0x000fe20000010023 */
[----:B------:R-:W-:Y:S01]  /*2d90*/  SHF.L.U32 R25, R94, 0x10, RZ ;  /* 0x000000105e197819 */ /* 0x000fe200000006ff */
[----:B------:R-:W-:Y:S01]  /*2da0*/  FFMA.FTZ R28, R56, R28, R3 ;  /* 0x0000001c381c7223 */ /* 0x000fe20000010003 */
[----:B------:R-:W-:Y:S01]  /*2db0*/  SHF.L.U32 R27, R0, 0x10, RZ ;  /* 0x00000010001b7819 */ /* 0x000fe200000006ff */
[----:B------:R-:W-:Y:S01]  /*2dc0*/  FADD.FTZ R26, R214, -R221 ;  /* 0x800000ddd61a7221 */ /* 0x000fe20000010000 */
[----:B------:R-:W-:Y:S01]  /*2dd0*/  PRMT R3, R94, 0x7632, R3 ;  /* 0x000076325e037816 */ /* 0x000fe20000000003 */
[----:B------:R-:W-:Y:S01]  /*2de0*/  FADD.FTZ R204, R215, -R204 ;  /* 0x800000ccd7cc7221 */ /* 0x000fe20000010000 */
[----:B------:R-:W-:Y:S01]  /*2df0*/  PRMT R2, R93, 0x7632, R2 ;  /* 0x000076325d027816 */ /* 0x000fe20000000002 */
[-CC-:B------:R-:W-:Y:S01]  /*2e00*/  FFMA.FTZ R213, R213, R34.reuse, R35.reuse ;  /* 0x00000022d5d57223 */ /* 0x180fe20000010023 */
[----:B------:R-:W-:Y:S01]  /*2e10*/  PRMT R0, R92, 0x7632, R0 ;  /* 0x000076325c007816 */ /* 0x000fe20000000000 */
[-CC-:B------:R-:W-:Y:S01]  /*2e20*/  FFMA.FTZ R223, R223, R34.reuse, R35.reuse ;  /* 0x00000022dfdf7223 */ /* 0x180fe20000010023 */
[-CC-:B------:R-:W-:Y:S01]  /*2e30*/  FFMA.FTZ R211, R211, R34.reuse, R35.reuse ;  /* 0x00000022d3d37223 */ /* 0x180fe20000010023 */
[----:B------:R-:W-:Y:S01]  /*2e40*/  FFMA.FTZ R206, R206, R34, R35 ;  /* 0x00000022cece7223 */ /* 0x000fe20000010023 */
[----:B------:R-:W-:Y:S01]  /*2e50*/  SHF.L.U32 R31, R3, 0x10, RZ ;  /* 0x00000010031f7819 */ /* 0x000fe200000006ff */
[C---:B------:R-:W-:Y:S01]  /*2e60*/  FFMA.FTZ R33, R56.reuse, R204, R27 ;  /* 0x000000cc38217223 */ /* 0x040fe2000001001b */
        /* <DEDUP_REMOVED lines=17> */
[----:B------:R-:W-:Y:S01]  /*2f80*/  F2FP.BF16.F32.PACK_AB R24, R24, R3 ;  /* 0x000000031818723e */ /* 0x000fe200000010ff */
[----:B------:R-:W-:Y:S06]  /*2f90*/  BRA `(.L_x_151) ;  /* 0x0000000800347947 */ /* 0x000fec0003800000 */
.L_x_154:
[-CC-:B------:R-:W-:Y:S01]  /*2fa0*/  FFMA.FTZ R0, R0, R34.reuse, R35.reuse ;  /* 0x0000002200007223 */ /* 0x180fe20000010023 */
[-CC-:B------:R-:W-:Y:S01]  /*2fb0*/  FFMA.FTZ R223, R223, R34.reuse, R35.reuse ;  /* 0x00000022dfdf7223 */ /* 0x180fe20000010023 */
[-C--:B------:R-:W-:Y:S01]  /*2fc0*/  FFMA.FTZ R221, R221, R34.reuse, R35 ;  /* 0x00000022dddd7223 */ /* 0x080fe20000010023 */
[----:B-----5:R-:W-:Y:S01]  /*2fd0*/  SHF.L.U32 R2, R94, 0x10, RZ ;  /* 0x000000105e027819 */ /* 0x020fe200000006ff */
[----:B------:R-:W-:Y:S01]  /*2fe0*/  FADD.FTZ R225, R225, -R0 ;  /* 0x80000000e1e17221 */ /* 0x000fe20000010000 */
[----:B------:R-:W-:Y:S01]  /*2ff0*/  SHF.L.U32 R0, R93, 0x10, RZ ;  /* 0x000000105d007819 */ /* 0x000fe200000006ff */
[----:B------:R-:W-:Y:S01]  /*3000*/  FADD.FTZ R223, R216, -R223 ;  /* 0x800000dfd8df7221 */ /* 0x000fe20000010000 */
[----:B------:R-:W-:Y:S01]  /*3010*/  FADD.FTZ R221, R214, -R221 ;  /* 0x800000ddd6dd7221 */ /* 0x000fe20000010000 */
[----:B------:R-:W-:Y:S01]  /*3020*/  PRMT R17, R95, 0x7632, R17 ;  /* 0x000076325f117816 */ /* 0x000fe20000000011 */
[-CC-:B------:R-:W-:Y:S01]  /*3030*/  FFMA.FTZ R213, R213, R34.reuse, R35.reuse ;  /* 0x00000022d5d57223 */ /* 0x180fe20000010023 */
        /* <DEDUP_REMOVED lines=24> */
[C---:B------:R-:W-:Y:S01]  /*31c0*/  FFMA.FTZ R2, R56.reuse, R211, R2 ;  /* 0x000000d338027223 */ /* 0x040fe20000010002 */
[----:B------:R-:W-:-:S02]  /*31d0*/  FFMA.FTZ R0, R56, R213, R0 ;  /* 0x000000d538007223 */ /* 0x000fc40000010000 */
        /* <DEDUP_REMOVED lines=9> */
.L_x_153:
[----:B------:R-:W-:-:S04]  /*3270*/  UISETP.NE.U32.AND UP0, UPT, UR6, URZ, UPT ;  /* 0x000000ff0600728c */ /* 0x000fc8000bf05070 */
[----:B------:R-:W-:-:S09]  /*3280*/  UISETP.NE.AND.EX UP0, UPT, UR7, URZ, UPT, UP0 ;  /* 0x000000ff0700728c */ /* 0x000fd2000bf05300 */
[----:B------:R-:W-:Y:S05]  /*3290*/  BRA.U UP0, `(.L_x_155) ;  /* 0x0000000100b47547 */ /* 0x000fea000b800000 */
        /* <DEDUP_REMOVED lines=45> */
.L_x_155:
        /* <DEDUP_REMOVED lines=47> */
[----:B------:R-:W-:-:S07]  /*3860*/  MOV R20, R24 ;  /* 0x0000001800147202 */ /* 0x000fce0000000f00 */
.L_x_151:
[----:B------:R-:W-:Y:S01]  /*3870*/  ISETP.NE.U32.AND P0, PT, RZ, UR4, PT ;  /* 0x00000004ff007c0c */ /* 0x000fe2000bf05070 */
[----:B------:R-:W0:Y:S01]  /*3880*/  LDC.64 R2, c[0x0][0x468] ;  /* 0x00011a00ff027b82 */ /* 0x000e220000000a00 */
[----:B------:R-:W-:Y:S02]  /*3890*/  ISETP.NE.U32.AND P1, PT, RZ, UR6, PT ;  /* 0x00000006ff007c0c */ /* 0x000fe4000bf25070 */
[----:B------:R-:W-:Y:S02]  /*38a0*/  ISETP.NE.AND.EX P0, PT, RZ, UR5, PT, P0 ;  /* 0x00000005ff007c0c */ /* 0x000fe4000bf05300 */
[----:B------:R-:W-:Y:S02]  /*38b0*/  ISETP.NE.AND.EX P1, PT, RZ, UR7, PT, P1 ;  /* 0x00000007ff007c0c */ /* 0x000fe4000bf25310 */
[----:B------:R-:W-:-:S04]  /*38c0*/  ISETP.NE.U32.AND P2, PT, R40, RZ, PT ;  /* 0x000000ff2800720c */ /* 0x000fc80003f45070 */
[----:B------:R-:W-:-:S05]  /*38d0*/  ISETP.NE.AND.EX P2, PT, R41, RZ, PT, P2 ;  /* 0x000000ff2900720c */ /* 0x000fca0003f45320 */
[----:B------:R-:W1:Y:S08]  /*38e0*/  @P0 LDC.64 R30, c[0x0][0x478] ;  /* 0x00011e00ff1e0b82 */ /* 0x000e700000000a00 */
[----:B------:R-:W2:Y:S01]  /*38f0*/  @P1 LDC.64 R28, c[0x0][0x470] ;  /* 0x00011c00ff1c1b82 */ /* 0x000ea20000000a00 */
[----:B0-----:R-:W-:-:S04]  /*3900*/  IMAD.WIDE.U32 R32, R171, 0x10, R2 ;  /* 0x00000010ab207825 */ /* 0x001fc800078e0002 */
[----:B-1----:R-:W-:-:S05]  /*3910*/  @P0 IMAD.WIDE.U32 R30, R171, 0x10, R30 ;  /* 0x00000010ab1e0825 */ /* 0x002fca00078e001e */
[----:B------:R0:W-:Y:S01]  /*3920*/  @P0 STG.E.128 desc[UR8][R30.64], R20 ;  /* 0x000000141e000986 */ /* 0x0001e2000c101d08 */
[----:B--2---:R-:W-:-:S03]  /*3930*/  @P1 IMAD.WIDE.U32 R28, R171, 0x10, R28 ;  /* 0x00000010ab1c1825 */ /* 0x004fc600078e001c */
[----:B------:R0:W-:Y:S04]  /*3940*/  STG.E.128 desc[UR8][R32.64], R24 ;  /* 0x0000001820007986 */ /* 0x0001e8000c101d08 */
[----:B------:R0:W-:Y:S01]  /*3950*/  @P1 STG.E.128 desc[UR8][R28.64], R16 ;  /* 0x000000101c001986 */ /* 0x0001e2000c101d08 */
[----:B------:R-:W-:Y:S05]  /*3960*/  @!P2 BRA `(.L_x_156) ;  /* 0x0000000800dca947 */ /* 0x000fea0003800000 */
[----:B------:R-:W-:Y:S05]  /*3970*/  @!P0 BRA `(.L_x_157) ;  /* 0x00000004007c8947 */ /* 0x000fea0003800000 */
[----:B------:R-:W-:Y:S05]  /*3980*/  @!P1 BRA `(.L_x_158) ;  /* 0x0000000000c49947 */ /* 0x000fea0003800000 */
[-CC-:B------:R-:W-:Y:S01]  /*3990*/  FFMA.FTZ R201, R201, R34.reuse, R35.reuse ;  /* 0x00000022c9c97223 */ /* 0x180fe20000010023 */
[-CC-:B------:R-:W-:Y:S01]  /*39a0*/  FFMA.FTZ R197, R197, R34.reuse, R35.reuse ;  /* 0x00000022c5c57223 */ /* 0x180fe20000010023 */
[----:B-----5:R-:W-:Y:S01]  /*39b0*/  SHF.L.U32 R0, R5, 0x10, RZ ;  /* 0x0000001005007819 */ /* 0x020fe200000006ff */
[-C--:B------:R-:W-:Y:S01]  /*39c0*/  FFMA.FTZ R205, R205, R34.reuse, R35 ;  /* 0x00000022cdcd7223 */ /* 0x080fe20000010023 */
[----:B0-----:R-:W-:Y:S01]  /*39d0*/  SHF.L.U32 R16, R6, 0x10, RZ ;  /* 0x0000001006107819 */ /* 0x001fe200000006ff */
        /* <DEDUP_REMOVED lines=44> */
.L_x_158:
        /* <DEDUP_REMOVED lines=45> */
.L_x_157:
        /* <DEDUP_REMOVED lines=46> */
.L_x_160:
[----:B-----5:R-:W-:Y:S01]  /*4250*/  PRMT R0, R7, 0x7632, R0 ;  /* 0x0000763207007816 */ /* 0x020fe20000000000 */
[-CC-:B------:R-:W-:Y:S01]  /*4260*/  FFMA.FTZ R193, R193, R34.reuse, R35.reuse ;  /* 0x00000022c1c17223 */ /* 0x180fe20000010023 */
[-CC-:B------:R-:W-:Y:S01]  /*4270*/  FFMA.FTZ R184, R184, R34.reuse, R35.reuse ;  /* 0x00000022b8b87223 */ /* 0x180fe20000010023 */
[-C--:B------:R-:W-:Y:S01]  /*4280*/  FFMA.FTZ R197, R197, R34.reuse, R35 ;  /* 0x00000022c5c57223 */ /* 0x080fe20000010023 */
[----:B0-----:R-:W-:Y:S01]  /*4290*/  SHF.L.U32 R25, R7, 0x10, RZ ;  /* 0x0000001007197819 */ /* 0x001fe200000006ff */
[----:B------:R-:W-:Y:S01]  /*42a0*/  FADD.FTZ R193, R198, -R193 ;  /* 0x800000c1c6c17221 */ /* 0x000fe20000010000 */
[----:B------:R-:W-:Y:S01]  /*42b0*/  SHF.L.U32 R24, R0, 0x10, RZ ;  /* 0x0000001000187819 */ /* 0x000fe200000006ff */
[----:B------:R-:W-:Y:S01]  /*42c0*/  FADD.FTZ R191, R191, -R184 ;  /* 0x800000b8bfbf7221 */ /* 0x000fe20000010000 */
[----:B------:R-:W-:Y:S01]  /*42d0*/  SHF.L.U32 R0, R6, 0x10, RZ ;  /* 0x0000001006007819 */ /* 0x000fe200000006ff */
[----:B------:R-:W-:Y:S01]  /*42e0*/  FADD.FTZ R197, R196, -R197 ;  /* 0x800000c5c4c57221 */ /* 0x000fe20000010000 */
[C-C-:B------:R-:W-:Y:S01]  /*42f0*/  FFMA.FTZ R27, R56.reuse, R193, R25.reuse ;  /* 0x000000c1381b7223 */ /* 0x140fe20000010019 */
[----:B------:R-:W-:Y:S01]  /*4300*/  FFMA.FTZ R32, R56, R191, R24 ;  /* 0x000000bf38207223 */ /* 0x000fe20000010018 */
[----:B------:R-:W-:Y:S01]  /*4310*/  PRMT R25, R6, 0x7632, R25 ;  /* 0x0000763206197816 */ /* 0x000fe20000000019 */
[----:B------:R-:W-:Y:S01]  /*4320*/  FFMA.FTZ R197, R56, R197, R0 ;  /* 0x000000c538c57223 */ /* 0x000fe20000010000 */
[----:B------:R-:W-:Y:S01]  /*4330*/  PRMT R24, R5, 0x7632, R24 ;  /* 0x0000763205187816 */ /* 0x000fe20000000018 */
[-CC-:B------:R-:W-:Y:S01]  /*4340*/  FFMA.FTZ R186, R186, R34.reuse, R35.reuse ;  /* 0x00000022baba7223 */ /* 0x180fe20000010023 */
[----:B------:R-:W-:Y:S01]  /*4350*/  PRMT R0, R4, 0x7632, R0 ;  /* 0x0000763204007816 */ /* 0x000fe20000000000 */
        /* <DEDUP_REMOVED lines=24> */
.L_x_156:
[----:B------:R-:W-:Y:S05]  /*44e0*/  @!P0 BRA `(.L_x_161) ;  /* 0x00000004001c8947 */ /* 0x000fea0003800000 */
        /* <DEDUP_REMOVED lines=10> */
[----:B0-----:R-:W-:Y:S01]  /*4590*/  FADD.FTZ R17, R203, -R190 ;  /* 0x800000becb117221 */ /* 0x001fe20000010000 */
        /* <DEDUP_REMOVED lines=27> */
.L_x_162:
        /* <DEDUP_REMOVED lines=16> */
[C---:B0-----:R-:W-:Y:S01]  /*4850*/  FMUL.FTZ R24, R56.reuse, R205 ;  /* 0x000000cd38187220 */ /* 0x041fe20000410000 */
        /* <DEDUP_REMOVED lines=16> */
.L_x_161:
        /* <DEDUP_REMOVED lines=34> */
.L_x_163:
        /* <DEDUP_REMOVED lines=27> */
[----:B------:R-:W-:-:S07]  /*4d30*/  F2FP.BF16.F32.PACK_AB R24, R203, R24 ;  /* 0x00000018cb18723e */ /* 0x000fce00000010ff */
.L_x_159:
[----:B------:R-:W0:Y:S01]  /*4d40*/  @P0 LDC.64 R30, c[0x0][0x478] ;  /* 0x00011e00ff1e0b82 */ /* 0x000e220000000a00 */
[----:B------:R-:W-:-:S07]  /*4d50*/  IMAD.WIDE.U32 R32, R169, 0x10, R2 ;  /* 0x00000010a9207825 */ /* 0x000fce00078e0002 */
[----:B------:R-:W1:Y:S01]  /*4d60*/  @P1 LDC.64 R28, c[0x0][0x470] ;  /* 0x00011c00ff1c1b82 */ /* 0x000e620000000a00 */
[----:B0-----:R-:W-:-:S05]  /*4d70*/  @P0 IMAD.WIDE.U32 R30, R169, 0x10, R30 ;  /* 0x00000010a91e0825 */ /* 0x001fca00078e001e */
[----:B------:R0:W-:Y:S01]  /*4d80*/  @P0 STG.E.128 desc[UR8][R30.64], R20 ;  /* 0x000000141e000986 */ /* 0x0001e2000c101d08 */
[----:B-1----:R-:W-:-:S03]  /*4d90*/  @P1 IMAD.WIDE.U32 R28, R169, 0x10, R28 ;  /* 0x00000010a91c1825 */ /* 0x002fc600078e001c */
[----:B------:R0:W-:Y:S04]  /*4da0*/  STG.E.128 desc[UR8][R32.64], R24 ;  /* 0x0000001820007986 */ /* 0x0001e8000c101d08 */
[----:B------:R0:W-:Y:S01]  /*4db0*/  @P1 STG.E.128 desc[UR8][R28.64], R16 ;  /* 0x000000101c001986 */ /* 0x0001e2000c101d08 */
[----:B------:R-:W-:Y:S05]  /*4dc0*/  @!P2 BRA `(.L_x_164) ;  /* 0x0000000800dca947 */ /* 0x000fea0003800000 */
[----:B------:R-:W-:Y:S05]  /*4dd0*/  @!P0 BRA `(.L_x_165) ;  /* 0x00000004007c8947 */ /* 0x000fea0003800000 */
[----:B------:R-:W-:Y:S05]  /*4de0*/  @!P1 BRA `(.L_x_166) ;  /* 0x0000000000c49947 */ /* 0x000fea0003800000 */
[-CC-:B------:R-:W-:Y:S01]  /*4df0*/  FFMA.FTZ R0, R173, R34.reuse, R35.reuse ;  /* 0x00000022ad007223 */ /* 0x180fe20000010023 */
[-CC-:B------:R-:W-:Y:S01]  /*4e00*/  FFMA.FTZ R175, R175, R34.reuse, R35.reuse ;  /* 0x00000022afaf7223 */ /* 0x180fe20000010023 */
[-CC-:B------:R-:W-:Y:S01]  /*4e10*/  FFMA.FTZ R177, R177, R34.reuse, R35.reuse ;  /* 0x00000022b1b17223 */ /* 0x180fe20000010023 */
[-CC-:B0-----:R-:W-:Y:S01]  /*4e20*/  FFMA.FTZ R17, R170, R34.reuse, R35.reuse ;  /* 0x00000022aa117223 */ /* 0x181fe20000010023 */
[----:B------:R-:W-:Y:S01]  /*4e30*/  FADD.FTZ R59, R59, -R0 ;  /* 0x800000003b3b7221 */ /* 0x000fe20000010000 */
[-C--:B------:R-:W-:Y:S01]  /*4e40*/  FFMA.FTZ R25, R182, R34.reuse, R35 ;  /* 0x00000022b6197223 */ /* 0x080fe20000010023 */
[----:B-----5:R-:W-:Y:S01]  /*4e50*/  SHF.L.U32 R0, R9, 0x10, RZ ;  /* 0x0000001009007819 */ /* 0x020fe200000006ff */
[----:B------:R-:W-:Y:S01]  /*4e60*/  FADD.FTZ R175, R162, -R175 ;  /* 0x800000afa2af7221 */ /* 0x000fe20000010000 */
[----:B------:R-:W-:Y:S01]  /*4e70*/  SHF.L.U32 R16, R10, 0x10, RZ ;  /* 0x000000100a107819 */ /* 0x000fe200000006ff */
[----:B------:R-:W-:Y:S01]  /*4e80*/  FADD.FTZ R177, R164, -R177 ;  /* 0x800000b1a4b17221 */ /* 0x000fe20000010000 */
[----:B------:R-:W-:Y:S01]  /*4e90*/  FADD.FTZ R19, R168, -R17 ;  /* 0x80000011a8137221 */ /* 0x000fe20000010000 */
[----:B------:R-:W-:Y:S01]  /*4ea0*/  FADD.FTZ R29, R180, -R25 ;  /* 0x80000019b41d7221 */ /* 0x000fe20000010000 */
[-CC-:B------:R-:W-:Y:S01]  /*4eb0*/  FFMA.FTZ R17, R174, R34.reuse, R35.reuse ;  /* 0x00000022ae117223 */ /* 0x180fe20000010023 */
[C---:B------:R-:W-:Y:S01]  /*4ec0*/  FFMA.FTZ R25, R56.reuse, R175, R0 ;  /* 0x000000af38197223 */ /* 0x040fe20000010000 */
[----:B------:R-:W-:Y:S01]  /*4ed0*/  FFMA.FTZ R26, R56, R177, R16 ;  /* 0x000000b1381a7223 */ /* 0x000fe20000010010 */
[----:B------:R-:W-:Y:S01]  /*4ee0*/  PRMT R0, R8, 0x7632, R0 ;  /* 0x0000763208007816 */ /* 0x000fe20000000000 */
[-CC-:B------:R-:W-:Y:S01]  /*4ef0*/  FFMA.FTZ R23, R178, R34.reuse, R35.reuse ;  /* 0x00000022b2177223 */ /* 0x180fe20000010023 */
        /* <DEDUP_REMOVED lines=8> */
[----:B------:R-:W-:-:S02]  /*4f80*/  SHF.L.U32 R27, R11, 0x10, RZ ;  /* 0x000000100b1b7819 */ /* 0x000fc400000006ff */
[----:B------:R-:W-:Y:S01]  /*4f90*/  SHF.L.U32 R20, R20, 0x10, RZ ;  /* 0x0000001014147819 */ /* 0x000fe200000006ff */
[----:B------:R-:W-:Y:S01]  /*4fa0*/  FFMA.FTZ R17, R56, R59, R17 ;  /* 0x0000003b38117223 */ /* 0x000fe20000010011 */
[----:B------:R-:W-:Y:S01]  /*4fb0*/  SHF.L.U32 R18, R18, 0x10, RZ ;  /* 0x0000001012127819 */ /* 0x000fe200000006ff */
[----:B------:R-:W-:Y:S01]  /*4fc0*/  FFMA.FTZ R27, R56, R179, R27 ;  /* 0x000000b3381b7223 */ /* 0x000fe2000001001b */
[----:B------:R-:W-:Y:S01]  /*4fd0*/  SHF.L.U32 R16, R16, 0x10, RZ ;  /* 0x0000001010107819 */ /* 0x000fe200000006ff */
[----:B------:R-:W-:Y:S01]  /*4fe0*/  FFMA.FTZ R20, R56, R29, R20 ;  /* 0x0000001d38147223 */ /* 0x000fe20000010014 */
[----:B------:R-:W-:Y:S01]  /*4ff0*/  SHF.L.U32 R0, R0, 0x10, RZ ;  /* 0x0000001000007819 */ /* 0x000fe200000006ff */
[C---:B------:R-:W-:Y:S02]  /*5000*/  FFMA.FTZ R23, R56.reuse, R23, R18 ;  /* 0x0000001738177223 */ /* 0x040fe40000010012 */
[----:B------:R-:W-:Y:S01]  /*5010*/  FFMA.FTZ R16, R56, R21, R16 ;  /* 0x0000001538107223 */ /* 0x000fe20000010010 */
[----:B------:R-:W-:Y:S01]  /*5020*/  F2FP.BF16.F32.PACK_AB R27, R20, R27 ;  /* 0x0000001b141b723e */ /* 0x000fe200000010ff */
[----:B------:R-:W-:Y:S01]  /*5030*/  FFMA.FTZ R0, R56, R19, R0 ;  /* 0x0000001338007223 */ /* 0x000fe20000010000 */
[----:B------:R-:W-:-:S02]  /*5040*/  F2FP.BF16.F32.PACK_AB R26, R23, R26 ;  /* 0x0000001a171a723e */ /* 0x000fc400000010ff */
[----:B------:R-:W-:Y:S02]  /*5050*/  F2FP.BF16.F32.PACK_AB R25, R16, R25 ;  /* 0x000000191019723e */ /* 0x000fe400000010ff */
[----:B------:R-:W-:Y:S02]  /*5060*/  F2FP.BF16.F32.PACK_AB R24, R0, R17 ;  /* 0x000000110018723e */ /* 0x000fe400000010ff */
[----:B------:R-:W-:Y:S02]  /*5070*/  MOV R19, R27 ;  /* 0x0000001b00137202 */ /* 0x000fe40000000f00 */
        /* <DEDUP_REMOVED lines=8> */
.L_x_166:
[-CC-:B------:R-:W-:Y:S01]  /*5100*/  FFMA.FTZ R0, R173, R34.reuse, R35.reuse ;  /* 0x00000022ad007223 */ /* 0x180fe20000010023 */
[-CC-:B0-----:R-:W-:Y:S01]  /*5110*/  FFMA.FTZ R25, R178, R34.reuse, R35.reuse ;  /* 0x00000022b2197223 */ /* 0x181fe20000010023 */
[-CC-:B------:R-:W-:Y:S01]  /*5120*/  FFMA.FTZ R175, R175, R34.reuse, R35.reuse ;  /* 0x00000022afaf7223 */ /* 0x180fe20000010023 */
[-C--:B------:R-:W-:Y:S01]  /*5130*/  FFMA.FTZ R177, R177, R34.reuse, R35 ;  /* 0x00000022b1b17223 */ /* 0x080fe20000010023 */
[----:B------:R-:W-:Y:S01]  /*5140*/  FADD.FTZ R59, R59, -R0 ;  /* 0x800000003b3b7221 */ /* 0x000fe20000010000 */
[----:B------:R-:W-:Y:S01]  /*5150*/  FADD.FTZ R29, R176, -R25 ;  /* 0x80000019b01d7221 */ /* 0x000fe20000010000 */
[-CC-:B------:R-:W-:Y:S01]  /*5160*/  FFMA.FTZ R21, R170, R34.reuse, R35.reuse ;  /* 0x00000022aa157223 */ /* 0x180fe20000010023 */
        /* <DEDUP_REMOVED lines=11> */
[----:B------:R-:W-:Y:S01]  /*5220*/  FFMA.FTZ R179, R179, R34, R35 ;  /* 0x00000022b3b37223 */ /* 0x000fe20000010023 */
[----:B------:R-:W-:Y:S01]  /*5230*/  PRMT R0, R8, 0x7632, R0 ;  /* 0x0000763208007816 */ /* 0x000fe20000000000 */
[----:B------:R-:W-:Y:S01]  /*5240*/  FADD.FTZ R27, R172, -R21 ;  /* 0x80000015ac1b7221 */ /* 0x000fe20000010000 */
[----:B------:R-:W-:Y:S01]  /*5250*/  PRMT R22, R10, 0x7632, R22 ;  /* 0x000076320a167816 */ /* 0x000fe20000000016 */
[----:B------:R-:W-:Y:S01]  /*5260*/  FADD.FTZ R179, R166, -R179 ;  /* 0x800000b3a6b37221 */ /* 0x000fe20000010000 */
[----:B------:R-:W-:-:S02]  /*5270*/  PRMT R20, R9, 0x7632, R20 ;  /* 0x0000763209147816 */ /* 0x000fc40000000014 */
[----:B------:R-:W-:Y:S02]  /*5280*/  SHF.L.U32 R31, R11, 0x10, RZ ;  /* 0x000000100b1f7819 */ /* 0x000fe400000006ff */
[----:B------:R-:W-:Y:S02]  /*5290*/  SHF.L.U32 R24, R24, 0x10, RZ ;  /* 0x0000001018187819 */ /* 0x000fe400000006ff */
[----:B------:R-:W-:Y:S01]  /*52a0*/  SHF.L.U32 R21, R8, 0x10, RZ ;  /* 0x0000001008157819 */ /* 0x000fe200000006ff */
[----:B------:R-:W-:Y:S01]  /*52b0*/  FFMA.FTZ R31, R56, R179, R31 ;  /* 0x000000b3381f7223 */ /* 0x000fe2000001001f */
[----:B------:R-:W-:Y:S01]  /*52c0*/  SHF.L.U32 R22, R22, 0x10, RZ ;  /* 0x0000001016167819 */ /* 0x000fe200000006ff */
[----:B------:R-:W-:Y:S01]  /*52d0*/  FFMA.FTZ R24, R56, R33, R24 ;  /* 0x0000002138187223 */ /* 0x000fe20000010018 */
[----:B------:R-:W-:Y:S01]  /*52e0*/  SHF.L.U32 R20, R20, 0x10, RZ ;  /* 0x0000001014147819 */ /* 0x000fe200000006ff */
[----:B------:R-:W-:Y:S01]  /*52f0*/  FFMA.FTZ R21, R56, R59, R21 ;  /* 0x0000003b38157223 */ /* 0x000fe20000010015 */
[----:B------:R-:W-:Y:S01]  /*5300*/  SHF.L.U32 R0, R0, 0x10, RZ ;  /* 0x0000001000007819 */ /* 0x000fe200000006ff */
[----:B------:R-:W-:-:S02]  /*5310*/  FFMA.FTZ R29, R56, R29, R22 ;  /* 0x0000001d381d7223 */ /* 0x000fc40000010016 */
[----:B------:R-:W-:Y:S01]  /*5320*/  FFMA.FTZ R20, R56, R27, R20 ;  /* 0x0000001b38147223 */ /* 0x000fe20000010014 */
[----:B------:R-:W-:Y:S01]  /*5330*/  F2FP.BF16.F32.PACK_AB R27, R24, R31 ;  /* 0x0000001f181b723e */ /* 0x000fe200000010ff */
[----:B------:R-:W-:Y:S01]  /*5340*/  FFMA.FTZ R0, R56, R23, R0 ;  /* 0x0000001738007223 */ /* 0x000fe20000010000 */
        /* <DEDUP_REMOVED lines=8> */
.L_x_165:
[----:B------:R-:W-:Y:S05]  /*53d0*/  @!P1 BRA `(.L_x_168) ;  /* 0x0000000000b49947 */ /* 0x000fea0003800000 */
        /* <DEDUP_REMOVED lines=45> */
.L_x_168:
[-CC-:B------:R-:W-:Y:S01]  /*56b0*/  FFMA.FTZ R0, R173, R34.reuse, R35.reuse ;  /* 0x00000022ad007223 */ /* 0x180fe20000010023 */
[-CC-:B0-----:R-:W-:Y:S01]  /*56c0*/  FFMA.FTZ R33, R182, R34.reuse, R35.reuse ;  /* 0x00000022b6217223 */ /* 0x181fe20000010023 */
[-CC-:B------:R-:W-:Y:S01]  /*56d0*/  FFMA.FTZ R177, R177, R34.reuse, R35.reuse ;  /* 0x00000022b1b17223 */ /* 0x180fe20000010023 */
[-C--:B------:R-:W-:Y:S01]  /*56e0*/  FFMA.FTZ R179, R179, R34.reuse, R35 ;  /* 0x00000022b3b37223 */ /* 0x080fe20000010023 */
[--C-:B------:R-:W-:Y:S01]  /*56f0*/  FADD.FTZ R59, R59, -R0.reuse ;  /* 0x800000003b3b7221 */ /* 0x100fe20000010000 */
[C---:B-----5:R-:W-:Y:S01]  /*5700*/  PRMT R0, R11.reuse, 0x7632, R0 ;  /* 0x000076320b007816 */ /* 0x060fe20000000000 */
[----:B------:R-:W-:Y:S01]  /*5710*/  FADD.FTZ R33, R180, -R33 ;  /* 0x80000021b4217221 */ /* 0x000fe20000010000 */
[----:B------:R-:W-:Y:S01]  /*5720*/  FADD.FTZ R177, R164, -R177 ;  /* 0x800000b1a4b17221 */ /* 0x000fe20000010000 */
[----:B------:R-:W-:Y:S01]  /*5730*/  SHF.L.U32 R31, R11, 0x10, RZ ;  /* 0x000000100b1f7819 */ /* 0x000fe200000006ff */
[----:B------:R-:W-:Y:S01]  /*5740*/  FADD.FTZ R179, R166, -R179 ;  /* 0x800000b3a6b37221 */ /* 0x000fe20000010000 */
[----:B------:R-:W-:Y:S01]  /*5750*/  SHF.L.U32 R24, R0, 0x10, RZ ;  /* 0x0000001000187819 */ /* 0x000fe200000006ff */
[-CC-:B------:R-:W-:Y:S01]  /*5760*/  FFMA.FTZ R29, R178, R34.reuse, R35.reuse ;  /* 0x00000022b21d7223 */ /* 0x180fe20000010023 */
[----:B------:R-:W-:Y:S01]  /*5770*/  SHF.L.U32 R0, R10, 0x10, RZ ;  /* 0x000000100a007819 */ /* 0x000fe200000006ff */
[-CC-:B------:R-:W-:Y:S01]  /*5780*/  FFMA.FTZ R25, R170, R34.reuse, R35.reuse ;  /* 0x00000022aa197223 */ /* 0x180fe20000010023 */
[----:B------:R-:W-:Y:S01]  /*5790*/  PRMT R26, R10, 0x7632, R26 ;  /* 0x000076320a1a7816 */ /* 0x000fe2000000001a */
[C-C-:B------:R-:W-:Y:S01]  /*57a0*/  FFMA.FTZ R32, R56.reuse, R33, R24.reuse ;  /* 0x0000002138207223 */ /* 0x140fe20000010018 */
[----:B------:R-:W-:Y:S01]  /*57b0*/  PRMT R24, R9, 0x7632, R24 ;  /* 0x0000763209187816 */ /* 0x000fe20000000018 */
[--C-:B------:R-:W-:Y:S01]  /*57c0*/  FFMA.FTZ R177, R56, R177, R0.reuse ;  /* 0x000000b138b17223 */ /* 0x100fe20000010000 */
[----:B------:R-:W-:Y:S01]  /*57d0*/  PRMT R0, R8, 0x7632, R0 ;  /* 0x0000763208007816 */ /* 0x000fe20000000000 */
[-CC-:B------:R-:W-:Y:S01]  /*57e0*/  FFMA.FTZ R175, R175, R34.reuse, R35.reuse ;  /* 0x00000022afaf7223 */ /* 0x180fe20000010023 */
[----:B------:R-:W-:Y:S01]  /*57f0*/  FFMA.FTZ R27, R174, R34, R35 ;  /* 0x00000022ae1b7223 */ /* 0x000fe20000010023 */
        /* <DEDUP_REMOVED lines=20> */
.L_x_164:
[----:B------:R-:W-:Y:S05]  /*5940*/  @!P0 BRA `(.L_x_169) ;  /* 0x00000004001c8947 */ /* 0x000fea0003800000 */
[----:B------:R-:W-:Y:S05]  /*5950*/  @!P1 BRA `(.L_x_170) ;  /* 0x0000000000949947 */ /* 0x000fea0003800000 */
[-CC-:B0-----:R-:W-:Y:S01]  /*5960*/  FFMA.FTZ R19, R174, R34.reuse, R35.reuse ;  /* 0x00000022ae137223 */ /* 0x181fe20000010023 */
[-CC-:B------:R-:W-:Y:S01]  /*5970*/  FFMA.FTZ R0, R173, R34.reuse, R35.reuse ;  /* 0x00000022ad007223 */ /* 0x180fe20000010023 */
[-CC-:B------:R-:W-:Y:S01]  /*5980*/  FFMA.FTZ R17, R170, R34.reuse, R35.reuse ;  /* 0x00000022aa117223 */ /* 0x180fe20000010023 */
[-C--:B------:R-:W-:Y:S01]  /*5990*/  FFMA.FTZ R175, R175, R34.reuse, R35 ;  /* 0x00000022afaf7223 */ /* 0x080fe20000010023 */
[----:B------:R-:W-:Y:S01]  /*59a0*/  FADD.FTZ R21, R172, -R19 ;  /* 0x80000013ac157221 */ /* 0x000fe20000010000 */
        /* <DEDUP_REMOVED lines=32> */
.L_x_170:
[-CC-:B0-----:R-:W-:Y:S01]  /*5bb0*/  FFMA.FTZ R29, R182, R34.reuse, R35.reuse ;  /* 0x00000022b61d7223 */ /* 0x181fe20000010023 */
        /* <DEDUP_REMOVED lines=32> */
.L_x_169:
[----:B------:R-:W-:Y:S05]  /*5dc0*/  @!P1 BRA `(.L_x_171) ;  /* 0x0000000000849947 */ /* 0x000fea0003800000 */
        /* <DEDUP_REMOVED lines=33> */
.L_x_171:
        /* <DEDUP_REMOVED lines=28> */
.L_x_167:
        /* <DEDUP_REMOVED lines=12> */
[-CC-:B0-----:R-:W-:Y:S01]  /*6260*/  FFMA.FTZ R16, R51, R34.reuse, R35.reuse ;  /* 0x0000002233107223 */ /* 0x181fe20000010023 */
[-CC-:B------:R-:W-:Y:S01]  /*6270*/  FFMA.FTZ R18, R55, R34.reuse, R35.reuse ;  /* 0x0000002237127223 */ /* 0x180fe20000010023 */
[-CC-:B------:R-:W-:Y:S01]  /*6280*/  FFMA.FTZ R17, R46, R34.reuse, R35.reuse ;  /* 0x000000222e117223 */ /* 0x180fe20000010023 */
[----:B------:R-:W-:Y:S01]  /*6290*/  FADD.FTZ R45, R45, -R0 ;  /* 0x800000002d2d7221 */ /* 0x000fe20000010000 */
[----:B------:R-:W-:Y:S01]  /*62a0*/  FADD.FTZ R49, R49, -R16 ;  /* 0x8000001031317221 */ /* 0x000fe20000010000 */
[----:B-----5:R-:W-:Y:S01]  /*62b0*/  SHF.L.U32 R0, R13, 0x10, RZ ;  /* 0x000000100d007819 */ /* 0x020fe200000006ff */
[----:B------:R-:W-:Y:S01]  /*62c0*/  FADD.FTZ R53, R53, -R18 ;  /* 0x8000001235357221 */ /* 0x000fe20000010000 */
[----:B------:R-:W-:Y:S01]  /*62d0*/  SHF.L.U32 R16, R14, 0x10, RZ ;  /* 0x000000100e107819 */ /* 0x000fe200000006ff */
[-CC-:B------:R-:W-:Y:S01]  /*62e0*/  FFMA.FTZ R43, R43, R34.reuse, R35.reuse ;  /* 0x000000222b2b7223 */ /* 0x180fe20000010023 */
[----:B------:R-:W-:Y:S01]  /*62f0*/  PRMT R20, R15, 0x7632, R20 ;  /* 0x000076320f147816 */ /* 0x000fe20000000014 */
[----:B------:R-:W-:Y:S01]  /*6300*/  FFMA.FTZ R25, R56, R45, R0 ;  /* 0x0000002d38197223 */ /* 0x000fe20000010000 */
[-CC-:B------:R-:W-:Y:S01]  /*6310*/  FFMA.FTZ R21, R50, R34.reuse, R35.reuse ;  /* 0x0000002232157223 */ /* 0x180fe20000010023 */
[----:B------:R-:W-:Y:S01]  /*6320*/  FFMA.FTZ R26, R56, R49, R16 ;  /* 0x00000031381a7223 */ /* 0x000fe20000010010 */
        /* <DEDUP_REMOVED lines=14> */
[----:B------:R-:W-:Y:S01]  /*6410*/  FFMA.FTZ R17, R56, R43, R17 ;  /* 0x0000002b38117223 */ /* 0x000fe20000010011 */
[----:B------:R-:W-:Y:S01]  /*6420*/  SHF.L.U32 R16, R16, 0x10, RZ ;  /* 0x0000001010107819 */ /* 0x000fe200000006ff */
[----:B------:R-:W-:Y:S01]  /*6430*/  FFMA.FTZ R27, R56, R57, R27 ;  /* 0x00000039381b7223 */ /* 0x000fe2000001001b */
        /* <DEDUP_REMOVED lines=18> */
.L_x_174:
[-CC-:B------:R-:W-:Y:S01]  /*6560*/  FFMA.FTZ R0, R47, R34.reuse, R35.reuse ;  /* 0x000000222f007223 */ /* 0x180fe20000010023 */
[-CC-:B0-----:R-:W-:Y:S01]  /*6570*/  FFMA.FTZ R20, R51, R34.reuse, R35.reuse ;  /* 0x0000002233147223 */ /* 0x181fe20000010023 */
[-CC-:B------:R-:W-:Y:S01]  /*6580*/  FFMA.FTZ R25, R50, R34.reuse, R35.reuse ;  /* 0x0000002232197223 */ /* 0x180fe20000010023 */
[-C--:B------:R-:W-:Y:S01]  /*6590*/  FFMA.FTZ R22, R55, R34.reuse, R35 ;  /* 0x0000002237167223 */ /* 0x080fe20000010023 */
[----:B------:R-:W-:Y:S01]  /*65a0*/  FADD.FTZ R45, R45, -R0 ;  /* 0x800000002d2d7221 */ /* 0x000fe20000010000 */
[----:B------:R-:W-:Y:S01]  /*65b0*/  FADD.FTZ R49, R49, -R20 ;  /* 0x8000001431317221 */ /* 0x000fe20000010000 */
[----:B-----5:R-:W-:Y:S01]  /*65c0*/  SHF.L.U32 R0, R13, 0x10, RZ ;  /* 0x000000100d007819 */ /* 0x020fe200000006ff */
[----:B------:R-:W-:Y:S01]  /*65d0*/  FADD.FTZ R27, R48, -R25 ;  /* 0x80000019301b7221 */ /* 0x000fe20000010000 */
[----:B------:R-:W-:Y:S01]  /*65e0*/  SHF.L.U32 R20, R14, 0x10, RZ ;  /* 0x000000100e147819 */ /* 0x000fe200000006ff */
[-CC-:B------:R-:W-:Y:S01]  /*65f0*/  FFMA.FTZ R43, R43, R34.reuse, R35.reuse ;  /* 0x000000222b2b7223 */ /* 0x180fe20000010023 */
[----:B------:R-:W-:Y:S01]  /*6600*/  PRMT R24, R15, 0x7632, R24 ;  /* 0x000076320f187816 */ /* 0x000fe20000000018 */
[-CC-:B------:R-:W-:Y:S01]  /*6610*/  FFMA.FTZ R21, R46, R34.reuse, R35.reuse ;  /* 0x000000222e157223 */ /* 0x180fe20000010023 */
[-CC-:B------:R-:W-:Y:S01]  /*6620*/  FFMA.FTZ R29, R54, R34.reuse, R35.reuse ;  /* 0x00000022361d7223 */ /* 0x180fe20000010023 */
[----:B------:R-:W-:Y:S01]  /*6630*/  FADD.FTZ R53, R53, -R22 ;  /* 0x8000001635357221 */ /* 0x000fe20000010000 */
[C---:B------:R-:W-:Y:S01]  /*6640*/  FFMA.FTZ R25, R56.reuse, R45, R0 ;  /* 0x0000002d38197223 */ /* 0x040fe20000010000 */
[----:B------:R-:W-:Y:S01]  /*6650*/  FFMA.FTZ R26, R56, R49, R20 ;  /* 0x00000031381a7223 */ /* 0x000fe20000010014 */
[----:B------:R-:W-:Y:S01]  /*6660*/  FFMA.FTZ R34, R58, R34, R35 ;  /* 0x000000223a227223 */ /* 0x000fe20000010023 */
[----:B------:R-:W-:Y:S01]  /*6670*/  PRMT R0, R12, 0x7632, R0 ;  /* 0x000076320c007816 */ /* 0x000fe20000000000 */
[----:B------:R-:W-:Y:S01]  /*6680*/  FADD.FTZ R23, R44, -R21 ;  /* 0x800000152c177221 */ /* 0x000fe20000010000 */
        /* <DEDUP_REMOVED lines=15> */
[C---:B------:R-:W-:Y:S01]  /*6780*/  FFMA.FTZ R20, R56.reuse, R27, R20 ;  /* 0x0000001b38147223 */ /* 0x040fe20000010014 */
        /* <DEDUP_REMOVED lines=8> */
[----:B------:R-:W-:Y:S01]  /*6810*/  MOV R20, R24 ;  /* 0x0000001800147202 */ /* 0x000fe20000000f00 */
[----:B------:R-:W-:Y:S06]  /*6820*/  BRA `(.L_x_175) ;  /* 0x0000000c00747947 */ /* 0x000fec0003800000 */
.L_x_173:
[----:B------:R-:W-:Y:S05]  /*6830*/  @!P1 BRA `(.L_x_176) ;  /* 0x0000000000b49947 */ /* 0x000fea0003800000 */
        /* <DEDUP_REMOVED lines=45> */
.L_x_176:
[-CC-:B------:R-:W-:Y:S01]  /*6b10*/  FFMA.FTZ R0, R47, R34.reuse, R35.reuse ;  /* 0x000000222f007223 */ /* 0x180fe20000010023 */
[-CC-:B0-----:R-:W-:Y:S01]  /*6b20*/  FFMA.FTZ R24, R51, R34.reuse, R35.reuse ;  /* 0x0000002233187223 */ /* 0x181fe20000010023 */
[-CC-:B------:R-:W-:Y:S01]  /*6b30*/  FFMA.FTZ R26, R55, R34.reuse, R35.reuse ;  /* 0x00000022371a7223 */ /* 0x180fe20000010023 */
[-CC-:B------:R-:W-:Y:S01]  /*6b40*/  FFMA.FTZ R43, R43, R34.reuse, R35.reuse ;  /* 0x000000222b2b7223 */ /* 0x180fe20000010023 */
[--C-:B------:R-:W-:Y:S01]  /*6b50*/  FADD.FTZ R45, R45, -R0.reuse ;  /* 0x800000002d2d7221 */ /* 0x100fe20000010000 */
[----:B-----5:R-:W-:Y:S01]  /*6b60*/  PRMT R0, R15, 0x7632, R0 ;  /* 0x000076320f007816 */ /* 0x020fe20000000000 */
[----:B------:R-:W-:Y:S01]  /*6b70*/  FADD.FTZ R49, R49, -R24 ;  /* 0x8000001831317221 */ /* 0x000fe20000010000 */
[-CC-:B------:R-:W-:Y:S01]  /*6b80*/  FFMA.FTZ R25, R46, R34.reuse, R35.reuse ;  /* 0x000000222e197223 */ /* 0x180fe20000010023 */
[-CC-:B------:R-:W-:Y:S01]  /*6b90*/  FFMA.FTZ R27, R50, R34.reuse, R35.reuse ;  /* 0x00000022321b7223 */ /* 0x180fe20000010023 */
[-CC-:B------:R-:W-:Y:S01]  /*6ba0*/  FFMA.FTZ R29, R54, R34.reuse, R35.reuse ;  /* 0x00000022361d7223 */ /* 0x180fe20000010023 */
[----:B------:R-:W-:Y:S01]  /*6bb0*/  SHF.L.U32 R31, R0, 0x10, RZ ;  /* 0x00000010001f7819 */ /* 0x000fe200000006ff */
[----:B------:R-:W-:Y:S01]  /*6bc0*/  FFMA.FTZ R34, R58, R34, R35 ;  /* 0x000000223a227223 */ /* 0x000fe20000010023 */
[----:B------:R-:W-:Y:S01]  /*6bd0*/  SHF.L.U32 R24, R15, 0x10, RZ ;  /* 0x000000100f187819 */ /* 0x000fe200000006ff */
[----:B------:R-:W-:Y:S01]  /*6be0*/  FADD.FTZ R53, R53, -R26 ;  /* 0x8000001a35357221 */ /* 0x000fe20000010000 */
[C---:B------:R-:W-:Y:S01]  /*6bf0*/  SHF.L.U32 R0, R14.reuse, 0x10, RZ ;  /* 0x000000100e007819 */ /* 0x040fe200000006ff */
[----:B------:R-:W-:Y:S01]  /*6c00*/  FADD.FTZ R57, R57, -R34 ;  /* 0x8000002239397221 */ /* 0x000fe20000010000 */
[----:B------:R-:W-:Y:S01]  /*6c10*/  PRMT R26, R14, 0x7632, R26 ;  /* 0x000076320e1a7816 */ /* 0x000fe2000000001a */
[C-C-:B------:R-:W-:Y:S01]  /*6c20*/  FFMA.FTZ R53, R56.reuse, R53, R24.reuse ;  /* 0x0000003538357223 */ /* 0x140fe20000010018 */
[C---:B------:R-:W-:Y:S01]  /*6c30*/  PRMT R24, R13.reuse, 0x7632, R24 ;  /* 0x000076320d187816 */ /* 0x040fe20000000018 */
[--C-:B------:R-:W-:Y:S01]  /*6c40*/  FFMA.FTZ R49, R56, R49, R0.reuse ;  /* 0x0000003138317223 */ /* 0x100fe20000010000 */
        /* <DEDUP_REMOVED lines=21> */
.L_x_172:
[----:B------:R-:W-:Y:S05]  /*6da0*/  @!P0 BRA `(.L_x_177) ;  /* 0x00000004001c8947 */ /* 0x000fea0003800000 */
[----:B------:R-:W-:Y:S05]  /*6db0*/  @!P1 BRA `(.L_x_178) ;  /* 0x0000000000949947 */ /* 0x000fea0003800000 */
[-CC-:B------:R-:W-:Y:S01]  /*6dc0*/  FFMA.FTZ R43, R43, R34.reuse, R35.reuse ;  /* 0x000000222b2b7223 */ /* 0x180fe20000010023 */
[-CC-:B0-----:R-:W-:Y:S01]  /*6dd0*/  FFMA.FTZ R17, R46, R34.reuse, R35.reuse ;  /* 0x000000222e117223 */ /* 0x181fe20000010023 */
        /* <DEDUP_REMOVED lines=35> */
.L_x_178:
        /* <DEDUP_REMOVED lines=33> */
.L_x_177:
        /* <DEDUP_REMOVED lines=34> */
.L_x_179:
        /* <DEDUP_REMOVED lines=28> */
.L_x_175:
[----:B------:R-:W0:Y:S01]  /*7600*/  @P0 LDC.64 R28, c[0x0][0x478] ;  /* 0x00011e00ff1c0b82 */ /* 0x000e220000000a00 */
[----:B------:R-:W-:Y:S01]  /*7610*/  IMAD.WIDE.U32 R2, R165, 0x10, R2 ;  /* 0x00000010a5027825 */ /* 0x000fe200078e0002 */
[----:B------:R-:W-:-:S06]  /*7620*/  PLOP3.LUT P3, PT, P3, PT, PT, 0x8, 0x80 ;  /* 0x000000000080781c */ /* 0x000fcc0001f6e170 */
[----:B------:R-:W1:Y:S01]  /*7630*/  @P1 LDC.64 R30, c[0x0][0x470] ;  /* 0x00011c00ff1e1b82 */ /* 0x000e620000000a00 */
[----:B0-----:R-:W-:-:S05]  /*7640*/  @P0 IMAD.WIDE.U32 R28, R165, 0x10, R28 ;  /* 0x00000010a51c0825 */ /* 0x001fca00078e001c */
[----:B------:R0:W-:Y:S01]  /*7650*/  @P0 STG.E.128 desc[UR8][R28.64], R20 ;  /* 0x000000141c000986 */ /* 0x0001e2000c101d08 */
[----:B-1----:R-:W-:-:S03]  /*7660*/  @P1 IMAD.WIDE.U32 R30, R165, 0x10, R30 ;  /* 0x00000010a51e1825 */ /* 0x002fc600078e001e */
[----:B------:R0:W-:Y:S04]  /*7670*/  STG.E.128 desc[UR8][R2.64], R24 ;  /* 0x0000001802007986 */ /* 0x0001e8000c101d08 */
[----:B------:R0:W-:Y:S01]  /*7680*/  @P1 STG.E.128 desc[UR8][R30.64], R16 ;  /* 0x000000101e001986 */ /* 0x0001e2000c101d08 */
[----:B------:R-:W-:Y:S05]  /*7690*/  @!P5 BRA `(.L_x_180) ;  /* 0xffffff900088d947 */ /* 0x000fea000383ffff */
[----:B-----5:R-:W-:Y:S02]  /*76a0*/  MOV R10, R123 ;  /* 0x0000007b000a7202 */ /* 0x020fe40000000f00 */
        /* <DEDUP_REMOVED lines=49> */
[----:B------:R-:W-:-:S07]  /*79c0*/  MOV R67, R61 ;  /* 0x0000003d00437202 */ /* 0x000fce0000000f00 */
.L_x_147:
[----:B0-----:R-:W0:Y:S08]  /*79d0*/  LDC R19, c[0x0][0x388] ;  /* 0x0000e200ff137b82 */ /* 0x001e300000000800 */
[----:B------:R-:W1:Y:S08]  /*79e0*/  LDC.64 R2, c[0x0][0x440] ;  /* 0x00011000ff027b82 */ /* 0x000e700000000a00 */
[----:B------:R-:W2:Y:S01]  /*79f0*/  LDC.64 R16, c[0x0][0x448] ;  /* 0x00011200ff107b82 */ /* 0x000ea20000000a00 */
[----:B0-----:R-:W-:-:S05]  /*7a00*/  IMAD R19, R19, UR10, RZ ;  /* 0x0000000a13137c24 */ /* 0x001fca000f8e02ff */
[----:B------:R-:W-:-:S05]  /*7a10*/  LEA.HI R19, R19, R60, RZ, 0x1d ;  /* 0x0000003c13137211 */ /* 0x000fca00078fe8ff */
[----:B-1----:R-:W-:-:S05]  /*7a20*/  IMAD.WIDE.U32 R2, R19, 0x20, R2 ;  /* 0x0000002013027825 */ /* 0x002fca00078e0002 */
[----:B------:R-:W-:Y:S01]  /*7a30*/  STG.E.128 desc[UR8][R2.64], R8 ;  /* 0x0000000802007986 */ /* 0x000fe2000c101d08 */
[----:B--2---:R-:W-:-:S03]  /*7a40*/  IMAD.WIDE.U32 R16, R19, 0x20, R16 ;  /* 0x0000002013107825 */ /* 0x004fc600078e0010 */
        /* <DEDUP_REMOVED lines=16> */
.L_x_181:
        /* <DEDUP_REMOVED lines=11> */
.L_x_4799:


//--------------------- .text._ZN10layer_norm31ln_parallel_residual_bwd_kernelINS_13Kernel_traitsI13__nv_bfloat16S2_S2_S2_fjLj8192ELj1ELj1ELj8ELj16ENS_18Kernel_traits_baseILj8192ES2_S2_S2_S2_fjLj256EEEEELb1ELb0ELb0EEEvNS_9BwdParamsE --------------------------
	.section	.text._ZN10layer_norm31ln_parallel_residual_bwd_kernelINS_13Kernel_traitsI13__nv_bfloat16S2_S2_S2_fjLj8192ELj1ELj1ELj8ELj16ENS_18Kernel_traits_baseILj8192ES2_S2_S2_S2_fjLj256EEEEELb1ELb0ELb0EEEvNS_9BwdParamsE,"ax",@progbits
	.align	128
        .global         _ZN10layer_norm31ln_parallel_residual_bwd_kernelINS_13Kernel_traitsI13__nv_bfloat16S2_S2_S2_fjLj8192ELj1ELj1ELj8ELj16ENS_18Kernel_traits_baseILj8192ES2_S2_S2_S2_fjLj256EEEEELb1ELb0ELb0EEEvNS_9BwdParamsE
        .type           _ZN10layer_norm31ln_parallel_residual_bwd_kernelINS_13Kernel_traitsI13__nv_bfloat16S2_S2_S2_fjLj8192ELj1ELj1ELj8ELj16ENS_18Kernel_traits_baseILj8192ES2_S2_S2_S2_fjLj256EEEEELb1ELb0ELb0EEEvNS_9BwdParamsE,@function
        .size           _ZN10layer_norm31ln_parallel_residual_bwd_kernelINS_13Kernel_traitsI13__nv_bfloat16S2_S2_S2_fjLj8192ELj1ELj1ELj8ELj16ENS_18Kernel_traits_baseILj8192ES2_S2_S2_S2_fjLj256EEEEELb1ELb0ELb0EEEvNS_9BwdParamsE,(.L_x_4800 - _ZN10layer_norm31ln_parallel_residual_bwd_kernelINS_13Kernel_traitsI13__nv_bfloat16S2_S2_S2_fjLj8192ELj1ELj1ELj8ELj16ENS_18Kernel_traits_baseILj8192ES2_S2_S2_S2_fjLj256EEEEELb1ELb0ELb0EEEvNS_9BwdParamsE)
        .other          _ZN10layer_norm31ln_parallel_residual_bwd_kernelINS_13Kernel_traitsI13__nv_bfloat16S2_S2_S2_fjLj8192ELj1ELj1ELj8ELj16ENS_18Kernel_traits_baseILj8192ES2_S2_S2_S2_fjLj256EEEEELb1ELb0ELb0EEEvNS_9BwdParamsE,@"STO_CUDA_ENTRY STV_DEFAULT"
_ZN10layer_norm31ln_parallel_residual_bwd_kernelINS_13Kernel_traitsI13__nv_bfloat16S2_S2_S2_fjLj8192ELj1ELj1ELj8ELj16ENS_18Kernel_traits_baseILj8192ES2_S2_S2_S2_fjLj256EEEEELb1ELb0ELb0EEEvNS_9BwdParamsE:
.text._ZN10layer_norm31ln_parallel_residual_bwd_kernelINS_13Kernel_traitsI13__nv_bfloat16S2_S2_S2_fjLj8192ELj1ELj1ELj8ELj16ENS_18Kernel_traits_baseILj8192ES2_S2_S2_S2_fjLj256EEEEELb1ELb0ELb0EEEvNS_9BwdParamsE:
[----:B------:R-:W0:Y:S02]  /*0000*/  LDC R1, c[0x0][0x37c] ;  /* 0x0000df00ff017b82 */ /* 0x000e240000000800 */
[----:B0-----:R-:W-:Y:S01]  /*0010*/  IADD3 R1, PT, PT, R1, -0xf8, RZ ;  /* 0xffffff0801017810 */ /* 0x001fe20007ffe0ff */
[----:B------:R-:W0:Y:S01]  /*0020*/  S2R R148, SR_TID.X ;  /* 0x0000000000947919 */ /* 0x000e220000002100 */
[----:B------:R-:W1:Y:S04]  /*0030*/  LDCU UR8, c[0x0][0x388] ;  /* 0x00007100ff0877ac */ /* 0x000e680008000800 */
[----:B------:R-:W2:Y:S01]  /*0040*/  LDC.64 R2, c[0x0][0x3d0] ;  /* 0x0000f400ff027b82 */ /* 0x000ea20000000a00 */
[----:B------:R3:W4:Y:S04]  /*0050*/  LDL.64 R40, [R1+0x70] ;  /* 0x0000700001287983 */ /* 0x0007280000100a00 */
[----:B------:R3:W4:Y:S01]  /*0060*/  LDL.64 R42, [R1+0x78] ;  /* 0x00007800012a7983 */ /* 0x0007220000100a00 */
[----:B------:R-:W4:Y:S02]  /*0070*/  LDCU.64 UR10, c[0x0][0x358] ;  /* 0x00006b00ff0a77ac */ /* 0x000f240008000a00 */
[----:B------:R-:W5:Y:S01]  /*0080*/  LDC.64 R4, c[0x0][0x3d8] ;  /* 0x0000f600ff047b82 */ /* 0x000f620000000a00 */
[----:B------:R3:W3:Y:S04]  /*0090*/  LDL.64 R64, [R1+0x60] ;  /* 0x0000600001407983 */ /* 0x0006e80000100a00 */
[----:B------:R0:W3:Y:S03]  /*00a0*/  LDL.64 R66, [R1+0x68] ;  /* 0x0000680001427983 */ /* 0x0000e60000100a00 */
[----:B------:R-:W5:Y:S01]  /*00b0*/  LDC.64 R6, c[0x0][0x3d0] ;  /* 0x0000f400ff067b82 */ /* 0x000f620000000a00 */
[----:B-1----:R-:W-:Y:S01]  /*00c0*/  USHF.R.S32.HI UR4, URZ, 0x1f, UR8 ;  /* 0x0000001fff047899 */ /* 0x002fe20008011408 */
[----:B------:R1:W3:Y:S03]  /*00d0*/  LDL.64 R60, [R1+0x50] ;  /* 0x00005000013c7983 */ /* 0x0002e60000100a00 */
[----:B------:R-:W-:Y:S01]  /*00e0*/  ULEA.HI UR4, UR4, UR8, URZ, 0x3 ;  /* 0x0000000804047291 */ /* 0x000fe2000f8f18ff */
[----:B------:R1:W3:Y:S02]  /*00f0*/  LDL.64 R62, [R1+0x58] ;  /* 0x00005800013e7983 */ /* 0x0002e40000100a00 */
[----:B------:R-:W1:Y:S02]  /*0100*/  LDC.64 R8, c[0x0][0x3d8] ;  /* 0x0000f600ff087b82 */ /* 0x000e640000000a00 */
[----:B------:R1:W3:Y:S01]  /*0110*/  LDL.64 R56, [R1+0x40] ;  /* 0x0000400001387983 */ /* 0x0002e20000100a00 */
[----:B------:R-:W-:Y:S01]  /*0120*/  IMAD.U32 R0, RZ, RZ, UR4 ;  /* 0x00000004ff007e24 */ /* 0x000fe2000f8e00ff */
[----:B0-----:R-:W-:-:S02]  /*0130*/  LOP3.LUT R229, R148, 0xff, RZ, 0x3c, !PT ;  /* 0x000000ff94e57812 */ /* 0x001fc400078e3cff */
[----:B------:R0:W3:Y:S01]  /*0140*/  LDL.64 R58, [R1+0x48] ;  /* 0x00004800013a7983 */ /* 0x0000e20000100a00 */
[----:B------:R-:W-:Y:S01]  /*0150*/  MOV R23, R148 ;  /* 0x0000009400177202 */ /* 0x000fe20000000f00 */
[----:B------:R-:W0:Y:S01]  /*0160*/  LDC.64 R14, c[0x0][0x3d0] ;  /* 0x0000f400ff0e7b82 */ /* 0x000e220000000a00 */
[----:B------:R-:W-:Y:S01]  /*0170*/  LEA.HI.SX32 R229, R0, R229, 0x1d ;  /* 0x000000e500e57211 */ /* 0x000fe200078feaff */
[----:B------:R0:W3:Y:S01]  /*0180*/  LDL.64 R52, [R1+0x30] ;  /* 0x0000300001347983 */ /* 0x0000e20000100a00 */
[----:B------:R-:W3:Y:S02]  /*0190*/  LDCU UR4, c[0x0][0x384] ;  /* 0x00007080ff0477ac */ /* 0x000ee40008000800 */
[C---:B------:R-:W-:Y:S01]  /*01a0*/  ISETP.GE.U32.AND P1, PT, R229.reuse, 0x100, PT ;  /* 0x00000100e500780c */ /* 0x040fe20003f26070 */
[----:B------:R0:W3:Y:S02]  /*01b0*/  LDL.64 R54, [R1+0x38] ;  /* 0x0000380001367983 */ /* 0x0000e40000100a00 */
[----:B------:R-:W0:Y:S02]  /*01c0*/  LDC.64 R16, c[0x0][0x3d8] ;  /* 0x0000f600ff107b82 */ /* 0x000e240000000a00 */
[----:B------:R0:W3:Y:S04]  /*01d0*/  LDL.64 R48, [R1+0x20] ;  /* 0x0000200001307983 */ /* 0x0000e80000100a00 */
[----:B------:R0:W3:Y:S01]  /*01e0*/  LDL.64 R50, [R1+0x28] ;  /* 0x0000280001327983 */ /* 0x0000e20000100a00 */
[C---:B------:R-:W-:Y:S01]  /*01f0*/  ISETP.GE.U32.AND P2, PT, R229.reuse, 0x200, PT ;  /* 0x00000200e500780c */ /* 0x040fe20003f46070 */
[----:B------:R-:W4:Y:S01]  /*0200*/  LDC.64 R18, c[0x0][0x3d0] ;  /* 0x0000f400ff127b82 */ /* 0x000f220000000a00 */
[----:B------:R-:W-:Y:S01]  /*0210*/  ISETP.GE.U32.AND P3, PT, R229, 0x300, PT ;  /* 0x00000300e500780c */ /* 0x000fe20003f66070 */
[----:B--2---:R-:W-:Y:S01]  /*0220*/  @P1 IMAD.WIDE.U32 R2, R23, 0x10, R2 ;  /* 0x0000001017021825 */ /* 0x004fe200078e0002 */
[----:B------:R-:W-:-:S03]  /*0230*/  ISETP.GE.U32.AND P4, PT, R229, 0x400, PT ;  /* 0x00000400e500780c */ /* 0x000fc60003f86070 */
[C---:B-----5:R-:W-:Y:S01]  /*0240*/  @P1 IMAD.WIDE.U32 R4, R23.reuse, 0x10, R4 ;  /* 0x0000001017041825 */ /* 0x060fe200078e0004 */
[----:B------:R-:W-:Y:S01]  /*0250*/  @P1 LOP3.LUT R23, R23, 0x100, RZ, 0xfc, !PT ;  /* 0x0000010017171812 */ /* 0x000fe200078efcff */
[----:B------:R-:W2:Y:S04]  /*0260*/  LDC.64 R20, c[0x0][0x3d8] ;  /* 0x0000f600ff147b82 */ /* 0x000ea80000000a00 */
[----:B------:R-:W-:-:S04]  /*0270*/  @P2 IMAD.WIDE.U32 R10, R23, 0x10, R6 ;  /* 0x00000010170a2825 */ /* 0x000fc800078e0006 */
[----:B-1----:R-:W-:-:S04]  /*0280*/  @P2 IMAD.WIDE.U32 R12, R23, 0x10, R8 ;  /* 0x00000010170c2825 */ /* 0x002fc800078e0008 */
[----:B------:R-:W-:-:S04]  /*0290*/  @P2 VIADD R23, R23, 0x100 ;  /* 0x0000010017172836 */ /* 0x000fc80000000000 */
[----:B0-----:R-:W-:-:S04]  /*02a0*/  @P3 IMAD.WIDE.U32 R14, R23, 0x10, R14 ;  /* 0x00000010170e3825 */ /* 0x001fc800078e000e */
[C---:B------:R-:W-:Y:S01]  /*02b0*/  @P3 IMAD.WIDE.U32 R16, R23.reuse, 0x10, R16 ;  /* 0x0000001017103825 */ /* 0x040fe200078e0010 */
[----:B------:R-:W-:Y:S01]  /*02c0*/  @P3 IADD3 R23, PT, PT, R23, 0x100, RZ ;  /* 0x0000010017173810 */ /* 0x000fe20007ffe0ff */
[----:B----4-:R-:W4:Y:S04]  /*02d0*/  @P1 LDG.E.128 R40, desc[UR10][R2.64] ;  /* 0x0000000a02281981 */ /* 0x010f28000c1e1d00 */
[----:B------:R-:W-:Y:S01]  /*02e0*/  @P4 IMAD.WIDE.U32 R6, R23, 0x10, R18 ;  /* 0x0000001017064825 */ /* 0x000fe200078e0012 */
[----:B---3--:R-:W3:Y:S04]  /*02f0*/  @P1 LDG.E.128 R64, desc[UR10][R4.64] ;  /* 0x0000000a04401981 */ /* 0x008ee8000c1e1d00 */
[----:B------:R-:W5:Y:S04]  /*0300*/  @P2 LDG.E.128 R60, desc[UR10][R10.64] ;  /* 0x0000000a0a3c2981 */ /* 0x000f68000c1e1d00 */
[----:B------:R-:W5:Y:S04]  /*0310*/  @P2 LDG.E.128 R56, desc[UR10][R12.64] ;  /* 0x0000000a0c382981 */ /* 0x000f68000c1e1d00 */
[----:B------:R-:W5:Y:S04]  /*0320*/  @P3 LDG.E.128 R52, desc[UR10][R14.64] ;  /* 0x0000000a0e343981 */ /* 0x000f68000c1e1d00 */
[----:B------:R-:W5:Y:S04]  /*0330*/  @P3 LDG.E.128 R48, desc[UR10][R16.64] ;  /* 0x0000000a10303981 */ /* 0x000f68000c1e1d00 */
[----:B----4-:R0:W-:Y:S01]  /*0340*/  @P1 STL.64 [R1+0x70], R40 ;  /* 0x0000702801001387 */ /* 0x0101e20000100a00 */
[----:B------:R-:W-:Y:S01]  /*0350*/  IMAD.MOV.U32 R125, RZ, RZ, R43 ;  /* 0x000000ffff7d7224 */ /* 0x000fe200078e002b */
[----:B------:R-:W-:Y:S01]  /*0360*/  MOV R123, R42 ;  /* 0x0000002a007b7202 */ /* 0x000fe20000000f00 */
[----:B------:R-:W-:Y:S01]  /*0370*/  IMAD.MOV.U32 R121, RZ, RZ, R41 ;  /* 0x000000ffff797224 */ /* 0x000fe200078e0029 */
[----:B------:R1:W-:Y:S01]  /*0380*/  @P1 STL.64 [R1+0x78], R42 ;  /* 0x0000782a01001387 */ /* 0x0003e20000100a00 */
[----:B------:R-:W-:-:S03]  /*0390*/  MOV R119, R40 ;  /* 0x0000002800777202 */ /* 0x000fc60000000f00 */
[----:B------:R4:W3:Y:S04]  /*03a0*/  LDL.64 R44, [R1+0x10] ;  /* 0x00001000012c7983 */ /* 0x0008e80000100a00 */
[----:B------:R4:W3:Y:S04]  /*03b0*/  LDL.64 R46, [R1+0x18] ;  /* 0x00001800012e7983 */ /* 0x0008e80000100a00 */
[----:B0-----:R4:W4:Y:S04]  /*03c0*/  LDL.64 R40, [R1] ;  /* 0x0000000001287983 */ /* 0x0019280000100a00 */
[----:B-1----:R0:W4:Y:S01]  /*03d0*/  LDL.64 R42, [R1+0x8] ;  /* 0x00000800012a7983 */ /* 0x0021220000100a00 */
[----:B--2---:R-:W-:Y:S01]  /*03e0*/  @P4 IMAD.WIDE.U32 R8, R23, 0x10, R20 ;  /* 0x0000001017084825 */ /* 0x004fe200078e0014 */
[----:B------:R-:W1:Y:S02]  /*03f0*/  S2UR UR9, SR_CTAID.X ;  /* 0x00000000000979c3 */ /* 0x000e640000002500 */
[----:B---3--:R-:W2:Y:S04]  /*0400*/  @P4 LDG.E.128 R44, desc[UR10][R6.64] ;  /* 0x0000000a062c4981 */ /* 0x008ea8000c1e1d00 */
[----:B----4-:R-:W3:Y:S01]  /*0410*/  @P4 LDG.E.128 R40, desc[UR10][R8.64] ;  /* 0x0000000a08284981 */ /* 0x010ee2000c1e1d00 */
[----:B-1----:R-:W-:-:S03]  /*0420*/  UISETP.GE.AND UP0, UPT, UR9, UR4, UPT ;  /* 0x000000040900728c */ /* 0x002fc6000bf06270 */
[----:B------:R-:W-:Y:S04]  /*0430*/  @P1 STL.64 [R1+0x60], R64 ;  /* 0x0000604001001387 */ /* 0x000fe80000100a00 */
[----:B------:R-:W-:Y:S04]  /*0440*/  @P1 STL.64 [R1+0x68], R66 ;  /* 0x0000684201001387 */ /* 0x000fe80000100a00 */
[----:B-----5:R-:W-:Y:S04]  /*0450*/  @P2 STL.64 [R1+0x50], R60 ;  /* 0x0000503c01002387 */ /* 0x020fe80000100a00 */
[----:B------:R-:W-:Y:S04]  /*0460*/  @P2 STL.64 [R1+0x58], R62 ;  /* 0x0000583e01002387 */ /* 0x000fe80000100a00 */
[----:B------:R1:W-:Y:S04]  /*0470*/  @P2 STL.64 [R1+0x40], R56 ;  /* 0x0000403801002387 */ /* 0x0003e80000100a00 */
[----:B------:R4:W-:Y:S04]  /*0480*/  @P2 STL.64 [R1+0x48], R58 ;  /* 0x0000483a01002387 */ /* 0x0009e80000100a00 */
[----:B------:R-:W-:Y:S04]  /*0490*/  @P3 STL.64 [R1+0x30], R52 ;  /* 0x0000303401003387 */ /* 0x000fe80000100a00 */
[----:B------:R-:W-:Y:S04]  /*04a0*/  @P3 STL.64 [R1+0x38], R54 ;  /* 0x0000383601003387 */ /* 0x000fe80000100a00 */
[----:B------:R5:W-:Y:S04]  /*04b0*/  @P3 STL.64 [R1+0x20], R48 ;  /* 0x0000203001003387 */ /* 0x000be80000100a00 */
[----:B------:R0:W-:Y:S01]  /*04c0*/  @P3 STL.64 [R1+0x28], R50 ;  /* 0x0000283201003387 */ /* 0x0001e20000100a00 */
[----:B------:R-:W-:Y:S01]  /*04d0*/  IMAD.MOV.U32 R126, RZ, RZ, R67 ;  /* 0x000000ffff7e7224 */ /* 0x000fe200078e0043 */
[----:B------:R-:W-:Y:S01]  /*04e0*/  MOV R124, R66 ;  /* 0x00000042007c7202 */ /* 0x000fe20000000f00 */
        /* <DEDUP_REMOVED lines=17> */
[----:B------:R-:W-:-:S02]  /*0600*/  MOV R17, R48 ;  /* 0x0000003000117202 */ /* 0x000fc40000000f00 */
        /* <DEDUP_REMOVED lines=26> */
[----:B-1----:R-:W-:Y:S02]  /*07b0*/  CS2R R56, SRZ ;  /* 0x0000000000387805 */ /* 0x002fe4000001ff00 */
[----:B----4-:R-:W-:Y:S02]  /*07c0*/  CS2R R58, SRZ ;  /* 0x00000000003a7805 */ /* 0x010fe4000001ff00 */
        /* <DEDUP_REMOVED lines=8> */
[----:B-----5:R-:W-:Y:S02]  /*0850*/  CS2R R48, SRZ ;  /* 0x0000000000307805 */ /* 0x020fe4000001ff00 */
[----:B0-----:R-:W-:Y:S02]  /*0860*/  CS2R R50, SRZ ;  /* 0x0000000000327805 */ /* 0x001fe4000001ff00 */
        /* <DEDUP_REMOVED lines=23> */
[----:B------:R-:W-:Y:S01]  /*09e0*/  IMAD.MOV.U32 R11, RZ, RZ, R47 ;  /* 0x000000ffff0b7224 */ /* 0x000fe200078e002f */
[----:B------:R-:W-:-:S02]  /*09f0*/  MOV R7, R46 ;  /* 0x0000002e00077202 */ /* 0x000fc40000000f00 */
[----:B------:R1:W-:Y:S01]  /*0a00*/  @P4 STL.64 [R1+0x18], R46 ;  /* 0x0000182e01004387 */ /* 0x0003e20000100a00 */
[----:B------:R-:W-:Y:S01]  /*0a10*/  IMAD.MOV.U32 R3, RZ, RZ, R45 ;  /* 0x000000ffff037224 */ /* 0x000fe200078e002d */
[----:B------:R-:W-:Y:S02]  /*0a20*/  MOV R0, R44 ;  /* 0x0000002c00007202 */ /* 0x000fe40000000f00 */
[----:B---3--:R2:W-:Y:S01]  /*0a30*/  @P4 STL.64 [R1], R40 ;  /* 0x0000002801004387 */ /* 0x0085e20000100a00 */
[----:B------:R-:W-:Y:S01]  /*0a40*/  IMAD.MOV.U32 R13, RZ, RZ, R43 ;  /* 0x000000ffff0d7224 */ /* 0x000fe200078e002b */
[----:B------:R-:W-:Y:S01]  /*0a50*/  MOV R9, R42 ;  /* 0x0000002a00097202 */ /* 0x000fe20000000f00 */
[----:B------:R-:W-:Y:S01]  /*0a60*/  IMAD.MOV.U32 R5, RZ, RZ, R41 ;  /* 0x000000ffff057224 */ /* 0x000fe200078e0029 */
[----:B------:R3:W-:Y:S01]  /*0a70*/  @P4 STL.64 [R1+0x8], R42 ;  /* 0x0000082a01004387 */ /* 0x0007e20000100a00 */
[----:B------:R-:W-:Y:S02]  /*0a80*/  MOV R2, R40 ;  /* 0x0000002800027202 */ /* 0x000fe40000000f00 */
[----:B0-----:R-:W-:-:S02]  /*0a90*/  CS2R R44, SRZ ;  /* 0x00000000002c7805 */ /* 0x001fc4000001ff00 */
[----:B-1----:R-:W-:Y:S02]  /*0aa0*/  CS2R R46, SRZ ;  /* 0x00000000002e7805 */ /* 0x002fe4000001ff00 */
[----:B--2---:R-:W-:Y:S02]  /*0ab0*/  CS2R R40, SRZ ;  /* 0x0000000000287805 */ /* 0x004fe4000001ff00 */
[----:B---3--:R-:W-:Y:S01]  /*0ac0*/  CS2R R42, SRZ ;  /* 0x00000000002a7805 */ /* 0x008fe2000001ff00 */
        /* <DEDUP_REMOVED lines=95> */
[----:B--2---:R-:W-:Y:S02]  /*10c0*/  CS2R R40, SRZ ;  /* 0x0000000000287805 */ /* 0x004fe4000001ff00 */
        /* <DEDUP_REMOVED lines=33> */
[----:B------:R-:W2:Y:S01]  /*12e0*/  LDCU UR8, c[0x0][0x388] ;  /* 0x00007100ff0877ac */ /* 0x000ea20008000800 */
[----:B------:R-:W4:Y:S01]  /*12f0*/  LDCU.U8 UR26, c[0x0][0x410] ;  /* 0x00008200ff1a77ac */ /* 0x000f220008000000 */
[----:B------:R-:W1:Y:S01]  /*1300*/  LDCU UR22, c[0x0][0x400] ;  /* 0x00008000ff1677ac */ /* 0x000e620008000800 */
[----:B------:R-:W1:Y:S01]  /*1310*/  LDCU.64 UR4, c[0x0][0x478] ;  /* 0x00008f00ff0477ac */ /* 0x000e620008000a00 */
[----:B------:R-:W1:Y:S01]  /*1320*/  LDCU.64 UR16, c[0x0][0x438] ;  /* 0x00008700ff1077ac */ /* 0x000e620008000a00 */
[----:B------:R-:W1:Y:S01]  /*1330*/  LDCU.64 UR18, c[0x0][0x470] ;  /* 0x00008e00ff1277ac */ /* 0x000e620008000a00 */
[----:B------:R-:W1:Y:S01]  /*1340*/  LDCU.128 UR12, c[0x0][0x3c0] ;  /* 0x00007800ff0c77ac */ /* 0x000e620008000c00 */
[----:B------:R-:W1:Y:S01]  /*1350*/  LDCU.64 UR20, c[0x0][0x380] ;  /* 0x00007000ff1477ac */ /* 0x000e620008000a00 */
[----:B0--3--:R-:W-:-:S11]  /*1360*/  UISETP.NE.AND UP2, UPT, UR6, URZ, UPT ;  /* 0x000000ff0600728c */ /* 0x009fd6000bf45270 */
.L_x_233:
[----:B-1----:R-:W-:-:S06]  /*1370*/  UIMAD.WIDE UR6, UR9, 0x4, UR12 ;  /* 0x00000004090678a5 */ /* 0x002fcc000f8e020c */
[----:B0-23--:R-:W-:Y:S01]  /*1380*/  IMAD.U32 R140, RZ, RZ, UR6 ;  /* 0x00000006ff8c7e24 */ /* 0x00dfe2000f8e00ff */
[----:B------:R-:W-:Y:S01]  /*1390*/  MOV R141, UR7 ;  /* 0x00000007008d7c02 */ /* 0x000fe20008000f00 */
[----:B------:R-:W-:-:S04]  /*13a0*/  UIMAD.WIDE UR6, UR9, 0x4, UR14 ;  /* 0x00000004090678a5 */ /* 0x000fc8000f8e020e */
[----:B------:R0:W3:Y:S02]  /*13b0*/  LDG.E R27, desc[UR10][R140.64] ;  /* 0x0000000a8c1b7981 */ /* 0x0000e4000c1e1900 */
[----:B0-----:R-:W-:Y:S01]  /*13c0*/  IMAD.U32 R140, RZ, RZ, UR6 ;  /* 0x00000006ff8c7e24 */ /* 0x001fe2000f8e00ff */
[----:B------:R-:W-:-:S05]  /*13d0*/  MOV R141, UR7 ;  /* 0x00000007008d7c02 */ /* 0x000fca0008000f00 */
[----:B-----5:R-:W5:Y:S01]  /*13e0*/  LDG.E R140, desc[UR10][R140.64] ;  /* 0x0000000a8c8c7981 */ /* 0x020f62000c1e1900 */
[----:B--2---:R-:W-:Y:S01]  /*13f0*/  UIMAD UR6, UR9, UR8, URZ ;  /* 0x00000008090672a4 */ /* 0x004fe2000f8e02ff */
        /* <DEDUP_REMOVED lines=8> */
[----:B---3--:R-:W-:-:S04]  /*1480*/  FSEL R27, R27, RZ, P0 ;  /* 0x000000ff1b1b7208 */ /* 0x008fc80000000000 */
[----:B------:R-:W-:Y:S01]  /*1490*/  R2UR UR25, R27 ;  /* 0x000000001b1972ca */ /* 0x000fe200000e0000 */
[----:B------:R-:W-:-:S05]  /*14a0*/  IMAD.U32 R27, RZ, RZ, UR7 ;  /* 0x00000007ff1b7e24 */ /* 0x000fca000f8e00ff */
        /* <DEDUP_REMOVED lines=15> */
[----:B------:R-:W4:Y:S01]  /*15a0*/  LDG.E.128 R144, desc[UR10][R22.64] ;  /* 0x0000000a16907981 */ /* 0x000f22000c1e1d00 */
[----:B-1----:R-:W-:-:S03]  /*15b0*/  IMAD.WIDE.U32 R20, R27, 0x10, R20 ;  /* 0x000000101b147825 */ /* 0x002fc600078e0014 */
[----:B------:R-:W4:Y:S04]  /*15c0*/  LDL R180, [R1+0x7c] ;  /* 0x00007c0001b47983 */ /* 0x000f280000100800 */
[----:B------:R-:W4:Y:S01]  /*15d0*/  LDG.E.128 R140, desc[UR10][R20.64] ;  /* 0x0000000a148c7981 */ /* 0x000f22000c1e1d00 */
[----:B------:R-:W-:-:S03]  /*15e0*/  IMAD.WIDE.U32 R24, R27, 0x10, R24 ;  /* 0x000000101b187825 */ /* 0x000fc600078e0018 */
[----:B------:R-:W4:Y:S04]  /*15f0*/  LDL R186, [R1+0xd8] ;  /* 0x0000d80001ba7983 */ /* 0x000f280000100800 */
[----:B------:R0:W4:Y:S01]  /*1600*/  LDG.E.128 R148, desc[UR10][R24.64] ;  /* 0x0000000a18947981 */ /* 0x000122000c1e1d00 */
[----:B------:R-:W-:Y:S02]  /*1610*/  ISETP.NE.U32.AND P1, PT, RZ, UR18, PT ;  /* 0x00000012ff007c0c */ /* 0x000fe4000bf25070 */
[----:B------:R-:W-:Y:S01]  /*1620*/  ISETP.NE.U32.AND P0, PT, RZ, UR16, PT ;  /* 0x00000010ff007c0c */ /* 0x000fe2000bf05070 */
[----:B------:R-:W4:Y:S01]  /*1630*/  LDL R187, [R1+0xd4] ;  /* 0x0000d40001bb7983 */ /* 0x000f220000100800 */
[----:B------:R-:W-:Y:S02]  /*1640*/  ISETP.NE.AND.EX P1, PT, RZ, UR19, PT, P1 ;  /* 0x00000013ff007c0c */ /* 0x000fe4000bf25310 */
[----:B------:R-:W-:Y:S01]  /*1650*/  ISETP.NE.AND.EX P0, PT, RZ, UR17, PT, P0 ;  /* 0x00000011ff007c0c */ /* 0x000fe2000bf05300 */
[----:B0-----:R-:W0:Y:S10]  /*1660*/  LDC.64 R24, c[0x0][0x3b0] ;  /* 0x0000ec00ff187b82 */ /* 0x001e340000000a00 */
[----:B------:R-:W1:Y:S08]  /*1670*/  @P1 LDC.64 R20, c[0x0][0x3b8] ;  /* 0x0000ee00ff141b82 */ /* 0x000e700000000a00 */
[----:B------:R-:W0:Y:S01]  /*1680*/  @P0 LDC.64 R22, c[0x0][0x438] ;  /* 0x00010e00ff160b82 */ /* 0x000e220000000a00 */
[----:B-1----:R-:W-:-:S05]  /*1690*/  @P1 IMAD.WIDE.U32 R20, R27, 0x8, R20 ;  /* 0x000000081b141825 */ /* 0x002fca00078e0014 */
[----:B------:R0:W5:Y:S02]  /*16a0*/  @P1 LDG.E.64 R32, desc[UR10][R20.64] ;  /* 0x0000000a14201981 */ /* 0x000164000c1e1b00 */
[----:B0-----:R-:W-:-:S05]  /*16b0*/  @P0 IMAD.WIDE.U32 R20, R27, 0x10, R22 ;  /* 0x000000101b140825 */ /* 0x001fca00078e0016 */
[----:B------:R0:W5:Y:S02]  /*16c0*/  @P0 LDG.E.128 R120, desc[UR10][R20.64] ;  /* 0x0000000a14780981 */ /* 0x000164000c1e1d00 */
[----:B0-----:R-:W-:-:S05]  /*16d0*/  IMAD.WIDE.U32 R20, R27, 0x8, R24 ;  /* 0x000000081b147825 */ /* 0x001fca00078e0018 */
[----:B------:R0:W5:Y:S01]  /*16e0*/  LDG.E.64 R34, desc[UR10][R20.64] ;  /* 0x0000000a14227981 */ /* 0x000162000c1e1b00 */
[----:B--2---:R-:W-:Y:S01]  /*16f0*/  IMAD.U32 R22, R0, 0x10000, RZ ;  /* 0x0001000000167824 */ /* 0x004fe200078e00ff */
[----:B---3--:R-:W-:Y:S01]  /*1700*/  SHF.L.U32 R23, R26, 0x10, RZ ;  /* 0x000000101a177819 */ /* 0x008fe200000006ff */
[----:B----4-:R-:W-:-:S04]  /*1710*/  IMAD.U32 R0, R144, 0x10000, RZ ;  /* 0x0001000090007824 */ /* 0x010fc800078e00ff */
[----:B------:R-:W-:Y:S01]  /*1720*/  FADD.FTZ R0, R0, -UR25 ;  /* 0x8000001900007e21 */ /* 0x000fe20008010000 */
[----:B0-----:R-:W-:-:S03]  /*1730*/  SHF.L.U32 R20, R140, 0x10, RZ ;  /* 0x000000108c147819 */ /* 0x001fc600000006ff */
[----:B------:R-:W-:Y:S02]  /*1740*/  FMUL.FTZ R0, R0, UR24 ;  /* 0x0000001800007c20 */ /* 0x000fe40008410000 */
[-C--:B------:R-:W-:Y:S01]  /*1750*/  FMUL.FTZ R22, R22, R20.reuse ;  /* 0x0000001416167220 */ /* 0x080fe20000410000 */
[----:B------:R-:W-:Y:S02]  /*1760*/  IMAD.U32 R21, R148, 0x10000, RZ ;  /* 0x0001000094157824 */ /* 0x000fe400078e00ff */
[----:B------:R-:W-:Y:S02]  /*1770*/  FADD.FTZ R92, R92, R20 ;  /* 0x000000145c5c7221 */ /* 0x000fe40000010000 */
[-C--:B------:R-:W-:Y:S01]  /*1780*/  FFMA.FTZ R26, R23, R21.reuse, R22 ;  /* 0x00000015171a7223 */ /* 0x080fe20000010016 */
[----:B------:R-:W-:Y:S01]  /*1790*/  FADD.FTZ R212, R212, R21 ;  /* 0x00000015d4d47221 */ /* 0x000fe20000010000 */
[C---:B------:R-:W-:Y:S01]  /*17a0*/  FFMA.FTZ R248, R0.reuse, R21, R248 ;  /* 0x0000001500f87223 */ /* 0x040fe200000100f8 */
[----:B------:R-:W-:Y:S01]  /*17b0*/  SHF.L.U32 R21, R145, 0x10, RZ ;  /* 0x0000001091157819 */ /* 0x000fe200000006ff */
[----:B------:R-:W-:Y:S01]  /*17c0*/  FFMA.FTZ R68, R0, R20, R68 ;  /* 0x0000001400447223 */ /* 0x000fe20000010044 */
[----:B------:R-:W-:Y:S01]  /*17d0*/  SHF.L.U32 R22, R162, 0x10, RZ ;  /* 0x00000010a2167819 */ /* 0x000fe200000006ff */
[----:B------:R-:W-:-:S02]  /*17e0*/  IMAD.U32 R20, R141, 0x10000, RZ ;  /* 0x000100008d147824 */ /* 0x000fc400078e00ff */
[----:B------:R-:W-:Y:S01]  /*17f0*/  FADD.FTZ R25, R21, -UR25 ;  /* 0x8000001915197e21 */ /* 0x000fe20008010000 */
[----:B------:R-:W-:Y:S01]  /*1800*/  SHF.L.U32 R21, R149, 0x10, RZ ;  /* 0x0000001095157819 */ /* 0x000fe200000006ff */
[-C--:B------:R-:W-:Y:S01]  /*1810*/  FMUL.FTZ R22, R22, R20.reuse ;  /* 0x0000001416167220 */ /* 0x080fe20000410000 */
[----:B------:R-:W-:Y:S02]  /*1820*/  IMAD.U32 R23, R161, 0x10000, RZ ;  /* 0x00010000a1177824 */ /* 0x000fe400078e00ff */
[----:B------:R-:W-:Y:S02]  /*1830*/  FMUL.FTZ R25, R25, UR24 ;  /* 0x0000001819197c20 */ /* 0x000fe40008410000 */
[----:B------:R-:W-:Y:S01]  /*1840*/  FFMA.FTZ R24, R23, R21, R22 ;  /* 0x0000001517187223 */ /* 0x000fe20000010016 */
[----:B------:R-:W-:Y:S02]  /*1850*/  IMAD.U32 R23, R146, 0x10000, RZ ;  /* 0x0001000092177824 */ /* 0x000fe400078e00ff */
[----:B------:R-:W-:Y:S01]  /*1860*/  FADD.FTZ R94, R94, R20 ;  /* 0x000000145e5e7221 */ /* 0x000fe20000010000 */
[----:B------:R-:W-:Y:S01]  /*1870*/  FFMA.FTZ R70, R25, R20, R70 ;  /* 0x0000001419467223 */ /* 0x000fe20000010046 */
[----:B------:R-:W-:Y:S01]  /*1880*/  SHF.L.U32 R20, R142, 0x10, RZ ;  /* 0x000000108e147819 */ /* 0x000fe200000006ff */
[----:B------:R-:W-:-:S02]  /*1890*/  IMAD.U32 R22, R175, 0x10000, RZ ;  /* 0x00010000af167824 */ /* 0x000fc400078e00ff */
[----:B------:R-:W-:Y:S01]  /*18a0*/  FADD.FTZ R23, R23, -UR25 ;  /* 0x8000001917177e21 */ /* 0x000fe20008010000 */
[----:B------:R-:W-:Y:S01]  /*18b0*/  FADD.FTZ R214, R214, R21 ;  /* 0x00000015d6d67221 */ /* 0x000fe20000010000 */
[----:B------:R-:W-:Y:S01]  /*18c0*/  FFMA.FTZ R250, R25, R21, R250 ;  /* 0x0000001519fa7223 */ /* 0x000fe200000100fa */
[----:B------:R-:W-:Y:S01]  /*18d0*/  SHF.L.U32 R161, R174, 0x10, RZ ;  /* 0x00000010aea17819 */ /* 0x000fe200000006ff */
[----:B------:R-:W-:Y:S01]  /*18e0*/  FMUL.FTZ R22, R22, R20 ;  /* 0x0000001416167220 */ /* 0x000fe20000410000 */
[----:B------:R-:W-:Y:S02]  /*18f0*/  IMAD.U32 R21, R150, 0x10000, RZ ;  /* 0x0001000096157824 */ /* 0x000fe400078e00ff */
[----:B------:R-:W-:Y:S01]  /*1900*/  FMUL.FTZ R23, R23, UR24 ;  /* 0x0000001817177c20 */ /* 0x000fe20008410000 */
[----:B------:R-:W2:Y:S01]  /*1910*/  LDL R175, [R1+0xe0] ;  /* 0x0000e00001af7983 */ /* 0x000ea20000100800 */
[-C--:B------:R-:W-:Y:S01]  /*1920*/  FFMA.FTZ R22, R161, R21.reuse, R22 ;  /* 0x00000015a1167223 */ /* 0x080fe20000010016 */
[----:B------:R-:W-:Y:S01]  /*1930*/  FADD.FTZ R208, R208, R21 ;  /* 0x00000015d0d07221 */ /* 0x000fe20000010000 */
[----:B------:R-:W-:Y:S01]  /*1940*/  FFMA.FTZ R244, R23, R21, R244 ;  /* 0x0000001517f47223 */ /* 0x000fe200000100f4 */
[----:B------:R-:W-:Y:S01]  /*1950*/  SHF.L.U32 R21, R179, 0x10, RZ ;  /* 0x00000010b3157819 */ /* 0x000fe200000006ff */
[----:B------:R-:W-:-:S02]  /*1960*/  IMAD.U32 R161, R143, 0x10000, RZ ;  /* 0x000100008fa17824 */ /* 0x000fc400078e00ff */
[----:B------:R-:W-:Y:S01]  /*1970*/  FADD.FTZ R96, R96, R20 ;  /* 0x0000001460607221 */ /* 0x000fe20000010000 */
[----:B------:R-:W-:Y:S01]  /*1980*/  FFMA.FTZ R72, R23, R20, R72 ;  /* 0x0000001417487223 */ /* 0x000fe20000010048 */
[----:B------:R-:W-:Y:S01]  /*1990*/  SHF.L.U32 R20, R180, 0x10, RZ ;  /* 0x00000010b4147819 */ /* 0x000fe200000006ff */
[----:B------:R-:W-:Y:S01]  /*19a0*/  FMUL.FTZ R21, R21, R161 ;  /* 0x000000a115157220 */ /* 0x000fe20000410000 */
[----:B------:R-:W-:Y:S01]  /*19b0*/  IMAD.U32 R162, R151, 0x10000, RZ ;  /* 0x0001000097a27824 */ /* 0x000fe200078e00ff */
[----:B------:R-:W3:Y:S03]  /*19c0*/  LDL R174, [R1+0xdc] ;  /* 0x0000dc0001ae7983 */ /* 0x000ee60000100800 */
[----:B------:R-:W-:Y:S01]  /*19d0*/  FFMA.FTZ R21, R20, R162, R21 ;  /* 0x000000a214157223 */ /* 0x000fe20000010015 */
[----:B------:R-:W-:Y:S01]  /*19e0*/  SHF.L.U32 R20, R147, 0x10, RZ ;  /* 0x0000001093147819 */ /* 0x000fe200000006ff */
[----:B------:R-:W4:Y:S04]  /*19f0*/  LDL R179, [R1+0xe4] ;  /* 0x0000e40001b37983 */ /* 0x000f280000100800 */
[----:B------:R-:W-:Y:S01]  /*1a00*/  FADD.FTZ R20, R20, -UR25 ;  /* 0x8000001914147e21 */ /* 0x000fe20008010000 */
[----:B------:R-:W-:Y:S01]  /*1a10*/  PRMT R142, R144, 0x7632, R142 ;  /* 0x00007632908e7816 */ /* 0x000fe2000000008e */
[----:B------:R-:W4:Y:S02]  /*1a20*/  LDL R180, [R1+0xe8] ;  /* 0x0000e80001b47983 */ /* 0x000f240000100800 */
[----:B------:R-:W-:Y:S01]  /*1a30*/  FMUL.FTZ R20, R20, UR24 ;  /* 0x0000001814147c20 */ /* 0x000fe20008410000 */
[----:B------:R-:W-:-:S03]  /*1a40*/  FADD.FTZ R210, R210, R162 ;  /* 0x000000a2d2d27221 */ /* 0x000fc60000010000 */
[----:B------:R-:W-:Y:S01]  /*1a50*/  FFMA.FTZ R246, R20, R162, R246 ;  /* 0x000000a214f67223 */ /* 0x000fe200000100f6 */
[----:B------:R-:W-:Y:S02]  /*1a60*/  SHF.L.U32 R162, R142, 0x10, RZ ;  /* 0x000000108ea27819 */ /* 0x000fe400000006ff */
[----:B------:R-:W-:-:S03]  /*1a70*/  PRMT R140, R140, 0x7632, R140 ;  /* 0x000076328c8c7816 */ /* 0x000fc6000000008c */
[----:B------:R-:W-:Y:S01]  /*1a80*/  FADD.FTZ R162, R162, -UR25 ;  /* 0x80000019a2a27e21 */ /* 0x000fe20008010000 */
[----:B------:R-:W-:Y:S01]  /*1a90*/  PRMT R141, R148, 0x7632, R141 ;  /* 0x00007632948d7816 */ /* 0x000fe2000000008d */
[----:B------:R-:W-:Y:S02]  /*1aa0*/  IMAD.U32 R140, R140, 0x10000, RZ ;  /* 0x000100008c8c7824 */ /* 0x000fe400078e00ff */
[----:B------:R-:W-:Y:S02]  /*1ab0*/  IMAD.U32 R148, R186, 0x10000, RZ ;  /* 0x00010000ba947824 */ /* 0x000fe400078e00ff */
[----:B------:R-:W-:Y:S01]  /*1ac0*/  FMUL.FTZ R162, R162, UR24 ;  /* 0x00000018a2a27c20 */ /* 0x000fe20008410000 */
[----:B------:R-:W4:Y:S01]  /*1ad0*/  LDL R186, [R1+0xf0] ;  /* 0x0000f00001ba7983 */ /* 0x000f220000100800 */
[----:B------:R-:W-:Y:S01]  /*1ae0*/  FADD.FTZ R93, R93, R140 ;  /* 0x0000008c5d5d7221 */ /* 0x000fe20000010000 */
[-C--:B------:R-:W-:Y:S01]  /*1af0*/  FMUL.FTZ R148, R148, R140.reuse ;  /* 0x0000008c94947220 */ /* 0x080fe20000410000 */
[----:B------:R-:W-:Y:S01]  /*1b00*/  FFMA.FTZ R69, R162, R140, R69 ;  /* 0x0000008ca2457223 */ /* 0x000fe20000010045 */
[----:B------:R-:W-:-:S02]  /*1b10*/  SHF.L.U32 R144, R141, 0x10, RZ ;  /* 0x000000108d907819 */ /* 0x000fc400000006ff */
[----:B------:R-:W-:Y:S02]  /*1b20*/  PRMT R140, R141, 0x7632, R140 ;  /* 0x000076328d8c7816 */ /* 0x000fe4000000008c */
[----:B------:R-:W-:Y:S02]  /*1b30*/  PRMT R141, R149, 0x7632, R141 ;  /* 0x00007632958d7816 */ /* 0x000fe4000000008d */
[----:B------:R-:W4:Y:S01]  /*1b40*/  LDL R149, [R1+0xec] ;  /* 0x0000ec0001957983 */ /* 0x000f220000100800 */
[----:B------:R-:W-:Y:S01]  /*1b50*/  PRMT R142, R145, 0x7632, R142 ;  /* 0x00007632918e7816 */ /* 0x000fe2000000008e */
[----:B------:R-:W-:Y:S01]  /*1b60*/  FADD.FTZ R98, R98, R161 ;  /* 0x000000a162627221 */ /* 0x000fe20000010000 */
[----:B------:R-:W-:Y:S01]  /*1b70*/  FFMA.FTZ R74, R20, R161, R74 ;  /* 0x000000a1144a7223 */ /* 0x000fe2000001004a */
[----:B------:R-:W-:Y:S02]  /*1b80*/  IMAD.U32 R161, R187, 0x10000, RZ ;  /* 0x00010000bba17824 */ /* 0x000fe400078e00ff */
[----:B------:R-:W-:-:S02]  /*1b90*/  IMAD.U32 R145, R142, 0x10000, RZ ;  /* 0x000100008e917824 */ /* 0x000fc400078e00ff */
[-C--:B------:R-:W-:Y:S02]  /*1ba0*/  FFMA.FTZ R161, R161, R144.reuse, R148 ;  /* 0x00000090a1a17223 */ /* 0x080fe40000010094 */
[----:B------:R-:W-:Y:S01]  /*1bb0*/  FADD.FTZ R148, R145, -UR25 ;  /* 0x8000001991947e21 */ /* 0x000fe20008010000 */
[----:B------:R-:W-:Y:S01]  /*1bc0*/  FADD.FTZ R213, R213, R144 ;  /* 0x00000090d5d57221 */ /* 0x000fe20000010000 */
[----:B------:R-:W-:Y:S01]  /*1bd0*/  FFMA.FTZ R249, R162, R144, R249 ;  /* 0x00000090a2f97223 */ /* 0x000fe200000100f9 */
[----:B------:R-:W-:Y:S01]  /*1be0*/  SHF.L.U32 R140, R140, 0x10, RZ ;  /* 0x000000108c8c7819 */ /* 0x000fe200000006ff */
[----:B------:R-:W-:-:S04]  /*1bf0*/  IMAD.U32 R141, R141, 0x10000, RZ ;  /* 0x000100008d8d7824 */ /* 0x000fc800078e00ff */
[----:B------:R-:W-:Y:S01]  /*1c00*/  FADD.FTZ R95, R95, R140 ;  /* 0x0000008c5f5f7221 */ /* 0x000fe20000010000 */
[----:B------:R-:W-:Y:S01]  /*1c10*/  FADD.FTZ R215, R215, R141 ;  /* 0x0000008dd7d77221 */ /* 0x000fe20000010000 */
[----:B------:R-:W-:Y:S01]  /*1c20*/  VIADD R228, R27, 0x100 ;  /* 0x000001001be47836 */ /* 0x000fe20000000000 */
[----:B--2---:R-:W-:Y:S01]  /*1c30*/  SHF.L.U32 R144, R175, 0x10, RZ ;  /* 0x00000010af907819 */ /* 0x004fe200000006ff */
[----:B------:R-:W-:-:S04]  /*1c40*/  FMUL.FTZ R175, R148, UR24 ;  /* 0x0000001894af7c20 */ /* 0x000fc80008410000 */
[-C--:B------:R-:W-:Y:S01]  /*1c50*/  FMUL.FTZ R144, R144, R140.reuse ;  /* 0x0000008c90907220 */ /* 0x080fe20000410000 */
[----:B------:R-:W-:Y:S01]  /*1c60*/  FFMA.FTZ R71, R175, R140, R71 ;  /* 0x0000008caf477223 */ /* 0x000fe20000010047 */
[----:B------:R-:W-:Y:S02]  /*1c70*/  PRMT R140, R142, 0x7632, R140 ;  /* 0x000076328e8c7816 */ /* 0x000fe4000000008c */
[----:B------:R-:W-:Y:S02]  /*1c80*/  PRMT R142, R146, 0x7632, R142 ;  /* 0x00007632928e7816 */ /* 0x000fe4000000008e */
[----:B---3--:R-:W-:-:S05]  /*1c90*/  SHF.L.U32 R145, R174, 0x10, RZ ;  /* 0x00000010ae917819 */ /* 0x008fca00000006ff */
[----:B------:R-:W-:Y:S01]  /*1ca0*/  FFMA.FTZ R174, R145, R141, R144 ;  /* 0x0000008d91ae7223 */ /* 0x000fe20000010090 */
[----:B------:R-:W-:Y:S01]  /*1cb0*/  SHF.L.U32 R145, R142, 0x10, RZ ;  /* 0x000000108e917819 */ /* 0x000fe200000006ff */
[----:B----4-:R-:W-:-:S04]  /*1cc0*/  IMAD.U32 R144, R179, 0x10000, RZ ;  /* 0x00010000b3907824 */ /* 0x010fc800078e00ff */
[----:B------:R-:W-:Y:S01]  /*1cd0*/  FADD.FTZ R145, R145, -UR25 ;  /* 0x8000001991917e21 */ /* 0x000fe20008010000 */
[----:B------:R-:W-:Y:S02]  /*1ce0*/  IMAD.U32 R140, R140, 0x10000, RZ ;  /* 0x000100008c8c7824 */ /* 0x000fe400078e00ff */
[----:B------:R-:W-:Y:S02]  /*1cf0*/  IMAD.U32 R142, R180, 0x10000, RZ ;  /* 0x00010000b48e7824 */ /* 0x000fe400078e00ff */
[----:B------:R-:W-:Y:S01]  /*1d00*/  FMUL.FTZ R179, R145, UR24 ;  /* 0x0000001891b37c20 */ /* 0x000fe20008410000 */
[----:B------:R-:W-:Y:S01]  /*1d10*/  FFMA.FTZ R251, R175, R141, R251 ;  /* 0x0000008daffb7223 */ /* 0x000fe200000100fb */
[----:B------:R-:W-:Y:S01]  /*1d20*/  PRMT R141, R150, 0x7632, R141 ;  /* 0x00007632968d7816 */ /* 0x000fe2000000008d */
[-C--:B------:R-:W-:Y:S01]  /*1d30*/  FMUL.FTZ R142, R142, R140.reuse ;  /* 0x0000008c8e8e7220 */ /* 0x080fe20000410000 */
[--C-:B------:R-:W-:Y:S01]  /*1d40*/  FADD.FTZ R97, R97, R140.reuse ;  /* 0x0000008c61617221 */ /* 0x100fe20000010000 */
[----:B------:R-:W-:Y:S01]  /*1d50*/  FFMA.FTZ R73, R179, R140, R73 ;  /* 0x0000008cb3497223 */ /* 0x000fe20000010049 */
[----:B------:R-:W-:-:S02]  /*1d60*/  PRMT R140, R143, 0x7632, R140 ;  /* 0x000076328f8c7816 */ /* 0x000fc4000000008c */
[----:B------:R-:W-:Y:S02]  /*1d70*/  PRMT R143, R147, 0x7632, R143 ;  /* 0x00007632938f7816 */ /* 0x000fe4000000008f */
[----:B------:R-:W-:-:S03]  /*1d80*/  SHF.L.U32 R141, R141, 0x10, RZ ;  /* 0x000000108d8d7819 */ /* 0x000fc600000006ff */
[----:B------:R-:W-:Y:S01]  /*1d90*/  IMAD.U32 R143, R143, 0x10000, RZ ;  /* 0x000100008f8f7824 */ /* 0x000fe200078e00ff */
[----:B------:R-:W-:Y:S01]  /*1da0*/  SHF.L.U32 R140, R140, 0x10, RZ ;  /* 0x000000108c8c7819 */ /* 0x000fe200000006ff */
[-C--:B------:R-:W-:Y:S01]  /*1db0*/  FFMA.FTZ R180, R144, R141.reuse, R142 ;  /* 0x0000008d90b47223 */ /* 0x080fe2000001008e */
[----:B------:R-:W-:Y:S01]  /*1dc0*/  FADD.FTZ R209, R209, R141 ;  /* 0x0000008dd1d17221 */ /* 0x000fe20000010000 */
[----:B------:R-:W-:Y:S01]  /*1dd0*/  FFMA.FTZ R245, R179, R141, R245 ;  /* 0x0000008db3f57223 */ /* 0x000fe200000100f5 */
[----:B------:R-:W-:Y:S01]  /*1de0*/  PRMT R141, R151, 0x7632, R141 ;  /* 0x00007632978d7816 */ /* 0x000fe2000000008d */
[----:B------:R-:W-:Y:S01]  /*1df0*/  FADD.FTZ R144, R143, -UR25 ;  /* 0x800000198f907e21 */ /* 0x000fe20008010000 */
[----:B------:R-:W-:-:S03]  /*1e00*/  SHF.L.U32 R142, R186, 0x10, RZ ;  /* 0x00000010ba8e7819 */ /* 0x000fc600000006ff */
[----:B------:R-:W-:Y:S01]  /*1e10*/  IMAD.U32 R141, R141, 0x10000, RZ ;  /* 0x000100008d8d7824 */ /* 0x000fe200078e00ff */
[----:B------:R-:W-:Y:S01]  /*1e20*/  SHF.L.U32 R143, R149, 0x10, RZ ;  /* 0x00000010958f7819 */ /* 0x000fe200000006ff */
[-C--:B------:R-:W-:Y:S01]  /*1e30*/  FMUL.FTZ R142, R142, R140.reuse ;  /* 0x0000008c8e8e7220 */ /* 0x080fe20000410000 */
[----:B------:R-:W-:Y:S01]  /*1e40*/  FMUL.FTZ R186, R144, UR24 ;  /* 0x0000001890ba7c20 */ /* 0x000fe20008410000 */
[----:B------:R-:W-:Y:S01]  /*1e50*/  FADD.FTZ R211, R211, R141 ;  /* 0x0000008dd3d37221 */ /* 0x000fe20000010000 */
[----:B------:R-:W-:Y:S01]  /*1e60*/  FADD.FTZ R99, R99, R140 ;  /* 0x0000008c63637221 */ /* 0x000fe20000010000 */
[-C--:B------:R-:W-:Y:S01]  /*1e70*/  FFMA.FTZ R187, R143, R141.reuse, R142 ;  /* 0x0000008d8fbb7223 */ /* 0x080fe2000001008e */
[C---:B------:R-:W-:Y:S01]  /*1e80*/  FFMA.FTZ R247, R186.reuse, R141, R247 ;  /* 0x0000008dbaf77223 */ /* 0x040fe200000100f7 */
[----:B------:R-:W-:Y:S01]  /*1e90*/  FFMA.FTZ R75, R186, R140, R75 ;  /* 0x0000008cba4b7223 */ /* 0x000fe2000001004b */
[----:B------:R-:W-:Y:S01]  /*1ea0*/  FADD.FTZ R141, RZ, R26 ;  /* 0x0000001aff8d7221 */ /* 0x000fe20000010000 */
        /* <DEDUP_REMOVED lines=14> */
[----:B------:R-:W-:-:S07]  /*1f90*/  FFMA.FTZ R195, R186, R187, R140 ;  /* 0x000000bbbac37223 */ /* 0x000fce000001008c */
.L_x_184:
[----:B----4-:R-:W-:Y:S05]  /*1fa0*/  BSYNC.RECONVERGENT B0 ;  /* 0x0000000000007941 */ /* 0x010fea0003800200 */
.L_x_183:
[----:B------:R-:W-:Y:S04]  /*1fb0*/  BSSY.RECONVERGENT B0, `(.L_x_185) ;  /* 0x00000ad000007945 */ /* 0x000fe80003800200 */
[----:B------:R-:W-:Y:S05]  /*1fc0*/  @!P2 BRA `(.L_x_186) ;  /* 0x0000000800aca947 */ /* 0x000fea0003800000 */
[----:B------:R-:W2:Y:S01]  /*1fd0*/  LDL R173, [R1+0x54] ;  /* 0x0000540001ad7983 */ /* 0x000ea20000100800 */
        /* <DEDUP_REMOVED lines=18> */
[----:B--2---:R-:W-:-:S03]  /*2100*/  SHF.L.U32 R31, R173, 0x10, RZ ;  /* 0x00000010ad1f7819 */ /* 0x004fc600000006ff */
[----:B------:R-:W2:Y:S01]  /*2110*/  LDL R173, [R1+0xc0] ;  /* 0x0000c00001ad7983 */ /* 0x000ea20000100800 */
[----:B---3--:R-:W-:-:S03]  /*2120*/  SHF.L.U32 R18, R169, 0x10, RZ ;  /* 0x00000010a9127819 */ /* 0x008fc600000006ff */
[----:B------:R-:W3:Y:S01]  /*2130*/  LDL R169, [R1+0x5c] ;  /* 0x00005c0001a97983 */ /* 0x000ee20000100800 */
[----:B----4-:R-:W-:Y:S01]  /*2140*/  IMAD.U32 R16, R156, 0x10000, RZ ;  /* 0x000100009c107824 */ /* 0x010fe200078e00ff */
[----:B------:R-:W-:-:S05]  /*2150*/  SHF.L.U32 R15, R144, 0x10, RZ ;  /* 0x00000010900f7819 */ /* 0x000fca00000006ff */
[----:B------:R-:W-:Y:S01]  /*2160*/  FADD.FTZ R19, R15, -UR25 ;  /* 0x800000190f137e21 */ /* 0x000fe20008010000 */
[----:B------:R-:W-:-:S03]  /*2170*/  IMAD.U32 R14, R140, 0x10000, RZ ;  /* 0x000100008c0e7824 */ /* 0x000fc600078e00ff */
[----:B------:R-:W-:Y:S01]  /*2180*/  FMUL.FTZ R19, R19, UR24 ;  /* 0x0000001813137c20 */ /* 0x000fe20008410000 */
[-C--:B------:R-:W-:Y:S01]  /*2190*/  FMUL.FTZ R18, R18, R14.reuse ;  /* 0x0000000e12127220 */ /* 0x080fe20000410000 */
[----:B------:R-:W-:Y:S01]  /*21a0*/  SHF.L.U32 R15, R148, 0x10, RZ ;  /* 0x00000010940f7819 */ /* 0x000fe200000006ff */
[----:B------:R-:W-:Y:S01]  /*21b0*/  FADD.FTZ R52, R52, R14 ;  /* 0x0000000e34347221 */ /* 0x000fe20000010000 */
[----:B------:R-:W-:-:S03]  /*21c0*/  FFMA.FTZ R48, R19, R14, R48 ;  /* 0x0000000e13307223 */ /* 0x000fc60000010030 */
[-C--:B------:R-:W-:Y:S01]  /*21d0*/  FFMA.FTZ R18, R16, R15.reuse, R18 ;  /* 0x0000000f10127223 */ /* 0x080fe20000010012 */
[----:B------:R-:W-:Y:S01]  /*21e0*/  FADD.FTZ R204, R204, R15 ;  /* 0x0000000fcccc7221 */ /* 0x000fe20000010000 */
[----:B------:R-:W-:Y:S01]  /*21f0*/  FFMA.FTZ R240, R19, R15, R240 ;  /* 0x0000000f13f07223 */ /* 0x000fe200000100f0 */
[----:B------:R-:W-:Y:S01]  /*2200*/  IMAD.U32 R15, R145, 0x10000, RZ ;  /* 0x00010000910f7824 */ /* 0x000fe200078e00ff */
[----:B------:R-:W-:Y:S01]  /*2210*/  SHF.L.U32 R14, R141, 0x10, RZ ;  /* 0x000000108d0e7819 */ /* 0x000fe200000006ff */
[----:B------:R-:W-:Y:S02]  /*2220*/  IMAD.U32 R16, R157, 0x10000, RZ ;  /* 0x000100009d107824 */ /* 0x000fe400078e00ff */
[----:B------:R-:W-:Y:S01]  /*2230*/  FADD.FTZ R17, R15, -UR25 ;  /* 0x800000190f117e21 */ /* 0x000fe20008010000 */
[----:B------:R-:W-:Y:S02]  /*2240*/  IMAD.U32 R15, R149, 0x10000, RZ ;  /* 0x00010000950f7824 */ /* 0x000fe400078e00ff */
[----:B------:R-:W-:Y:S01]  /*2250*/  FMUL.FTZ R16, R16, R14 ;  /* 0x0000000e10107220 */ /* 0x000fe20000410000 */
[----:B------:R-:W-:Y:S01]  /*2260*/  FMUL.FTZ R17, R17, UR24 ;  /* 0x0000001811117c20 */ /* 0x000fe20008410000 */
[----:B------:R-:W-:-:S02]  /*2270*/  FADD.FTZ R206, R206, R15 ;  /* 0x0000000fcece7221 */ /* 0x000fc40000010000 */
[-C--:B------:R-:W-:Y:S01]  /*2280*/  FFMA.FTZ R16, R31, R15.reuse, R16 ;  /* 0x0000000f1f107223 */ /* 0x080fe20000010010 */
[C---:B------:R-:W-:Y:S01]  /*2290*/  FFMA.FTZ R242, R17.reuse, R15, R242 ;  /* 0x0000000f11f27223 */ /* 0x040fe200000100f2 */
[----:B------:R-:W-:Y:S01]  /*22a0*/  SHF.L.U32 R15, R146, 0x10, RZ ;  /* 0x00000010920f7819 */ /* 0x000fe200000006ff */
[----:B------:R-:W-:Y:S01]  /*22b0*/  FADD.FTZ R54, R54, R14 ;  /* 0x0000000e36367221 */ /* 0x000fe20000010000 */
[----:B------:R-:W-:-:S03]  /*22c0*/  FFMA.FTZ R50, R17, R14, R50 ;  /* 0x0000000e11327223 */ /* 0x000fc60000010032 */
[----:B------:R-:W-:Y:S01]  /*22d0*/  FADD.FTZ R15, R15, -UR25 ;  /* 0x800000190f0f7e21 */ /* 0x000fe20008010000 */
[----:B------:R-:W-:Y:S01]  /*22e0*/  SHF.L.U32 R14, R181, 0x10, RZ ;  /* 0x00000010b50e7819 */ /* 0x000fe200000006ff */
[----:B------:R-:W-:Y:S01]  /*22f0*/  IMAD.U32 R157, R182, 0x10000, RZ ;  /* 0x00010000b69d7824 */ /* 0x000fe200078e00ff */
[----:B------:R-:W4:Y:S01]  /*2300*/  LDL R181, [R1+0xc4] ;  /* 0x0000c40001b57983 */ /* 0x000f220000100800 */
[----:B------:R-:W-:Y:S02]  /*2310*/  IMAD.U32 R31, R142, 0x10000, RZ ;  /* 0x000100008e1f7824 */ /* 0x000fe400078e00ff */
[----:B------:R-:W-:Y:S01]  /*2320*/  FMUL.FTZ R15, R15, UR24 ;  /* 0x000000180f0f7c20 */ /* 0x000fe20008410000 */
[----:B------:R-:W4:Y:S01]  /*2330*/  LDL R182, [R1+0xc8] ;  /* 0x0000c80001b67983 */ /* 0x000f220000100800 */
[-C--:B------:R-:W-:Y:S01]  /*2340*/  FMUL.FTZ R14, R14, R31.reuse ;  /* 0x0000001f0e0e7220 */ /* 0x080fe20000410000 */
[--C-:B------:R-:W-:Y:S01]  /*2350*/  FADD.FTZ R44, R44, R31.reuse ;  /* 0x0000001f2c2c7221 */ /* 0x100fe20000010000 */
[----:B------:R-:W-:Y:S01]  /*2360*/  FFMA.FTZ R40, R15, R31, R40 ;  /* 0x0000001f0f287223 */ /* 0x000fe20000010028 */
[----:B------:R-:W-:-:S02]  /*2370*/  PRMT R31, R144, 0x7632, R31 ;  /* 0x00007632901f7816 */ /* 0x000fc4000000001f */
[----:B------:R-:W-:Y:S02]  /*2380*/  SHF.L.U32 R156, R150, 0x10, RZ ;  /* 0x00000010969c7819 */ /* 0x000fe400000006ff */
[----:B------:R-:W-:Y:S02]  /*2390*/  PRMT R141, R148, 0x7632, R141 ;  /* 0x00007632948d7816 */ /* 0x000fe4000000008d */
[----:B------:R-:W-:Y:S01]  /*23a0*/  SHF.L.U32 R148, R31, 0x10, RZ ;  /* 0x000000101f947819 */ /* 0x000fe200000006ff */
[-C--:B------:R-:W-:Y:S01]  /*23b0*/  FFMA.FTZ R14, R157, R156.reuse, R14 ;  /* 0x0000009c9d0e7223 */ /* 0x080fe2000001000e */
[----:B------:R-:W-:Y:S01]  /*23c0*/  FADD.FTZ R200, R200, R156 ;  /* 0x0000009cc8c87221 */ /* 0x000fe20000010000 */
[----:B------:R-:W-:Y:S02]  /*23d0*/  FFMA.FTZ R236, R15, R156, R236 ;  /* 0x0000009c0fec7223 */ /* 0x000fe400000100ec */
[----:B------:R-:W-:Y:S01]  /*23e0*/  FADD.FTZ R156, R148, -UR25 ;  /* 0x80000019949c7e21 */ /* 0x000fe20008010000 */
[----:B------:R-:W-:-:S02]  /*23f0*/  IMAD.U32 R148, R189, 0x10000, RZ ;  /* 0x00010000bd947824 */ /* 0x000fc400078e00ff */
[----:B------:R-:W4:Y:S01]  /*2400*/  LDL R189, [R1+0xd0] ;  /* 0x0000d00001bd7983 */ /* 0x000f220000100800 */
[----:B------:R-:W-:-:S03]  /*2410*/  IMAD.U32 R31, R188, 0x10000, RZ ;  /* 0x00010000bc1f7824 */ /* 0x000fc600078e00ff */
[----:B------:R-:W4:Y:S01]  /*2420*/  LDL R188, [R1+0xcc] ;  /* 0x0000cc0001bc7983 */ /* 0x000f220000100800 */
[----:B------:R-:W-:Y:S01]  /*2430*/  PRMT R140, R140, 0x7632, R140 ;  /* 0x000076328c8c7816 */ /* 0x000fe2000000008c */
[----:B------:R-:W-:Y:S01]  /*2440*/  FMUL.FTZ R160, R156, UR24 ;  /* 0x000000189ca07c20 */ /* 0x000fe20008410000 */
[----:B------:R-:W-:-:S03]  /*2450*/  SHF.L.U32 R144, R141, 0x10, RZ ;  /* 0x000000108d907819 */ /* 0x000fc600000006ff */
[----:B------:R-:W-:-:S04]  /*2460*/  IMAD.U32 R140, R140, 0x10000, RZ ;  /* 0x000100008c8c7824 */ /* 0x000fc800078e00ff */
[-C--:B------:R-:W-:Y:S01]  /*2470*/  FMUL.FTZ R31, R31, R140.reuse ;  /* 0x0000008c1f1f7220 */ /* 0x080fe20000410000 */
[--C-:B------:R-:W-:Y:S01]  /*2480*/  FADD.FTZ R53, R53, R140.reuse ;  /* 0x0000008c35357221 */ /* 0x100fe20000010000 */
[----:B------:R-:W-:Y:S01]  /*2490*/  FFMA.FTZ R49, R160, R140, R49 ;  /* 0x0000008ca0317223 */ /* 0x000fe20000010031 */
[----:B------:R-:W-:Y:S01]  /*24a0*/  PRMT R140, R141, 0x7632, R140 ;  /* 0x000076328d8c7816 */ /* 0x000fe2000000008c */
[-C--:B------:R-:W-:Y:S01]  /*24b0*/  FFMA.FTZ R31, R148, R144.reuse, R31 ;  /* 0x00000090941f7223 */ /* 0x080fe2000001001f */
[----:B------:R-:W-:Y:S01]  /*24c0*/  FADD.FTZ R205, R205, R144 ;  /* 0x00000090cdcd7221 */ /* 0x000fe20000010000 */
[----:B------:R-:W-:Y:S01]  /*24d0*/  FFMA.FTZ R241, R160, R144, R241 ;  /* 0x00000090a0f17223 */ /* 0x000fe200000100f1 */
[----:B------:R-:W-:Y:S02]  /*24e0*/  PRMT R141, R149, 0x7632, R141 ;  /* 0x00007632958d7816 */ /* 0x000fe4000000008d */
[----:B------:R-:W-:Y:S02]  /*24f0*/  SHF.L.U32 R144, R140, 0x10, RZ ;  /* 0x000000108c907819 */ /* 0x000fe400000006ff */
[----:B------:R-:W-:Y:S01]  /*2500*/  SHF.L.U32 R148, R141, 0x10, RZ ;  /* 0x000000108d947819 */ /* 0x000fe200000006ff */
[----:B------:R-:W-:Y:S01]  /*2510*/  IMAD.U32 R141, R171, 0x10000, RZ ;  /* 0x00010000ab8d7824 */ /* 0x000fe200078e00ff */
[----:B------:R-:W-:-:S04]  /*2520*/  ISETP.NE.U32.AND P0, PT, RZ, UR16, PT ;  /* 0x00000010ff007c0c */ /* 0x000fc8000bf05070 */
[----:B------:R-:W-:Y:S02]  /*2530*/  ISETP.NE.AND.EX P0, PT, RZ, UR17, PT, P0 ;  /* 0x00000011ff007c0c */ /* 0x000fe4000bf05300 */
[----:B------:R-:W-:Y:S02]  /*2540*/  SHF.L.U32 R156, R151, 0x10, RZ ;  /* 0x00000010979c7819 */ /* 0x000fe400000006ff */
[----:B------:R-:W-:-:S04]  /*2550*/  ISETP.NE.U32.AND P1, PT, RZ, UR18, PT ;  /* 0x00000012ff007c0c */ /* 0x000fc8000bf25070 */
[----:B------:R-:W-:Y:S01]  /*2560*/  ISETP.NE.AND.EX P1, PT, RZ, UR19, PT, P1 ;  /* 0x00000013ff007c0c */ /* 0x000fe2000bf25310 */
[----:B------:R-:W-:Y:S01]  /*2570*/  FADD.FTZ R202, R202, R156 ;  /* 0x0000009ccaca7221 */ /* 0x000fe20000010000 */
[----:B------:R-:W-:Y:S01]  /*2580*/  FADD.FTZ R55, R55, R144 ;  /* 0x0000009037377221 */ /* 0x000fe20000010000 */
[----:B--2---:R-:W-:-:S04]  /*2590*/  IMAD.U32 R140, R173, 0x10000, RZ ;  /* 0x00010000ad8c7824 */ /* 0x004fc800078e00ff */
[----:B------:R-:W-:Y:S01]  /*25a0*/  FMUL.FTZ R140, R140, R144 ;  /* 0x000000908c8c7220 */ /* 0x000fe20000410000 */
[----:B------:R-:W-:-:S03]  /*25b0*/  IMAD.U32 R173, R143, 0x10000, RZ ;  /* 0x000100008fad7824 */ /* 0x000fc600078e00ff */
[----:B------:R-:W-:Y:S01]  /*25c0*/  FFMA.FTZ R171, R141, R148, R140 ;  /* 0x000000948dab7223 */ /* 0x000fe2000001008c */
[----:B------:R-:W-:Y:S02]  /*25d0*/  SHF.L.U32 R141, R147, 0x10, RZ ;  /* 0x00000010938d7819 */ /* 0x000fe400000006ff */
[----:B------:R-:W-:-:S03]  /*25e0*/  SHF.L.U32 R140, R170, 0x10, RZ ;  /* 0x00000010aa8c7819 */ /* 0x000fc600000006ff */
[----:B------:R-:W-:Y:S01]  /*25f0*/  FADD.FTZ R149, R141, -UR25 ;  /* 0x800000198d957e21 */ /* 0x000fe20008010000 */
[----:B---3--:R-:W-:Y:S02]  /*2600*/  IMAD.U32 R141, R169, 0x10000, RZ ;  /* 0x00010000a98d7824 */ /* 0x008fe400078e00ff */
[----:B------:R-:W-:-:S04]  /*2610*/  FMUL.FTZ R140, R140, R173 ;  /* 0x000000ad8c8c7220 */ /* 0x000fc80000410000 */
[----:B------:R-:W-:Y:S02]  /*2620*/  FFMA.FTZ R169, R141, R156, R140 ;  /* 0x0000009c8da97223 */ /* 0x000fe4000001008c */
[----:B------:R-:W0:Y:S02]  /*2630*/  @P0 LDC.64 R140, c[0x0][0x438] ;  /* 0x00010e00ff8c0b82 */ /* 0x000e240000000a00 */
[----:B0-----:R-:W-:-:S05]  /*2640*/  @P0 IMAD.WIDE.U32 R140, R228, 0x10, R140 ;  /* 0x00000010e48c0825 */ /* 0x001fca00078e008c */
[----:B------:R0:W5:Y:S02]  /*2650*/  @P0 LDG.E.128 R128, desc[UR10][R140.64] ;  /* 0x0000000a8c800981 */ /* 0x000164000c1e1d00 */
[----:B0-----:R-:W0:Y:S02]  /*2660*/  @P1 LDC.64 R140, c[0x0][0x3b8] ;  /* 0x0000ee00ff8c1b82 */ /* 0x001e240000000a00 */
[----:B0-----:R-:W-:-:S05]  /*2670*/  @P1 IMAD.WIDE.U32 R140, R228, 0x8, R140 ;  /* 0x00000008e48c1825 */ /* 0x001fca00078e008c */
[----:B------:R0:W5:Y:S02]  /*2680*/  @P1 LDG.E.64 R36, desc[UR10][R140.64] ;  /* 0x0000000a8c241981 */ /* 0x000164000c1e1b00 */
[----:B0-----:R-:W0:Y:S01]  /*2690*/  LDC.64 R140, c[0x0][0x3b0] ;  /* 0x0000ec00ff8c7b82 */ /* 0x001e220000000a00 */
[----:B------:R-:W-:-:S04]  /*26a0*/  FMUL.FTZ R170, R149, UR24 ;  /* 0x0000001895aa7c20 */ /* 0x000fc80008410000 */
[----:B------:R-:W-:Y:S01]  /*26b0*/  FFMA.FTZ R238, R170, R156, R238 ;  /* 0x0000009caaee7223 */ /* 0x000fe200000100ee */
[----:B------:R-:W-:Y:S01]  /*26c0*/  FADD.FTZ R46, R46, R173 ;  /* 0x000000ad2e2e7221 */ /* 0x000fe20000010000 */
[----:B0-----:R-:W-:-:S05]  /*26d0*/  IMAD.WIDE.U32 R140, R228, 0x8, R140 ;  /* 0x00000008e48c7825 */ /* 0x001fca00078e008c */
[----:B------:R0:W5:Y:S02]  /*26e0*/  LDG.E.64 R156, desc[UR10][R140.64] ;  /* 0x0000000a8c9c7981 */ /* 0x000164000c1e1b00 */
[----:B0-----:R-:W-:-:S05]  /*26f0*/  PRMT R140, R145, 0x7632, R140 ;  /* 0x00007632918c7816 */ /* 0x001fca000000008c */
[----:B------:R-:W-:Y:S02]  /*2700*/  IMAD.U32 R140, R140, 0x10000, RZ ;  /* 0x000100008c8c7824 */ /* 0x000fe400078e00ff */
[----:B------:R-:W-:Y:S02]  /*2710*/  FFMA.FTZ R42, R170, R173, R42 ;  /* 0x000000adaa2a7223 */ /* 0x000fe4000001002a */
[----:B------:R-:W-:-:S04]  /*2720*/  FADD.FTZ R140, R140, -UR25 ;  /* 0x800000198c8c7e21 */ /* 0x000fc80008010000 */
[----:B------:R-:W-:Y:S01]  /*2730*/  FMUL.FTZ R173, R140, UR24 ;  /* 0x000000188cad7c20 */ /* 0x000fe20008410000 */
[----:B------:R-:W-:Y:S02]  /*2740*/  PRMT R140, R142, 0x7632, R140 ;  /* 0x000076328e8c7816 */ /* 0x000fe4000000008c */
[----:B------:R-:W-:Y:S01]  /*2750*/  PRMT R142, R146, 0x7632, R142 ;  /* 0x00007632928e7816 */ /* 0x000fe2000000008e */
[----:B------:R-:W-:-:S04]  /*2760*/  FFMA.FTZ R51, R173, R144, R51 ;  /* 0x00000090ad337223 */ /* 0x000fc80000010033 */
[----:B------:R-:W-:Y:S01]  /*2770*/  IMAD.U32 R142, R142, 0x10000, RZ ;  /* 0x000100008e8e7824 */ /* 0x000fe200078e00ff */
[----:B------:R-:W-:-:S03]  /*2780*/  SHF.L.U32 R140, R140, 0x10, RZ ;  /* 0x000000108c8c7819 */ /* 0x000fc600000006ff */
[----:B------:R-:W-:Y:S01]  /*2790*/  FADD.FTZ R144, R142, -UR25 ;  /* 0x800000198e907e21 */ /* 0x000fe20008010000 */
[----:B----4-:R-:W-:Y:S02]  /*27a0*/  SHF.L.U32 R145, R182, 0x10, RZ ;  /* 0x00000010b6917819 */ /* 0x010fe400000006ff */
[----:B------:R-:W-:Y:S01]  /*27b0*/  SHF.L.U32 R142, R181, 0x10, RZ ;  /* 0x00000010b58e7819 */ /* 0x000fe200000006ff */
[----:B------:R-:W-:Y:S01]  /*27c0*/  FMUL.FTZ R181, R144, UR24 ;  /* 0x0000001890b57c20 */ /* 0x000fe20008410000 */
[----:B------:R-:W-:Y:S01]  /*27d0*/  PRMT R141, R150, 0x7632, R141 ;  /* 0x00007632968d7816 */ /* 0x000fe2000000008d */
[-C--:B------:R-:W-:Y:S01]  /*27e0*/  FMUL.FTZ R145, R145, R140.reuse ;  /* 0x0000008c91917220 */ /* 0x080fe20000410000 */
[--C-:B------:R-:W-:Y:S01]  /*27f0*/  FADD.FTZ R45, R45, R140.reuse ;  /* 0x0000008c2d2d7221 */ /* 0x100fe20000010000 */
[----:B------:R-:W-:Y:S01]  /*2800*/  FFMA.FTZ R41, R181, R140, R41 ;  /* 0x0000008cb5297223 */ /* 0x000fe20000010029 */
[----:B------:R-:W-:Y:S02]  /*2810*/  PRMT R140, R143, 0x7632, R140 ;  /* 0x000076328f8c7816 */ /* 0x000fe4000000008c */
[----:B------:R-:W-:Y:S01]  /*2820*/  PRMT R143, R147, 0x7632, R143 ;  /* 0x00007632938f7816 */ /* 0x000fe2000000008f */
[----:B------:R-:W-:-:S03]  /*2830*/  IMAD.U32 R141, R141, 0x10000, RZ ;  /* 0x000100008d8d7824 */ /* 0x000fc600078e00ff */
[----:B------:R-:W-:Y:S01]  /*2840*/  SHF.L.U32 R143, R143, 0x10, RZ ;  /* 0x000000108f8f7819 */ /* 0x000fe200000006ff */
[-C--:B------:R-:W-:Y:S01]  /*2850*/  FFMA.FTZ R182, R142, R141.reuse, R145 ;  /* 0x0000008d8eb67223 */ /* 0x080fe20000010091 */
[----:B------:R-:W-:Y:S01]  /*2860*/  FADD.FTZ R201, R201, R141 ;  /* 0x0000008dc9c97221 */ /* 0x000fe20000010000 */
[----:B------:R-:W-:Y:S01]  /*2870*/  FFMA.FTZ R237, R181, R141, R237 ;  /* 0x0000008db5ed7223 */ /* 0x000fe200000100ed */
[----:B------:R-:W-:Y:S01]  /*2880*/  PRMT R141, R151, 0x7632, R141 ;  /* 0x00007632978d7816 */ /* 0x000fe2000000008d */
[----:B------:R-:W-:Y:S02]  /*2890*/  IMAD.U32 R140, R140, 0x10000, RZ ;  /* 0x000100008c8c7824 */ /* 0x000fe400078e00ff */
[----:B------:R-:W-:Y:S01]  /*28a0*/  FADD.FTZ R144, R143, -UR25 ;  /* 0x800000198f907e21 */ /* 0x000fe20008010000 */
[----:B------:R-:W-:Y:S01]  /*28b0*/  IMAD.U32 R142, R189, 0x10000, RZ ;  /* 0x00010000bd8e7824 */ /* 0x000fe200078e00ff */
[----:B------:R-:W-:Y:S01]  /*28c0*/  SHF.L.U32 R141, R141, 0x10, RZ ;  /* 0x000000108d8d7819 */ /* 0x000fe200000006ff */
[----:B------:R-:W-:-:S02]  /*28d0*/  IMAD.U32 R143, R188, 0x10000, RZ ;  /* 0x00010000bc8f7824 */ /* 0x000fc400078e00ff */
[----:B------:R-:W-:Y:S01]  /*28e0*/  FMUL.FTZ R188, R144, UR24 ;  /* 0x0000001890bc7c20 */ /* 0x000fe20008410000 */
[-C--:B------:R-:W-:Y:S01]  /*28f0*/  FMUL.FTZ R142, R142, R140.reuse ;  /* 0x0000008c8e8e7220 */ /* 0x080fe20000410000 */
[----:B------:R-:W-:Y:S01]  /*2900*/  FADD.FTZ R47, R47, R140 ;  /* 0x0000008c2f2f7221 */ /* 0x000fe20000010000 */
[----:B------:R-:W-:Y:S01]  /*2910*/  FADD.FTZ R203, R203, R141 ;  /* 0x0000008dcbcb7221 */ /* 0x000fe20000010000 */
[CC--:B------:R-:W-:Y:S01]  /*2920*/  FFMA.FTZ R239, R188.reuse, R141.reuse, R239 ;  /* 0x0000008dbcef7223 */ /* 0x0c0fe200000100ef */
[----:B------:R-:W-:Y:S01]  /*2930*/  FFMA.FTZ R189, R143, R141, R142 ;  /* 0x0000008d8fbd7223 */ /* 0x000fe2000001008e */
        /* <DEDUP_REMOVED lines=16> */
[----:B------:R-:W-:Y:S01]  /*2a40*/  FFMA.FTZ R243, R173, R148, R243 ;  /* 0x00000094adf37223 */ /* 0x000fe200000100f3 */
[----:B------:R-:W-:Y:S01]  /*2a50*/  IADD3 R228, PT, PT, R228, 0x100, RZ ;  /* 0x00000100e4e47810 */ /* 0x000fe20007ffe0ff */
[----:B------:R-:W-:Y:S01]  /*2a60*/  FADD.FTZ R194, R140, R189 ;  /* 0x000000bd8cc27221 */ /* 0x000fe20000010000 */
[----:B------:R-:W-:-:S07]  /*2a70*/  FFMA.FTZ R195, R188, R189, R141 ;  /* 0x000000bdbcc37223 */ /* 0x000fce000001008d */
.L_x_186:
[----:B------:R-:W-:Y:S05]  /*2a80*/  BSYNC.RECONVERGENT B0 ;  /* 0x0000000000007941 */ /* 0x000fea0003800200 */
.L_x_185:
        /* <DEDUP_REMOVED lines=17> */
[----:B------:R2:W4:Y:S01]  /*2ba0*/  LDG.E.128 R144, desc[UR10][R10.64] ;  /* 0x0000000a0a907981 */ /* 0x000522000c1e1d00 */
[----:B------:R-:W-:-:S03]  /*2bb0*/  IMAD.WIDE.U32 R12, R228, 0x10, R12 ;  /* 0x00000010e40c7825 */ /* 0x000fc600078e000c */
[----:B------:R-:W4:Y:S04]  /*2bc0*/  LDL R167, [R1+0x2c] ;  /* 0x00002c0001a77983 */ /* 0x000f280000100800 */
[----:B------:R0:W4:Y:S01]  /*2bd0*/  LDG.E.128 R148, desc[UR10][R12.64] ;  /* 0x0000000a0c947981 */ /* 0x000122000c1e1d00 */
[----:B--2---:R-:W-:Y:S01]  /*2be0*/  SHF.L.U32 R11, R154, 0x10, RZ ;  /* 0x000000109a0b7819 */ /* 0x004fe200000006ff */
[----:B---3--:R-:W-:Y:S02]  /*2bf0*/  IMAD.U32 R154, R172, 0x10000, RZ ;  /* 0x00010000ac9a7824 */ /* 0x008fe400078e00ff */
[----:B------:R-:W2:Y:S01]  /*2c00*/  LDL R172, [R1+0xa0] ;  /* 0x0000a00001ac7983 */ /* 0x000ea20000100800 */
[----:B----4-:R-:W-:-:S03]  /*2c10*/  IMAD.U32 R10, R166, 0x10000, RZ ;  /* 0x00010000a60a7824 */ /* 0x010fc600078e00ff */
[----:B------:R-:W3:Y:S01]  /*2c20*/  LDL R166, [R1+0x3c] ;  /* 0x00003c0001a67983 */ /* 0x000ee20000100800 */
[----:B------:R-:W-:Y:S01]  /*2c30*/  SHF.L.U32 R8, R140, 0x10, RZ ;  /* 0x000000108c087819 */ /* 0x000fe200000006ff */
[----:B------:R-:W-:-:S04]  /*2c40*/  IMAD.U32 R9, R144, 0x10000, RZ ;  /* 0x0001000090097824 */ /* 0x000fc800078e00ff */
[----:B------:R-:W-:Y:S01]  /*2c50*/  FMUL.FTZ R10, R10, R8 ;  /* 0x000000080a0a7220 */ /* 0x000fe20000410000 */
[----:B0-----:R-:W-:Y:S01]  /*2c60*/  FADD.FTZ R13, R9, -UR25 ;  /* 0x80000019090d7e21 */ /* 0x001fe20008010000 */
[----:B------:R-:W-:-:S03]  /*2c70*/  IMAD.U32 R9, R148, 0x10000, RZ ;  /* 0x0001000094097824 */ /* 0x000fc600078e00ff */
[----:B------:R-:W-:Y:S01]  /*2c80*/  FMUL.FTZ R13, R13, UR24 ;  /* 0x000000180d0d7c20 */ /* 0x000fe20008410000 */
[-C--:B------:R-:W-:Y:S01]  /*2c90*/  FFMA.FTZ R12, R11, R9.reuse, R10 ;  /* 0x000000090b0c7223 */ /* 0x080fe2000001000a */
[----:B------:R-:W-:Y:S01]  /*2ca0*/  SHF.L.U32 R11, R145, 0x10, RZ ;  /* 0x00000010910b7819 */ /* 0x000fe200000006ff */
[----:B------:R-:W-:Y:S01]  /*2cb0*/  FADD.FTZ R100, R100, R8 ;  /* 0x0000000864647221 */ /* 0x000fe20000010000 */
[----:B------:R-:W-:Y:S01]  /*2cc0*/  FFMA.FTZ R76, R13, R8, R76 ;  /* 0x000000080d4c7223 */ /* 0x000fe2000001004c */
[----:B------:R-:W-:Y:S02]  /*2cd0*/  SHF.L.U32 R10, R155, 0x10, RZ ;  /* 0x000000109b0a7819 */ /* 0x000fe400000006ff */
[----:B------:R-:W-:Y:S01]  /*2ce0*/  FADD.FTZ R11, R11, -UR25 ;  /* 0x800000190b0b7e21 */ /* 0x000fe20008010000 */
[----:B------:R-:W-:Y:S02]  /*2cf0*/  IMAD.U32 R8, R141, 0x10000, RZ ;  /* 0x000100008d087824 */ /* 0x000fe400078e00ff */
[----:B------:R-:W-:Y:S01]  /*2d00*/  FADD.FTZ R196, R196, R9 ;  /* 0x00000009c4c47221 */ /* 0x000fe20000010000 */
[----:B------:R-:W-:Y:S01]  /*2d10*/  FFMA.FTZ R232, R13, R9, R232 ;  /* 0x000000090de87223 */ /* 0x000fe200000100e8 */
[----:B------:R-:W-:Y:S01]  /*2d20*/  FMUL.FTZ R11, R11, UR24 ;  /* 0x000000180b0b7c20 */ /* 0x000fe20008410000 */
[----:B------:R-:W-:Y:S01]  /*2d30*/  SHF.L.U32 R9, R149, 0x10, RZ ;  /* 0x0000001095097819 */ /* 0x000fe200000006ff */
[-C--:B------:R-:W-:Y:S01]  /*2d40*/  FMUL.FTZ R10, R10, R8.reuse ;  /* 0x000000080a0a7220 */ /* 0x080fe20000410000 */
[----:B------:R-:W-:Y:S01]  /*2d50*/  FADD.FTZ R102, R102, R8 ;  /* 0x0000000866667221 */ /* 0x000fe20000010000 */
[----:B------:R-:W-:Y:S01]  /*2d60*/  FFMA.FTZ R78, R11, R8, R78 ;  /* 0x000000080b4e7223 */ /* 0x000fe2000001004e */
[----:B------:R-:W-:-:S02]  /*2d70*/  IMAD.U32 R8, R183, 0x10000, RZ ;  /* 0x00010000b7087824 */ /* 0x000fc400078e00ff */
[-C--:B------:R-:W-:Y:S01]  /*2d80*/  FFMA.FTZ R10, R154, R9.reuse, R10 ;  /* 0x000000099a0a7223 */ /* 0x080fe2000001000a */
[----:B------:R-:W-:Y:S01]  /*2d90*/  FADD.FTZ R198, R198, R9 ;  /* 0x00000009c6c67221 */ /* 0x000fe20000010000 */
[----:B------:R-:W-:Y:S01]  /*2da0*/  FFMA.FTZ R234, R11, R9, R234 ;  /* 0x000000090bea7223 */ /* 0x000fe200000100ea */
[----:B------:R-:W-:Y:S01]  /*2db0*/  SHF.L.U32 R163, R184, 0x10, RZ ;  /* 0x00000010b8a37819 */ /* 0x000fe200000006ff */
[----:B------:R-:W4:Y:S01]  /*2dc0*/  LDL R183, [R1+0xa4] ;  /* 0x0000a40001b77983 */ /* 0x000f220000100800 */
[----:B------:R-:W-:-:S03]  /*2dd0*/  IMAD.U32 R9, R146, 0x10000, RZ ;  /* 0x0001000092097824 */ /* 0x000fc600078e00ff */
[----:B------:R-:W4:Y:S01]  /*2de0*/  LDL R184, [R1+0xa8] ;  /* 0x0000a80001b87983 */ /* 0x000f220000100800 */
[----:B------:R-:W-:Y:S01]  /*2df0*/  FADD.FTZ R9, R9, -UR25 ;  /* 0x8000001909097e21 */ /* 0x000fe20008010000 */
[----:B------:R-:W-:-:S03]  /*2e00*/  SHF.L.U32 R154, R142, 0x10, RZ ;  /* 0x000000108e9a7819 */ /* 0x000fc600000006ff */
[----:B------:R-:W-:Y:S02]  /*2e10*/  FMUL.FTZ R9, R9, UR24 ;  /* 0x0000001809097c20 */ /* 0x000fe40008410000 */
[-C--:B------:R-:W-:Y:S01]  /*2e20*/  FMUL.FTZ R8, R8, R154.reuse ;  /* 0x0000009a08087220 */ /* 0x080fe20000410000 */
[----:B------:R-:W-:Y:S01]  /*2e30*/  FADD.FTZ R104, R104, R154 ;  /* 0x0000009a68687221 */ /* 0x000fe20000010000 */
[----:B------:R-:W-:Y:S01]  /*2e40*/  FFMA.FTZ R80, R9, R154, R80 ;  /* 0x0000009a09507223 */ /* 0x000fe20000010050 */
[----:B------:R-:W-:Y:S02]  /*2e50*/  SHF.L.U32 R154, R191, 0x10, RZ ;  /* 0x00000010bf9a7819 */ /* 0x000fe400000006ff */
[----:B------:R-:W4:Y:S01]  /*2e60*/  LDL R191, [R1+0xb0] ;  /* 0x0000b00001bf7983 */ /* 0x000f220000100800 */
[----:B------:R-:W-:Y:S02]  /*2e70*/  PRMT R141, R148, 0x7632, R141 ;  /* 0x00007632948d7816 */ /* 0x000fe4000000008d */
[----:B------:R-:W-:-:S02]  /*2e80*/  SHF.L.U32 R148, R190, 0x10, RZ ;  /* 0x00000010be947819 */ /* 0x000fc400000006ff */
[----:B------:R-:W4:Y:S01]  /*2e90*/  LDL R190, [R1+0xac] ;  /* 0x0000ac0001be7983 */ /* 0x000f220000100800 */
[----:B------:R-:W-:Y:S01]  /*2ea0*/  IMAD.U32 R155, R150, 0x10000, RZ ;  /* 0x00010000969b7824 */ /* 0x000fe200078e00ff */
[----:B------:R-:W-:-:S03]  /*2eb0*/  PRMT R142, R144, 0x7632, R142 ;  /* 0x00007632908e7816 */ /* 0x000fc6000000008e */
[-C--:B------:R-:W-:Y:S01]  /*2ec0*/  FFMA.FTZ R8, R163, R155.reuse, R8 ;  /* 0x0000009ba3087223 */ /* 0x080fe20000010008 */
[----:B------:R-:W-:Y:S01]  /*2ed0*/  FADD.FTZ R56, R56, R155 ;  /* 0x0000009b38387221 */ /* 0x000fe20000010000 */
[----:B------:R-:W-:Y:S01]  /*2ee0*/  FFMA.FTZ R224, R9, R155, R224 ;  /* 0x0000009b09e07223 */ /* 0x000fe200000100e0 */
[----:B------:R-:W-:Y:S01]  /*2ef0*/  IMAD.U32 R155, R142, 0x10000, RZ ;  /* 0x000100008e9b7824 */ /* 0x000fe200078e00ff */
[----:B------:R-:W-:-:S03]  /*2f00*/  PRMT R140, R140, 0x7632, R140 ;  /* 0x000076328c8c7816 */ /* 0x000fc6000000008c */
[----:B------:R-:W-:Y:S01]  /*2f10*/  FADD.FTZ R155, R155, -UR25 ;  /* 0x800000199b9b7e21 */ /* 0x000fe20008010000 */
[----:B------:R-:W-:-:S03]  /*2f20*/  SHF.L.U32 R140, R140, 0x10, RZ ;  /* 0x000000108c8c7819 */ /* 0x000fc600000006ff */
[----:B------:R-:W-:Y:S01]  /*2f30*/  FMUL.FTZ R163, R155, UR24 ;  /* 0x000000189ba37c20 */ /* 0x000fe20008410000 */
[----:B------:R-:W-:Y:S02]  /*2f40*/  IMAD.U32 R144, R141, 0x10000, RZ ;  /* 0x000100008d907824 */ /* 0x000fe400078e00ff */
[-C--:B------:R-:W-:Y:S01]  /*2f50*/  FMUL.FTZ R148, R148, R140.reuse ;  /* 0x0000008c94947220 */ /* 0x080fe20000410000 */
[--C-:B------:R-:W-:Y:S01]  /*2f60*/  FADD.FTZ R101, R101, R140.reuse ;  /* 0x0000008c65657221 */ /* 0x100fe20000010000 */
[----:B------:R-:W-:Y:S01]  /*2f70*/  FFMA.FTZ R77, R163, R140, R77 ;  /* 0x0000008ca34d7223 */ /* 0x000fe2000001004d */
[----:B------:R-:W-:Y:S01]  /*2f80*/  PRMT R140, R141, 0x7632, R140 ;  /* 0x000076328d8c7816 */ /* 0x000fe2000000008c */
[-C--:B------:R-:W-:Y:S01]  /*2f90*/  FFMA.FTZ R164, R154, R144.reuse, R148 ;  /* 0x000000909aa47223 */ /* 0x080fe20000010094 */
[----:B------:R-:W-:Y:S01]  /*2fa0*/  FADD.FTZ R197, R197, R144 ;  /* 0x00000090c5c57221 */ /* 0x000fe20000010000 */
[----:B------:R-:W-:Y:S01]  /*2fb0*/  FFMA.FTZ R233, R163, R144, R233 ;  /* 0x00000090a3e97223 */ /* 0x000fe200000100e9 */
[----:B------:R-:W-:Y:S01]  /*2fc0*/  PRMT R141, R149, 0x7632, R141 ;  /* 0x00007632958d7816 */ /* 0x000fe2000000008d */
[----:B------:R-:W-:Y:S01]  /*2fd0*/  IMAD.U32 R144, R140, 0x10000, RZ ;  /* 0x000100008c907824 */ /* 0x000fe200078e00ff */
[----:B------:R-:W-:-:S03]  /*2fe0*/  ISETP.NE.U32.AND P0, PT, RZ, UR16, PT ;  /* 0x00000010ff007c0c */ /* 0x000fc6000bf05070 */
[----:B------:R-:W-:Y:S01]  /*2ff0*/  IMAD.U32 R148, R141, 0x10000, RZ ;  /* 0x000100008d947824 */ /* 0x000fe200078e00ff */
[----:B------:R-:W-:Y:S02]  /*3000*/  SHF.L.U32 R141, R168, 0x10, RZ ;  /* 0x00000010a88d7819 */ /* 0x000fe400000006ff */
[----:B------:R-:W-:Y:S01]  /*3010*/  ISETP.NE.AND.EX P0, PT, RZ, UR17, PT, P0 ;  /* 0x00000011ff007c0c */ /* 0x000fe2000bf05300 */
[----:B------:R-:W-:Y:S01]  /*3020*/  IMAD.U32 R154, R151, 0x10000, RZ ;  /* 0x00010000979a7824 */ /* 0x000fe200078e00ff */
[----:B------:R-:W-:-:S04]  /*3030*/  ISETP.NE.U32.AND P1, PT, RZ, UR18, PT ;  /* 0x00000012ff007c0c */ /* 0x000fc8000bf25070 */
[----:B------:R-:W-:Y:S01]  /*3040*/  ISETP.NE.AND.EX P1, PT, RZ, UR19, PT, P1 ;  /* 0x00000013ff007c0c */ /* 0x000fe2000bf25310 */
[----:B------:R-:W-:Y:S01]  /*3050*/  FADD.FTZ R58, R58, R154 ;  /* 0x0000009a3a3a7221 */ /* 0x000fe20000010000 */
[----:B------:R-:W-:Y:S01]  /*3060*/  FADD.FTZ R103, R103, R144 ;  /* 0x0000009067677221 */ /* 0x000fe20000010000 */
[----:B--2---:R-:W-:-:S05]  /*3070*/  SHF.L.U32 R140, R172, 0x10, RZ ;  /* 0x00000010ac8c7819 */ /* 0x004fca00000006ff */
[----:B------:R-:W-:Y:S01]  /*3080*/  FMUL.FTZ R140, R140, R144 ;  /* 0x000000908c8c7220 */ /* 0x000fe20000410000 */
[----:B------:R-:W-:-:S03]  /*3090*/  SHF.L.U32 R172, R143, 0x10, RZ ;  /* 0x000000108fac7819 */ /* 0x000fc600000006ff */
[----:B------:R-:W-:Y:S01]  /*30a0*/  FFMA.FTZ R168, R141, R148, R140 ;  /* 0x000000948da87223 */ /* 0x000fe2000001008c */
[----:B------:R-:W-:Y:S02]  /*30b0*/  IMAD.U32 R141, R147, 0x10000, RZ ;  /* 0x00010000938d7824 */ /* 0x000fe400078e00ff */
[----:B------:R-:W-:Y:S02]  /*30c0*/  IMAD.U32 R140, R167, 0x10000, RZ ;  /* 0x00010000a78c7824 */ /* 0x000fe400078e00ff */
[----:B------:R-:W-:Y:S01]  /*30d0*/  FADD.FTZ R149, R141, -UR25 ;  /* 0x800000198d957e21 */ /* 0x000fe20008010000 */
[----:B---3--:R-:W-:Y:S01]  /*30e0*/  SHF.L.U32 R141, R166, 0x10, RZ ;  /* 0x00000010a68d7819 */ /* 0x008fe200000006ff */
        /* <DEDUP_REMOVED lines=14> */
[----:B0-----:R-:W-:-:S04]  /*31d0*/  PRMT R140, R145, 0x7632, R140 ;  /* 0x00007632918c7816 */ /* 0x001fc8000000008c */
[----:B------:R-:W-:Y:S01]  /*31e0*/  SHF.L.U32 R140, R140, 0x10, RZ ;  /* 0x000000108c8c7819 */ /* 0x000fe200000006ff */
[----:B------:R-:W-:-:S04]  /*31f0*/  FFMA.FTZ R82, R167, R172, R82 ;  /* 0x000000aca7527223 */ /* 0x000fc80000010052 */
[----:B------:R-:W-:-:S04]  /*3200*/  FADD.FTZ R140, R140, -UR25 ;  /* 0x800000198c8c7e21 */ /* 0x000fc80008010000 */
[----:B------:R-:W-:Y:S01]  /*3210*/  FMUL.FTZ R172, R140, UR24 ;  /* 0x000000188cac7c20 */ /* 0x000fe20008410000 */
[----:B------:R-:W-:Y:S02]  /*3220*/  PRMT R140, R142, 0x7632, R140 ;  /* 0x000076328e8c7816 */ /* 0x000fe4000000008c */
[----:B------:R-:W-:-:S04]  /*3230*/  PRMT R142, R146, 0x7632, R142 ;  /* 0x00007632928e7816 */ /* 0x000fc8000000008e */
[----:B------:R-:W-:Y:S01]  /*3240*/  SHF.L.U32 R142, R142, 0x10, RZ ;  /* 0x000000108e8e7819 */ /* 0x000fe200000006ff */
[----:B------:R-:W-:-:S04]  /*3250*/  FFMA.FTZ R79, R172, R144, R79 ;  /* 0x00000090ac4f7223 */ /* 0x000fc8000001004f */
[----:B------:R-:W-:Y:S01]  /*3260*/  FADD.FTZ R144, R142, -UR25 ;  /* 0x800000198e907e21 */ /* 0x000fe20008010000 */
[----:B----4-:R-:W-:Y:S02]  /*3270*/  IMAD.U32 R142, R183, 0x10000, RZ ;  /* 0x00010000b78e7824 */ /* 0x010fe400078e00ff */
[----:B------:R-:W-:Y:S02]  /*3280*/  IMAD.U32 R140, R140, 0x10000, RZ ;  /* 0x000100008c8c7824 */ /* 0x000fe400078e00ff */
[----:B------:R-:W-:Y:S01]  /*3290*/  FMUL.FTZ R183, R144, UR24 ;  /* 0x0000001890b77c20 */ /* 0x000fe20008410000 */
[----:B------:R-:W-:Y:S01]  /*32a0*/  IMAD.U32 R145, R184, 0x10000, RZ ;  /* 0x00010000b8917824 */ /* 0x000fe200078e00ff */
[----:B------:R-:W-:Y:S01]  /*32b0*/  PRMT R141, R150, 0x7632, R141 ;  /* 0x00007632968d7816 */ /* 0x000fe2000000008d */
[--C-:B------:R-:W-:Y:S01]  /*32c0*/  FADD.FTZ R105, R105, R140.reuse ;  /* 0x0000008c69697221 */ /* 0x100fe20000010000 */
[-C--:B------:R-:W-:Y:S01]  /*32d0*/  FFMA.FTZ R81, R183, R140.reuse, R81 ;  /* 0x0000008cb7517223 */ /* 0x080fe20000010051 */
[----:B------:R-:W-:Y:S01]  /*32e0*/  FMUL.FTZ R145, R145, R140 ;  /* 0x0000008c91917220 */ /* 0x000fe20000410000 */
        /* <DEDUP_REMOVED lines=10> */
[----:B------:R-:W-:Y:S02]  /*3390*/  SHF.L.U32 R142, R191, 0x10, RZ ;  /* 0x00000010bf8e7819 */ /* 0x000fe400000006ff */
        /* <DEDUP_REMOVED lines=25> */
[----:B------:R-:W-:Y:S02]  /*3530*/  VIADD R228, R228, 0x100 ;  /* 0x00000100e4e47836 */ /* 0x000fe40000000000 */
[----:B------:R-:W-:Y:S01]  /*3540*/  FADD.FTZ R194, R140, R191 ;  /* 0x000000bf8cc27221 */ /* 0x000fe20000010000 */
[----:B------:R-:W-:-:S07]  /*3550*/  FFMA.FTZ R195, R190, R191, R141 ;  /* 0x000000bfbec37223 */ /* 0x000fce000001008d */
.L_x_188:
[----:B------:R-:W-:Y:S05]  /*3560*/  BSYNC.RECONVERGENT B0 ;  /* 0x0000000000007941 */ /* 0x000fea0003800200 */
.L_x_187:
[----:B------:R-:W-:Y:S04]  /*3570*/  BSSY.RECONVERGENT B0, `(.L_x_189) ;  /* 0x00000a9000007945 */ /* 0x000fe80003800200 */
[----:B------:R-:W-:Y:S05]  /*3580*/  @!P4 BRA `(.L_x_190) ;  /* 0x00000008009cc947 */ /* 0x000fea0003800000 */
[----:B------:R-:W0:Y:S01]  /*3590*/  LDC.64 R4, c[0x0][0x3a8] ;  /* 0x0000ea00ff047b82 */ /* 0x000e220000000a00 */
[----:B------:R-:W2:Y:S04]  /*35a0*/  LDL R176, [R1] ;  /* 0x0000000001b07983 */ /* 0x000ea80000100800 */
        /* <DEDUP_REMOVED lines=13> */
[----:B------:R-:W-:-:S05]  /*3680*/  IMAD.WIDE.U32 R6, R228, 0x10, R6 ;  /* 0x00000010e4067825 */ /* 0x000fca00078e0006 */
[----:B------:R2:W4:Y:S02]  /*3690*/  LDG.E.128 R148, desc[UR10][R6.64] ;  /* 0x0000000a06947981 */ /* 0x000524000c1e1d00 */
[----:B--2---:R-:W-:Y:S02]  /*36a0*/  SHF.L.U32 R6, R176, 0x10, RZ ;  /* 0x00000010b0067819 */ /* 0x004fe400000006ff */
[----:B------:R-:W2:Y:S01]  /*36b0*/  LDL R176, [R1+0x80] ;  /* 0x0000800001b07983 */ /* 0x000ea20000100800 */
[----:B---3--:R-:W-:Y:S02]  /*36c0*/  IMAD.U32 R4, R177, 0x10000, RZ ;  /* 0x00010000b1047824 */ /* 0x008fe400078e00ff */
[----:B----4-:R-:W-:Y:S02]  /*36d0*/  IMAD.U32 R30, R185, 0x10000, RZ ;  /* 0x00010000b91e7824 */ /* 0x010fe400078e00ff */
[----:B------:R-:W3:Y:S01]  /*36e0*/  LDL R185, [R1+0x88] ;  /* 0x0000880001b97983 */ /* 0x000ee20000100800 */
[----:B------:R-:W-:-:S05]  /*36f0*/  SHF.L.U32 R3, R144, 0x10, RZ ;  /* 0x0000001090037819 */ /* 0x000fca00000006ff */
[----:B------:R-:W-:Y:S01]  /*3700*/  FADD.FTZ R7, R3, -UR25 ;  /* 0x8000001903077e21 */ /* 0x000fe20008010000 */
[----:B------:R-:W-:-:S04]  /*3710*/  IMAD.U32 R2, R140, 0x10000, RZ ;  /* 0x000100008c027824 */ /* 0x000fc800078e00ff */
[----:B------:R-:W-:Y:S01]  /*3720*/  FMUL.FTZ R6, R6, R2 ;  /* 0x0000000206067220 */ /* 0x000fe20000410000 */
[----:B------:R-:W-:-:S05]  /*3730*/  SHF.L.U32 R3, R148, 0x10, RZ ;  /* 0x0000001094037819 */ /* 0x000fca00000006ff */
[----:B------:R-:W-:Y:S01]  /*3740*/  FFMA.FTZ R6, R4, R3, R6 ;  /* 0x0000000304067223 */ /* 0x000fe20000010006 */
[----:B------:R-:W-:Y:S02]  /*3750*/  IMAD.U32 R4, R178, 0x10000, RZ ;  /* 0x00010000b2047824 */ /* 0x000fe400078e00ff */
[----:B------:R-:W4:Y:S01]  /*3760*/  LDL R178, [R1+0x84] ;  /* 0x0000840001b27983 */ /* 0x000f220000100800 */
[----:B------:R-:W-:Y:S01]  /*3770*/  FMUL.FTZ R7, R7, UR24 ;  /* 0x0000001807077c20 */ /* 0x000fe20008410000 */
[----:B------:R-:W-:-:S03]  /*3780*/  FADD.FTZ R60, R60, R3 ;  /* 0x000000033c3c7221 */ /* 0x000fc60000010000 */
[----:B------:R-:W-:Y:S01]  /*3790*/  FFMA.FTZ R220, R7, R3, R220 ;  /* 0x0000000307dc7223 */ /* 0x000fe200000100dc */
[----:B------:R-:W-:Y:S02]  /*37a0*/  IMAD.U32 R3, R145, 0x10000, RZ ;  /* 0x0001000091037824 */ /* 0x000fe400078e00ff */
[----:B------:R-:W-:Y:S01]  /*37b0*/  FADD.FTZ R108, R108, R2 ;  /* 0x000000026c6c7221 */ /* 0x000fe20000010000 */
[----:B------:R-:W-:Y:S01]  /*37c0*/  FFMA.FTZ R84, R7, R2, R84 ;  /* 0x0000000207547223 */ /* 0x000fe20000010054 */
[----:B------:R-:W-:Y:S01]  /*37d0*/  SHF.L.U32 R2, R141, 0x10, RZ ;  /* 0x000000108d027819 */ /* 0x000fe200000006ff */
[----:B------:R-:W-:Y:S01]  /*37e0*/  FADD.FTZ R5, R3, -UR25 ;  /* 0x8000001903057e21 */ /* 0x000fe20008010000 */
[----:B------:R-:W-:Y:S01]  /*37f0*/  SHF.L.U32 R28, R158, 0x10, RZ ;  /* 0x000000109e1c7819 */ /* 0x000fe200000006ff */
        /* <DEDUP_REMOVED lines=8> */
[----:B------:R-:W-:Y:S01]  /*3880*/  FFMA.FTZ R86, R5, R2, R86 ;  /* 0x0000000205567223 */ /* 0x000fe20000010056 */
[----:B------:R-:W-:Y:S01]  /*3890*/  SHF.L.U32 R2, R159, 0x10, RZ ;  /* 0x000000109f027819 */ /* 0x000fe200000006ff */
[----:B------:R-:W-:Y:S02]  /*38a0*/  IMAD.U32 R28, R142, 0x10000, RZ ;  /* 0x000100008e1c7824 */ /* 0x000fe400078e00ff */
[----:B------:R-:W-:Y:S01]  /*38b0*/  FADD.FTZ R3, R3, -UR25 ;  /* 0x8000001903037e21 */ /* 0x000fe20008010000 */
[----:B------:R-:W-:Y:S02]  /*38c0*/  PRMT R141, R144, 0x7632, R141 ;  /* 0x00007632908d7816 */ /* 0x000fe4000000008d */
[----:B------:R-:W-:Y:S01]  /*38d0*/  SHF.L.U32 R29, R150, 0x10, RZ ;  /* 0x00000010961d7819 */ /* 0x000fe200000006ff */
[----:B------:R-:W-:Y:S01]  /*38e0*/  FMUL.FTZ R2, R2, R28 ;  /* 0x0000001c02027220 */ /* 0x000fe20000410000 */
[----:B------:R-:W-:Y:S01]  /*38f0*/  FMUL.FTZ R3, R3, UR24 ;  /* 0x0000001803037c20 */ /* 0x000fe20008410000 */
[----:B------:R-:W-:-:S02]  /*3900*/  SHF.L.U32 R144, R141, 0x10, RZ ;  /* 0x000000108d907819 */ /* 0x000fc400000006ff */
[-C--:B------:R-:W-:Y:S01]  /*3910*/  FFMA.FTZ R2, R30, R29.reuse, R2 ;  /* 0x0000001d1e027223 */ /* 0x080fe20000010002 */
[--C-:B------:R-:W-:Y:S01]  /*3920*/  FADD.FTZ R64, R64, R29.reuse ;  /* 0x0000001d40407221 */ /* 0x100fe20000010000 */
[----:B------:R-:W-:Y:S01]  /*3930*/  FFMA.FTZ R216, R3, R29, R216 ;  /* 0x0000001d03d87223 */ /* 0x000fe200000100d8 */
[----:B------:R-:W-:Y:S01]  /*3940*/  PRMT R29, R140, 0x7632, R29 ;  /* 0x000076328c1d7816 */ /* 0x000fe2000000001d */
[----:B------:R-:W-:Y:S01]  /*3950*/  FADD.FTZ R144, R144, -UR25 ;  /* 0x8000001990907e21 */ /* 0x000fe20008010000 */
[----:B------:R-:W-:-:S03]  /*3960*/  SHF.L.U32 R30, R231, 0x10, RZ ;  /* 0x00000010e71e7819 */ /* 0x000fc600000006ff */
[----:B------:R-:W-:Y:S02]  /*3970*/  IMAD.U32 R140, R29, 0x10000, RZ ;  /* 0x000100001d8c7824 */ /* 0x000fe400078e00ff */
[----:B------:R-:W-:Y:S01]  /*3980*/  FMUL.FTZ R165, R144, UR24 ;  /* 0x0000001890a57c20 */ /* 0x000fe20008410000 */
[----:B------:R-:W-:Y:S02]  /*3990*/  IMAD.U32 R29, R192, 0x10000, RZ ;  /* 0x00010000c01d7824 */ /* 0x000fe400078e00ff */
[----:B------:R-:W4:Y:S01]  /*39a0*/  LDL R192, [R1+0x90] ;  /* 0x0000900001c07983 */ /* 0x000f220000100800 */
[-C--:B------:R-:W-:Y:S01]  /*39b0*/  FMUL.FTZ R30, R30, R140.reuse ;  /* 0x0000008c1e1e7220 */ /* 0x080fe20000410000 */
[--C-:B------:R-:W-:Y:S01]  /*39c0*/  FADD.FTZ R109, R109, R140.reuse ;  /* 0x0000008c6d6d7221 */ /* 0x100fe20000010000 */
[----:B------:R-:W-:Y:S01]  /*39d0*/  FFMA.FTZ R85, R165, R140, R85 ;  /* 0x0000008ca5557223 */ /* 0x000fe20000010055 */
[----:B------:R-:W-:Y:S02]  /*39e0*/  PRMT R140, R141, 0x7632, R140 ;  /* 0x000076328d8c7816 */ /* 0x000fe4000000008c */
[----:B------:R-:W-:-:S02]  /*39f0*/  PRMT R141, R149, 0x7632, R141 ;  /* 0x00007632958d7816 */ /* 0x000fc4000000008d */
[----:B------:R-:W4:Y:S01]  /*3a00*/  LDL R149, [R1+0x8c] ;  /* 0x00008c0001957983 */ /* 0x000f220000100800 */
[----:B------:R-:W-:Y:S01]  /*3a10*/  FADD.FTZ R112, R112, R28 ;  /* 0x0000001c70707221 */ /* 0x000fe20000010000 */
[----:B------:R-:W-:Y:S01]  /*3a20*/  FFMA.FTZ R88, R3, R28, R88 ;  /* 0x0000001c03587223 */ /* 0x000fe20000010058 */
[----:B------:R-:W-:Y:S02]  /*3a30*/  PRMT R28, R148, 0x7632, R28 ;  /* 0x00007632941c7816 */ /* 0x000fe4000000001c */
[----:B------:R-:W-:-:S03]  /*3a40*/  SHF.L.U32 R158, R143, 0x10, RZ ;  /* 0x000000108f9e7819 */ /* 0x000fc600000006ff */
[----:B------:R-:W-:Y:S01]  /*3a50*/  IMAD.U32 R148, R28, 0x10000, RZ ;  /* 0x000100001c947824 */ /* 0x000fe200078e00ff */
[----:B------:R-:W-:Y:S01]  /*3a60*/  SHF.L.U32 R28, R230, 0x10, RZ ;  /* 0x00000010e61c7819 */ /* 0x000fe200000006ff */
[----:B------:R-:W-:Y:S01]  /*3a70*/  FMUL.FTZ R29, R29, R158 ;  /* 0x0000009e1d1d7220 */ /* 0x000fe20000410000 */
[----:B------:R-:W-:-:S03]  /*3a80*/  SHF.L.U32 R159, R151, 0x10, RZ ;  /* 0x00000010979f7819 */ /* 0x000fc600000006ff */
[----:B------:R-:W-:Y:S01]  /*3a90*/  FFMA.FTZ R28, R28, R148, R30 ;  /* 0x000000941c1c7223 */ /* 0x000fe2000001001e */
[----:B------:R-:W-:Y:S01]  /*3aa0*/  IMAD.U32 R30, R193, 0x10000, RZ ;  /* 0x00010000c11e7824 */ /* 0x000fe200078e00ff */
[----:B------:R-:W-:-:S03]  /*3ab0*/  ISETP.NE.U32.AND P0, PT, RZ, UR16, PT ;  /* 0x00000010ff007c0c */ /* 0x000fc6000bf05070 */
[----:B------:R-:W-:Y:S01]  /*3ac0*/  FFMA.FTZ R29, R30, R159, R29 ;  /* 0x0000009f1e1d7223 */ /* 0x000fe2000001001d */
[----:B------:R-:W-:Y:S01]  /*3ad0*/  IMAD.U32 R30, R147, 0x10000, RZ ;  /* 0x00010000931e7824 */ /* 0x000fe200078e00ff */
        /* <DEDUP_REMOVED lines=8> */
[----:B------:R-:W-:-:S04]  /*3b60*/  PRMT R142, R145, 0x7632, R142 ;  /* 0x00007632918e7816 */ /* 0x000fc8000000008e */
[----:B------:R-:W-:Y:S01]  /*3b70*/  SHF.L.U32 R145, R142, 0x10, RZ ;  /* 0x000000108e917819 */ /* 0x000fe200000006ff */
[----:B------:R-:W-:Y:S01]  /*3b80*/  FADD.FTZ R61, R61, R148 ;  /* 0x000000943d3d7221 */ /* 0x000fe20000010000 */
[----:B------:R-:W-:Y:S01]  /*3b90*/  FFMA.FTZ R221, R165, R148, R221 ;  /* 0x00000094a5dd7223 */ /* 0x000fe200000100dd */
[----:B------:R-:W-:Y:S02]  /*3ba0*/  IMAD.U32 R140, R140, 0x10000, RZ ;  /* 0x000100008c8c7824 */ /* 0x000fe400078e00ff */
[----:B------:R-:W-:Y:S01]  /*3bb0*/  FADD.FTZ R148, R145, -UR25 ;  /* 0x8000001991947e21 */ /* 0x000fe20008010000 */
[----:B------:R-:W-:Y:S01]  /*3bc0*/  SHF.L.U32 R141, R141, 0x10, RZ ;  /* 0x000000108d8d7819 */ /* 0x000fe200000006ff */
[----:B------:R-:W-:Y:S01]  /*3bd0*/  IMAD.U32 R145, R252, 0x10000, RZ ;  /* 0x00010000fc917824 */ /* 0x000fe200078e00ff */
[----:B------:R-:W-:Y:S01]  /*3be0*/  PRMT R142, R142, 0x7632, R142 ;  /* 0x000076328e8e7816 */ /* 0x000fe2000000008e */
[----:B0-----:R-:W-:-:S05]  /*3bf0*/  @P0 IMAD.WIDE.U32 R158, R228, 0x10, R158 ;  /* 0x00000010e49e0825 */ /* 0x001fca00078e009e */
[----:B------:R0:W5:Y:S01]  /*3c00*/  @P0 LDG.E.128 R136, desc[UR10][R158.64] ;  /* 0x0000000a9e880981 */ /* 0x000162000c1e1d00 */
[----:B------:R-:W-:Y:S01]  /*3c10*/  ISETP.NE.U32.AND P0, PT, RZ, UR18, PT ;  /* 0x00000012ff007c0c */ /* 0x000fe2000bf05070 */
[----:B------:R-:W-:Y:S01]  /*3c20*/  FADD.FTZ R63, R63, R141 ;  /* 0x0000008d3f3f7221 */ /* 0x000fe20000010000 */
[----:B------:R-:W-:Y:S02]  /*3c30*/  FADD.FTZ R111, R111, R140 ;  /* 0x0000008c6f6f7221 */ /* 0x000fe40000010000 */
[----:B------:R-:W-:Y:S02]  /*3c40*/  ISETP.NE.AND.EX P0, PT, RZ, UR19, PT, P0 ;  /* 0x00000013ff007c0c */ /* 0x000fe4000bf05300 */
[----:B------:R-:W-:Y:S01]  /*3c50*/  SHF.L.U32 R142, R142, 0x10, RZ ;  /* 0x000000108e8e7819 */ /* 0x000fe200000006ff */
[----:B0-----:R-:W0:Y:S04]  /*3c60*/  LDC.64 R158, c[0x0][0x3b0] ;  /* 0x0000ec00ff9e7b82 */ /* 0x001e280000000a00 */
[----:B------:R-:W-:Y:S01]  /*3c70*/  FADD.FTZ R113, R113, R142 ;  /* 0x0000008e71717221 */ /* 0x000fe20000010000 */
[----:B--2---:R-:W-:-:S02]  /*3c80*/  IMAD.U32 R144, R176, 0x10000, RZ ;  /* 0x00010000b0907824 */ /* 0x004fc400078e00ff */
[----:B------:R-:W-:Y:S02]  /*3c90*/  FMUL.FTZ R176, R148, UR24 ;  /* 0x0000001894b07c20 */ /* 0x000fe40008410000 */
[-C--:B------:R-:W-:Y:S02]  /*3ca0*/  FMUL.FTZ R144, R144, R140.reuse ;  /* 0x0000008c90907220 */ /* 0x080fe40000410000 */
[CC--:B------:R-:W-:Y:S01]  /*3cb0*/  FFMA.FTZ R223, R176.reuse, R141.reuse, R223 ;  /* 0x0000008db0df7223 */ /* 0x0c0fe200000100df */
[----:B------:R-:W-:Y:S01]  /*3cc0*/  FFMA.FTZ R87, R176, R140, R87 ;  /* 0x0000008cb0577223 */ /* 0x000fe20000010057 */
[----:B------:R-:W-:Y:S01]  /*3cd0*/  FFMA.FTZ R177, R145, R141, R144 ;  /* 0x0000008d91b17223 */ /* 0x000fe20000010090 */
[----:B------:R-:W-:Y:S01]  /*3ce0*/  PRMT R141, R150, 0x7632, R141 ;  /* 0x00007632968d7816 */ /* 0x000fe2000000008d */
[----:B---3--:R-:W-:-:S03]  /*3cf0*/  IMAD.U32 R140, R185, 0x10000, RZ ;  /* 0x00010000b98c7824 */ /* 0x008fc600078e00ff */
[----:B------:R-:W-:Y:S01]  /*3d00*/  SHF.L.U32 R148, R141, 0x10, RZ ;  /* 0x000000108d947819 */ /* 0x000fe200000006ff */
[----:B------:R-:W-:Y:S01]  /*3d10*/  FMUL.FTZ R140, R140, R142 ;  /* 0x0000008e8c8c7220 */ /* 0x000fe20000410000 */
[----:B----4-:R-:W-:-:S04]  /*3d20*/  IMAD.U32 R141, R178, 0x10000, RZ ;  /* 0x00010000b28d7824 */ /* 0x010fc800078e00ff */
[----:B------:R-:W-:Y:S02]  /*3d30*/  FFMA.FTZ R178, R141, R148, R140 ;  /* 0x000000948db27223 */ /* 0x000fe4000001008c */
[----:B------:R-:W1:Y:S02]  /*3d40*/  @P0 LDC.64 R140, c[0x0][0x3b8] ;  /* 0x0000ee00ff8c0b82 */ /* 0x000e640000000a00 */
[----:B-1----:R-:W-:-:S04]  /*3d50*/  @P0 IMAD.WIDE.U32 R144, R228, 0x8, R140 ;  /* 0x00000008e4900825 */ /* 0x002fc800078e008c */
[----:B0-----:R-:W-:Y:S01]  /*3d60*/  IMAD.WIDE.U32 R140, R228, 0x8, R158 ;  /* 0x00000008e48c7825 */ /* 0x001fe200078e009e */
[----:B------:R-:W5:Y:S04]  /*3d70*/  @P0 LDG.E.64 R152, desc[UR10][R144.64] ;  /* 0x0000000a90980981 */ /* 0x000f68000c1e1b00 */
[----:B------:R0:W5:Y:S02]  /*3d80*/  LDG.E.64 R158, desc[UR10][R140.64] ;  /* 0x0000000a8c9e7981 */ /* 0x000164000c1e1b00 */
[----:B0-----:R-:W-:-:S04]  /*3d90*/  PRMT R140, R146, 0x7632, R140 ;  /* 0x00007632928c7816 */ /* 0x001fc8000000008c */
[----:B------:R-:W-:-:S05]  /*3da0*/  SHF.L.U32 R140, R140, 0x10, RZ ;  /* 0x000000108c8c7819 */ /* 0x000fca00000006ff */
[----:B------:R-:W-:-:S04]  /*3db0*/  FADD.FTZ R140, R140, -UR25 ;  /* 0x800000198c8c7e21 */ /* 0x000fc80008010000 */
[----:B------:R-:W-:Y:S01]  /*3dc0*/  FMUL.FTZ R185, R140, UR24 ;  /* 0x000000188cb97c20 */ /* 0x000fe20008410000 */
[----:B------:R-:W-:Y:S02]  /*3dd0*/  PRMT R140, R143, 0x7632, R140 ;  /* 0x000076328f8c7816 */ /* 0x000fe4000000008c */
[----:B------:R-:W-:-:S04]  /*3de0*/  PRMT R143, R147, 0x7632, R143 ;  /* 0x00007632938f7816 */ /* 0x000fc8000000008f */
[----:B------:R-:W-:Y:S01]  /*3df0*/  SHF.L.U32 R143, R143, 0x10, RZ ;  /* 0x000000108f8f7819 */ /* 0x000fe200000006ff */
[----:B------:R-:W-:Y:S01]  /*3e00*/  FFMA.FTZ R89, R185, R142, R89 ;  /* 0x0000008eb9597223 */ /* 0x000fe20000010059 */
[----:B------:R-:W-:Y:S01]  /*3e10*/  PRMT R141, R151, 0x7632, R141 ;  /* 0x00007632978d7816 */ /* 0x000fe2000000008d */
[----:B------:R-:W-:Y:S02]  /*3e20*/  IMAD.U32 R140, R140, 0x10000, RZ ;  /* 0x000100008c8c7824 */ /* 0x000fe400078e00ff */
[----:B------:R-:W-:Y:S02]  /*3e30*/  IMAD.U32 R142, R192, 0x10000, RZ ;  /* 0x00010000c08e7824 */ /* 0x000fe400078e00ff */
[----:B------:R-:W-:Y:S01]  /*3e40*/  FADD.FTZ R144, R143, -UR25 ;  /* 0x800000198f907e21 */ /* 0x000fe20008010000 */
[----:B------:R-:W-:Y:S01]  /*3e50*/  SHF.L.U32 R141, R141, 0x10, RZ ;  /* 0x000000108d8d7819 */ /* 0x000fe200000006ff */
[----:B------:R-:W-:Y:S02]  /*3e60*/  IMAD.U32 R143, R149, 0x10000, RZ ;  /* 0x00010000958f7824 */ /* 0x000fe400078e00ff */
        /* <DEDUP_REMOVED lines=23> */
[----:B------:R-:W-:Y:S01]  /*3fe0*/  FADD.FTZ R194, R140, R193 ;  /* 0x000000c18cc27221 */ /* 0x000fe20000010000 */
[----:B------:R-:W-:-:S07]  /*3ff0*/  FFMA.FTZ R195, R192, R193, R141 ;  /* 0x000000c1c0c37223 */ /* 0x000fce000001008d */
.L_x_190:
[----:B------:R-:W-:Y:S05]  /*4000*/  BSYNC.RECONVERGENT B0 ;  /* 0x0000000000007941 */ /* 0x000fea0003800200 */
.L_x_189:
        /* <DEDUP_REMOVED lines=32> */
.L_x_192:
[----:B------:R-:W-:Y:S05]  /*4210*/  BSYNC.RECONVERGENT B0 ;  /* 0x0000000000007941 */ /* 0x000fea0003800200 */
.L_x_191:
        /* <DEDUP_REMOVED lines=54> */
[----:B-----5:R-:W-:Y:S01]  /*4580*/  ISETP.GE.U32.AND P0, PT, R34, RZ, PT ;  /* 0x000000ff2200720c */ /* 0x020fe20003f06070 */
[----:B------:R-:W-:Y:S01]  /*4590*/  FFMA.FTZ R145, R0, UR6, R144 ;  /* 0x0000000600917c23 */ /* 0x000fe20008010090 */
[----:B------:R-:W-:Y:S01]  /*45a0*/  FADD.FTZ R141, R21, -R141 ;  /* 0x8000008d158d7221 */ /* 0x000fe20000010000 */
[----:B------:R-:W-:Y:S01]  /*45b0*/  FADD.FTZ R140, R187, -R140 ;  /* 0x8000008cbb8c7221 */ /* 0x000fe20000010000 */
[----:B------:R-:W-:Y:S01]  /*45c0*/  LOP3.LUT P5, RZ, R35, 0xff0000, RZ, 0xc0, !PT ;  /* 0x00ff000023ff7812 */ /* 0x000fe200078ac0ff */
[----:B------:R-:W-:Y:S01]  /*45d0*/  FADD.FTZ R145, R26, -R145 ;  /* 0x800000911a917221 */ /* 0x000fe20000010000 */
[----:B------:R-:W-:Y:S01]  /*45e0*/  FMUL.FTZ R141, R141, UR24 ;  /* 0x000000188d8d7c20 */ /* 0x000fe20008410000 */
[----:B------:R-:W-:Y:S01]  /*45f0*/  FMUL.FTZ R140, R140, UR24 ;  /* 0x000000188c8c7c20 */ /* 0x000fe20008410000 */
[----:B------:R-:W-:Y:S01]  /*4600*/  ISETP.GE.U32.AND.EX P0, PT, R35, 0x1000000, PT, P0 ;  /* 0x010000002300780c */ /* 0x000fe20003f06100 */
[----:B------:R-:W-:Y:S01]  /*4610*/  FMUL.FTZ R145, R145, UR24 ;  /* 0x0000001891917c20 */ /* 0x000fe20008410000 */
[----:B------:R-:W-:Y:S01]  /*4620*/  FMUL.FTZ R141, R141, UR23 ;  /* 0x000000178d8d7c20 */ /* 0x000fe20008410000 */
[----:B------:R-:W-:-:S02]  /*4630*/  FMUL.FTZ R140, R140, UR23 ;  /* 0x000000178c8c7c20 */ /* 0x000fc40008410000 */
[----:B------:R-:W-:Y:S02]  /*4640*/  FMUL.FTZ R145, R145, UR23 ;  /* 0x0000001791917c20 */ /* 0x000fe40008410000 */
[----:B------:R-:W-:Y:S02]  /*4650*/  FSEL R141, R141, RZ, P5 ;  /* 0x000000ff8d8d7208 */ /* 0x000fe40002800000 */
[----:B------:R-:W-:Y:S02]  /*4660*/  FSEL R140, R140, RZ, P0 ;  /* 0x000000ff8c8c7208 */ /* 0x000fe40000000000 */
[----:B------:R-:W-:Y:S02]  /*4670*/  LOP3.LUT P0, RZ, R35, 0xff, RZ, 0xc0, !PT ;  /* 0x000000ff23ff7812 */ /* 0x000fe4000780c0ff */
[----:B------:R-:W-:Y:S01]  /*4680*/  F2FP.BF16.F32.PACK_AB R143, R140, R141 ;  /* 0x0000008d8c8f723e */ /* 0x000fe200000010ff */
[--C-:B------:R-:W-:Y:S01]  /*4690*/  FFMA.FTZ R141, R23, UR6, R144.reuse ;  /* 0x00000006178d7c23 */ /* 0x100fe20008010090 */
[----:B------:R-:W-:Y:S01]  /*46a0*/  FFMA.FTZ R140, R179, UR6, R144 ;  /* 0x00000006b38c7c23 */ /* 0x000fe20008010090 */
[----:B------:R-:W-:-:S02]  /*46b0*/  LOP3.LUT P5, RZ, R35, 0xff00, RZ, 0xc0, !PT ;  /* 0x0000ff0023ff7812 */ /* 0x000fc400078ac0ff */
[----:B------:R-:W-:Y:S01]  /*46c0*/  FADD.FTZ R141, R22, -R141 ;  /* 0x8000008d168d7221 */ /* 0x000fe20000010000 */
[----:B------:R-:W-:-:S03]  /*46d0*/  FADD.FTZ R140, R180, -R140 ;  /* 0x8000008cb48c7221 */ /* 0x000fc60000010000 */
[----:B------:R-:W-:Y:S01]  /*46e0*/  FMUL.FTZ R141, R141, UR24 ;  /* 0x000000188d8d7c20 */ /* 0x000fe20008410000 */
[----:B------:R-:W-:-:S03]  /*46f0*/  FMUL.FTZ R140, R140, UR24 ;  /* 0x000000188c8c7c20 */ /* 0x000fc60008410000 */
[----:B------:R-:W-:Y:S01]  /*4700*/  FMUL.FTZ R141, R141, UR23 ;  /* 0x000000178d8d7c20 */ /* 0x000fe20008410000 */
[----:B------:R-:W-:-:S04]  /*4710*/  FMUL.FTZ R140, R140, UR23 ;  /* 0x000000178c8c7c20 */ /* 0x000fc80008410000 */
[----:B------:R-:W-:Y:S02]  /*4720*/  FSEL R141, R141, RZ, P0 ;  /* 0x000000ff8d8d7208 */ /* 0x000fe40000000000 */
[----:B------:R-:W-:Y:S02]  /*4730*/  FSEL R140, R140, RZ, P5 ;  /* 0x000000ff8c8c7208 */ /* 0x000fe40002800000 */
[----:B------:R-:W-:Y:S02]  /*4740*/  LOP3.LUT P0, RZ, R34, 0xff0000, RZ, 0xc0, !PT ;  /* 0x00ff000022ff7812 */ /* 0x000fe4000780c0ff */
[----:B------:R-:W-:Y:S01]  /*4750*/  F2FP.BF16.F32.PACK_AB R142, R140, R141 ;  /* 0x0000008d8c8e723e */ /* 0x000fe200000010ff */
[--C-:B------:R-:W-:Y:S01]  /*4760*/  FFMA.FTZ R141, R25, UR6, R144.reuse ;  /* 0x00000006198d7c23 */ /* 0x100fe20008010090 */
[----:B------:R-:W-:Y:S01]  /*4770*/  FFMA.FTZ R140, R175, UR6, R144 ;  /* 0x00000006af8c7c23 */ /* 0x000fe20008010090 */
[----:B------:R-:W-:Y:S02]  /*4780*/  LOP3.LUT P5, RZ, R34, 0xff000000, RZ, 0xc0, !PT ;  /* 0xff00000022ff7812 */ /* 0x000fe400078ac0ff */
        /* <DEDUP_REMOVED lines=10> */
[----:B------:R-:W-:Y:S01]  /*4830*/  FFMA.FTZ R140, R162, UR6, R144 ;  /* 0x00000006a28c7c23 */ /* 0x000fe20008010090 */
[----:B------:R-:W-:-:S03]  /*4840*/  LOP3.LUT P0, RZ, R34, 0xff, RZ, 0xc0, !PT ;  /* 0x000000ff22ff7812 */ /* 0x000fc6000780c0ff */
[----:B------:R-:W-:Y:S01]  /*4850*/  FADD.FTZ R140, R161, -R140 ;  /* 0x8000008ca18c7221 */ /* 0x000fe20000010000 */
[----:B------:R-:W-:-:S03]  /*4860*/  FSEL R145, R145, RZ, P0 ;  /* 0x000000ff91917208 */ /* 0x000fc60000000000 */
[----:B------:R-:W-:-:S04]  /*4870*/  FMUL.FTZ R140, R140, UR24 ;  /* 0x000000188c8c7c20 */ /* 0x000fc80008410000 */
[----:B------:R-:W-:-:S05]  /*4880*/  FMUL.FTZ R140, R140, UR23 ;  /* 0x000000178c8c7c20 */ /* 0x000fca0008410000 */
[----:B------:R-:W-:-:S04]  /*4890*/  FSEL R140, R140, RZ, P5 ;  /* 0x000000ff8c8c7208 */ /* 0x000fc80002800000 */
[----:B------:R-:W-:Y:S01]  /*48a0*/  F2FP.BF16.F32.PACK_AB R140, R140, R145 ;  /* 0x000000918c8c723e */ /* 0x000fe200000010ff */
[----:B------:R-:W-:Y:S06]  /*48b0*/  BRA `(.L_x_198) ;  /* 0x0000002000647947 */ /* 0x000fec0003800000 */
.L_x_197:
        /* <DEDUP_REMOVED lines=13> */
[----:B-----5:R-:W-:Y:S01]  /*4990*/  LOP3.LUT P5, RZ, R35, 0xff0000, RZ, 0xc0, !PT ;  /* 0x00ff000023ff7812 */ /* 0x020fe200078ac0ff */
[C---:B------:R-:W-:Y:S01]  /*49a0*/  FMUL.FTZ R140, R124.reuse, UR23 ;  /* 0x000000177c8c7c20 */ /* 0x040fe20008410000 */
[----:B------:R-:W-:Y:S01]  /*49b0*/  F2FP.BF16.F32.PACK_AB R127, R124, R127 ;  /* 0x0000007f7c7f723e */ /* 0x000fe200000010ff */
[----:B------:R-:W-:Y:S01]  /*49c0*/  FMUL.FTZ R124, R126, UR23 ;  /* 0x000000177e7c7c20 */ /* 0x000fe20008410000 */
[C---:B------:R-:W-:Y:S01]  /*49d0*/  F2FP.BF16.F32.PACK_AB R126, R125.reuse, R126 ;  /* 0x0000007e7d7e723e */ /* 0x040fe200000010ff */
[----:B------:R-:W-:Y:S01]  /*49e0*/  FMUL.FTZ R125, R125, UR23 ;  /* 0x000000177d7d7c20 */ /* 0x000fe20008410000 */
[----:B------:R-:W-:-:S02]  /*49f0*/  FSEL R143, R143, RZ, P5 ;  /* 0x000000ff8f8f7208 */ /* 0x000fc40002800000 */
[C---:B------:R-:W-:Y:S02]  /*4a00*/  LOP3.LUT P6, RZ, R35.reuse, 0xff, RZ, 0xc0, !PT ;  /* 0x000000ff23ff7812 */ /* 0x040fe400078cc0ff */
[----:B------:R-:W-:Y:S02]  /*4a10*/  LOP3.LUT P5, RZ, R35, 0xff00, RZ, 0xc0, !PT ;  /* 0x0000ff0023ff7812 */ /* 0x000fe400078ac0ff */
[----:B------:R-:W-:Y:S02]  /*4a20*/  ISETP.GE.U32.AND P0, PT, R34, RZ, PT ;  /* 0x000000ff2200720c */ /* 0x000fe40003f06070 */
[----:B------:R-:W-:Y:S02]  /*4a30*/  FSEL R124, R124, RZ, P6 ;  /* 0x000000ff7c7c7208 */ /* 0x000fe40003000000 */
[----:B------:R-:W-:Y:S02]  /*4a40*/  FSEL R125, R125, RZ, P5 ;  /* 0x000000ff7d7d7208 */ /* 0x000fe40002800000 */
[----:B------:R-:W-:-:S02]  /*4a50*/  ISETP.GE.U32.AND.EX P0, PT, R35, 0x1000000, PT, P0 ;  /* 0x010000002300780c */ /* 0x000fc40003f06100 */
[----:B------:R-:W-:Y:S01]  /*4a60*/  F2FP.BF16.F32.PACK_AB R142, R125, R124 ;  /* 0x0000007c7d8e723e */ /* 0x000fe200000010ff */
[--C-:B------:R-:W-:Y:S01]  /*4a70*/  FFMA.FTZ R124, R25, UR6, R144.reuse ;  /* 0x00000006197c7c23 */ /* 0x100fe20008010090 */
[----:B------:R-:W-:Y:S01]  /*4a80*/  FFMA.FTZ R125, R175, UR6, R144 ;  /* 0x00000006af7d7c23 */ /* 0x000fe20008010090 */
[----:B------:R-:W-:Y:S02]  /*4a90*/  FSEL R140, R140, RZ, P0 ;  /* 0x000000ff8c8c7208 */ /* 0x000fe40000000000 */
[----:B------:R-:W-:Y:S01]  /*4aa0*/  FADD.FTZ R124, R24, -R124 ;  /* 0x8000007c187c7221 */ /* 0x000fe20000010000 */
[----:B------:R-:W-:Y:S01]  /*4ab0*/  FADD.FTZ R125, R174, -R125 ;  /* 0x8000007dae7d7221 */ /* 0x000fe20000010000 */
[----:B------:R-:W-:Y:S02]  /*4ac0*/  F2FP.BF16.F32.PACK_AB R143, R140, R143 ;  /* 0x0000008f8c8f723e */ /* 0x000fe400000010ff */
[----:B------:R-:W-:Y:S01]  /*4ad0*/  FMUL.FTZ R140, R124, UR24 ;  /* 0x000000187c8c7c20 */ /* 0x000fe20008410000 */
[----:B------:R-:W-:Y:S01]  /*4ae0*/  FMUL.FTZ R125, R125, UR24 ;  /* 0x000000187d7d7c20 */ /* 0x000fe20008410000 */
[----:B------:R-:W-:-:S02]  /*4af0*/  LOP3.LUT P0, RZ, R34, 0xff0000, RZ, 0xc0, !PT ;  /* 0x00ff000022ff7812 */ /* 0x000fc4000780c0ff */
[----:B------:R-:W-:Y:S01]  /*4b00*/  FMUL.FTZ R124, R140, UR23 ;  /* 0x000000178c7c7c20 */ /* 0x000fe20008410000 */
[C---:B------:R-:W-:Y:S01]  /*4b10*/  FMUL.FTZ R141, R125.reuse, UR23 ;  /* 0x000000177d8d7c20 */ /* 0x040fe20008410000 */
[----:B------:R-:W-:Y:S02]  /*4b20*/  LOP3.LUT P5, RZ, R34, 0xff000000, RZ, 0xc0, !PT ;  /* 0xff00000022ff7812 */ /* 0x000fe400078ac0ff */
[----:B------:R-:W-:Y:S01]  /*4b30*/  F2FP.BF16.F32.PACK_AB R125, R125, R140 ;  /* 0x0000008c7d7d723e */ /* 0x000fe200000010ff */
[----:B------:R-:W-:Y:S01]  /*4b40*/  FFMA.FTZ R140, R162, UR6, R144 ;  /* 0x00000006a28c7c23 */ /* 0x000fe20008010090 */
[----:B------:R-:W-:Y:S02]  /*4b50*/  FSEL R124, R124, RZ, P0 ;  /* 0x000000ff7c7c7208 */ /* 0x000fe40000000000 */
[----:B------:R-:W-:Y:S01]  /*4b60*/  FSEL R141, R141, RZ, P5 ;  /* 0x000000ff8d8d7208 */ /* 0x000fe20002800000 */
[----:B------:R-:W-:Y:S01]  /*4b70*/  FADD.FTZ R140, R161, -R140 ;  /* 0x8000008ca18c7221 */ /* 0x000fe20000010000 */
[----:B------:R-:W-:-:S02]  /*4b80*/  LOP3.LUT P0, RZ, R34, 0xff, RZ, 0xc0, !PT ;  /* 0x000000ff22ff7812 */ /* 0x000fc4000780c0ff */
[----:B------:R-:W-:Y:S01]  /*4b90*/  F2FP.BF16.F32.PACK_AB R141, R141, R124 ;  /* 0x0000007c8d8d723e */ /* 0x000fe200000010ff */
[----:B------:R-:W-:Y:S01]  /*4ba0*/  FFMA.FTZ R124, R0, UR6, R144 ;  /* 0x00000006007c7c23 */ /* 0x000fe20008010090 */
[----:B------:R-:W-:Y:S01]  /*4bb0*/  FMUL.FTZ R145, R140, UR24 ;  /* 0x000000188c917c20 */ /* 0x000fe20008410000 */
[----:B------:R-:W-:Y:S02]  /*4bc0*/  LOP3.LUT P5, RZ, R34, 0xff00, RZ, 0xc0, !PT ;  /* 0x0000ff0022ff7812 */ /* 0x000fe400078ac0ff */
[----:B------:R-:W-:Y:S01]  /*4bd0*/  FADD.FTZ R124, R26, -R124 ;  /* 0x8000007c1a7c7221 */ /* 0x000fe20000010000 */
[----:B------:R-:W-:-:S03]  /*4be0*/  FMUL.FTZ R140, R145, UR23 ;  /* 0x00000017918c7c20 */ /* 0x000fc60008410000 */
[----:B------:R-:W-:Y:S02]  /*4bf0*/  FMUL.FTZ R124, R124, UR24 ;  /* 0x000000187c7c7c20 */ /* 0x000fe40008410000 */
[----:B------:R-:W-:Y:S02]  /*4c00*/  FSEL R140, R140, RZ, P5 ;  /* 0x000000ff8c8c7208 */ /* 0x000fe40002800000 */
[----:B------:R-:W-:Y:S01]  /*4c10*/  FMUL.FTZ R146, R124, UR23 ;  /* 0x000000177c927c20 */ /* 0x000fe20008410000 */
[----:B------:R-:W-:-:S04]  /*4c20*/  F2FP.BF16.F32.PACK_AB R124, R145, R124 ;  /* 0x0000007c917c723e */ /* 0x000fc800000010ff */
[----:B------:R-:W-:-:S04]  /*4c30*/  FSEL R146, R146, RZ, P0 ;  /* 0x000000ff92927208 */ /* 0x000fc80000000000 */
[----:B------:R-:W-:Y:S01]  /*4c40*/  F2FP.BF16.F32.PACK_AB R140, R140, R146 ;  /* 0x000000928c8c723e */ /* 0x000fe200000010ff */
[----:B------:R-:W-:Y:S06]  /*4c50*/  BRA `(.L_x_198) ;  /* 0x0000001c007c7947 */ /* 0x000fec0003800000 */
.L_x_196:
[----:B------:R-:W-:-:S04]  /*4c60*/  UISETP.NE.U32.AND UP0, UPT, UR4, URZ, UPT ;  /* 0x000000ff0400728c */ /* 0x000fc8000bf05070 */
[----:B------:R-:W-:-:S09]  /*4c70*/  UISETP.NE.AND.EX UP0, UPT, UR5, URZ, UPT, UP0 ;  /* 0x000000ff0500728c */ /* 0x000fd2000bf05300 */
[----:B------:R-:W-:Y:S05]  /*4c80*/  BRA.U UP0, `(.L_x_199) ;  /* 0x0000000500087547 */ /* 0x000fea000b800000 */
[----:B------:R-:W-:Y:S01]  /*4c90*/  FFMA.FTZ R140, R20, UR6, R144 ;  /* 0x00000006148c7c23 */ /* 0x000fe20008010090 */
[C---:B-----5:R-:W-:Y:S02]  /*4ca0*/  SHF.L.U32 R141, R123.reuse, 0x10, RZ ;  /* 0x000000107b8d7819 */ /* 0x060fe400000006ff */
[----:B------:R-:W-:Y:S01]  /*4cb0*/  PRMT R142, R123, 0x7632, R142 ;  /* 0x000076327b8e7816 */ /* 0x000fe2000000008e */
[----:B------:R-:W-:Y:S01]  /*4cc0*/  FADD.FTZ R140, R21, -R140 ;  /* 0x8000008c158c7221 */ /* 0x000fe20000010000 */
[----:B------:R-:W-:Y:S02]  /*4cd0*/  ISETP.GE.U32.AND P0, PT, R34, RZ, PT ;  /* 0x000000ff2200720c */ /* 0x000fe40003f06070 */
[C---:B------:R-:W-:Y:S01]  /*4ce0*/  LOP3.LUT P5, RZ, R35.reuse, 0xff0000, RZ, 0xc0, !PT ;  /* 0x00ff000023ff7812 */ /* 0x040fe200078ac0ff */
[----:B------:R-:W-:Y:S01]  /*4cf0*/  FFMA.FTZ R140, R140, UR24, R141 ;  /* 0x000000188c8c7c23 */ /* 0x000fe2000801008d */
[----:B------:R-:W-:Y:S01]  /*4d00*/  FFMA.FTZ R141, R186, UR6, R144 ;  /* 0x00000006ba8d7c23 */ /* 0x000fe20008010090 */
[----:B------:R-:W-:Y:S01]  /*4d10*/  IMAD.U32 R142, R142, 0x10000, RZ ;  /* 0x000100008e8e7824 */ /* 0x000fe200078e00ff */
[----:B------:R-:W-:Y:S01]  /*4d20*/  ISETP.GE.U32.AND.EX P0, PT, R35, 0x1000000, PT, P0 ;  /* 0x010000002300780c */ /* 0x000fe20003f06100 */
[----:B------:R-:W-:Y:S01]  /*4d30*/  FMUL.FTZ R140, R140, UR23 ;  /* 0x000000178c8c7c20 */ /* 0x000fe20008410000 */
[----:B------:R-:W-:Y:S01]  /*4d40*/  FADD.FTZ R141, R187, -R141 ;  /* 0x8000008dbb8d7221 */ /* 0x000fe20000010000 */
[----:B------:R-:W-:-:S02]  /*4d50*/  PRMT R145, R121, 0x7632, R145 ;  /* 0x0000763279917816 */ /* 0x000fc40000000091 */
[----:B------:R-:W-:Y:S01]  /*4d60*/  PRMT R146, R120, 0x7632, R146 ;  /* 0x0000763278927816 */ /* 0x000fe20000000092 */
[--C-:B------:R-:W-:Y:S01]  /*4d70*/  FFMA.FTZ R141, R141, UR24, R142.reuse ;  /* 0x000000188d8d7c23 */ /* 0x100fe2000801008e */
[----:B------:R-:W-:Y:S01]  /*4d80*/  FSEL R140, R140, RZ, P5 ;  /* 0x000000ff8c8c7208 */ /* 0x000fe20002800000 */
[----:B------:R-:W-:Y:S01]  /*4d90*/  IMAD.U32 R145, R145, 0x10000, RZ ;  /* 0x0001000091917824 */ /* 0x000fe200078e00ff */
[----:B------:R-:W-:Y:S01]  /*4da0*/  PRMT R142, R122, 0x7632, R142 ;  /* 0x000076327a8e7816 */ /* 0x000fe2000000008e */
[----:B------:R-:W-:Y:S01]  /*4db0*/  FMUL.FTZ R141, R141, UR23 ;  /* 0x000000178d8d7c20 */ /* 0x000fe20008410000 */
[----:B------:R-:W-:Y:S01]  /*4dc0*/  LOP3.LUT P5, RZ, R35, 0xff00, RZ, 0xc0, !PT ;  /* 0x0000ff0023ff7812 */ /* 0x000fe200078ac0ff */
[----:B------:R-:W-:Y:S02]  /*4dd0*/  IMAD.U32 R146, R146, 0x10000, RZ ;  /* 0x0001000092927824 */ /* 0x000fe400078e00ff */
[----:B------:R-:W-:Y:S01]  /*4de0*/  IMAD.U32 R142, R142, 0x10000, RZ ;  /* 0x000100008e8e7824 */ /* 0x000fe200078e00ff */
[----:B------:R-:W-:-:S02]  /*4df0*/  FSEL R141, R141, RZ, P0 ;  /* 0x000000ff8d8d7208 */ /* 0x000fc40000000000 */
[----:B------:R-:W-:Y:S02]  /*4e00*/  LOP3.LUT P0, RZ, R35, 0xff, RZ, 0xc0, !PT ;  /* 0x000000ff23ff7812 */ /* 0x000fe4000780c0ff */
[----:B------:R-:W-:Y:S01]  /*4e10*/  F2FP.BF16.F32.PACK_AB R143, R141, R140 ;  /* 0x0000008c8d8f723e */ /* 0x000fe200000010ff */
[----:B------:R-:W-:Y:S01]  /*4e20*/  FFMA.FTZ R140, R23, UR6, R144 ;  /* 0x00000006178c7c23 */ /* 0x000fe20008010090 */
[----:B------:R-:W-:-:S03]  /*4e30*/  SHF.L.U32 R141, R122, 0x10, RZ ;  /* 0x000000107a8d7819 */ /* 0x000fc600000006ff */
[----:B------:R-:W-:-:S04]  /*4e40*/  FADD.FTZ R140, R22, -R140 ;  /* 0x8000008c168c7221 */ /* 0x000fc80000010000 */
[----:B------:R-:W-:Y:S01]  /*4e50*/  FFMA.FTZ R140, R140, UR24, R141 ;  /* 0x000000188c8c7c23 */ /* 0x000fe2000801008d */
[----:B------:R-:W-:-:S03]  /*4e60*/  FFMA.FTZ R141, R179, UR6, R144 ;  /* 0x00000006b38d7c23 */ /* 0x000fc60008010090 */
[----:B------:R-:W-:Y:S01]  /*4e70*/  FMUL.FTZ R140, R140, UR23 ;  /* 0x000000178c8c7c20 */ /* 0x000fe20008410000 */
[----:B------:R-:W-:-:S04]  /*4e80*/  FADD.FTZ R141, R180, -R141 ;  /* 0x8000008db48d7221 */ /* 0x000fc80000010000 */
[----:B------:R-:W-:Y:S01]  /*4e90*/  FFMA.FTZ R141, R141, UR24, R142 ;  /* 0x000000188d8d7c23 */ /* 0x000fe2000801008e */
[----:B------:R-:W-:Y:S02]  /*4ea0*/  FSEL R140, R140, RZ, P0 ;  /* 0x000000ff8c8c7208 */ /* 0x000fe40000000000 */
[----:B------:R-:W-:Y:S01]  /*4eb0*/  LOP3.LUT P0, RZ, R34, 0xff0000, RZ, 0xc0, !PT ;  /* 0x00ff000022ff7812 */ /* 0x000fe2000780c0ff */
[----:B------:R-:W-:-:S05]  /*4ec0*/  FMUL.FTZ R141, R141, UR23 ;  /* 0x000000178d8d7c20 */ /* 0x000fca0008410000 */
[----:B------:R-:W-:Y:S02]  /*4ed0*/  FSEL R141, R141, RZ, P5 ;  /* 0x000000ff8d8d7208 */ /* 0x000fe40002800000 */
        /* <DEDUP_REMOVED lines=11> */
[----:B------:R-:W-:Y:S01]  /*4f90*/  SHF.L.U32 R145, R120, 0x10, RZ ;  /* 0x0000001078917819 */ /* 0x000fe200000006ff */
[----:B------:R-:W-:Y:S01]  /*4fa0*/  FMUL.FTZ R141, R141, UR23 ;  /* 0x000000178d8d7c20 */ /* 0x000fe20008410000 */
[----:B------:R-:W-:-:S04]  /*4fb0*/  LOP3.LUT P0, RZ, R34, 0xff, RZ, 0xc0, !PT ;  /* 0x000000ff22ff7812 */ /* 0x000fc8000780c0ff */
[----:B------:R-:W-:Y:S02]  /*4fc0*/  FSEL R141, R141, RZ, P5 ;  /* 0x000000ff8d8d7208 */ /* 0x000fe40002800000 */
[----:B------:R-:W-:Y:S02]  /*4fd0*/  LOP3.LUT P5, RZ, R34, 0xff00, RZ, 0xc0, !PT ;  /* 0x0000ff0022ff7812 */ /* 0x000fe400078ac0ff */
[----:B------:R-:W-:Y:S01]  /*4fe0*/  F2FP.BF16.F32.PACK_AB R141, R141, R140 ;  /* 0x0000008c8d8d723e */ /* 0x000fe200000010ff */
[----:B------:R-:W-:-:S04]  /*4ff0*/  FFMA.FTZ R140, R0, UR6, R144 ;  /* 0x00000006008c7c23 */ /* 0x000fc80008010090 */
[----:B------:R-:W-:-:S04]  /*5000*/  FADD.FTZ R140, R26, -R140 ;  /* 0x8000008c1a8c7221 */ /* 0x000fc80000010000 */
[----:B------:R-:W-:Y:S01]  /*5010*/  FFMA.FTZ R140, R140, UR24, R145 ;  /* 0x000000188c8c7c23 */ /* 0x000fe20008010091 */
[----:B------:R-:W-:-:S03]  /*5020*/  FFMA.FTZ R145, R162, UR6, R144 ;  /* 0x00000006a2917c23 */ /* 0x000fc60008010090 */
[----:B------:R-:W-:Y:S01]  /*5030*/  FMUL.FTZ R140, R140, UR23 ;  /* 0x000000178c8c7c20 */ /* 0x000fe20008410000 */
[----:B------:R-:W-:-:S04]  /*5040*/  FADD.FTZ R145, R161, -R145 ;  /* 0x80000091a1917221 */ /* 0x000fc80000010000 */
[----:B------:R-:W-:Y:S01]  /*5050*/  FFMA.FTZ R145, R145, UR24, R146 ;  /* 0x0000001891917c23 */ /* 0x000fe20008010092 */
[----:B------:R-:W-:-:S03]  /*5060*/  FSEL R140, R140, RZ, P0 ;  /* 0x000000ff8c8c7208 */ /* 0x000fc60000000000 */
[----:B------:R-:W-:-:S05]  /*5070*/  FMUL.FTZ R145, R145, UR23 ;  /* 0x0000001791917c20 */ /* 0x000fca0008410000 */
[----:B------:R-:W-:-:S04]  /*5080*/  FSEL R145, R145, RZ, P5 ;  /* 0x000000ff91917208 */ /* 0x000fc80002800000 */
[----:B------:R-:W-:Y:S01]  /*5090*/  F2FP.BF16.F32.PACK_AB R140, R145, R140 ;  /* 0x0000008c918c723e */ /* 0x000fe200000010ff */
[----:B------:R-:W-:Y:S06]  /*50a0*/  BRA `(.L_x_198) ;  /* 0x0000001800687947 */ /* 0x000fec0003800000 */
.L_x_199:
[----:B-----5:R-:W-:Y:S01]  /*50b0*/  PRMT R126, R123, 0x7632, R126 ;  /* 0x000076327b7e7816 */ /* 0x020fe2000000007e */
[----:B------:R-:W-:Y:S01]  /*50c0*/  FFMA.FTZ R127, R186, UR6, R144 ;  /* 0x00000006ba7f7c23 */ /* 0x000fe20008010090 */
[----:B------:R-:W-:Y:S01]  /*50d0*/  PRMT R124, R122, 0x7632, R124 ;  /* 0x000076327a7c7816 */ /* 0x000fe2000000007c */
[----:B------:R-:W-:Y:S01]  /*50e0*/  FFMA.FTZ R125, R179, UR6, R144 ;  /* 0x00000006b37d7c23 */ /* 0x000fe20008010090 */
[----:B------:R-:W-:Y:S01]  /*50f0*/  SHF.L.U32 R126, R126, 0x10, RZ ;  /* 0x000000107e7e7819 */ /* 0x000fe200000006ff */
[----:B------:R-:W-:Y:S01]  /*5100*/  FADD.FTZ R127, R187, -R127 ;  /* 0x8000007fbb7f7221 */ /* 0x000fe20000010000 */
[----:B------:R-:W-:Y:S01]  /*5110*/  ISETP.GE.U32.AND P0, PT, R34, RZ, PT ;  /* 0x000000ff2200720c */ /* 0x000fe20003f06070 */
[----:B------:R-:W-:Y:S02]  /*5120*/  IMAD.U32 R124, R124, 0x10000, RZ ;  /* 0x000100007c7c7824 */ /* 0x000fe400078e00ff */
[----:B------:R-:W-:Y:S01]  /*5130*/  FADD.FTZ R125, R180, -R125 ;  /* 0x8000007db47d7221 */ /* 0x000fe20000010000 */
[----:B------:R-:W-:Y:S01]  /*5140*/  FFMA.FTZ R127, R127, UR24, R126 ;  /* 0x000000187f7f7c23 */ /* 0x000fe2000801007e */
[----:B------:R-:W-:Y:S01]  /*5150*/  FFMA.FTZ R126, R20, UR6, R144 ;  /* 0x00000006147e7c23 */ /* 0x000fe20008010090 */
[----:B------:R-:W-:Y:S01]  /*5160*/  LOP3.LUT P5, RZ, R35, 0xff0000, RZ, 0xc0, !PT ;  /* 0x00ff000023ff7812 */ /* 0x000fe200078ac0ff */
[----:B------:R-:W-:Y:S01]  /*5170*/  FFMA.FTZ R142, R125, UR24, R124 ;  /* 0x000000187d8e7c23 */ /* 0x000fe2000801007c */
[----:B------:R-:W-:Y:S01]  /*5180*/  SHF.L.U32 R124, R123, 0x10, RZ ;  /* 0x000000107b7c7819 */ /* 0x000fe200000006ff */
[----:B------:R-:W-:Y:S01]  /*5190*/  FADD.FTZ R126, R21, -R126 ;  /* 0x8000007e157e7221 */ /* 0x000fe20000010000 */
[----:B------:R-:W-:Y:S01]  /*51a0*/  ISETP.GE.U32.AND.EX P0, PT, R35, 0x1000000, PT, P0 ;  /* 0x010000002300780c */ /* 0x000fe20003f06100 */
[----:B------:R-:W-:Y:S01]  /*51b0*/  FFMA.FTZ R140, R175, UR6, R144 ;  /* 0x00000006af8c7c23 */ /* 0x000fe20008010090 */
[----:B------:R-:W-:Y:S01]  /*51c0*/  PRMT R141, R121, 0x7632, R141 ;  /* 0x00007632798d7816 */ /* 0x000fe2000000008d */
[----:B------:R-:W-:Y:S01]  /*51d0*/  FFMA.FTZ R126, R126, UR24, R124 ;  /* 0x000000187e7e7c23 */ /* 0x000fe2000801007c */
[C---:B------:R-:W-:Y:S01]  /*51e0*/  FMUL.FTZ R124, R127.reuse, UR23 ;  /* 0x000000177f7c7c20 */ /* 0x040fe20008410000 */
[----:B------:R-:W-:Y:S01]  /*51f0*/  FADD.FTZ R140, R174, -R140 ;  /* 0x8000008cae8c7221 */ /* 0x000fe20000010000 */
[----:B------:R-:W-:Y:S01]  /*5200*/  PRMT R145, R120, 0x7632, R145 ;  /* 0x0000763278917816 */ /* 0x000fe20000000091 */
[----:B------:R-:W-:Y:S01]  /*5210*/  FMUL.FTZ R125, R126, UR23 ;  /* 0x000000177e7d7c20 */ /* 0x000fe20008410000 */
[----:B------:R-:W-:Y:S01]  /*5220*/  F2FP.BF16.F32.PACK_AB R127, R127, R126 ;  /* 0x0000007e7f7f723e */ /* 0x000fe200000010ff */
[----:B------:R-:W-:Y:S01]  /*5230*/  FFMA.FTZ R126, R23, UR6, R144 ;  /* 0x00000006177e7c23 */ /* 0x000fe20008010090 */
[----:B------:R-:W-:Y:S01]  /*5240*/  FSEL R124, R124, RZ, P0 ;  /* 0x000000ff7c7c7208 */ /* 0x000fe20000000000 */
[----:B------:R-:W-:Y:S01]  /*5250*/  IMAD.U32 R141, R141, 0x10000, RZ ;  /* 0x000100008d8d7824 */ /* 0x000fe200078e00ff */
[----:B------:R-:W-:Y:S01]  /*5260*/  FSEL R125, R125, RZ, P5 ;  /* 0x000000ff7d7d7208 */ /* 0x000fe20002800000 */
[----:B------:R-:W-:Y:S01]  /*5270*/  FADD.FTZ R126, R22, -R126 ;  /* 0x8000007e167e7221 */ /* 0x000fe20000010000 */
[----:B------:R-:W-:Y:S01]  /*5280*/  LOP3.LUT P0, RZ, R35, 0xff, RZ, 0xc0, !PT ;  /* 0x000000ff23ff7812 */ /* 0x000fe2000780c0ff */
[----:B------:R-:W-:Y:S01]  /*5290*/  FFMA.FTZ R140, R140, UR24, R141 ;  /* 0x000000188c8c7c23 */ /* 0x000fe2000801008d */
[----:B------:R-:W-:Y:S01]  /*52a0*/  F2FP.BF16.F32.PACK_AB R143, R124, R125 ;  /* 0x0000007d7c8f723e */ /* 0x000fe200000010ff */
[----:B------:R-:W-:-:S02]  /*52b0*/  IMAD.U32 R124, R122, 0x10000, RZ ;  /* 0x000100007a7c7824 */ /* 0x000fc400078e00ff */
[----:B------:R-:W-:Y:S01]  /*52c0*/  FFMA.FTZ R125, R25, UR6, R144 ;  /* 0x00000006197d7c23 */ /* 0x000fe20008010090 */
[----:B------:R-:W-:Y:S01]  /*52d0*/  LOP3.LUT P5, RZ, R35, 0xff00, RZ, 0xc0, !PT ;  /* 0x0000ff0023ff7812 */ /* 0x000fe200078ac0ff */
[----:B------:R-:W-:Y:S01]  /*52e0*/  FMUL.FTZ R141, R140, UR23 ;  /* 0x000000178c8d7c20 */ /* 0x000fe20008410000 */
[----:B------:R-:W-:Y:S01]  /*52f0*/  FFMA.FTZ R126, R126, UR24, R124 ;  /* 0x000000187e7e7c23 */ /* 0x000fe2000801007c */
[----:B------:R-:W-:Y:S01]  /*5300*/  SHF.L.U32 R124, R121, 0x10, RZ ;  /* 0x00000010797c7819 */ /* 0x000fe200000006ff */
[----:B------:R-:W-:Y:S01]  /*5310*/  FADD.FTZ R125, R24, -R125 ;  /* 0x8000007d187d7221 */ /* 0x000fe20000010000 */
[----:B------:R-:W-:-:S03]  /*5320*/  IMAD.U32 R145, R145, 0x10000, RZ ;  /* 0x0001000091917824 */ /* 0x000fc600078e00ff */
[----:B------:R-:W-:Y:S01]  /*5330*/  FFMA.FTZ R125, R125, UR24, R124 ;  /* 0x000000187d7d7c23 */ /* 0x000fe2000801007c */
[----:B------:R-:W-:Y:S01]  /*5340*/  FMUL.FTZ R124, R126, UR23 ;  /* 0x000000177e7c7c20 */ /* 0x000fe20008410000 */
[C---:B------:R-:W-:Y:S01]  /*5350*/  F2FP.BF16.F32.PACK_AB R126, R142.reuse, R126 ;  /* 0x0000007e8e7e723e */ /* 0x040fe200000010ff */
[----:B------:R-:W-:-:S03]  /*5360*/  FMUL.FTZ R142, R142, UR23 ;  /* 0x000000178e8e7c20 */ /* 0x000fc60008410000 */
[----:B------:R-:W-:Y:S02]  /*5370*/  FSEL R124, R124, RZ, P0 ;  /* 0x000000ff7c7c7208 */ /* 0x000fe40000000000 */
[----:B------:R-:W-:Y:S02]  /*5380*/  FSEL R142, R142, RZ, P5 ;  /* 0x000000ff8e8e7208 */ /* 0x000fe40002800000 */
[----:B------:R-:W-:Y:S02]  /*5390*/  LOP3.LUT P0, RZ, R34, 0xff0000, RZ, 0xc0, !PT ;  /* 0x00ff000022ff7812 */ /* 0x000fe4000780c0ff */
[----:B------:R-:W-:Y:S01]  /*53a0*/  F2FP.BF16.F32.PACK_AB R142, R142, R124 ;  /* 0x0000007c8e8e723e */ /* 0x000fe200000010ff */
[----:B------:R-:W-:Y:S01]  /*53b0*/  FMUL.FTZ R124, R125, UR23 ;  /* 0x000000177d7c7c20 */ /* 0x000fe20008410000 */
[----:B------:R-:W-:Y:S02]  /*53c0*/  LOP3.LUT P5, RZ, R34, 0xff000000, RZ, 0xc0, !PT ;  /* 0xff00000022ff7812 */ /* 0x000fe400078ac0ff */
[----:B------:R-:W-:-:S02]  /*53d0*/  F2FP.BF16.F32.PACK_AB R125, R140, R125 ;  /* 0x0000007d8c7d723e */ /* 0x000fc400000010ff */
[----:B------:R-:W-:Y:S02]  /*53e0*/  FSEL R124, R124, RZ, P0 ;  /* 0x000000ff7c7c7208 */ /* 0x000fe40000000000 */
[----:B------:R-:W-:Y:S02]  /*53f0*/  FSEL R141, R141, RZ, P5 ;  /* 0x000000ff8d8d7208 */ /* 0x000fe40002800000 */
[----:B------:R-:W-:Y:S02]  /*5400*/  SHF.L.U32 R140, R120, 0x10, RZ ;  /* 0x00000010788c7819 */ /* 0x000fe400000006ff */
[----:B------:R-:W-:Y:S01]  /*5410*/  F2FP.BF16.F32.PACK_AB R141, R141, R124 ;  /* 0x0000007c8d8d723e */ /* 0x000fe200000010ff */
[----:B------:R-:W-:Y:S01]  /*5420*/  FFMA.FTZ R124, R0, UR6, R144 ;  /* 0x00000006007c7c23 */ /* 0x000fe20008010090 */
[C---:B------:R-:W-:Y:S02]  /*5430*/  LOP3.LUT P0, RZ, R34.reuse, 0xff, RZ, 0xc0, !PT ;  /* 0x000000ff22ff7812 */ /* 0x040fe4000780c0ff */
[----:B------:R-:W-:Y:S01]  /*5440*/  LOP3.LUT P5, RZ, R34, 0xff00, RZ, 0xc0, !PT ;  /* 0x0000ff0022ff7812 */ /* 0x000fe200078ac0ff */
[----:B------:R-:W-:-:S04]  /*5450*/  FADD.FTZ R124, R26, -R124 ;  /* 0x8000007c1a7c7221 */ /* 0x000fc80000010000 */
[----:B------:R-:W-:Y:S01]  /*5460*/  FFMA.FTZ R124, R124, UR24, R140 ;  /* 0x000000187c7c7c23 */ /* 0x000fe2000801008c */
[----:B------:R-:W-:-:S03]  /*5470*/  FFMA.FTZ R140, R162, UR6, R144 ;  /* 0x00000006a28c7c23 */ /* 0x000fc60008010090 */
[----:B------:R-:W-:Y:S01]  /*5480*/  FMUL.FTZ R146, R124, UR23 ;  /* 0x000000177c927c20 */ /* 0x000fe20008410000 */
[----:B------:R-:W-:-:S04]  /*5490*/  FADD.FTZ R140, R161, -R140 ;  /* 0x8000008ca18c7221 */ /* 0x000fc80000010000 */
[----:B------:R-:W-:Y:S01]  /*54a0*/  FFMA.FTZ R145, R140, UR24, R145 ;  /* 0x000000188c917c23 */ /* 0x000fe20008010091 */
[----:B------:R-:W-:-:S03]  /*54b0*/  FSEL R146, R146, RZ, P0 ;  /* 0x000000ff92927208 */ /* 0x000fc60000000000 */
[C---:B------:R-:W-:Y:S01]  /*54c0*/  FMUL.FTZ R140, R145.reuse, UR23 ;  /* 0x00000017918c7c20 */ /* 0x040fe20008410000 */
[----:B------:R-:W-:-:S04]  /*54d0*/  F2FP.BF16.F32.PACK_AB R124, R145, R124 ;  /* 0x0000007c917c723e */ /* 0x000fc800000010ff */
[----:B------:R-:W-:-:S04]  /*54e0*/  FSEL R140, R140, RZ, P5 ;  /* 0x000000ff8c8c7208 */ /* 0x000fc80002800000 */
[----:B------:R-:W-:Y:S01]  /*54f0*/  F2FP.BF16.F32.PACK_AB R140, R140, R146 ;  /* 0x000000928c8c723e */ /* 0x000fe200000010ff */
[----:B------:R-:W-:Y:S06]  /*5500*/  BRA `(.L_x_198) ;  /* 0x0000001400507947 */ /* 0x000fec0003800000 */
.L_x_195:
[----:B------:R-:W-:-:S04]  /*5510*/  UISETP.NE.U32.AND UP0, UPT, UR16, URZ, UPT ;  /* 0x000000ff1000728c */ /* 0x000fc8000bf05070 */
[----:B------:R-:W-:-:S09]  /*5520*/  UISETP.NE.AND.EX UP0, UPT, UR17, URZ, UPT, UP0 ;  /* 0x000000ff1100728c */ /* 0x000fd2000bf05300 */
[----:B------:R-:W-:Y:S05]  /*5530*/  BRA.U UP0, `(.L_x_200) ;  /* 0x0000000900747547 */ /* 0x000fea000b800000 */
[----:B------:R-:W-:-:S04]  /*5540*/  UISETP.NE.U32.AND UP0, UPT, UR4, URZ, UPT ;  /* 0x000000ff0400728c */ /* 0x000fc8000bf05070 */
[----:B------:R-:W-:-:S09]  /*5550*/  UISETP.NE.AND.EX UP0, UPT, UR5, URZ, UPT, UP0 ;  /* 0x000000ff0500728c */ /* 0x000fd2000bf05300 */
[----:B------:R-:W-:Y:S05]  /*5560*/  BRA.U UP0, `(.L_x_201) ;  /* 0x00000005002c7547 */ /* 0x000fea000b800000 */
[--C-:B------:R-:W-:Y:S01]  /*5570*/  FFMA.FTZ R116, R20, UR6, R144.reuse ;  /* 0x0000000614747c23 */ /* 0x100fe20008010090 */
[----:B------:R-:W-:Y:S01]  /*5580*/  FFMA.FTZ R117, R186, UR6, R144 ;  /* 0x00000006ba757c23 */ /* 0x000fe20008010090 */
[----:B-----5:R-:W-:Y:S02]  /*5590*/  LOP3.LUT P6, RZ, R35, 0xff0000, RZ, 0xc0, !PT ;  /* 0x00ff000023ff7812 */ /* 0x020fe400078cc0ff */
[----:B------:R-:W-:Y:S01]  /*55a0*/  FADD.FTZ R116, R21, -R116 ;  /* 0x8000007415747221 */ /* 0x000fe20000010000 */
[----:B------:R-:W-:Y:S01]  /*55b0*/  FADD.FTZ R117, R187, -R117 ;  /* 0x80000075bb757221 */ /* 0x000fe20000010000 */
[----:B------:R-:W-:Y:S02]  /*55c0*/  ISETP.GE.U32.AND P5, PT, R32, RZ, PT ;  /* 0x000000ff2000720c */ /* 0x000fe40003fa6070 */
[----:B------:R-:W-:Y:S01]  /*55d0*/  FMUL.FTZ R119, R116, UR24 ;  /* 0x0000001874777c20 */ /* 0x000fe20008410000 */
[----:B------:R-:W-:Y:S01]  /*55e0*/  FMUL.FTZ R117, R117, UR24 ;  /* 0x0000001875757c20 */ /* 0x000fe20008410000 */
[----:B------:R-:W-:-:S02]  /*55f0*/  ISETP.GE.U32.AND P0, PT, R34, RZ, PT ;  /* 0x000000ff2200720c */ /* 0x000fc40003f06070 */
[----:B------:R-:W-:Y:S01]  /*5600*/  FMUL.FTZ R119, R119, UR23 ;  /* 0x0000001777777c20 */ /* 0x000fe20008410000 */
[----:B------:R-:W-:Y:S01]  /*5610*/  FMUL.FTZ R117, R117, UR23 ;  /* 0x0000001775757c20 */ /* 0x000fe20008410000 */
[----:B------:R-:W-:Y:S02]  /*5620*/  ISETP.GE.U32.AND.EX P5, PT, R33, 0x1000000, PT, P5 ;  /* 0x010000002100780c */ /* 0x000fe40003fa6150 */
[----:B------:R-:W-:Y:S02]  /*5630*/  ISETP.GE.U32.AND.EX P0, PT, R35, 0x1000000, PT, P0 ;  /* 0x010000002300780c */ /* 0x000fe40003f06100 */
[----:B------:R-:W-:Y:S02]  /*5640*/  FSEL R116, R119, RZ, P6 ;  /* 0x000000ff77747208 */ /* 0x000fe40003000000 */
[----:B------:R-:W-:Y:S02]  /*5650*/  LOP3.LUT P6, RZ, R33, 0xff0000, RZ, 0xc0, !PT ;  /* 0x00ff000021ff7812 */ /* 0x000fe400078cc0ff */
[----:B------:R-:W-:-:S02]  /*5660*/  FSEL R118, R117, RZ, P5 ;  /* 0x000000ff75767208 */ /* 0x000fc40002800000 */
[----:B------:R-:W-:Y:S02]  /*5670*/  FSEL R119, R119, RZ, P6 ;  /* 0x000000ff77777208 */ /* 0x000fe40003000000 */
[----:B------:R-:W-:Y:S02]  /*5680*/  FSEL R117, R117, RZ, P0 ;  /* 0x000000ff75757208 */ /* 0x000fe40000000000 */
[----:B------:R-:W-:Y:S01]  /*5690*/  F2FP.BF16.F32.PACK_AB R119, R118, R119 ;  /* 0x000000777677723e */ /* 0x000fe200000010ff */
[--C-:B------:R-:W-:Y:S01]  /*56a0*/  FFMA.FTZ R118, R23, UR6, R144.reuse ;  /* 0x0000000617767c23 */ /* 0x100fe20008010090 */
[----:B------:R-:W-:Y:S01]  /*56b0*/  F2FP.BF16.F32.PACK_AB R143, R117, R116 ;  /* 0x00000074758f723e */ /* 0x000fe200000010ff */
[----:B------:R-:W-:Y:S01]  /*56c0*/  FFMA.FTZ R117, R179, UR6, R144 ;  /* 0x00000006b3757c23 */ /* 0x000fe20008010090 */
[----:B------:R-:W-:Y:S01]  /*56d0*/  LOP3.LUT P6, RZ, R35, 0xff, RZ, 0xc0, !PT ;  /* 0x000000ff23ff7812 */ /* 0x000fe200078cc0ff */
[----:B------:R-:W-:Y:S01]  /*56e0*/  FADD.FTZ R118, R22, -R118 ;  /* 0x8000007616767221 */ /* 0x000fe20000010000 */
[C---:B------:R-:W-:Y:S01]  /*56f0*/  LOP3.LUT P0, RZ, R33.reuse, 0xff00, RZ, 0xc0, !PT ;  /* 0x0000ff0021ff7812 */ /* 0x040fe2000780c0ff */
[----:B------:R-:W-:Y:S01]  /*5700*/  FADD.FTZ R117, R180, -R117 ;  /* 0x80000075b4757221 */ /* 0x000fe20000010000 */
[----:B------:R-:W-:Y:S01]  /*5710*/  LOP3.LUT P5, RZ, R33, 0xff, RZ, 0xc0, !PT ;  /* 0x000000ff21ff7812 */ /* 0x000fe200078ac0ff */
[----:B------:R-:W-:-:S02]  /*5720*/  FMUL.FTZ R118, R118, UR24 ;  /* 0x0000001876767c20 */ /* 0x000fc40008410000 */
[----:B------:R-:W-:Y:S02]  /*5730*/  FMUL.FTZ R117, R117, UR24 ;  /* 0x0000001875757c20 */ /* 0x000fe40008410000 */
[----:B------:R-:W-:Y:S02]  /*5740*/  FMUL.FTZ R118, R118, UR23 ;  /* 0x0000001776767c20 */ /* 0x000fe40008410000 */
[----:B------:R-:W-:-:S03]  /*5750*/  FMUL.FTZ R117, R117, UR23 ;  /* 0x0000001775757c20 */ /* 0x000fc60008410000 */
[----:B------:R-:W-:Y:S02]  /*5760*/  FSEL R116, R118, RZ, P6 ;  /* 0x000000ff76747208 */ /* 0x000fe40003000000 */
[----:B------:R-:W-:Y:S02]  /*5770*/  LOP3.LUT P6, RZ, R35, 0xff00, RZ, 0xc0, !PT ;  /* 0x0000ff0023ff7812 */ /* 0x000fe400078cc0ff */
[C---:B------:R-:W-:Y:S02]  /*5780*/  FSEL R140, R117.reuse, RZ, P0 ;  /* 0x000000ff758c7208 */ /* 0x040fe40000000000 */
[----:B------:R-:W-:Y:S02]  /*5790*/  FSEL R117, R117, RZ, P6 ;  /* 0x000000ff75757208 */ /* 0x000fe40003000000 */
[----:B------:R-:W-:Y:S02]  /*57a0*/  LOP3.LUT P6, RZ, R34, 0xff0000, RZ, 0xc0, !PT ;  /* 0x00ff000022ff7812 */ /* 0x000fe400078cc0ff */
[----:B------:R-:W-:Y:S01]  /*57b0*/  F2FP.BF16.F32.PACK_AB R142, R117, R116 ;  /* 0x00000074758e723e */ /* 0x000fe200000010ff */
[--C-:B------:R-:W-:Y:S01]  /*57c0*/  FFMA.FTZ R117, R25, UR6, R144.reuse ;  /* 0x0000000619757c23 */ /* 0x100fe20008010090 */
[----:B------:R-:W-:Y:S01]  /*57d0*/  FFMA.FTZ R116, R175, UR6, R144 ;  /* 0x00000006af747c23 */ /* 0x000fe20008010090 */
[----:B------:R-:W-:-:S02]  /*57e0*/  FSEL R118, R118, RZ, P5 ;  /* 0x000000ff76767208 */ /* 0x000fc40002800000 */
[----:B------:R-:W-:Y:S01]  /*57f0*/  FADD.FTZ R117, R24, -R117 ;  /* 0x8000007518757221 */ /* 0x000fe20000010000 */
[----:B------:R-:W-:Y:S01]  /*5800*/  FADD.FTZ R116, R174, -R116 ;  /* 0x80000074ae747221 */ /* 0x000fe20000010000 */
[----:B------:R-:W-:Y:S02]  /*5810*/  LOP3.LUT P0, RZ, R32, 0xff000000, RZ, 0xc0, !PT ;  /* 0xff00000020ff7812 */ /* 0x000fe4000780c0ff */
[----:B------:R-:W-:Y:S01]  /*5820*/  FMUL.FTZ R117, R117, UR24 ;  /* 0x0000001875757c20 */ /* 0x000fe20008410000 */
[----:B------:R-:W-:Y:S01]  /*5830*/  FMUL.FTZ R116, R116, UR24 ;  /* 0x0000001874747c20 */ /* 0x000fe20008410000 */
[----:B------:R-:W-:Y:S02]  /*5840*/  F2FP.BF16.F32.PACK_AB R118, R140, R118 ;  /* 0x000000768c76723e */ /* 0x000fe400000010ff */
[----:B------:R-:W-:Y:S01]  /*5850*/  FMUL.FTZ R117, R117, UR23 ;  /* 0x0000001775757c20 */ /* 0x000fe20008410000 */
[----:B------:R-:W-:Y:S01]  /*5860*/  FMUL.FTZ R141, R116, UR23 ;  /* 0x00000017748d7c20 */ /* 0x000fe20008410000 */
[----:B------:R-:W-:-:S03]  /*5870*/  LOP3.LUT P5, RZ, R32, 0xff0000, RZ, 0xc0, !PT ;  /* 0x00ff000020ff7812 */ /* 0x000fc600078ac0ff */
[----:B------:R-:W-:Y:S02]  /*5880*/  FSEL R116, R117, RZ, P6 ;  /* 0x000000ff75747208 */ /* 0x000fe40003000000 */
[----:B------:R-:W-:Y:S02]  /*5890*/  LOP3.LUT P6, RZ, R34, 0xff000000, RZ, 0xc0, !PT ;  /* 0xff00000022ff7812 */ /* 0x000fe400078cc0ff */
[C---:B------:R-:W-:Y:S02]  /*58a0*/  FSEL R140, R141.reuse, RZ, P0 ;  /* 0x000000ff8d8c7208 */ /* 0x040fe40000000000 */
        /* <DEDUP_REMOVED lines=8> */
[----:B------:R-:W-:Y:S01]  /*5930*/  LOP3.LUT P5, RZ, R32, 0xff, RZ, 0xc0, !PT ;  /* 0x000000ff20ff7812 */ /* 0x000fe200078ac0ff */
        /* <DEDUP_REMOVED lines=10> */
[----:B------:R-:W-:Y:S02]  /*59e0*/  FSEL R145, R145, RZ, P6 ;  /* 0x000000ff91917208 */ /* 0x000fe40003000000 */
[----:B------:R-:W-:-:S02]  /*59f0*/  F2FP.BF16.F32.PACK_AB R116, R116, R146 ;  /* 0x000000927474723e */ /* 0x000fc400000010ff */
[----:B------:R-:W-:Y:S01]  /*5a00*/  F2FP.BF16.F32.PACK_AB R140, R140, R145 ;  /* 0x000000918c8c723e */ /* 0x000fe200000010ff */
[----:B------:R-:W-:Y:S06]  /*5a10*/  BRA `(.L_x_198) ;  /* 0x00000010000c7947 */ /* 0x000fec0003800000 */
.L_x_201:
        /* <DEDUP_REMOVED lines=8> */
[----:B------:R-:W-:-:S02]  /*5aa0*/  ISETP.GE.U32.AND.EX P5, PT, R33, 0x1000000, PT, P5 ;  /* 0x010000002100780c */ /* 0x000fc40003fa6150 */
[----:B------:R-:W-:Y:S01]  /*5ab0*/  FMUL.FTZ R119, R118, UR23 ;  /* 0x0000001776777c20 */ /* 0x000fe20008410000 */
[----:B------:R-:W-:Y:S02]  /*5ac0*/  LOP3.LUT P6, RZ, R33, 0xff0000, RZ, 0xc0, !PT ;  /* 0x00ff000021ff7812 */ /* 0x000fe400078cc0ff */
[C---:B------:R-:W-:Y:S01]  /*5ad0*/  F2FP.BF16.F32.PACK_AB R127, R117.reuse, R118 ;  /* 0x00000076757f723e */ /* 0x040fe200000010ff */
[----:B------:R-:W-:Y:S01]  /*5ae0*/  FMUL.FTZ R117, R117, UR23 ;  /* 0x0000001775757c20 */ /* 0x000fe20008410000 */
[----:B------:R-:W-:Y:S02]  /*5af0*/  FSEL R116, R119, RZ, P0 ;  /* 0x000000ff77747208 */ /* 0x000fe40000000000 */
[----:B------:R-:W-:Y:S02]  /*5b00*/  ISETP.GE.U32.AND P0, PT, R34, RZ, PT ;  /* 0x000000ff2200720c */ /* 0x000fe40003f06070 */
[----:B------:R-:W-:Y:S02]  /*5b10*/  FSEL R118, R117, RZ, P5 ;  /* 0x000000ff75767208 */ /* 0x000fe40002800000 */
[----:B------:R-:W-:-:S02]  /*5b20*/  ISETP.GE.U32.AND.EX P0, PT, R35, 0x1000000, PT, P0 ;  /* 0x010000002300780c */ /* 0x000fc40003f06100 */
[----:B------:R-:W-:Y:S02]  /*5b30*/  FSEL R119, R119, RZ, P6 ;  /* 0x000000ff77777208 */ /* 0x000fe40003000000 */
[----:B------:R-:W-:Y:S02]  /*5b40*/  FSEL R117, R117, RZ, P0 ;  /* 0x000000ff75757208 */ /* 0x000fe40000000000 */
[----:B------:R-:W-:Y:S02]  /*5b50*/  F2FP.BF16.F32.PACK_AB R119, R118, R119 ;  /* 0x000000777677723e */ /* 0x000fe400000010ff */
[----:B------:R-:W-:Y:S01]  /*5b60*/  F2FP.BF16.F32.PACK_AB R143, R117, R116 ;  /* 0x00000074758f723e */ /* 0x000fe200000010ff */
[--C-:B------:R-:W-:Y:S01]  /*5b70*/  FFMA.FTZ R116, R23, UR6, R144.reuse ;  /* 0x0000000617747c23 */ /* 0x100fe20008010090 */
[----:B------:R-:W-:Y:S01]  /*5b80*/  FFMA.FTZ R117, R179, UR6, R144 ;  /* 0x00000006b3757c23 */ /* 0x000fe20008010090 */
[----:B------:R-:W-:Y:S02]  /*5b90*/  LOP3.LUT P6, RZ, R35, 0xff, RZ, 0xc0, !PT ;  /* 0x000000ff23ff7812 */ /* 0x000fe400078cc0ff */
[----:B------:R-:W-:Y:S01]  /*5ba0*/  FADD.FTZ R116, R22, -R116 ;  /* 0x8000007416747221 */ /* 0x000fe20000010000 */
[----:B------:R-:W-:Y:S01]  /*5bb0*/  FADD.FTZ R117, R180, -R117 ;  /* 0x80000075b4757221 */ /* 0x000fe20000010000 */
[----:B------:R-:W-:-:S02]  /*5bc0*/  LOP3.LUT P0, RZ, R33, 0xff00, RZ, 0xc0, !PT ;  /* 0x0000ff0021ff7812 */ /* 0x000fc4000780c0ff */
[----:B------:R-:W-:Y:S01]  /*5bd0*/  FMUL.FTZ R116, R116, UR24 ;  /* 0x0000001874747c20 */ /* 0x000fe20008410000 */
[----:B------:R-:W-:Y:S01]  /*5be0*/  FMUL.FTZ R117, R117, UR24 ;  /* 0x0000001875757c20 */ /* 0x000fe20008410000 */
[----:B------:R-:W-:Y:S02]  /*5bf0*/  LOP3.LUT P5, RZ, R33, 0xff, RZ, 0xc0, !PT ;  /* 0x000000ff21ff7812 */ /* 0x000fe400078ac0ff */
[----:B------:R-:W-:Y:S02]  /*5c00*/  FMUL.FTZ R118, R116, UR23 ;  /* 0x0000001774767c20 */ /* 0x000fe40008410000 */
[C---:B------:R-:W-:Y:S01]  /*5c10*/  F2FP.BF16.F32.PACK_AB R126, R117.reuse, R116 ;  /* 0x00000074757e723e */ /* 0x040fe200000010ff */
[----:B------:R-:W-:Y:S02]  /*5c20*/  FMUL.FTZ R117, R117, UR23 ;  /* 0x0000001775757c20 */ /* 0x000fe40008410000 */
[----:B------:R-:W-:Y:S02]  /*5c30*/  FSEL R116, R118, RZ, P6 ;  /* 0x000000ff76747208 */ /* 0x000fe40003000000 */
[----:B------:R-:W-:-:S02]  /*5c40*/  LOP3.LUT P6, RZ, R35, 0xff00, RZ, 0xc0, !PT ;  /* 0x0000ff0023ff7812 */ /* 0x000fc400078cc0ff */
[C---:B------:R-:W-:Y:S02]  /*5c50*/  FSEL R124, R117.reuse, RZ, P0 ;  /* 0x000000ff757c7208 */ /* 0x040fe40000000000 */
[----:B------:R-:W-:Y:S02]  /*5c60*/  FSEL R117, R117, RZ, P6 ;  /* 0x000000ff75757208 */ /* 0x000fe40003000000 */
[----:B------:R-:W-:Y:S02]  /*5c70*/  FSEL R118, R118, RZ, P5 ;  /* 0x000000ff76767208 */ /* 0x000fe40002800000 */
[----:B------:R-:W-:Y:S01]  /*5c80*/  F2FP.BF16.F32.PACK_AB R142, R117, R116 ;  /* 0x00000074758e723e */ /* 0x000fe200000010ff */
[--C-:B------:R-:W-:Y:S01]  /*5c90*/  FFMA.FTZ R117, R25, UR6, R144.reuse ;  /* 0x0000000619757c23 */ /* 0x100fe20008010090 */
[----:B------:R-:W-:Y:S01]  /*5ca0*/  FFMA.FTZ R116, R175, UR6, R144 ;  /* 0x00000006af747c23 */ /* 0x000fe20008010090 */
[----:B------:R-:W-:Y:S02]  /*5cb0*/  LOP3.LUT P6, RZ, R34, 0xff0000, RZ, 0xc0, !PT ;  /* 0x00ff000022ff7812 */ /* 0x000fe400078cc0ff */
[----:B------:R-:W-:Y:S01]  /*5cc0*/  FADD.FTZ R117, R24, -R117 ;  /* 0x8000007518757221 */ /* 0x000fe20000010000 */
[----:B------:R-:W-:Y:S01]  /*5cd0*/  FADD.FTZ R116, R174, -R116 ;  /* 0x80000074ae747221 */ /* 0x000fe20000010000 */
[----:B------:R-:W-:-:S02]  /*5ce0*/  F2FP.BF16.F32.PACK_AB R118, R124, R118 ;  /* 0x000000767c76723e */ /* 0x000fc400000010ff */
[----:B------:R-:W-:Y:S01]  /*5cf0*/  FMUL.FTZ R125, R117, UR24 ;  /* 0x00000018757d7c20 */ /* 0x000fe20008410000 */
[----:B------:R-:W-:Y:S01]  /*5d00*/  FMUL.FTZ R116, R116, UR24 ;  /* 0x0000001874747c20 */ /* 0x000fe20008410000 */
[----:B------:R-:W-:Y:S02]  /*5d10*/  LOP3.LUT P0, RZ, R32, 0xff000000, RZ, 0xc0, !PT ;  /* 0xff00000020ff7812 */ /* 0x000fe4000780c0ff */
[----:B------:R-:W-:Y:S01]  /*5d20*/  FMUL.FTZ R117, R125, UR23 ;  /* 0x000000177d757c20 */ /* 0x000fe20008410000 */
[C---:B------:R-:W-:Y:S01]  /*5d30*/  FMUL.FTZ R124, R116.reuse, UR23 ;  /* 0x00000017747c7c20 */ /* 0x040fe20008410000 */
[----:B------:R-:W-:Y:S02]  /*5d40*/  F2FP.BF16.F32.PACK_AB R125, R116, R125 ;  /* 0x0000007d747d723e */ /* 0x000fe400000010ff */
[----:B------:R-:W-:Y:S02]  /*5d50*/  LOP3.LUT P5, RZ, R32, 0xff0000, RZ, 0xc0, !PT ;  /* 0x00ff000020ff7812 */ /* 0x000fe400078ac0ff */
[----:B------:R-:W-:-:S02]  /*5d60*/  FSEL R116, R117, RZ, P6 ;  /* 0x000000ff75747208 */ /* 0x000fc40003000000 */
[----:B------:R-:W-:Y:S02]  /*5d70*/  LOP3.LUT P6, RZ, R34, 0xff000000, RZ, 0xc0, !PT ;  /* 0xff00000022ff7812 */ /* 0x000fe400078cc0ff */
[C---:B------:R-:W-:Y:S02]  /*5d80*/  FSEL R140, R124.reuse, RZ, P0 ;  /* 0x000000ff7c8c7208 */ /* 0x040fe40000000000 */
[----:B------:R-:W-:Y:S02]  /*5d90*/  FSEL R124, R124, RZ, P6 ;  /* 0x000000ff7c7c7208 */ /* 0x000fe40003000000 */
[----:B------:R-:W-:Y:S02]  /*5da0*/  FSEL R117, R117, RZ, P5 ;  /* 0x000000ff75757208 */ /* 0x000fe40002800000 */
[----:B------:R-:W-:Y:S01]  /*5db0*/  F2FP.BF16.F32.PACK_AB R141, R124, R116 ;  /* 0x000000747c8d723e */ /* 0x000fe200000010ff */
[----:B------:R-:W-:Y:S01]  /*5dc0*/  FFMA.FTZ R116, R162, UR6, R144 ;  /* 0x00000006a2747c23 */ /* 0x000fe20008010090 */
[----:B------:R-:W-:-:S02]  /*5dd0*/  LOP3.LUT P6, RZ, R34, 0xff00, RZ, 0xc0, !PT ;  /* 0x0000ff0022ff7812 */ /* 0x000fc400078cc0ff */
[----:B------:R-:W-:Y:S01]  /*5de0*/  F2FP.BF16.F32.PACK_AB R117, R140, R117 ;  /* 0x000000758c75723e */ /* 0x000fe200000010ff */
[----:B------:R-:W-:Y:S01]  /*5df0*/  FADD.FTZ R124, R161, -R116 ;  /* 0x80000074a17c7221 */ /* 0x000fe20000010000 */
[----:B------:R-:W-:Y:S01]  /*5e00*/  FFMA.FTZ R116, R0, UR6, R144 ;  /* 0x0000000600747c23 */ /* 0x000fe20008010090 */
[----:B------:R-:W-:Y:S02]  /*5e10*/  LOP3.LUT P5, RZ, R32, 0xff, RZ, 0xc0, !PT ;  /* 0x000000ff20ff7812 */ /* 0x000fe400078ac0ff */
[----:B------:R-:W-:Y:S01]  /*5e20*/  FMUL.FTZ R124, R124, UR24 ;  /* 0x000000187c7c7c20 */ /* 0x000fe20008410000 */
[----:B------:R-:W-:Y:S01]  /*5e30*/  FADD.FTZ R116, R26, -R116 ;  /* 0x800000741a747221 */ /* 0x000fe20000010000 */
[----:B------:R-:W-:-:S03]  /*5e40*/  LOP3.LUT P0, RZ, R32, 0xff00, RZ, 0xc0, !PT ;  /* 0x0000ff0020ff7812 */ /* 0x000fc6000780c0ff */
[----:B------:R-:W-:Y:S01]  /*5e50*/  FMUL.FTZ R145, R116, UR24 ;  /* 0x0000001874917c20 */ /* 0x000fe20008410000 */
[----:B------:R-:W-:-:S03]  /*5e60*/  FMUL.FTZ R116, R124, UR23 ;  /* 0x000000177c747c20 */ /* 0x000fc60008410000 */
[----:B------:R-:W-:Y:S01]  /*5e70*/  FMUL.FTZ R146, R145, UR23 ;  /* 0x0000001791927c20 */ /* 0x000fe20008410000 */
[----:B------:R-:W-:Y:S02]  /*5e80*/  F2FP.BF16.F32.PACK_AB R124, R124, R145 ;  /* 0x000000917c7c723e */ /* 0x000fe400000010ff */
[----:B------:R-:W-:Y:S02]  /*5e90*/  FSEL R140, R116, RZ, P6 ;  /* 0x000000ff748c7208 */ /* 0x000fe40003000000 */
[----:B------:R-:W-:Y:S02]  /*5ea0*/  LOP3.LUT P6, RZ, R34, 0xff, RZ, 0xc0, !PT ;  /* 0x000000ff22ff7812 */ /* 0x000fe400078cc0ff */
[----:B------:R-:W-:Y:S02]  /*5eb0*/  FSEL R147, R146, RZ, P5 ;  /* 0x000000ff92937208 */ /* 0x000fe40002800000 */
[----:B------:R-:W-:Y:S02]  /*5ec0*/  FSEL R116, R116, RZ, P0 ;  /* 0x000000ff74747208 */ /* 0x000fe40000000000 */
[----:B------:R-:W-:-:S02]  /*5ed0*/  FSEL R146, R146, RZ, P6 ;  /* 0x000000ff92927208 */ /* 0x000fc40003000000 */
[----:B------:R-:W-:Y:S02]  /*5ee0*/  F2FP.BF16.F32.PACK_AB R116, R116, R147 ;  /* 0x000000937474723e */ /* 0x000fe400000010ff */
[----:B------:R-:W-:Y:S01]  /*5ef0*/  F2FP.BF16.F32.PACK_AB R140, R140, R146 ;  /* 0x000000928c8c723e */ /* 0x000fe200000010ff */
[----:B------:R-:W-:Y:S06]  /*5f00*/  BRA `(.L_x_198) ;  /* 0x0000000800d07947 */ /* 0x000fec0003800000 */
.L_x_200:
[----:B------:R-:W-:-:S04]  /*5f10*/  UISETP.NE.U32.AND UP0, UPT, UR4, URZ, UPT ;  /* 0x000000ff0400728c */ /* 0x000fc8000bf05070 */
[----:B------:R-:W-:-:S09]  /*5f20*/  UISETP.NE.AND.EX UP0, UPT, UR5, URZ, UPT, UP0 ;  /* 0x000000ff0500728c */ /* 0x000fd2000bf05300 */
[----:B------:R-:W-:Y:S05]  /*5f30*/  BRA.U UP0, `(.L_x_202) ;  /* 0x00000005005c7547 */ /* 0x000fea000b800000 */
[----:B------:R-:W-:Y:S01]  /*5f40*/  FFMA.FTZ R116, R20, UR6, R144 ;  /* 0x0000000614747c23 */ /* 0x000fe20008010090 */
[C---:B-----5:R-:W-:Y:S01]  /*5f50*/  PRMT R140, R123.reuse, 0x7632, R140 ;  /* 0x000076327b8c7816 */ /* 0x060fe2000000008c */
[----:B------:R-:W-:Y:S01]  /*5f60*/  FFMA.FTZ R119, R186, UR6, R144 ;  /* 0x00000006ba777c23 */ /* 0x000fe20008010090 */
[----:B------:R-:W-:Y:S01]  /*5f70*/  SHF.L.U32 R117, R123, 0x10, RZ ;  /* 0x000000107b757819 */ /* 0x000fe200000006ff */
[----:B------:R-:W-:Y:S01]  /*5f80*/  FADD.FTZ R116, R21, -R116 ;  /* 0x8000007415747221 */ /* 0x000fe20000010000 */
[----:B------:R-:W-:Y:S01]  /*5f90*/  PRMT R118, R122, 0x7632, R118 ;  /* 0x000076327a767816 */ /* 0x000fe20000000076 */
[----:B------:R-:W-:Y:S01]  /*5fa0*/  FADD.FTZ R119, R187, -R119 ;  /* 0x80000077bb777221 */ /* 0x000fe20000010000 */
[----:B------:R-:W-:Y:S02]  /*5fb0*/  IMAD.U32 R140, R140, 0x10000, RZ ;  /* 0x000100008c8c7824 */ /* 0x000fe400078e00ff */
[----:B------:R-:W-:Y:S01]  /*5fc0*/  FFMA.FTZ R116, R116, UR24, R117 ;  /* 0x0000001874747c23 */ /* 0x000fe20008010075 */
[----:B------:R-:W-:Y:S01]  /*5fd0*/  FFMA.FTZ R117, R179, UR6, R144 ;  /* 0x00000006b3757c23 */ /* 0x000fe20008010090 */
[----:B------:R-:W-:Y:S01]  /*5fe0*/  SHF.L.U32 R118, R118, 0x10, RZ ;  /* 0x0000001076767819 */ /* 0x000fe200000006ff */
[----:B------:R-:W-:Y:S01]  /*5ff0*/  FFMA.FTZ R119, R119, UR24, R140 ;  /* 0x0000001877777c23 */ /* 0x000fe2000801008c */
[----:B------:R-:W-:Y:S01]  /*6000*/  FMUL.FTZ R140, R116, UR23 ;  /* 0x00000017748c7c20 */ /* 0x000fe20008410000 */
[----:B------:R-:W-:Y:S01]  /*6010*/  FADD.FTZ R117, R180, -R117 ;  /* 0x80000075b4757221 */ /* 0x000fe20000010000 */
[----:B------:R-:W-:-:S02]  /*6020*/  LOP3.LUT P6, RZ, R35, 0xff0000, RZ, 0xc0, !PT ;  /* 0x00ff000023ff7812 */ /* 0x000fc400078cc0ff */
[----:B------:R-:W-:Y:S01]  /*6030*/  ISETP.GE.U32.AND P5, PT, R32, RZ, PT ;  /* 0x000000ff2000720c */ /* 0x000fe20003fa6070 */
[----:B------:R-:W-:Y:S01]  /*6040*/  FFMA.FTZ R117, R117, UR24, R118 ;  /* 0x0000001875757c23 */ /* 0x000fe20008010076 */
[----:B------:R-:W-:Y:S01]  /*6050*/  ISETP.GE.U32.AND P0, PT, R34, RZ, PT ;  /* 0x000000ff2200720c */ /* 0x000fe20003f06070 */
[----:B------:R-:W-:Y:S01]  /*6060*/  FMUL.FTZ R118, R119, UR23 ;  /* 0x0000001777767c20 */ /* 0x000fe20008410000 */
[----:B------:R-:W-:Y:S01]  /*6070*/  FSEL R116, R140, RZ, P6 ;  /* 0x000000ff8c747208 */ /* 0x000fe20003000000 */
[----:B------:R-:W-:Y:S01]  /*6080*/  FMUL.FTZ R117, R117, UR23 ;  /* 0x0000001775757c20 */ /* 0x000fe20008410000 */
[C---:B------:R-:W-:Y:S02]  /*6090*/  LOP3.LUT P6, RZ, R33.reuse, 0xff0000, RZ, 0xc0, !PT ;  /* 0x00ff000021ff7812 */ /* 0x040fe400078cc0ff */
[----:B------:R-:W-:Y:S02]  /*60a0*/  ISETP.GE.U32.AND.EX P5, PT, R33, 0x1000000, PT, P5 ;  /* 0x010000002100780c */ /* 0x000fe40003fa6150 */
[----:B------:R-:W-:-:S02]  /*60b0*/  ISETP.GE.U32.AND.EX P0, PT, R35, 0x1000000, PT, P0 ;  /* 0x010000002300780c */ /* 0x000fc40003f06100 */
[----:B------:R-:W-:Y:S02]  /*60c0*/  FSEL R119, R140, RZ, P6 ;  /* 0x000000ff8c777208 */ /* 0x000fe40003000000 */
[C---:B------:R-:W-:Y:S02]  /*60d0*/  FSEL R140, R118.reuse, RZ, P5 ;  /* 0x000000ff768c7208 */ /* 0x040fe40002800000 */
[----:B------:R-:W-:Y:S02]  /*60e0*/  FSEL R118, R118, RZ, P0 ;  /* 0x000000ff76767208 */ /* 0x000fe40000000000 */
[----:B------:R-:W-:Y:S02]  /*60f0*/  LOP3.LUT P0, RZ, R33, 0xff, RZ, 0xc0, !PT ;  /* 0x000000ff21ff7812 */ /* 0x000fe4000780c0ff */
[----:B------:R-:W-:Y:S01]  /*6100*/  F2FP.BF16.F32.PACK_AB R143, R118, R116 ;  /* 0x00000074768f723e */ /* 0x000fe200000010ff */
[----:B------:R-:W-:Y:S01]  /*6110*/  FFMA.FTZ R118, R23, UR6, R144 ;  /* 0x0000000617767c23 */ /* 0x000fe20008010090 */
[----:B------:R-:W-:Y:S01]  /*6120*/  IMAD.U32 R116, R122, 0x10000, RZ ;  /* 0x000100007a747824 */ /* 0x000fe200078e00ff */
[----:B------:R-:W-:-:S02]  /*6130*/  LOP3.LUT P5, RZ, R33, 0xff00, RZ, 0xc0, !PT ;  /* 0x0000ff0021ff7812 */ /* 0x000fc400078ac0ff */
[----:B------:R-:W-:Y:S01]  /*6140*/  FADD.FTZ R118, R22, -R118 ;  /* 0x8000007616767221 */ /* 0x000fe20000010000 */
[----:B------:R-:W-:Y:S02]  /*6150*/  F2FP.BF16.F32.PACK_AB R119, R140, R119 ;  /* 0x000000778c77723e */ /* 0x000fe400000010ff */
[----:B------:R-:W-:Y:S01]  /*6160*/  FSEL R140, R117, RZ, P5 ;  /* 0x000000ff758c7208 */ /* 0x000fe20002800000 */
[----:B------:R-:W-:Y:S01]  /*6170*/  FFMA.FTZ R118, R118, UR24, R116 ;  /* 0x0000001876767c23 */ /* 0x000fe20008010074 */
[----:B------:R-:W-:Y:S01]  /*6180*/  FFMA.FTZ R116, R25, UR6, R144 ;  /* 0x0000000619747c23 */ /* 0x000fe20008010090 */
[C---:B------:R-:W-:Y:S02]  /*6190*/  PRMT R141, R121.reuse, 0x7632, R141 ;  /* 0x00007632798d7816 */ /* 0x040fe4000000008d */
[----:B------:R-:W-:Y:S01]  /*61a0*/  FMUL.FTZ R142, R118, UR23 ;  /* 0x00000017768e7c20 */ /* 0x000fe20008410000 */
[----:B------:R-:W-:Y:S01]  /*61b0*/  SHF.L.U32 R118, R121, 0x10, RZ ;  /* 0x0000001079767819 */ /* 0x000fe200000006ff */
[----:B------:R-:W-:Y:S01]  /*61c0*/  FADD.FTZ R116, R24, -R116 ;  /* 0x8000007418747221 */ /* 0x000fe20000010000 */
[----:B------:R-:W-:Y:S01]  /*61d0*/  LOP3.LUT P5, RZ, R35, 0xff00, RZ, 0xc0, !PT ;  /* 0x0000ff0023ff7812 */ /* 0x000fe200078ac0ff */
[----:B------:R-:W-:Y:S01]  /*61e0*/  IMAD.U32 R141, R141, 0x10000, RZ ;  /* 0x000100008d8d7824 */ /* 0x000fe200078e00ff */
[----:B------:R-:W-:Y:S01]  /*61f0*/  LOP3.LUT P6, RZ, R34, 0xff0000, RZ, 0xc0, !PT ;  /* 0x00ff000022ff7812 */ /* 0x000fe200078cc0ff */
[----:B------:R-:W-:Y:S01]  /*6200*/  FFMA.FTZ R116, R116, UR24, R118 ;  /* 0x0000001874747c23 */ /* 0x000fe20008010076 */
[----:B------:R-:W-:-:S02]  /*6210*/  FSEL R118, R142, RZ, P0 ;  /* 0x000000ff8e767208 */ /* 0x000fc40000000000 */
[----:B------:R-:W-:Y:S02]  /*6220*/  LOP3.LUT P0, RZ, R35, 0xff, RZ, 0xc0, !PT ;  /* 0x000000ff23ff7812 */ /* 0x000fe4000780c0ff */
[----:B------:R-:W-:Y:S01]  /*6230*/  F2FP.BF16.F32.PACK_AB R118, R140, R118 ;  /* 0x000000768c76723e */ /* 0x000fe200000010ff */
[----:B------:R-:W-:Y:S01]  /*6240*/  FFMA.FTZ R140, R175, UR6, R144 ;  /* 0x00000006af8c7c23 */ /* 0x000fe20008010090 */
[----:B------:R-:W-:Y:S02]  /*6250*/  FSEL R142, R142, RZ, P0 ;  /* 0x000000ff8e8e7208 */ /* 0x000fe40000000000 */
[----:B------:R-:W-:Y:S01]  /*6260*/  FSEL R117, R117, RZ, P5 ;  /* 0x000000ff75757208 */ /* 0x000fe20002800000 */
[----:B------:R-:W-:Y:S01]  /*6270*/  FADD.FTZ R140, R174, -R140 ;  /* 0x8000008cae8c7221 */ /* 0x000fe20000010000 */
[----:B------:R-:W-:Y:S02]  /*6280*/  LOP3.LUT P0, RZ, R32, 0xff000000, RZ, 0xc0, !PT ;  /* 0xff00000020ff7812 */ /* 0x000fe4000780c0ff */
[----:B------:R-:W-:Y:S01]  /*6290*/  F2FP.BF16.F32.PACK_AB R142, R117, R142 ;  /* 0x0000008e758e723e */ /* 0x000fe200000010ff */
[----:B------:R-:W-:Y:S01]  /*62a0*/  FFMA.FTZ R140, R140, UR24, R141 ;  /* 0x000000188c8c7c23 */ /* 0x000fe2000801008d */
[----:B------:R-:W-:Y:S01]  /*62b0*/  FMUL.FTZ R117, R116, UR23 ;  /* 0x0000001774757c20 */ /* 0x000fe20008410000 */
[----:B------:R-:W-:-:S02]  /*62c0*/  LOP3.LUT P5, RZ, R32, 0xff0000, RZ, 0xc0, !PT ;  /* 0x00ff000020ff7812 */ /* 0x000fc400078ac0ff */
[----:B------:R-:W-:Y:S01]  /*62d0*/  FMUL.FTZ R141, R140, UR23 ;  /* 0x000000178c8d7c20 */ /* 0x000fe20008410000 */
[----:B------:R-:W-:Y:S02]  /*62e0*/  PRMT R145, R120, 0x7632, R145 ;  /* 0x0000763278917816 */ /* 0x000fe40000000091 */
[----:B------:R-:W-:Y:S02]  /*62f0*/  FSEL R116, R117, RZ, P6 ;  /* 0x000000ff75747208 */ /* 0x000fe40003000000 */
[----:B------:R-:W-:Y:S01]  /*6300*/  LOP3.LUT P6, RZ, R34, 0xff000000, RZ, 0xc0, !PT ;  /* 0xff00000022ff7812 */ /* 0x000fe200078cc0ff */
[----:B------:R-:W-:Y:S01]  /*6310*/  IMAD.U32 R145, R145, 0x10000, RZ ;  /* 0x0001000091917824 */ /* 0x000fe200078e00ff */
[C---:B------:R-:W-:Y:S02]  /*6320*/  FSEL R140, R141.reuse, RZ, P0 ;  /* 0x000000ff8d8c7208 */ /* 0x040fe40000000000 */
[----:B------:R-:W-:Y:S02]  /*6330*/  FSEL R141, R141, RZ, P6 ;  /* 0x000000ff8d8d7208 */ /* 0x000fe40003000000 */
[----:B------:R-:W-:-:S02]  /*6340*/  FSEL R117, R117, RZ, P5 ;  /* 0x000000ff75757208 */ /* 0x000fc40002800000 */
[----:B------:R-:W-:Y:S01]  /*6350*/  F2FP.BF16.F32.PACK_AB R141, R141, R116 ;  /* 0x000000748d8d723e */ /* 0x000fe200000010ff */
[----:B------:R-:W-:Y:S01]  /*6360*/  FFMA.FTZ R116, R0, UR6, R144 ;  /* 0x0000000600747c23 */ /* 0x000fe20008010090 */
[----:B------:R-:W-:Y:S02]  /*6370*/  F2FP.BF16.F32.PACK_AB R117, R140, R117 ;  /* 0x000000758c75723e */ /* 0x000fe400000010ff */
[----:B------:R-:W-:Y:S01]  /*6380*/  SHF.L.U32 R140, R120, 0x10, RZ ;  /* 0x00000010788c7819 */ /* 0x000fe200000006ff */
[----:B------:R-:W-:Y:S01]  /*6390*/  FADD.FTZ R116, R26, -R116 ;  /* 0x800000741a747221 */ /* 0x000fe20000010000 */
[----:B------:R-:W-:Y:S02]  /*63a0*/  LOP3.LUT P6, RZ, R34, 0xff00, RZ, 0xc0, !PT ;  /* 0x0000ff0022ff7812 */ /* 0x000fe400078cc0ff */
[----:B------:R-:W-:Y:S01]  /*63b0*/  LOP3.LUT P5, RZ, R32, 0xff, RZ, 0xc0, !PT ;  /* 0x000000ff20ff7812 */ /* 0x000fe200078ac0ff */
[----:B------:R-:W-:Y:S01]  /*63c0*/  FFMA.FTZ R140, R116, UR24, R140 ;  /* 0x00000018748c7c23 */ /* 0x000fe2000801008c */
[----:B------:R-:W-:Y:S01]  /*63d0*/  FFMA.FTZ R116, R162, UR6, R144 ;  /* 0x00000006a2747c23 */ /* 0x000fe20008010090 */
[----:B------:R-:W-:-:S03]  /*63e0*/  LOP3.LUT P0, RZ, R32, 0xff00, RZ, 0xc0, !PT ;  /* 0x0000ff0020ff7812 */ /* 0x000fc6000780c0ff */
[----:B------:R-:W-:-:S04]  /*63f0*/  FADD.FTZ R116, R161, -R116 ;  /* 0x80000074a1747221 */ /* 0x000fc80000010000 */
[----:B------:R-:W-:Y:S01]  /*6400*/  FFMA.FTZ R116, R116, UR24, R145 ;  /* 0x0000001874747c23 */ /* 0x000fe20008010091 */
[----:B------:R-:W-:-:S03]  /*6410*/  FMUL.FTZ R145, R140, UR23 ;  /* 0x000000178c917c20 */ /* 0x000fc60008410000 */
[----:B------:R-:W-:Y:S02]  /*6420*/  FMUL.FTZ R116, R116, UR23 ;  /* 0x0000001774747c20 */ /* 0x000fe40008410000 */
[----:B------:R-:W-:-:S03]  /*6430*/  FSEL R146, R145, RZ, P5 ;  /* 0x000000ff91927208 */ /* 0x000fc60002800000 */
[----:B------:R-:W-:Y:S02]  /*6440*/  FSEL R140, R116, RZ, P6 ;  /* 0x000000ff748c7208 */ /* 0x000fe40003000000 */
[----:B------:R-:W-:Y:S02]  /*6450*/  LOP3.LUT P6, RZ, R34, 0xff, RZ, 0xc0, !PT ;  /* 0x000000ff22ff7812 */ /* 0x000fe400078cc0ff */
[----:B------:R-:W-:Y:S02]  /*6460*/  FSEL R116, R116, RZ, P0 ;  /* 0x000000ff74747208 */ /* 0x000fe40000000000 */
[----:B------:R-:W-:Y:S02]  /*6470*/  FSEL R145, R145, RZ, P6 ;  /* 0x000000ff91917208 */ /* 0x000fe40003000000 */
[----:B------:R-:W-:Y:S02]  /*6480*/  F2FP.BF16.F32.PACK_AB R116, R116, R146 ;  /* 0x000000927474723e */ /* 0x000fe400000010ff */
[----:B------:R-:W-:Y:S01]  /*6490*/  F2FP.BF16.F32.PACK_AB R140, R140, R145 ;  /* 0x000000918c8c723e */ /* 0x000fe200000010ff */
[----:B------:R-:W-:Y:S06]  /*64a0*/  BRA `(.L_x_198) ;  /* 0x0000000400687947 */ /* 0x000fec0003800000 */
.L_x_202:
[----:B-----5:R-:W-:Y:S01]  /*64b0*/  PRMT R119, R123, 0x7632, R119 ;  /* 0x000076327b777816 */ /* 0x020fe20000000077 */
[--C-:B------:R-:W-:Y:S01]  /*64c0*/  FFMA.FTZ R116, R186, UR6, R144.reuse ;  /* 0x00000006ba747c23 */ /* 0x100fe20008010090 */
[----:B------:R-:W-:Y:S01]  /*64d0*/  PRMT R117, R122, 0x7632, R117 ;  /* 0x000076327a757816 */ /* 0x000fe20000000075 */
[----:B------:R-:W-:Y:S01]  /*64e0*/  FFMA.FTZ R118, R179, UR6, R144 ;  /* 0x00000006b3767c23 */ /* 0x000fe20008010090 */
[----:B------:R-:W-:Y:S01]  /*64f0*/  SHF.L.U32 R119, R119, 0x10, RZ ;  /* 0x0000001077777819 */ /* 0x000fe200000006ff */
[----:B------:R-:W-:Y:S01]  /*6500*/  FADD.FTZ R116, R187, -R116 ;  /* 0x80000074bb747221 */ /* 0x000fe20000010000 */
[----:B------:R-:W-:Y:S01]  /*6510*/  FFMA.FTZ R124, R175, UR6, R144 ;  /* 0x00000006af7c7c23 */ /* 0x000fe20008010090 */
[----:B------:R-:W-:Y:S02]  /*6520*/  IMAD.U32 R117, R117, 0x10000, RZ ;  /* 0x0001000075757824 */ /* 0x000fe400078e00ff */
[----:B------:R-:W-:Y:S01]  /*6530*/  FADD.FTZ R118, R180, -R118 ;  /* 0x80000076b4767221 */ /* 0x000fe20000010000 */
[----:B------:R-:W-:Y:S01]  /*6540*/  FFMA.FTZ R116, R116, UR24, R119 ;  /* 0x0000001874747c23 */ /* 0x000fe20008010077 */
[----:B------:R-:W-:Y:S01]  /*6550*/  FFMA.FTZ R119, R20, UR6, R144 ;  /* 0x0000000614777c23 */ /* 0x000fe20008010090 */
[----:B------:R-:W-:-:S02]  /*6560*/  IMAD.U32 R125, R123, 0x10000, RZ ;  /* 0x000100007b7d7824 */ /* 0x000fc400078e00ff */
[----:B------:R-:W-:Y:S01]  /*6570*/  FFMA.FTZ R117, R118, UR24, R117 ;  /* 0x0000001876757c23 */ /* 0x000fe20008010075 */
[----:B------:R-:W-:Y:S01]  /*6580*/  PRMT R118, R121, 0x7632, R118 ;  /* 0x0000763279767816 */ /* 0x000fe20000000076 */
[----:B------:R-:W-:Y:S01]  /*6590*/  FADD.FTZ R119, R21, -R119 ;  /* 0x8000007715777221 */ /* 0x000fe20000010000 */
[----:B------:R-:W-:Y:S01]  /*65a0*/  FADD.FTZ R124, R174, -R124 ;  /* 0x8000007cae7c7221 */ /* 0x000fe20000010000 */
[----:B------:R-:W-:Y:S02]  /*65b0*/  ISETP.GE.U32.AND P0, PT, R32, RZ, PT ;  /* 0x000000ff2000720c */ /* 0x000fe40003f06070 */
[----:B------:R-:W-:Y:S01]  /*65c0*/  SHF.L.U32 R118, R118, 0x10, RZ ;  /* 0x0000001076767819 */ /* 0x000fe200000006ff */
[----:B------:R-:W-:Y:S01]  /*65d0*/  FFMA.FTZ R119, R119, UR24, R125 ;  /* 0x0000001877777c23 */ /* 0x000fe2000801007d */
[C---:B------:R-:W-:Y:S02]  /*65e0*/  LOP3.LUT P5, RZ, R33.reuse, 0xff0000, RZ, 0xc0, !PT ;  /* 0x00ff000021ff7812 */ /* 0x040fe400078ac0ff */
[----:B------:R-:W-:Y:S01]  /*65f0*/  ISETP.GE.U32.AND.EX P0, PT, R33, 0x1000000, PT, P0 ;  /* 0x010000002100780c */ /* 0x000fe20003f06100 */
[----:B------:R-:W-:Y:S01]  /*6600*/  FFMA.FTZ R140, R124, UR24, R118 ;  /* 0x000000187c8c7c23 */ /* 0x000fe20008010076 */
[----:B------:R-:W-:Y:S01]  /*6610*/  FMUL.FTZ R118, R119, UR23 ;  /* 0x0000001777767c20 */ /* 0x000fe20008410000 */
[C---:B------:R-:W-:Y:S01]  /*6620*/  FMUL.FTZ R124, R116.reuse, UR23 ;  /* 0x00000017747c7c20 */ /* 0x040fe20008410000 */
[----:B------:R-:W-:-:S02]  /*6630*/  F2FP.BF16.F32.PACK_AB R127, R116, R119 ;  /* 0x00000077747f723e */ /* 0x000fc400000010ff */
[----:B------:R-:W-:Y:S02]  /*6640*/  SHF.L.U32 R125, R122, 0x10, RZ ;  /* 0x000000107a7d7819 */ /* 0x000fe400000006ff */
[----:B------:R-:W-:Y:S02]  /*6650*/  FSEL R119, R118, RZ, P5 ;  /* 0x000000ff76777208 */ /* 0x000fe40002800000 */
[----:B------:R-:W-:Y:S02]  /*6660*/  FSEL R116, R124, RZ, P0 ;  /* 0x000000ff7c747208 */ /* 0x000fe40000000000 */
[----:B------:R-:W-:Y:S02]  /*6670*/  ISETP.GE.U32.AND P0, PT, R34, RZ, PT ;  /* 0x000000ff2200720c */ /* 0x000fe40003f06070 */
[----:B------:R-:W-:Y:S01]  /*6680*/  F2FP.BF16.F32.PACK_AB R119, R116, R119 ;  /* 0x000000777477723e */ /* 0x000fe200000010ff */
[----:B------:R-:W-:Y:S01]  /*6690*/  FFMA.FTZ R116, R23, UR6, R144 ;  /* 0x0000000617747c23 */ /* 0x000fe20008010090 */
[----:B------:R-:W-:-:S02]  /*66a0*/  LOP3.LUT P5, RZ, R35, 0xff0000, RZ, 0xc0, !PT ;  /* 0x00ff000023ff7812 */ /* 0x000fc400078ac0ff */
[C---:B------:R-:W-:Y:S01]  /*66b0*/  ISETP.GE.U32.AND.EX P0, PT, R35.reuse, 0x1000000, PT, P0 ;  /* 0x010000002300780c */ /* 0x040fe20003f06100 */
[----:B------:R-:W-:Y:S01]  /*66c0*/  FADD.FTZ R116, R22, -R116 ;  /* 0x8000007416747221 */ /* 0x000fe20000010000 */
[----:B------:R-:W-:Y:S02]  /*66d0*/  FSEL R118, R118, RZ, P5 ;  /* 0x000000ff76767208 */ /* 0x000fe40002800000 */
[----:B------:R-:W-:Y:S01]  /*66e0*/  FSEL R124, R124, RZ, P0 ;  /* 0x000000ff7c7c7208 */ /* 0x000fe20000000000 */
[----:B------:R-:W-:Y:S01]  /*66f0*/  FFMA.FTZ R116, R116, UR24, R125 ;  /* 0x0000001874747c23 */ /* 0x000fe2000801007d */
[----:B------:R-:W-:Y:S02]  /*6700*/  LOP3.LUT P6, RZ, R35, 0xff, RZ, 0xc0, !PT ;  /* 0x000000ff23ff7812 */ /* 0x000fe400078cc0ff */
[----:B------:R-:W-:Y:S01]  /*6710*/  F2FP.BF16.F32.PACK_AB R143, R124, R118 ;  /* 0x000000767c8f723e */ /* 0x000fe200000010ff */
[----:B------:R-:W-:Y:S01]  /*6720*/  FMUL.FTZ R118, R116, UR23 ;  /* 0x0000001774767c20 */ /* 0x000fe20008410000 */
[C---:B------:R-:W-:Y:S01]  /*6730*/  F2FP.BF16.F32.PACK_AB R126, R117.reuse, R116 ;  /* 0x00000074757e723e */ /* 0x040fe200000010ff */
[----:B------:R-:W-:Y:S01]  /*6740*/  FMUL.FTZ R117, R117, UR23 ;  /* 0x0000001775757c20 */ /* 0x000fe20008410000 */
[----:B------:R-:W-:-:S02]  /*6750*/  LOP3.LUT P0, RZ, R33, 0xff00, RZ, 0xc0, !PT ;  /* 0x0000ff0021ff7812 */ /* 0x000fc4000780c0ff */
[C---:B------:R-:W-:Y:S02]  /*6760*/  FSEL R116, R118.reuse, RZ, P6 ;  /* 0x000000ff76747208 */ /* 0x040fe40003000000 */
[----:B------:R-:W-:Y:S02]  /*6770*/  LOP3.LUT P6, RZ, R35, 0xff00, RZ, 0xc0, !PT ;  /* 0x0000ff0023ff7812 */ /* 0x000fe400078cc0ff */
[C---:B------:R-:W-:Y:S02]  /*6780*/  FSEL R124, R117.reuse, RZ, P0 ;  /* 0x000000ff757c7208 */ /* 0x040fe40000000000 */
[----:B------:R-:W-:Y:S02]  /*6790*/  FSEL R117, R117, RZ, P6 ;  /* 0x000000ff75757208 */ /* 0x000fe40003000000 */
[----:B------:R-:W-:Y:S02]  /*67a0*/  LOP3.LUT P5, RZ, R33, 0xff, RZ, 0xc0, !PT ;  /* 0x000000ff21ff7812 */ /* 0x000fe400078ac0ff */
[----:B------:R-:W-:Y:S01]  /*67b0*/  F2FP.BF16.F32.PACK_AB R142, R117, R116 ;  /* 0x00000074758e723e */ /* 0x000fe200000010ff */
[----:B------:R-:W-:Y:S01]  /*67c0*/  FFMA.FTZ R116, R25, UR6, R144 ;  /* 0x0000000619747c23 */ /* 0x000fe20008010090 */
[----:B------:R-:W-:Y:S01]  /*67d0*/  IMAD.U32 R117, R121, 0x10000, RZ ;  /* 0x0001000079757824 */ /* 0x000fe200078e00ff */
[----:B------:R-:W-:-:S02]  /*67e0*/  FSEL R118, R118, RZ, P5 ;  /* 0x000000ff76767208 */ /* 0x000fc40002800000 */
[----:B------:R-:W-:Y:S01]  /*67f0*/  FADD.FTZ R116, R24, -R116 ;  /* 0x8000007418747221 */ /* 0x000fe20000010000 */
[----:B------:R-:W-:Y:S02]  /*6800*/  LOP3.LUT P0, RZ, R32, 0xff0000, RZ, 0xc0, !PT ;  /* 0x00ff000020ff7812 */ /* 0x000fe4000780c0ff */
[----:B------:R-:W-:Y:S01]  /*6810*/  F2FP.BF16.F32.PACK_AB R118, R124, R118 ;  /* 0x000000767c76723e */ /* 0x000fe200000010ff */
[----:B------:R-:W-:Y:S01]  /*6820*/  FFMA.FTZ R125, R116, UR24, R117 ;  /* 0x00000018747d7c23 */ /* 0x000fe20008010075 */
[----:B------:R-:W-:Y:S01]  /*6830*/  FFMA.FTZ R117, R0, UR6, R144 ;  /* 0x0000000600757c23 */ /* 0x000fe20008010090 */
[----:B------:R-:W-:Y:S02]  /*6840*/  SHF.L.U32 R124, R120, 0x10, RZ ;  /* 0x00000010787c7819 */ /* 0x000fe400000006ff */
[----:B------:R-:W-:Y:S01]  /*6850*/  FMUL.FTZ R116, R125, UR23 ;  /* 0x000000177d747c20 */ /* 0x000fe20008410000 */
[----:B------:R-:W-:Y:S01]  /*6860*/  F2FP.BF16.F32.PACK_AB R125, R140, R125 ;  /* 0x0000007d8c7d723e */ /* 0x000fe200000010ff */
[----:B------:R-:W-:Y:S01]  /*6870*/  FADD.FTZ R117, R26, -R117 ;  /* 0x800000751a757221 */ /* 0x000fe20000010000 */
[----:B------:R-:W-:Y:S01]  /*6880*/  FMUL.FTZ R140, R140, UR23 ;  /* 0x000000178c8c7c20 */ /* 0x000fe20008410000 */
[----:B------:R-:W-:-:S02]  /*6890*/  LOP3.LUT P5, RZ, R32, 0xff000000, RZ, 0xc0, !PT ;  /* 0xff00000020ff7812 */ /* 0x000fc400078ac0ff */
[----:B------:R-:W-:Y:S01]  /*68a0*/  FFMA.FTZ R145, R117, UR24, R124 ;  /* 0x0000001875917c23 */ /* 0x000fe2000801007c */
[----:B------:R-:W-:Y:S02]  /*68b0*/  FSEL R117, R116, RZ, P0 ;  /* 0x000000ff74757208 */ /* 0x000fe40000000000 */
[----:B------:R-:W-:Y:S01]  /*68c0*/  FSEL R124, R140, RZ, P5 ;  /* 0x000000ff8c7c7208 */ /* 0x000fe20002800000 */
[----:B------:R-:W-:Y:S01]  /*68d0*/  FMUL.FTZ R146, R145, UR23 ;  /* 0x0000001791927c20 */ /* 0x000fe20008410000 */
[----:B------:R-:W-:Y:S02]  /*68e0*/  PRMT R141, R120, 0x7632, R141 ;  /* 0x00007632788d7816 */ /* 0x000fe4000000008d */
[----:B------:R-:W-:Y:S01]  /*68f0*/  F2FP.BF16.F32.PACK_AB R117, R124, R117 ;  /* 0x000000757c75723e */ /* 0x000fe200000010ff */
[----:B------:R-:W-:Y:S01]  /*6900*/  FFMA.FTZ R124, R162, UR6, R144 ;  /* 0x00000006a27c7c23 */ /* 0x000fe20008010090 */
[C---:B------:R-:W-:Y:S01]  /*6910*/  LOP3.LUT P0, RZ, R34.reuse, 0xff0000, RZ, 0xc0, !PT ;  /* 0x00ff000022ff7812 */ /* 0x040fe2000780c0ff */
[----:B------:R-:W-:Y:S01]  /*6920*/  IMAD.U32 R141, R141, 0x10000, RZ ;  /* 0x000100008d8d7824 */ /* 0x000fe200078e00ff */
[----:B------:R-:W-:Y:S01]  /*6930*/  LOP3.LUT P5, RZ, R34, 0xff000000, RZ, 0xc0, !PT ;  /* 0xff00000022ff7812 */ /* 0x000fe200078ac0ff */
[----:B------:R-:W-:Y:S01]  /*6940*/  FADD.FTZ R124, R161, -R124 ;  /* 0x8000007ca17c7221 */ /* 0x000fe20000010000 */
[----:B------:R-:W-:-:S02]  /*6950*/  FSEL R116, R116, RZ, P0 ;  /* 0x000000ff74747208 */ /* 0x000fc40000000000 */
[----:B------:R-:W-:Y:S01]  /*6960*/  LOP3.LUT P6, RZ, R34, 0xff00, RZ, 0xc0, !PT ;  /* 0x0000ff0022ff7812 */ /* 0x000fe200078cc0ff */
[----:B------:R-:W-:Y:S01]  /*6970*/  FFMA.FTZ R124, R124, UR24, R141 ;  /* 0x000000187c7c7c23 */ /* 0x000fe2000801008d */
[----:B------:R-:W-:Y:S02]  /*6980*/  FSEL R141, R140, RZ, P5 ;  /* 0x000000ff8c8d7208 */ /* 0x000fe40002800000 */
[----:B------:R-:W-:Y:S02]  /*6990*/  LOP3.LUT P5, RZ, R32, 0xff, RZ, 0xc0, !PT ;  /* 0x000000ff20ff7812 */ /* 0x000fe400078ac0ff */
[----:B------:R-:W-:Y:S01]  /*69a0*/  F2FP.BF16.F32.PACK_AB R141, R141, R116 ;  /* 0x000000748d8d723e */ /* 0x000fe200000010ff */
[----:B------:R-:W-:Y:S01]  /*69b0*/  FMUL.FTZ R116, R124, UR23 ;  /* 0x000000177c747c20 */ /* 0x000fe20008410000 */
[----:B------:R-:W-:Y:S02]  /*69c0*/  LOP3.LUT P0, RZ, R32, 0xff00, RZ, 0xc0, !PT ;  /* 0x0000ff0020ff7812 */ /* 0x000fe4000780c0ff */
[----:B------:R-:W-:-:S02]  /*69d0*/  FSEL R147, R146, RZ, P5 ;  /* 0x000000ff92937208 */ /* 0x000fc40002800000 */
[----:B------:R-:W-:Y:S02]  /*69e0*/  FSEL R140, R116, RZ, P6 ;  /* 0x000000ff748c7208 */ /* 0x000fe40003000000 */
[----:B------:R-:W-:Y:S02]  /*69f0*/  LOP3.LUT P6, RZ, R34, 0xff, RZ, 0xc0, !PT ;  /* 0x000000ff22ff7812 */ /* 0x000fe400078cc0ff */
[----:B------:R-:W-:Y:S02]  /*6a00*/  FSEL R116, R116, RZ, P0 ;  /* 0x000000ff74747208 */ /* 0x000fe40000000000 */
[----:B------:R-:W-:Y:S02]  /*6a10*/  FSEL R146, R146, RZ, P6 ;  /* 0x000000ff92927208 */ /* 0x000fe40003000000 */
[----:B------:R-:W-:Y:S02]  /*6a20*/  F2FP.BF16.F32.PACK_AB R116, R116, R147 ;  /* 0x000000937474723e */ /* 0x000fe400000010ff */
[----:B------:R-:W-:-:S02]  /*6a30*/  F2FP.BF16.F32.PACK_AB R140, R140, R146 ;  /* 0x000000928c8c723e */ /* 0x000fc400000010ff */
[----:B------:R-:W-:-:S07]  /*6a40*/  F2FP.BF16.F32.PACK_AB R124, R124, R145 ;  /* 0x000000917c7c723e */ /* 0x000fce00000010ff */
.L_x_198:
        /* <DEDUP_REMOVED lines=14> */
.L_x_194:
[----:B------:R-:W-:Y:S05]  /*6b30*/  BSYNC.RECONVERGENT B0 ;  /* 0x0000000000007941 */ /* 0x000fea0003800200 */
.L_x_193:
[----:B------:R-:W-:Y:S04]  /*6b40*/  BSSY.RECONVERGENT B0, `(.L_x_203) ;  /* 0x0000267000007945 */ /* 0x000fe80003800200 */
[----:B------:R-:W-:Y:S05]  /*6b50*/  @!P2 BRA `(.L_x_204) ;  /* 0x000000240094a947 */ /* 0x000fea0003800000 */
[----:B------:R-:W-:-:S04]  /*6b60*/  ISETP.NE.U32.AND P0, PT, RZ, UR18, PT ;  /* 0x00000012ff007c0c */ /* 0x000fc8000bf05070 */
[----:B------:R-:W-:-:S13]  /*6b70*/  ISETP.NE.AND.EX P0, PT, RZ, UR19, PT, P0 ;  /* 0x00000013ff007c0c */ /* 0x000fda000bf05300 */
[----:B------:R-:W-:Y:S05]  /*6b80*/  @!P0 BRA `(.L_x_205) ;  /* 0x0000001400548947 */ /* 0x000fea0003800000 */
[----:B------:R-:W-:-:S04]  /*6b90*/  UISETP.NE.U32.AND UP0, UPT, UR16, URZ, UPT ;  /* 0x000000ff1000728c */ /* 0x000fc8000bf05070 */
[----:B------:R-:W-:-:S09]  /*6ba0*/  UISETP.NE.AND.EX UP0, UPT, UR17, URZ, UPT, UP0 ;  /* 0x000000ff1100728c */ /* 0x000fd2000bf05300 */
[----:B------:R-:W-:Y:S05]  /*6bb0*/  BRA.U !UP0, `(.L_x_206) ;  /* 0x0000000908d47547 */ /* 0x000fea000b800000 */
[----:B------:R-:W-:-:S04]  /*6bc0*/  UISETP.NE.U32.AND UP0, UPT, UR4, URZ, UPT ;  /* 0x000000ff0400728c */ /* 0x000fc8000bf05070 */
[----:B------:R-:W-:-:S09]  /*6bd0*/  UISETP.NE.AND.EX UP0, UPT, UR5, URZ, UPT, UP0 ;  /* 0x000000ff0500728c */ /* 0x000fd2000bf05300 */
[----:B------:R-:W-:Y:S05]  /*6be0*/  BRA.U !UP0, `(.L_x_207) ;  /* 0x00000005086c7547 */ /* 0x000fea000b800000 */
[C---:B0----5:R-:W-:Y:S01]  /*6bf0*/  PRMT R118, R131.reuse, 0x7632, R118 ;  /* 0x0000763283767816 */ /* 0x061fe20000000076 */
[--C-:B------:R-:W-:Y:S01]  /*6c00*/  FFMA.FTZ R116, R188, UR6, R144.reuse ;  /* 0x00000006bc747c23 */ /* 0x100fe20008010090 */
[----:B------:R-:W-:Y:S01]  /*6c10*/  FFMA.FTZ R119, R170, UR6, R144 ;  /* 0x00000006aa777c23 */ /* 0x000fe20008010090 */
[----:B------:R-:W-:Y:S01]  /*6c20*/  IMAD.U32 R125, R131, 0x10000, RZ ;  /* 0x00010000837d7824 */ /* 0x000fe200078e00ff */
[----:B------:R-:W-:Y:S01]  /*6c30*/  LOP3.LUT P6, RZ, R157, 0xff0000, RZ, 0xc0, !PT ;  /* 0x00ff00009dff7812 */ /* 0x000fe200078cc0ff */
[----:B------:R-:W-:Y:S02]  /*6c40*/  IMAD.U32 R118, R118, 0x10000, RZ ;  /* 0x0001000076767824 */ /* 0x000fe400078e00ff */
[----:B------:R-:W-:Y:S01]  /*6c50*/  FADD.FTZ R116, R189, -R116 ;  /* 0x80000074bd747221 */ /* 0x000fe20000010000 */
[----:B------:R-:W-:Y:S01]  /*6c60*/  FADD.FTZ R127, R169, -R119 ;  /* 0x80000077a97f7221 */ /* 0x000fe20000010000 */
[----:B------:R-:W-:Y:S01]  /*6c70*/  FFMA.FTZ R119, R173, UR6, R144 ;  /* 0x00000006ad777c23 */ /* 0x000fe20008010090 */
[----:B------:R-:W-:Y:S01]  /*6c80*/  LOP3.LUT P5, RZ, R37, 0xff0000, RZ, 0xc0, !PT ;  /* 0x00ff000025ff7812 */ /* 0x000fe200078ac0ff */
[----:B------:R-:W-:Y:S01]  /*6c90*/  FFMA.FTZ R118, R116, UR24, R118 ;  /* 0x0000001874767c23 */ /* 0x000fe20008010076 */
[----:B------:R-:W-:Y:S01]  /*6ca0*/  FFMA.FTZ R116, R181, UR6, R144 ;  /* 0x00000006b5747c23 */ /* 0x000fe20008010090 */
[----:B------:R-:W-:Y:S01]  /*6cb0*/  FADD.FTZ R119, R171, -R119 ;  /* 0x80000077ab777221 */ /* 0x000fe20000010000 */
[----:B------:R-:W-:Y:S01]  /*6cc0*/  FFMA.FTZ R127, R127, UR24, R125 ;  /* 0x000000187f7f7c23 */ /* 0x000fe2000801007d */
[----:B------:R-:W-:Y:S01]  /*6cd0*/  PRMT R117, R130, 0x7632, R117 ;  /* 0x0000763282757816 */ /* 0x000fe20000000075 */
[--C-:B------:R-:W-:Y:S01]  /*6ce0*/  FADD.FTZ R124, R182, -R116.reuse ;  /* 0x80000074b67c7221 */ /* 0x100fe20000010000 */
[----:B------:R-:W-:Y:S01]  /*6cf0*/  PRMT R116, R129, 0x7632, R116 ;  /* 0x0000763281747816 */ /* 0x000fe20000000074 */
[----:B------:R-:W-:Y:S01]  /*6d00*/  FFMA.FTZ R126, R15, UR6, R144 ;  /* 0x000000060f7e7c23 */ /* 0x000fe20008010090 */
[----:B------:R-:W-:Y:S01]  /*6d10*/  SHF.L.U32 R117, R117, 0x10, RZ ;  /* 0x0000001075757819 */ /* 0x000fe200000006ff */
[----:B------:R-:W-:Y:S01]  /*6d20*/  IMAD.U32 R125, R130, 0x10000, RZ ;  /* 0x00010000827d7824 */ /* 0x000fe200078e00ff */
[----:B------:R-:W-:Y:S01]  /*6d30*/  SHF.L.U32 R116, R116, 0x10, RZ ;  /* 0x0000001074747819 */ /* 0x000fe200000006ff */
[----:B------:R-:W-:Y:S01]  /*6d40*/  FADD.FTZ R126, R14, -R126 ;  /* 0x8000007e0e7e7221 */ /* 0x000fe20000010000 */
[----:B------:R-:W-:Y:S01]  /*6d50*/  PRMT R141, R128, 0x7632, R141 ;  /* 0x00007632808d7816 */ /* 0x000fe2000000008d */
[----:B------:R-:W-:-:S02]  /*6d60*/  FFMA.FTZ R117, R124, UR24, R117 ;  /* 0x000000187c757c23 */ /* 0x000fc40008010075 */
[----:B------:R-:W-:Y:S01]  /*6d70*/  FFMA.FTZ R140, R119, UR24, R116 ;  /* 0x00000018778c7c23 */ /* 0x000fe20008010074 */
[----:B------:R-:W-:Y:S01]  /*6d80*/  FMUL.FTZ R119, R127, UR23 ;  /* 0x000000177f777c20 */ /* 0x000fe20008410000 */
[C---:B------:R-:W-:Y:S01]  /*6d90*/  F2FP.BF16.F32.PACK_AB R127, R118.reuse, R127 ;  /* 0x0000007f767f723e */ /* 0x040fe200000010ff */
[----:B------:R-:W-:Y:S01]  /*6da0*/  FMUL.FTZ R118, R118, UR23 ;  /* 0x0000001776767c20 */ /* 0x000fe20008410000 */
[----:B------:R-:W-:Y:S01]  /*6db0*/  FFMA.FTZ R126, R126, UR24, R125 ;  /* 0x000000187e7e7c23 */ /* 0x000fe2000801007d */
[----:B------:R-:W-:Y:S02]  /*6dc0*/  SHF.L.U32 R141, R141, 0x10, RZ ;  /* 0x000000108d8d7819 */ /* 0x000fe400000006ff */
[C---:B------:R-:W-:Y:S02]  /*6dd0*/  FSEL R116, R119.reuse, RZ, P6 ;  /* 0x000000ff77747208 */ /* 0x040fe40003000000 */
[----:B------:R-:W-:Y:S02]  /*6de0*/  FSEL R119, R119, RZ, P5 ;  /* 0x000000ff77777208 */ /* 0x000fe40002800000 */
[----:B------:R-:W-:-:S02]  /*6df0*/  ISETP.GE.U32.AND P5, PT, R36, RZ, PT ;  /* 0x000000ff2400720c */ /* 0x000fc40003fa6070 */
[----:B------:R-:W-:Y:S02]  /*6e00*/  ISETP.GE.U32.AND P6, PT, R156, RZ, PT ;  /* 0x000000ff9c00720c */ /* 0x000fe40003fc6070 */
[----:B------:R-:W-:Y:S02]  /*6e10*/  ISETP.GE.U32.AND.EX P5, PT, R37, 0x1000000, PT, P5 ;  /* 0x010000002500780c */ /* 0x000fe40003fa6150 */
[C---:B------:R-:W-:Y:S02]  /*6e20*/  ISETP.GE.U32.AND.EX P6, PT, R157.reuse, 0x1000000, PT, P6 ;  /* 0x010000009d00780c */ /* 0x040fe40003fc6160 */
[C---:B------:R-:W-:Y:S02]  /*6e30*/  FSEL R124, R118.reuse, RZ, P5 ;  /* 0x000000ff767c7208 */ /* 0x040fe40002800000 */
[----:B------:R-:W-:Y:S02]  /*6e40*/  FSEL R118, R118, RZ, P6 ;  /* 0x000000ff76767208 */ /* 0x000fe40003000000 */
[----:B------:R-:W-:-:S02]  /*6e50*/  LOP3.LUT P6, RZ, R157, 0xff, RZ, 0xc0, !PT ;  /* 0x000000ff9dff7812 */ /* 0x000fc400078cc0ff */
[----:B------:R-:W-:Y:S01]  /*6e60*/  F2FP.BF16.F32.PACK_AB R143, R118, R116 ;  /* 0x00000074768f723e */ /* 0x000fe200000010ff */
[----:B------:R-:W-:Y:S01]  /*6e70*/  FMUL.FTZ R118, R126, UR23 ;  /* 0x000000177e767c20 */ /* 0x000fe20008410000 */
[----:B------:R-:W-:Y:S02]  /*6e80*/  LOP3.LUT P5, RZ, R37, 0xff, RZ, 0xc0, !PT ;  /* 0x000000ff25ff7812 */ /* 0x000fe400078ac0ff */
[C---:B------:R-:W-:Y:S01]  /*6e90*/  F2FP.BF16.F32.PACK_AB R126, R117.reuse, R126 ;  /* 0x0000007e757e723e */ /* 0x040fe200000010ff */
[----:B------:R-:W-:Y:S01]  /*6ea0*/  FMUL.FTZ R117, R117, UR23 ;  /* 0x0000001775757c20 */ /* 0x000fe20008410000 */
[C---:B------:R-:W-:Y:S02]  /*6eb0*/  FSEL R116, R118.reuse, RZ, P6 ;  /* 0x000000ff76747208 */ /* 0x040fe40003000000 */
[----:B------:R-:W-:Y:S02]  /*6ec0*/  LOP3.LUT P6, RZ, R37, 0xff00, RZ, 0xc0, !PT ;  /* 0x0000ff0025ff7812 */ /* 0x000fe400078cc0ff */
[----:B------:R-:W-:-:S02]  /*6ed0*/  FSEL R118, R118, RZ, P5 ;  /* 0x000000ff76767208 */ /* 0x000fc40002800000 */
[----:B------:R-:W-:Y:S02]  /*6ee0*/  LOP3.LUT P5, RZ, R157, 0xff00, RZ, 0xc0, !PT ;  /* 0x0000ff009dff7812 */ /* 0x000fe400078ac0ff */
[----:B------:R-:W-:Y:S02]  /*6ef0*/  F2FP.BF16.F32.PACK_AB R119, R124, R119 ;  /* 0x000000777c77723e */ /* 0x000fe400000010ff */
[C---:B------:R-:W-:Y:S02]  /*6f00*/  FSEL R124, R117.reuse, RZ, P6 ;  /* 0x000000ff757c7208 */ /* 0x040fe40003000000 */
[----:B------:R-:W-:Y:S02]  /*6f10*/  FSEL R117, R117, RZ, P5 ;  /* 0x000000ff75757208 */ /* 0x000fe40002800000 */
[----:B------:R-:W-:Y:S01]  /*6f20*/  F2FP.BF16.F32.PACK_AB R118, R124, R118 ;  /* 0x000000767c76723e */ /* 0x000fe200000010ff */
[----:B------:R-:W-:Y:S01]  /*6f30*/  IMAD.U32 R124, R128, 0x10000, RZ ;  /* 0x00010000807c7824 */ /* 0x000fe200078e00ff */
[----:B------:R-:W-:Y:S01]  /*6f40*/  F2FP.BF16.F32.PACK_AB R142, R117, R116 ;  /* 0x00000074758e723e */ /* 0x000fe200000010ff */
[----:B------:R-:W-:Y:S01]  /*6f50*/  FFMA.FTZ R116, R17, UR6, R144 ;  /* 0x0000000611747c23 */ /* 0x000fe20008010090 */
[----:B------:R-:W-:-:S02]  /*6f60*/  SHF.L.U32 R117, R129, 0x10, RZ ;  /* 0x0000001081757819 */ /* 0x000fc400000006ff */
[----:B------:R-:W-:Y:S01]  /*6f70*/  LOP3.LUT P5, RZ, R36, 0xff0000, RZ, 0xc0, !PT ;  /* 0x00ff000024ff7812 */ /* 0x000fe200078ac0ff */
[----:B------:R-:W-:Y:S01]  /*6f80*/  FADD.FTZ R116, R16, -R116 ;  /* 0x8000007410747221 */ /* 0x000fe20000010000 */
[----:B------:R-:W-:-:S03]  /*6f90*/  LOP3.LUT P6, RZ, R36, 0xff000000, RZ, 0xc0, !PT ;  /* 0xff00000024ff7812 */ /* 0x000fc600078cc0ff */
[----:B------:R-:W-:Y:S01]  /*6fa0*/  FFMA.FTZ R125, R116, UR24, R117 ;  /* 0x00000018747d7c23 */ /* 0x000fe20008010075 */
[----:B------:R-:W-:-:S03]  /*6fb0*/  FFMA.FTZ R117, R19, UR6, R144 ;  /* 0x0000000613757c23 */ /* 0x000fc60008010090 */
[----:B------:R-:W-:Y:S01]  /*6fc0*/  FMUL.FTZ R116, R125, UR23 ;  /* 0x000000177d747c20 */ /* 0x000fe20008410000 */
[----:B------:R-:W-:Y:S01]  /*6fd0*/  F2FP.BF16.F32.PACK_AB R125, R140, R125 ;  /* 0x0000007d8c7d723e */ /* 0x000fe200000010ff */
[----:B------:R-:W-:Y:S01]  /*6fe0*/  FADD.FTZ R117, R18, -R117 ;  /* 0x8000007512757221 */ /* 0x000fe20000010000 */
[----:B------:R-:W-:-:S03]  /*6ff0*/  FMUL.FTZ R140, R140, UR23 ;  /* 0x000000178c8c7c20 */ /* 0x000fc60008410000 */
[----:B------:R-:W-:Y:S01]  /*7000*/  FFMA.FTZ R145, R117, UR24, R124 ;  /* 0x0000001875917c23 */ /* 0x000fe2000801007c */
[----:B------:R-:W-:Y:S02]  /*7010*/  FSEL R117, R116, RZ, P5 ;  /* 0x000000ff74757208 */ /* 0x000fe40002800000 */
[----:B------:R-:W-:Y:S01]  /*7020*/  FSEL R124, R140, RZ, P6 ;  /* 0x000000ff8c7c7208 */ /* 0x000fe20003000000 */
[----:B------:R-:W-:Y:S01]  /*7030*/  FMUL.FTZ R146, R145, UR23 ;  /* 0x0000001791927c20 */ /* 0x000fe20008410000 */
[----:B------:R-:W-:Y:S02]  /*7040*/  LOP3.LUT P5, RZ, R156, 0xff0000, RZ, 0xc0, !PT ;  /* 0x00ff00009cff7812 */ /* 0x000fe400078ac0ff */
[----:B------:R-:W-:Y:S01]  /*7050*/  F2FP.BF16.F32.PACK_AB R117, R124, R117 ;  /* 0x000000757c75723e */ /* 0x000fe200000010ff */
[----:B------:R-:W-:Y:S01]  /*7060*/  FFMA.FTZ R124, R160, UR6, R144 ;  /* 0x00000006a07c7c23 */ /* 0x000fe20008010090 */
[----:B------:R-:W-:Y:S02]  /*7070*/  LOP3.LUT P6, RZ, R156, 0xff000000, RZ, 0xc0, !PT ;  /* 0xff0000009cff7812 */ /* 0x000fe400078cc0ff */
[----:B------:R-:W-:Y:S01]  /*7080*/  FSEL R116, R116, RZ, P5 ;  /* 0x000000ff74747208 */ /* 0x000fe20002800000 */
[----:B------:R-:W-:Y:S01]  /*7090*/  FADD.FTZ R124, R31, -R124 ;  /* 0x8000007c1f7c7221 */ /* 0x000fe20000010000 */
[----:B------:R-:W-:-:S03]  /*70a0*/  LOP3.LUT P5, RZ, R156, 0xff00, RZ, 0xc0, !PT ;  /* 0x0000ff009cff7812 */ /* 0x000fc600078ac0ff */
[----:B------:R-:W-:Y:S01]  /*70b0*/  FFMA.FTZ R124, R124, UR24, R141 ;  /* 0x000000187c7c7c23 */ /* 0x000fe2000801008d */
[----:B------:R-:W-:Y:S02]  /*70c0*/  FSEL R141, R140, RZ, P6 ;  /* 0x000000ff8c8d7208 */ /* 0x000fe40003000000 */
[----:B------:R-:W-:Y:S02]  /*70d0*/  LOP3.LUT P6, RZ, R36, 0xff00, RZ, 0xc0, !PT ;  /* 0x0000ff0024ff7812 */ /* 0x000fe400078cc0ff */
[----:B------:R-:W-:Y:S01]  /*70e0*/  F2FP.BF16.F32.PACK_AB R141, R141, R116 ;  /* 0x000000748d8d723e */ /* 0x000fe200000010ff */
[C---:B------:R-:W-:Y:S01]  /*70f0*/  FMUL.FTZ R116, R124.reuse, UR23 ;  /* 0x000000177c747c20 */ /* 0x040fe20008410000 */
[----:B------:R-:W-:-:S04]  /*7100*/  F2FP.BF16.F32.PACK_AB R124, R124, R145 ;  /* 0x000000917c7c723e */ /* 0x000fc800000010ff */
[----:B------:R-:W-:Y:S02]  /*7110*/  FSEL R140, R116, RZ, P5 ;  /* 0x000000ff748c7208 */ /* 0x000fe40002800000 */
[----:B------:R-:W-:Y:S02]  /*7120*/  LOP3.LUT P5, RZ, R36, 0xff, RZ, 0xc0, !PT ;  /* 0x000000ff24ff7812 */ /* 0x000fe400078ac0ff */
[----:B------:R-:W-:Y:S02]  /*7130*/  FSEL R116, R116, RZ, P6 ;  /* 0x000000ff74747208 */ /* 0x000fe40003000000 */
[----:B------:R-:W-:Y:S02]  /*7140*/  LOP3.LUT P6, RZ, R156, 0xff, RZ, 0xc0, !PT ;  /* 0x000000ff9cff7812 */ /* 0x000fe400078cc0ff */
[C---:B------:R-:W-:Y:S02]  /*7150*/  FSEL R147, R146.reuse, RZ, P5 ;  /* 0x000000ff92937208 */ /* 0x040fe40002800000 */
[----:B------:R-:W-:-:S02]  /*7160*/  FSEL R146, R146, RZ, P6 ;  /* 0x000000ff92927208 */ /* 0x000fc40003000000 */
[----:B------:R-:W-:Y:S02]  /*7170*/  F2FP.BF16.F32.PACK_AB R116, R116, R147 ;  /* 0x000000937474723e */ /* 0x000fe400000010ff */
[----:B------:R-:W-:Y:S01]  /*7180*/  F2FP.BF16.F32.PACK_AB R140, R140, R146 ;  /* 0x000000928c8c723e */ /* 0x000fe200000010ff */
[----:B------:R-:W-:Y:S06]  /*7190*/  BRA `(.L_x_208) ;  /* 0x0000001c00d07947 */ /* 0x000fec0003800000 */
.L_x_207:
[--C-:B0-----:R-:W-:Y:S01]  /*71a0*/  FFMA.FTZ R116, R170, UR6, R144.reuse ;  /* 0x00000006aa747c23 */ /* 0x101fe20008010090 */
[----:B-----5:R-:W-:Y:S02]  /*71b0*/  IMAD.U32 R117, R131, 0x10000, RZ ;  /* 0x0001000083757824 */ /* 0x020fe400078e00ff */
[----:B------:R-:W-:Y:S01]  /*71c0*/  FFMA.FTZ R118, R181, UR6, R144 ;  /* 0x00000006b5767c23 */ /* 0x000fe20008010090 */
[----:B------:R-:W-:Y:S01]  /*71d0*/  PRMT R140, R131, 0x7632, R140 ;  /* 0x00007632838c7816 */ /* 0x000fe2000000008c */
[----:B------:R-:W-:Y:S01]  /*71e0*/  FADD.FTZ R116, R169, -R116 ;  /* 0x80000074a9747221 */ /* 0x000fe20000010000 */
[----:B------:R-:W-:Y:S01]  /*71f0*/  FFMA.FTZ R119, R188, UR6, R144 ;  /* 0x00000006bc777c23 */ /* 0x000fe20008010090 */
[----:B------:R-:W-:Y:S01]  /*7200*/  FADD.FTZ R118, R182, -R118 ;  /* 0x80000076b6767221 */ /* 0x000fe20000010000 */
[----:B------:R-:W-:Y:S01]  /*7210*/  SHF.L.U32 R140, R140, 0x10, RZ ;  /* 0x000000108c8c7819 */ /* 0x000fe200000006ff */
[--C-:B------:R-:W-:Y:S01]  /*7220*/  FFMA.FTZ R116, R116, UR24, R117.reuse ;  /* 0x0000001874747c23 */ /* 0x100fe20008010075 */
[----:B------:R-:W-:Y:S01]  /*7230*/  PRMT R117, R130, 0x7632, R117 ;  /* 0x0000763282757816 */ /* 0x000fe20000000075 */
[----:B------:R-:W-:Y:S01]  /*7240*/  FADD.FTZ R119, R189, -R119 ;  /* 0x80000077bd777221 */ /* 0x000fe20000010000 */
[----:B------:R-:W-:-:S02]  /*7250*/  LOP3.LUT P6, RZ, R157, 0xff0000, RZ, 0xc0, !PT ;  /* 0x00ff00009dff7812 */ /* 0x000fc400078cc0ff */
[----:B------:R-:W-:Y:S01]  /*7260*/  LOP3.LUT P5, RZ, R37, 0xff0000, RZ, 0xc0, !PT ;  /* 0x00ff000025ff7812 */ /* 0x000fe200078ac0ff */
[----:B------:R-:W-:Y:S02]  /*7270*/  IMAD.U32 R117, R117, 0x10000, RZ ;  /* 0x0001000075757824 */ /* 0x000fe400078e00ff */
[--C-:B------:R-:W-:Y:S01]  /*7280*/  FFMA.FTZ R119, R119, UR24, R140.reuse ;  /* 0x0000001877777c23 */ /* 0x100fe2000801008c */
[----:B------:R-:W-:Y:S01]  /*7290*/  PRMT R140, R129, 0x7632, R140 ;  /* 0x00007632818c7816 */ /* 0x000fe2000000008c */
[----:B------:R-:W-:Y:S01]  /*72a0*/  FFMA.FTZ R118, R118, UR24, R117 ;  /* 0x0000001876767c23 */ /* 0x000fe20008010075 */
[----:B------:R-:W-:Y:S01]  /*72b0*/  FMUL.FTZ R117, R116, UR23 ;  /* 0x0000001774757c20 */ /* 0x000fe20008410000 */
[----:B------:R-:W-:Y:S01]  /*72c0*/  FMUL.FTZ R143, R119, UR23 ;  /* 0x00000017778f7c20 */ /* 0x000fe20008410000 */
[----:B------:R-:W-:Y:S01]  /*72d0*/  SHF.L.U32 R140, R140, 0x10, RZ ;  /* 0x000000108c8c7819 */ /* 0x000fe200000006ff */
[----:B------:R-:W-:Y:S02]  /*72e0*/  FMUL.FTZ R141, R118, UR23 ;  /* 0x00000017768d7c20 */ /* 0x000fe40008410000 */
[----:B------:R-:W-:-:S02]  /*72f0*/  FSEL R116, R117, RZ, P6 ;  /* 0x000000ff75747208 */ /* 0x000fc40003000000 */
[----:B------:R-:W-:Y:S02]  /*7300*/  ISETP.GE.U32.AND P6, PT, R36, RZ, PT ;  /* 0x000000ff2400720c */ /* 0x000fe40003fc6070 */
[----:B------:R-:W-:Y:S02]  /*7310*/  FSEL R117, R117, RZ, P5 ;  /* 0x000000ff75757208 */ /* 0x000fe40002800000 */
[----:B------:R-:W-:Y:S02]  /*7320*/  ISETP.GE.U32.AND P5, PT, R156, RZ, PT ;  /* 0x000000ff9c00720c */ /* 0x000fe40003fa6070 */
[----:B------:R-:W-:Y:S02]  /*7330*/  ISETP.GE.U32.AND.EX P6, PT, R37, 0x1000000, PT, P6 ;  /* 0x010000002500780c */ /* 0x000fe40003fc6160 */
[----:B------:R-:W-:Y:S02]  /*7340*/  ISETP.GE.U32.AND.EX P5, PT, R157, 0x1000000, PT, P5 ;  /* 0x010000009d00780c */ /* 0x000fe40003fa6150 */
[----:B------:R-:W-:-:S02]  /*7350*/  FSEL R119, R143, RZ, P6 ;  /* 0x000000ff8f777208 */ /* 0x000fc40003000000 */
[----:B------:R-:W-:Y:S02]  /*7360*/  FSEL R143, R143, RZ, P5 ;  /* 0x000000ff8f8f7208 */ /* 0x000fe40002800000 */
[----:B------:R-:W-:Y:S01]  /*7370*/  F2FP.BF16.F32.PACK_AB R119, R119, R117 ;  /* 0x000000757777723e */ /* 0x000fe200000010ff */
[----:B------:R-:W-:Y:S01]  /*7380*/  FFMA.FTZ R117, R15, UR6, R144 ;  /* 0x000000060f757c23 */ /* 0x000fe20008010090 */
[----:B------:R-:W-:Y:S02]  /*7390*/  F2FP.BF16.F32.PACK_AB R143, R143, R116 ;  /* 0x000000748f8f723e */ /* 0x000fe400000010ff */
[----:B------:R-:W-:Y:S01]  /*73a0*/  SHF.L.U32 R116, R130, 0x10, RZ ;  /* 0x0000001082747819 */ /* 0x000fe200000006ff */
[----:B------:R-:W-:Y:S01]  /*73b0*/  FADD.FTZ R117, R14, -R117 ;  /* 0x800000750e757221 */ /* 0x000fe20000010000 */
[C---:B------:R-:W-:Y:S02]  /*73c0*/  LOP3.LUT P5, RZ, R37.reuse, 0xff, RZ, 0xc0, !PT ;  /* 0x000000ff25ff7812 */ /* 0x040fe400078ac0ff */
[----:B------:R-:W-:Y:S01]  /*73d0*/  LOP3.LUT P6, RZ, R37, 0xff00, RZ, 0xc0, !PT ;  /* 0x0000ff0025ff7812 */ /* 0x000fe200078cc0ff */
[----:B------:R-:W-:Y:S01]  /*73e0*/  FFMA.FTZ R117, R117, UR24, R116 ;  /* 0x0000001875757c23 */ /* 0x000fe20008010074 */
[----:B------:R-:W-:-:S03]  /*73f0*/  FFMA.FTZ R116, R17, UR6, R144 ;  /* 0x0000000611747c23 */ /* 0x000fc60008010090 */
[----:B------:R-:W-:Y:S01]  /*7400*/  FMUL.FTZ R142, R117, UR23 ;  /* 0x00000017758e7c20 */ /* 0x000fe20008410000 */
[----:B------:R-:W-:Y:S01]  /*7410*/  FADD.FTZ R116, R16, -R116 ;  /* 0x8000007410747221 */ /* 0x000fe20000010000 */
[----:B------:R-:W-:-:S03]  /*7420*/  IMAD.U32 R117, R129, 0x10000, RZ ;  /* 0x0001000081757824 */ /* 0x000fc600078e00ff */
[----:B------:R-:W-:Y:S01]  /*7430*/  FSEL R118, R142, RZ, P5 ;  /* 0x000000ff8e767208 */ /* 0x000fe20002800000 */
[----:B------:R-:W-:Y:S01]  /*7440*/  FFMA.FTZ R116, R116, UR24, R117 ;  /* 0x0000001874747c23 */ /* 0x000fe20008010075 */
[----:B------:R-:W-:Y:S02]  /*7450*/  FSEL R117, R141, RZ, P6 ;  /* 0x000000ff8d757208 */ /* 0x000fe40003000000 */
[----:B------:R-:W-:Y:S02]  /*7460*/  LOP3.LUT P5, RZ, R157, 0xff, RZ, 0xc0, !PT ;  /* 0x000000ff9dff7812 */ /* 0x000fe400078ac0ff */
[----:B------:R-:W-:Y:S01]  /*7470*/  F2FP.BF16.F32.PACK_AB R118, R117, R118 ;  /* 0x000000767576723e */ /* 0x000fe200000010ff */
[----:B------:R-:W-:Y:S01]  /*7480*/  FFMA.FTZ R117, R173, UR6, R144 ;  /* 0x00000006ad757c23 */ /* 0x000fe20008010090 */
[----:B------:R-:W-:Y:S02]  /*7490*/  LOP3.LUT P6, RZ, R157, 0xff00, RZ, 0xc0, !PT ;  /* 0x0000ff009dff7812 */ /* 0x000fe400078cc0ff */
[----:B------:R-:W-:Y:S01]  /*74a0*/  FSEL R142, R142, RZ, P5 ;  /* 0x000000ff8e8e7208 */ /* 0x000fe20002800000 */
[----:B------:R-:W-:Y:S01]  /*74b0*/  FADD.FTZ R117, R171, -R117 ;  /* 0x80000075ab757221 */ /* 0x000fe20000010000 */
[----:B------:R-:W-:-:S02]  /*74c0*/  FSEL R141, R141, RZ, P6 ;  /* 0x000000ff8d8d7208 */ /* 0x000fc40003000000 */
[----:B------:R-:W-:Y:S01]  /*74d0*/  LOP3.LUT P6, RZ, R156, 0xff0000, RZ, 0xc0, !PT ;  /* 0x00ff00009cff7812 */ /* 0x000fe200078cc0ff */
[----:B------:R-:W-:Y:S01]  /*74e0*/  FFMA.FTZ R117, R117, UR24, R140 ;  /* 0x0000001875757c23 */ /* 0x000fe2000801008c */
[----:B------:R-:W-:Y:S01]  /*74f0*/  FMUL.FTZ R140, R116, UR23 ;  /* 0x00000017748c7c20 */ /* 0x000fe20008410000 */
[----:B------:R-:W-:Y:S02]  /*7500*/  LOP3.LUT P5, RZ, R36, 0xff0000, RZ, 0xc0, !PT ;  /* 0x00ff000024ff7812 */ /* 0x000fe400078ac0ff */
[----:B------:R-:W-:Y:S01]  /*7510*/  F2FP.BF16.F32.PACK_AB R142, R141, R142 ;  /* 0x0000008e8d8e723e */ /* 0x000fe200000010ff */
[----:B------:R-:W-:Y:S01]  /*7520*/  FMUL.FTZ R141, R117, UR23 ;  /* 0x00000017758d7c20 */ /* 0x000fe20008410000 */
[----:B------:R-:W-:Y:S02]  /*7530*/  FSEL R116, R140, RZ, P6 ;  /* 0x000000ff8c747208 */ /* 0x000fe40003000000 */
[----:B------:R-:W-:Y:S02]  /*7540*/  LOP3.LUT P6, RZ, R36, 0xff000000, RZ, 0xc0, !PT ;  /* 0xff00000024ff7812 */ /* 0x000fe400078cc0ff */
[----:B------:R-:W-:-:S02]  /*7550*/  FSEL R117, R140, RZ, P5 ;  /* 0x000000ff8c757208 */ /* 0x000fc40002800000 */
[----:B------:R-:W-:Y:S02]  /*7560*/  LOP3.LUT P5, RZ, R156, 0xff000000, RZ, 0xc0, !PT ;  /* 0xff0000009cff7812 */ /* 0x000fe400078ac0ff */
[C---:B------:R-:W-:Y:S02]  /*7570*/  FSEL R140, R141.reuse, RZ, P6 ;  /* 0x000000ff8d8c7208 */ /* 0x040fe40003000000 */
[----:B------:R-:W-:Y:S02]  /*7580*/  FSEL R141, R141, RZ, P5 ;  /* 0x000000ff8d8d7208 */ /* 0x000fe40002800000 */
[----:B------:R-:W-:Y:S02]  /*7590*/  F2FP.BF16.F32.PACK_AB R117, R140, R117 ;  /* 0x000000758c75723e */ /* 0x000fe400000010ff */
[----:B------:R-:W-:Y:S01]  /*75a0*/  F2FP.BF16.F32.PACK_AB R141, R141, R116 ;  /* 0x000000748d8d723e */ /* 0x000fe200000010ff */
[----:B------:R-:W-:Y:S01]  /*75b0*/  FFMA.FTZ R116, R19, UR6, R144 ;  /* 0x0000000613747c23 */ /* 0x000fe20008010090 */
[----:B------:R-:W-:-:S02]  /*75c0*/  SHF.L.U32 R140, R128, 0x10, RZ ;  /* 0x00000010808c7819 */ /* 0x000fc400000006ff */
[----:B------:R-:W-:Y:S01]  /*75d0*/  LOP3.LUT P5, RZ, R156, 0xff00, RZ, 0xc0, !PT ;  /* 0x0000ff009cff7812 */ /* 0x000fe200078ac0ff */
[----:B------:R-:W-:Y:S01]  /*75e0*/  FADD.FTZ R116, R18, -R116 ;  /* 0x8000007412747221 */ /* 0x000fe20000010000 */
[----:B------:R-:W-:-:S03]  /*75f0*/  LOP3.LUT P6, RZ, R36, 0xff00, RZ, 0xc0, !PT ;  /* 0x0000ff0024ff7812 */ /* 0x000fc600078cc0ff */
[--C-:B------:R-:W-:Y:S01]  /*7600*/  FFMA.FTZ R145, R116, UR24, R140.reuse ;  /* 0x0000001874917c23 */ /* 0x100fe2000801008c */
[----:B------:R-:W-:Y:S01]  /*7610*/  PRMT R140, R128, 0x7632, R140 ;  /* 0x00007632808c7816 */ /* 0x000fe2000000008c */
[----:B------:R-:W-:Y:S02]  /*7620*/  FFMA.FTZ R116, R160, UR6, R144 ;  /* 0x00000006a0747c23 */ /* 0x000fe40008010090 */
[----:B------:R-:W-:Y:S02]  /*7630*/  FMUL.FTZ R145, R145, UR23 ;  /* 0x0000001791917c20 */ /* 0x000fe40008410000 */
[----:B------:R-:W-:Y:S02]  /*7640*/  IMAD.U32 R140, R140, 0x10000, RZ ;  /* 0x000100008c8c7824 */ /* 0x000fe400078e00ff */
[----:B------:R-:W-:-:S04]  /*7650*/  FADD.FTZ R116, R31, -R116 ;  /* 0x800000741f747221 */ /* 0x000fc80000010000 */
[----:B------:R-:W-:-:S04]  /*7660*/  FFMA.FTZ R116, R116, UR24, R140 ;  /* 0x0000001874747c23 */ /* 0x000fc8000801008c */
[----:B------:R-:W-:-:S05]  /*7670*/  FMUL.FTZ R116, R116, UR23 ;  /* 0x0000001774747c20 */ /* 0x000fca0008410000 */
        /* <DEDUP_REMOVED lines=9> */
.L_x_206:
[----:B------:R-:W-:-:S04]  /*7710*/  UISETP.NE.U32.AND UP0, UPT, UR4, URZ, UPT ;  /* 0x000000ff0400728c */ /* 0x000fc8000bf05070 */
[----:B------:R-:W-:-:S09]  /*7720*/  UISETP.NE.AND.EX UP0, UPT, UR5, URZ, UPT, UP0 ;  /* 0x000000ff0500728c */ /* 0x000fd2000bf05300 */
[----:B------:R-:W-:Y:S05]  /*7730*/  BRA.U !UP0, `(.L_x_209) ;  /* 0x00000005083c7547 */ /* 0x000fea000b800000 */
[--C-:B0-----:R-:W-:Y:S01]  /*7740*/  FFMA.FTZ R116, R170, UR6, R144.reuse ;  /* 0x00000006aa747c23 */ /* 0x101fe20008010090 */
[----:B------:R-:W-:Y:S01]  /*7750*/  FFMA.FTZ R117, R188, UR6, R144 ;  /* 0x00000006bc757c23 */ /* 0x000fe20008010090 */
[----:B-----5:R-:W-:Y:S02]  /*7760*/  LOP3.LUT P6, RZ, R157, 0xff0000, RZ, 0xc0, !PT ;  /* 0x00ff00009dff7812 */ /* 0x020fe400078cc0ff */
[----:B------:R-:W-:Y:S01]  /*7770*/  FADD.FTZ R116, R169, -R116 ;  /* 0x80000074a9747221 */ /* 0x000fe20000010000 */
[----:B------:R-:W-:Y:S01]  /*7780*/  FADD.FTZ R117, R189, -R117 ;  /* 0x80000075bd757221 */ /* 0x000fe20000010000 */
[----:B------:R-:W-:Y:S02]  /*7790*/  LOP3.LUT P5, RZ, R37, 0xff0000, RZ, 0xc0, !PT ;  /* 0x00ff000025ff7812 */ /* 0x000fe400078ac0ff */
[----:B------:R-:W-:Y:S01]  /*77a0*/  FMUL.FTZ R118, R116, UR24 ;  /* 0x0000001874767c20 */ /* 0x000fe20008410000 */
[----:B------:R-:W-:-:S03]  /*77b0*/  FMUL.FTZ R117, R117, UR24 ;  /* 0x0000001875757c20 */ /* 0x000fc60008410000 */
[----:B------:R-:W-:Y:S02]  /*77c0*/  FMUL.FTZ R119, R118, UR23 ;  /* 0x0000001776777c20 */ /* 0x000fe40008410000 */
[C---:B------:R-:W-:Y:S01]  /*77d0*/  F2FP.BF16.F32.PACK_AB R127, R117.reuse, R118 ;  /* 0x00000076757f723e */ /* 0x040fe200000010ff */
[----:B------:R-:W-:Y:S02]  /*77e0*/  FMUL.FTZ R117, R117, UR23 ;  /* 0x0000001775757c20 */ /* 0x000fe40008410000 */
[C---:B------:R-:W-:Y:S02]  /*77f0*/  FSEL R116, R119.reuse, RZ, P6 ;  /* 0x000000ff77747208 */ /* 0x040fe40003000000 */
[----:B------:R-:W-:Y:S02]  /*7800*/  ISETP.GE.U32.AND P6, PT, R36, RZ, PT ;  /* 0x000000ff2400720c */ /* 0x000fe40003fc6070 */
[----:B------:R-:W-:Y:S02]  /*7810*/  FSEL R119, R119, RZ, P5 ;  /* 0x000000ff77777208 */ /* 0x000fe40002800000 */
[----:B------:R-:W-:-:S02]  /*7820*/  ISETP.GE.U32.AND P5, PT, R156, RZ, PT ;  /* 0x000000ff9c00720c */ /* 0x000fc40003fa6070 */
[----:B------:R-:W-:Y:S02]  /*7830*/  ISETP.GE.U32.AND.EX P6, PT, R37, 0x1000000, PT, P6 ;  /* 0x010000002500780c */ /* 0x000fe40003fc6160 */
[----:B------:R-:W-:Y:S02]  /*7840*/  ISETP.GE.U32.AND.EX P5, PT, R157, 0x1000000, PT, P5 ;  /* 0x010000009d00780c */ /* 0x000fe40003fa6150 */
[C---:B------:R-:W-:Y:S02]  /*7850*/  FSEL R118, R117.reuse, RZ, P6 ;  /* 0x000000ff75767208 */ /* 0x040fe40003000000 */
[----:B------:R-:W-:Y:S02]  /*7860*/  FSEL R117, R117, RZ, P5 ;  /* 0x000000ff75757208 */ /* 0x000fe40002800000 */
[----:B------:R-:W-:Y:S02]  /*7870*/  F2FP.BF16.F32.PACK_AB R119, R118, R119 ;  /* 0x000000777677723e */ /* 0x000fe400000010ff */
[----:B------:R-:W-:Y:S01]  /*7880*/  F2FP.BF16.F32.PACK_AB R143, R117, R116 ;  /* 0x00000074758f723e */ /* 0x000fe200000010ff */
[--C-:B------:R-:W-:Y:S01]  /*7890*/  FFMA.FTZ R116, R15, UR6, R144.reuse ;  /* 0x000000060f747c23 */ /* 0x100fe20008010090 */
[----:B------:R-:W-:Y:S01]  /*78a0*/  FFMA.FTZ R117, R181, UR6, R144 ;  /* 0x00000006b5757c23 */ /* 0x000fe20008010090 */
[----:B------:R-:W-:-:S02]  /*78b0*/  LOP3.LUT P6, RZ, R157, 0xff, RZ, 0xc0, !PT ;  /* 0x000000ff9dff7812 */ /* 0x000fc400078cc0ff */
        /* <DEDUP_REMOVED lines=9> */
[----:B------:R-:W-:Y:S02]  /*7950*/  LOP3.LUT P6, RZ, R37, 0xff00, RZ, 0xc0, !PT ;  /* 0x0000ff0025ff7812 */ /* 0x000fe400078cc0ff */
[----:B------:R-:W-:Y:S02]  /*7960*/  FSEL R118, R118, RZ, P5 ;  /* 0x000000ff76767208 */ /* 0x000fe40002800000 */
[----:B------:R-:W-:-:S02]  /*7970*/  LOP3.LUT P5, RZ, R157, 0xff00, RZ, 0xc0, !PT ;  /* 0x0000ff009dff7812 */ /* 0x000fc400078ac0ff */
[C---:B------:R-:W-:Y:S02]  /*7980*/  FSEL R124, R117.reuse, RZ, P6 ;  /* 0x000000ff757c7208 */ /* 0x040fe40003000000 */
        /* <DEDUP_REMOVED lines=10> */
[----:B------:R-:W-:-:S03]  /*7a30*/  FMUL.FTZ R116, R116, UR24 ;  /* 0x0000001874747c20 */ /* 0x000fc60008410000 */
[----:B------:R-:W-:Y:S01]  /*7a40*/  FMUL.FTZ R124, R117, UR23 ;  /* 0x00000017757c7c20 */ /* 0x000fe20008410000 */
[C---:B------:R-:W-:Y:S01]  /*7a50*/  FMUL.FTZ R141, R116.reuse, UR23 ;  /* 0x00000017748d7c20 */ /* 0x040fe20008410000 */
[----:B------:R-:W-:-:S03]  /*7a60*/  F2FP.BF16.F32.PACK_AB R125, R116, R117 ;  /* 0x00000075747d723e */ /* 0x000fc600000010ff */
[----:B------:R-:W-:Y:S02]  /*7a70*/  FSEL R117, R124, RZ, P5 ;  /* 0x000000ff7c757208 */ /* 0x000fe40002800000 */
        /* <DEDUP_REMOVED lines=8> */
[----:B------:R-:W-:Y:S02]  /*7b00*/  LOP3.LUT P5, RZ, R156, 0xff00, RZ, 0xc0, !PT ;  /* 0x0000ff009cff7812 */ /* 0x000fe400078ac0ff */
[----:B------:R-:W-:Y:S01]  /*7b10*/  F2FP.BF16.F32.PACK_AB R141, R141, R124 ;  /* 0x0000007c8d8d723e */ /* 0x000fe200000010ff */
[----:B------:R-:W-:Y:S01]  /*7b20*/  FMUL.FTZ R124, R116, UR24 ;  /* 0x00000018747c7c20 */ /* 0x000fe20008410000 */
[----:B------:R-:W-:Y:S01]  /*7b30*/  FFMA.FTZ R116, R19, UR6, R144 ;  /* 0x0000000613747c23 */ /* 0x000fe20008010090 */
[----:B------:R-:W-:-:S03]  /*7b40*/  LOP3.LUT P6, RZ, R36, 0xff00, RZ, 0xc0, !PT ;  /* 0x0000ff0024ff7812 */ /* 0x000fc600078cc0ff */
[----:B------:R-:W-:Y:S01]  /*7b50*/  FADD.FTZ R140, R18, -R116 ;  /* 0x80000074128c7221 */ /* 0x000fe20000010000 */
[----:B------:R-:W-:-:S03]  /*7b60*/  FMUL.FTZ R116, R124, UR23 ;  /* 0x000000177c747c20 */ /* 0x000fc60008410000 */
[----:B------:R-:W-:Y:S02]  /*7b70*/  FMUL.FTZ R145, R140, UR24 ;  /* 0x000000188c917c20 */ /* 0x000fe40008410000 */
[----:B------:R-:W-:Y:S02]  /*7b80*/  FSEL R140, R116, RZ, P5 ;  /* 0x000000ff748c7208 */ /* 0x000fe40002800000 */
[----:B------:R-:W-:Y:S01]  /*7b90*/  FMUL.FTZ R146, R145, UR23 ;  /* 0x0000001791927c20 */ /* 0x000fe20008410000 */
[----:B------:R-:W-:Y:S02]  /*7ba0*/  LOP3.LUT P5, RZ, R36, 0xff, RZ, 0xc0, !PT ;  /* 0x000000ff24ff7812 */ /* 0x000fe400078ac0ff */
[----:B------:R-:W-:Y:S02]  /*7bb0*/  FSEL R116, R116, RZ, P6 ;  /* 0x000000ff74747208 */ /* 0x000fe40003000000 */
[----:B------:R-:W-:Y:S02]  /*7bc0*/  LOP3.LUT P6, RZ, R156, 0xff, RZ, 0xc0, !PT ;  /* 0x000000ff9cff7812 */ /* 0x000fe400078cc0ff */
[----:B------:R-:W-:-:S02]  /*7bd0*/  FSEL R147, R146, RZ, P5 ;  /* 0x000000ff92937208 */ /* 0x000fc40002800000 */
[----:B------:R-:W-:Y:S02]  /*7be0*/  FSEL R146, R146, RZ, P6 ;  /* 0x000000ff92927208 */ /* 0x000fe40003000000 */
[----:B------:R-:W-:Y:S02]  /*7bf0*/  F2FP.BF16.F32.PACK_AB R116, R116, R147 ;  /* 0x000000937474723e */ /* 0x000fe400000010ff */
[----:B------:R-:W-:Y:S02]  /*7c00*/  F2FP.BF16.F32.PACK_AB R140, R140, R146 ;  /* 0x000000928c8c723e */ /* 0x000fe400000010ff */
[----:B------:R-:W-:Y:S01]  /*7c10*/  F2FP.BF16.F32.PACK_AB R124, R124, R145 ;  /* 0x000000917c7c723e */ /* 0x000fe200000010ff */
[----:B------:R-:W-:Y:S06]  /*7c20*/  BRA `(.L_x_208) ;  /* 0x00000014002c7947 */ /* 0x000fec0003800000 */
.L_x_209:
        /* <DEDUP_REMOVED lines=8> */
[----:B------:R-:W-:Y:S01]  /*7cb0*/  FMUL.FTZ R119, R116, UR23 ;  /* 0x0000001774777c20 */ /* 0x000fe20008410000 */
[----:B------:R-:W-:-:S04]  /*7cc0*/  FMUL.FTZ R117, R117, UR23 ;  /* 0x0000001775757c20 */ /* 0x000fc80008410000 */
[C---:B------:R-:W-:Y:S02]  /*7cd0*/  FSEL R116, R119.reuse, RZ, P6 ;  /* 0x000000ff77747208 */ /* 0x040fe40003000000 */
[----:B------:R-:W-:Y:S02]  /*7ce0*/  ISETP.GE.U32.AND P6, PT, R36, RZ, PT ;  /* 0x000000ff2400720c */ /* 0x000fe40003fc6070 */
[----:B------:R-:W-:Y:S02]  /*7cf0*/  FSEL R119, R119, RZ, P5 ;  /* 0x000000ff77777208 */ /* 0x000fe40002800000 */
[----:B------:R-:W-:Y:S02]  /*7d00*/  ISETP.GE.U32.AND P5, PT, R156, RZ, PT ;  /* 0x000000ff9c00720c */ /* 0x000fe40003fa6070 */
[----:B------:R-:W-:Y:S02]  /*7d10*/  ISETP.GE.U32.AND.EX P6, PT, R37, 0x1000000, PT, P6 ;  /* 0x010000002500780c */ /* 0x000fe40003fc6160 */
[----:B------:R-:W-:-:S02]  /*7d20*/  ISETP.GE.U32.AND.EX P5, PT, R157, 0x1000000, PT, P5 ;  /* 0x010000009d00780c */ /* 0x000fc40003fa6150 */
[C---:B------:R-:W-:Y:S02]  /*7d30*/  FSEL R118, R117.reuse, RZ, P6 ;  /* 0x000000ff75767208 */ /* 0x040fe40003000000 */
[----:B------:R-:W-:Y:S02]  /*7d40*/  FSEL R117, R117, RZ, P5 ;  /* 0x000000ff75757208 */ /* 0x000fe40002800000 */
[----:B------:R-:W-:Y:S02]  /*7d50*/  LOP3.LUT P5, RZ, R37, 0xff, RZ, 0xc0, !PT ;  /* 0x000000ff25ff7812 */ /* 0x000fe400078ac0ff */
        /* <DEDUP_REMOVED lines=24> */
[----:B------:R-:W-:Y:S02]  /*7ee0*/  LOP3.LUT P5, RZ, R36, 0xff0000, RZ, 0xc0, !PT ;  /* 0x00ff000024ff7812 */ /* 0x000fe400078ac0ff */
[----:B------:R-:W-:Y:S01]  /*7ef0*/  FMUL.FTZ R117, R117, UR23 ;  /* 0x0000001775757c20 */ /* 0x000fe20008410000 */
[----:B------:R-:W-:-:S04]  /*7f00*/  FADD.FTZ R116, R171, -R116 ;  /* 0x80000074ab747221 */ /* 0x000fc80000010000 */
[----:B------:R-:W-:Y:S01]  /*7f10*/  FMUL.FTZ R141, R116, UR24 ;  /* 0x00000018748d7c20 */ /* 0x000fe20008410000 */
[----:B------:R-:W-:Y:S02]  /*7f20*/  FSEL R116, R117, RZ, P6 ;  /* 0x000000ff75747208 */ /* 0x000fe40003000000 */
[----:B------:R-:W-:Y:S01]  /*7f30*/  LOP3.LUT P6, RZ, R36, 0xff000000, RZ, 0xc0, !PT ;  /* 0xff00000024ff7812 */ /* 0x000fe200078cc0ff */
[----:B------:R-:W-:Y:S01]  /*7f40*/  FMUL.FTZ R141, R141, UR23 ;  /* 0x000000178d8d7c20 */ /* 0x000fe20008410000 */
[----:B------:R-:W-:Y:S02]  /*7f50*/  FSEL R117, R117, RZ, P5 ;  /* 0x000000ff75757208 */ /* 0x000fe40002800000 */
[----:B------:R-:W-:Y:S02]  /*7f60*/  LOP3.LUT P5, RZ, R156, 0xff000000, RZ, 0xc0, !PT ;  /* 0xff0000009cff7812 */ /* 0x000fe400078ac0ff */
[C---:B------:R-:W-:Y:S02]  /*7f70*/  FSEL R140, R141.reuse, RZ, P6 ;  /* 0x000000ff8d8c7208 */ /* 0x040fe40003000000 */
[----:B------:R-:W-:-:S02]  /*7f80*/  FSEL R141, R141, RZ, P5 ;  /* 0x000000ff8d8d7208 */ /* 0x000fc40002800000 */
[----:B------:R-:W-:Y:S01]  /*7f90*/  F2FP.BF16.F32.PACK_AB R117, R140, R117 ;  /* 0x000000758c75723e */ /* 0x000fe200000010ff */
[--C-:B------:R-:W-:Y:S01]  /*7fa0*/  FFMA.FTZ R140, R19, UR6, R144.reuse ;  /* 0x00000006138c7c23 */ /* 0x100fe20008010090 */
[----:B------:R-:W-:Y:S01]  /*7fb0*/  F2FP.BF16.F32.PACK_AB R141, R141, R116 ;  /* 0x000000748d8d723e */ /* 0x000fe200000010ff */
[----:B------:R-:W-:Y:S01]  /*7fc0*/  FFMA.FTZ R116, R160, UR6, R144 ;  /* 0x00000006a0747c23 */ /* 0x000fe20008010090 */
[----:B------:R-:W-:Y:S01]  /*7fd0*/  LOP3.LUT P5, RZ, R156, 0xff00, RZ, 0xc0, !PT ;  /* 0x0000ff009cff7812 */ /* 0x000fe200078ac0ff */
[----:B------:R-:W-:Y:S01]  /*7fe0*/  FADD.FTZ R140, R18, -R140 ;  /* 0x8000008c128c7221 */ /* 0x000fe20000010000 */
[----:B------:R-:W-:Y:S01]  /*7ff0*/  LOP3.LUT P6, RZ, R36, 0xff00, RZ, 0xc0, !PT ;  /* 0x0000ff0024ff7812 */ /* 0x000fe200078cc0ff */
[----:B------:R-:W-:Y:S02]  /*8000*/  FADD.FTZ R116, R31, -R116 ;  /* 0x800000741f747221 */ /* 0x000fe40000010000 */
[----:B------:R-:W-:Y:S02]  /*8010*/  FMUL.FTZ R145, R140, UR24 ;  /* 0x000000188c917c20 */ /* 0x000fe40008410000 */
[----:B------:R-:W-:-:S02]  /*8020*/  FMUL.FTZ R116, R116, UR24 ;  /* 0x0000001874747c20 */ /* 0x000fc40008410000 */
[----:B------:R-:W-:Y:S02]  /*8030*/  FMUL.FTZ R145, R145, UR23 ;  /* 0x0000001791917c20 */ /* 0x000fe40008410000 */
        /* <DEDUP_REMOVED lines=10> */
.L_x_205:
[----:B------:R-:W-:-:S04]  /*80e0*/  UISETP.NE.U32.AND UP0, UPT, UR16, URZ, UPT ;  /* 0x000000ff1000728c */ /* 0x000fc8000bf05070 */
[----:B------:R-:W-:-:S09]  /*80f0*/  UISETP.NE.AND.EX UP0, UPT, UR17, URZ, UPT, UP0 ;  /* 0x000000ff1100728c */ /* 0x000fd2000bf05300 */
[----:B------:R-:W-:Y:S05]  /*8100*/  BRA.U !UP0, `(.L_x_210) ;  /* 0x00000009082c7547 */ /* 0x000fea000b800000 */
[----:B------:R-:W-:-:S04]  /*8110*/  UISETP.NE.U32.AND UP0, UPT, UR4, URZ, UPT ;  /* 0x000000ff0400728c */ /* 0x000fc8000bf05070 */
[----:B------:R-:W-:-:S09]  /*8120*/  UISETP.NE.AND.EX UP0, UPT, UR5, URZ, UPT, UP0 ;  /* 0x000000ff0500728c */ /* 0x000fd2000bf05300 */
[----:B------:R-:W-:Y:S05]  /*8130*/  BRA.U !UP0, `(.L_x_211) ;  /* 0x0000000508187547 */ /* 0x000fea000b800000 */
[----:B-----5:R-:W-:Y:S01]  /*8140*/  PRMT R126, R131, 0x7632, R126 ;  /* 0x00007632837e7816 */ /* 0x020fe2000000007e */
[----:B------:R-:W-:Y:S01]  /*8150*/  FFMA.FTZ R127, R188, UR6, R144 ;  /* 0x00000006bc7f7c23 */ /* 0x000fe20008010090 */
[----:B------:R-:W-:Y:S01]  /*8160*/  PRMT R124, R130, 0x7632, R124 ;  /* 0x00007632827c7816 */ /* 0x000fe2000000007c */
[----:B------:R-:W-:Y:S01]  /*8170*/  FFMA.FTZ R125, R181, UR6, R144 ;  /* 0x00000006b57d7c23 */ /* 0x000fe20008010090 */
[----:B------:R-:W-:Y:S01]  /*8180*/  SHF.L.U32 R126, R126, 0x10, RZ ;  /* 0x000000107e7e7819 */ /* 0x000fe200000006ff */
[----:B------:R-:W-:Y:S01]  /*8190*/  FADD.FTZ R127, R189, -R127 ;  /* 0x8000007fbd7f7221 */ /* 0x000fe20000010000 */
[----:B------:R-:W-:Y:S01]  /*81a0*/  SHF.L.U32 R124, R124, 0x10, RZ ;  /* 0x000000107c7c7819 */ /* 0x000fe200000006ff */
[----:B------:R-:W-:Y:S01]  /*81b0*/  FADD.FTZ R125, R182, -R125 ;  /* 0x8000007db67d7221 */ /* 0x000fe20000010000 */
[----:B------:R-:W-:Y:S01]  /*81c0*/  ISETP.GE.U32.AND P5, PT, R156, RZ, PT ;  /* 0x000000ff9c00720c */ /* 0x000fe20003fa6070 */
[----:B------:R-:W-:Y:S01]  /*81d0*/  FFMA.FTZ R127, R127, UR24, R126 ;  /* 0x000000187f7f7c23 */ /* 0x000fe2000801007e */
[----:B------:R-:W-:Y:S01]  /*81e0*/  FFMA.FTZ R126, R170, UR6, R144 ;  /* 0x00000006aa7e7c23 */ /* 0x000fe20008010090 */
[----:B------:R-:W-:Y:S01]  /*81f0*/  FFMA.FTZ R142, R125, UR24, R124 ;  /* 0x000000187d8e7c23 */ /* 0x000fe2000801007c */
[----:B------:R-:W-:Y:S01]  /*8200*/  IMAD.U32 R124, R131, 0x10000, RZ ;  /* 0x00010000837c7824 */ /* 0x000fe200078e00ff */
[----:B------:R-:W-:Y:S01]  /*8210*/  LOP3.LUT P6, RZ, R157, 0xff0000, RZ, 0xc0, !PT ;  /* 0x00ff00009dff7812 */ /* 0x000fe200078cc0ff */
[----:B------:R-:W-:Y:S01]  /*8220*/  FADD.FTZ R126, R169, -R126 ;  /* 0x8000007ea97e7221 */ /* 0x000fe20000010000 */
[----:B------:R-:W-:Y:S01]  /*8230*/  ISETP.GE.U32.AND.EX P5, PT, R157, 0x1000000, PT, P5 ;  /* 0x010000009d00780c */ /* 0x000fe20003fa6150 */
[----:B0-----:R-:W-:Y:S01]  /*8240*/  FFMA.FTZ R140, R173, UR6, R144 ;  /* 0x00000006ad8c7c23 */ /* 0x001fe20008010090 */
[----:B------:R-:W-:Y:S01]  /*8250*/  PRMT R141, R129, 0x7632, R141 ;  /* 0x00007632818d7816 */ /* 0x000fe2000000008d */
[----:B------:R-:W-:Y:S01]  /*8260*/  FFMA.FTZ R126, R126, UR24, R124 ;  /* 0x000000187e7e7c23 */ /* 0x000fe2000801007c */
[----:B------:R-:W-:Y:S01]  /*8270*/  FMUL.FTZ R124, R127, UR23 ;  /* 0x000000177f7c7c20 */ /* 0x000fe20008410000 */
        /* <DEDUP_REMOVED lines=12> */
[----:B------:R-:W-:Y:S01]  /*8340*/  FFMA.FTZ R125, R17, UR6, R144 ;  /* 0x00000006117d7c23 */ /* 0x000fe20008010090 */
[----:B------:R-:W-:Y:S01]  /*8350*/  SHF.L.U32 R124, R130, 0x10, RZ ;  /* 0x00000010827c7819 */ /* 0x000fe200000006ff */
[----:B------:R-:W-:Y:S01]  /*8360*/  FMUL.FTZ R141, R140, UR23 ;  /* 0x000000178c8d7c20 */ /* 0x000fe20008410000 */
[----:B------:R-:W-:Y:S01]  /*8370*/  LOP3.LUT P6, RZ, R157, 0xff00, RZ, 0xc0, !PT ;  /* 0x0000ff009dff7812 */ /* 0x000fe200078cc0ff */
[----:B------:R-:W-:Y:S01]  /*8380*/  FADD.FTZ R125, R16, -R125 ;  /* 0x8000007d107d7221 */ /* 0x000fe20000010000 */
[----:B------:R-:W-:Y:S01]  /*8390*/  SHF.L.U32 R145, R145, 0x10, RZ ;  /* 0x0000001091917819 */ /* 0x000fe200000006ff */
[----:B------:R-:W-:Y:S01]  /*83a0*/  FFMA.FTZ R126, R126, UR24, R124 ;  /* 0x000000187e7e7c23 */ /* 0x000fe2000801007c */
[----:B------:R-:W-:-:S05]  /*83b0*/  SHF.L.U32 R124, R129, 0x10, RZ ;  /* 0x00000010817c7819 */ /* 0x000fca00000006ff */
        /* <DEDUP_REMOVED lines=30> */
.L_x_211:
[----:B0-----:R-:W-:Y:S01]  /*85a0*/  FFMA.FTZ R140, R170, UR6, R144 ;  /* 0x00000006aa8c7c23 */ /* 0x001fe20008010090 */
[C---:B-----5:R-:W-:Y:S01]  /*85b0*/  IMAD.U32 R141, R131.reuse, 0x10000, RZ ;  /* 0x00010000838d7824 */ /* 0x060fe200078e00ff */
[----:B------:R-:W-:Y:S02]  /*85c0*/  PRMT R142, R131, 0x7632, R142 ;  /* 0x00007632838e7816 */ /* 0x000fe4000000008e */
[----:B------:R-:W-:Y:S01]  /*85d0*/  FADD.FTZ R140, R169, -R140 ;  /* 0x8000008ca98c7221 */ /* 0x000fe20000010000 */
[----:B------:R-:W-:Y:S02]  /*85e0*/  ISETP.GE.U32.AND P5, PT, R156, RZ, PT ;  /* 0x000000ff9c00720c */ /* 0x000fe40003fa6070 */
[----:B------:R-:W-:Y:S01]  /*85f0*/  SHF.L.U32 R142, R142, 0x10, RZ ;  /* 0x000000108e8e7819 */ /* 0x000fe200000006ff */
[----:B------:R-:W-:Y:S01]  /*8600*/  FFMA.FTZ R140, R140, UR24, R141 ;  /* 0x000000188c8c7c23 */ /* 0x000fe2000801008d */
[----:B------:R-:W-:Y:S01]  /*8610*/  FFMA.FTZ R141, R188, UR6, R144 ;  /* 0x00000006bc8d7c23 */ /* 0x000fe20008010090 */
[----:B------:R-:W-:-:S02]  /*8620*/  LOP3.LUT P6, RZ, R157, 0xff0000, RZ, 0xc0, !PT ;  /* 0x00ff00009dff7812 */ /* 0x000fc400078cc0ff */
[----:B------:R-:W-:Y:S01]  /*8630*/  FMUL.FTZ R140, R140, UR23 ;  /* 0x000000178c8c7c20 */ /* 0x000fe20008410000 */
[----:B------:R-:W-:Y:S01]  /*8640*/  FADD.FTZ R141, R189, -R141 ;  /* 0x8000008dbd8d7221 */ /* 0x000fe20000010000 */
[----:B------:R-:W-:Y:S02]  /*8650*/  ISETP.GE.U32.AND.EX P5, PT, R157, 0x1000000, PT, P5 ;  /* 0x010000009d00780c */ /* 0x000fe40003fa6150 */
[----:B------:R-:W-:Y:S01]  /*8660*/  PRMT R145, R129, 0x7632, R145 ;  /* 0x0000763281917816 */ /* 0x000fe20000000091 */
[--C-:B------:R-:W-:Y:S01]  /*8670*/  FFMA.FTZ R141, R141, UR24, R142.reuse ;  /* 0x000000188d8d7c23 */ /* 0x100fe2000801008e */
[----:B------:R-:W-:Y:S02]  /*8680*/  FSEL R140, R140, RZ, P6 ;  /* 0x000000ff8c8c7208 */ /* 0x000fe40003000000 */
[----:B------:R-:W-:Y:S01]  /*8690*/  PRMT R142, R130, 0x7632, R142 ;  /* 0x00007632828e7816 */ /* 0x000fe2000000008e */
[----:B------:R-:W-:Y:S01]  /*86a0*/  FMUL.FTZ R141, R141, UR23 ;  /* 0x000000178d8d7c20 */ /* 0x000fe20008410000 */
[----:B------:R-:W-:-:S02]  /*86b0*/  LOP3.LUT P6, RZ, R157, 0xff00, RZ, 0xc0, !PT ;  /* 0x0000ff009dff7812 */ /* 0x000fc400078cc0ff */
[----:B------:R-:W-:Y:S01]  /*86c0*/  SHF.L.U32 R145, R145, 0x10, RZ ;  /* 0x0000001091917819 */ /* 0x000fe200000006ff */
[----:B------:R-:W-:Y:S01]  /*86d0*/  IMAD.U32 R142, R142, 0x10000, RZ ;  /* 0x000100008e8e7824 */ /* 0x000fe200078e00ff */
[----:B------:R-:W-:Y:S02]  /*86e0*/  FSEL R141, R141, RZ, P5 ;  /* 0x000000ff8d8d7208 */ /* 0x000fe40002800000 */
[----:B------:R-:W-:Y:S02]  /*86f0*/  LOP3.LUT P5, RZ, R157, 0xff, RZ, 0xc0, !PT ;  /* 0x000000ff9dff7812 */ /* 0x000fe400078ac0ff */
[----:B------:R-:W-:Y:S01]  /*8700*/  F2FP.BF16.F32.PACK_AB R143, R141, R140 ;  /* 0x0000008c8d8f723e */ /* 0x000fe200000010ff */
[----:B------:R-:W-:Y:S01]  /*8710*/  FFMA.FTZ R140, R15, UR6, R144 ;  /* 0x000000060f8c7c23 */ /* 0x000fe20008010090 */
[----:B------:R-:W-:Y:S02]  /*8720*/  SHF.L.U32 R141, R130, 0x10, RZ ;  /* 0x00000010828d7819 */ /* 0x000fe400000006ff */
[----:B------:R-:W-:Y:S01]  /*8730*/  PRMT R146, R128, 0x7632, R146 ;  /* 0x0000763280927816 */ /* 0x000fe20000000092 */
[----:B------:R-:W-:-:S03]  /*8740*/  FADD.FTZ R140, R14, -R140 ;  /* 0x8000008c0e8c7221 */ /* 0x000fc60000010000 */
[----:B------:R-:W-:Y:S01]  /*8750*/  SHF.L.U32 R146, R146, 0x10, RZ ;  /* 0x0000001092927819 */ /* 0x000fe200000006ff */
        /* <DEDUP_REMOVED lines=19> */
[----:B------:R-:W-:Y:S01]  /*8890*/  FSEL R140, R140, RZ, P5 ;  /* 0x000000ff8c8c7208 */ /* 0x000fe20002800000 */
[----:B------:R-:W-:Y:S01]  /*88a0*/  IMAD.U32 R145, R128, 0x10000, RZ ;  /* 0x0001000080917824 */ /* 0x000fe200078e00ff */
[----:B------:R-:W-:Y:S01]  /*88b0*/  LOP3.LUT P5, RZ, R156, 0xff, RZ, 0xc0, !PT ;  /* 0x000000ff9cff7812 */ /* 0x000fe200078ac0ff */
[----:B------:R-:W-:-:S05]  /*88c0*/  FMUL.FTZ R141, R141, UR23 ;  /* 0x000000178d8d7c20 */ /* 0x000fca0008410000 */
        /* <DEDUP_REMOVED lines=15> */
.L_x_210:
        /* <DEDUP_REMOVED lines=13> */
[----:B-----5:R-:W-:Y:S01]  /*8a90*/  ISETP.GE.U32.AND P5, PT, R156, RZ, PT ;  /* 0x000000ff9c00720c */ /* 0x020fe20003fa6070 */
[----:B------:R-:W-:Y:S01]  /*8aa0*/  FMUL.FTZ R126, R126, UR24 ;  /* 0x000000187e7e7c20 */ /* 0x000fe20008410000 */
[----:B------:R-:W-:Y:S01]  /*8ab0*/  FMUL.FTZ R125, R125, UR24 ;  /* 0x000000187d7d7c20 */ /* 0x000fe20008410000 */
[----:B------:R-:W-:Y:S01]  /*8ac0*/  FMUL.FTZ R143, R127, UR23 ;  /* 0x000000177f8f7c20 */ /* 0x000fe20008410000 */
[----:B0-----:R-:W-:Y:S01]  /*8ad0*/  FMUL.FTZ R140, R124, UR23 ;  /* 0x000000177c8c7c20 */ /* 0x001fe20008410000 */
[----:B------:R-:W-:-:S02]  /*8ae0*/  LOP3.LUT P6, RZ, R157, 0xff0000, RZ, 0xc0, !PT ;  /* 0x00ff00009dff7812 */ /* 0x000fc400078cc0ff */
[----:B------:R-:W-:Y:S02]  /*8af0*/  ISETP.GE.U32.AND.EX P5, PT, R157, 0x1000000, PT, P5 ;  /* 0x010000009d00780c */ /* 0x000fe40003fa6150 */
[----:B------:R-:W-:Y:S01]  /*8b00*/  F2FP.BF16.F32.PACK_AB R127, R124, R127 ;  /* 0x0000007f7c7f723e */ /* 0x000fe200000010ff */
[----:B------:R-:W-:Y:S01]  /*8b10*/  FMUL.FTZ R124, R126, UR23 ;  /* 0x000000177e7c7c20 */ /* 0x000fe20008410000 */
[C---:B------:R-:W-:Y:S01]  /*8b20*/  F2FP.BF16.F32.PACK_AB R126, R125.reuse, R126 ;  /* 0x0000007e7d7e723e */ /* 0x040fe200000010ff */
[----:B------:R-:W-:Y:S01]  /*8b30*/  FMUL.FTZ R125, R125, UR23 ;  /* 0x000000177d7d7c20 */ /* 0x000fe20008410000 */
[----:B------:R-:W-:Y:S02]  /*8b40*/  FSEL R143, R143, RZ, P6 ;  /* 0x000000ff8f8f7208 */ /* 0x000fe40003000000 */
[----:B------:R-:W-:Y:S02]  /*8b50*/  FSEL R140, R140, RZ, P5 ;  /* 0x000000ff8c8c7208 */ /* 0x000fe40002800000 */
[----:B------:R-:W-:-:S02]  /*8b60*/  LOP3.LUT P6, RZ, R157, 0xff, RZ, 0xc0, !PT ;  /* 0x000000ff9dff7812 */ /* 0x000fc400078cc0ff */
[----:B------:R-:W-:Y:S02]  /*8b70*/  LOP3.LUT P5, RZ, R157, 0xff00, RZ, 0xc0, !PT ;  /* 0x0000ff009dff7812 */ /* 0x000fe400078ac0ff */
[----:B------:R-:W-:Y:S02]  /*8b80*/  FSEL R124, R124, RZ, P6 ;  /* 0x000000ff7c7c7208 */ /* 0x000fe40003000000 */
        /* <DEDUP_REMOVED lines=11> */
[----:B------:R-:W-:Y:S01]  /*8c40*/  FMUL.FTZ R124, R140, UR23 ;  /* 0x000000178c7c7c20 */ /* 0x000fe20008410000 */
[C---:B------:R-:W-:Y:S01]  /*8c50*/  FMUL.FTZ R141, R125.reuse, UR23 ;  /* 0x000000177d8d7c20 */ /* 0x040fe20008410000 */
[----:B------:R-:W-:Y:S01]  /*8c60*/  F2FP.BF16.F32.PACK_AB R125, R125, R140 ;  /* 0x0000008c7d7d723e */ /* 0x000fe200000010ff */
[----:B------:R-:W-:Y:S02]  /*8c70*/  FFMA.FTZ R140, R160, UR6, R144 ;  /* 0x00000006a08c7c23 */ /* 0x000fe40008010090 */
        /* <DEDUP_REMOVED lines=17> */
.L_x_212:
[--C-:B0-----:R-:W-:Y:S01]  /*8d90*/  FFMA.FTZ R141, R170, UR6, R144.reuse ;  /* 0x00000006aa8d7c23 */ /* 0x101fe20008010090 */
        /* <DEDUP_REMOVED lines=51> */
[----:B------:R-:W-:-:S07]  /*90d0*/  F2FP.BF16.F32.PACK_AB R140, R140, R145 ;  /* 0x000000918c8c723e */ /* 0x000fce00000010ff */
.L_x_208:
[----:B------:R-:W0:Y:S01]  /*90e0*/  @UP0 LDCU.64 UR28, c[0x0][0x478] ;  /* 0x00008f00ff1c07ac */ /* 0x000e220008000a00 */
[----:B------:R-:W-:Y:S01]  /*90f0*/  PLOP3.LUT P5, PT, PT, PT, UP0, 0x80, 0x8 ;  /* 0x000000000008781c */ /* 0x000fe20003faf008 */
[----:B------:R-:W-:Y:S01]  /*9100*/  HFMA2 R146, -RZ, RZ, 0, 9.5367431640625e-07 ;  /* 0x00000010ff927431 */ /* 0x000fe200000001ff */
[----:B------:R-:W-:-:S11]  /*9110*/  PLOP3.LUT P6, PT, PT, PT, UP0, 0x80, 0x8 ;  /* 0x000000000008781c */ /* 0x000fd60003fcf008 */
[----:B0-----:R-:W-:-:S05]  /*9120*/  @P5 IMAD.WIDE.U32 R146, R27, R146, UR28 ;  /* 0x0000001c1b925e25 */ /* 0x001fca000f8e0092 */
[----:B------:R0:W-:Y:S02]  /*9130*/  @P6 STG.E.128 desc[UR10][R146.64], R124 ;  /* 0x0000007c92006986 */ /* 0x0001e4000c101d0a */
[----:B0-----:R-:W0:Y:S02]  /*9140*/  LDC.64 R146, c[0x0][0x468] ;  /* 0x00011a00ff927b82 */ /* 0x001e240000000a00 */
[----:B0-----:R-:W-:-:S05]  /*9150*/  IMAD.WIDE.U32 R146, R27, 0x10, R146 ;  /* 0x000000101b927825 */ /* 0x001fca00078e0092 */
[----:B------:R0:W-:Y:S02]  /*9160*/  STG.E.128 desc[UR10][R146.64], R140 ;  /* 0x0000008c92007986 */ /* 0x0001e4000c101d0a */
[----:B0-----:R-:W0:Y:S02]  /*9170*/  @P0 LDC.64 R140, c[0x0][0x470] ;  /* 0x00011c00ff8c0b82 */ /* 0x001e240000000a00 */
[----:B0-----:R-:W-:-:S04]  /*9180*/  @P0 IMAD.WIDE.U32 R140, R27, 0x10, R140 ;  /* 0x000000101b8c0825 */ /* 0x001fc800078e008c */
[----:B------:R-:W-:Y:S01]  /*9190*/  VIADD R27, R27, 0x100 ;  /* 0x000001001b1b7836 */ /* 0x000fe20000000000 */
[----:B------:R1:W-:Y:S06]  /*91a0*/  @P0 STG.E.128 desc[UR10][R140.64], R116 ;  /* 0x000000748c000986 */ /* 0x0003ec000c101d0a */
.L_x_204:
[----:B------:R-:W-:Y:S05]  /*91b0*/  BSYNC.RECONVERGENT B0 ;  /* 0x0000000000007941 */ /* 0x000fea0003800200 */
.L_x_203:
        /* <DEDUP_REMOVED lines=11> */
[----:B01---5:R-:W-:Y:S01]  /*9270*/  PRMT R118, R135, 0x7632, R118 ;  /* 0x0000763287767816 */ /* 0x023fe20000000076 */
[--C-:B------:R-:W-:Y:S01]  /*9280*/  FFMA.FTZ R116, R190, UR6, R144.reuse ;  /* 0x00000006be747c23 */ /* 0x100fe20008010090 */
[----:B------:R-:W-:Y:S01]  /*9290*/  FFMA.FTZ R119, R167, UR6, R144 ;  /* 0x00000006a7777c23 */ /* 0x000fe20008010090 */
[----:B------:R-:W-:Y:S01]  /*92a0*/  IMAD.U32 R125, R135, 0x10000, RZ ;  /* 0x00010000877d7824 */ /* 0x000fe200078e00ff */
[----:B------:R-:W-:Y:S01]  /*92b0*/  SHF.L.U32 R118, R118, 0x10, RZ ;  /* 0x0000001076767819 */ /* 0x000fe200000006ff */
        /* <DEDUP_REMOVED lines=8> */
[----:B------:R-:W-:Y:S01]  /*9340*/  LOP3.LUT P5, RZ, R39, 0xff0000, RZ, 0xc0, !PT ;  /* 0x00ff000027ff7812 */ /* 0x000fe200078ac0ff */
[--C-:B------:R-:W-:Y:S01]  /*9350*/  FADD.FTZ R124, R184, -R116.reuse ;  /* 0x80000074b87c7221 */ /* 0x100fe20000010000 */
[----:B------:R-:W-:Y:S01]  /*9360*/  PRMT R116, R133, 0x7632, R116 ;  /* 0x0000763285747816 */ /* 0x000fe20000000074 */
[----:B------:R-:W-:Y:S01]  /*9370*/  FFMA.FTZ R126, R9, UR6, R144 ;  /* 0x00000006097e7c23 */ /* 0x000fe20008010090 */
[----:B------:R-:W-:-:S02]  /*9380*/  PRMT R117, R134, 0x7632, R117 ;  /* 0x0000763286757816 */ /* 0x000fc40000000075 */
[----:B------:R-:W-:Y:S01]  /*9390*/  SHF.L.U32 R116, R116, 0x10, RZ ;  /* 0x0000001074747819 */ /* 0x000fe200000006ff */
[----:B------:R-:W-:Y:S01]  /*93a0*/  FADD.FTZ R126, R8, -R126 ;  /* 0x8000007e087e7221 */ /* 0x000fe20000010000 */
[----:B------:R-:W-:Y:S02]  /*93b0*/  SHF.L.U32 R117, R117, 0x10, RZ ;  /* 0x0000001075757819 */ /* 0x000fe400000006ff */
[----:B------:R-:W-:Y:S01]  /*93c0*/  SHF.L.U32 R125, R134, 0x10, RZ ;  /* 0x00000010867d7819 */ /* 0x000fe200000006ff */
[----:B------:R-:W-:Y:S01]  /*93d0*/  FFMA.FTZ R140, R119, UR24, R116 ;  /* 0x00000018778c7c23 */ /* 0x000fe20008010074 */
[----:B------:R-:W-:Y:S01]  /*93e0*/  FMUL.FTZ R119, R127, UR23 ;  /* 0x000000177f777c20 */ /* 0x000fe20008410000 */
[C---:B------:R-:W-:Y:S01]  /*93f0*/  F2FP.BF16.F32.PACK_AB R127, R118.reuse, R127 ;  /* 0x0000007f767f723e */ /* 0x040fe200000010ff */
[----:B------:R-:W-:Y:S01]  /*9400*/  FMUL.FTZ R118, R118, UR23 ;  /* 0x0000001776767c20 */ /* 0x000fe20008410000 */
[----:B------:R-:W-:Y:S01]  /*9410*/  FFMA.FTZ R117, R124, UR24, R117 ;  /* 0x000000187c757c23 */ /* 0x000fe20008010075 */
[----:B------:R-:W-:Y:S01]  /*9420*/  FFMA.FTZ R126, R126, UR24, R125 ;  /* 0x000000187e7e7c23 */ /* 0x000fe2000801007d */
[----:B------:R-:W-:-:S02]  /*9430*/  FSEL R116, R119, RZ, P6 ;  /* 0x000000ff77747208 */ /* 0x000fc40003000000 */
[----:B------:R-:W-:Y:S02]  /*9440*/  FSEL R119, R119, RZ, P5 ;  /* 0x000000ff77777208 */ /* 0x000fe40002800000 */
[----:B------:R-:W-:Y:S02]  /*9450*/  ISETP.GE.U32.AND P5, PT, R38, RZ, PT ;  /* 0x000000ff2600720c */ /* 0x000fe40003fa6070 */
[----:B------:R-:W-:Y:S02]  /*9460*/  ISETP.GE.U32.AND P6, PT, R154, RZ, PT ;  /* 0x000000ff9a00720c */ /* 0x000fe40003fc6070 */
[----:B------:R-:W-:Y:S02]  /*9470*/  ISETP.GE.U32.AND.EX P5, PT, R39, 0x1000000, PT, P5 ;  /* 0x010000002700780c */ /* 0x000fe40003fa6150 */
[----:B------:R-:W-:Y:S02]  /*9480*/  ISETP.GE.U32.AND.EX P6, PT, R155, 0x1000000, PT, P6 ;  /* 0x010000009b00780c */ /* 0x000fe40003fc6160 */
[----:B------:R-:W-:-:S02]  /*9490*/  FSEL R124, R118, RZ, P5 ;  /* 0x000000ff767c7208 */ /* 0x000fc40002800000 */
[----:B------:R-:W-:Y:S02]  /*94a0*/  FSEL R118, R118, RZ, P6 ;  /* 0x000000ff76767208 */ /* 0x000fe40003000000 */
[----:B------:R-:W-:Y:S02]  /*94b0*/  LOP3.LUT P6, RZ, R155, 0xff, RZ, 0xc0, !PT ;  /* 0x000000ff9bff7812 */ /* 0x000fe400078cc0ff */
[----:B------:R-:W-:Y:S01]  /*94c0*/  F2FP.BF16.F32.PACK_AB R143, R118, R116 ;  /* 0x00000074768f723e */ /* 0x000fe200000010ff */
[----:B------:R-:W-:Y:S01]  /*94d0*/  FMUL.FTZ R118, R126, UR23 ;  /* 0x000000177e767c20 */ /* 0x000fe20008410000 */
[----:B------:R-:W-:Y:S02]  /*94e0*/  LOP3.LUT P5, RZ, R39, 0xff, RZ, 0xc0, !PT ;  /* 0x000000ff27ff7812 */ /* 0x000fe400078ac0ff */
[C---:B------:R-:W-:Y:S01]  /*94f0*/  F2FP.BF16.F32.PACK_AB R126, R117.reuse, R126 ;  /* 0x0000007e757e723e */ /* 0x040fe200000010ff */
[----:B------:R-:W-:Y:S01]  /*9500*/  FMUL.FTZ R117, R117, UR23 ;  /* 0x0000001775757c20 */ /* 0x000fe20008410000 */
[----:B------:R-:W-:-:S02]  /*9510*/  FSEL R116, R118, RZ, P6 ;  /* 0x000000ff76747208 */ /* 0x000fc40003000000 */
[----:B------:R-:W-:Y:S02]  /*9520*/  LOP3.LUT P6, RZ, R39, 0xff00, RZ, 0xc0, !PT ;  /* 0x0000ff0027ff7812 */ /* 0x000fe400078cc0ff */
[----:B------:R-:W-:Y:S02]  /*9530*/  FSEL R118, R118, RZ, P5 ;  /* 0x000000ff76767208 */ /* 0x000fe40002800000 */
[----:B------:R-:W-:Y:S02]  /*9540*/  LOP3.LUT P5, RZ, R155, 0xff00, RZ, 0xc0, !PT ;  /* 0x0000ff009bff7812 */ /* 0x000fe400078ac0ff */
[----:B------:R-:W-:Y:S02]  /*9550*/  F2FP.BF16.F32.PACK_AB R119, R124, R119 ;  /* 0x000000777c77723e */ /* 0x000fe400000010ff */
[C---:B------:R-:W-:Y:S02]  /*9560*/  FSEL R124, R117.reuse, RZ, P6 ;  /* 0x000000ff757c7208 */ /* 0x040fe40003000000 */
[----:B------:R-:W-:-:S02]  /*9570*/  FSEL R117, R117, RZ, P5 ;  /* 0x000000ff75757208 */ /* 0x000fc40002800000 */
[----:B------:R-:W-:Y:S02]  /*9580*/  F2FP.BF16.F32.PACK_AB R118, R124, R118 ;  /* 0x000000767c76723e */ /* 0x000fe400000010ff */
[----:B------:R-:W-:Y:S01]  /*9590*/  F2FP.BF16.F32.PACK_AB R142, R117, R116 ;  /* 0x00000074758e723e */ /* 0x000fe200000010ff */
[----:B------:R-:W-:Y:S01]  /*95a0*/  FFMA.FTZ R116, R11, UR6, R144 ;  /* 0x000000060b747c23 */ /* 0x000fe20008010090 */
[----:B------:R-:W-:Y:S01]  /*95b0*/  IMAD.U32 R117, R133, 0x10000, RZ ;  /* 0x0001000085757824 */ /* 0x000fe200078e00ff */
[----:B------:R-:W-:Y:S02]  /*95c0*/  SHF.L.U32 R124, R132, 0x10, RZ ;  /* 0x00000010847c7819 */ /* 0x000fe400000006ff */
[----:B------:R-:W-:Y:S01]  /*95d0*/  FADD.FTZ R116, R10, -R116 ;  /* 0x800000740a747221 */ /* 0x000fe20000010000 */
[C---:B------:R-:W-:Y:S02]  /*95e0*/  LOP3.LUT P5, RZ, R38.reuse, 0xff0000, RZ, 0xc0, !PT ;  /* 0x00ff000026ff7812 */ /* 0x040fe400078ac0ff */
[----:B------:R-:W-:Y:S01]  /*95f0*/  LOP3.LUT P6, RZ, R38, 0xff000000, RZ, 0xc0, !PT ;  /* 0xff00000026ff7812 */ /* 0x000fe200078cc0ff */
[----:B------:R-:W-:Y:S01]  /*9600*/  FFMA.FTZ R125, R116, UR24, R117 ;  /* 0x00000018747d7c23 */ /* 0x000fe20008010075 */
[----:B------:R-:W-:Y:S01]  /*9610*/  FFMA.FTZ R117, R13, UR6, R144 ;  /* 0x000000060d757c23 */ /* 0x000fe20008010090 */
[----:B------:R-:W-:-:S02]  /*9620*/  PRMT R141, R132, 0x7632, R141 ;  /* 0x00007632848d7816 */ /* 0x000fc4000000008d */
[----:B------:R-:W-:Y:S01]  /*9630*/  FMUL.FTZ R116, R125, UR23 ;  /* 0x000000177d747c20 */ /* 0x000fe20008410000 */
[----:B------:R-:W-:Y:S01]  /*9640*/  F2FP.BF16.F32.PACK_AB R125, R140, R125 ;  /* 0x0000007d8c7d723e */ /* 0x000fe200000010ff */
[----:B------:R-:W-:Y:S01]  /*9650*/  FADD.FTZ R117, R12, -R117 ;  /* 0x800000750c757221 */ /* 0x000fe20000010000 */
[----:B------:R-:W-:Y:S01]  /*9660*/  FMUL.FTZ R140, R140, UR23 ;  /* 0x000000178c8c7c20 */ /* 0x000fe20008410000 */
[----:B------:R-:W-:Y:S02]  /*9670*/  SHF.L.U32 R141, R141, 0x10, RZ ;  /* 0x000000108d8d7819 */ /* 0x000fe400000006ff */
[----:B------:R-:W-:Y:S01]  /*9680*/  FFMA.FTZ R145, R117, UR24, R124 ;  /* 0x0000001875917c23 */ /* 0x000fe2000801007c */
[----:B------:R-:W-:Y:S02]  /*9690*/  FSEL R117, R116, RZ, P5 ;  /* 0x000000ff74757208 */ /* 0x000fe40002800000 */
[----:B------:R-:W-:Y:S01]  /*96a0*/  FSEL R124, R140, RZ, P6 ;  /* 0x000000ff8c7c7208 */ /* 0x000fe20003000000 */
[----:B------:R-:W-:Y:S01]  /*96b0*/  FMUL.FTZ R146, R145, UR23 ;  /* 0x0000001791927c20 */ /* 0x000fe20008410000 */
[----:B------:R-:W-:-:S02]  /*96c0*/  LOP3.LUT P5, RZ, R154, 0xff0000, RZ, 0xc0, !PT ;  /* 0x00ff00009aff7812 */ /* 0x000fc400078ac0ff */
        /* <DEDUP_REMOVED lines=21> */
.L_x_217:
[--C-:B01----:R-:W-:Y:S01]  /*9820*/  FFMA.FTZ R116, R167, UR6, R144.reuse ;  /* 0x00000006a7747c23 */ /* 0x103fe20008010090 */
        /* <DEDUP_REMOVED lines=11> */
[----:B------:R-:W-:Y:S01]  /*98e0*/  SHF.L.U32 R117, R117, 0x10, RZ ;  /* 0x0000001075757819 */ /* 0x000fe200000006ff */
[--C-:B------:R-:W-:Y:S01]  /*98f0*/  FFMA.FTZ R119, R119, UR24, R140.reuse ;  /* 0x0000001877777c23 */ /* 0x100fe2000801008c */
[----:B------:R-:W-:Y:S02]  /*9900*/  LOP3.LUT P5, RZ, R39, 0xff0000, RZ, 0xc0, !PT ;  /* 0x00ff000027ff7812 */ /* 0x000fe400078ac0ff */
        /* <DEDUP_REMOVED lines=16> */
[----:B------:R-:W-:Y:S01]  /*9a10*/  F2FP.BF16.F32.PACK_AB R143, R143, R116 ;  /* 0x000000748f8f723e */ /* 0x000fe200000010ff */
[----:B------:R-:W-:Y:S01]  /*9a20*/  IMAD.U32 R116, R134, 0x10000, RZ ;  /* 0x0001000086747824 */ /* 0x000fe200078e00ff */
[C---:B------:R-:W-:Y:S01]  /*9a30*/  LOP3.LUT P5, RZ, R39.reuse, 0xff, RZ, 0xc0, !PT ;  /* 0x000000ff27ff7812 */ /* 0x040fe200078ac0ff */
[----:B------:R-:W-:Y:S01]  /*9a40*/  FADD.FTZ R117, R8, -R117 ;  /* 0x8000007508757221 */ /* 0x000fe20000010000 */
[----:B------:R-:W-:-:S03]  /*9a50*/  LOP3.LUT P6, RZ, R39, 0xff00, RZ, 0xc0, !PT ;  /* 0x0000ff0027ff7812 */ /* 0x000fc600078cc0ff */
[----:B------:R-:W-:Y:S01]  /*9a60*/  FFMA.FTZ R117, R117, UR24, R116 ;  /* 0x0000001875757c23 */ /* 0x000fe20008010074 */
[----:B------:R-:W-:-:S03]  /*9a70*/  FFMA.FTZ R116, R11, UR6, R144 ;  /* 0x000000060b747c23 */ /* 0x000fc60008010090 */
[----:B------:R-:W-:Y:S01]  /*9a80*/  FMUL.FTZ R142, R117, UR23 ;  /* 0x00000017758e7c20 */ /* 0x000fe20008410000 */
[----:B------:R-:W-:Y:S01]  /*9a90*/  SHF.L.U32 R117, R133, 0x10, RZ ;  /* 0x0000001085757819 */ /* 0x000fe200000006ff */
[----:B------:R-:W-:-:S03]  /*9aa0*/  FADD.FTZ R116, R10, -R116 ;  /* 0x800000740a747221 */ /* 0x000fc60000010000 */
        /* <DEDUP_REMOVED lines=22> */
[----:B------:R-:W-:Y:S01]  /*9c10*/  F2FP.BF16.F32.PACK_AB R117, R140, R117 ;  /* 0x000000758c75723e */ /* 0x000fe200000010ff */
[----:B------:R-:W-:Y:S01]  /*9c20*/  IMAD.U32 R140, R132, 0x10000, RZ ;  /* 0x00010000848c7824 */ /* 0x000fe200078e00ff */
[----:B------:R-:W-:Y:S01]  /*9c30*/  F2FP.BF16.F32.PACK_AB R141, R141, R116 ;  /* 0x000000748d8d723e */ /* 0x000fe200000010ff */
[----:B------:R-:W-:Y:S01]  /*9c40*/  FFMA.FTZ R116, R13, UR6, R144 ;  /* 0x000000060d747c23 */ /* 0x000fe20008010090 */
[----:B------:R-:W-:-:S02]  /*9c50*/  LOP3.LUT P5, RZ, R154, 0xff00, RZ, 0xc0, !PT ;  /* 0x0000ff009aff7812 */ /* 0x000fc400078ac0ff */
[----:B------:R-:W-:Y:S01]  /*9c60*/  LOP3.LUT P6, RZ, R38, 0xff00, RZ, 0xc0, !PT ;  /* 0x0000ff0026ff7812 */ /* 0x000fe200078cc0ff */
[----:B------:R-:W-:-:S04]  /*9c70*/  FADD.FTZ R116, R12, -R116 ;  /* 0x800000740c747221 */ /* 0x000fc80000010000 */
[--C-:B------:R-:W-:Y:S01]  /*9c80*/  FFMA.FTZ R145, R116, UR24, R140.reuse ;  /* 0x0000001874917c23 */ /* 0x100fe2000801008c */
[----:B------:R-:W-:Y:S01]  /*9c90*/  PRMT R140, R132, 0x7632, R140 ;  /* 0x00007632848c7816 */ /* 0x000fe2000000008c */
[----:B------:R-:W-:Y:S02]  /*9ca0*/  FFMA.FTZ R116, R163, UR6, R144 ;  /* 0x00000006a3747c23 */ /* 0x000fe40008010090 */
[----:B------:R-:W-:Y:S01]  /*9cb0*/  FMUL.FTZ R145, R145, UR23 ;  /* 0x0000001791917c20 */ /* 0x000fe20008410000 */
[----:B------:R-:W-:Y:S01]  /*9cc0*/  SHF.L.U32 R140, R140, 0x10, RZ ;  /* 0x000000108c8c7819 */ /* 0x000fe200000006ff */
        /* <DEDUP_REMOVED lines=12> */
.L_x_216:
[----:B------:R-:W-:-:S04]  /*9d90*/  UISETP.NE.U32.AND UP0, UPT, UR4, URZ, UPT ;  /* 0x000000ff0400728c */ /* 0x000fc8000bf05070 */
[----:B------:R-:W-:-:S09]  /*9da0*/  UISETP.NE.AND.EX UP0, UPT, UR5, URZ, UPT, UP0 ;  /* 0x000000ff0500728c */ /* 0x000fd2000bf05300 */
[----:B------:R-:W-:Y:S05]  /*9db0*/  BRA.U !UP0, `(.L_x_219) ;  /* 0x00000005083c7547 */ /* 0x000fea000b800000 */
[--C-:B01----:R-:W-:Y:S01]  /*9dc0*/  FFMA.FTZ R116, R167, UR6, R144.reuse ;  /* 0x00000006a7747c23 */ /* 0x103fe20008010090 */
        /* <DEDUP_REMOVED lines=78> */
.L_x_219:
        /* <DEDUP_REMOVED lines=75> */
.L_x_215:
        /* <DEDUP_REMOVED lines=22> */
[----:B01----:R-:W-:Y:S01]  /*a8c0*/  FFMA.FTZ R140, R172, UR6, R144 ;  /* 0x00000006ac8c7c23 */ /* 0x003fe20008010090 */
[----:B------:R-:W-:Y:S01]  /*a8d0*/  PRMT R141, R133, 0x7632, R141 ;  /* 0x00007632858d7816 */ /* 0x000fe2000000008d */
[----:B------:R-:W-:Y:S01]  /*a8e0*/  FFMA.FTZ R126, R126, UR24, R124 ;  /* 0x000000187e7e7c23 */ /* 0x000fe2000801007c */
[----:B------:R-:W-:Y:S01]  /*a8f0*/  FMUL.FTZ R124, R127, UR23 ;  /* 0x000000177f7c7c20 */ /* 0x000fe20008410000 */
[----:B------:R-:W-:Y:S01]  /*a900*/  FADD.FTZ R140, R168, -R140 ;  /* 0x8000008ca88c7221 */ /* 0x000fe20000010000 */
[----:B------:R-:W-:Y:S01]  /*a910*/  SHF.L.U32 R141, R141, 0x10, RZ ;  /* 0x000000108d8d7819 */ /* 0x000fe200000006ff */
[----:B------:R-:W-:Y:S01]  /*a920*/  FMUL.FTZ R125, R126, UR23 ;  /* 0x000000177e7d7c20 */ /* 0x000fe20008410000 */
[----:B------:R-:W-:Y:S01]  /*a930*/  F2FP.BF16.F32.PACK_AB R127, R127, R126 ;  /* 0x0000007e7f7f723e */ /* 0x000fe200000010ff */
[----:B------:R-:W-:Y:S01]  /*a940*/  FFMA.FTZ R126, R9, UR6, R144 ;  /* 0x00000006097e7c23 */ /* 0x000fe20008010090 */
[----:B------:R-:W-:Y:S01]  /*a950*/  FSEL R124, R124, RZ, P5 ;  /* 0x000000ff7c7c7208 */ /* 0x000fe20002800000 */
[----:B------:R-:W-:Y:S01]  /*a960*/  FFMA.FTZ R140, R140, UR24, R141 ;  /* 0x000000188c8c7c23 */ /* 0x000fe2000801008d */
[----:B------:R-:W-:Y:S01]  /*a970*/  FSEL R125, R125, RZ, P6 ;  /* 0x000000ff7d7d7208 */ /* 0x000fe20003000000 */
[----:B------:R-:W-:Y:S01]  /*a980*/  FADD.FTZ R126, R8, -R126 ;  /* 0x8000007e087e7221 */ /* 0x000fe20000010000 */
[----:B------:R-:W-:Y:S01]  /*a990*/  LOP3.LUT P5, RZ, R155, 0xff, RZ, 0xc0, !PT ;  /* 0x000000ff9bff7812 */ /* 0x000fe200078ac0ff */
[----:B------:R-:W-:Y:S01]  /*a9a0*/  FMUL.FTZ R141, R140, UR23 ;  /* 0x000000178c8d7c20 */ /* 0x000fe20008410000 */
[----:B------:R-:W-:Y:S01]  /*a9b0*/  F2FP.BF16.F32.PACK_AB R143, R124, R125 ;  /* 0x0000007d7c8f723e */ /* 0x000fe200000010ff */
[----:B------:R-:W-:Y:S01]  /*a9c0*/  FFMA.FTZ R125, R11, UR6, R144 ;  /* 0x000000060b7d7c23 */ /* 0x000fe20008010090 */
[----:B------:R-:W-:-:S02]  /*a9d0*/  SHF.L.U32 R124, R134, 0x10, RZ ;  /* 0x00000010867c7819 */ /* 0x000fc400000006ff */
[----:B------:R-:W-:Y:S01]  /*a9e0*/  LOP3.LUT P6, RZ, R155, 0xff00, RZ, 0xc0, !PT ;  /* 0x0000ff009bff7812 */ /* 0x000fe200078cc0ff */
[----:B------:R-:W-:Y:S01]  /*a9f0*/  FADD.FTZ R125, R10, -R125 ;  /* 0x8000007d0a7d7221 */ /* 0x000fe20000010000 */
[----:B------:R-:W-:Y:S01]  /*aa00*/  PRMT R145, R132, 0x7632, R145 ;  /* 0x0000763284917816 */ /* 0x000fe20000000091 */
[----:B------:R-:W-:Y:S01]  /*aa10*/  FFMA.FTZ R126, R126, UR24, R124 ;  /* 0x000000187e7e7c23 */ /* 0x000fe2000801007c */
[----:B------:R-:W-:-:S03]  /*aa20*/  IMAD.U32 R124, R133, 0x10000, RZ ;  /* 0x00010000857c7824 */ /* 0x000fc600078e00ff */
[----:B------:R-:W-:Y:S02]  /*aa30*/  IMAD.U32 R145, R145, 0x10000, RZ ;  /* 0x0001000091917824 */ /* 0x000fe400078e00ff */
        /* <DEDUP_REMOVED lines=30> */
.L_x_221:
[----:B01----:R-:W-:Y:S01]  /*ac20*/  FFMA.FTZ R140, R167, UR6, R144 ;  /* 0x00000006a78c7c23 */ /* 0x003fe20008010090 */
[C---:B-----5:R-:W-:Y:S02]  /*ac30*/  SHF.L.U32 R141, R135.reuse, 0x10, RZ ;  /* 0x00000010878d7819 */ /* 0x060fe400000006ff */
[----:B------:R-:W-:Y:S01]  /*ac40*/  PRMT R142, R135, 0x7632, R142 ;  /* 0x00007632878e7816 */ /* 0x000fe2000000008e */
        /* <DEDUP_REMOVED lines=14> */
[----:B------:R-:W-:Y:S01]  /*ad30*/  LOP3.LUT P6, RZ, R155, 0xff00, RZ, 0xc0, !PT ;  /* 0x0000ff009bff7812 */ /* 0x000fe200078cc0ff */
[----:B------:R-:W-:Y:S01]  /*ad40*/  IMAD.U32 R145, R145, 0x10000, RZ ;  /* 0x0001000091917824 */ /* 0x000fe200078e00ff */
[----:B------:R-:W-:-:S02]  /*ad50*/  SHF.L.U32 R142, R142, 0x10, RZ ;  /* 0x000000108e8e7819 */ /* 0x000fc400000006ff */
[----:B------:R-:W-:Y:S02]  /*ad60*/  FSEL R141, R141, RZ, P5 ;  /* 0x000000ff8d8d7208 */ /* 0x000fe40002800000 */
[----:B------:R-:W-:Y:S02]  /*ad70*/  LOP3.LUT P5, RZ, R155, 0xff, RZ, 0xc0, !PT ;  /* 0x000000ff9bff7812 */ /* 0x000fe400078ac0ff */
[----:B------:R-:W-:Y:S01]  /*ad80*/  F2FP.BF16.F32.PACK_AB R143, R141, R140 ;  /* 0x0000008c8d8f723e */ /* 0x000fe200000010ff */
[----:B------:R-:W-:Y:S01]  /*ad90*/  FFMA.FTZ R140, R9, UR6, R144 ;  /* 0x00000006098c7c23 */ /* 0x000fe20008010090 */
[----:B------:R-:W-:Y:S01]  /*ada0*/  IMAD.U32 R141, R134, 0x10000, RZ ;  /* 0x00010000868d7824 */ /* 0x000fe200078e00ff */
[----:B------:R-:W-:Y:S02]  /*adb0*/  PRMT R146, R132, 0x7632, R146 ;  /* 0x0000763284927816 */ /* 0x000fe40000000092 */
[----:B------:R-:W-:Y:S02]  /*adc0*/  FADD.FTZ R140, R8, -R140 ;  /* 0x8000008c088c7221 */ /* 0x000fe40000010000 */
[----:B------:R-:W-:-:S02]  /*add0*/  SHF.L.U32 R146, R146, 0x10, RZ ;  /* 0x0000001092927819 */ /* 0x000fc400000006ff */
        /* <DEDUP_REMOVED lines=38> */
.L_x_220:
        /* <DEDUP_REMOVED lines=17> */
[----:B01----:R-:W-:Y:S01]  /*b150*/  FMUL.FTZ R140, R124, UR23 ;  /* 0x000000177c8c7c20 */ /* 0x003fe20008410000 */
        /* <DEDUP_REMOVED lines=43> */
.L_x_222:
[--C-:B01----:R-:W-:Y:S01]  /*b410*/  FFMA.FTZ R141, R167, UR6, R144.reuse ;  /* 0x00000006a78d7c23 */ /* 0x103fe20008010090 */
        /* <DEDUP_REMOVED lines=52> */
.L_x_218:
[----:B------:R-:W0:Y:S01]  /*b760*/  @UP0 LDCU.64 UR28, c[0x0][0x478] ;  /* 0x00008f00ff1c07ac */ /* 0x000e220008000a00 */
[----:B------:R-:W-:Y:S01]  /*b770*/  PLOP3.LUT P5, PT, PT, PT, UP0, 0x80, 0x8 ;  /* 0x000000000008781c */ /* 0x000fe20003faf008 */
[----:B------:R-:W-:Y:S01]  /*b780*/  IMAD.MOV.U32 R146, RZ, RZ, 0x10 ;  /* 0x00000010ff927424 */ /* 0x000fe200078e00ff */
[----:B------:R-:W-:-:S11]  /*b790*/  PLOP3.LUT P6, PT, PT, PT, UP0, 0x80, 0x8 ;  /* 0x000000000008781c */ /* 0x000fd60003fcf008 */
[----:B0-----:R-:W-:-:S05]  /*b7a0*/  @P5 IMAD.WIDE.U32 R146, R27, R146, UR28 ;  /* 0x0000001c1b925e25 */ /* 0x001fca000f8e0092 */
[----:B------:R0:W-:Y:S02]  /*b7b0*/  @P6 STG.E.128 desc[UR10][R146.64], R124 ;  /* 0x0000007c92006986 */ /* 0x0001e4000c101d0a */
[----:B0-----:R-:W0:Y:S02]  /*b7c0*/  LDC.64 R146, c[0x0][0x468] ;  /* 0x00011a00ff927b82 */ /* 0x001e240000000a00 */
[----:B0-----:R-:W-:-:S05]  /*b7d0*/  IMAD.WIDE.U32 R146, R27, 0x10, R146 ;  /* 0x000000101b927825 */ /* 0x001fca00078e0092 */
[----:B------:R0:W-:Y:S02]  /*b7e0*/  STG.E.128 desc[UR10][R146.64], R140 ;  /* 0x0000008c92007986 */ /* 0x0001e4000c101d0a */
[----:B0-----:R-:W0:Y:S02]  /*b7f0*/  @P0 LDC.64 R140, c[0x0][0x470] ;  /* 0x00011c00ff8c0b82 */ /* 0x001e240000000a00 */
[C---:B0-----:R-:W-:Y:S01]  /*b800*/  @P0 IMAD.WIDE.U32 R140, R27.reuse, 0x10, R140 ;  /* 0x000000101b8c0825 */ /* 0x041fe200078e008c */
[----:B------:R-:W-:-:S04]  /*b810*/  IADD3 R27, PT, PT, R27, 0x100, RZ ;  /* 0x000001001b1b7810 */ /* 0x000fc80007ffe0ff */
[----:B------:R2:W-:Y:S03]  /*b820*/  @P0 STG.E.128 desc[UR10][R140.64], R116 ;  /* 0x000000748c000986 */ /* 0x0005e6000c101d0a */
.L_x_214:
[----:B------:R-:W-:Y:S05]  /*b830*/  BSYNC.RECONVERGENT B0 ;  /* 0x0000000000007941 */ /* 0x000fea0003800200 */
.L_x_213:
        /* <DEDUP_REMOVED lines=11> */
[----:B012--5:R-:W-:Y:S01]  /*b8f0*/  PRMT R118, R139, 0x7632, R118 ;  /* 0x000076328b767816 */ /* 0x027fe20000000076 */
[--C-:B------:R-:W-:Y:S01]  /*b900*/  FFMA.FTZ R116, R192, UR6, R144.reuse ;  /* 0x00000006c0747c23 */ /* 0x100fe20008010090 */
[--C-:B------:R-:W-:Y:S01]  /*b910*/  FFMA.FTZ R117, R30, UR6, R144.reuse ;  /* 0x000000061e757c23 */ /* 0x100fe20008010090 */
[----:B------:R-:W-:Y:S01]  /*b920*/  PRMT R119, R138, 0x7632, R119 ;  /* 0x000076328a777816 */ /* 0x000fe20000000077 */
[----:B------:R-:W-:Y:S01]  /*b930*/  FFMA.FTZ R126, R3, UR6, R144 ;  /* 0x00000006037e7c23 */ /* 0x000fe20008010090 */
[----:B------:R-:W-:Y:S01]  /*b940*/  SHF.L.U32 R118, R118, 0x10, RZ ;  /* 0x0000001076767819 */ /* 0x000fe200000006ff */
[----:B------:R-:W-:Y:S01]  /*b950*/  FADD.FTZ R116, R193, -R116 ;  /* 0x80000074c1747221 */ /* 0x000fe20000010000 */
[----:B------:R-:W-:Y:S01]  /*b960*/  SHF.L.U32 R125, R139, 0x10, RZ ;  /* 0x000000108b7d7819 */ /* 0x000fe200000006ff */
[--C-:B------:R-:W-:Y:S01]  /*b970*/  FADD.FTZ R127, R29, -R117.reuse ;  /* 0x800000751d7f7221 */ /* 0x100fe20000010000 */
[----:B------:R-:W-:Y:S02]  /*b980*/  IMAD.U32 R119, R119, 0x10000, RZ ;  /* 0x0001000077777824 */ /* 0x000fe400078e00ff */
[----:B------:R-:W-:Y:S01]  /*b990*/  FFMA.FTZ R118, R116, UR24, R118 ;  /* 0x0000001874767c23 */ /* 0x000fe20008010076 */
[----:B------:R-:W-:Y:S01]  /*b9a0*/  FFMA.FTZ R116, R185, UR6, R144 ;  /* 0x00000006b9747c23 */ /* 0x000fe20008010090 */
[----:B------:R-:W-:Y:S01]  /*b9b0*/  PRMT R117, R137, 0x7632, R117 ;  /* 0x0000763289757816 */ /* 0x000fe20000000075 */
[----:B------:R-:W-:Y:S01]  /*b9c0*/  FFMA.FTZ R127, R127, UR24, R125 ;  /* 0x000000187f7f7c23 */ /* 0x000fe2000801007d */
[----:B------:R-:W-:Y:S01]  /*b9d0*/  LOP3.LUT P6, RZ, R159, 0xff0000, RZ, 0xc0, !PT ;  /* 0x00ff00009fff7812 */ /* 0x000fe200078cc0ff */
[----:B------:R-:W-:Y:S01]  /*b9e0*/  FADD.FTZ R124, R178, -R116 ;  /* 0x80000074b27c7221 */ /* 0x000fe20000010000 */
[----:B------:R-:W-:Y:S01]  /*b9f0*/  FFMA.FTZ R116, R176, UR6, R144 ;  /* 0x00000006b0747c23 */ /* 0x000fe20008010090 */
[----:B------:R-:W-:Y:S01]  /*ba00*/  SHF.L.U32 R117, R117, 0x10, RZ ;  /* 0x0000001075757819 */ /* 0x000fe200000006ff */
[----:B------:R-:W-:Y:S01]  /*ba10*/  FADD.FTZ R126, R2, -R126 ;  /* 0x8000007e027e7221 */ /* 0x000fe20000010000 */
[----:B------:R-:W-:Y:S01]  /*ba20*/  FFMA.FTZ R124, R124, UR24, R119 ;  /* 0x000000187c7c7c23 */ /* 0x000fe20008010077 */
[----:B------:R-:W-:Y:S01]  /*ba30*/  FADD.FTZ R116, R177, -R116 ;  /* 0x80000074b1747221 */ /* 0x000fe20000010000 */
[----:B------:R-:W-:Y:S01]  /*ba40*/  FMUL.FTZ R119, R127, UR23 ;  /* 0x000000177f777c20 */ /* 0x000fe20008410000 */
[----:B------:R-:W-:Y:S01]  /*ba50*/  LOP3.LUT P5, RZ, R153, 0xff0000, RZ, 0xc0, !PT ;  /* 0x00ff000099ff7812 */ /* 0x000fe200078ac0ff */
[----:B------:R-:W-:-:S02]  /*ba60*/  IMAD.U32 R140, R138, 0x10000, RZ ;  /* 0x000100008a8c7824 */ /* 0x000fc400078e00ff */
[----:B------:R-:W-:Y:S01]  /*ba70*/  FFMA.FTZ R117, R116, UR24, R117 ;  /* 0x0000001874757c23 */ /* 0x000fe20008010075 */
[C---:B------:R-:W-:Y:S01]  /*ba80*/  F2FP.BF16.F32.PACK_AB R127, R118.reuse, R127 ;  /* 0x0000007f767f723e */ /* 0x040fe200000010ff */
[----:B------:R-:W-:Y:S01]  /*ba90*/  FMUL.FTZ R118, R118, UR23 ;  /* 0x0000001776767c20 */ /* 0x000fe20008410000 */
[C---:B------:R-:W-:Y:S01]  /*baa0*/  FSEL R116, R119.reuse, RZ, P6 ;  /* 0x000000ff77747208 */ /* 0x040fe20003000000 */
[----:B------:R-:W-:Y:S01]  /*bab0*/  FFMA.FTZ R126, R126, UR24, R140 ;  /* 0x000000187e7e7c23 */ /* 0x000fe2000801008c */
[----:B------:R-:W-:Y:S02]  /*bac0*/  FSEL R119, R119, RZ, P5 ;  /* 0x000000ff77777208 */ /* 0x000fe40002800000 */
[----:B------:R-:W-:Y:S02]  /*bad0*/  ISETP.GE.U32.AND P5, PT, R152, RZ, PT ;  /* 0x000000ff9800720c */ /* 0x000fe40003fa6070 */
[----:B------:R-:W-:Y:S02]  /*bae0*/  ISETP.GE.U32.AND P6, PT, R158, RZ, PT ;  /* 0x000000ff9e00720c */ /* 0x000fe40003fc6070 */
[----:B------:R-:W-:-:S02]  /*baf0*/  ISETP.GE.U32.AND.EX P5, PT, R153, 0x1000000, PT, P5 ;  /* 0x010000009900780c */ /* 0x000fc40003fa6150 */
[C---:B------:R-:W-:Y:S02]  /*bb00*/  ISETP.GE.U32.AND.EX P6, PT, R159.reuse, 0x1000000, PT, P6 ;  /* 0x010000009f00780c */ /* 0x040fe40003fc6160 */
[C---:B------:R-:W-:Y:S02]  /*bb10*/  FSEL R125, R118.reuse, RZ, P5 ;  /* 0x000000ff767d7208 */ /* 0x040fe40002800000 */
[----:B------:R-:W-:Y:S02]  /*bb20*/  FSEL R118, R118, RZ, P6 ;  /* 0x000000ff76767208 */ /* 0x000fe40003000000 */
[----:B------:R-:W-:Y:S02]  /*bb30*/  LOP3.LUT P6, RZ, R159, 0xff, RZ, 0xc0, !PT ;  /* 0x000000ff9fff7812 */ /* 0x000fe400078cc0ff */
[----:B------:R-:W-:Y:S01]  /*bb40*/  F2FP.BF16.F32.PACK_AB R143, R118, R116 ;  /* 0x00000074768f723e */ /* 0x000fe200000010ff */
[----:B------:R-:W-:Y:S01]  /*bb50*/  FMUL.FTZ R118, R126, UR23 ;  /* 0x000000177e767c20 */ /* 0x000fe20008410000 */
[----:B------:R-:W-:-:S02]  /*bb60*/  LOP3.LUT P5, RZ, R153, 0xff, RZ, 0xc0, !PT ;  /* 0x000000ff99ff7812 */ /* 0x000fc400078ac0ff */
[----:B------:R-:W-:Y:S01]  /*bb70*/  F2FP.BF16.F32.PACK_AB R119, R125, R119 ;  /* 0x000000777d77723e */ /* 0x000fe200000010ff */
[----:B------:R-:W-:Y:S01]  /*bb80*/  FFMA.FTZ R125, R5, UR6, R144 ;  /* 0x00000006057d7c23 */ /* 0x000fe20008010090 */
[----:B------:R-:W-:Y:S02]  /*bb90*/  FSEL R116, R118, RZ, P6 ;  /* 0x000000ff76747208 */ /* 0x000fe40003000000 */
[C---:B------:R-:W-:Y:S01]  /*bba0*/  F2FP.BF16.F32.PACK_AB R126, R124.reuse, R126 ;  /* 0x0000007e7c7e723e */ /* 0x040fe200000010ff */
[----:B------:R-:W-:Y:S01]  /*bbb0*/  FMUL.FTZ R124, R124, UR23 ;  /* 0x000000177c7c7c20 */ /* 0x000fe20008410000 */
[----:B------:R-:W-:Y:S01]  /*bbc0*/  FSEL R118, R118, RZ, P5 ;  /* 0x000000ff76767208 */ /* 0x000fe20002800000 */
[----:B------:R-:W-:Y:S01]  /*bbd0*/  FADD.FTZ R125, R4, -R125 ;  /* 0x8000007d047d7221 */ /* 0x000fe20000010000 */
[----:B------:R-:W-:Y:S02]  /*bbe0*/  LOP3.LUT P5, RZ, R153, 0xff00, RZ, 0xc0, !PT ;  /* 0x0000ff0099ff7812 */ /* 0x000fe400078ac0ff */
[----:B------:R-:W-:-:S02]  /*bbf0*/  LOP3.LUT P6, RZ, R159, 0xff00, RZ, 0xc0, !PT ;  /* 0x0000ff009fff7812 */ /* 0x000fc400078cc0ff */
[----:B------:R-:W-:Y:S02]  /*bc00*/  SHF.L.U32 R141, R137, 0x10, RZ ;  /* 0x00000010898d7819 */ /* 0x000fe400000006ff */
[C---:B------:R-:W-:Y:S02]  /*bc10*/  FSEL R140, R124.reuse, RZ, P5 ;  /* 0x000000ff7c8c7208 */ /* 0x040fe40002800000 */
[----:B------:R-:W-:Y:S01]  /*bc20*/  FSEL R124, R124, RZ, P6 ;  /* 0x000000ff7c7c7208 */ /* 0x000fe20003000000 */
[----:B------:R-:W-:Y:S01]  /*bc30*/  FFMA.FTZ R125, R125, UR24, R141 ;  /* 0x000000187d7d7c23 */ /* 0x000fe2000801008d */
[----:B------:R-:W-:Y:S01]  /*bc40*/  F2FP.BF16.F32.PACK_AB R118, R140, R118 ;  /* 0x000000768c76723e */ /* 0x000fe200000010ff */
[----:B------:R-:W-:Y:S01]  /*bc50*/  FMUL.FTZ R140, R117, UR23 ;  /* 0x00000017758c7c20 */ /* 0x000fe20008410000 */
[----:B------:R-:W-:Y:S01]  /*bc60*/  F2FP.BF16.F32.PACK_AB R142, R124, R116 ;  /* 0x000000747c8e723e */ /* 0x000fe200000010ff */
[----:B------:R-:W-:Y:S01]  /*bc70*/  FMUL.FTZ R116, R125, UR23 ;  /* 0x000000177d747c20 */ /* 0x000fe20008410000 */
[----:B------:R-:W-:-:S02]  /*bc80*/  LOP3.LUT P5, RZ, R152, 0xff0000, RZ, 0xc0, !PT ;  /* 0x00ff000098ff7812 */ /* 0x000fc400078ac0ff */
[----:B------:R-:W-:Y:S02]  /*bc90*/  LOP3.LUT P6, RZ, R152, 0xff000000, RZ, 0xc0, !PT ;  /* 0xff00000098ff7812 */ /* 0x000fe400078cc0ff */
[----:B------:R-:W-:Y:S02]  /*bca0*/  F2FP.BF16.F32.PACK_AB R125, R117, R125 ;  /* 0x0000007d757d723e */ /* 0x000fe400000010ff */
[----:B------:R-:W-:Y:S02]  /*bcb0*/  FSEL R117, R116, RZ, P5 ;  /* 0x000000ff74757208 */ /* 0x000fe40002800000 */
[----:B------:R-:W-:Y:S02]  /*bcc0*/  FSEL R124, R140, RZ, P6 ;  /* 0x000000ff8c7c7208 */ /* 0x000fe40003000000 */
[----:B------:R-:W-:Y:S02]  /*bcd0*/  SHF.L.U32 R141, R136, 0x10, RZ ;  /* 0x00000010888d7819 */ /* 0x000fe400000006ff */
[----:B------:R-:W-:Y:S01]  /*bce0*/  F2FP.BF16.F32.PACK_AB R117, R124, R117 ;  /* 0x000000757c75723e */ /* 0x000fe200000010ff */
[----:B------:R-:W-:Y:S01]  /*bcf0*/  FFMA.FTZ R124, R7, UR6, R144 ;  /* 0x00000006077c7c23 */ /* 0x000fe20008010090 */
[----:B------:R-:W-:-:S02]  /*bd00*/  LOP3.LUT P5, RZ, R158, 0xff0000, RZ, 0xc0, !PT ;  /* 0x00ff00009eff7812 */ /* 0x000fc400078ac0ff */
[----:B------:R-:W-:Y:S01]  /*bd10*/  LOP3.LUT P6, RZ, R158, 0xff000000, RZ, 0xc0, !PT ;  /* 0xff0000009eff7812 */ /* 0x000fe200078cc0ff */
[----:B------:R-:W-:Y:S01]  /*bd20*/  FADD.FTZ R124, R6, -R124 ;  /* 0x8000007c067c7221 */ /* 0x000fe20000010000 */
[----:B------:R-:W-:Y:S02]  /*bd30*/  FSEL R116, R116, RZ, P5 ;  /* 0x000000ff74747208 */ /* 0x000fe40002800000 */
[----:B------:R-:W-:Y:S01]  /*bd40*/  LOP3.LUT P5, RZ, R158, 0xff00, RZ, 0xc0, !PT ;  /* 0x0000ff009eff7812 */ /* 0x000fe200078ac0ff */
[----:B------:R-:W-:Y:S01]  /*bd50*/  FFMA.FTZ R124, R124, UR24, R141 ;  /* 0x000000187c7c7c23 */ /* 0x000fe2000801008d */
[--C-:B------:R-:W-:Y:S01]  /*bd60*/  FFMA.FTZ R141, R165, UR6, R144.reuse ;  /* 0x00000006a58d7c23 */ /* 0x100fe20008010090 */
[----:B------:R-:W-:Y:S02]  /*bd70*/  PRMT R144, R136, 0x7632, R144 ;  /* 0x0000763288907816 */ /* 0x000fe40000000090 */
[----:B------:R-:W-:Y:S01]  /*bd80*/  FMUL.FTZ R145, R124, UR23 ;  /* 0x000000177c917c20 */ /* 0x000fe20008410000 */
[----:B------:R-:W-:-:S02]  /*bd90*/  FADD.FTZ R141, R28, -R141 ;  /* 0x8000008d1c8d7221 */ /* 0x000fc40000010000 */
[----:B------:R-:W-:-:S04]  /*bda0*/  IMAD.U32 R144, R144, 0x10000, RZ ;  /* 0x0001000090907824 */ /* 0x000fc800078e00ff */
        /* <DEDUP_REMOVED lines=15> */
.L_x_227:
[--C-:B012---:R-:W-:Y:S01]  /*bea0*/  FFMA.FTZ R117, R30, UR6, R144.reuse ;  /* 0x000000061e757c23 */ /* 0x107fe20008010090 */
[C---:B-----5:R-:W-:Y:S01]  /*beb0*/  SHF.L.U32 R116, R139.reuse, 0x10, RZ ;  /* 0x000000108b747819 */ /* 0x060fe200000006ff */
[--C-:B------:R-:W-:Y:S01]  /*bec0*/  FFMA.FTZ R119, R192, UR6, R144.reuse ;  /* 0x00000006c0777c23 */ /* 0x100fe20008010090 */
        /* <DEDUP_REMOVED lines=8> */
[----:B------:R-:W-:Y:S01]  /*bf50*/  LOP3.LUT P6, RZ, R159, 0xff0000, RZ, 0xc0, !PT ;  /* 0x00ff00009fff7812 */ /* 0x000fe200078cc0ff */
[----:B------:R-:W-:Y:S01]  /*bf60*/  FFMA.FTZ R143, R119, UR24, R143 ;  /* 0x00000018778f7c23 */ /* 0x000fe2000801008f */
[----:B------:R-:W-:Y:S01]  /*bf70*/  FMUL.FTZ R119, R117, UR23 ;  /* 0x0000001775777c20 */ /* 0x000fe20008410000 */
[----:B------:R-:W-:Y:S01]  /*bf80*/  IMAD.U32 R116, R116, 0x10000, RZ ;  /* 0x0001000074747824 */ /* 0x000fe200078e00ff */
[----:B------:R-:W-:Y:S01]  /*bf90*/  LOP3.LUT P5, RZ, R153, 0xff0000, RZ, 0xc0, !PT ;  /* 0x00ff000099ff7812 */ /* 0x000fe200078ac0ff */
[----:B------:R-:W-:Y:S01]  /*bfa0*/  FFMA.FTZ R117, R3, UR6, R144 ;  /* 0x0000000603757c23 */ /* 0x000fe20008010090 */
[----:B------:R-:W-:Y:S01]  /*bfb0*/  SHF.L.U32 R140, R138, 0x10, RZ ;  /* 0x000000108a8c7819 */ /* 0x000fe200000006ff */
[----:B------:R-:W-:Y:S01]  /*bfc0*/  FFMA.FTZ R116, R118, UR24, R116 ;  /* 0x0000001876747c23 */ /* 0x000fe20008010074 */
[C---:B------:R-:W-:Y:S01]  /*bfd0*/  FSEL R118, R119.reuse, RZ, P6 ;  /* 0x000000ff77767208 */ /* 0x040fe20003000000 */
[----:B------:R-:W-:Y:S01]  /*bfe0*/  FADD.FTZ R117, R2, -R117 ;  /* 0x8000007502757221 */ /* 0x000fe20000010000 */
[----:B------:R-:W-:Y:S01]  /*bff0*/  FSEL R119, R119, RZ, P5 ;  /* 0x000000ff77777208 */ /* 0x000fe20002800000 */
[----:B------:R-:W-:Y:S01]  /*c000*/  FMUL.FTZ R143, R143, UR23 ;  /* 0x000000178f8f7c20 */ /* 0x000fe20008410000 */
[----:B------:R-:W-:Y:S01]  /*c010*/  ISETP.GE.U32.AND P5, PT, R152, RZ, PT ;  /* 0x000000ff9800720c */ /* 0x000fe20003fa6070 */
[----:B------:R-:W-:Y:S01]  /*c020*/  FFMA.FTZ R117, R117, UR24, R140 ;  /* 0x0000001875757c23 */ /* 0x000fe2000801008c */
[----:B------:R-:W-:Y:S01]  /*c030*/  ISETP.GE.U32.AND P6, PT, R158, RZ, PT ;  /* 0x000000ff9e00720c */ /* 0x000fe20003fc6070 */
[----:B------:R-:W-:Y:S01]  /*c040*/  FMUL.FTZ R116, R116, UR23 ;  /* 0x0000001774747c20 */ /* 0x000fe20008410000 */
[----:B------:R-:W-:-:S02]  /*c050*/  ISETP.GE.U32.AND.EX P5, PT, R153, 0x1000000, PT, P5 ;  /* 0x010000009900780c */ /* 0x000fc40003fa6150 */
[----:B------:R-:W-:Y:S02]  /*c060*/  ISETP.GE.U32.AND.EX P6, PT, R159, 0x1000000, PT, P6 ;  /* 0x010000009f00780c */ /* 0x000fe40003fc6160 */
[C---:B------:R-:W-:Y:S02]  /*c070*/  FSEL R140, R143.reuse, RZ, P5 ;  /* 0x000000ff8f8c7208 */ /* 0x040fe40002800000 */
[----:B------:R-:W-:Y:S02]  /*c080*/  FSEL R143, R143, RZ, P6 ;  /* 0x000000ff8f8f7208 */ /* 0x000fe40003000000 */
[----:B------:R-:W-:Y:S02]  /*c090*/  LOP3.LUT P6, RZ, R159, 0xff, RZ, 0xc0, !PT ;  /* 0x000000ff9fff7812 */ /* 0x000fe400078cc0ff */
[----:B------:R-:W-:Y:S01]  /*c0a0*/  F2FP.BF16.F32.PACK_AB R143, R143, R118 ;  /* 0x000000768f8f723e */ /* 0x000fe200000010ff */
[----:B------:R-:W-:Y:S01]  /*c0b0*/  FMUL.FTZ R118, R117, UR23 ;  /* 0x0000001775767c20 */ /* 0x000fe20008410000 */
[----:B------:R-:W-:-:S02]  /*c0c0*/  LOP3.LUT P5, RZ, R153, 0xff, RZ, 0xc0, !PT ;  /* 0x000000ff99ff7812 */ /* 0x000fc400078ac0ff */
[----:B------:R-:W-:Y:S02]  /*c0d0*/  F2FP.BF16.F32.PACK_AB R119, R140, R119 ;  /* 0x000000778c77723e */ /* 0x000fe400000010ff */
[C---:B------:R-:W-:Y:S02]  /*c0e0*/  FSEL R117, R118.reuse, RZ, P6 ;  /* 0x000000ff76757208 */ /* 0x040fe40003000000 */
[----:B------:R-:W-:Y:S02]  /*c0f0*/  LOP3.LUT P6, RZ, R153, 0xff00, RZ, 0xc0, !PT ;  /* 0x0000ff0099ff7812 */ /* 0x000fe400078cc0ff */
[----:B------:R-:W-:Y:S02]  /*c100*/  FSEL R118, R118, RZ, P5 ;  /* 0x000000ff76767208 */ /* 0x000fe40002800000 */
[----:B------:R-:W-:Y:S02]  /*c110*/  LOP3.LUT P5, RZ, R159, 0xff00, RZ, 0xc0, !PT ;  /* 0x0000ff009fff7812 */ /* 0x000fe400078ac0ff */
[----:B------:R-:W-:-:S02]  /*c120*/  FSEL R140, R116, RZ, P6 ;  /* 0x000000ff748c7208 */ /* 0x000fc40003000000 */
[----:B------:R-:W-:Y:S02]  /*c130*/  FSEL R116, R116, RZ, P5 ;  /* 0x000000ff74747208 */ /* 0x000fe40002800000 */
[----:B------:R-:W-:Y:S02]  /*c140*/  PRMT R141, R137, 0x7632, R141 ;  /* 0x00007632898d7816 */ /* 0x000fe4000000008d */
[----:B------:R-:W-:Y:S01]  /*c150*/  F2FP.BF16.F32.PACK_AB R142, R116, R117 ;  /* 0x00000075748e723e */ /* 0x000fe200000010ff */
[----:B------:R-:W-:Y:S01]  /*c160*/  FFMA.FTZ R117, R5, UR6, R144 ;  /* 0x0000000605757c23 */ /* 0x000fe20008010090 */
[----:B------:R-:W-:Y:S01]  /*c170*/  SHF.L.U32 R116, R137, 0x10, RZ ;  /* 0x0000001089747819 */ /* 0x000fe200000006ff */
[----:B------:R-:W-:Y:S01]  /*c180*/  IMAD.U32 R141, R141, 0x10000, RZ ;  /* 0x000100008d8d7824 */ /* 0x000fe200078e00ff */
[----:B------:R-:W-:Y:S01]  /*c190*/  LOP3.LUT P6, RZ, R158, 0xff0000, RZ, 0xc0, !PT ;  /* 0x00ff00009eff7812 */ /* 0x000fe200078cc0ff */
[----:B------:R-:W-:Y:S01]  /*c1a0*/  FADD.FTZ R117, R4, -R117 ;  /* 0x8000007504757221 */ /* 0x000fe20000010000 */
[----:B------:R-:W-:-:S02]  /*c1b0*/  LOP3.LUT P5, RZ, R152, 0xff0000, RZ, 0xc0, !PT ;  /* 0x00ff000098ff7812 */ /* 0x000fc400078ac0ff */
[----:B------:R-:W-:Y:S01]  /*c1c0*/  F2FP.BF16.F32.PACK_AB R118, R140, R118 ;  /* 0x000000768c76723e */ /* 0x000fe200000010ff */
[----:B------:R-:W-:Y:S01]  /*c1d0*/  FFMA.FTZ R117, R117, UR24, R116 ;  /* 0x0000001875757c23 */ /* 0x000fe20008010074 */
[----:B------:R-:W-:-:S03]  /*c1e0*/  FFMA.FTZ R116, R176, UR6, R144 ;  /* 0x00000006b0747c23 */ /* 0x000fc60008010090 */
[----:B------:R-:W-:Y:S01]  /*c1f0*/  FMUL.FTZ R117, R117, UR23 ;  /* 0x0000001775757c20 */ /* 0x000fe20008410000 */
[----:B------:R-:W-:-:S04]  /*c200*/  FADD.FTZ R116, R177, -R116 ;  /* 0x80000074b1747221 */ /* 0x000fc80000010000 */
[----:B------:R-:W-:Y:S01]  /*c210*/  FFMA.FTZ R141, R116, UR24, R141 ;  /* 0x00000018748d7c23 */ /* 0x000fe2000801008d */
[----:B------:R-:W-:Y:S02]  /*c220*/  FSEL R116, R117, RZ, P6 ;  /* 0x000000ff75747208 */ /* 0x000fe40003000000 */
[----:B------:R-:W-:Y:S01]  /*c230*/  LOP3.LUT P6, RZ, R152, 0xff000000, RZ, 0xc0, !PT ;  /* 0xff00000098ff7812 */ /* 0x000fe200078cc0ff */
[----:B------:R-:W-:Y:S01]  /*c240*/  FMUL.FTZ R141, R141, UR23 ;  /* 0x000000178d8d7c20 */ /* 0x000fe20008410000 */
[----:B------:R-:W-:Y:S02]  /*c250*/  FSEL R117, R117, RZ, P5 ;  /* 0x000000ff75757208 */ /* 0x000fe40002800000 */
[----:B------:R-:W-:Y:S02]  /*c260*/  LOP3.LUT P5, RZ, R158, 0xff000000, RZ, 0xc0, !PT ;  /* 0xff0000009eff7812 */ /* 0x000fe400078ac0ff */
[C---:B------:R-:W-:Y:S02]  /*c270*/  FSEL R140, R141.reuse, RZ, P6 ;  /* 0x000000ff8d8c7208 */ /* 0x040fe40003000000 */
[----:B------:R-:W-:-:S02]  /*c280*/  FSEL R141, R141, RZ, P5 ;  /* 0x000000ff8d8d7208 */ /* 0x000fc40002800000 */
[----:B------:R-:W-:Y:S02]  /*c290*/  F2FP.BF16.F32.PACK_AB R117, R140, R117 ;  /* 0x000000758c75723e */ /* 0x000fe400000010ff */
[----:B------:R-:W-:Y:S01]  /*c2a0*/  F2FP.BF16.F32.PACK_AB R141, R141, R116 ;  /* 0x000000748d8d723e */ /* 0x000fe200000010ff */
[----:B------:R-:W-:Y:S01]  /*c2b0*/  FFMA.FTZ R116, R7, UR6, R144 ;  /* 0x0000000607747c23 */ /* 0x000fe20008010090 */
[----:B------:R-:W-:Y:S02]  /*c2c0*/  SHF.L.U32 R140, R136, 0x10, RZ ;  /* 0x00000010888c7819 */ /* 0x000fe400000006ff */
[----:B------:R-:W-:Y:S01]  /*c2d0*/  LOP3.LUT P5, RZ, R158, 0xff00, RZ, 0xc0, !PT ;  /* 0x0000ff009eff7812 */ /* 0x000fe200078ac0ff */
[----:B------:R-:W-:Y:S01]  /*c2e0*/  FADD.FTZ R116, R6, -R116 ;  /* 0x8000007406747221 */ /* 0x000fe20000010000 */
[----:B------:R-:W-:-:S03]  /*c2f0*/  LOP3.LUT P6, RZ, R152, 0xff00, RZ, 0xc0, !PT ;  /* 0x0000ff0098ff7812 */ /* 0x000fc600078cc0ff */
[----:B------:R-:W-:Y:S01]  /*c300*/  FFMA.FTZ R116, R116, UR24, R140 ;  /* 0x0000001874747c23 */ /* 0x000fe2000801008c */
[--C-:B------:R-:W-:Y:S01]  /*c310*/  FFMA.FTZ R140, R165, UR6, R144.reuse ;  /* 0x00000006a58c7c23 */ /* 0x100fe20008010090 */
[----:B------:R-:W-:-:S03]  /*c320*/  PRMT R144, R136, 0x7632, R144 ;  /* 0x0000763288907816 */ /* 0x000fc60000000090 */
[----:B------:R-:W-:Y:S01]  /*c330*/  FADD.FTZ R140, R28, -R140 ;  /* 0x8000008c1c8c7221 */ /* 0x000fe20000010000 */
[----:B------:R-:W-:-:S05]  /*c340*/  SHF.L.U32 R144, R144, 0x10, RZ ;  /* 0x0000001090907819 */ /* 0x000fca00000006ff */
[----:B------:R-:W-:Y:S01]  /*c350*/  FFMA.FTZ R140, R140, UR24, R144 ;  /* 0x000000188c8c7c23 */ /* 0x000fe20008010090 */
[----:B------:R-:W-:-:S03]  /*c360*/  FMUL.FTZ R144, R116, UR23 ;  /* 0x0000001774907c20 */ /* 0x000fc60008410000 */
[----:B------:R-:W-:-:S05]  /*c370*/  FMUL.FTZ R145, R140, UR23 ;  /* 0x000000178c917c20 */ /* 0x000fca0008410000 */
[C---:B------:R-:W-:Y:S02]  /*c380*/  FSEL R140, R145.reuse, RZ, P5 ;  /* 0x000000ff918c7208 */ /* 0x040fe40002800000 */
        /* <DEDUP_REMOVED lines=8> */
.L_x_226:
[----:B------:R-:W-:-:S04]  /*c410*/  UISETP.NE.U32.AND UP0, UPT, UR4, URZ, UPT ;  /* 0x000000ff0400728c */ /* 0x000fc8000bf05070 */
[----:B------:R-:W-:-:S09]  /*c420*/  UISETP.NE.AND.EX UP0, UPT, UR5, URZ, UPT, UP0 ;  /* 0x000000ff0500728c */ /* 0x000fd2000bf05300 */
[----:B------:R-:W-:Y:S05]  /*c430*/  BRA.U !UP0, `(.L_x_229) ;  /* 0x00000005083c7547 */ /* 0x000fea000b800000 */
[--C-:B012---:R-:W-:Y:S01]  /*c440*/  FFMA.FTZ R118, R192, UR6, R144.reuse ;  /* 0x00000006c0767c23 */ /* 0x107fe20008010090 */
[----:B------:R-:W-:Y:S01]  /*c450*/  FFMA.FTZ R117, R30, UR6, R144 ;  /* 0x000000061e757c23 */ /* 0x000fe20008010090 */
[----:B-----5:R-:W-:Y:S02]  /*c460*/  ISETP.GE.U32.AND P5, PT, R158, RZ, PT ;  /* 0x000000ff9e00720c */ /* 0x020fe40003fa6070 */
[----:B------:R-:W-:Y:S01]  /*c470*/  FADD.FTZ R118, R193, -R118 ;  /* 0x80000076c1767221 */ /* 0x000fe20000010000 */
[----:B------:R-:W-:Y:S01]  /*c480*/  FADD.FTZ R117, R29, -R117 ;  /* 0x800000751d757221 */ /* 0x000fe20000010000 */
[----:B------:R-:W-:Y:S02]  /*c490*/  ISETP.GE.U32.AND P6, PT, R152, RZ, PT ;  /* 0x000000ff9800720c */ /* 0x000fe40003fc6070 */
[----:B------:R-:W-:Y:S01]  /*c4a0*/  FMUL.FTZ R118, R118, UR24 ;  /* 0x0000001876767c20 */ /* 0x000fe20008410000 */
[----:B------:R-:W-:Y:S01]  /*c4b0*/  FMUL.FTZ R117, R117, UR24 ;  /* 0x0000001875757c20 */ /* 0x000fe20008410000 */
[----:B------:R-:W-:-:S02]  /*c4c0*/  ISETP.GE.U32.AND.EX P5, PT, R159, 0x1000000, PT, P5 ;  /* 0x010000009f00780c */ /* 0x000fc40003fa6150 */
[C---:B------:R-:W-:Y:S01]  /*c4d0*/  FMUL.FTZ R119, R118.reuse, UR23 ;  /* 0x0000001776777c20 */ /* 0x040fe20008410000 */
[----:B------:R-:W-:Y:S02]  /*c4e0*/  ISETP.GE.U32.AND.EX P6, PT, R153, 0x1000000, PT, P6 ;  /* 0x010000009900780c */ /* 0x000fe40003fc6160 */
[----:B------:R-:W-:Y:S01]  /*c4f0*/  F2FP.BF16.F32.PACK_AB R127, R118, R117 ;  /* 0x00000075767f723e */ /* 0x000fe200000010ff */
[----:B------:R-:W-:Y:S01]  /*c500*/  FMUL.FTZ R117, R117, UR23 ;  /* 0x0000001775757c20 */ /* 0x000fe20008410000 */
[----:B------:R-:W-:Y:S02]  /*c510*/  FSEL R116, R119, RZ, P5 ;  /* 0x000000ff77747208 */ /* 0x000fe40002800000 */
        /* <DEDUP_REMOVED lines=50> */
[----:B------:R-:W-:-:S02]  /*c840*/  FADD.FTZ R116, R28, -R116 ;  /* 0x800000741c747221 */ /* 0x000fc40000010000 */
[----:B------:R-:W-:Y:S02]  /*c850*/  FMUL.FTZ R144, R140, UR24 ;  /* 0x000000188c907c20 */ /* 0x000fe40008410000 */
[----:B------:R-:W-:Y:S02]  /*c860*/  FMUL.FTZ R124, R116, UR24 ;  /* 0x00000018747c7c20 */ /* 0x000fe40008410000 */
[----:B------:R-:W-:Y:S02]  /*c870*/  FMUL.FTZ R145, R144, UR23 ;  /* 0x0000001790917c20 */ /* 0x000fe40008410000 */
        /* <DEDUP_REMOVED lines=11> */
.L_x_229:
[--C-:B012---:R-:W-:Y:S01]  /*c930*/  FFMA.FTZ R116, R30, UR6, R144.reuse ;  /* 0x000000061e747c23 */ /* 0x107fe20008010090 */
        /* <DEDUP_REMOVED lines=74> */
.L_x_225:
        /* <DEDUP_REMOVED lines=12> */
[----:B012---:R-:W-:Y:S01]  /*cea0*/  SHF.L.U32 R141, R139, 0x10, RZ ;  /* 0x000000108b8d7819 */ /* 0x007fe200000006ff */
[----:B------:R-:W-:Y:S01]  /*ceb0*/  FADD.FTZ R127, R193, -R127 ;  /* 0x8000007fc17f7221 */ /* 0x000fe20000010000 */
[----:B------:R-:W-:Y:S02]  /*cec0*/  IMAD.U32 R126, R126, 0x10000, RZ ;  /* 0x000100007e7e7824 */ /* 0x000fe400078e00ff */
[----:B------:R-:W-:Y:S01]  /*ced0*/  FFMA.FTZ R125, R124, UR24, R125 ;  /* 0x000000187c7d7c23 */ /* 0x000fe2000801007d */
[----:B------:R-:W-:Y:S01]  /*cee0*/  FFMA.FTZ R124, R30, UR6, R144 ;  /* 0x000000061e7c7c23 */ /* 0x000fe20008010090 */
[----:B------:R-:W-:Y:S01]  /*cef0*/  ISETP.GE.U32.AND P5, PT, R158, RZ, PT ;  /* 0x000000ff9e00720c */ /* 0x000fe20003fa6070 */
[----:B------:R-:W-:Y:S01]  /*cf00*/  FFMA.FTZ R127, R127, UR24, R126 ;  /* 0x000000187f7f7c23 */ /* 0x000fe2000801007e */
[----:B------:R-:W-:Y:S01]  /*cf10*/  FFMA.FTZ R126, R3, UR6, R144 ;  /* 0x00000006037e7c23 */ /* 0x000fe20008010090 */
[----:B------:R-:W-:Y:S01]  /*cf20*/  FADD.FTZ R140, R29, -R124 ;  /* 0x8000007c1d8c7221 */ /* 0x000fe20000010000 */
[----:B------:R-:W-:Y:S01]  /*cf30*/  IMAD.U32 R124, R138, 0x10000, RZ ;  /* 0x000100008a7c7824 */ /* 0x000fe200078e00ff */
[C---:B------:R-:W-:Y:S01]  /*cf40*/  ISETP.GE.U32.AND.EX P5, PT, R159.reuse, 0x1000000, PT, P5 ;  /* 0x010000009f00780c */ /* 0x040fe20003fa6150 */
[----:B------:R-:W-:Y:S01]  /*cf50*/  FADD.FTZ R126, R2, -R126 ;  /* 0x8000007e027e7221 */ /* 0x000fe20000010000 */
[----:B------:R-:W-:Y:S01]  /*cf60*/  FFMA.FTZ R140, R140, UR24, R141 ;  /* 0x000000188c8c7c23 */ /* 0x000fe2000801008d */
[----:B------:R-:W-:-:S02]  /*cf70*/  LOP3.LUT P6, RZ, R159, 0xff0000, RZ, 0xc0, !PT ;  /* 0x00ff00009fff7812 */ /* 0x000fc400078cc0ff */
[----:B------:R-:W-:Y:S01]  /*cf80*/  FFMA.FTZ R126, R126, UR24, R124 ;  /* 0x000000187e7e7c23 */ /* 0x000fe2000801007c */
[C---:B------:R-:W-:Y:S01]  /*cf90*/  FMUL.FTZ R124, R127.reuse, UR23 ;  /* 0x000000177f7c7c20 */ /* 0x040fe20008410000 */
[----:B------:R-:W-:Y:S01]  /*cfa0*/  F2FP.BF16.F32.PACK_AB R127, R127, R140 ;  /* 0x0000008c7f7f723e */ /* 0x000fe200000010ff */
[----:B------:R-:W-:-:S03]  /*cfb0*/  FMUL.FTZ R140, R140, UR23 ;  /* 0x000000178c8c7c20 */ /* 0x000fc60008410000 */
[----:B------:R-:W-:Y:S01]  /*cfc0*/  FSEL R143, R124, RZ, P5 ;  /* 0x000000ff7c8f7208 */ /* 0x000fe20002800000 */
[----:B------:R-:W-:Y:S01]  /*cfd0*/  FMUL.FTZ R124, R126, UR23 ;  /* 0x000000177e7c7c20 */ /* 0x000fe20008410000 */
[C---:B------:R-:W-:Y:S01]  /*cfe0*/  F2FP.BF16.F32.PACK_AB R126, R125.reuse, R126 ;  /* 0x0000007e7d7e723e */ /* 0x040fe200000010ff */
[----:B------:R-:W-:Y:S01]  /*cff0*/  FMUL.FTZ R125, R125, UR23 ;  /* 0x000000177d7d7c20 */ /* 0x000fe20008410000 */
[----:B------:R-:W-:Y:S02]  /*d000*/  FSEL R140, R140, RZ, P6 ;  /* 0x000000ff8c8c7208 */ /* 0x000fe40003000000 */
[C---:B------:R-:W-:Y:S02]  /*d010*/  LOP3.LUT P5, RZ, R159.reuse, 0xff, RZ, 0xc0, !PT ;  /* 0x000000ff9fff7812 */ /* 0x040fe400078ac0ff */
[----:B------:R-:W-:Y:S02]  /*d020*/  LOP3.LUT P6, RZ, R159, 0xff00, RZ, 0xc0, !PT ;  /* 0x0000ff009fff7812 */ /* 0x000fe400078cc0ff */
[----:B------:R-:W-:-:S02]  /*d030*/  FSEL R124, R124, RZ, P5 ;  /* 0x000000ff7c7c7208 */ /* 0x000fc40002800000 */
[----:B------:R-:W-:Y:S02]  /*d040*/  FSEL R125, R125, RZ, P6 ;  /* 0x000000ff7d7d7208 */ /* 0x000fe40003000000 */
[----:B------:R-:W-:Y:S02]  /*d050*/  F2FP.BF16.F32.PACK_AB R143, R143, R140 ;  /* 0x0000008c8f8f723e */ /* 0x000fe400000010ff */
[----:B------:R-:W-:Y:S01]  /*d060*/  F2FP.BF16.F32.PACK_AB R142, R125, R124 ;  /* 0x0000007c7d8e723e */ /* 0x000fe200000010ff */
[----:B------:R-:W-:Y:S01]  /*d070*/  FFMA.FTZ R124, R5, UR6, R144 ;  /* 0x00000006057c7c23 */ /* 0x000fe20008010090 */
[C---:B------:R-:W-:Y:S02]  /*d080*/  SHF.L.U32 R125, R137.reuse, 0x10, RZ ;  /* 0x00000010897d7819 */ /* 0x040fe400000006ff */
[----:B------:R-:W-:Y:S01]  /*d090*/  PRMT R140, R137, 0x7632, R140 ;  /* 0x00007632898c7816 */ /* 0x000fe2000000008c */
[----:B------:R-:W-:Y:S01]  /*d0a0*/  FADD.FTZ R124, R4, -R124 ;  /* 0x8000007c047c7221 */ /* 0x000fe20000010000 */
[----:B------:R-:W-:-:S02]  /*d0b0*/  LOP3.LUT P5, RZ, R158, 0xff0000, RZ, 0xc0, !PT ;  /* 0x00ff00009eff7812 */ /* 0x000fc400078ac0ff */
[----:B------:R-:W-:Y:S01]  /*d0c0*/  SHF.L.U32 R140, R140, 0x10, RZ ;  /* 0x000000108c8c7819 */ /* 0x000fe200000006ff */
[----:B------:R-:W-:Y:S01]  /*d0d0*/  FFMA.FTZ R124, R124, UR24, R125 ;  /* 0x000000187c7c7c23 */ /* 0x000fe2000801007d */
[----:B------:R-:W-:Y:S01]  /*d0e0*/  FFMA.FTZ R125, R176, UR6, R144 ;  /* 0x00000006b07d7c23 */ /* 0x000fe20008010090 */
[----:B------:R-:W-:Y:S02]  /*d0f0*/  LOP3.LUT P6, RZ, R158, 0xff000000, RZ, 0xc0, !PT ;  /* 0xff0000009eff7812 */ /* 0x000fe400078cc0ff */
[----:B------:R-:W-:Y:S01]  /*d100*/  FMUL.FTZ R141, R124, UR23 ;  /* 0x000000177c8d7c20 */ /* 0x000fe20008410000 */
[----:B------:R-:W-:-:S04]  /*d110*/  FADD.FTZ R125, R177, -R125 ;  /* 0x8000007db17d7221 */ /* 0x000fc80000010000 */
[----:B------:R-:W-:Y:S01]  /*d120*/  FFMA.FTZ R125, R125, UR24, R140 ;  /* 0x000000187d7d7c23 */ /* 0x000fe2000801008c */
[----:B------:R-:W-:Y:S02]  /*d130*/  FSEL R141, R141, RZ, P5 ;  /* 0x000000ff8d8d7208 */ /* 0x000fe40002800000 */
[----:B------:R-:W-:Y:S01]  /*d140*/  LOP3.LUT P5, RZ, R158, 0xff, RZ, 0xc0, !PT ;  /* 0x000000ff9eff7812 */ /* 0x000fe200078ac0ff */
[C---:B------:R-:W-:Y:S01]  /*d150*/  FMUL.FTZ R140, R125.reuse, UR23 ;  /* 0x000000177d8c7c20 */ /* 0x040fe20008410000 */
[----:B------:R-:W-:Y:S01]  /*d160*/  F2FP.BF16.F32.PACK_AB R125, R125, R124 ;  /* 0x0000007c7d7d723e */ /* 0x000fe200000010ff */
[----:B------:R-:W-:-:S03]  /*d170*/  FFMA.FTZ R124, R7, UR6, R144 ;  /* 0x00000006077c7c23 */ /* 0x000fc60008010090 */
[----:B------:R-:W-:Y:S01]  /*d180*/  FSEL R140, R140, RZ, P6 ;  /* 0x000000ff8c8c7208 */ /* 0x000fe20003000000 */
[----:B------:R-:W-:Y:S01]  /*d190*/  FADD.FTZ R124, R6, -R124 ;  /* 0x8000007c067c7221 */ /* 0x000fe20000010000 */
[----:B------:R-:W-:Y:S02]  /*d1a0*/  LOP3.LUT P6, RZ, R158, 0xff00, RZ, 0xc0, !PT ;  /* 0x0000ff009eff7812 */ /* 0x000fe400078cc0ff */
[----:B------:R-:W-:Y:S01]  /*d1b0*/  F2FP.BF16.F32.PACK_AB R141, R140, R141 ;  /* 0x0000008d8c8d723e */ /* 0x000fe200000010ff */
[----:B------:R-:W-:-:S04]  /*d1c0*/  IMAD.U32 R140, R136, 0x10000, RZ ;  /* 0x00010000888c7824 */ /* 0x000fc800078e00ff */
[----:B------:R-:W-:Y:S01]  /*d1d0*/  FFMA.FTZ R124, R124, UR24, R140 ;  /* 0x000000187c7c7c23 */ /* 0x000fe2000801008c */
[--C-:B------:R-:W-:Y:S01]  /*d1e0*/  FFMA.FTZ R140, R165, UR6, R144.reuse ;  /* 0x00000006a58c7c23 */ /* 0x100fe20008010090 */
[----:B------:R-:W-:Y:S02]  /*d1f0*/  PRMT R144, R136, 0x7632, R144 ;  /* 0x0000763288907816 */ /* 0x000fe40000000090 */
[----:B------:R-:W-:Y:S01]  /*d200*/  FMUL.FTZ R145, R124, UR23 ;  /* 0x000000177c917c20 */ /* 0x000fe20008410000 */
[----:B------:R-:W-:Y:S01]  /*d210*/  FADD.FTZ R140, R28, -R140 ;  /* 0x8000008c1c8c7221 */ /* 0x000fe20000010000 */
[----:B------:R-:W-:-:S03]  /*d220*/  SHF.L.U32 R144, R144, 0x10, RZ ;  /* 0x0000001090907819 */ /* 0x000fc600000006ff */
[----:B------:R-:W-:Y:S02]  /*d230*/  FSEL R145, R145, RZ, P5 ;  /* 0x000000ff91917208 */ /* 0x000fe40002800000 */
[----:B------:R-:W-:-:S04]  /*d240*/  FFMA.FTZ R144, R140, UR24, R144 ;  /* 0x000000188c907c23 */ /* 0x000fc80008010090 */
[C---:B------:R-:W-:Y:S01]  /*d250*/  FMUL.FTZ R140, R144.reuse, UR23 ;  /* 0x00000017908c7c20 */ /* 0x040fe20008410000 */
[----:B------:R-:W-:-:S04]  /*d260*/  F2FP.BF16.F32.PACK_AB R124, R144, R124 ;  /* 0x0000007c907c723e */ /* 0x000fc800000010ff */
[----:B------:R-:W-:-:S04]  /*d270*/  FSEL R140, R140, RZ, P6 ;  /* 0x000000ff8c8c7208 */ /* 0x000fc80003000000 */
[----:B------:R-:W-:Y:S01]  /*d280*/  F2FP.BF16.F32.PACK_AB R140, R140, R145 ;  /* 0x000000918c8c723e */ /* 0x000fe200000010ff */
[----:B------:R-:W-:Y:S06]  /*d290*/  BRA `(.L_x_228) ;  /* 0x0000000800d07947 */ /* 0x000fec0003800000 */
.L_x_231:
[----:B012---:R-:W-:Y:S01]  /*d2a0*/  FFMA.FTZ R140, R30, UR6, R144 ;  /* 0x000000061e8c7c23 */ /* 0x007fe20008010090 */
        /* <DEDUP_REMOVED lines=11> */
[----:B------:R-:W-:-:S03]  /*d360*/  PRMT R145, R137, 0x7632, R145 ;  /* 0x0000763289917816 */ /* 0x000fc60000000091 */
[--C-:B------:R-:W-:Y:S01]  /*d370*/  FFMA.FTZ R141, R141, UR24, R142.reuse ;  /* 0x000000188d8d7c23 */ /* 0x100fe2000801008e */
[----:B------:R-:W-:Y:S02]  /*d380*/  FSEL R140, R140, RZ, P6 ;  /* 0x000000ff8c8c7208 */ /* 0x000fe40003000000 */
[----:B------:R-:W-:Y:S01]  /*d390*/  PRMT R142, R138, 0x7632, R142 ;  /* 0x000076328a8e7816 */ /* 0x000fe2000000008e */
[----:B------:R-:W-:Y:S01]  /*d3a0*/  FMUL.FTZ R141, R141, UR23 ;  /* 0x000000178d8d7c20 */ /* 0x000fe20008410000 */
[----:B------:R-:W-:Y:S02]  /*d3b0*/  LOP3.LUT P6, RZ, R159, 0xff00, RZ, 0xc0, !PT ;  /* 0x0000ff009fff7812 */ /* 0x000fe400078cc0ff */
[----:B------:R-:W-:Y:S02]  /*d3c0*/  SHF.L.U32 R142, R142, 0x10, RZ ;  /* 0x000000108e8e7819 */ /* 0x000fe400000006ff */
[----:B------:R-:W-:Y:S02]  /*d3d0*/  FSEL R141, R141, RZ, P5 ;  /* 0x000000ff8d8d7208 */ /* 0x000fe40002800000 */
[----:B------:R-:W-:-:S02]  /*d3e0*/  LOP3.LUT P5, RZ, R159, 0xff, RZ, 0xc0, !PT ;  /* 0x000000ff9fff7812 */ /* 0x000fc400078ac0ff */
[----:B------:R-:W-:Y:S01]  /*d3f0*/  F2FP.BF16.F32.PACK_AB R143, R141, R140 ;  /* 0x0000008c8d8f723e */ /* 0x000fe200000010ff */
[----:B------:R-:W-:Y:S01]  /*d400*/  FFMA.FTZ R140, R3, UR6, R144 ;  /* 0x00000006038c7c23 */ /* 0x000fe20008010090 */
[----:B------:R-:W-:Y:S02]  /*d410*/  SHF.L.U32 R141, R138, 0x10, RZ ;  /* 0x000000108a8d7819 */ /* 0x000fe400000006ff */
[----:B------:R-:W-:Y:S01]  /*d420*/  SHF.L.U32 R145, R145, 0x10, RZ ;  /* 0x0000001091917819 */ /* 0x000fe200000006ff */
        /* <DEDUP_REMOVED lines=13> */
[----:B------:R-:W-:-:S03]  /*d500*/  IMAD.U32 R141, R137, 0x10000, RZ ;  /* 0x00010000898d7824 */ /* 0x000fc600078e00ff */
        /* <DEDUP_REMOVED lines=13> */
[--C-:B------:R-:W-:Y:S01]  /*d5e0*/  FFMA.FTZ R140, R7, UR6, R144.reuse ;  /* 0x00000006078c7c23 */ /* 0x100fe20008010090 */
[----:B------:R-:W-:-:S03]  /*d5f0*/  FFMA.FTZ R144, R165, UR6, R144 ;  /* 0x00000006a5907c23 */ /* 0x000fc60008010090 */
[----:B------:R-:W-:Y:S01]  /*d600*/  FADD.FTZ R140, R6, -R140 ;  /* 0x8000008c068c7221 */ /* 0x000fe20000010000 */
[----:B------:R-:W-:-:S03]  /*d610*/  FADD.FTZ R144, R28, -R144 ;  /* 0x800000901c907221 */ /* 0x000fc60000010000 */
[--C-:B------:R-:W-:Y:S01]  /*d620*/  FFMA.FTZ R140, R140, UR24, R145.reuse ;  /* 0x000000188c8c7c23 */ /* 0x100fe20008010091 */
[----:B------:R-:W-:-:S03]  /*d630*/  PRMT R145, R136, 0x7632, R145 ;  /* 0x0000763288917816 */ /* 0x000fc60000000091 */
[----:B------:R-:W-:Y:S02]  /*d640*/  FMUL.FTZ R140, R140, UR23 ;  /* 0x000000178c8c7c20 */ /* 0x000fe40008410000 */
[----:B------:R-:W-:-:S03]  /*d650*/  IMAD.U32 R145, R145, 0x10000, RZ ;  /* 0x0001000091917824 */ /* 0x000fc600078e00ff */
[----:B------:R-:W-:Y:S01]  /*d660*/  FSEL R140, R140, RZ, P5 ;  /* 0x000000ff8c8c7208 */ /* 0x000fe20002800000 */
[----:B------:R-:W-:-:S04]  /*d670*/  FFMA.FTZ R144, R144, UR24, R145 ;  /* 0x0000001890907c23 */ /* 0x000fc80008010091 */
[----:B------:R-:W-:-:S05]  /*d680*/  FMUL.FTZ R144, R144, UR23 ;  /* 0x0000001790907c20 */ /* 0x000fca0008410000 */
[----:B------:R-:W-:-:S04]  /*d690*/  FSEL R144, R144, RZ, P6 ;  /* 0x000000ff90907208 */ /* 0x000fc80003000000 */
[----:B------:R-:W-:Y:S01]  /*d6a0*/  F2FP.BF16.F32.PACK_AB R140, R144, R140 ;  /* 0x0000008c908c723e */ /* 0x000fe200000010ff */
[----:B------:R-:W-:Y:S06]  /*d6b0*/  BRA `(.L_x_228) ;  /* 0x0000000400c87947 */ /* 0x000fec0003800000 */
.L_x_230:
        /* <DEDUP_REMOVED lines=9> */
[----:B-----5:R-:W-:Y:S01]  /*d750*/  ISETP.GE.U32.AND P5, PT, R158, RZ, PT ;  /* 0x000000ff9e00720c */ /* 0x020fe20003fa6070 */
[----:B------:R-:W-:Y:S01]  /*d760*/  FADD.FTZ R126, R2, -R126 ;  /* 0x8000007e027e7221 */ /* 0x000fe20000010000 */
[----:B------:R-:W-:Y:S01]  /*d770*/  FMUL.FTZ R127, R127, UR24 ;  /* 0x000000187f7f7c20 */ /* 0x000fe20008410000 */
[----:B012---:R-:W-:Y:S01]  /*d780*/  FMUL.FTZ R140, R124, UR24 ;  /* 0x000000187c8c7c20 */ /* 0x007fe20008410000 */
[----:B------:R-:W-:Y:S01]  /*d790*/  FADD.FTZ R125, R178, -R125 ;  /* 0x8000007db27d7221 */ /* 0x000fe20000010000 */
[----:B------:R-:W-:Y:S01]  /*d7a0*/  ISETP.GE.U32.AND.EX P5, PT, R159, 0x1000000, PT, P5 ;  /* 0x010000009f00780c */ /* 0x000fe20003fa6150 */
[----:B------:R-:W-:Y:S01]  /*d7b0*/  FMUL.FTZ R124, R127, UR23 ;  /* 0x000000177f7c7c20 */ /* 0x000fe20008410000 */
[----:B------:R-:W-:Y:S01]  /*d7c0*/  FMUL.FTZ R126, R126, UR24 ;  /* 0x000000187e7e7c20 */ /* 0x000fe20008410000 */
[----:B------:R-:W-:Y:S01]  /*d7d0*/  FMUL.FTZ R125, R125, UR24 ;  /* 0x000000187d7d7c20 */ /* 0x000fe20008410000 */
[----:B------:R-:W-:Y:S01]  /*d7e0*/  F2FP.BF16.F32.PACK_AB R127, R127, R140 ;  /* 0x0000008c7f7f723e */ /* 0x000fe200000010ff */
[----:B------:R-:W-:Y:S01]  /*d7f0*/  FMUL.FTZ R140, R140, UR23 ;  /* 0x000000178c8c7c20 */ /* 0x000fe20008410000 */
[----:B------:R-:W-:-:S02]  /*d800*/  LOP3.LUT P6, RZ, R159, 0xff0000, RZ, 0xc0, !PT ;  /* 0x00ff00009fff7812 */ /* 0x000fc400078cc0ff */
        /* <DEDUP_REMOVED lines=35> */
[C---:B------:R-:W-:Y:S01]  /*da40*/  FMUL.FTZ R140, R124.reuse, UR23 ;  /* 0x000000177c8c7c20 */ /* 0x040fe20008410000 */
[----:B------:R-:W-:-:S04]  /*da50*/  F2FP.BF16.F32.PACK_AB R124, R124, R144 ;  /* 0x000000907c7c723e */ /* 0x000fc800000010ff */
[----:B------:R-:W-:-:S04]  /*da60*/  FSEL R140, R140, RZ, P6 ;  /* 0x000000ff8c8c7208 */ /* 0x000fc80003000000 */
[----:B------:R-:W-:Y:S01]  /*da70*/  F2FP.BF16.F32.PACK_AB R140, R140, R145 ;  /* 0x000000918c8c723e */ /* 0x000fe200000010ff */
[----:B------:R-:W-:Y:S06]  /*da80*/  BRA `(.L_x_228) ;  /* 0x0000000000d47947 */ /* 0x000fec0003800000 */
.L_x_232:
[--C-:B012---:R-:W-:Y:S01]  /*da90*/  FFMA.FTZ R141, R30, UR6, R144.reuse ;  /* 0x000000061e8d7c23 */ /* 0x107fe20008010090 */
[----:B------:R-:W-:Y:S01]  /*daa0*/  FFMA.FTZ R140, R192, UR6, R144 ;  /* 0x00000006c08c7c23 */ /* 0x000fe20008010090 */
[----:B-----5:R-:W-:Y:S02]  /*dab0*/  ISETP.GE.U32.AND P5, PT, R158, RZ, PT ;  /* 0x000000ff9e00720c */ /* 0x020fe40003fa6070 */
[----:B------:R-:W-:Y:S01]  /*dac0*/  FADD.FTZ R141, R29, -R141 ;  /* 0x8000008d1d8d7221 */ /* 0x000fe20000010000 */
[----:B------:R-:W-:Y:S01]  /*dad0*/  FADD.FTZ R140, R193, -R140 ;  /* 0x8000008cc18c7221 */ /* 0x000fe20000010000 */
[----:B------:R-:W-:Y:S02]  /*dae0*/  LOP3.LUT P6, RZ, R159, 0xff0000, RZ, 0xc0, !PT ;  /* 0x00ff00009fff7812 */ /* 0x000fe400078cc0ff */
[----:B------:R-:W-:Y:S01]  /*daf0*/  FMUL.FTZ R141, R141, UR24 ;  /* 0x000000188d8d7c20 */ /* 0x000fe20008410000 */
[----:B------:R-:W-:Y:S01]  /*db00*/  FMUL.FTZ R140, R140, UR24 ;  /* 0x000000188c8c7c20 */ /* 0x000fe20008410000 */
[----:B------:R-:W-:-:S02]  /*db10*/  ISETP.GE.U32.AND.EX P5, PT, R159, 0x1000000, PT, P5 ;  /* 0x010000009f00780c */ /* 0x000fc40003fa6150 */
        /* <DEDUP_REMOVED lines=42> */
[----:B------:R-:W-:-:S04]  /*ddc0*/  FSEL R144, R144, RZ, P5 ;  /* 0x000000ff90907208 */ /* 0x000fc80002800000 */
[----:B------:R-:W-:-:S07]  /*ddd0*/  F2FP.BF16.F32.PACK_AB R140, R140, R144 ;  /* 0x000000908c8c723e */ /* 0x000fce00000010ff */
.L_x_228:
[----:B------:R-:W0:Y:S01]  /*dde0*/  @UP0 LDCU.64 UR28, c[0x0][0x478] ;  /* 0x00008f00ff1c07ac */ /* 0x000e220008000a00 */
[----:B------:R-:W-:Y:S02]  /*ddf0*/  PLOP3.LUT P5, PT, PT, PT, UP0, 0x80, 0x8 ;  /* 0x000000000008781c */ /* 0x000fe40003faf008 */
[----:B------:R-:W-:Y:S02]  /*de00*/  PLOP3.LUT P6, PT, PT, PT, UP0, 0x80, 0x8 ;  /* 0x000000000008781c */ /* 0x000fe40003fcf008 */
[----:B------:R-:W-:-:S09]  /*de10*/  MOV R144, 0x10 ;  /* 0x0000001000907802 */ /* 0x000fd20000000f00 */
[----:B0-----:R-:W-:-:S05]  /*de20*/  @P5 IMAD.WIDE.U32 R144, R27, R144, UR28 ;  /* 0x0000001c1b905e25 */ /* 0x001fca000f8e0090 */
[----:B------:R0:W-:Y:S02]  /*de30*/  @P6 STG.E.128 desc[UR10][R144.64], R124 ;  /* 0x0000007c90006986 */ /* 0x0001e4000c101d0a */
[----:B0-----:R-:W0:Y:S02]  /*de40*/  LDC.64 R144, c[0x0][0x468] ;  /* 0x00011a00ff907b82 */ /* 0x001e240000000a00 */
[----:B0-----:R-:W-:-:S05]  /*de50*/  IMAD.WIDE.U32 R144, R27, 0x10, R144 ;  /* 0x000000101b907825 */ /* 0x001fca00078e0090 */
[----:B------:R0:W-:Y:S02]  /*de60*/  STG.E.128 desc[UR10][R144.64], R140 ;  /* 0x0000008c90007986 */ /* 0x0001e4000c101d0a */
[----:B0-----:R-:W0:Y:S02]  /*de70*/  @P0 LDC.64 R140, c[0x0][0x470] ;  /* 0x00011c00ff8c0b82 */ /* 0x001e240000000a00 */
[----:B0-----:R-:W-:-:S05]  /*de80*/  @P0 IMAD.WIDE.U32 R140, R27, 0x10, R140 ;  /* 0x000000101b8c0825 */ /* 0x001fca00078e008c */
[----:B------:R3:W-:Y:S02]  /*de90*/  @P0 STG.E.128 desc[UR10][R140.64], R116 ;  /* 0x000000748c000986 */ /* 0x0007e4000c101d0a */
.L_x_224:
[----:B------:R-:W-:Y:S05]  /*dea0*/  BSYNC.RECONVERGENT B0 ;  /* 0x0000000000007941 */ /* 0x000fea0003800200 */
.L_x_223:
[----:B------:R-:W-:Y:S01]  /*deb0*/  UPLOP3.LUT UP1, UPT, UPT, UPT, UP1, 0x40, 0x4 ;  /* 0x000000000004789c */ /* 0x000fe20003f2e810 */
[----:B------:R-:W-:Y:S10]  /*dec0*/  BRA.U !UP3, `(.L_x_233) ;  /* 0xffffff350b287547 */ /* 0x000ff4000b83ffff */
.L_x_182:
        /* <DEDUP_REMOVED lines=18> */
[----:B--2---:R-:W-:-:S03]  /*dff0*/  IMAD.WIDE.U32 R8, R11, 0x20, R8 ;  /* 0x000000200b087825 */ /* 0x004fc600078e0008 */
[----:B------:R4:W-:Y:S01]  /*e000*/  STG.E.128 desc[UR10][R6.64+0x10], R96 ;  /* 0x0000106006007986 */ /* 0x0009e2000c101d0a */
[----:B------:R-:W-:-:S03]  /*e010*/  VIADD R11, R11, 0x100 ;  /* 0x000001000b0b7836 */ /* 0x000fc60000000000 */
[----:B------:R4:W-:Y:S04]  /*e020*/  STG.E.128 desc[UR10][R8.64], R68 ;  /* 0x0000004408007986 */ /* 0x0009e8000c101d0a */
[----:B------:R4:W-:Y:S02]  /*e030*/  STG.E.128 desc[UR10][R8.64+0x10], R72 ;  /* 0x0000104808007986 */ /* 0x0009e4000c101d0a */
.L_x_235:
[----:B------:R-:W-:Y:S05]  /*e040*/  BSYNC.RECONVERGENT B0 ;  /* 0x0000000000007941 */ /* 0x000fea0003800200 */
.L_x_234:
        /* <DEDUP_REMOVED lines=19> */
.L_x_237:
[----:B------:R-:W-:Y:S05]  /*e180*/  BSYNC.RECONVERGENT B0 ;  /* 0x0000000000007941 */ /* 0x000fea0003800200 */
.L_x_236:
        /* <DEDUP_REMOVED lines=19> */
.L_x_239:
[----:B------:R-:W-:Y:S05]  /*e2c0*/  BSYNC.RECONVERGENT B0 ;  /* 0x0000000000007941 */ /* 0x000fea0003800200 */
.L_x_238:
        /* <DEDUP_REMOVED lines=18> */
.L_x_240:
        /* <DEDUP_REMOVED lines=9> */
.L_x_4800:


//--------------------- .text._ZN10layer_norm31ln_parallel_residual_bwd_kernelINS_13Kernel_traitsI13__nv_bfloat16S2_S2_S2_fjLj8192ELj1ELj1ELj8ELj16ENS_18Kernel_traits_baseILj8192ES2_S2_S2_S2_fjLj256EEEEELb1ELb0ELb1EEEvNS_9BwdParamsE --------------------------
	.section	.text._ZN10layer_norm31ln_parallel_residual_bwd_kernelINS_13Kernel_traitsI13__nv_bfloat16S2_S2_S2_fjLj8192ELj1ELj1ELj8ELj16ENS_18Kernel_traits_baseILj8192ES2_S2_S2_S2_fjLj256EEEEELb1ELb0ELb1EEEvNS_9BwdParamsE,"ax",@progbits
	.align	128
        .global         _ZN10layer_norm31ln_parallel_residual_bwd_kernelINS_13Kernel_traitsI13__nv_bfloat16S2_S2_S2_fjLj8192ELj1ELj1ELj8ELj16ENS_18Kernel_traits_baseILj8192ES2_S2_S2_S2_fjLj256EEEEELb1ELb0ELb1EEEvNS_9BwdParamsE
        .type           _ZN10layer_norm31ln_parallel_residual_bwd_kernelINS_13Kernel_traitsI13__nv_bfloat16S2_S2_S2_fjLj8192ELj1ELj1ELj8ELj16ENS_18Kernel_traits_baseILj8192ES2_S2_S2_S2_fjLj256EEEEELb1ELb0ELb1EEEvNS_9BwdParamsE,@function
        .size           _ZN10layer_norm31ln_parallel_residual_bwd_kernelINS_13Kernel_traitsI13__nv_bfloat16S2_S2_S2_fjLj8192ELj1ELj1ELj8ELj16ENS_18Kernel_traits_baseILj8192ES2_S2_S2_S2_fjLj256EEEEELb1ELb0ELb1EEEvNS_9BwdParamsE,(.L_x_4801 - _ZN10layer_norm31ln_parallel_residual_bwd_kernelINS_13Kernel_traitsI13__nv_bfloat16S2_S2_S2_fjLj8192ELj1ELj1ELj8ELj16ENS_18Kernel_traits_baseILj8192ES2_S2_S2_S2_fjLj256EEEEELb1ELb0ELb1EEEvNS_9BwdParamsE)
        .other          _ZN10layer_norm31ln_parallel_residual_bwd_kernelINS_13Kernel_traitsI13__nv_bfloat16S2_S2_S2_fjLj8192ELj1ELj1ELj8ELj16ENS_18Kernel_traits_baseILj8192ES2_S2_S2_S2_fjLj256EEEEELb1ELb0ELb1EEEvNS_9BwdParamsE,@"STO_CUDA_ENTRY STV_DEFAULT"
_ZN10layer_norm31ln_parallel_residual_bwd_kernelINS_13Kernel_traitsI13__nv_bfloat16S2_S2_S2_fjLj8192ELj1ELj1ELj8ELj16ENS_18Kernel_traits_baseILj8192ES2_S2_S2_S2_fjLj256EEEEELb1ELb0ELb1EEEvNS_9BwdParamsE:
.text._ZN10layer_norm31ln_parallel_residual_bwd_kernelINS_13Kernel_traitsI13__nv_bfloat16S2_S2_S2_fjLj8192ELj1ELj1ELj8ELj16ENS_18Kernel_traits_baseILj8192ES2_S2_S2_S2_fjLj256EEEEELb1ELb0ELb1EEEvNS_9BwdParamsE:
        /* <DEDUP_REMOVED lines=79> */
[----:B------:R-:W-:Y:S01]  /*04f0*/  CS2R R218, SRZ ;  /* 0x0000000000da7805 */ /* 0x000fe2000001ff00 */
[----:B------:R-:W-:Y:S01]  /*0500*/  IMAD.MOV.U32 R217, RZ, RZ, RZ ;  /* 0x000000ffffd97224 */ /* 0x000fe200078e00ff */
[----:B------:R-:W-:Y:S02]  /*0510*/  CS2R R214, SRZ ;  /* 0x0000000000d67805 */ /* 0x000fe4000001ff00 */
[----:B------:R-:W-:-:S02]  /*0520*/  CS2R R242, SRZ ;  /* 0x0000000000f27805 */ /* 0x000fc4000001ff00 */
[----:B------:R-:W-:Y:S02]  /*0530*/  CS2R R240, SRZ ;  /* 0x0000000000f07805 */ /* 0x000fe4000001ff00 */
[----:B------:R-:W-:Y:S02]  /*0540*/  CS2R R238, SRZ ;  /* 0x0000000000ee7805 */ /* 0x000fe4000001ff00 */
[----:B------:R-:W-:Y:S01]  /*0550*/  CS2R R244, SRZ ;  /* 0x0000000000f47805 */ /* 0x000fe2000001ff00 */
[----:B------:R-:W-:Y:S01]  /*0560*/  IMAD.MOV.U32 R235, RZ, RZ, RZ ;  /* 0x000000ffffeb7224 */ /* 0x000fe200078e00ff */
[----:B------:R-:W-:Y:S02]  /*0570*/  CS2R R232, SRZ ;  /* 0x0000000000e87805 */ /* 0x000fe4000001ff00 */
[----:B------:R-:W-:Y:S01]  /*0580*/  MOV R231, RZ ;  /* 0x000000ff00e77202 */ /* 0x000fe20000000f00 */
[----:B-1----:R-:W-:Y:S01]  /*0590*/  IMAD.WIDE.U32 R2, R28, 0x10, R2 ;  /* 0x000000101c027825 */ /* 0x002fe200078e0002 */
[----:B------:R-:W-:-:S02]  /*05a0*/  CS2R R228, SRZ ;  /* 0x0000000000e47805 */ /* 0x000fc4000001ff00 */
[----:B------:R-:W-:Y:S02]  /*05b0*/  CS2R R212, SRZ ;  /* 0x0000000000d47805 */ /* 0x000fe4000001ff00 */
[----:B------:R-:W-:Y:S02]  /*05c0*/  CS2R R210, SRZ ;  /* 0x0000000000d27805 */ /* 0x000fe4000001ff00 */
[----:B------:R-:W-:Y:S01]  /*05d0*/  CS2R R208, SRZ ;  /* 0x0000000000d07805 */ /* 0x000fe2000001ff00 */
[----:B0-----:R-:W3:Y:S01]  /*05e0*/  LDG.E.128 R36, desc[UR18][R2.64] ;  /* 0x0000001202247981 */ /* 0x001ee2000c1e1d00 */
[----:B------:R-:W-:Y:S02]  /*05f0*/  CS2R R206, SRZ ;  /* 0x0000000000ce7805 */ /* 0x000fe4000001ff00 */
[----:B------:R-:W-:Y:S01]  /*0600*/  CS2R R204, SRZ ;  /* 0x0000000000cc7805 */ /* 0x000fe2000001ff00 */
[----:B--2---:R-:W-:Y:S01]  /*0610*/  IMAD.WIDE.U32 R12, R28, 0x10, R12 ;  /* 0x000000101c0c7825 */ /* 0x004fe200078e000c */
[----:B------:R-:W2:Y:S01]  /*0620*/  LDG.E.128 R20, desc[UR18][R2.64+0x2000] ;  /* 0x0020001202147981 */ /* 0x000ea2000c1e1d00 */
[----:B------:R-:W-:-:S02]  /*0630*/  CS2R R202, SRZ ;  /* 0x0000000000ca7805 */ /* 0x000fc4000001ff00 */
[----:B------:R-:W-:Y:S02]  /*0640*/  CS2R R200, SRZ ;  /* 0x0000000000c87805 */ /* 0x000fe4000001ff00 */
[----:B------:R-:W-:Y:S01]  /*0650*/  CS2R R166, SRZ ;  /* 0x0000000000a67805 */ /* 0x000fe2000001ff00 */
[----:B------:R-:W4:Y:S01]  /*0660*/  LDG.E.128 R32, desc[UR18][R12.64] ;  /* 0x000000120c207981 */ /* 0x000f22000c1e1d00 */
[----:B------:R-:W-:Y:S02]  /*0670*/  CS2R R160, SRZ ;  /* 0x0000000000a07805 */ /* 0x000fe4000001ff00 */
[----:B------:R-:W-:Y:S02]  /*0680*/  CS2R R158, SRZ ;  /* 0x00000000009e7805 */ /* 0x000fe4000001ff00 */
[----:B------:R-:W-:Y:S01]  /*0690*/  CS2R R156, SRZ ;  /* 0x00000000009c7805 */ /* 0x000fe2000001ff00 */
[----:B------:R-:W5:Y:S01]  /*06a0*/  LDG.E.128 R28, desc[UR18][R2.64+0x1000] ;  /* 0x00100012021c7981 */ /* 0x000f62000c1e1d00 */
[----:B------:R-:W-:-:S02]  /*06b0*/  CS2R R154, SRZ ;  /* 0x00000000009a7805 */ /* 0x000fc4000001ff00 */
[----:B------:R-:W-:Y:S02]  /*06c0*/  CS2R R152, SRZ ;  /* 0x0000000000987805 */ /* 0x000fe4000001ff00 */
[----:B------:R-:W-:Y:S01]  /*06d0*/  CS2R R150, SRZ ;  /* 0x0000000000967805 */ /* 0x000fe2000001ff00 */
[----:B------:R-:W2:Y:S01]  /*06e0*/  LDG.E.128 R24, desc[UR18][R12.64+0x1000] ;  /* 0x001000120c187981 */ /* 0x000ea2000c1e1d00 */
[----:B------:R-:W-:Y:S02]  /*06f0*/  CS2R R148, SRZ ;  /* 0x0000000000947805 */ /* 0x000fe4000001ff00 */
[----:B------:R-:W-:Y:S02]  /*0700*/  CS2R R146, SRZ ;  /* 0x0000000000927805 */ /* 0x000fe4000001ff00 */
[----:B------:R-:W-:Y:S01]  /*0710*/  CS2R R136, SRZ ;  /* 0x0000000000887805 */ /* 0x000fe2000001ff00 */
[----:B------:R-:W2:Y:S01]  /*0720*/  LDG.E.128 R16, desc[UR18][R12.64+0x2000] ;  /* 0x002000120c107981 */ /* 0x000ea2000c1e1d00 */
[----:B------:R-:W-:-:S02]  /*0730*/  CS2R R134, SRZ ;  /* 0x0000000000867805 */ /* 0x000fc4000001ff00 */
[----:B------:R-:W-:Y:S02]  /*0740*/  CS2R R132, SRZ ;  /* 0x0000000000847805 */ /* 0x000fe4000001ff00 */
[----:B------:R-:W-:Y:S01]  /*0750*/  CS2R R130, SRZ ;  /* 0x0000000000827805 */ /* 0x000fe2000001ff00 */
[----:B------:R-:W2:Y:S01]  /*0760*/  LDG.E.128 R8, desc[UR18][R2.64+0x3000] ;  /* 0x0030001202087981 */ /* 0x000ea2000c1e1d00 */
[----:B------:R-:W-:Y:S02]  /*0770*/  CS2R R128, SRZ ;  /* 0x0000000000807805 */ /* 0x000fe4000001ff00 */
[----:B------:R-:W-:Y:S02]  /*0780*/  CS2R R126, SRZ ;  /* 0x00000000007e7805 */ /* 0x000fe4000001ff00 */
[----:B------:R-:W-:Y:S01]  /*0790*/  CS2R R124, SRZ ;  /* 0x00000000007c7805 */ /* 0x000fe2000001ff00 */
[----:B------:R0:W2:Y:S01]  /*07a0*/  LDG.E.128 R4, desc[UR18][R12.64+0x3000] ;  /* 0x003000120c047981 */ /* 0x0000a2000c1e1d00 */
        /* <DEDUP_REMOVED lines=9> */
[----:B0-----:R-:W-:Y:S01]  /*0840*/  CS2R R12, SRZ ;  /* 0x00000000000c7805 */ /* 0x001fe2000001ff00 */
[----:B------:R-:W-:Y:S01]  /*0850*/  UPLOP3.LUT UP1, UPT, UPT, UPT, UPT, 0x40, 0x4 ;  /* 0x000000000004789c */ /* 0x000fe20003f2e870 */
[----:B------:R-:W0:Y:S01]  /*0860*/  LDCU UR7, c[0x0][0x408] ;  /* 0x00008100ff0777ac */ /* 0x000e220008000800 */
[----:B------:R-:W1:Y:S01]  /*0870*/  LDCU UR21, c[0x0][0x388] ;  /* 0x00007100ff1577ac */ /* 0x000e620008000800 */
[----:B------:R-:W0:Y:S01]  /*0880*/  LDCU.U8 UR20, c[0x0][0x410] ;  /* 0x00008200ff1477ac */ /* 0x000e220008000000 */
[----:B------:R-:W0:Y:S01]  /*0890*/  LDCU UR28, c[0x0][0x400] ;  /* 0x00008000ff1c77ac */ /* 0x000e220008000800 */
[----:B------:R-:W0:Y:S01]  /*08a0*/  LDCU.64 UR30, c[0x0][0x468] ;  /* 0x00008d00ff1e77ac */ /* 0x000e220008000a00 */
[----:B------:R-:W0:Y:S01]  /*08b0*/  LDCU.64 UR8, c[0x0][0x478] ;  /* 0x00008f00ff0877ac */ /* 0x000e220008000a00 */
[----:B------:R-:W0:Y:S01]  /*08c0*/  LDCU.128 UR12, c[0x0][0x3c0] ;  /* 0x00007800ff0c77ac */ /* 0x000e220008000c00 */
[----:B------:R-:W0:Y:S01]  /*08d0*/  LDCU.64 UR22, c[0x0][0x438] ;  /* 0x00008700ff1677ac */ /* 0x000e220008000a00 */
[----:B------:R-:W0:Y:S01]  /*08e0*/  LDCU.64 UR24, c[0x0][0x380] ;  /* 0x00007000ff1877ac */ /* 0x000e220008000a00 */
[----:B------:R-:W0:Y:S01]  /*08f0*/  LDCU.64 UR26, c[0x0][0x470] ;  /* 0x00008e00ff1a77ac */ /* 0x000e220008000a00 */
[----:B---3--:R-:W-:Y:S01]  /*0900*/  IMAD.U32 R3, R36, 0x10000, RZ ;  /* 0x0001000024037824 */ /* 0x008fe200078e00ff */
[----:B------:R-:W-:-:S04]  /*0910*/  SHF.L.U32 R2, R37, 0x10, RZ ;  /* 0x0000001025027819 */ /* 0x000fc800000006ff */
[----:B------:R3:W-:Y:S04]  /*0920*/  STL [R1+0xe4], R3 ;  /* 0x0000e40301007387 */ /* 0x0007e80000100800 */
[----:B------:R1:W-:Y:S01]  /*0930*/  STL [R1+0xd4], R2 ;  /* 0x0000d40201007387 */ /* 0x0003e20000100800 */
[----:B---3--:R-:W-:Y:S01]  /*0940*/  IMAD.U32 R3, R38, 0x10000, RZ ;  /* 0x0001000026037824 */ /* 0x008fe200078e00ff */
[----:B-1----:R-:W-:-:S04]  /*0950*/  SHF.L.U32 R2, R39, 0x10, RZ ;  /* 0x0000001027027819 */ /* 0x002fc800000006ff */
[----:B------:R4:W-:Y:S04]  /*0960*/  STL [R1+0xc4], R3 ;  /* 0x0000c40301007387 */ /* 0x0009e80000100800 */
[----:B------:R1:W-:Y:S01]  /*0970*/  STL [R1+0xb4], R2 ;  /* 0x0000b40201007387 */ /* 0x0003e20000100800 */
[----:B----4-:R-:W-:Y:S01]  /*0980*/  IMAD.U32 R3, R32, 0x10000, RZ ;  /* 0x0001000020037824 */ /* 0x010fe200078e00ff */
[----:B-1----:R-:W-:-:S04]  /*0990*/  SHF.L.U32 R2, R33, 0x10, RZ ;  /* 0x0000001021027819 */ /* 0x002fc800000006ff */
[----:B------:R1:W-:Y:S04]  /*09a0*/  STL [R1+0xe0], R3 ;  /* 0x0000e00301007387 */ /* 0x0003e80000100800 */
[----:B------:R3:W-:Y:S01]  /*09b0*/  STL [R1+0xd0], R2 ;  /* 0x0000d00201007387 */ /* 0x0007e20000100800 */
[----:B-1----:R-:W-:Y:S01]  /*09c0*/  IMAD.U32 R3, R34, 0x10000, RZ ;  /* 0x0001000022037824 */ /* 0x002fe200078e00ff */
[----:B---3--:R-:W-:-:S04]  /*09d0*/  SHF.L.U32 R2, R35, 0x10, RZ ;  /* 0x0000001023027819 */ /* 0x008fc800000006ff */
[----:B------:R5:W-:Y:S04]  /*09e0*/  STL [R1+0xc0], R3 ;  /* 0x0000c00301007387 */ /* 0x000be80000100800 */
[----:B------:R1:W-:Y:S01]  /*09f0*/  STL [R1+0xb0], R2 ;  /* 0x0000b00201007387 */ /* 0x0003e20000100800 */
[----:B-----5:R-:W-:Y:S01]  /*0a00*/  IMAD.U32 R3, R28, 0x10000, RZ ;  /* 0x000100001c037824 */ /* 0x020fe200078e00ff */
[----:B-1----:R-:W-:-:S04]  /*0a10*/  SHF.L.U32 R2, R29, 0x10, RZ ;  /* 0x000000101d027819 */ /* 0x002fc800000006ff */
[----:B------:R1:W-:Y:S04]  /*0a20*/  STL [R1+0xa4], R3 ;  /* 0x0000a40301007387 */ /* 0x0003e80000100800 */
[----:B------:R3:W-:Y:S01]  /*0a30*/  STL [R1+0x94], R2 ;  /* 0x0000940201007387 */ /* 0x0007e20000100800 */
[----:B-1----:R-:W-:Y:S01]  /*0a40*/  IMAD.U32 R3, R30, 0x10000, RZ ;  /* 0x000100001e037824 */ /* 0x002fe200078e00ff */
[----:B---3--:R-:W-:-:S04]  /*0a50*/  SHF.L.U32 R2, R31, 0x10, RZ ;  /* 0x000000101f027819 */ /* 0x008fc800000006ff */
[----:B------:R2:W-:Y:S04]  /*0a60*/  STL [R1+0x84], R3 ;  /* 0x0000840301007387 */ /* 0x0005e80000100800 */
[----:B------:R1:W-:Y:S01]  /*0a70*/  STL [R1+0x74], R2 ;  /* 0x0000740201007387 */ /* 0x0003e20000100800 */
[----:B--2---:R-:W-:Y:S01]  /*0a80*/  IMAD.U32 R3, R24, 0x10000, RZ ;  /* 0x0001000018037824 */ /* 0x004fe200078e00ff */
[----:B-1----:R-:W-:-:S04]  /*0a90*/  SHF.L.U32 R2, R25, 0x10, RZ ;  /* 0x0000001019027819 */ /* 0x002fc800000006ff */
[----:B------:R1:W-:Y:S04]  /*0aa0*/  STL [R1+0xa0], R3 ;  /* 0x0000a00301007387 */ /* 0x0003e80000100800 */
[----:B------:R2:W-:Y:S01]  /*0ab0*/  STL [R1+0x90], R2 ;  /* 0x0000900201007387 */ /* 0x0005e20000100800 */
[----:B-1----:R-:W-:Y:S01]  /*0ac0*/  IMAD.U32 R3, R26, 0x10000, RZ ;  /* 0x000100001a037824 */ /* 0x002fe200078e00ff */
[----:B--2---:R-:W-:-:S04]  /*0ad0*/  SHF.L.U32 R2, R27, 0x10, RZ ;  /* 0x000000101b027819 */ /* 0x004fc800000006ff */
        /* <DEDUP_REMOVED lines=16> */
[----:B------:R-:W-:Y:S04]  /*0be0*/  STL [R1+0x40], R3 ;  /* 0x0000400301007387 */ /* 0x000fe80000100800 */
[----:B------:R1:W-:Y:S02]  /*0bf0*/  STL [R1+0x30], R2 ;  /* 0x0000300201007387 */ /* 0x0003e40000100800 */
[----:B-1----:R-:W-:Y:S01]  /*0c00*/  IMAD.U32 R2, R8, 0x10000, RZ ;  /* 0x0001000008027824 */ /* 0x002fe200078e00ff */
[----:B------:R-:W-:-:S04]  /*0c10*/  SHF.L.U32 R3, R9, 0x10, RZ ;  /* 0x0000001009037819 */ /* 0x000fc800000006ff */
[----:B------:R1:W-:Y:S04]  /*0c20*/  STL [R1+0x24], R2 ;  /* 0x0000240201007387 */ /* 0x0003e80000100800 */
[----:B------:R2:W-:Y:S01]  /*0c30*/  STL [R1+0x14], R3 ;  /* 0x0000140301007387 */ /* 0x0005e20000100800 */
[----:B-1----:R-:W-:Y:S01]  /*0c40*/  IMAD.U32 R2, R10, 0x10000, RZ ;  /* 0x000100000a027824 */ /* 0x002fe200078e00ff */
[----:B------:R-:W-:-:S04]  /*0c50*/  PRMT R0, R36, 0x7632, R0 ;  /* 0x0000763224007816 */ /* 0x000fc80000000000 */
[----:B------:R1:W-:Y:S01]  /*0c60*/  STL [R1+0x4], R2 ;  /* 0x0000040201007387 */ /* 0x0003e20000100800 */
[----:B------:R-:W-:Y:S02]  /*0c70*/  PRMT R49, R37, 0x7632, R49 ;  /* 0x0000763225317816 */ /* 0x000fe40000000031 */
[----:B--2---:R-:W-:Y:S01]  /*0c80*/  SHF.L.U32 R3, R5, 0x10, RZ ;  /* 0x0000001005037819 */ /* 0x004fe200000006ff */
[----:B-1----:R-:W-:Y:S01]  /*0c90*/  IMAD.U32 R2, R4, 0x10000, RZ ;  /* 0x0001000004027824 */ /* 0x002fe200078e00ff */
[----:B------:R-:W-:Y:S01]  /*0ca0*/  PRMT R51, R38, 0x7632, R51 ;  /* 0x0000763226337816 */ /* 0x000fe20000000033 */
[----:B------:R-:W-:-:S03]  /*0cb0*/  IMAD.U32 R75, R0, 0x10000, RZ ;  /* 0x00010000004b7824 */ /* 0x000fc600078e00ff */
[----:B------:R1:W-:Y:S01]  /*0cc0*/  STL [R1+0x20], R2 ;  /* 0x0000200201007387 */ /* 0x0003e20000100800 */
[----:B------:R-:W-:Y:S02]  /*0cd0*/  SHF.L.U32 R0, R49, 0x10, RZ ;  /* 0x0000001031007819 */ /* 0x000fe400000006ff */
[----:B------:R-:W-:Y:S01]  /*0ce0*/  PRMT R53, R39, 0x7632, R53 ;  /* 0x0000763227357816 */ /* 0x000fe20000000035 */
[----:B------:R-:W-:Y:S01]  /*0cf0*/  STL [R1+0x10], R3 ;  /* 0x0000100301007387 */ /* 0x000fe20000100800 */
[----:B------:R-:W-:Y:S01]  /*0d00*/  PRMT R48, R32, 0x7632, R48 ;  /* 0x0000763220307816 */ /* 0x000fe20000000030 */
[----:B-1----:R-:W-:Y:S02]  /*0d10*/  IMAD.U32 R2, R6, 0x10000, RZ ;  /* 0x0001000006027824 */ /* 0x002fe400078e00ff */
[----:B------:R-:W-:Y:S01]  /*0d20*/  IMAD.U32 R49, R51, 0x10000, RZ ;  /* 0x0001000033317824 */ /* 0x000fe200078e00ff */
[----:B------:R-:W-:Y:S02]  /*0d30*/  SHF.L.U32 R51, R53, 0x10, RZ ;  /* 0x0000001035337819 */ /* 0x000fe400000006ff */
[----:B------:R-:W-:Y:S01]  /*0d40*/  STL [R1], R2 ;  /* 0x0000000201007387 */ /* 0x000fe20000100800 */
[----:B------:R-:W-:-:S03]  /*0d50*/  PRMT R50, R33, 0x7632, R50 ;  /* 0x0000763221327816 */ /* 0x000fc60000000032 */
[----:B------:R-:W-:Y:S01]  /*0d60*/  STL [R1+0xdc], R75 ;  /* 0x0000dc4b01007387 */ /* 0x000fe20000100800 */
[----:B------:R-:W-:-:S03]  /*0d70*/  PRMT R52, R34, 0x7632, R52 ;  /* 0x0000763222347816 */ /* 0x000fc60000000034 */
[----:B------:R1:W-:Y:S01]  /*0d80*/  STL [R1+0xcc], R0 ;  /* 0x0000cc0001007387 */ /* 0x0003e20000100800 */
[----:B------:R-:W-:-:S03]  /*0d90*/  PRMT R54, R35, 0x7632, R54 ;  /* 0x0000763223367816 */ /* 0x000fc60000000036 */
[----:B------:R2:W-:Y:S01]  /*0da0*/  STL [R1+0xbc], R49 ;  /* 0x0000bc3101007387 */ /* 0x0005e20000100800 */
[----:B------:R-:W-:Y:S01]  /*0db0*/  PRMT R55, R28, 0x7632, R55 ;  /* 0x000076321c377816 */ /* 0x000fe20000000037 */
[----:B-1----:R-:W-:Y:S02]  /*0dc0*/  IMAD.U32 R0, R48, 0x10000, RZ ;  /* 0x0001000030007824 */ /* 0x002fe400078e00ff */
[----:B------:R-:W-:Y:S01]  /*0dd0*/  STL [R1+0xac], R51 ;  /* 0x0000ac3301007387 */ /* 0x000fe20000100800 */
[----:B------:R-:W-:Y:S01]  /*0de0*/  IMAD.U32 R48, R52, 0x10000, RZ ;  /* 0x0001000034307824 */ /* 0x000fe200078e00ff */
[----:B--2---:R-:W-:Y:S02]  /*0df0*/  SHF.L.U32 R49, R50, 0x10, RZ ;  /* 0x0000001032317819 */ /* 0x004fe400000006ff */
[----:B------:R1:W-:Y:S01]  /*0e00*/  STL [R1+0xd8], R0 ;  /* 0x0000d80001007387 */ /* 0x0003e20000100800 */
[----:B------:R-:W-:Y:S02]  /*0e10*/  PRMT R57, R29, 0x7632, R57 ;  /* 0x000076321d397816 */ /* 0x000fe40000000039 */
[----:B------:R-:W-:Y:S01]  /*0e20*/  PRMT R59, R30, 0x7632, R59 ;  /* 0x000076321e3b7816 */ /* 0x000fe2000000003b */
[----:B------:R2:W-:Y:S01]  /*0e30*/  STL [R1+0xc8], R49 ;  /* 0x0000c83101007387 */ /* 0x0005e20000100800 */
[----:B-1----:R-:W-:-:S03]  /*0e40*/  SHF.L.U32 R0, R54, 0x10, RZ ;  /* 0x0000001036007819 */ /* 0x002fc600000006ff */
[----:B------:R1:W-:Y:S01]  /*0e50*/  STL [R1+0xb8], R48 ;  /* 0x0000b83001007387 */ /* 0x0003e20000100800 */
[----:B------:R-:W-:Y:S01]  /*0e60*/  PRMT R61, R31, 0x7632, R61 ;  /* 0x000076321f3d7816 */ /* 0x000fe2000000003d */
[----:B--2---:R-:W-:Y:S02]  /*0e70*/  IMAD.U32 R49, R55, 0x10000, RZ ;  /* 0x0001000037317824 */ /* 0x004fe400078e00ff */
[----:B------:R2:W-:Y:S01]  /*0e80*/  STL [R1+0xa8], R0 ;  /* 0x0000a80001007387 */ /* 0x0005e20000100800 */
[----:B------:R-:W-:Y:S02]  /*0e90*/  PRMT R56, R24, 0x7632, R56 ;  /* 0x0000763218387816 */ /* 0x000fe40000000038 */
[----:B------:R-:W-:Y:S02]  /*0ea0*/  PRMT R58, R25, 0x7632, R58 ;  /* 0x00007632193a7816 */ /* 0x000fe4000000003a */
[----:B-1----:R-:W-:Y:S01]  /*0eb0*/  SHF.L.U32 R48, R57, 0x10, RZ ;  /* 0x0000001039307819 */ /* 0x002fe200000006ff */
[----:B------:R1:W-:Y:S01]  /*0ec0*/  STL [R1+0x9c], R49 ;  /* 0x00009c3101007387 */ /* 0x0003e20000100800 */
[----:B--2---:R-:W-:-:S03]  /*0ed0*/  IMAD.U32 R0, R59, 0x10000, RZ ;  /* 0x000100003b007824 */ /* 0x004fc600078e00ff */
[----:B------:R2:W-:Y:S01]  /*0ee0*/  STL [R1+0x8c], R48 ;  /* 0x00008c3001007387 */ /* 0x0005e20000100800 */
[----:B------:R-:W-:-:S03]  /*0ef0*/  PRMT R60, R26, 0x7632, R60 ;  /* 0x000076321a3c7816 */ /* 0x000fc6000000003c */
[----:B------:R3:W-:Y:S01]  /*0f00*/  STL [R1+0x7c], R0 ;  /* 0x00007c0001007387 */ /* 0x0007e20000100800 */
[----:B-1----:R-:W-:Y:S02]  /*0f10*/  SHF.L.U32 R49, R61, 0x10, RZ ;  /* 0x000000103d317819 */ /* 0x002fe400000006ff */
[----:B------:R-:W-:Y:S01]  /*0f20*/  PRMT R62, R27, 0x7632, R62 ;  /* 0x000076321b3e7816 */ /* 0x000fe2000000003e */
[----:B--2---:R-:W-:Y:S01]  /*0f30*/  IMAD.U32 R48, R56, 0x10000, RZ ;  /* 0x0001000038307824 */ /* 0x004fe200078e00ff */
[----:B------:R-:W-:Y:S02]  /*0f40*/  PRMT R63, R20, 0x7632, R63 ;  /* 0x00007632143f7816 */ /* 0x000fe4000000003f */
[----:B---3--:R-:W-:Y:S01]  /*0f50*/  SHF.L.U32 R0, R58, 0x10, RZ ;  /* 0x000000103a007819 */ /* 0x008fe200000006ff */
[----:B------:R1:W-:Y:S01]  /*0f60*/  STL [R1+0x6c], R49 ;  /* 0x00006c3101007387 */ /* 0x0003e20000100800 */
[----:B------:R-:W-:-:S03]  /*0f70*/  PRMT R65, R21, 0x7632, R65 ;  /* 0x0000763215417816 */ /* 0x000fc60000000041 */
[----:B------:R2:W-:Y:S01]  /*0f80*/  STL [R1+0x98], R48 ;  /* 0x0000983001007387 */ /* 0x0005e20000100800 */
[----:B------:R-:W-:-:S03]  /*0f90*/  PRMT R67, R22, 0x7632, R67 ;  /* 0x0000763216437816 */ /* 0x000fc60000000043 */
[----:B------:R3:W-:Y:S01]  /*0fa0*/  STL [R1+0x88], R0 ;  /* 0x0000880001007387 */ /* 0x0007e20000100800 */
[----:B-1----:R-:W-:Y:S01]  /*0fb0*/  IMAD.U32 R49, R60, 0x10000, RZ ;  /* 0x000100003c317824 */ /* 0x002fe200078e00ff */
[----:B------:R-:W-:Y:S02]  /*0fc0*/  PRMT R69, R23, 0x7632, R69 ;  /* 0x0000763217457816 */ /* 0x000fe40000000045 */
[----:B--2---:R-:W-:Y:S02]  /*0fd0*/  SHF.L.U32 R48, R62, 0x10, RZ ;  /* 0x000000103e307819 */ /* 0x004fe400000006ff */
[----:B------:R1:W-:Y:S01]  /*0fe0*/  STL [R1+0x78], R49 ;  /* 0x0000783101007387 */ /* 0x0003e20000100800 */
[----:B---3--:R-:W-:-:S03]  /*0ff0*/  IMAD.U32 R0, R63, 0x10000, RZ ;  /* 0x000100003f007824 */ /* 0x008fc600078e00ff */
        /* <DEDUP_REMOVED lines=21> */
[----:B-1----:R-:W-:Y:S01]  /*1150*/  SHF.L.U32 R49, R70, 0x10, RZ ;  /* 0x0000001046317819 */ /* 0x002fe200000006ff */
[----:B--2---:R-:W-:Y:S01]  /*1160*/  IMAD.U32 R48, R71, 0x10000, RZ ;  /* 0x0001000047307824 */ /* 0x004fe200078e00ff */
[----:B------:R-:W-:Y:S02]  /*1170*/  PRMT R74, R5, 0x7632, R74 ;  /* 0x00007632054a7816 */ /* 0x000fe4000000004a */
[----:B---3--:R-:W-:Y:S01]  /*1180*/  SHF.L.U32 R0, R73, 0x10, RZ ;  /* 0x0000001049007819 */ /* 0x008fe200000006ff */
[----:B------:R-:W-:Y:S04]  /*1190*/  STL [R1+0x28], R49 ;  /* 0x0000283101007387 */ /* 0x000fe80000100800 */
[----:B------:R1:W-:Y:S04]  /*11a0*/  STL [R1+0x1c], R48 ;  /* 0x00001c3001007387 */ /* 0x0003e80000100800 */
[----:B------:R2:W-:Y:S01]  /*11b0*/  STL [R1+0xc], R0 ;  /* 0x00000c0001007387 */ /* 0x0005e20000100800 */
[----:B-1----:R-:W-:Y:S01]  /*11c0*/  IMAD.U32 R48, R72, 0x10000, RZ ;  /* 0x0001000048307824 */ /* 0x002fe200078e00ff */
[----:B--2---:R-:W-:-:S04]  /*11d0*/  SHF.L.U32 R0, R74, 0x10, RZ ;  /* 0x000000104a007819 */ /* 0x004fc800000006ff */
[----:B------:R1:W-:Y:S04]  /*11e0*/  STL [R1+0x18], R48 ;  /* 0x0000183001007387 */ /* 0x0003e80000100800 */
[----:B------:R1:W-:Y:S01]  /*11f0*/  STL [R1+0x8], R0 ;  /* 0x0000080001007387 */ /* 0x0003e20000100800 */
[----:B------:R-:W-:Y:S02]  /*1200*/  PRMT R252, R10, 0x7632, R252 ;  /* 0x000076320afc7816 */ /* 0x000fe400000000fc */
[----:B------:R-:W-:Y:S02]  /*1210*/  PRMT R251, R6, 0x7632, R251 ;  /* 0x0000763206fb7816 */ /* 0x000fe400000000fb */
[----:B------:R-:W-:Y:S02]  /*1220*/  PRMT R247, R11, 0x7632, R247 ;  /* 0x000076320bf77816 */ /* 0x000fe400000000f7 */
[----:B------:R-:W-:-:S02]  /*1230*/  PRMT R246, R7, 0x7632, R246 ;  /* 0x0000763207f67816 */ /* 0x000fc400000000f6 */
        /* <DEDUP_REMOVED lines=19> */
[----:B------:R-:W-:Y:S01]  /*1370*/  IMAD.U32 R252, R252, 0x10000, RZ ;  /* 0x00010000fcfc7824 */ /* 0x000fe200078e00ff */
[----:B------:R-:W-:Y:S01]  /*1380*/  SHF.L.U32 R247, R247, 0x10, RZ ;  /* 0x00000010f7f77819 */ /* 0x000fe200000006ff */
[----:B------:R-:W-:Y:S01]  /*1390*/  IMAD.U32 R251, R251, 0x10000, RZ ;  /* 0x00010000fbfb7824 */ /* 0x000fe200078e00ff */
[----:B01----:R-:W-:-:S07]  /*13a0*/  SHF.L.U32 R246, R246, 0x10, RZ ;  /* 0x00000010f6f67819 */ /* 0x003fce00000006ff */
.L_x_276:
[----:B0-----:R-:W0:Y:S01]  /*13b0*/  S2R R0, SR_TID.X ;  /* 0x0000000000007919 */ /* 0x001e220000002100 */
[----:B------:R-:W1:Y:S01]  /*13c0*/  LDC.64 R112, c[0x0][0x3a8] ;  /* 0x0000ea00ff707b82 */ /* 0x000e620000000a00 */
[----:B------:R-:W-:Y:S02]  /*13d0*/  UIMAD UR5, UR4, UR21, URZ ;  /* 0x00000015040572a4 */ /* 0x000fe4000f8e02ff */
[----:B------:R-:W-:Y:S01]  /*13e0*/  UIMAD.WIDE UR16, UR4, 0x4, UR14 ;  /* 0x00000004041078a5 */ /* 0x000fe2000f8e020e */
[----:B------:R-:W2:Y:S01]  /*13f0*/  LDL R173, [R1+0xe0] ;  /* 0x0000e00001ad7983 */ /* 0x000ea20000100800 */
[----:B------:R-:W-:Y:S02]  /*1400*/  USHF.R.S32.HI UR6, URZ, 0x1f, UR5 ;  /* 0x0000001fff067899 */ /* 0x000fe40008011405 */
[----:B------:R-:W-:Y:S01]  /*1410*/  UIMAD.WIDE UR10, UR4, 0x4, UR12 ;  /* 0x00000004040a78a5 */ /* 0x000fe2000f8e020c */
[----:B------:R-:W3:Y:S01]  /*1420*/  LDC.64 R114, c[0x0][0x430] ;  /* 0x00010c00ff727b82 */ /* 0x000ee20000000a00 */
[----:B------:R-:W-:Y:S01]  /*1430*/  ULEA.HI UR6, UR6, UR5, URZ, 0x3 ;  /* 0x0000000506067291 */ /* 0x000fe2000f8f18ff */
[----:B------:R-:W4:Y:S04]  /*1440*/  LDL R169, [R1+0xe4] ;  /* 0x0000e40001a97983 */ /* 0x000f280000100800 */
[----:B------:R-:W4:Y:S01]  /*1450*/  LDL R165, [R1+0xd0] ;  /* 0x0000d00001a57983 */ /* 0x000f220000100800 */
[----:B------:R-:W-:Y:S01]  /*1460*/  IMAD.U32 R171, RZ, RZ, UR6 ;  /* 0x00000006ffab7e24 */ /* 0x000fe2000f8e00ff */
[----:B------:R-:W3:Y:S01]  /*1470*/  LDC.64 R162, c[0x0][0x428] ;  /* 0x00010a00ffa27b82 */ /* 0x000ee20000000a00 */
[----:B------:R-:W-:Y:S01]  /*1480*/  MOV R72, UR16 ;  /* 0x0000001000487c02 */ /* 0x000fe20008000f00 */
[----:B------:R-:W-:Y:S01]  /*1490*/  IMAD.U32 R73, RZ, RZ, UR17 ;  /* 0x00000011ff497e24 */ /* 0x000fe2000f8e00ff */
[----:B------:R-:W-:Y:S01]  /*14a0*/  MOV R74, UR10 ;  /* 0x0000000a004a7c02 */ /* 0x000fe20008000f00 */
[----:B------:R-:W-:Y:S01]  /*14b0*/  IMAD.U32 R75, RZ, RZ, UR11 ;  /* 0x0000000bff4b7e24 */ /* 0x000fe2000f8e00ff */
[----:B------:R-:W4:Y:S04]  /*14c0*/  LDL R108, [R1+0xd4] ;  /* 0x0000d400016c7983 */ /* 0x000f280000100800 */
[----:B------:R-:W2:Y:S04]  /*14d0*/  LDG.E R185, desc[UR18][R74.64] ;  /* 0x000000124ab97981 */ /* 0x000ea8000c1e1900 */
[----:B------:R-:W4:Y:S01]  /*14e0*/  LDL R177, [R1+0xc0] ;  /* 0x0000c00001b17983 */ /* 0x000f220000100800 */
[----:B0-----:R-:W-:-:S03]  /*14f0*/  LEA.HI.SX32 R171, R171, R0, 0x1d ;  /* 0x00000000abab7211 */ /* 0x001fc600078feaff */
[----:B------:R3:W4:Y:S02]  /*1500*/  LDG.E R0, desc[UR18][R72.64] ;  /* 0x0000001248007981 */ /* 0x000724000c1e1900 */
[C---:B-1----:R-:W-:Y:S02]  /*1510*/  IMAD.WIDE.U32 R104, R171.reuse, 0x10, R112 ;  /* 0x00000010ab687825 */ /* 0x042fe400078e0070 */
[----:B------:R-:W4:Y:S04]  /*1520*/  LDL R164, [R1+0xc4] ;  /* 0x0000c40001a47983 */ /* 0x000f280000100800 */
[----:B------:R-:W4:Y:S01]  /*1530*/  LDL R181, [R1+0xb0] ;  /* 0x0000b00001b57983 */ /* 0x000f220000100800 */
[----:B---3--:R-:W-:-:S03]  /*1540*/  IMAD.WIDE.U32 R72, R171, 0x10, R114 ;  /* 0x00000010ab487825 */ /* 0x008fc600078e0072 */
[----:B------:R-:W3:Y:S01]  /*1550*/  LDG.E.128 R104, desc[UR18][R104.64] ;  /* 0x0000001268687981 */ /* 0x000ee2000c1e1d00 */
[----:B------:R-:W-:-:S03]  /*1560*/  IMAD.WIDE.U32 R76, R171, 0x10, R162 ;  /* 0x00000010ab4c7825 */ /* 0x000fc600078e00a2 */
[----:B------:R-:W3:Y:S04]  /*1570*/  LDG.E.128 R72, desc[UR18][R72.64] ;  /* 0x0000001248487981 */ /* 0x000ee8000c1e1d00 */
[----:B------:R-:W3:Y:S04]  /*1580*/  LDG.E.128 R76, desc[UR18][R76.64] ;  /* 0x000000124c4c7981 */ /* 0x000ee8000c1e1d00 */
[----:B------:R-:W3:Y:S01]  /*1590*/  LDL R179, [R1+0xb4] ;  /* 0x0000b40001b37983 */ /* 0x000ee20000100800 */
[----:B------:R-:W-:-:S03]  /*15a0*/  ISETP.NE.AND P3, PT, RZ, UR20, PT ;  /* 0x00000014ff007c0c */ /* 0x000fc6000bf65270 */
[----:B------:R-:W3:Y:S01]  /*15b0*/  LDL R189, [R1+0xa8] ;  /* 0x0000a80001bd7983 */ /* 0x000ee20000100800 */
[----:B------:R-:W-:-:S03]  /*15c0*/  ISETP.NE.U32.AND P0, PT, RZ, UR26, PT ;  /* 0x0000001aff007c0c */ /* 0x000fc6000bf05070 */
[----:B------:R-:W3:Y:S04]  /*15d0*/  LDL R188, [R1+0xac] ;  /* 0x0000ac0001bc7983 */ /* 0x000ee80000100800 */
[----:B------:R-:W3:Y:S04]  /*15e0*/  LDL R187, [R1+0xa0] ;  /* 0x0000a00001bb7983 */ /* 0x000ee80000100800 */
[----:B------:R-:W3:Y:S04]  /*15f0*/  LDL R192, [R1+0xa4] ;  /* 0x0000a40001c07983 */ /* 0x000ee80000100800 */
[----:B------:R-:W3:Y:S01]  /*1600*/  LDL R190, [R1+0x90] ;  /* 0x0000900001be7983 */ /* 0x000ee20000100800 */
[----:B------:R-:W-:-:S03]  /*1610*/  ISETP.NE.U32.AND P1, PT, RZ, UR22, PT ;  /* 0x00000016ff007c0c */ /* 0x000fc6000bf25070 */
[----:B------:R-:W3:Y:S04]  /*1620*/  LDL R191, [R1+0x80] ;  /* 0x0000800001bf7983 */ /* 0x000ee80000100800 */
[----:B------:R-:W3:Y:S04]  /*1630*/  LDL R193, [R1+0x70] ;  /* 0x0000700001c17983 */ /* 0x000ee80000100800 */
[----:B------:R-:W3:Y:S04]  /*1640*/  LDL R195, [R1+0x88] ;  /* 0x0000880001c37983 */ /* 0x000ee80000100800 */
[----:B------:R-:W3:Y:S01]  /*1650*/  LDL R194, [R1+0x78] ;  /* 0x0000780001c27983 */ /* 0x000ee20000100800 */
[----:B--2---:R-:W-:-:S02]  /*1660*/  FSEL R185, R185, RZ, !P3 ;  /* 0x000000ffb9b97208 */ /* 0x004fc40005800000 */
[----:B----4-:R-:W-:Y:S02]  /*1670*/  R2UR UR10, R0 ;  /* 0x00000000000a72ca */ /* 0x010fe400000e0000 */
[C---:B---3--:R-:W-:Y:S01]  /*1680*/  SHF.L.U32 R0, R104.reuse, 0x10, RZ ;  /* 0x0000001068007819 */ /* 0x048fe200000006ff */
[----:B------:R-:W-:Y:S01]  /*1690*/  IMAD.U32 R176, R105, 0x10000, RZ ;  /* 0x0001000069b07824 */ /* 0x000fe200078e00ff */
[----:B------:R-:W-:Y:S01]  /*16a0*/  PRMT R110, R104, 0x7632, R110 ;  /* 0x00007632686e7816 */ /* 0x000fe2000000006e */
[----:B------:R-:W-:Y:S02]  /*16b0*/  IMAD.U32 R111, R72, 0x10000, RZ ;  /* 0x00010000486f7824 */ /* 0x000fe400078e00ff */
[----:B------:R-:W-:Y:S01]  /*16c0*/  FADD.FTZ R0, -R185, R0 ;  /* 0x00000000b9007221 */ /* 0x000fe20000010100 */
[----:B------:R-:W-:Y:S01]  /*16d0*/  PRMT R109, R105, 0x7632, R109 ;  /* 0x00007632696d7816 */ /* 0x000fe2000000006d */
[----:B------:R-:W-:Y:S01]  /*16e0*/  FADD.FTZ R176, -R185, R176 ;  /* 0x000000b0b9b07221 */ /* 0x000fe20000010100 */
[----:B------:R-:W-:Y:S01]  /*16f0*/  PRMT R104, R106, 0x7632, R104 ;  /* 0x000076326a687816 */ /* 0x000fe20000000068 */
[----:B------:R-:W-:Y:S01]  /*1700*/  IMAD.U32 R172, R76, 0x10000, RZ ;  /* 0x000100004cac7824 */ /* 0x000fe200078e00ff */
[----:B------:R-:W-:Y:S01]  /*1710*/  SHF.L.U32 R174, R106, 0x10, RZ ;  /* 0x000000106aae7819 */ /* 0x000fe200000006ff */
[----:B------:R-:W-:Y:S01]  /*1720*/  FMUL.FTZ R0, R0, UR10 ;  /* 0x0000000a00007c20 */ /* 0x000fe20008410000 */
[----:B------:R-:W-:Y:S01]  /*1730*/  SHF.L.U32 R106, R73, 0x10, RZ ;  /* 0x00000010496a7819 */ /* 0x000fe200000006ff */
[----:B------:R-:W-:Y:S01]  /*1740*/  FMUL.FTZ R105, R173, R111 ;  /* 0x0000006fad697220 */ /* 0x000fe20000410000 */
[----:B------:R-:W-:Y:S01]  /*1750*/  FADD.FTZ R34, R172, R34 ;  /* 0x00000022ac227221 */ /* 0x000fe20000010000 */
[-C--:B------:R-:W-:Y:S01]  /*1760*/  FFMA.FTZ R2, R0, R172.reuse, R2 ;  /* 0x000000ac00027223 */ /* 0x080fe20000010002 */
[----:B------:R-:W-:Y:S01]  /*1770*/  PRMT R186, R107, 0x7632, R186 ;  /* 0x000076326bba7816 */ /* 0x000fe200000000ba */
[----:B------:R-:W-:Y:S01]  /*1780*/  FFMA.FTZ R172, R169, R172, R105 ;  /* 0x000000aca9ac7223 */ /* 0x000fe20000010069 */
[----:B------:R-:W-:Y:S01]  /*1790*/  SHF.L.U32 R178, R107, 0x10, RZ ;  /* 0x000000106bb27819 */ /* 0x000fe200000006ff */
[----:B------:R-:W-:-:S02]  /*17a0*/  IMAD.U32 R175, R77, 0x10000, RZ ;  /* 0x000100004daf7824 */ /* 0x000fc400078e00ff */
[----:B------:R-:W-:Y:S01]  /*17b0*/  FMUL.FTZ R176, R176, UR10 ;  /* 0x0000000ab0b07c20 */ /* 0x000fe20008410000 */
[----:B------:R-:W-:Y:S01]  /*17c0*/  SHF.L.U32 R105, R74, 0x10, RZ ;  /* 0x000000104a697819 */ /* 0x000fe200000006ff */
[----:B------:R-:W-:Y:S01]  /*17d0*/  FMUL.FTZ R107, R165, R106 ;  /* 0x0000006aa56b7220 */ /* 0x000fe20000410000 */
[----:B------:R-:W-:Y:S01]  /*17e0*/  FADD.FTZ R174, -R185, R174 ;  /* 0x000000aeb9ae7221 */ /* 0x000fe20000010100 */
[----:B------:R-:W-:Y:S01]  /*17f0*/  FADD.FTZ R36, R175, R36 ;  /* 0x00000024af247221 */ /* 0x000fe20000010000 */
[-C--:B------:R-:W-:Y:S01]  /*1800*/  FFMA.FTZ R4, R176, R175.reuse, R4 ;  /* 0x000000afb0047223 */ /* 0x080fe20000010004 */
[----:B------:R-:W-:Y:S01]  /*1810*/  FFMA.FTZ R175, R108, R175, R107 ;  /* 0x000000af6caf7223 */ /* 0x000fe2000001006b */
[----:B------:R-:W-:Y:S02]  /*1820*/  IMAD.U32 R173, R78, 0x10000, RZ ;  /* 0x000100004ead7824 */ /* 0x000fe400078e00ff */
[----:B------:R-:W-:Y:S01]  /*1830*/  FMUL.FTZ R174, R174, UR10 ;  /* 0x0000000aaeae7c20 */ /* 0x000fe20008410000 */
[----:B------:R-:W2:Y:S01]  /*1840*/  LDL R169, [R1+0xd8] ;  /* 0x0000d80001a97983 */ /* 0x000ea20000100800 */
[----:B------:R-:W-:Y:S01]  /*1850*/  FMUL.FTZ R107, R177, R105 ;  /* 0x00000069b16b7220 */ /* 0x000fe20000410000 */
[----:B------:R-:W-:Y:S01]  /*1860*/  FADD.FTZ R38, R173, R38 ;  /* 0x00000026ad267221 */ /* 0x000fe20000010000 */
[-C--:B------:R-:W-:Y:S01]  /*1870*/  FFMA.FTZ R6, R174, R173.reuse, R6 ;  /* 0x000000adae067223 */ /* 0x080fe20000010006 */
[----:B------:R-:W3:Y:S01]  /*1880*/  LDL R165, [R1+0xdc] ;  /* 0x0000dc0001a57983 */ /* 0x000ee20000100800 */
[----:B------:R-:W-:-:S03]  /*1890*/  FFMA.FTZ R173, R164, R173, R107 ;  /* 0x000000ada4ad7223 */ /* 0x000fc6000001006b */
[----:B------:R-:W4:Y:S01]  /*18a0*/  LDL R164, [R1+0xc8] ;  /* 0x0000c80001a47983 */ /* 0x000f220000100800 */
[----:B------:R-:W-:Y:S01]  /*18b0*/  SHF.L.U32 R108, R75, 0x10, RZ ;  /* 0x000000104b6c7819 */ /* 0x000fe200000006ff */
[----:B------:R-:W-:Y:S01]  /*18c0*/  FADD.FTZ R178, -R185, R178 ;  /* 0x000000b2b9b27221 */ /* 0x000fe20000010100 */
[----:B------:R-:W-:Y:S01]  /*18d0*/  SHF.L.U32 R110, R110, 0x10, RZ ;  /* 0x000000106e6e7819 */ /* 0x000fe200000006ff */
[----:B------:R-:W-:Y:S01]  /*18e0*/  IMAD.U32 R177, R79, 0x10000, RZ ;  /* 0x000100004fb17824 */ /* 0x000fe200078e00ff */
[----:B------:R-:W-:Y:S01]  /*18f0*/  PRMT R76, R72, 0x7632, R76 ;  /* 0x00007632484c7816 */ /* 0x000fe2000000004c */
[----:B------:R-:W-:Y:S01]  /*1900*/  FMUL.FTZ R178, R178, UR10 ;  /* 0x0000000ab2b27c20 */ /* 0x000fe20008410000 */
[----:B------:R-:W-:Y:S01]  /*1910*/  FMUL.FTZ R72, R181, R108 ;  /* 0x0000006cb5487220 */ /* 0x000fe20000410000 */
[----:B------:R-:W-:Y:S01]  /*1920*/  FADD.FTZ R110, -R185, R110 ;  /* 0x0000006eb96e7221 */ /* 0x000fe20000010100 */
[----:B------:R-:W-:Y:S01]  /*1930*/  PRMT R77, R73, 0x7632, R77 ;  /* 0x00007632494d7816 */ /* 0x000fe2000000004d */
[----:B------:R-:W-:Y:S01]  /*1940*/  FADD.FTZ R40, R177, R40 ;  /* 0x00000028b1287221 */ /* 0x000fe20000010000 */
[----:B------:R-:W4:Y:S01]  /*1950*/  LDL R73, [R1+0xb8] ;  /* 0x0000b80001497983 */ /* 0x000f220000100800 */
[-C--:B------:R-:W-:Y:S01]  /*1960*/  FFMA.FTZ R8, R178, R177.reuse, R8 ;  /* 0x000000b1b2087223 */ /* 0x080fe20000010008 */
[----:B------:R-:W-:Y:S01]  /*1970*/  FFMA.FTZ R177, R179, R177, R72 ;  /* 0x000000b1b3b17223 */ /* 0x000fe20000010048 */
[----:B------:R-:W-:Y:S01]  /*1980*/  FMUL.FTZ R179, R110, UR10 ;  /* 0x0000000a6eb37c20 */ /* 0x000fe20008410000 */
[----:B------:R-:W-:Y:S01]  /*1990*/  ISETP.NE.AND.EX P0, PT, RZ, UR27, PT, P0 ;  /* 0x0000001bff007c0c */ /* 0x000fe2000bf05300 */
[----:B------:R-:W4:Y:S01]  /*19a0*/  LDL R110, [R1+0xbc] ;  /* 0x0000bc00016e7983 */ /* 0x000f220000100800 */
[C---:B------:R-:W-:Y:S01]  /*19b0*/  PRMT R180, R76.reuse, 0x7632, R180 ;  /* 0x000076324cb47816 */ /* 0x040fe200000000b4 */
[----:B------:R-:W-:Y:S01]  /*19c0*/  IMAD.U32 R76, R76, 0x10000, RZ ;  /* 0x000100004c4c7824 */ /* 0x000fe200078e00ff */
[----:B------:R-:W-:-:S02]  /*19d0*/  PRMT R182, R77, 0x7632, R182 ;  /* 0x000076324db67816 */ /* 0x000fc400000000b6 */
[----:B------:R-:W-:Y:S01]  /*19e0*/  IADD3 R170, PT, PT, R171, 0x100, RZ ;  /* 0x00000100abaa7810 */ /* 0x000fe20007ffe0ff */
[----:B------:R-:W-:Y:S01]  /*19f0*/  IMAD.U32 R184, R104, 0x10000, RZ ;  /* 0x0001000068b87824 */ /* 0x000fe200078e00ff */
[----:B------:R-:W-:Y:S01]  /*1a00*/  SHF.L.U32 R180, R180, 0x10, RZ ;  /* 0x00000010b4b47819 */ /* 0x000fe200000006ff */
[----:B------:R-:W4:Y:S01]  /*1a10*/  LDL R107, [R1+0xcc] ;  /* 0x0000cc00016b7983 */ /* 0x000f220000100800 */
[----:B------:R-:W-:-:S03]  /*1a20*/  SHF.L.U32 R77, R77, 0x10, RZ ;  /* 0x000000104d4d7819 */ /* 0x000fc600000006ff */
[----:B------:R-:W-:Y:S01]  /*1a30*/  FADD.FTZ R35, R180, R35 ;  /* 0x00000023b4237221 */ /* 0x000fe20000010000 */
[----:B------:R-:W-:Y:S01]  /*1a40*/  FFMA.FTZ R3, R179, R180, R3 ;  /* 0x000000b4b3037223 */ /* 0x000fe20000010003 */
[----:B------:R-:W-:Y:S01]  /*1a50*/  IMAD.WIDE.U32 R80, R170, 0x10, R112 ;  /* 0x00000010aa507825 */ /* 0x000fe200078e0070 */
[----:B------:R-:W-:-:S03]  /*1a60*/  PRMT R74, R74, 0x7632, R74 ;  /* 0x000076324a4a7816 */ /* 0x000fc6000000004a */
[----:B------:R-:W-:Y:S02]  /*1a70*/  IMAD.WIDE.U32 R84, R170, 0x10, R114 ;  /* 0x00000010aa547825 */ /* 0x000fe400078e0072 */
[----:B------:R-:W4:Y:S01]  /*1a80*/  LDG.E.128 R80, desc[UR18][R80.64] ;  /* 0x0000001250507981 */ /* 0x000f22000c1e1d00 */
[----:B------:R-:W-:Y:S01]  /*1a90*/  PRMT R183, R78, 0x7632, R183 ;  /* 0x000076324eb77816 */ /* 0x000fe200000000b7 */
[----:B------:R-:W-:Y:S01]  /*1aa0*/  IMAD.WIDE.U32 R88, R170, 0x10, R162 ;  /* 0x00000010aa587825 */ /* 0x000fe200078e00a2 */
[----:B------:R-:W-:Y:S01]  /*1ab0*/  SHF.L.U32 R74, R74, 0x10, RZ ;  /* 0x000000104a4a7819 */ /* 0x000fe200000006ff */
[----:B------:R-:W4:Y:S02]  /*1ac0*/  LDG.E.128 R84, desc[UR18][R84.64] ;  /* 0x0000001254547981 */ /* 0x000f24000c1e1d00 */
[----:B------:R-:W-:Y:S01]  /*1ad0*/  FADD.FTZ R184, -R185, R184 ;  /* 0x000000b8b9b87221 */ /* 0x000fe20000010100 */
[----:B------:R-:W-:Y:S01]  /*1ae0*/  IMAD.U32 R183, R183, 0x10000, RZ ;  /* 0x00010000b7b77824 */ /* 0x000fe200078e00ff */
[----:B------:R-:W4:Y:S02]  /*1af0*/  LDG.E.128 R88, desc[UR18][R88.64] ;  /* 0x0000001258587981 */ /* 0x000f24000c1e1d00 */
[----:B------:R-:W-:Y:S01]  /*1b00*/  FMUL.FTZ R184, R184, UR10 ;  /* 0x0000000ab8b87c20 */ /* 0x000fe20008410000 */
[----:B------:R-:W-:-:S03]  /*1b10*/  FADD.FTZ R39, R183, R39 ;  /* 0x00000027b7277221 */ /* 0x000fc60000010000 */
[----:B------:R-:W-:Y:S01]  /*1b20*/  FFMA.FTZ R7, R184, R183, R7 ;  /* 0x000000b7b8077223 */ /* 0x000fe20000010007 */
[----:B--2---:R-:W-:-:S04]  /*1b30*/  FMUL.FTZ R72, R169, R76 ;  /* 0x0000004ca9487220 */ /* 0x004fc80000410000 */
[----:B---3--:R-:W-:Y:S01]  /*1b40*/  FFMA.FTZ R180, R165, R180, R72 ;  /* 0x000000b4a5b47223 */ /* 0x008fe20000010048 */
[----:B----4-:R-:W-:Y:S02]  /*1b50*/  FMUL.FTZ R72, R164, R77 ;  /* 0x0000004da4487220 */ /* 0x010fe40000410000 */
[----:B------:R-:W0:Y:S01]  /*1b60*/  @P0 LDC.64 R164, c[0x0][0x3b8] ;  /* 0x0000ee00ffa40b82 */ /* 0x000e220000000a00 */
[----:B------:R-:W-:-:S04]  /*1b70*/  FMUL.FTZ R78, R73, R74 ;  /* 0x0000004a494e7220 */ /* 0x000fc80000410000 */
[--C-:B------:R-:W-:Y:S01]  /*1b80*/  FFMA.FTZ R183, R110, R183, R78.reuse ;  /* 0x000000b76eb77223 */ /* 0x100fe2000001004e */
[----:B------:R-:W-:-:S05]  /*1b90*/  PRMT R78, R75, 0x7632, R78 ;  /* 0x000076324b4e7816 */ /* 0x000fca000000004e */
[----:B------:R-:W-:Y:S02]  /*1ba0*/  IMAD.U32 R78, R78, 0x10000, RZ ;  /* 0x000100004e4e7824 */ /* 0x000fe400078e00ff */
[----:B0-----:R-:W-:-:S05]  /*1bb0*/  @P0 IMAD.WIDE.U32 R164, R171, 0x8, R164 ;  /* 0x00000008aba40825 */ /* 0x001fca00078e00a4 */
[----:B------:R0:W5:Y:S02]  /*1bc0*/  @P0 LDG.E.64 R138, desc[UR18][R164.64] ;  /* 0x00000012a48a0981 */ /* 0x000164000c1e1b00 */
[----:B0-----:R-:W-:Y:S02]  /*1bd0*/  FMUL.FTZ R165, R189, R78 ;  /* 0x0000004ebda57220 */ /* 0x001fe40000410000 */
[----:B------:R-:W2:Y:S01]  /*1be0*/  LDL R189, [R1+0x94] ;  /* 0x0000940001bd7983 */ /* 0x000ea20000100800 */
[----:B------:R-:W-:-:S04]  /*1bf0*/  IMAD.U32 R109, R109, 0x10000, RZ ;  /* 0x000100006d6d7824 */ /* 0x000fc800078e00ff */
[----:B------:R-:W-:Y:S01]  /*1c00*/  FADD.FTZ R109, -R185, R109 ;  /* 0x0000006db96d7221 */ /* 0x000fe20000010100 */
[----:B------:R-:W-:-:S03]  /*1c10*/  IADD3 R169, PT, PT, R171, 0x300, RZ ;  /* 0x00000300aba97810 */ /* 0x000fc60007ffe0ff */
[----:B------:R-:W-:Y:S01]  /*1c20*/  FMUL.FTZ R181, R109, UR10 ;  /* 0x0000000a6db57c20 */ /* 0x000fe20008410000 */
[----:B------:R-:W-:Y:S02]  /*1c30*/  VIADD R168, R171, 0x200 ;  /* 0x00000200aba87836 */ /* 0x000fe40000000000 */
[----:B------:R-:W-:Y:S01]  /*1c40*/  FADD.FTZ R211, R76, R211 ;  /* 0x000000d34cd37221 */ /* 0x000fe20000010000 */
[----:B------:R-:W-:Y:S01]  /*1c50*/  FFMA.FTZ R135, R179, R76, R135 ;  /* 0x0000004cb3877223 */ /* 0x000fe20000010087 */
[----:B------:R-:W-:Y:S01]  /*1c60*/  FADD.FTZ R213, R77, R213 ;  /* 0x000000d54dd57221 */ /* 0x000fe20000010000 */
[----:B------:R-:W-:Y:S02]  /*1c70*/  FFMA.FTZ R137, R181, R77, R137 ;  /* 0x0000004db5897223 */ /* 0x000fe40000010089 */
[----:B------:R-:W0:Y:S01]  /*1c80*/  @P0 LDC.64 R76, c[0x0][0x3b8] ;  /* 0x0000ee00ff4c0b82 */ /* 0x000e220000000a00 */
[----:B------:R-:W-:Y:S01]  /*1c90*/  FADD.FTZ R227, R105, R227 ;  /* 0x000000e369e37221 */ /* 0x000fe20000010000 */
[----:B------:R-:W-:Y:S01]  /*1ca0*/  FFMA.FTZ R146, R174, R105, R146 ;  /* 0x00000069ae927223 */ /* 0x000fe20000010092 */
[----:B------:R-:W-:Y:S01]  /*1cb0*/  ISETP.NE.AND.EX P1, PT, RZ, UR23, PT, P1 ;  /* 0x00000017ff007c0c */ /* 0x000fe2000bf25310 */
[----:B------:R-:W-:-:S04]  /*1cc0*/  IMAD.WIDE.U32 R92, R168, 0x10, R112 ;  /* 0x00000010a85c7825 */ /* 0x000fc800078e0070 */
[----:B------:R-:W-:Y:S01]  /*1cd0*/  IMAD.WIDE.U32 R104, R169, 0x10, R112 ;  /* 0x00000010a9687825 */ /* 0x000fe200078e0070 */
[----:B------:R-:W-:-:S03]  /*1ce0*/  SHF.L.U32 R186, R186, 0x10, RZ ;  /* 0x00000010baba7819 */ /* 0x000fc600000006ff */
[----:B------:R-:W-:Y:S01]  /*1cf0*/  FADD.FTZ R226, R74, R226 ;  /* 0x000000e24ae27221 */ /* 0x000fe20000010000 */
[----:B------:R-:W-:Y:S01]  /*1d00*/  FFMA.FTZ R147, R184, R74, R147 ;  /* 0x0000004ab8937223 */ /* 0x000fe20000010093 */
[----:B------:R-:W-:Y:S01]  /*1d10*/  IMAD.WIDE.U32 R100, R168, 0x10, R162 ;  /* 0x00000010a8647825 */ /* 0x000fe200078e00a2 */
[----:B------:R-:W-:-:S03]  /*1d20*/  PRMT R79, R79, 0x7632, R79 ;  /* 0x000076324f4f7816 */ /* 0x000fc6000000004f */
[----:B------:R-:W-:Y:S01]  /*1d30*/  FADD.FTZ R224, R78, R224 ;  /* 0x000000e04ee07221 */ /* 0x000fe20000010000 */
[----:B------:R-:W3:Y:S01]  /*1d40*/  LDG.E.128 R92, desc[UR18][R92.64] ;  /* 0x000000125c5c7981 */ /* 0x000ee2000c1e1d00 */
[----:B------:R-:W-:Y:S01]  /*1d50*/  IMAD.WIDE.U32 R112, R169, 0x10, R162 ;  /* 0x00000010a9707825 */ /* 0x000fe200078e00a2 */
[----:B------:R-:W1:Y:S03]  /*1d60*/  @P1 LDC.64 R74, c[0x0][0x438] ;  /* 0x00010e00ff4a1b82 */ /* 0x000e660000000a00 */
[----:B------:R-:W-:Y:S01]  /*1d70*/  FADD.FTZ R164, -R185, R186 ;  /* 0x000000bab9a47221 */ /* 0x000fe20000010100 */
[----:B------:R-:W4:Y:S04]  /*1d80*/  LDG.E.128 R100, desc[UR18][R100.64] ;  /* 0x0000001264647981 */ /* 0x000f28000c1e1d00 */
[----:B------:R-:W1:Y:S01]  /*1d90*/  @P0 LDC.64 R162, c[0x0][0x3b8] ;  /* 0x0000ee00ffa20b82 */ /* 0x000e620000000a00 */
[----:B------:R-:W-:Y:S01]  /*1da0*/  FMUL.FTZ R164, R164, UR10 ;  /* 0x0000000aa4a47c20 */ /* 0x000fe20008410000 */
[----:B0-----:R-:W-:Y:S01]  /*1db0*/  @P0 IMAD.WIDE.U32 R76, R168, 0x8, R76 ;  /* 0x00000008a84c0825 */ /* 0x001fe200078e004c */
[----:B------:R-:W-:-:S03]  /*1dc0*/  SHF.L.U32 R79, R79, 0x10, RZ ;  /* 0x000000104f4f7819 */ /* 0x000fc600000006ff */
[----:B------:R-:W-:Y:S01]  /*1dd0*/  FFMA.FTZ R149, R164, R78, R149 ;  /* 0x0000004ea4957223 */ /* 0x000fe20000010095 */
[----:B------:R-:W-:Y:S01]  /*1de0*/  IMAD.U32 R78, R80, 0x10000, RZ ;  /* 0x00010000504e7824 */ /* 0x000fe200078e00ff */
[----:B------:R0:W5:Y:S01]  /*1df0*/  @P0 LDG.E.64 R142, desc[UR18][R76.64] ;  /* 0x000000124c8e0981 */ /* 0x000162000c1e1b00 */
[----:B------:R-:W-:Y:S02]  /*1e00*/  FFMA.FTZ R165, R188, R79, R165 ;  /* 0x0000004fbca57223 */ /* 0x000fe400000100a5 */
[----:B------:R-:W-:Y:S01]  /*1e10*/  FADD.FTZ R78, -R185, R78 ;  /* 0x0000004eb94e7221 */ /* 0x000fe20000010100 */
[----:B------:R-:W3:Y:S01]  /*1e20*/  LDL R188, [R1+0x84] ;  /* 0x0000840001bc7983 */ /* 0x000ee20000100800 */
[----:B0-----:R-:W-:Y:S01]  /*1e30*/  SHF.L.U32 R76, R84, 0x10, RZ ;  /* 0x00000010544c7819 */ /* 0x001fe200000006ff */
[----:B-1----:R-:W-:-:S04]  /*1e40*/  @P0 IMAD.WIDE.U32 R162, R169, 0x8, R162 ;  /* 0x00000008a9a20825 */ /* 0x002fc800078e00a2 */
[----:B------:R-:W-:Y:S01]  /*1e50*/  FMUL.FTZ R77, R187, R76 ;  /* 0x0000004cbb4d7220 */ /* 0x000fe20000410000 */
[----:B------:R-:W-:Y:S01]  /*1e60*/  SHF.L.U32 R187, R81, 0x10, RZ ;  /* 0x0000001051bb7819 */ /* 0x000fe200000006ff */
[----:B------:R0:W5:Y:S01]  /*1e70*/  @P0 LDG.E.64 R144, desc[UR18][R162.64] ;  /* 0x00000012a2900981 */ /* 0x000162000c1e1b00 */
[----:B------:R-:W-:-:S04]  /*1e80*/  @P1 IMAD.WIDE.U32 R74, R171, 0x10, R74 ;  /* 0x00000010ab4a1825 */ /* 0x000fc800078e004a */
[----:B------:R-:W-:Y:S01]  /*1e90*/  FADD.FTZ R187, -R185, R187 ;  /* 0x000000bbb9bb7221 */ /* 0x000fe20000010100 */
[----:B------:R-:W-:Y:S01]  /*1ea0*/  SHF.L.U32 R186, R89, 0x10, RZ ;  /* 0x0000001059ba7819 */ /* 0x000fe200000006ff */
[----:B------:R1:W5:Y:S01]  /*1eb0*/  @P1 LDG.E.128 R48, desc[UR18][R74.64] ;  /* 0x000000124a301981 */ /* 0x000362000c1e1d00 */
[----:B0-----:R-:W-:Y:S02]  /*1ec0*/  IMAD.U32 R163, R88, 0x10000, RZ ;  /* 0x0001000058a37824 */ /* 0x001fe400078e00ff */
[----:B------:R-:W-:Y:S02]  /*1ed0*/  FMUL.FTZ R162, R78, UR10 ;  /* 0x0000000a4ea27c20 */ /* 0x000fe40008410000 */
[----:B------:R-:W-:Y:S02]  /*1ee0*/  FADD.FTZ R42, R163, R42 ;  /* 0x0000002aa32a7221 */ /* 0x000fe40000010000 */
[-C--:B------:R-:W-:Y:S01]  /*1ef0*/  FFMA.FTZ R10, R162, R163.reuse, R10 ;  /* 0x000000a3a20a7223 */ /* 0x080fe2000001000a */
[----:B------:R-:W-:Y:S01]  /*1f00*/  FFMA.FTZ R163, R192, R163, R77 ;  /* 0x000000a3c0a37223 */ /* 0x000fe2000001004d */
[----:B------:R-:W-:Y:S01]  /*1f10*/  IMAD.U32 R77, R85, 0x10000, RZ ;  /* 0x00010000554d7824 */ /* 0x000fe200078e00ff */
[----:B------:R-:W4:Y:S01]  /*1f20*/  LDL R192, [R1+0x74] ;  /* 0x0000740001c07983 */ /* 0x000f220000100800 */
[----:B------:R-:W-:-:S02]  /*1f30*/  FMUL.FTZ R187, R187, UR10 ;  /* 0x0000000abbbb7c20 */ /* 0x000fc40008410000 */
[----:B-1----:R-:W-:Y:S01]  /*1f40*/  FMUL.FTZ R75, R190, R77 ;  /* 0x0000004dbe4b7220 */ /* 0x002fe20000410000 */
[----:B------:R-:W-:Y:S01]  /*1f50*/  FADD.FTZ R44, R186, R44 ;  /* 0x0000002cba2c7221 */ /* 0x000fe20000010000 */
[-C--:B------:R-:W-:Y:S01]  /*1f60*/  FFMA.FTZ R12, R187, R186.reuse, R12 ;  /* 0x000000babb0c7223 */ /* 0x080fe2000001000c */
[----:B------:R-:W-:Y:S01]  /*1f70*/  FADD.FTZ R41, R79, R41 ;  /* 0x000000294f297221 */ /* 0x000fe20000010000 */
[----:B------:R-:W-:Y:S02]  /*1f80*/  FFMA.FTZ R9, R164, R79, R9 ;  /* 0x0000004fa4097223 */ /* 0x000fe40000010009 */
[----:B------:R-:W4:Y:S01]  /*1f90*/  LDL R79, [R1+0x9c] ;  /* 0x00009c00014f7983 */ /* 0x000f220000100800 */
[----:B--2---:R-:W-:-:S03]  /*1fa0*/  FFMA.FTZ R186, R189, R186, R75 ;  /* 0x000000babdba7223 */ /* 0x004fc6000001004b */
[----:B------:R-:W2:Y:S01]  /*1fb0*/  LDL R75, [R1+0x98] ;  /* 0x00009800014b7983 */ /* 0x000ea20000100800 */
[----:B------:R-:W-:-:S04]  /*1fc0*/  IMAD.U32 R182, R182, 0x10000, RZ ;  /* 0x00010000b6b67824 */ /* 0x000fc800078e00ff */
[----:B------:R-:W-:Y:S01]  /*1fd0*/  FADD.FTZ R37, R182, R37 ;  /* 0x00000025b6257221 */ /* 0x000fe20000010000 */
[-C--:B------:R-:W-:Y:S01]  /*1fe0*/  FFMA.FTZ R5, R181, R182.reuse, R5 ;  /* 0x000000b6b5057223 */ /* 0x080fe20000010005 */
[----:B------:R-:W-:Y:S02]  /*1ff0*/  FFMA.FTZ R182, R107, R182, R72 ;  /* 0x000000b66bb67223 */ /* 0x000fe40000010048 */
[----:B------:R-:W0:Y:S02]  /*2000*/  @P0 LDC.64 R72, c[0x0][0x3b8] ;  /* 0x0000ee00ff480b82 */ /* 0x000e240000000a00 */
[----:B0-----:R-:W-:-:S05]  /*2010*/  @P0 IMAD.WIDE.U32 R72, R170, 0x8, R72 ;  /* 0x00000008aa480825 */ /* 0x001fca00078e0048 */
[----:B------:R0:W5:Y:S02]  /*2020*/  @P0 LDG.E.64 R140, desc[UR18][R72.64] ;  /* 0x00000012488c0981 */ /* 0x000164000c1e1b00 */
[----:B0-----:R-:W0:Y:S01]  /*2030*/  @P1 LDC.64 R72, c[0x0][0x438] ;  /* 0x00010e00ff481b82 */ /* 0x001e220000000a00 */
[----:B------:R-:W-:-:S04]  /*2040*/  IMAD.U32 R74, R82, 0x10000, RZ ;  /* 0x00010000524a7824 */ /* 0x000fc800078e00ff */
[----:B------:R-:W-:Y:S01]  /*2050*/  FADD.FTZ R74, -R185, R74 ;  /* 0x0000004ab94a7221 */ /* 0x000fe20000010100 */
[----:B------:R-:W-:-:S03]  /*2060*/  IMAD.U32 R189, R90, 0x10000, RZ ;  /* 0x000100005abd7824 */ /* 0x000fc600078e00ff */
[----:B------:R-:W-:Y:S01]  /*2070*/  FMUL.FTZ R190, R74, UR10 ;  /* 0x0000000a4abe7c20 */ /* 0x000fe20008410000 */
[----:B------:R-:W-:Y:S01]  /*2080*/  SHF.L.U32 R74, R83, 0x10, RZ ;  /* 0x00000010534a7819 */ /* 0x000fe200000006ff */
[----:B0-----:R-:W-:-:S05]  /*2090*/  @P1 IMAD.WIDE.U32 R72, R170, 0x10, R72 ;  /* 0x00000010aa481825 */ /* 0x001fca00078e0048 */
[----:B------:R0:W5:Y:S01]  /*20a0*/  @P1 LDG.E.128 R52, desc[UR18][R72.64] ;  /* 0x0000001248341981 */ /* 0x000162000c1e1d00 */
[----:B------:R-:W-:Y:S01]  /*20b0*/  FADD.FTZ R46, R189, R46 ;  /* 0x0000002ebd2e7221 */ /* 0x000fe20000010000 */
[----:B------:R-:W-:Y:S01]  /*20c0*/  FFMA.FTZ R14, R190, R189, R14 ;  /* 0x000000bdbe0e7223 */ /* 0x000fe2000001000e */
[----:B0-----:R-:W-:Y:S01]  /*20d0*/  SHF.L.U32 R72, R86, 0x10, RZ ;  /* 0x0000001056487819 */ /* 0x001fe200000006ff */
[----:B------:R-:W-:-:S04]  /*20e0*/  FADD.FTZ R74, -R185, R74 ;  /* 0x0000004ab94a7221 */ /* 0x000fc80000010100 */
[----:B------:R-:W-:Y:S01]  /*20f0*/  FMUL.FTZ R73, R191, R72 ;  /* 0x00000048bf497220 */ /* 0x000fe20000410000 */
[----:B------:R-:W-:-:S03]  /*2100*/  SHF.L.U32 R191, R91, 0x10, RZ ;  /* 0x000000105bbf7819 */ /* 0x000fc600000006ff */
[----:B---3--:R-:W-:Y:S01]  /*2110*/  FFMA.FTZ R189, R188, R189, R73 ;  /* 0x000000bdbcbd7223 */ /* 0x008fe20000010049 */
[----:B------:R-:W-:Y:S02]  /*2120*/  IMAD.U32 R73, R87, 0x10000, RZ ;  /* 0x0001000057497824 */ /* 0x000fe400078e00ff */
[----:B------:R-:W-:Y:S01]  /*2130*/  FADD.FTZ R219, R72, R219 ;  /* 0x000000db48db7221 */ /* 0x000fe20000010000 */
[----:B------:R-:W-:Y:S01]  /*2140*/  FFMA.FTZ R154, R190, R72, R154 ;  /* 0x00000048be9a7223 */ /* 0x000fe2000001009a */
[----:B------:R-:W-:Y:S01]  /*2150*/  FMUL.FTZ R188, R74, UR10 ;  /* 0x0000000a4abc7c20 */ /* 0x000fe20008410000 */
[----:B------:R-:W-:Y:S01]  /*2160*/  FMUL.FTZ R72, R193, R73 ;  /* 0x00000049c1487220 */ /* 0x000fe20000410000 */
[----:B------:R-:W-:Y:S01]  /*2170*/  PRMT R80, R80, 0x7632, R80 ;  /* 0x0000763250507816 */ /* 0x000fe20000000050 */
[----:B------:R-:W-:Y:S01]  /*2180*/  FADD.FTZ R116, R191, R116 ;  /* 0x00000074bf747221 */ /* 0x000fe20000010000 */
[-C--:B------:R-:W-:Y:S01]  /*2190*/  FFMA.FTZ R16, R188, R191.reuse, R16 ;  /* 0x000000bfbc107223 */ /* 0x080fe20000010010 */
[----:B----4-:R-:W-:Y:S01]  /*21a0*/  FFMA.FTZ R191, R192, R191, R72 ;  /* 0x000000bfc0bf7223 */ /* 0x010fe20000010048 */
[----:B------:R-:W-:Y:S01]  /*21b0*/  PRMT R74, R84, 0x7632, R74 ;  /* 0x00007632544a7816 */ /* 0x000fe2000000004a */
[----:B------:R-:W-:Y:S01]  /*21c0*/  IMAD.U32 R72, R80, 0x10000, RZ ;  /* 0x0001000050487824 */ /* 0x000fe200078e00ff */
[----:B------:R-:W-:Y:S01]  /*21d0*/  PRMT R84, R88, 0x7632, R84 ;  /* 0x0000763258547816 */ /* 0x000fe20000000054 */
[----:B------:R-:W3:Y:S01]  /*21e0*/  LDL R192, [R1+0x8c] ;  /* 0x00008c0001c07983 */ /* 0x000ee20000100800 */
[----:B------:R-:W-:Y:S01]  /*21f0*/  SHF.L.U32 R74, R74, 0x10, RZ ;  /* 0x000000104a4a7819 */ /* 0x000fe200000006ff */
[----:B------:R-:W-:-:S02]  /*2200*/  FADD.FTZ R72, -R185, R72 ;  /* 0x00000048b9487221 */ /* 0x000fc40000010100 */
[----:B------:R-:W-:Y:S01]  /*2210*/  IMAD.U32 R84, R84, 0x10000, RZ ;  /* 0x0001000054547824 */ /* 0x000fe200078e00ff */
[----:B------:R-:W4:Y:S01]  /*2220*/  LDL R80, [R1+0x6c] ;  /* 0x00006c0001507983 */ /* 0x000f220000100800 */
[----:B------:R-:W-:Y:S02]  /*2230*/  FMUL.FTZ R88, R72, UR10 ;  /* 0x0000000a48587c20 */ /* 0x000fe40008410000 */
[----:B------:R-:W-:Y:S01]  /*2240*/  FADD.FTZ R43, R84, R43 ;  /* 0x0000002b542b7221 */ /* 0x000fe20000010000 */
[----:B------:R-:W-:Y:S01]  /*2250*/  PRMT R81, R81, 0x7632, R81 ;  /* 0x0000763251517816 */ /* 0x000fe20000000051 */
[----:B------:R-:W-:Y:S01]  /*2260*/  FFMA.FTZ R11, R88, R84, R11 ;  /* 0x00000054580b7223 */ /* 0x000fe2000001000b */
[----:B------:R-:W-:Y:S01]  /*2270*/  PRMT R85, R85, 0x7632, R85 ;  /* 0x0000763255557816 */ /* 0x000fe20000000055 */
[----:B------:R-:W-:Y:S01]  /*2280*/  IMAD.WIDE.U32 R96, R168, 0x10, R114 ;  /* 0x00000010a8607825 */ /* 0x000fe200078e0072 */
[----:B------:R-:W-:-:S03]  /*2290*/  PRMT R89, R89, 0x7632, R89 ;  /* 0x0000763259597816 */ /* 0x000fc60000000059 */
[----:B------:R-:W-:Y:S01]  /*22a0*/  FADD.FTZ R223, R76, R223 ;  /* 0x000000df4cdf7221 */ /* 0x000fe20000010000 */
[----:B------:R-:W-:Y:S01]  /*22b0*/  PRMT R87, R87, 0x7632, R87 ;  /* 0x0000763257577816 */ /* 0x000fe20000000057 */
[----:B------:R-:W-:Y:S01]  /*22c0*/  FFMA.FTZ R150, R162, R76, R150 ;  /* 0x0000004ca2967223 */ /* 0x000fe20000010096 */
[----:B------:R-:W-:Y:S01]  /*22d0*/  PRMT R83, R83, 0x7632, R83 ;  /* 0x0000763253537816 */ /* 0x000fe20000000053 */
[----:B------:R-:W4:Y:S01]  /*22e0*/  LDL R193, [R1+0x7c] ;  /* 0x00007c0001c17983 */ /* 0x000f220000100800 */
[-C--:B--2---:R-:W-:Y:S01]  /*22f0*/  FMUL.FTZ R75, R75, R74.reuse ;  /* 0x0000004a4b4b7220 */ /* 0x084fe20000410000 */
[----:B------:R-:W-:Y:S01]  /*2300*/  FADD.FTZ R222, R74, R222 ;  /* 0x000000de4ade7221 */ /* 0x000fe20000010000 */
[----:B------:R-:W-:Y:S01]  /*2310*/  FFMA.FTZ R151, R88, R74, R151 ;  /* 0x0000004a58977223 */ /* 0x000fe20000010097 */
[----:B------:R-:W2:Y:S01]  /*2320*/  LDG.E.128 R96, desc[UR18][R96.64] ;  /* 0x0000001260607981 */ /* 0x000ea2000c1e1d00 */
[----:B------:R-:W-:-:S03]  /*2330*/  FFMA.FTZ R84, R79, R84, R75 ;  /* 0x000000544f547223 */ /* 0x000fc6000001004b */
[----:B------:R-:W4:Y:S01]  /*2340*/  LDL R79, [R1+0x68] ;  /* 0x00006800014f7983 */ /* 0x000f220000100800 */
[----:B------:R-:W-:Y:S01]  /*2350*/  SHF.L.U32 R75, R81, 0x10, RZ ;  /* 0x00000010514b7819 */ /* 0x000fe200000006ff */
[----:B------:R-:W-:Y:S01]  /*2360*/  IMAD.U32 R74, R85, 0x10000, RZ ;  /* 0x00010000554a7824 */ /* 0x000fe200078e00ff */
[----:B------:R-:W-:Y:S01]  /*2370*/  SHF.L.U32 R85, R89, 0x10, RZ ;  /* 0x0000001059557819 */ /* 0x000fe200000006ff */
[----:B------:R-:W2:Y:S02]  /*2380*/  LDL R81, [R1+0x40] ;  /* 0x0000400001517983 */ /* 0x000ea40000100800 */
[----:B------:R-:W-:-:S04]  /*2390*/  FADD.FTZ R75, -R185, R75 ;  /* 0x0000004bb94b7221 */ /* 0x000fc80000010100 */
[----:B------:R-:W-:Y:S01]  /*23a0*/  FMUL.FTZ R89, R75, UR10 ;  /* 0x0000000a4b597c20 */ /* 0x000fe20008410000 */
[----:B------:R-:W-:Y:S01]  /*23b0*/  FMUL.FTZ R75, R195, R74 ;  /* 0x0000004ac34b7220 */ /* 0x000fe20000410000 */
[----:B------:R-:W-:Y:S02]  /*23c0*/  FADD.FTZ R45, R85, R45 ;  /* 0x0000002d552d7221 */ /* 0x000fe40000010000 */
[----:B------:R-:W-:Y:S01]  /*23d0*/  FFMA.FTZ R13, R89, R85, R13 ;  /* 0x00000055590d7223 */ /* 0x000fe2000001000d */
[----:B------:R-:W-:Y:S02]  /*23e0*/  PRMT R76, R82, 0x7632, R76 ;  /* 0x00007632524c7816 */ /* 0x000fe4000000004c */
[----:B------:R-:W-:Y:S01]  /*23f0*/  SHF.L.U32 R87, R87, 0x10, RZ ;  /* 0x0000001057577819 */ /* 0x000fe200000006ff */
[----:B------:R-:W2:Y:S01]  /*2400*/  LDL R82, [R1+0x64] ;  /* 0x0000640001527983 */ /* 0x000ea20000100800 */
[----:B------:R-:W-:-:S05]  /*2410*/  SHF.L.U32 R83, R83, 0x10, RZ ;  /* 0x0000001053537819 */ /* 0x000fca00000006ff */
[----:B------:R-:W-:-:S04]  /*2420*/  FADD.FTZ R83, -R185, R83 ;  /* 0x00000053b9537221 */ /* 0x000fc80000010100 */
[----:B------:R-:W-:Y:S02]  /*2430*/  FMUL.FTZ R197, R83, UR10 ;  /* 0x0000000a53c57c20 */ /* 0x000fe40008410000 */
[----:B------:R-:W2:Y:S01]  /*2440*/  LDL R83, [R1+0x54] ;  /* 0x0000540001537983 */ /* 0x000ea20000100800 */
[----:B------:R-:W-:-:S05]  /*2450*/  PRMT R91, R91, 0x7632, R91 ;  /* 0x000076325b5b7816 */ /* 0x000fca000000005b */
[----:B------:R-:W-:Y:S02]  /*2460*/  IMAD.U32 R91, R91, 0x10000, RZ ;  /* 0x000100005b5b7824 */ /* 0x000fe400078e00ff */
[----:B---3--:R-:W-:Y:S02]  /*2470*/  FFMA.FTZ R85, R192, R85, R75 ;  /* 0x00000055c0557223 */ /* 0x008fe4000001004b */
[----:B------:R-:W3:Y:S01]  /*2480*/  LDL R192, [R1+0x60] ;  /* 0x0000600001c07983 */ /* 0x000ee20000100800 */
[----:B----4-:R-:W-:-:S03]  /*2490*/  FMUL.FTZ R196, R79, R87 ;  /* 0x000000574fc47220 */ /* 0x010fc60000410000 */
[----:B------:R-:W4:Y:S01]  /*24a0*/  LDL R79, [R1+0x50] ;  /* 0x00005000014f7983 */ /* 0x000f220000100800 */
[----:B------:R-:W-:-:S03]  /*24b0*/  FFMA.FTZ R196, R80, R91, R196 ;  /* 0x0000005b50c47223 */ /* 0x000fc600000100c4 */
[----:B------:R-:W4:Y:S01]  /*24c0*/  LDL R80, [R1+0x44] ;  /* 0x0000440001507983 */ /* 0x000f220000100800 */
[----:B------:R-:W-:Y:S01]  /*24d0*/  FADD.FTZ R217, R73, R217 ;  /* 0x000000d949d97221 */ /* 0x000fe20000010000 */
[----:B------:R-:W-:Y:S02]  /*24e0*/  FFMA.FTZ R156, R188, R73, R156 ;  /* 0x00000049bc9c7223 */ /* 0x000fe4000001009c */
[----:B------:R-:W0:Y:S01]  /*24f0*/  @P1 LDC.64 R72, c[0x0][0x438] ;  /* 0x00010e00ff481b82 */ /* 0x000e220000000a00 */
[----:B------:R-:W-:Y:S01]  /*2500*/  IMAD.U32 R76, R76, 0x10000, RZ ;  /* 0x000100004c4c7824 */ /* 0x000fe200078e00ff */
[----:B------:R-:W-:Y:S01]  /*2510*/  PRMT R75, R86, 0x7632, R75 ;  /* 0x00007632564b7816 */ /* 0x000fe2000000004b */
[----:B0-----:R-:W-:-:S05]  /*2520*/  @P1 IMAD.WIDE.U32 R72, R168, 0x10, R72 ;  /* 0x00000010a8481825 */ /* 0x001fca00078e0048 */
[----:B------:R0:W5:Y:S02]  /*2530*/  @P1 LDG.E.128 R56, desc[UR18][R72.64] ;  /* 0x0000001248381981 */ /* 0x000164000c1e1d00 */
[----:B0-----:R-:W0:Y:S01]  /*2540*/  @P1 LDC.64 R72, c[0x0][0x438] ;  /* 0x00010e00ff481b82 */ /* 0x001e220000000a00 */
[----:B------:R-:W-:Y:S01]  /*2550*/  FADD.FTZ R76, -R185, R76 ;  /* 0x0000004cb94c7221 */ /* 0x000fe20000010100 */
[----:B------:R-:W-:Y:S02]  /*2560*/  IMAD.U32 R75, R75, 0x10000, RZ ;  /* 0x000100004b4b7824 */ /* 0x000fe400078e00ff */
[----:B------:R-:W-:Y:S01]  /*2570*/  FADD.FTZ R220, R74, R220 ;  /* 0x000000dc4adc7221 */ /* 0x000fe20000010000 */
[----:B------:R-:W-:Y:S01]  /*2580*/  FFMA.FTZ R153, R89, R74, R153 ;  /* 0x0000004a59997223 */ /* 0x000fe20000010099 */
[----:B------:R-:W-:Y:S01]  /*2590*/  FMUL.FTZ R199, R76, UR10 ;  /* 0x0000000a4cc77c20 */ /* 0x000fe20008410000 */
[----:B------:R-:W-:Y:S02]  /*25a0*/  IMAD.U32 R74, R92, 0x10000, RZ ;  /* 0x000100005c4a7824 */ /* 0x000fe400078e00ff */
[-C--:B------:R-:W-:Y:S01]  /*25b0*/  FMUL.FTZ R198, R194, R75.reuse ;  /* 0x0000004bc2c67220 */ /* 0x080fe20000410000 */
[----:B------:R-:W-:Y:S01]  /*25c0*/  FADD.FTZ R218, R75, R218 ;  /* 0x000000da4bda7221 */ /* 0x000fe20000010000 */
[----:B------:R-:W-:Y:S01]  /*25d0*/  FFMA.FTZ R155, R199, R75, R155 ;  /* 0x0000004bc79b7223 */ /* 0x000fe2000001009b */
[----:B--2---:R-:W-:Y:S01]  /*25e0*/  SHF.L.U32 R75, R96, 0x10, RZ ;  /* 0x00000010604b7819 */ /* 0x004fe200000006ff */
[----:B------:R-:W-:Y:S01]  /*25f0*/  FADD.FTZ R74, -R185, R74 ;  /* 0x0000004ab94a7221 */ /* 0x000fe20000010100 */
[----:B------:R-:W-:Y:S01]  /*2600*/  FADD.FTZ R215, R87, R215 ;  /* 0x000000d757d77221 */ /* 0x000fe20000010000 */
[----:B------:R-:W-:Y:S01]  /*2610*/  FFMA.FTZ R157, R197, R87, R157 ;  /* 0x00000057c59d7223 */ /* 0x000fe2000001009d */
[----:B------:R-:W-:-:S02]  /*2620*/  IMAD.U32 R87, R100, 0x10000, RZ ;  /* 0x0001000064577824 */ /* 0x000fc400078e00ff */
[----:B------:R-:W-:Y:S01]  /*2630*/  FMUL.FTZ R86, R74, UR10 ;  /* 0x0000000a4a567c20 */ /* 0x000fe20008410000 */
[----:B0-----:R-:W-:-:S05]  /*2640*/  @P1 IMAD.WIDE.U32 R72, R169, 0x10, R72 ;  /* 0x00000010a9481825 */ /* 0x001fca00078e0048 */
[----:B------:R0:W5:Y:S01]  /*2650*/  @P1 LDG.E.128 R60, desc[UR18][R72.64] ;  /* 0x00000012483c1981 */ /* 0x000162000c1e1d00 */
[----:B------:R-:W-:Y:S01]  /*2660*/  FADD.FTZ R118, R87, R118 ;  /* 0x0000007657767221 */ /* 0x000fe20000010000 */
[----:B------:R-:W-:Y:S01]  /*2670*/  FFMA.FTZ R18, R86, R87, R18 ;  /* 0x0000005756127223 */ /* 0x000fe20000010012 */
[----:B0-----:R-:W-:-:S05]  /*2680*/  SHF.L.U32 R73, R93, 0x10, RZ ;  /* 0x000000105d497819 */ /* 0x001fca00000006ff */
[----:B------:R-:W-:Y:S01]  /*2690*/  FADD.FTZ R73, -R185, R73 ;  /* 0x00000049b9497221 */ /* 0x000fe20000010100 */
[----:B---3--:R-:W-:-:S04]  /*26a0*/  FMUL.FTZ R72, R192, R75 ;  /* 0x0000004bc0487220 */ /* 0x008fc80000410000 */
[----:B------:R-:W-:Y:S01]  /*26b0*/  FFMA.FTZ R87, R82, R87, R72 ;  /* 0x0000005752577223 */ /* 0x000fe20000010048 */
[----:B------:R-:W-:Y:S01]  /*26c0*/  IMAD.U32 R72, R97, 0x10000, RZ ;  /* 0x0001000061487824 */ /* 0x000fe200078e00ff */
[----:B------:R-:W2:Y:S01]  /*26d0*/  LDL R82, [R1+0x30] ;  /* 0x0000300001527983 */ /* 0x000ea20000100800 */
[----:B------:R-:W-:Y:S01]  /*26e0*/  FMUL.FTZ R195, R73, UR10 ;  /* 0x0000000a49c37c20 */ /* 0x000fe20008410000 */
[----:B------:R-:W-:Y:S01]  /*26f0*/  PRMT R90, R90, 0x7632, R90 ;  /* 0x000076325a5a7816 */ /* 0x000fe2000000005a */
[----:B------:R-:W-:Y:S01]  /*2700*/  FADD.FTZ R240, R72, R240 ;  /* 0x000000f048f07221 */ /* 0x000fe20000010000 */
[----:B------:R-:W-:Y:S01]  /*2710*/  SHF.L.U32 R194, R101, 0x10, RZ ;  /* 0x0000001065c27819 */ /* 0x000fe200000006ff */
[----:B------:R-:W-:Y:S01]  /*2720*/  FFMA.FTZ R160, R195, R72, R160 ;  /* 0x00000048c3a07223 */ /* 0x000fe200000100a0 */
[----:B------:R-:W-:-:S03]  /*2730*/  SHF.L.U32 R90, R90, 0x10, RZ ;  /* 0x000000105a5a7819 */ /* 0x000fc600000006ff */
[----:B------:R-:W-:Y:S01]  /*2740*/  FADD.FTZ R120, R194, R120 ;  /* 0x00000078c2787221 */ /* 0x000fe20000010000 */
[----:B------:R-:W-:Y:S01]  /*2750*/  FFMA.FTZ R20, R195, R194, R20 ;  /* 0x000000c2c3147223 */ /* 0x000fe20000010014 */
[----:B------:R-:W-:Y:S01]  /*2760*/  FFMA.FTZ R198, R193, R90, R198 ;  /* 0x0000005ac1c67223 */ /* 0x000fe200000100c6 */
[----:B------:R-:W-:-:S04]  /*2770*/  IMAD.U32 R193, R94, 0x10000, RZ ;  /* 0x000100005ec17824 */ /* 0x000fc800078e00ff */
[----:B------:R-:W-:Y:S01]  /*2780*/  FADD.FTZ R193, -R185, R193 ;  /* 0x000000c1b9c17221 */ /* 0x000fe20000010100 */
[----:B------:R-:W-:-:S03]  /*2790*/  IMAD.U32 R192, R102, 0x10000, RZ ;  /* 0x0001000066c07824 */ /* 0x000fc600078e00ff */
[----:B------:R-:W-:Y:S01]  /*27a0*/  FMUL.FTZ R193, R193, UR10 ;  /* 0x0000000ac1c17c20 */ /* 0x000fe20008410000 */
[----:B------:R-:W-:-:S03]  /*27b0*/  FADD.FTZ R122, R192, R122 ;  /* 0x0000007ac07a7221 */ /* 0x000fc60000010000 */
[----:B------:R-:W-:Y:S01]  /*27c0*/  FFMA.FTZ R22, R193, R192, R22 ;  /* 0x000000c0c1167223 */ /* 0x000fe20000010016 */
[----:B----4-:R-:W-:Y:S02]  /*27d0*/  FMUL.FTZ R73, R79, R72 ;  /* 0x000000484f497220 */ /* 0x010fe40000410000 */
[----:B------:R-:W3:Y:S01]  /*27e0*/  LDL R79, [R1+0x34] ;  /* 0x00003400014f7983 */ /* 0x000ee20000100800 */
[----:B------:R-:W-:Y:S01]  /*27f0*/  SHF.L.U32 R72, R98, 0x10, RZ ;  /* 0x0000001062487819 */ /* 0x000fe200000006ff */
[----:B------:R-:W-:Y:S01]  /*2800*/  FFMA.FTZ R194, R83, R194, R73 ;  /* 0x000000c253c27223 */ /* 0x000fe20000010049 */
[----:B------:R-:W-:Y:S01]  /*2810*/  FADD.FTZ R117, R91, R117 ;  /* 0x000000755b757221 */ /* 0x000fe20000010000 */
[----:B------:R-:W-:Y:S01]  /*2820*/  FFMA.FTZ R17, R197, R91, R17 ;  /* 0x0000005bc5117223 */ /* 0x000fe20000010011 */
[----:B------:R-:W-:Y:S01]  /*2830*/  FADD.FTZ R47, R90, R47 ;  /* 0x0000002f5a2f7221 */ /* 0x000fe20000010000 */
[----:B------:R-:W-:Y:S01]  /*2840*/  FMUL.FTZ R73, R81, R72 ;  /* 0x0000004851497220 */ /* 0x000fe20000410000 */
[----:B------:R-:W-:Y:S01]  /*2850*/  FADD.FTZ R245, R72, R245 ;  /* 0x000000f548f57221 */ /* 0x000fe20000010000 */
[----:B------:R-:W4:Y:S02]  /*2860*/  LDL R81, [R1+0x58] ;  /* 0x0000580001517983 */ /* 0x000f240000100800 */
[----:B------:R-:W-:-:S02]  /*2870*/  FFMA.FTZ R192, R80, R192, R73 ;  /* 0x000000c050c07223 */ /* 0x000fc40000010049 */
[----:B------:R-:W4:Y:S01]  /*2880*/  LDL R80, [R1+0x5c] ;  /* 0x00005c0001507983 */ /* 0x000f220000100800 */
[----:B------:R-:W-:Y:S01]  /*2890*/  SHF.L.U32 R91, R95, 0x10, RZ ;  /* 0x000000105f5b7819 */ /* 0x000fe200000006ff */
[----:B------:R-:W-:Y:S01]  /*28a0*/  FFMA.FTZ R166, R193, R72, R166 ;  /* 0x00000048c1a67223 */ /* 0x000fe200000100a6 */
[----:B------:R-:W-:Y:S02]  /*28b0*/  IMAD.U32 R72, R99, 0x10000, RZ ;  /* 0x0001000063487824 */ /* 0x000fe400078e00ff */
[----:B------:R-:W-:Y:S01]  /*28c0*/  FFMA.FTZ R15, R199, R90, R15 ;  /* 0x0000005ac70f7223 */ /* 0x000fe2000001000f */
[----:B------:R-:W4:Y:S01]  /*28d0*/  LDL R83, [R1+0x4c] ;  /* 0x00004c0001537983 */ /* 0x000f220000100800 */
[----:B------:R-:W-:Y:S01]  /*28e0*/  FADD.FTZ R91, -R185, R91 ;  /* 0x0000005bb95b7221 */ /* 0x000fe20000010100 */
[----:B------:R-:W-:-:S03]  /*28f0*/  SHF.L.U32 R90, R103, 0x10, RZ ;  /* 0x00000010675a7819 */ /* 0x000fc600000006ff */
[----:B------:R-:W-:Y:S02]  /*2900*/  FMUL.FTZ R91, R91, UR10 ;  /* 0x0000000a5b5b7c20 */ /* 0x000fe40008410000 */
[----:B------:R-:W-:Y:S02]  /*2910*/  FADD.FTZ R124, R90, R124 ;  /* 0x0000007c5a7c7221 */ /* 0x000fe40000010000 */
[C---:B------:R-:W-:Y:S01]  /*2920*/  FFMA.FTZ R24, R91.reuse, R90, R24 ;  /* 0x0000005a5b187223 */ /* 0x040fe20000010018 */
[----:B------:R-:W-:Y:S01]  /*2930*/  FADD.FTZ R243, R72, R243 ;  /* 0x000000f348f37221 */ /* 0x000fe20000010000 */
[-C--:B------:R-:W-:Y:S01]  /*2940*/  FFMA.FTZ R200, R91, R72.reuse, R200 ;  /* 0x000000485bc87223 */ /* 0x080fe200000100c8 */
[----:B--2---:R-:W-:Y:S01]  /*2950*/  FMUL.FTZ R73, R82, R72 ;  /* 0x0000004852497220 */ /* 0x004fe20000410000 */
[----:B------:R-:W-:Y:S01]  /*2960*/  PRMT R72, R96, 0x7632, R72 ;  /* 0x0000763260487816 */ /* 0x000fe20000000048 */
[----:B------:R-:W2:Y:S03]  /*2970*/  LDL R82, [R1+0x38] ;  /* 0x0000380001527983 */ /* 0x000ea60000100800 */
[----:B------:R-:W-:-:S02]  /*2980*/  SHF.L.U32 R72, R72, 0x10, RZ ;  /* 0x0000001048487819 */ /* 0x000fc400000006ff */
[----:B------:R-:W-:Y:S01]  /*2990*/  PRMT R96, R100, 0x7632, R96 ;  /* 0x0000763264607816 */ /* 0x000fe20000000060 */
[----:B------:R-:W-:Y:S01]  /*29a0*/  FADD.FTZ R212, R106, R212 ;  /* 0x000000d46ad47221 */ /* 0x000fe20000010000 */
[----:B------:R-:W-:Y:S01]  /*29b0*/  FFMA.FTZ R136, R176, R106, R136 ;  /* 0x0000006ab0887223 */ /* 0x000fe20000010088 */
[--C-:B---3--:R-:W-:Y:S02]  /*29c0*/  FFMA.FTZ R90, R79, R90, R73.reuse ;  /* 0x0000005a4f5a7223 */ /* 0x108fe40000010049 */
[----:B------:R-:W-:Y:S01]  /*29d0*/  IMAD.U32 R96, R96, 0x10000, RZ ;  /* 0x0001000060607824 */ /* 0x000fe200078e00ff */
[----:B------:R-:W3:Y:S01]  /*29e0*/  LDL R79, [R1+0x48] ;  /* 0x00004800014f7983 */ /* 0x000ee20000100800 */
[----:B------:R-:W-:Y:S01]  /*29f0*/  PRMT R73, R92, 0x7632, R73 ;  /* 0x000076325c497816 */ /* 0x000fe20000000049 */
[----:B------:R-:W-:Y:S01]  /*2a00*/  FADD.FTZ R241, R72, R241 ;  /* 0x000000f148f17221 */ /* 0x000fe20000010000 */
[----:B------:R-:W-:Y:S01]  /*2a10*/  FADD.FTZ R225, R108, R225 ;  /* 0x000000e16ce17221 */ /* 0x000fe20000010000 */
[----:B------:R-:W-:Y:S01]  /*2a20*/  FFMA.FTZ R148, R178, R108, R148 ;  /* 0x0000006cb2947223 */ /* 0x000fe20000010094 */
[----:B------:R-:W2:Y:S01]  /*2a30*/  LDG.E.128 R104, desc[UR18][R104.64] ;  /* 0x0000001268687981 */ /* 0x000ea2000c1e1d00 */
[----:B------:R-:W-:Y:S01]  /*2a40*/  IMAD.U32 R73, R73, 0x10000, RZ ;  /* 0x0001000049497824 */ /* 0x000fe200078e00ff */
[----:B------:R-:W-:Y:S01]  /*2a50*/  PRMT R74, R95, 0x7632, R74 ;  /* 0x000076325f4a7816 */ /* 0x000fe2000000004a */
[----:B------:R-:W-:Y:S01]  /*2a60*/  FADD.FTZ R210, R111, R210 ;  /* 0x000000d26fd27221 */ /* 0x000fe20000010000 */
[----:B------:R-:W-:Y:S01]  /*2a70*/  FFMA.FTZ R134, R0, R111, R134 ;  /* 0x0000006f00867223 */ /* 0x000fe20000010086 */
[----:B------:R-:W-:Y:S01]  /*2a80*/  FADD.FTZ R73, -R185, R73 ;  /* 0x00000049b9497221 */ /* 0x000fe20000010100 */
[----:B------:R-:W-:Y:S01]  /*2a90*/  PRMT R99, R99, 0x7632, R99 ;  /* 0x0000763263637816 */ /* 0x000fe20000000063 */
[----:B------:R-:W-:Y:S01]  /*2aa0*/  FADD.FTZ R242, R75, R242 ;  /* 0x000000f24bf27221 */ /* 0x000fe20000010000 */
[----:B------:R-:W-:Y:S01]  /*2ab0*/  PRMT R103, R103, 0x7632, R103 ;  /* 0x0000763267677816 */ /* 0x000fe20000000067 */
[----:B------:R-:W-:Y:S01]  /*2ac0*/  FMUL.FTZ R92, R73, UR10 ;  /* 0x0000000a495c7c20 */ /* 0x000fe20008410000 */
[----:B----4-:R-:W-:Y:S01]  /*2ad0*/  FMUL.FTZ R73, R81, R72 ;  /* 0x0000004851497220 */ /* 0x010fe20000410000 */
[----:B------:R-:W-:Y:S01]  /*2ae0*/  FFMA.FTZ R158, R86, R75, R158 ;  /* 0x0000004b569e7223 */ /* 0x000fe2000001009e */
[----:B------:R-:W4:Y:S01]  /*2af0*/  LDL R81, [R1+0x3c] ;  /* 0x00003c0001517983 */ /* 0x000f220000100800 */
[----:B------:R-:W-:Y:S01]  /*2b00*/  FADD.FTZ R119, R96, R119 ;  /* 0x0000007760777221 */ /* 0x000fe20000010000 */
[-C--:B------:R-:W-:Y:S01]  /*2b10*/  FFMA.FTZ R19, R92, R96.reuse, R19 ;  /* 0x000000605c137223 */ /* 0x080fe20000010013 */
[----:B------:R-:W-:Y:S01]  /*2b20*/  FFMA.FTZ R96, R80, R96, R73 ;  /* 0x0000006050607223 */ /* 0x000fe20000010049 */
[----:B------:R-:W-:Y:S01]  /*2b30*/  FADD.FTZ R221, R77, R221 ;  /* 0x000000dd4ddd7221 */ /* 0x000fe20000010000 */
[----:B------:R-:W4:Y:S01]  /*2b40*/  LDL R80, [R1+0x28] ;  /* 0x0000280001507983 */ /* 0x000f220000100800 */
[----:B------:R-:W-:Y:S01]  /*2b50*/  PRMT R73, R93, 0x7632, R73 ;  /* 0x000076325d497816 */ /* 0x000fe20000000049 */
[----:B------:R-:W-:Y:S01]  /*2b60*/  FFMA.FTZ R159, R92, R72, R159 ;  /* 0x000000485c9f7223 */ /* 0x000fe2000001009f */
[----:B------:R-:W-:Y:S01]  /*2b70*/  PRMT R72, R97, 0x7632, R72 ;  /* 0x0000763261487816 */ /* 0x000fe20000000048 */
[----:B------:R-:W-:Y:S01]  /*2b80*/  FFMA.FTZ R152, R187, R77, R152 ;  /* 0x0000004dbb987223 */ /* 0x000fe20000010098 */
[----:B------:R-:W-:Y:S01]  /*2b90*/  SHF.L.U32 R73, R73, 0x10, RZ ;  /* 0x0000001049497819 */ /* 0x000fe200000006ff */
[----:B------:R-:W4:Y:S01]  /*2ba0*/  LDL R100, [R1+0x4] ;  /* 0x0000040001647983 */ /* 0x000f220000100800 */
[----:B------:R-:W-:Y:S01]  /*2bb0*/  PRMT R97, R101, 0x7632, R97 ;  /* 0x0000763265617816 */ /* 0x000fe20000000061 */
[----:B------:R-:W-:-:S02]  /*2bc0*/  IMAD.U32 R72, R72, 0x10000, RZ ;  /* 0x0001000048487824 */ /* 0x000fc400078e00ff */
[----:B------:R-:W-:Y:S01]  /*2bd0*/  FADD.FTZ R73, -R185, R73 ;  /* 0x00000049b9497221 */ /* 0x000fe20000010100 */
[----:B------:R-:W-:-:S03]  /*2be0*/  SHF.L.U32 R97, R97, 0x10, RZ ;  /* 0x0000001061617819 */ /* 0x000fc600000006ff */
[----:B------:R-:W-:Y:S02]  /*2bf0*/  FMUL.FTZ R93, R73, UR10 ;  /* 0x0000000a495d7c20 */ /* 0x000fe40008410000 */
[----:B------:R-:W-:Y:S02]  /*2c00*/  FADD.FTZ R121, R97, R121 ;  /* 0x0000007961797221 */ /* 0x000fe40000010000 */
[C---:B------:R-:W-:Y:S01]  /*2c10*/  FFMA.FTZ R21, R93.reuse, R97, R21 ;  /* 0x000000615d157223 */ /* 0x040fe20000010015 */
[----:B------:R-:W-:Y:S01]  /*2c20*/  FADD.FTZ R239, R72, R239 ;  /* 0x000000ef48ef7221 */ /* 0x000fe20000010000 */
[-C--:B------:R-:W-:Y:S01]  /*2c30*/  FFMA.FTZ R161, R93, R72.reuse, R161 ;  /* 0x000000485da17223 */ /* 0x080fe200000100a1 */
[----:B------:R-:W-:Y:S01]  /*2c40*/  IMAD.WIDE.U32 R108, R169, 0x10, R114 ;  /* 0x00000010a96c7825 */ /* 0x000fe200078e0072 */
[----:B------:R-:W-:Y:S01]  /*2c50*/  SHF.L.U32 R74, R74, 0x10, RZ ;  /* 0x000000104a4a7819 */ /* 0x000fe200000006ff */
[----:B------:R-:W4:Y:S04]  /*2c60*/  LDG.E.128 R112, desc[UR18][R112.64] ;  /* 0x0000001270707981 */ /* 0x000f28000c1e1d00 */
[----:B------:R-:W4:Y:S01]  /*2c70*/  LDG.E.128 R108, desc[UR18][R108.64] ;  /* 0x000000126c6c7981 */ /* 0x000f22000c1e1d00 */
[----:B------:R-:W-:Y:S01]  /*2c80*/  FADD.FTZ R74, -R185, R74 ;  /* 0x0000004ab94a7221 */ /* 0x000fe20000010100 */
[----:B---3--:R-:W-:-:S02]  /*2c90*/  FMUL.FTZ R73, R79, R72 ;  /* 0x000000484f497220 */ /* 0x008fc40000410000 */
[----:B------:R-:W3:Y:S02]  /*2ca0*/  LDL R79, [R1+0x2c] ;  /* 0x00002c00014f7983 */ /* 0x000ee40000100800 */
[--C-:B------:R-:W-:Y:S01]  /*2cb0*/  FFMA.FTZ R97, R83, R97, R73.reuse ;  /* 0x0000006153617223 */ /* 0x100fe20000010049 */
[----:B------:R-:W-:Y:S01]  /*2cc0*/  PRMT R73, R94, 0x7632, R73 ;  /* 0x000076325e497816 */ /* 0x000fe20000000049 */
[----:B------:R-:W3:Y:S01]  /*2cd0*/  LDL R83, [R1+0x18] ;  /* 0x0000180001537983 */ /* 0x000ee20000100800 */
[----:B------:R-:W-:-:S03]  /*2ce0*/  PRMT R72, R98, 0x7632, R72 ;  /* 0x0000763262487816 */ /* 0x000fc60000000048 */
[----:B------:R-:W-:Y:S01]  /*2cf0*/  IMAD.U32 R73, R73, 0x10000, RZ ;  /* 0x0001000049497824 */ /* 0x000fe200078e00ff */
[----:B------:R-:W-:Y:S02]  /*2d00*/  PRMT R94, R102, 0x7632, R94 ;  /* 0x00007632665e7816 */ /* 0x000fe4000000005e */
[----:B------:R-:W-:Y:S01]  /*2d10*/  SHF.L.U32 R72, R72, 0x10, RZ ;  /* 0x0000001048487819 */ /* 0x000fe200000006ff */
[----:B------:R-:W-:Y:S02]  /*2d20*/  FADD.FTZ R73, -R185, R73 ;  /* 0x00000049b9497221 */ /* 0x000fe40000010100 */
[----:B------:R-:W-:Y:S02]  /*2d30*/  IMAD.U32 R94, R94, 0x10000, RZ ;  /* 0x000100005e5e7824 */ /* 0x000fe400078e00ff */
[----:B------:R-:W-:Y:S01]  /*2d40*/  FMUL.FTZ R95, R73, UR10 ;  /* 0x0000000a495f7c20 */ /* 0x000fe20008410000 */
[----:B--2---:R-:W-:Y:S01]  /*2d50*/  FMUL.FTZ R73, R82, R72 ;  /* 0x0000004852497220 */ /* 0x004fe20000410000 */
[----:B------:R-:W-:Y:S01]  /*2d60*/  FADD.FTZ R123, R94, R123 ;  /* 0x0000007b5e7b7221 */ /* 0x000fe20000010000 */
[----:B------:R-:W-:Y:S01]  /*2d70*/  FADD.FTZ R244, R72, R244 ;  /* 0x000000f448f47221 */ /* 0x000fe20000010000 */
[-C--:B------:R-:W-:Y:S01]  /*2d80*/  FFMA.FTZ R23, R95, R94.reuse, R23 ;  /* 0x0000005e5f177223 */ /* 0x080fe20000010017 */
[----:B----4-:R-:W-:Y:S01]  /*2d90*/  FFMA.FTZ R94, R81, R94, R73 ;  /* 0x0000005e515e7223 */ /* 0x010fe20000010049 */
[----:B------:R-:W-:Y:S01]  /*2da0*/  FFMA.FTZ R167, R95, R72, R167 ;  /* 0x000000485fa77223 */ /* 0x000fe200000100a7 */
[----:B------:R-:W2:Y:S01]  /*2db0*/  LDL R73, [R1+0x20] ;  /* 0x0000200001497983 */ /* 0x000ea20000100800 */
[----:B------:R-:W-:-:S03]  /*2dc0*/  IMAD.U32 R72, R99, 0x10000, RZ ;  /* 0x0001000063487824 */ /* 0x000fc600078e00ff */
[----:B------:R-:W4:Y:S01]  /*2dd0*/  LDL R81, [R1+0x24] ;  /* 0x0000240001517983 */ /* 0x000f220000100800 */
[----:B------:R-:W-:-:S03]  /*2de0*/  FMUL.FTZ R99, R74, UR10 ;  /* 0x0000000a4a637c20 */ /* 0x000fc60008410000 */
[----:B------:R-:W4:Y:S01]  /*2df0*/  LDL R74, [R1+0x10] ;  /* 0x00001000014a7983 */ /* 0x000f220000100800 */
[----:B------:R-:W-:-:S03]  /*2e00*/  FMUL.FTZ R98, R80, R72 ;  /* 0x0000004850627220 */ /* 0x000fc60000410000 */
[----:B------:R-:W4:Y:S01]  /*2e10*/  LDL R80, [R1+0x14] ;  /* 0x0000140001507983 */ /* 0x000f220000100800 */
[C---:B------:R-:W-:Y:S01]  /*2e20*/  PRMT R78, R104.reuse, 0x7632, R78 ;  /* 0x00007632684e7816 */ /* 0x040fe2000000004e */
[----:B------:R-:W-:Y:S01]  /*2e30*/  IMAD.U32 R104, R104, 0x10000, RZ ;  /* 0x0001000068687824 */ /* 0x000fe200078e00ff */
[----:B------:R-:W-:Y:S01]  /*2e40*/  SHF.L.U32 R103, R103, 0x10, RZ ;  /* 0x0000001067677819 */ /* 0x000fe200000006ff */
[----:B------:R-:W-:Y:S01]  /*2e50*/  FADD.FTZ R238, R72, R238 ;  /* 0x000000ee48ee7221 */ /* 0x000fe20000010000 */
[----:B------:R-:W-:Y:S01]  /*2e60*/  PRMT R75, R107, 0x7632, R75 ;  /* 0x000076326b4b7816 */ /* 0x000fe2000000004b */
[----:B------:R-:W-:Y:S01]  /*2e70*/  FFMA.FTZ R201, R99, R72, R201 ;  /* 0x0000004863c97223 */ /* 0x000fe200000100c9 */
[----:B------:R-:W-:Y:S01]  /*2e80*/  SHF.L.U32 R101, R107, 0x10, RZ ;  /* 0x000000106b657819 */ /* 0x000fe200000006ff */
[----:B------:R-:W-:Y:S01]  /*2e90*/  FADD.FTZ R107, -R185, R104 ;  /* 0x00000068b96b7221 */ /* 0x000fe20000010100 */
[----:B------:R-:W-:Y:S01]  /*2ea0*/  FADD.FTZ R125, R103, R125 ;  /* 0x0000007d677d7221 */ /* 0x000fe20000010000 */
[----:B------:R-:W-:Y:S01]  /*2eb0*/  FFMA.FTZ R25, R99, R103, R25 ;  /* 0x0000006763197223 */ /* 0x000fe20000010019 */
[----:B------:R-:W4:Y:S01]  /*2ec0*/  LDL R82, [R1+0x1c] ;  /* 0x00001c0001527983 */ /* 0x000f220000100800 */
[----:B------:R-:W-:Y:S01]  /*2ed0*/  IMAD.U32 R72, R108, 0x10000, RZ ;  /* 0x000100006c487824 */ /* 0x000fe200078e00ff */
[----:B------:R-:W-:Y:S01]  /*2ee0*/  PRMT R76, R106, 0x7632, R76 ;  /* 0x000076326a4c7816 */ /* 0x000fe2000000004c */
[----:B------:R-:W-:Y:S01]  /*2ef0*/  FMUL.FTZ R107, R107, UR10 ;  /* 0x0000000a6b6b7c20 */ /* 0x000fe20008410000 */
[----:B------:R-:W-:-:S02]  /*2f00*/  PRMT R77, R105, 0x7632, R77 ;  /* 0x00007632694d7816 */ /* 0x000fc4000000004d */
[----:B------:R-:W-:Y:S02]  /*2f10*/  SHF.L.U32 R105, R105, 0x10, RZ ;  /* 0x0000001069697819 */ /* 0x000fe400000006ff */
[----:B------:R-:W-:-:S03]  /*2f20*/  SHF.L.U32 R104, R113, 0x10, RZ ;  /* 0x0000001071687819 */ /* 0x000fc600000006ff */
[----:B------:R-:W-:-:S04]  /*2f30*/  FADD.FTZ R105, -R185, R105 ;  /* 0x00000069b9697221 */ /* 0x000fc80000010100 */
[----:B------:R-:W-:Y:S01]  /*2f40*/  FMUL.FTZ R105, R105, UR10 ;  /* 0x0000000a69697c20 */ /* 0x000fe20008410000 */
[----:B------:R-:W-:-:S03]  /*2f50*/  FADD.FTZ R128, R104, R128 ;  /* 0x0000008068807221 */ /* 0x000fc60000010000 */
[----:B------:R-:W-:Y:S01]  /*2f60*/  FFMA.FTZ R28, R105, R104, R28 ;  /* 0x00000068691c7223 */ /* 0x000fe2000001001c */
[----:B---3--:R-:W-:Y:S01]  /*2f70*/  FFMA.FTZ R98, R79, R103, R98 ;  /* 0x000000674f627223 */ /* 0x008fe20000010062 */
[----:B------:R-:W-:Y:S01]  /*2f80*/  IMAD.U32 R103, R106, 0x10000, RZ ;  /* 0x000100006a677824 */ /* 0x000fe200078e00ff */
[----:B------:R-:W-:Y:S01]  /*2f90*/  SHF.L.U32 R106, R112, 0x10, RZ ;  /* 0x00000010706a7819 */ /* 0x000fe200000006ff */
[----:B------:R-:W3:Y:S04]  /*2fa0*/  LDL R79, [R1] ;  /* 0x00000000014f7983 */ /* 0x000ee80000100800 */
[----:B------:R-:W-:Y:S01]  /*2fb0*/  FADD.FTZ R126, R106, R126 ;  /* 0x0000007e6a7e7221 */ /* 0x000fe20000010000 */
[----:B------:R-:W-:Y:S01]  /*2fc0*/  FFMA.FTZ R26, R107, R106, R26 ;  /* 0x0000006a6b1a7223 */ /* 0x000fe2000001001a */
[----:B--2---:R-:W-:-:S04]  /*2fd0*/  FMUL.FTZ R73, R73, R72 ;  /* 0x0000004849497220 */ /* 0x004fc80000410000 */
[----:B----4-:R-:W-:Y:S01]  /*2fe0*/  FFMA.FTZ R106, R81, R106, R73 ;  /* 0x0000006a516a7223 */ /* 0x010fe20000010049 */
[----:B------:R-:W-:Y:S01]  /*2ff0*/  IMAD.U32 R73, R109, 0x10000, RZ ;  /* 0x000100006d497824 */ /* 0x000fe200078e00ff */
[----:B------:R-:W2:Y:S03]  /*3000*/  LDL R81, [R1+0x8] ;  /* 0x0000080001517983 */ /* 0x000ea60000100800 */
[----:B------:R-:W-:-:S04]  /*3010*/  FMUL.FTZ R74, R74, R73 ;  /* 0x000000494a4a7220 */ /* 0x000fc80000410000 */
[----:B------:R-:W-:Y:S02]  /*3020*/  FFMA.FTZ R104, R80, R104, R74 ;  /* 0x0000006850687223 */ /* 0x000fe4000001004a */
[----:B------:R-:W4:Y:S01]  /*3030*/  LDL R80, [R1+0xc] ;  /* 0x00000c0001507983 */ /* 0x000f220000100800 */
[----:B------:R-:W-:Y:S01]  /*3040*/  IMAD.U32 R78, R78, 0x10000, RZ ;  /* 0x000100004e4e7824 */ /* 0x000fe200078e00ff */
[----:B------:R-:W-:Y:S02]  /*3050*/  PRMT R236, R108, 0x7632, R236 ;  /* 0x000076326cec7816 */ /* 0x000fe400000000ec */
[----:B------:R-:W-:Y:S01]  /*3060*/  PRMT R108, R112, 0x7632, R108 ;  /* 0x00007632706c7816 */ /* 0x000fe2000000006c */
[----:B------:R-:W-:Y:S02]  /*3070*/  FADD.FTZ R78, -R185, R78 ;  /* 0x0000004eb94e7221 */ /* 0x000fe40000010100 */
[----:B------:R-:W-:Y:S01]  /*3080*/  IMAD.U32 R236, R236, 0x10000, RZ ;  /* 0x00010000ecec7824 */ /* 0x000fe200078e00ff */
[----:B------:R-:W-:Y:S01]  /*3090*/  SHF.L.U32 R108, R108, 0x10, RZ ;  /* 0x000000106c6c7819 */ /* 0x000fe200000006ff */
[----:B------:R-:W-:-:S02]  /*30a0*/  FMUL.FTZ R112, R78, UR10 ;  /* 0x0000000a4e707c20 */ /* 0x000fc40008410000 */
[----:B------:R-:W-:Y:S01]  /*30b0*/  FMUL.FTZ R78, R83, R236 ;  /* 0x000000ec534e7220 */ /* 0x000fe20000410000 */
[----:B------:R-:W-:Y:S01]  /*30c0*/  SHF.L.U32 R77, R77, 0x10, RZ ;  /* 0x000000104d4d7819 */ /* 0x000fe200000006ff */
[----:B------:R-:W-:Y:S01]  /*30d0*/  FADD.FTZ R127, R108, R127 ;  /* 0x0000007f6c7f7221 */ /* 0x000fe20000010000 */
[----:B------:R-:W-:Y:S01]  /*30e0*/  SHF.L.U32 R75, R75, 0x10, RZ ;  /* 0x000000104b4b7819 */ /* 0x000fe200000006ff */
[-C--:B------:R-:W-:Y:S01]  /*30f0*/  FFMA.FTZ R27, R112, R108.reuse, R27 ;  /* 0x0000006c701b7223 */ /* 0x080fe2000001001b */
[----:B------:R-:W-:Y:S02]  /*3100*/  IMAD.U32 R76, R76, 0x10000, RZ ;  /* 0x000100004c4c7824 */ /* 0x000fe400078e00ff */
[----:B------:R-:W-:Y:S01]  /*3110*/  FFMA.FTZ R108, R82, R108, R78 ;  /* 0x0000006c526c7223 */ /* 0x000fe2000001004e */
[----:B------:R-:W-:Y:S01]  /*3120*/  FADD.FTZ R78, RZ, R172 ;  /* 0x000000acff4e7221 */ /* 0x000fe20000010000 */
[C---:B------:R-:W-:Y:S01]  /*3130*/  FADD.FTZ R103, -R185.reuse, R103 ;  /* 0x00000067b9677221 */ /* 0x040fe20000010100 */
[C---:B------:R-:W-:Y:S01]  /*3140*/  FADD.FTZ R101, -R185.reuse, R101 ;  /* 0x00000065b9657221 */ /* 0x040fe20000010100 */
[C---:B------:R-:W-:Y:S01]  /*3150*/  FADD.FTZ R77, -R185.reuse, R77 ;  /* 0x0000004db94d7221 */ /* 0x040fe20000010100 */
[C---:B------:R-:W-:Y:S01]  /*3160*/  FADD.FTZ R76, -R185.reuse, R76 ;  /* 0x0000004cb94c7221 */ /* 0x040fe20000010100 */
[----:B------:R-:W-:Y:S01]  /*3170*/  FADD.FTZ R75, -R185, R75 ;  /* 0x0000004bb94b7221 */ /* 0x000fe20000010100 */
[----:B------:R-:W-:Y:S01]  /*3180*/  PRMT R185, R109, 0x7632, R185 ;  /* 0x000076326db97816 */ /* 0x000fe200000000b9 */
[----:B------:R-:W-:Y:S01]  /*3190*/  FADD.FTZ R78, R180, R78 ;  /* 0x0000004eb44e7221 */ /* 0x000fe20000010000 */
[----:B------:R-:W-:-:S03]  /*31a0*/  PRMT R109, R113, 0x7632, R109 ;  /* 0x00007632716d7816 */ /* 0x000fc6000000006d */
[----:B------:R-:W-:Y:S01]  /*31b0*/  FADD.FTZ R78, R175, R78 ;  /* 0x0000004eaf4e7221 */ /* 0x000fe20000010000 */
[----:B------:R-:W-:Y:S01]  /*31c0*/  IMAD.U32 R185, R185, 0x10000, RZ ;  /* 0x00010000b9b97824 */ /* 0x000fe200078e00ff */
[----:B------:R-:W-:Y:S01]  /*31d0*/  SHF.L.U32 R109, R109, 0x10, RZ ;  /* 0x000000106d6d7819 */ /* 0x000fe200000006ff */
[----:B------:R-:W-:Y:S01]  /*31e0*/  FMUL.FTZ R113, R77, UR10 ;  /* 0x0000000a4d717c20 */ /* 0x000fe20008410000 */
[----:B------:R-:W-:-:S03]  /*31f0*/  FADD.FTZ R77, R182, R78 ;  /* 0x0000004eb64d7221 */ /* 0x000fc60000010000 */
[----:B------:R-:W-:Y:S01]  /*3200*/  FADD.FTZ R129, R109, R129 ;  /* 0x000000816d817221 */ /* 0x000fe20000010000 */
[----:B------:R-:W-:Y:S01]  /*3210*/  FFMA.FTZ R29, R113, R109, R29 ;  /* 0x0000006d711d7223 */ /* 0x000fe2000001001d */
[----:B------:R-:W-:Y:S01]  /*3220*/  FADD.FTZ R77, R173, R77 ;  /* 0x0000004dad4d7221 */ /* 0x000fe20000010000 */
[----:B------:R-:W-:Y:S01]  /*3230*/  IMAD.U32 R74, R110, 0x10000, RZ ;  /* 0x000100006e4a7824 */ /* 0x000fe200078e00ff */
[C---:B------:R-:W-:Y:S02]  /*3240*/  SHF.L.U32 R102, R114.reuse, 0x10, RZ ;  /* 0x0000001072667819 */ /* 0x040fe400000006ff */
[----:B------:R-:W-:Y:S01]  /*3250*/  PRMT R110, R114, 0x7632, R110 ;  /* 0x00007632726e7816 */ /* 0x000fe2000000006e */
[----:B------:R-:W-:Y:S01]  /*3260*/  FADD.FTZ R77, R183, R77 ;  /* 0x0000004db74d7221 */ /* 0x000fe20000010000 */
[----:B------:R-:W-:-:S03]  /*3270*/  FMUL.FTZ R114, R76, UR10 ;  /* 0x0000000a4c727c20 */ /* 0x000fc60008410000 */
[----:B------:R-:W-:-:S04]  /*3280*/  FADD.FTZ R77, R177, R77 ;  /* 0x0000004db14d7221 */ /* 0x000fc80000010000 */
[----:B------:R-:W-:Y:S01]  /*3290*/  FADD.FTZ R77, R165, R77 ;  /* 0x0000004da54d7221 */ /* 0x000fe20000010000 */
[----:B------:R-:W-:-:S03]  /*32a0*/  FMUL.FTZ R103, R103, UR10 ;  /* 0x0000000a67677c20 */ /* 0x000fc60008410000 */
[----:B------:R-:W-:Y:S01]  /*32b0*/  FADD.FTZ R77, R163, R77 ;  /* 0x0000004da34d7221 */ /* 0x000fe20000010000 */
[----:B------:R-:W-:-:S03]  /*32c0*/  PRMT R230, R111, 0x7632, R230 ;  /* 0x000076326fe67816 */ /* 0x000fc600000000e6 */
[----:B------:R-:W-:Y:S01]  /*32d0*/  FADD.FTZ R77, R84, R77 ;  /* 0x0000004d544d7221 */ /* 0x000fe20000010000 */
[----:B------:R-:W-:Y:S01]  /*32e0*/  FADD.FTZ R130, R102, R130 ;  /* 0x0000008266827221 */ /* 0x000fe20000010000 */
[----:B------:R-:W-:Y:S02]  /*32f0*/  FFMA.FTZ R30, R103, R102, R30 ;  /* 0x00000066671e7223 */ /* 0x000fe4000001001e */
[----:B------:R-:W-:Y:S01]  /*3300*/  FADD.FTZ R77, R186, R77 ;  /* 0x0000004dba4d7221 */ /* 0x000fe20000010000 */
[----:B------:R-:W-:Y:S01]  /*3310*/  SHF.L.U32 R230, R230, 0x10, RZ ;  /* 0x00000010e6e67819 */ /* 0x000fe200000006ff */
[----:B------:R-:W-:Y:S02]  /*3320*/  IMAD.U32 R234, R111, 0x10000, RZ ;  /* 0x000100006fea7824 */ /* 0x000fe400078e00ff */
[----:B------:R-:W-:Y:S01]  /*3330*/  FMUL.FTZ R111, R75, UR10 ;  /* 0x0000000a4b6f7c20 */ /* 0x000fe20008410000 */
[----:B------:R-:W-:-:S04]  /*3340*/  FADD.FTZ R248, R85, R77 ;  /* 0x0000004d55f87221 */ /* 0x000fc80000010000 */
[----:B------:R-:W-:-:S04]  /*3350*/  FADD.FTZ R248, R189, R248 ;  /* 0x000000f8bdf87221 */ /* 0x000fc80000010000 */
[----:B------:R-:W-:-:S04]  /*3360*/  FADD.FTZ R248, R198, R248 ;  /* 0x000000f8c6f87221 */ /* 0x000fc80000010000 */
[----:B------:R-:W-:Y:S01]  /*3370*/  FADD.FTZ R248, R191, R248 ;  /* 0x000000f8bff87221 */ /* 0x000fe20000010000 */
[----:B------:R-:W-:-:S03]  /*3380*/  PRMT R216, R110, 0x7632, R216 ;  /* 0x000076326ed87816 */ /* 0x000fc600000000d8 */
[----:B------:R-:W-:Y:S01]  /*3390*/  FADD.FTZ R248, R196, R248 ;  /* 0x000000f8c4f87221 */ /* 0x000fe20000010000 */
[----:B------:R-:W-:-:S03]  /*33a0*/  SHF.L.U32 R216, R216, 0x10, RZ ;  /* 0x00000010d8d87819 */ /* 0x000fc600000006ff */
[----:B------:R-:W-:Y:S01]  /*33b0*/  FADD.FTZ R248, R87, R248 ;  /* 0x000000f857f87221 */ /* 0x000fe20000010000 */
[----:B------:R-:W-:-:S03]  /*33c0*/  FMUL.FTZ R101, R101, UR10 ;  /* 0x0000000a65657c20 */ /* 0x000fc60008410000 */
[----:B------:R-:W-:Y:S01]  /*33d0*/  FADD.FTZ R248, R96, R248 ;  /* 0x000000f860f87221 */ /* 0x000fe20000010000 */
[----:B------:R-:W-:-:S03]  /*33e0*/  IMAD.U32 R110, R110, 0x10000, RZ ;  /* 0x000100006e6e7824 */ /* 0x000fc600078e00ff */
[----:B------:R-:W-:Y:S01]  /*33f0*/  FADD.FTZ R248, R194, R248 ;  /* 0x000000f8c2f87221 */ /* 0x000fe20000010000 */
[----:B------:R-:W-:Y:S01]  /*3400*/  FADD.FTZ R131, R110, R131 ;  /* 0x000000836e837221 */ /* 0x000fe20000010000 */
[----:B------:R-:W-:Y:S02]  /*3410*/  FFMA.FTZ R31, R114, R110, R31 ;  /* 0x0000006e721f7223 */ /* 0x000fe4000001001f */
[----:B------:R-:W-:-:S04]  /*3420*/  FADD.FTZ R248, R97, R248 ;  /* 0x000000f861f87221 */ /* 0x000fc80000010000 */
[----:B------:R-:W-:-:S04]  /*3430*/  FADD.FTZ R248, R192, R248 ;  /* 0x000000f8c0f87221 */ /* 0x000fc80000010000 */
[----:B------:R-:W-:-:S04]  /*3440*/  FADD.FTZ R248, R94, R248 ;  /* 0x000000f85ef87221 */ /* 0x000fc80000010000 */
[----:B------:R-:W-:-:S04]  /*3450*/  FADD.FTZ R248, R90, R248 ;  /* 0x000000f85af87221 */ /* 0x000fc80000010000 */
[----:B------:R-:W-:-:S04]  /*3460*/  FADD.FTZ R248, R98, R248 ;  /* 0x000000f862f87221 */ /* 0x000fc80000010000 */
[----:B------:R-:W-:-:S04]  /*3470*/  FADD.FTZ R248, R106, R248 ;  /* 0x000000f86af87221 */ /* 0x000fc80000010000 */
[----:B------:R-:W-:-:S04]  /*3480*/  FADD.FTZ R248, R248, R108 ;  /* 0x0000006cf8f87221 */ /* 0x000fc80000010000 */
[----:B------:R-:W-:Y:S01]  /*3490*/  FADD.FTZ R248, R248, R104 ;  /* 0x00000068f8f87221 */ /* 0x000fe20000010000 */
[----:B------:R-:W-:Y:S01]  /*34a0*/  FADD.FTZ R237, R72, R237 ;  /* 0x000000ed48ed7221 */ /* 0x000fe20000010000 */
[----:B------:R-:W-:Y:S01]  /*34b0*/  FFMA.FTZ R202, R107, R72, R202 ;  /* 0x000000486bca7223 */ /* 0x000fe200000100ca */
[----:B--2---:R-:W-:-:S04]  /*34c0*/  FMUL.FTZ R78, R81, R185 ;  /* 0x000000b9514e7220 */ /* 0x004fc80000410000 */
[----:B----4-:R-:W-:Y:S01]  /*34d0*/  FFMA.FTZ R109, R80, R109, R78 ;  /* 0x0000006d506d7223 */ /* 0x010fe2000001004e */
[----:B------:R-:W-:-:S04]  /*34e0*/  FFMA.FTZ R78, R0, R172, RZ ;  /* 0x000000ac004e7223 */ /* 0x000fc800000100ff */
[----:B------:R-:W-:-:S04]  /*34f0*/  FFMA.FTZ R78, R179, R180, R78 ;  /* 0x000000b4b34e7223 */ /* 0x000fc8000001004e */
[----:B------:R-:W-:-:S04]  /*3500*/  FFMA.FTZ R78, R176, R175, R78 ;  /* 0x000000afb04e7223 */ /* 0x000fc8000001004e */
[----:B------:R-:W-:-:S04]  /*3510*/  FFMA.FTZ R76, R181, R182, R78 ;  /* 0x000000b6b54c7223 */ /* 0x000fc8000001004e */
[----:B------:R-:W-:-:S04]  /*3520*/  FFMA.FTZ R76, R174, R173, R76 ;  /* 0x000000adae4c7223 */ /* 0x000fc8000001004c */
[----:B------:R-:W-:Y:S01]  /*3530*/  FFMA.FTZ R76, R184, R183, R76 ;  /* 0x000000b7b84c7223 */ /* 0x000fe2000001004c */
[----:B---3--:R-:W-:-:S03]  /*3540*/  FMUL.FTZ R79, R79, R74 ;  /* 0x0000004a4f4f7220 */ /* 0x008fc60000410000 */
[----:B------:R-:W-:Y:S01]  /*3550*/  FFMA.FTZ R76, R178, R177, R76 ;  /* 0x000000b1b24c7223 */ /* 0x000fe2000001004c */
[----:B------:R-:W-:-:S03]  /*3560*/  FFMA.FTZ R102, R100, R102, R79 ;  /* 0x0000006664667223 */ /* 0x000fc6000001004f */
[----:B------:R-:W-:Y:S01]  /*3570*/  FFMA.FTZ R76, R164, R165, R76 ;  /* 0x000000a5a44c7223 */ /* 0x000fe2000001004c */
[C---:B------:R-:W-:Y:S02]  /*3580*/  SHF.L.U32 R100, R115.reuse, 0x10, RZ ;  /* 0x0000001073647819 */ /* 0x040fe400000006ff */
[----:B------:R-:W-:Y:S01]  /*3590*/  PRMT R115, R115, 0x7632, R115 ;  /* 0x0000763273737816 */ /* 0x000fe20000000073 */
[----:B------:R-:W-:-:S04]  /*35a0*/  FFMA.FTZ R76, R162, R163, R76 ;  /* 0x000000a3a24c7223 */ /* 0x000fc8000001004c */
[----:B------:R-:W-:Y:S01]  /*35b0*/  FFMA.FTZ R75, R88, R84, R76 ;  /* 0x00000054584b7223 */ /* 0x000fe2000001004c */
[----:B------:R-:W-:Y:S02]  /*35c0*/  IMAD.U32 R115, R115, 0x10000, RZ ;  /* 0x0001000073737824 */ /* 0x000fe400078e00ff */
[----:B------:R-:W-:Y:S02]  /*35d0*/  FMUL.FTZ R76, R246, R230 ;  /* 0x000000e6f64c7220 */ /* 0x000fe40000410000 */
[----:B------:R-:W-:Y:S01]  /*35e0*/  FADD.FTZ R133, R115, R133 ;  /* 0x0000008573857221 */ /* 0x000fe20000010000 */
[-C--:B------:R-:W-:Y:S01]  /*35f0*/  FFMA.FTZ R33, R111, R115.reuse, R33 ;  /* 0x000000736f217223 */ /* 0x080fe20000010021 */
[----:B------:R-:W-:Y:S02]  /*3600*/  FFMA.FTZ R115, R247, R115, R76 ;  /* 0x00000073f7737223 */ /* 0x000fe4000001004c */
[----:B------:R-:W0:Y:S01]  /*3610*/  LDC.64 R76, c[0x0][0x3b0] ;  /* 0x0000ec00ff4c7b82 */ /* 0x000e220000000a00 */
[----:B------:R-:W-:-:S04]  /*3620*/  FFMA.FTZ R75, R187, R186, R75 ;  /* 0x000000babb4b7223 */ /* 0x000fc8000001004b */
[----:B------:R-:W-:Y:S01]  /*3630*/  FFMA.FTZ R75, R89, R85, R75 ;  /* 0x00000055594b7223 */ /* 0x000fe2000001004b */
[----:B------:R-:W-:Y:S01]  /*3640*/  FMUL.FTZ R79, R249, R234 ;  /* 0x000000eaf94f7220 */ /* 0x000fe20000410000 */
[----:B------:R-:W-:Y:S02]  /*3650*/  FMUL.FTZ R78, R251, R216 ;  /* 0x000000d8fb4e7220 */ /* 0x000fe40000410000 */
[----:B------:R-:W-:Y:S01]  /*3660*/  FFMA.FTZ R75, R190, R189, R75 ;  /* 0x000000bdbe4b7223 */ /* 0x000fe2000001004b */
[----:B------:R-:W-:Y:S01]  /*3670*/  FADD.FTZ R132, R100, R132 ;  /* 0x0000008464847221 */ /* 0x000fe20000010000 */
[-C--:B------:R-:W-:Y:S01]  /*3680*/  FFMA.FTZ R32, R101, R100.reuse, R32 ;  /* 0x0000006465207223 */ /* 0x080fe20000010020 */
[----:B------:R-:W-:Y:S01]  /*3690*/  FFMA.FTZ R100, R250, R100, R79 ;  /* 0x00000064fa647223 */ /* 0x000fe2000001004f */
[----:B------:R-:W-:Y:S01]  /*36a0*/  FFMA.FTZ R75, R199, R198, R75 ;  /* 0x000000c6c74b7223 */ /* 0x000fe2000001004b */
[----:B------:R-:W-:-:S03]  /*36b0*/  FFMA.FTZ R110, R252, R110, R78 ;  /* 0x0000006efc6e7223 */ /* 0x000fc6000001004e */
[----:B------:R-:W-:Y:S01]  /*36c0*/  FFMA.FTZ R75, R188, R191, R75 ;  /* 0x000000bfbc4b7223 */ /* 0x000fe2000001004b */
[----:B0-----:R-:W-:-:S04]  /*36d0*/  IMAD.WIDE.U32 R82, R171, 0x8, R76 ;  /* 0x00000008ab527825 */ /* 0x001fc800078e004c */
[----:B------:R-:W-:-:S04]  /*36e0*/  IMAD.WIDE.U32 R80, R170, 0x8, R76 ;  /* 0x00000008aa507825 */ /* 0x000fc800078e004c */
[----:B------:R-:W-:-:S04]  /*36f0*/  IMAD.WIDE.U32 R78, R168, 0x8, R76 ;  /* 0x00000008a84e7825 */ /* 0x000fc800078e004c */
[----:B------:R-:W-:Y:S01]  /*3700*/  FFMA.FTZ R75, R197, R196, R75 ;  /* 0x000000c4c54b7223 */ /* 0x000fe2000001004b */
[----:B------:R-:W5:Y:S01]  /*3710*/  LDG.E.64 R82, desc[UR18][R82.64] ;  /* 0x0000001252527981 */ /* 0x000f62000c1e1b00 */
[----:B------:R-:W-:-:S03]  /*3720*/  IMAD.WIDE.U32 R76, R169, 0x8, R76 ;  /* 0x00000008a94c7825 */ /* 0x000fc600078e004c */
[----:B------:R-:W5:Y:S01]  /*3730*/  LDG.E.64 R80, desc[UR18][R80.64] ;  /* 0x0000001250507981 */ /* 0x000f62000c1e1b00 */
[----:B------:R-:W-:-:S03]  /*3740*/  FFMA.FTZ R75, R86, R87, R75 ;  /* 0x00000057564b7223 */ /* 0x000fc6000001004b */
[----:B------:R-:W5:Y:S04]  /*3750*/  LDG.E.64 R78, desc[UR18][R78.64] ;  /* 0x000000124e4e7981 */ /* 0x000f68000c1e1b00 */
[----:B------:R-:W5:Y:S01]  /*3760*/  LDG.E.64 R76, desc[UR18][R76.64] ;  /* 0x000000124c4c7981 */ /* 0x000f62000c1e1b00 */
[----:B------:R-:W-:-:S04]  /*3770*/  FFMA.FTZ R75, R92, R96, R75 ;  /* 0x000000605c4b7223 */ /* 0x000fc8000001004b */
[----:B------:R-:W-:-:S04]  /*3780*/  FFMA.FTZ R75, R195, R194, R75 ;  /* 0x000000c2c34b7223 */ /* 0x000fc8000001004b */
[----:B------:R-:W-:-:S04]  /*3790*/  FFMA.FTZ R75, R93, R97, R75 ;  /* 0x000000615d4b7223 */ /* 0x000fc8000001004b */
        /* <DEDUP_REMOVED lines=10> */
[----:B------:R-:W-:-:S04]  /*3840*/  FFMA.FTZ R75, R112, R108, R75 ;  /* 0x0000006c704b7223 */ /* 0x000fc8000001004b */
[----:B------:R-:W-:Y:S02]  /*3850*/  FFMA.FTZ R72, R105, R104, R75 ;  /* 0x0000006869487223 */ /* 0x000fe4000001004b */
[----:B------:R-:W0:Y:S02]  /*3860*/  SHFL.DOWN PT, R75, R248, 0x10, 0x1f ;  /* 0x0a001f00f84b7f89 */ /* 0x000e2400000e0000 */
        /* <DEDUP_REMOVED lines=17> */
[----:B------:R-:W-:Y:S01]  /*3980*/  FADD.FTZ R233, R73, R233 ;  /* 0x000000e949e97221 */ /* 0x000fe20000010000 */
[----:B------:R-:W-:Y:S01]  /*3990*/  FFMA.FTZ R204, R105, R73, R204 ;  /* 0x0000004969cc7223 */ /* 0x000fe200000100cc */
[----:B0-----:R-:W-:-:S02]  /*39a0*/  FADD.FTZ R75, R75, R248 ;  /* 0x000000f84b4b7221 */ /* 0x001fc40000010000 */
[----:B------:R-:W0:Y:S04]  /*39b0*/  SHFL.DOWN PT, R248, R72, 0x2, 0x1f ;  /* 0x08401f0048f87f89 */ /* 0x000e2800000e0000 */
[----:B------:R-:W1:Y:S01]  /*39c0*/  SHFL.DOWN PT, R73, R75, 0x1, 0x1f ;  /* 0x08201f004b497f89 */ /* 0x000e6200000e0000 */
[----:B0-----:R-:W-:Y:S01]  /*39d0*/  FADD.FTZ R248, R72, R248 ;  /* 0x000000f848f87221 */ /* 0x001fe20000010000 */
[----:B-1----:R-:W-:Y:S02]  /*39e0*/  FADD.FTZ R72, R75, R73 ;  /* 0x000000494b487221 */ /* 0x002fe40000010000 */
[----:B------:R-:W0:Y:S02]  /*39f0*/  S2R R75, SR_TID.X ;  /* 0x00000000004b7919 */ /* 0x000e240000002100 */
[----:B------:R-:W1:Y:S01]  /*3a00*/  SHFL.DOWN PT, R73, R248, 0x1, 0x1f ;  /* 0x08201f00f8497f89 */ /* 0x000e6200000e0000 */
[----:B------:R-:W-:Y:S01]  /*3a10*/  BSSY.RECONVERGENT B0, `(.L_x_242) ;  /* 0x000000c000007945 */ /* 0x000fe20003800200 */
[----:B0-----:R-:W-:Y:S01]  /*3a20*/  LOP3.LUT P2, RZ, R75, 0x1f, RZ, 0xc0, !PT ;  /* 0x0000001f4bff7812 */ /* 0x001fe2000784c0ff */
[----:B-1----:R-:W-:-:S12]  /*3a30*/  FADD.FTZ R73, R248, R73 ;  /* 0x00000049f8497221 */ /* 0x002fd80000010000 */
        /* <DEDUP_REMOVED lines=9> */
.L_x_243:
[----:B------:R-:W-:Y:S05]  /*3ad0*/  BSYNC.RECONVERGENT B0 ;  /* 0x0000000000007941 */ /* 0x000fea0003800200 */
.L_x_242:
[----:B------:R-:W1:Y:S08]  /*3ae0*/  S2UR UR6, SR_CgaCtaId ;  /* 0x00000000000679c3 */ /* 0x000e700000008800 */
[----:B------:R-:W-:Y:S01]  /*3af0*/  BAR.SYNC.DEFER_BLOCKING 0x0 ;  /* 0x0000000000007b1d */ /* 0x000fe20000010000 */
[----:B------:R-:W-:Y:S01]  /*3b00*/  FADD.FTZ R231, R74, R231 ;  /* 0x000000e74ae77221 */ /* 0x000fe20000010000 */
[----:B------:R-:W-:Y:S01]  /*3b10*/  FFMA.FTZ R206, R103, R74, R206 ;  /* 0x0000004a67ce7223 */ /* 0x000fe200000100ce */
[----:B------:R-:W-:Y:S01]  /*3b20*/  FADD.FTZ R228, R234, R228 ;  /* 0x000000e4eae47221 */ /* 0x000fe20000010000 */
[----:B------:R-:W-:Y:S01]  /*3b30*/  FFMA.FTZ R208, R101, R234, R208 ;  /* 0x000000ea65d07223 */ /* 0x000fe200000100d0 */
[----:B------:R-:W-:Y:S01]  /*3b40*/  FADD.FTZ R235, R236, R235 ;  /* 0x000000ebeceb7221 */ /* 0x000fe20000010000 */
[----:B------:R-:W-:Y:S01]  /*3b50*/  UMOV UR5, 0x400 ;  /* 0x0000040000057882 */ /* 0x000fe20000000000 */
[----:B------:R-:W-:Y:S01]  /*3b60*/  FFMA.FTZ R203, R112, R236, R203 ;  /* 0x000000ec70cb7223 */ /* 0x000fe200000100cb */
[----:B------:R-:W-:Y:S01]  /*3b70*/  UISETP.NE.U32.AND UP0, UPT, UR26, URZ, UPT ;  /* 0x000000ff1a00728c */ /* 0x000fe2000bf05070 */
[----:B------:R-:W-:Y:S01]  /*3b80*/  FADD.FTZ R229, R216, R229 ;  /* 0x000000e5d8e57221 */ /* 0x000fe20000010000 */
[----:B------:R-:W-:Y:S01]  /*3b90*/  FFMA.FTZ R207, R114, R216, R207 ;  /* 0x000000d872cf7223 */ /* 0x000fe200000100cf */
[----:B------:R-:W-:Y:S01]  /*3ba0*/  UIADD3 UR4, UPT, UPT, UR4, UR24, URZ ;  /* 0x0000001804047290 */ /* 0x000fe2000fffe0ff */
[----:B------:R-:W-:Y:S01]  /*3bb0*/  FADD.FTZ R232, R185, R232 ;  /* 0x000000e8b9e87221 */ /* 0x000fe20000010000 */
[----:B------:R-:W-:Y:S01]  /*3bc0*/  UISETP.NE.AND.EX UP0, UPT, UR27, URZ, UPT, UP0 ;  /* 0x000000ff1b00728c */ /* 0x000fe2000bf05300 */
        /* <DEDUP_REMOVED lines=53> */
[--C-:B------:R-:W-:Y:S01]  /*3f20*/  FFMA.FTZ R176, R176, UR11, R216.reuse ;  /* 0x0000000bb0b07c23 */ /* 0x100fe200080100d8 */
[--C-:B------:R-:W-:Y:S01]  /*3f30*/  FFMA.FTZ R181, R181, UR11, R216.reuse ;  /* 0x0000000bb5b57c23 */ /* 0x100fe200080100d8 */
[--C-:B------:R-:W-:Y:S01]  /*3f40*/  FFMA.FTZ R184, R184, UR11, R216.reuse ;  /* 0x0000000bb8b87c23 */ /* 0x100fe200080100d8 */
[----:B------:R-:W-:Y:S01]  /*3f50*/  FFMA.FTZ R0, R0, UR11, R216 ;  /* 0x0000000b00007c23 */ /* 0x000fe200080100d8 */
[----:B------:R-:W-:Y:S01]  /*3f60*/  FMUL.FTZ R72, R72, UR10 ;  /* 0x0000000a48487c20 */ /* 0x000fe20008410000 */
[----:B------:R-:W-:Y:S01]  /*3f70*/  FMUL.FTZ R178, R178, UR10 ;  /* 0x0000000ab2b27c20 */ /* 0x000fe20008410000 */
[----:B------:R-:W-:Y:S01]  /*3f80*/  FMUL.FTZ R174, R174, UR10 ;  /* 0x0000000aaeae7c20 */ /* 0x000fe20008410000 */
[----:B------:R-:W-:Y:S01]  /*3f90*/  FADD.FTZ R180, R180, -R179 ;  /* 0x800000b3b4b47221 */ /* 0x000fe20000010000 */
[----:B------:R-:W-:Y:S01]  /*3fa0*/  FADD.FTZ R175, R175, -R176 ;  /* 0x800000b0afaf7221 */ /* 0x000fe20000010000 */
[----:B------:R-:W-:Y:S01]  /*3fb0*/  FADD.FTZ R182, R182, -R181 ;  /* 0x800000b5b6b67221 */ /* 0x000fe20000010000 */
[----:B------:R-:W-:Y:S01]  /*3fc0*/  FADD.FTZ R184, R183, -R184 ;  /* 0x800000b8b7b87221 */ /* 0x000fe20000010000 */
[----:B-----5:R-:W-:Y:S01]  /*3fd0*/  ISETP.GE.U32.AND P2, PT, R82, RZ, PT ;  /* 0x000000ff5200720c */ /* 0x020fe20003f46070 */
[----:B------:R-:W-:Y:S01]  /*3fe0*/  FADD.FTZ R0, R172, -R0 ;  /* 0x80000000ac007221 */ /* 0x000fe20000010000 */
[----:B------:R-:W-:Y:S01]  /*3ff0*/  FMUL.FTZ R72, R72, UR7 ;  /* 0x0000000748487c20 */ /* 0x000fe20008410000 */
[----:B------:R-:W-:Y:S01]  /*4000*/  FMUL.FTZ R178, R178, UR7 ;  /* 0x00000007b2b27c20 */ /* 0x000fe20008410000 */
[----:B------:R-:W-:Y:S01]  /*4010*/  FMUL.FTZ R174, R174, UR7 ;  /* 0x00000007aeae7c20 */ /* 0x000fe20008410000 */
[C---:B------:R-:W-:Y:S01]  /*4020*/  LOP3.LUT P5, RZ, R83.reuse, 0xff0000, RZ, 0xc0, !PT ;  /* 0x00ff000053ff7812 */ /* 0x040fe200078ac0ff */
[----:B------:R-:W-:Y:S01]  /*4030*/  FMUL.FTZ R184, R184, UR10 ;  /* 0x0000000ab8b87c20 */ /* 0x000fe20008410000 */
[----:B------:R-:W-:Y:S01]  /*4040*/  LOP3.LUT P4, RZ, R83, 0xff, RZ, 0xc0, !PT ;  /* 0x000000ff53ff7812 */ /* 0x000fe2000788c0ff */
[----:B------:R-:W-:Y:S01]  /*4050*/  FMUL.FTZ R175, R175, UR10 ;  /* 0x0000000aafaf7c20 */ /* 0x000fe20008410000 */
[----:B------:R-:W-:Y:S01]  /*4060*/  ISETP.GE.U32.AND.EX P2, PT, R83, 0x1000000, PT, P2 ;  /* 0x010000005300780c */ /* 0x000fe20003f46120 */
[----:B------:R-:W-:Y:S01]  /*4070*/  FMUL.FTZ R182, R182, UR10 ;  /* 0x0000000ab6b67c20 */ /* 0x000fe20008410000 */
[----:B------:R-:W-:Y:S01]  /*4080*/  FMUL.FTZ R0, R0, UR10 ;  /* 0x0000000a00007c20 */ /* 0x000fe20008410000 */
[----:B------:R-:W-:Y:S01]  /*4090*/  FMUL.FTZ R180, R180, UR10 ;  /* 0x0000000ab4b47c20 */ /* 0x000fe20008410000 */
[----:B------:R-:W-:Y:S01]  /*40a0*/  FSEL R72, R72, RZ, P2 ;  /* 0x000000ff48487208 */ /* 0x000fe20001000000 */
[----:B------:R-:W-:Y:S01]  /*40b0*/  FMUL.FTZ R184, R184, UR7 ;  /* 0x00000007b8b87c20 */ /* 0x000fe20008410000 */
[----:B------:R-:W-:Y:S01]  /*40c0*/  FSEL R75, R178, RZ, P5 ;  /* 0x000000ffb24b7208 */ /* 0x000fe20002800000 */
[----:B------:R-:W-:Y:S01]  /*40d0*/  FMUL.FTZ R175, R175, UR7 ;  /* 0x00000007afaf7c20 */ /* 0x000fe20008410000 */
[----:B------:R-:W-:Y:S01]  /*40e0*/  FSEL R74, R174, RZ, P4 ;  /* 0x000000ffae4a7208 */ /* 0x000fe20002000000 */
[----:B------:R-:W-:Y:S01]  /*40f0*/  FMUL.FTZ R182, R182, UR7 ;  /* 0x00000007b6b67c20 */ /* 0x000fe20008410000 */
[----:B------:R-:W-:Y:S01]  /*4100*/  FMUL.FTZ R0, R0, UR7 ;  /* 0x0000000700007c20 */ /* 0x000fe20008410000 */
[----:B------:R-:W-:Y:S01]  /*4110*/  FMUL.FTZ R180, R180, UR7 ;  /* 0x00000007b4b47c20 */ /* 0x000fe20008410000 */
[----:B------:R-:W-:-:S02]  /*4120*/  LOP3.LUT P3, RZ, R83, 0xff00, RZ, 0xc0, !PT ;  /* 0x0000ff0053ff7812 */ /* 0x000fc4000786c0ff */
[C---:B------:R-:W-:Y:S02]  /*4130*/  LOP3.LUT P6, RZ, R82.reuse, 0xff0000, RZ, 0xc0, !PT ;  /* 0x00ff000052ff7812 */ /* 0x040fe400078cc0ff */
[C---:B------:R-:W-:Y:S02]  /*4140*/  LOP3.LUT P2, RZ, R82.reuse, 0xff000000, RZ, 0xc0, !PT ;  /* 0xff00000052ff7812 */ /* 0x040fe4000784c0ff */
[C---:B------:R-:W-:Y:S02]  /*4150*/  LOP3.LUT P5, RZ, R82.reuse, 0xff, RZ, 0xc0, !PT ;  /* 0x000000ff52ff7812 */ /* 0x040fe400078ac0ff */
[----:B------:R-:W-:Y:S02]  /*4160*/  LOP3.LUT P4, RZ, R82, 0xff00, RZ, 0xc0, !PT ;  /* 0x0000ff0052ff7812 */ /* 0x000fe4000788c0ff */
[----:B------:R-:W-:Y:S02]  /*4170*/  F2FP.BF16.F32.PACK_AB R75, R72, R75 ;  /* 0x0000004b484b723e */ /* 0x000fe400000010ff */
[----:B------:R-:W-:-:S02]  /*4180*/  FSEL R184, R184, RZ, P3 ;  /* 0x000000ffb8b87208 */ /* 0x000fc40001800000 */
[----:B------:R-:W-:Y:S02]  /*4190*/  FSEL R73, R175, RZ, P6 ;  /* 0x000000ffaf497208 */ /* 0x000fe40003000000 */
[----:B------:R-:W-:Y:S02]  /*41a0*/  FSEL R182, R182, RZ, P2 ;  /* 0x000000ffb6b67208 */ /* 0x000fe40001000000 */
[----:B------:R-:W-:Y:S02]  /*41b0*/  FSEL R0, R0, RZ, P5 ;  /* 0x000000ff00007208 */ /* 0x000fe40002800000 */
[----:B------:R-:W-:Y:S02]  /*41c0*/  FSEL R72, R180, RZ, P4 ;  /* 0x000000ffb4487208 */ /* 0x000fe40002000000 */
[----:B------:R-:W-:Y:S02]  /*41d0*/  F2FP.BF16.F32.PACK_AB R74, R184, R74 ;  /* 0x0000004ab84a723e */ /* 0x000fe400000010ff */
[----:B------:R-:W-:-:S02]  /*41e0*/  F2FP.BF16.F32.PACK_AB R73, R182, R73 ;  /* 0x00000049b649723e */ /* 0x000fc400000010ff */
[----:B------:R-:W-:Y:S01]  /*41f0*/  F2FP.BF16.F32.PACK_AB R72, R72, R0 ;  /* 0x000000004848723e */ /* 0x000fe200000010ff */
[----:B------:R-:W-:Y:S06]  /*4200*/  BRA `(.L_x_247) ;  /* 0x00000020007c7947 */ /* 0x000fec0003800000 */
.L_x_246:
        /* <DEDUP_REMOVED lines=11> */
[--C-:B------:R-:W-:Y:S01]  /*42c0*/  FFMA.FTZ R0, R0, UR11, R216.reuse ;  /* 0x0000000b00007c23 */ /* 0x100fe200080100d8 */
[----:B------:R-:W-:Y:S01]  /*42d0*/  FMUL.FTZ R66, R173, UR10 ;  /* 0x0000000aad427c20 */ /* 0x000fe20008410000 */
[----:B------:R-:W-:Y:S01]  /*42e0*/  FMUL.FTZ R75, R67, UR7 ;  /* 0x00000007434b7c20 */ /* 0x000fe20008410000 */
[----:B------:R-:W-:Y:S01]  /*42f0*/  FMUL.FTZ R64, R65, UR7 ;  /* 0x0000000741407c20 */ /* 0x000fe20008410000 */
[----:B------:R-:W-:Y:S01]  /*4300*/  FMUL.FTZ R184, R184, UR10 ;  /* 0x0000000ab8b87c20 */ /* 0x000fe20008410000 */
[----:B------:R-:W-:Y:S01]  /*4310*/  LOP3.LUT P5, RZ, R83, 0xff0000, RZ, 0xc0, !PT ;  /* 0x00ff000053ff7812 */ /* 0x000fe200078ac0ff */
[--C-:B------:R-:W-:Y:S01]  /*4320*/  FFMA.FTZ R179, R179, UR11, R216.reuse ;  /* 0x0000000bb3b37c23 */ /* 0x100fe200080100d8 */
[----:B------:R-:W-:Y:S01]  /*4330*/  ISETP.GE.U32.AND.EX P2, PT, R83, 0x1000000, PT, P2 ;  /* 0x010000005300780c */ /* 0x000fe20003f46120 */
[--C-:B------:R-:W-:Y:S01]  /*4340*/  FFMA.FTZ R176, R176, UR11, R216.reuse ;  /* 0x0000000bb0b07c23 */ /* 0x100fe200080100d8 */
[----:B------:R-:W-:Y:S01]  /*4350*/  FFMA.FTZ R181, R181, UR11, R216 ;  /* 0x0000000bb5b57c23 */ /* 0x000fe200080100d8 */
[----:B------:R-:W-:Y:S01]  /*4360*/  FADD.FTZ R172, R172, -R0 ;  /* 0x80000000acac7221 */ /* 0x000fe20000010000 */
[----:B------:R-:W-:Y:S01]  /*4370*/  FMUL.FTZ R74, R66, UR7 ;  /* 0x00000007424a7c20 */ /* 0x000fe20008410000 */
[----:B------:R-:W-:Y:S01]  /*4380*/  FMUL.FTZ R0, R184, UR7 ;  /* 0x00000007b8007c20 */ /* 0x000fe20008410000 */
[C---:B------:R-:W-:Y:S01]  /*4390*/  LOP3.LUT P4, RZ, R83.reuse, 0xff, RZ, 0xc0, !PT ;  /* 0x000000ff53ff7812 */ /* 0x040fe2000788c0ff */
[----:B------:R-:W-:Y:S01]  /*43a0*/  FADD.FTZ R180, R180, -R179 ;  /* 0x800000b3b4b47221 */ /* 0x000fe20000010000 */
[----:B------:R-:W-:Y:S01]  /*43b0*/  LOP3.LUT P3, RZ, R83, 0xff00, RZ, 0xc0, !PT ;  /* 0x0000ff0053ff7812 */ /* 0x000fe2000786c0ff */
[----:B------:R-:W-:Y:S01]  /*43c0*/  FADD.FTZ R175, R175, -R176 ;  /* 0x800000b0afaf7221 */ /* 0x000fe20000010000 */
[----:B------:R-:W-:Y:S01]  /*43d0*/  FSEL R75, R75, RZ, P2 ;  /* 0x000000ff4b4b7208 */ /* 0x000fe20001000000 */
[----:B------:R-:W-:Y:S01]  /*43e0*/  FADD.FTZ R182, R182, -R181 ;  /* 0x800000b5b6b67221 */ /* 0x000fe20000010000 */
[----:B------:R-:W-:Y:S01]  /*43f0*/  FSEL R64, R64, RZ, P5 ;  /* 0x000000ff40407208 */ /* 0x000fe20002800000 */
[----:B------:R-:W-:Y:S01]  /*4400*/  FMUL.FTZ R180, R180, UR10 ;  /* 0x0000000ab4b47c20 */ /* 0x000fe20008410000 */
[----:B------:R-:W-:Y:S01]  /*4410*/  FSEL R74, R74, RZ, P4 ;  /* 0x000000ff4a4a7208 */ /* 0x000fe20002000000 */
[----:B------:R-:W-:Y:S01]  /*4420*/  FMUL.FTZ R182, R182, UR10 ;  /* 0x0000000ab6b67c20 */ /* 0x000fe20008410000 */
[----:B------:R-:W-:Y:S01]  /*4430*/  F2FP.BF16.F32.PACK_AB R67, R67, R65 ;  /* 0x000000414343723e */ /* 0x000fe200000010ff */
[----:B------:R-:W-:Y:S01]  /*4440*/  FMUL.FTZ R65, R175, UR10 ;  /* 0x0000000aaf417c20 */ /* 0x000fe20008410000 */
[----:B------:R-:W-:-:S02]  /*4450*/  FSEL R0, R0, RZ, P3 ;  /* 0x000000ff00007208 */ /* 0x000fc40001800000 */
[----:B------:R-:W-:Y:S01]  /*4460*/  F2FP.BF16.F32.PACK_AB R75, R75, R64 ;  /* 0x000000404b4b723e */ /* 0x000fe200000010ff */
[----:B------:R-:W-:Y:S01]  /*4470*/  FMUL.FTZ R64, R172, UR10 ;  /* 0x0000000aac407c20 */ /* 0x000fe20008410000 */
[----:B------:R-:W-:Y:S01]  /*4480*/  F2FP.BF16.F32.PACK_AB R74, R0, R74 ;  /* 0x0000004a004a723e */ /* 0x000fe200000010ff */
[----:B------:R-:W-:Y:S01]  /*4490*/  FMUL.FTZ R0, R65, UR7 ;  /* 0x0000000741007c20 */ /* 0x000fe20008410000 */
[----:B------:R-:W-:Y:S01]  /*44a0*/  F2FP.BF16.F32.PACK_AB R65, R182, R65 ;  /* 0x00000041b641723e */ /* 0x000fe200000010ff */
[----:B------:R-:W-:Y:S01]  /*44b0*/  FMUL.FTZ R72, R64, UR7 ;  /* 0x0000000740487c20 */ /* 0x000fe20008410000 */
[----:B------:R-:W-:Y:S01]  /*44c0*/  F2FP.BF16.F32.PACK_AB R64, R180, R64 ;  /* 0x00000040b440723e */ /* 0x000fe200000010ff */
[----:B------:R-:W-:Y:S01]  /*44d0*/  FMUL.FTZ R182, R182, UR7 ;  /* 0x00000007b6b67c20 */ /* 0x000fe20008410000 */
[----:B------:R-:W-:Y:S01]  /*44e0*/  FMUL.FTZ R180, R180, UR7 ;  /* 0x00000007b4b47c20 */ /* 0x000fe20008410000 */
[C---:B------:R-:W-:Y:S02]  /*44f0*/  LOP3.LUT P6, RZ, R82.reuse, 0xff0000, RZ, 0xc0, !PT ;  /* 0x00ff000052ff7812 */ /* 0x040fe400078cc0ff */
[----:B------:R-:W-:-:S02]  /*4500*/  LOP3.LUT P2, RZ, R82, 0xff000000, RZ, 0xc0, !PT ;  /* 0xff00000052ff7812 */ /* 0x000fc4000784c0ff */
[C---:B------:R-:W-:Y:S02]  /*4510*/  LOP3.LUT P5, RZ, R82.reuse, 0xff, RZ, 0xc0, !PT ;  /* 0x000000ff52ff7812 */ /* 0x040fe400078ac0ff */
[----:B------:R-:W-:Y:S02]  /*4520*/  LOP3.LUT P4, RZ, R82, 0xff00, RZ, 0xc0, !PT ;  /* 0x0000ff0052ff7812 */ /* 0x000fe4000788c0ff */
[----:B------:R-:W-:Y:S02]  /*4530*/  FSEL R0, R0, RZ, P6 ;  /* 0x000000ff00007208 */ /* 0x000fe40003000000 */
[----:B------:R-:W-:Y:S02]  /*4540*/  FSEL R73, R182, RZ, P2 ;  /* 0x000000ffb6497208 */ /* 0x000fe40001000000 */
[----:B------:R-:W-:Y:S02]  /*4550*/  FSEL R72, R72, RZ, P5 ;  /* 0x000000ff48487208 */ /* 0x000fe40002800000 */
[----:B------:R-:W-:-:S02]  /*4560*/  FSEL R180, R180, RZ, P4 ;  /* 0x000000ffb4b47208 */ /* 0x000fc40002000000 */
[----:B------:R-:W-:Y:S02]  /*4570*/  F2FP.BF16.F32.PACK_AB R66, R184, R66 ;  /* 0x00000042b842723e */ /* 0x000fe400000010ff */
[----:B------:R-:W-:Y:S02]  /*4580*/  F2FP.BF16.F32.PACK_AB R73, R73, R0 ;  /* 0x000000004949723e */ /* 0x000fe400000010ff */
[----:B------:R-:W-:Y:S01]  /*4590*/  F2FP.BF16.F32.PACK_AB R72, R180, R72 ;  /* 0x00000048b448723e */ /* 0x000fe200000010ff */
[----:B------:R-:W-:Y:S06]  /*45a0*/  BRA `(.L_x_247) ;  /* 0x0000001c00947947 */ /* 0x000fec0003800000 */
.L_x_245:
[----:B------:R-:W-:Y:S01]  /*45b0*/  UMOV UR5, UR8 ;  /* 0x0000000800057c82 */ /* 0x000fe20008000000 */
[----:B------:R-:W-:Y:S01]  /*45c0*/  UMOV UR6, UR9 ;  /* 0x0000000900067c82 */ /* 0x000fe20008000000 */
[----:B------:R-:W-:-:S04]  /*45d0*/  UISETP.NE.U32.AND UP0, UPT, UR5, URZ, UPT ;  /* 0x000000ff0500728c */ /* 0x000fc8000bf05070 */
[----:B------:R-:W-:-:S09]  /*45e0*/  UISETP.NE.AND.EX UP0, UPT, UR6, URZ, UPT, UP0 ;  /* 0x000000ff0600728c */ /* 0x000fd2000bf05300 */
[----:B------:R-:W-:Y:S05]  /*45f0*/  BRA.U UP0, `(.L_x_248) ;  /* 0x0000000500087547 */ /* 0x000fea000b800000 */
[C---:B-----5:R-:W-:Y:S01]  /*4600*/  PRMT R72, R51.reuse, 0x7632, R72 ;  /* 0x0000763233487816 */ /* 0x060fe20000000048 */
[--C-:B------:R-:W-:Y:S01]  /*4610*/  FFMA.FTZ R164, R164, UR11, R216.reuse ;  /* 0x0000000ba4a47c23 */ /* 0x100fe200080100d8 */
[--C-:B------:R-:W-:Y:S01]  /*4620*/  FFMA.FTZ R174, R174, UR11, R216.reuse ;  /* 0x0000000baeae7c23 */ /* 0x100fe200080100d8 */
[----:B------:R-:W-:Y:S01]  /*4630*/  FFMA.FTZ R178, R178, UR11, R216 ;  /* 0x0000000bb2b27c23 */ /* 0x000fe200080100d8 */
[----:B------:R-:W-:Y:S01]  /*4640*/  SHF.L.U32 R73, R51, 0x10, RZ ;  /* 0x0000001033497819 */ /* 0x000fe200000006ff */
[----:B------:R-:W-:Y:S01]  /*4650*/  FADD.FTZ R165, R165, -R164 ;  /* 0x800000a4a5a57221 */ /* 0x000fe20000010000 */
[----:B------:R-:W-:Y:S02]  /*4660*/  IMAD.U32 R72, R72, 0x10000, RZ ;  /* 0x0001000048487824 */ /* 0x000fe400078e00ff */
[----:B------:R-:W-:Y:S01]  /*4670*/  FADD.FTZ R174, R173, -R174 ;  /* 0x800000aeadae7221 */ /* 0x000fe20000010000 */
[----:B------:R-:W-:Y:S01]  /*4680*/  FADD.FTZ R178, R177, -R178 ;  /* 0x800000b2b1b27221 */ /* 0x000fe20000010000 */
[----:B------:R-:W-:-:S02]  /*4690*/  IMAD.U32 R74, R50, 0x10000, RZ ;  /* 0x00010000324a7824 */ /* 0x000fc400078e00ff */
[----:B------:R-:W-:Y:S01]  /*46a0*/  FFMA.FTZ R72, R165, UR10, R72 ;  /* 0x0000000aa5487c23 */ /* 0x000fe20008010048 */
[----:B------:R-:W-:Y:S01]  /*46b0*/  ISETP.GE.U32.AND P2, PT, R82, RZ, PT ;  /* 0x000000ff5200720c */ /* 0x000fe20003f46070 */
[----:B------:R-:W-:Y:S01]  /*46c0*/  FFMA.FTZ R73, R178, UR10, R73 ;  /* 0x0000000ab2497c23 */ /* 0x000fe20008010049 */
[----:B------:R-:W-:Y:S01]  /*46d0*/  FFMA.FTZ R74, R174, UR10, R74 ;  /* 0x0000000aae4a7c23 */ /* 0x000fe2000801004a */
[----:B------:R-:W-:Y:S01]  /*46e0*/  FMUL.FTZ R72, R72, UR7 ;  /* 0x0000000748487c20 */ /* 0x000fe20008410000 */
[----:B------:R-:W-:Y:S01]  /*46f0*/  PRMT R75, R50, 0x7632, R75 ;  /* 0x00007632324b7816 */ /* 0x000fe2000000004b */
[----:B------:R-:W-:Y:S01]  /*4700*/  FMUL.FTZ R73, R73, UR7 ;  /* 0x0000000749497c20 */ /* 0x000fe20008410000 */
[----:B------:R-:W-:Y:S01]  /*4710*/  FMUL.FTZ R74, R74, UR7 ;  /* 0x000000074a4a7c20 */ /* 0x000fe20008410000 */
[C---:B------:R-:W-:Y:S01]  /*4720*/  LOP3.LUT P5, RZ, R83.reuse, 0xff0000, RZ, 0xc0, !PT ;  /* 0x00ff000053ff7812 */ /* 0x040fe200078ac0ff */
[--C-:B------:R-:W-:Y:S01]  /*4730*/  FFMA.FTZ R184, R184, UR11, R216.reuse ;  /* 0x0000000bb8b87c23 */ /* 0x100fe200080100d8 */
[C---:B------:R-:W-:Y:S01]  /*4740*/  LOP3.LUT P4, RZ, R83.reuse, 0xff, RZ, 0xc0, !PT ;  /* 0x000000ff53ff7812 */ /* 0x040fe2000788c0ff */
[----:B------:R-:W-:Y:S01]  /*4750*/  FFMA.FTZ R0, R0, UR11, R216 ;  /* 0x0000000b00007c23 */ /* 0x000fe200080100d8 */
[----:B------:R-:W-:Y:S01]  /*4760*/  ISETP.GE.U32.AND.EX P2, PT, R83, 0x1000000, PT, P2 ;  /* 0x010000005300780c */ /* 0x000fe20003f46120 */
[----:B------:R-:W-:Y:S01]  /*4770*/  FADD.FTZ R183, R183, -R184 ;  /* 0x800000b8b7b77221 */ /* 0x000fe20000010000 */
[----:B------:R-:W-:Y:S01]  /*4780*/  SHF.L.U32 R75, R75, 0x10, RZ ;  /* 0x000000104b4b7819 */ /* 0x000fe200000006ff */
[----:B------:R-:W-:Y:S01]  /*4790*/  FADD.FTZ R172, R172, -R0 ;  /* 0x80000000acac7221 */ /* 0x000fe20000010000 */
[----:B------:R-:W-:Y:S01]  /*47a0*/  FSEL R72, R72, RZ, P2 ;  /* 0x000000ff48487208 */ /* 0x000fe20001000000 */
[--C-:B------:R-:W-:Y:S01]  /*47b0*/  FFMA.FTZ R176, R176, UR11, R216.reuse ;  /* 0x0000000bb0b07c23 */ /* 0x100fe200080100d8 */
[----:B------:R-:W-:Y:S01]  /*47c0*/  FSEL R73, R73, RZ, P5 ;  /* 0x000000ff49497208 */ /* 0x000fe20002800000 */
[--C-:B------:R-:W-:Y:S01]  /*47d0*/  FFMA.FTZ R181, R181, UR11, R216.reuse ;  /* 0x0000000bb5b57c23 */ /* 0x100fe200080100d8 */
[----:B------:R-:W-:Y:S01]  /*47e0*/  FSEL R74, R74, RZ, P4 ;  /* 0x000000ff4a4a7208 */ /* 0x000fe20002000000 */
[----:B------:R-:W-:Y:S01]  /*47f0*/  FFMA.FTZ R179, R179, UR11, R216 ;  /* 0x0000000bb3b37c23 */ /* 0x000fe200080100d8 */
[C---:B------:R-:W-:Y:S01]  /*4800*/  LOP3.LUT P6, RZ, R82.reuse, 0xff0000, RZ, 0xc0, !PT ;  /* 0x00ff000052ff7812 */ /* 0x040fe200078cc0ff */
[----:B------:R-:W-:Y:S01]  /*4810*/  FFMA.FTZ R183, R183, UR10, R75 ;  /* 0x0000000ab7b77c23 */ /* 0x000fe2000801004b */
[C---:B------:R-:W-:Y:S01]  /*4820*/  LOP3.LUT P2, RZ, R82.reuse, 0xff000000, RZ, 0xc0, !PT ;  /* 0xff00000052ff7812 */ /* 0x040fe2000784c0ff */
[----:B------:R-:W-:Y:S01]  /*4830*/  FADD.FTZ R176, R175, -R176 ;  /* 0x800000b0afb07221 */ /* 0x000fe20000010000 */
[----:B------:R-:W-:Y:S01]  /*4840*/  LOP3.LUT P5, RZ, R82, 0xff, RZ, 0xc0, !PT ;  /* 0x000000ff52ff7812 */ /* 0x000fe200078ac0ff */
[----:B------:R-:W-:Y:S01]  /*4850*/  FADD.FTZ R181, R182, -R181 ;  /* 0x800000b5b6b57221 */ /* 0x000fe20000010000 */
[----:B------:R-:W-:Y:S01]  /*4860*/  LOP3.LUT P4, RZ, R82, 0xff00, RZ, 0xc0, !PT ;  /* 0x0000ff0052ff7812 */ /* 0x000fe2000788c0ff */
[----:B------:R-:W-:Y:S01]  /*4870*/  FADD.FTZ R179, R180, -R179 ;  /* 0x800000b3b4b37221 */ /* 0x000fe20000010000 */
[----:B------:R-:W-:Y:S01]  /*4880*/  PRMT R0, R49, 0x7632, R0 ;  /* 0x0000763231007816 */ /* 0x000fe20000000000 */
[----:B------:R-:W-:Y:S01]  /*4890*/  FMUL.FTZ R183, R183, UR7 ;  /* 0x00000007b7b77c20 */ /* 0x000fe20008410000 */
[----:B------:R-:W-:-:S02]  /*48a0*/  PRMT R82, R48, 0x7632, R82 ;  /* 0x0000763230527816 */ /* 0x000fc40000000052 */
[----:B------:R-:W-:Y:S01]  /*48b0*/  F2FP.BF16.F32.PACK_AB R75, R72, R73 ;  /* 0x00000049484b723e */ /* 0x000fe200000010ff */
[----:B------:R-:W-:Y:S01]  /*48c0*/  IMAD.U32 R0, R0, 0x10000, RZ ;  /* 0x0001000000007824 */ /* 0x000fe200078e00ff */
[----:B------:R-:W-:Y:S01]  /*48d0*/  SHF.L.U32 R82, R82, 0x10, RZ ;  /* 0x0000001052527819 */ /* 0x000fe200000006ff */
[----:B------:R-:W-:Y:S01]  /*48e0*/  IMAD.U32 R72, R49, 0x10000, RZ ;  /* 0x0001000031487824 */ /* 0x000fe200078e00ff */
[----:B------:R-:W-:Y:S01]  /*48f0*/  SHF.L.U32 R73, R48, 0x10, RZ ;  /* 0x0000001030497819 */ /* 0x000fe200000006ff */
[----:B------:R-:W-:Y:S01]  /*4900*/  FFMA.FTZ R0, R181, UR10, R0 ;  /* 0x0000000ab5007c23 */ /* 0x000fe20008010000 */
[----:B------:R-:W-:Y:S01]  /*4910*/  LOP3.LUT P3, RZ, R83, 0xff00, RZ, 0xc0, !PT ;  /* 0x0000ff0053ff7812 */ /* 0x000fe2000786c0ff */
[----:B------:R-:W-:Y:S01]  /*4920*/  FFMA.FTZ R72, R176, UR10, R72 ;  /* 0x0000000ab0487c23 */ /* 0x000fe20008010048 */
[----:B------:R-:W-:Y:S01]  /*4930*/  FFMA.FTZ R82, R179, UR10, R82 ;  /* 0x0000000ab3527c23 */ /* 0x000fe20008010052 */
[----:B------:R-:W-:Y:S01]  /*4940*/  FFMA.FTZ R73, R172, UR10, R73 ;  /* 0x0000000aac497c23 */ /* 0x000fe20008010049 */
[----:B------:R-:W-:Y:S01]  /*4950*/  FMUL.FTZ R0, R0, UR7 ;  /* 0x0000000700007c20 */ /* 0x000fe20008410000 */
[----:B------:R-:W-:Y:S01]  /*4960*/  FMUL.FTZ R72, R72, UR7 ;  /* 0x0000000748487c20 */ /* 0x000fe20008410000 */
[----:B------:R-:W-:Y:S01]  /*4970*/  FMUL.FTZ R82, R82, UR7 ;  /* 0x0000000752527c20 */ /* 0x000fe20008410000 */
[----:B------:R-:W-:Y:S01]  /*4980*/  FMUL.FTZ R73, R73, UR7 ;  /* 0x0000000749497c20 */ /* 0x000fe20008410000 */
        /* <DEDUP_REMOVED lines=9> */
.L_x_248:
        /* <DEDUP_REMOVED lines=9> */
[----:B------:R-:W-:Y:S01]  /*4ab0*/  ISETP.GE.U32.AND P2, PT, R82, RZ, PT ;  /* 0x000000ff5200720c */ /* 0x000fe20003f46070 */
[----:B------:R-:W-:Y:S01]  /*4ac0*/  FFMA.FTZ R67, R165, UR10, R64 ;  /* 0x0000000aa5437c23 */ /* 0x000fe20008010040 */
[----:B------:R-:W-:-:S02]  /*4ad0*/  IMAD.U32 R64, R50, 0x10000, RZ ;  /* 0x0001000032407824 */ /* 0x000fc400078e00ff */
[----:B------:R-:W-:Y:S01]  /*4ae0*/  FFMA.FTZ R65, R65, UR10, R72 ;  /* 0x0000000a41417c23 */ /* 0x000fe20008010048 */
[----:B------:R-:W-:Y:S01]  /*4af0*/  LOP3.LUT P3, RZ, R83, 0xff0000, RZ, 0xc0, !PT ;  /* 0x00ff000053ff7812 */ /* 0x000fe2000786c0ff */
[----:B------:R-:W-:Y:S01]  /*4b00*/  FMUL.FTZ R75, R67, UR7 ;  /* 0x00000007434b7c20 */ /* 0x000fe20008410000 */
[----:B------:R-:W-:Y:S01]  /*4b10*/  FFMA.FTZ R66, R66, UR10, R64 ;  /* 0x0000000a42427c23 */ /* 0x000fe20008010040 */
[----:B------:R-:W-:Y:S01]  /*4b20*/  FMUL.FTZ R64, R65, UR7 ;  /* 0x0000000741407c20 */ /* 0x000fe20008410000 */
[C---:B------:R-:W-:Y:S01]  /*4b30*/  ISETP.GE.U32.AND.EX P2, PT, R83.reuse, 0x1000000, PT, P2 ;  /* 0x010000005300780c */ /* 0x040fe20003f46120 */
[--C-:B------:R-:W-:Y:S01]  /*4b40*/  FFMA.FTZ R184, R184, UR11, R216.reuse ;  /* 0x0000000bb8b87c23 */ /* 0x100fe200080100d8 */
[----:B------:R-:W-:Y:S01]  /*4b50*/  FMUL.FTZ R74, R66, UR7 ;  /* 0x00000007424a7c20 */ /* 0x000fe20008410000 */
[----:B------:R-:W-:Y:S01]  /*4b60*/  LOP3.LUT P5, RZ, R83, 0xff, RZ, 0xc0, !PT ;  /* 0x000000ff53ff7812 */ /* 0x000fe200078ac0ff */
[----:B------:R-:W-:Y:S01]  /*4b70*/  FFMA.FTZ R72, R0, UR11, R216 ;  /* 0x0000000b00487c23 */ /* 0x000fe200080100d8 */
[----:B------:R-:W-:Y:S01]  /*4b80*/  FSEL R75, R75, RZ, P2 ;  /* 0x000000ff4b4b7208 */ /* 0x000fe20001000000 */
[----:B------:R-:W-:Y:S01]  /*4b90*/  FADD.FTZ R0, R183, -R184 ;  /* 0x800000b8b7007221 */ /* 0x000fe20000010000 */
[----:B------:R-:W-:Y:S01]  /*4ba0*/  FSEL R64, R64, RZ, P3 ;  /* 0x000000ff40407208 */ /* 0x000fe20001800000 */
[----:B------:R-:W-:Y:S01]  /*4bb0*/  FADD.FTZ R172, R172, -R72 ;  /* 0x80000048acac7221 */ /* 0x000fe20000010000 */
[----:B------:R-:W-:Y:S01]  /*4bc0*/  FSEL R74, R74, RZ, P5 ;  /* 0x000000ff4a4a7208 */ /* 0x000fe20002800000 */
[--C-:B------:R-:W-:Y:S01]  /*4bd0*/  FFMA.FTZ R179, R179, UR11, R216.reuse ;  /* 0x0000000bb3b37c23 */ /* 0x100fe200080100d8 */
[----:B------:R-:W-:Y:S01]  /*4be0*/  LOP3.LUT P6, RZ, R82, 0xff0000, RZ, 0xc0, !PT ;  /* 0x00ff000052ff7812 */ /* 0x000fe200078cc0ff */
[--C-:B------:R-:W-:Y:S01]  /*4bf0*/  FFMA.FTZ R176, R176, UR11, R216.reuse ;  /* 0x0000000bb0b07c23 */ /* 0x100fe200080100d8 */
[C---:B------:R-:W-:Y:S01]  /*4c00*/  LOP3.LUT P2, RZ, R82.reuse, 0xff000000, RZ, 0xc0, !PT ;  /* 0xff00000052ff7812 */ /* 0x040fe2000784c0ff */
[----:B------:R-:W-:Y:S01]  /*4c10*/  FFMA.FTZ R181, R181, UR11, R216 ;  /* 0x0000000bb5b57c23 */ /* 0x000fe200080100d8 */
[----:B------:R-:W-:Y:S01]  /*4c20*/  LOP3.LUT P3, RZ, R82, 0xff, RZ, 0xc0, !PT ;  /* 0x000000ff52ff7812 */ /* 0x000fe2000786c0ff */
[----:B------:R-:W-:Y:S01]  /*4c30*/  FADD.FTZ R179, R180, -R179 ;  /* 0x800000b3b4b37221 */ /* 0x000fe20000010000 */
[----:B------:R-:W-:Y:S01]  /*4c40*/  LOP3.LUT P5, RZ, R82, 0xff00, RZ, 0xc0, !PT ;  /* 0x0000ff0052ff7812 */ /* 0x000fe200078ac0ff */
[----:B------:R-:W-:Y:S01]  /*4c50*/  FADD.FTZ R175, R175, -R176 ;  /* 0x800000b0afaf7221 */ /* 0x000fe20000010000 */
[----:B------:R-:W-:Y:S01]  /*4c60*/  PRMT R82, R50, 0x7632, R82 ;  /* 0x0000763232527816 */ /* 0x000fe20000000052 */
[----:B------:R-:W-:Y:S01]  /*4c70*/  FADD.FTZ R181, R182, -R181 ;  /* 0x800000b5b6b57221 */ /* 0x000fe20000010000 */
[----:B------:R-:W-:-:S02]  /*4c80*/  F2FP.BF16.F32.PACK_AB R67, R67, R65 ;  /* 0x000000414343723e */ /* 0x000fc400000010ff */
[----:B------:R-:W-:Y:S02]  /*4c90*/  SHF.L.U32 R82, R82, 0x10, RZ ;  /* 0x0000001052527819 */ /* 0x000fe400000006ff */
[----:B------:R-:W-:Y:S02]  /*4ca0*/  LOP3.LUT P4, RZ, R83, 0xff00, RZ, 0xc0, !PT ;  /* 0x0000ff0053ff7812 */ /* 0x000fe4000788c0ff */
[----:B------:R-:W-:Y:S01]  /*4cb0*/  PRMT R73, R49, 0x7632, R73 ;  /* 0x0000763231497816 */ /* 0x000fe20000000049 */
[----:B------:R-:W-:Y:S01]  /*4cc0*/  FFMA.FTZ R0, R0, UR10, R82 ;  /* 0x0000000a00007c23 */ /* 0x000fe20008010052 */
[----:B------:R-:W-:Y:S02]  /*4cd0*/  PRMT R72, R48, 0x7632, R72 ;  /* 0x0000763230487816 */ /* 0x000fe40000000048 */
[----:B------:R-:W-:Y:S01]  /*4ce0*/  F2FP.BF16.F32.PACK_AB R75, R75, R64 ;  /* 0x000000404b4b723e */ /* 0x000fe200000010ff */
[----:B------:R-:W-:Y:S01]  /*4cf0*/  FMUL.FTZ R65, R0, UR7 ;  /* 0x0000000700417c20 */ /* 0x000fe20008410000 */
[----:B------:R-:W-:Y:S01]  /*4d00*/  SHF.L.U32 R72, R72, 0x10, RZ ;  /* 0x0000001048487819 */ /* 0x000fe200000006ff */
[----:B------:R-:W-:Y:S01]  /*4d10*/  IMAD.U32 R73, R73, 0x10000, RZ ;  /* 0x0001000049497824 */ /* 0x000fe200078e00ff */
[----:B------:R-:W-:-:S02]  /*4d20*/  SHF.L.U32 R64, R48, 0x10, RZ ;  /* 0x0000001030407819 */ /* 0x000fc400000006ff */
[----:B------:R-:W-:Y:S01]  /*4d30*/  FSEL R65, R65, RZ, P4 ;  /* 0x000000ff41417208 */ /* 0x000fe20002000000 */
[----:B------:R-:W-:Y:S01]  /*4d40*/  FFMA.FTZ R181, R181, UR10, R73 ;  /* 0x0000000ab5b57c23 */ /* 0x000fe20008010049 */
[----:B------:R-:W-:Y:S01]  /*4d50*/  FFMA.FTZ R179, R179, UR10, R72 ;  /* 0x0000000ab3b37c23 */ /* 0x000fe20008010048 */
[----:B------:R-:W-:Y:S01]  /*4d60*/  FFMA.FTZ R64, R172, UR10, R64 ;  /* 0x0000000aac407c23 */ /* 0x000fe20008010040 */
[----:B------:R-:W-:Y:S01]  /*4d70*/  F2FP.BF16.F32.PACK_AB R74, R65, R74 ;  /* 0x0000004a414a723e */ /* 0x000fe200000010ff */
[----:B------:R-:W-:Y:S01]  /*4d80*/  IMAD.U32 R65, R49, 0x10000, RZ ;  /* 0x0001000031417824 */ /* 0x000fe200078e00ff */
[----:B------:R-:W-:Y:S01]  /*4d90*/  F2FP.BF16.F32.PACK_AB R66, R0, R66 ;  /* 0x000000420042723e */ /* 0x000fe200000010ff */
[----:B------:R-:W-:Y:S01]  /*4da0*/  FMUL.FTZ R72, R64, UR7 ;  /* 0x0000000740487c20 */ /* 0x000fe20008410000 */
[----:B------:R-:W-:Y:S01]  /*4db0*/  F2FP.BF16.F32.PACK_AB R64, R179, R64 ;  /* 0x00000040b340723e */ /* 0x000fe200000010ff */
[----:B------:R-:W-:Y:S01]  /*4dc0*/  FFMA.FTZ R65, R175, UR10, R65 ;  /* 0x0000000aaf417c23 */ /* 0x000fe20008010041 */
[----:B------:R-:W-:-:S02]  /*4dd0*/  FMUL.FTZ R179, R179, UR7 ;  /* 0x00000007b3b37c20 */ /* 0x000fc40008410000 */
[----:B------:R-:W-:Y:S01]  /*4de0*/  FSEL R72, R72, RZ, P3 ;  /* 0x000000ff48487208 */ /* 0x000fe20001800000 */
[----:B------:R-:W-:Y:S01]  /*4df0*/  FMUL.FTZ R0, R65, UR7 ;  /* 0x0000000741007c20 */ /* 0x000fe20008410000 */
[C---:B------:R-:W-:Y:S01]  /*4e00*/  F2FP.BF16.F32.PACK_AB R65, R181.reuse, R65 ;  /* 0x00000041b541723e */ /* 0x040fe200000010ff */
[----:B------:R-:W-:Y:S01]  /*4e10*/  FMUL.FTZ R181, R181, UR7 ;  /* 0x00000007b5b57c20 */ /* 0x000fe20008410000 */
[----:B------:R-:W-:Y:S02]  /*4e20*/  FSEL R179, R179, RZ, P5 ;  /* 0x000000ffb3b37208 */ /* 0x000fe40002800000 */
[----:B------:R-:W-:Y:S02]  /*4e30*/  FSEL R0, R0, RZ, P6 ;  /* 0x000000ff00007208 */ /* 0x000fe40003000000 */
[----:B------:R-:W-:Y:S02]  /*4e40*/  FSEL R73, R181, RZ, P2 ;  /* 0x000000ffb5497208 */ /* 0x000fe40001000000 */
[----:B------:R-:W-:-:S02]  /*4e50*/  F2FP.BF16.F32.PACK_AB R72, R179, R72 ;  /* 0x00000048b348723e */ /* 0x000fc400000010ff */
[----:B------:R-:W-:Y:S01]  /*4e60*/  F2FP.BF16.F32.PACK_AB R73, R73, R0 ;  /* 0x000000004949723e */ /* 0x000fe200000010ff */
[----:B------:R-:W-:Y:S06]  /*4e70*/  BRA `(.L_x_247) ;  /* 0x0000001400607947 */ /* 0x000fec0003800000 */
.L_x_244:
        /* <DEDUP_REMOVED lines=14> */
[----:B------:R-:W-:Y:S01]  /*4f60*/  FFMA.FTZ R184, R184, UR11, R216 ;  /* 0x0000000bb8b87c23 */ /* 0x000fe200080100d8 */
[----:B------:R-:W-:Y:S01]  /*4f70*/  ISETP.GE.U32.AND.EX P4, PT, R83, 0x1000000, PT, P2 ;  /* 0x010000005300780c */ /* 0x000fe20003f86120 */
[----:B------:R-:W-:Y:S01]  /*4f80*/  FMUL.FTZ R69, R164, UR10 ;  /* 0x0000000aa4457c20 */ /* 0x000fe20008410000 */
[----:B------:R-:W-:Y:S01]  /*4f90*/  FMUL.FTZ R71, R178, UR10 ;  /* 0x0000000ab2477c20 */ /* 0x000fe20008410000 */
[----:B------:R-:W-:Y:S01]  /*4fa0*/  FADD.FTZ R174, R173, -R174 ;  /* 0x800000aeadae7221 */ /* 0x000fe20000010000 */
[----:B------:R-:W-:Y:S01]  /*4fb0*/  FADD.FTZ R184, R183, -R184 ;  /* 0x800000b8b7b87221 */ /* 0x000fe20000010000 */
[----:B------:R-:W-:Y:S01]  /*4fc0*/  ISETP.GE.U32.AND P2, PT, R138, RZ, PT ;  /* 0x000000ff8a00720c */ /* 0x000fe20003f46070 */
[----:B------:R-:W-:Y:S01]  /*4fd0*/  FMUL.FTZ R69, R69, UR7 ;  /* 0x0000000745457c20 */ /* 0x000fe20008410000 */
[----:B------:R-:W-:Y:S01]  /*4fe0*/  FMUL.FTZ R71, R71, UR7 ;  /* 0x0000000747477c20 */ /* 0x000fe20008410000 */
[----:B------:R-:W-:Y:S01]  /*4ff0*/  LOP3.LUT P3, RZ, R83, 0xff0000, RZ, 0xc0, !PT ;  /* 0x00ff000053ff7812 */ /* 0x000fe2000786c0ff */
[----:B------:R-:W-:Y:S01]  /*5000*/  FMUL.FTZ R70, R174, UR10 ;  /* 0x0000000aae467c20 */ /* 0x000fe20008410000 */
[C---:B------:R-:W-:Y:S01]  /*5010*/  LOP3.LUT P6, RZ, R139.reuse, 0xff0000, RZ, 0xc0, !PT ;  /* 0x00ff00008bff7812 */ /* 0x040fe200078cc0ff */
[----:B------:R-:W-:Y:S01]  /*5020*/  FMUL.FTZ R72, R184, UR10 ;  /* 0x0000000ab8487c20 */ /* 0x000fe20008410000 */
[----:B------:R-:W-:Y:S01]  /*5030*/  ISETP.GE.U32.AND.EX P2, PT, R139, 0x1000000, PT, P2 ;  /* 0x010000008b00780c */ /* 0x000fe20003f46120 */
[--C-:B------:R-:W-:Y:S01]  /*5040*/  FFMA.FTZ R176, R176, UR11, R216.reuse ;  /* 0x0000000bb0b07c23 */ /* 0x100fe200080100d8 */
[----:B------:R-:W-:Y:S01]  /*5050*/  FSEL R75, R69, RZ, P4 ;  /* 0x000000ff454b7208 */ /* 0x000fe20002000000 */
[----:B------:R-:W-:Y:S01]  /*5060*/  FMUL.FTZ R70, R70, UR7 ;  /* 0x0000000746467c20 */ /* 0x000fe20008410000 */
[C---:B------:R-:W-:Y:S01]  /*5070*/  FSEL R68, R71.reuse, RZ, P3 ;  /* 0x000000ff47447208 */ /* 0x040fe20001800000 */
[----:B------:R-:W-:Y:S01]  /*5080*/  FFMA.FTZ R0, R0, UR11, R216 ;  /* 0x0000000b00007c23 */ /* 0x000fe200080100d8 */
[----:B------:R-:W-:Y:S01]  /*5090*/  FSEL R71, R71, RZ, P6 ;  /* 0x000000ff47477208 */ /* 0x000fe20003000000 */
[----:B------:R-:W-:Y:S01]  /*50a0*/  FMUL.FTZ R72, R72, UR7 ;  /* 0x0000000748487c20 */ /* 0x000fe20008410000 */
[----:B------:R-:W-:Y:S01]  /*50b0*/  FSEL R69, R69, RZ, P2 ;  /* 0x000000ff45457208 */ /* 0x000fe20001000000 */
[----:B------:R-:W-:Y:S01]  /*50c0*/  FADD.FTZ R175, R175, -R176 ;  /* 0x800000b0afaf7221 */ /* 0x000fe20000010000 */
[----:B------:R-:W-:Y:S01]  /*50d0*/  LOP3.LUT P5, RZ, R83, 0xff, RZ, 0xc0, !PT ;  /* 0x000000ff53ff7812 */ /* 0x000fe200078ac0ff */
[----:B------:R-:W-:Y:S01]  /*50e0*/  FFMA.FTZ R181, R181, UR11, R216 ;  /* 0x0000000bb5b57c23 */ /* 0x000fe200080100d8 */
[----:B------:R-:W-:Y:S01]  /*50f0*/  LOP3.LUT P3, RZ, R83, 0xff00, RZ, 0xc0, !PT ;  /* 0x0000ff0053ff7812 */ /* 0x000fe2000786c0ff */
[----:B------:R-:W-:Y:S01]  /*5100*/  FADD.FTZ R172, R172, -R0 ;  /* 0x80000000acac7221 */ /* 0x000fe20000010000 */
[----:B------:R-:W-:Y:S01]  /*5110*/  F2FP.BF16.F32.PACK_AB R71, R69, R71 ;  /* 0x000000474547723e */ /* 0x000fe200000010ff */
[----:B------:R-:W-:Y:S01]  /*5120*/  FMUL.FTZ R69, R175, UR10 ;  /* 0x0000000aaf457c20 */ /* 0x000fe20008410000 */
[----:B------:R-:W-:Y:S01]  /*5130*/  FSEL R74, R70, RZ, P5 ;  /* 0x000000ff464a7208 */ /* 0x000fe20002800000 */
[----:B------:R-:W-:Y:S01]  /*5140*/  FADD.FTZ R182, R182, -R181 ;  /* 0x800000b5b6b67221 */ /* 0x000fe20000010000 */
[----:B------:R-:W-:Y:S01]  /*5150*/  FSEL R0, R72, RZ, P3 ;  /* 0x000000ff48007208 */ /* 0x000fe20001800000 */
[----:B------:R-:W-:Y:S01]  /*5160*/  FMUL.FTZ R69, R69, UR7 ;  /* 0x0000000745457c20 */ /* 0x000fe20008410000 */
[----:B------:R-:W-:Y:S01]  /*5170*/  LOP3.LUT P6, RZ, R82, 0xff0000, RZ, 0xc0, !PT ;  /* 0x00ff000052ff7812 */ /* 0x000fe200078cc0ff */
[----:B------:R-:W-:Y:S01]  /*5180*/  FFMA.FTZ R179, R179, UR11, R216 ;  /* 0x0000000bb3b37c23 */ /* 0x000fe200080100d8 */
[----:B------:R-:W-:Y:S01]  /*5190*/  F2FP.BF16.F32.PACK_AB R74, R0, R74 ;  /* 0x0000004a004a723e */ /* 0x000fe200000010ff */
[----:B------:R-:W-:Y:S01]  /*51a0*/  FMUL.FTZ R0, R182, UR10 ;  /* 0x0000000ab6007c20 */ /* 0x000fe20008410000 */
[----:B------:R-:W-:Y:S01]  /*51b0*/  LOP3.LUT P3, RZ, R139, 0xff00, RZ, 0xc0, !PT ;  /* 0x0000ff008bff7812 */ /* 0x000fe2000786c0ff */
[----:B------:R-:W-:Y:S01]  /*51c0*/  FADD.FTZ R180, R180, -R179 ;  /* 0x800000b3b4b47221 */ /* 0x000fe20000010000 */
[----:B------:R-:W-:Y:S01]  /*51d0*/  FSEL R73, R69, RZ, P6 ;  /* 0x000000ff45497208 */ /* 0x000fe20003000000 */
[----:B------:R-:W-:Y:S01]  /*51e0*/  FMUL.FTZ R0, R0, UR7 ;  /* 0x0000000700007c20 */ /* 0x000fe20008410000 */
[----:B------:R-:W-:-:S02]  /*51f0*/  FSEL R72, R72, RZ, P3 ;  /* 0x000000ff48487208 */ /* 0x000fc40001800000 */
[----:B------:R-:W-:Y:S02]  /*5200*/  LOP3.LUT P6, RZ, R138, 0xff000000, RZ, 0xc0, !PT ;  /* 0xff0000008aff7812 */ /* 0x000fe400078cc0ff */
[----:B------:R-:W-:Y:S02]  /*5210*/  LOP3.LUT P2, RZ, R82, 0xff000000, RZ, 0xc0, !PT ;  /* 0xff00000052ff7812 */ /* 0x000fe4000784c0ff */
[----:B------:R-:W-:Y:S02]  /*5220*/  LOP3.LUT P3, RZ, R138, 0xff0000, RZ, 0xc0, !PT ;  /* 0x00ff00008aff7812 */ /* 0x000fe4000786c0ff */
[----:B------:R-:W-:Y:S02]  /*5230*/  F2FP.BF16.F32.PACK_AB R75, R75, R68 ;  /* 0x000000444b4b723e */ /* 0x000fe400000010ff */
[----:B------:R-:W-:Y:S02]  /*5240*/  FSEL R68, R0, RZ, P6 ;  /* 0x000000ff00447208 */ /* 0x000fe40003000000 */
[----:B------:R-:W-:-:S02]  /*5250*/  FSEL R69, R69, RZ, P3 ;  /* 0x000000ff45457208 */ /* 0x000fc40001800000 */
[----:B------:R-:W-:Y:S02]  /*5260*/  FSEL R0, R0, RZ, P2 ;  /* 0x000000ff00007208 */ /* 0x000fe40001000000 */
[----:B------:R-:W-:Y:S01]  /*5270*/  F2FP.BF16.F32.PACK_AB R69, R68, R69 ;  /* 0x000000454445723e */ /* 0x000fe200000010ff */
[----:B------:R-:W-:Y:S01]  /*5280*/  FMUL.FTZ R68, R180, UR10 ;  /* 0x0000000ab4447c20 */ /* 0x000fe20008410000 */
[----:B------:R-:W-:Y:S01]  /*5290*/  F2FP.BF16.F32.PACK_AB R73, R0, R73 ;  /* 0x000000490049723e */ /* 0x000fe200000010ff */
[----:B------:R-:W-:Y:S01]  /*52a0*/  FMUL.FTZ R0, R172, UR10 ;  /* 0x0000000aac007c20 */ /* 0x000fe20008410000 */
[----:B------:R-:W-:Y:S01]  /*52b0*/  LOP3.LUT P4, RZ, R139, 0xff, RZ, 0xc0, !PT ;  /* 0x000000ff8bff7812 */ /* 0x000fe2000788c0ff */
[----:B------:R-:W-:Y:S01]  /*52c0*/  FMUL.FTZ R68, R68, UR7 ;  /* 0x0000000744447c20 */ /* 0x000fe20008410000 */
[----:B------:R-:W-:Y:S01]  /*52d0*/  LOP3.LUT P5, RZ, R82, 0xff00, RZ, 0xc0, !PT ;  /* 0x0000ff0052ff7812 */ /* 0x000fe200078ac0ff */
        /* <DEDUP_REMOVED lines=9> */
[----:B------:R-:W-:Y:S02]  /*5370*/  FSEL R0, R0, RZ, P4 ;  /* 0x000000ff00007208 */ /* 0x000fe40002000000 */
[----:B------:R-:W-:Y:S02]  /*5380*/  F2FP.BF16.F32.PACK_AB R68, R68, R82 ;  /* 0x000000524444723e */ /* 0x000fe400000010ff */
[----:B------:R-:W-:Y:S01]  /*5390*/  F2FP.BF16.F32.PACK_AB R72, R72, R0 ;  /* 0x000000004848723e */ /* 0x000fe200000010ff */
[----:B------:R-:W-:Y:S06]  /*53a0*/  BRA `(.L_x_247) ;  /* 0x0000001000147947 */ /* 0x000fec0003800000 */
.L_x_250:
[--C-:B------:R-:W-:Y:S01]  /*53b0*/  FFMA.FTZ R178, R178, UR11, R216.reuse ;  /* 0x0000000bb2b27c23 */ /* 0x100fe200080100d8 */
[--C-:B------:R-:W-:Y:S01]  /*53c0*/  FFMA.FTZ R164, R164, UR11, R216.reuse ;  /* 0x0000000ba4a47c23 */ /* 0x100fe200080100d8 */
[----:B-----5:R-:W-:Y:S01]  /*53d0*/  ISETP.GE.U32.AND P2, PT, R82, RZ, PT ;  /* 0x000000ff5200720c */ /* 0x020fe20003f46070 */
[----:B------:R-:W-:Y:S01]  /*53e0*/  FFMA.FTZ R66, R174, UR11, R216 ;  /* 0x0000000bae427c23 */ /* 0x000fe200080100d8 */
[----:B------:R-:W-:Y:S01]  /*53f0*/  FADD.FTZ R67, R177, -R178 ;  /* 0x800000b2b1437221 */ /* 0x000fe20000010000 */
[----:B------:R-:W-:Y:S01]  /*5400*/  FADD.FTZ R68, R165, -R164 ;  /* 0x800000a4a5447221 */ /* 0x000fe20000010000 */
[----:B------:R-:W-:Y:S01]  /*5410*/  ISETP.GE.U32.AND P3, PT, R138, RZ, PT ;  /* 0x000000ff8a00720c */ /* 0x000fe20003f66070 */
[----:B------:R-:W-:Y:S01]  /*5420*/  FFMA.FTZ R184, R184, UR11, R216 ;  /* 0x0000000bb8b87c23 */ /* 0x000fe200080100d8 */
[----:B------:R-:W-:Y:S01]  /*5430*/  FMUL.FTZ R67, R67, UR10 ;  /* 0x0000000a43437c20 */ /* 0x000fe20008410000 */
[----:B------:R-:W-:Y:S01]  /*5440*/  FMUL.FTZ R68, R68, UR10 ;  /* 0x0000000a44447c20 */ /* 0x000fe20008410000 */
[----:B------:R-:W-:Y:S01]  /*5450*/  LOP3.LUT P5, RZ, R83, 0xff0000, RZ, 0xc0, !PT ;  /* 0x00ff000053ff7812 */ /* 0x000fe200078ac0ff */
[----:B------:R-:W-:Y:S01]  /*5460*/  FADD.FTZ R66, R173, -R66 ;  /* 0x80000042ad427221 */ /* 0x000fe20000010000 */
[----:B------:R-:W-:Y:S01]  /*5470*/  FMUL.FTZ R71, R67, UR7 ;  /* 0x0000000743477c20 */ /* 0x000fe20008410000 */
[----:B------:R-:W-:Y:S01]  /*5480*/  FMUL.FTZ R65, R68, UR7 ;  /* 0x0000000744417c20 */ /* 0x000fe20008410000 */
[----:B------:R-:W-:Y:S01]  /*5490*/  ISETP.GE.U32.AND.EX P2, PT, R83, 0x1000000, PT, P2 ;  /* 0x010000005300780c */ /* 0x000fe20003f46120 */
[----:B------:R-:W-:Y:S01]  /*54a0*/  FADD.FTZ R183, R183, -R184 ;  /* 0x800000b8b7b77221 */ /* 0x000fe20000010000 */
[C---:B------:R-:W-:Y:S01]  /*54b0*/  LOP3.LUT P4, RZ, R139.reuse, 0xff0000, RZ, 0xc0, !PT ;  /* 0x00ff00008bff7812 */ /* 0x040fe2000788c0ff */
[----:B------:R-:W-:Y:S01]  /*54c0*/  FFMA.FTZ R176, R176, UR11, R216 ;  /* 0x0000000bb0b07c23 */ /* 0x000fe200080100d8 */
[----:B------:R-:W-:Y:S01]  /*54d0*/  ISETP.GE.U32.AND.EX P3, PT, R139, 0x1000000, PT, P3 ;  /* 0x010000008b00780c */ /* 0x000fe20003f66130 */
[----:B------:R-:W-:Y:S01]  /*54e0*/  FMUL.FTZ R66, R66, UR10 ;  /* 0x0000000a42427c20 */ /* 0x000fe20008410000 */
[----:B------:R-:W-:Y:S01]  /*54f0*/  FSEL R75, R71, RZ, P5 ;  /* 0x000000ff474b7208 */ /* 0x000fe20002800000 */
[----:B------:R-:W-:Y:S01]  /*5500*/  FMUL.FTZ R183, R183, UR10 ;  /* 0x0000000ab7b77c20 */ /* 0x000fe20008410000 */
[----:B------:R-:W-:Y:S01]  /*5510*/  FSEL R64, R65, RZ, P2 ;  /* 0x000000ff41407208 */ /* 0x000fe20001000000 */
[----:B------:R-:W-:Y:S01]  /*5520*/  FADD.FTZ R175, R175, -R176 ;  /* 0x800000b0afaf7221 */ /* 0x000fe20000010000 */
[----:B------:R-:W-:Y:S01]  /*5530*/  FSEL R71, R71, RZ, P4 ;  /* 0x000000ff47477208 */ /* 0x000fe20002000000 */
[--C-:B------:R-:W-:Y:S01]  /*5540*/  FFMA.FTZ R181, R181, UR11, R216.reuse ;  /* 0x0000000bb5b57c23 */ /* 0x100fe200080100d8 */
[----:B------:R-:W-:Y:S01]  /*5550*/  FSEL R65, R65, RZ, P3 ;  /* 0x000000ff41417208 */ /* 0x000fe20001800000 */
[----:B------:R-:W-:Y:S01]  /*5560*/  FMUL.FTZ R70, R66, UR7 ;  /* 0x0000000742467c20 */ /* 0x000fe20008410000 */
[----:B------:R-:W-:Y:S01]  /*5570*/  F2FP.BF16.F32.PACK_AB R75, R64, R75 ;  /* 0x0000004b404b723e */ /* 0x000fe200000010ff */
[----:B------:R-:W-:Y:S01]  /*5580*/  FMUL.FTZ R64, R183, UR7 ;  /* 0x00000007b7407c20 */ /* 0x000fe20008410000 */
[----:B------:R-:W-:Y:S01]  /*5590*/  F2FP.BF16.F32.PACK_AB R71, R65, R71 ;  /* 0x000000474147723e */ /* 0x000fe200000010ff */
[--C-:B------:R-:W-:Y:S01]  /*55a0*/  FFMA.FTZ R65, R0, UR11, R216.reuse ;  /* 0x0000000b00417c23 */ /* 0x100fe200080100d8 */
[C---:B------:R-:W-:Y:S01]  /*55b0*/  LOP3.LUT P6, RZ, R83.reuse, 0xff, RZ, 0xc0, !PT ;  /* 0x000000ff53ff7812 */ /* 0x040fe200078cc0ff */
[----:B------:R-:W-:Y:S01]  /*55c0*/  FADD.FTZ R182, R182, -R181 ;  /* 0x800000b5b6b67221 */ /* 0x000fe20000010000 */
[----:B------:R-:W-:Y:S01]  /*55d0*/  LOP3.LUT P4, RZ, R83, 0xff00, RZ, 0xc0, !PT ;  /* 0x0000ff0053ff7812 */ /* 0x000fe2000788c0ff */
[----:B------:R-:W-:Y:S01]  /*55e0*/  FADD.FTZ R172, R172, -R65 ;  /* 0x80000041acac7221 */ /* 0x000fe20000010000 */
[----:B------:R-:W-:Y:S01]  /*55f0*/  FMUL.FTZ R65, R175, UR10 ;  /* 0x0000000aaf417c20 */ /* 0x000fe20008410000 */
[----:B------:R-:W-:Y:S01]  /*5600*/  FSEL R74, R70, RZ, P6 ;  /* 0x000000ff464a7208 */ /* 0x000fe20003000000 */
[----:B------:R-:W-:Y:S01]  /*5610*/  FMUL.FTZ R182, R182, UR10 ;  /* 0x0000000ab6b67c20 */ /* 0x000fe20008410000 */
[----:B------:R-:W-:Y:S01]  /*5620*/  FSEL R0, R64, RZ, P4 ;  /* 0x000000ff40007208 */ /* 0x000fe20002000000 */
[----:B------:R-:W-:Y:S01]  /*5630*/  FMUL.FTZ R69, R65, UR7 ;  /* 0x0000000741457c20 */ /* 0x000fe20008410000 */
[----:B------:R-:W-:Y:S01]  /*5640*/  LOP3.LUT P5, RZ, R139, 0xff, RZ, 0xc0, !PT ;  /* 0x000000ff8bff7812 */ /* 0x000fe200078ac0ff */
[----:B------:R-:W-:Y:S01]  /*5650*/  FFMA.FTZ R179, R179, UR11, R216 ;  /* 0x0000000bb3b37c23 */ /* 0x000fe200080100d8 */
[----:B------:R-:W-:Y:S01]  /*5660*/  LOP3.LUT P2, RZ, R82, 0xff0000, RZ, 0xc0, !PT ;  /* 0x00ff000052ff7812 */ /* 0x000fe2000784c0ff */
[----:B------:R-:W-:Y:S01]  /*5670*/  FMUL.FTZ R172, R172, UR10 ;  /* 0x0000000aacac7c20 */ /* 0x000fe20008410000 */
[----:B------:R-:W-:Y:S01]  /*5680*/  LOP3.LUT P4, RZ, R139, 0xff00, RZ, 0xc0, !PT ;  /* 0x0000ff008bff7812 */ /* 0x000fe2000788c0ff */
[----:B------:R-:W-:Y:S01]  /*5690*/  FADD.FTZ R180, R180, -R179 ;  /* 0x800000b3b4b47221 */ /* 0x000fe20000010000 */
[----:B------:R-:W-:Y:S01]  /*56a0*/  F2FP.BF16.F32.PACK_AB R74, R0, R74 ;  /* 0x0000004a004a723e */ /* 0x000fe200000010ff */
[----:B------:R-:W-:Y:S01]  /*56b0*/  FMUL.FTZ R0, R182, UR7 ;  /* 0x00000007b6007c20 */ /* 0x000fe20008410000 */
[----:B------:R-:W-:-:S02]  /*56c0*/  FSEL R70, R70, RZ, P5 ;  /* 0x000000ff46467208 */ /* 0x000fc40002800000 */
[----:B------:R-:W-:Y:S02]  /*56d0*/  FSEL R64, R64, RZ, P4 ;  /* 0x000000ff40407208 */ /* 0x000fe40002000000 */
[----:B------:R-:W-:Y:S02]  /*56e0*/  FSEL R73, R69, RZ, P2 ;  /* 0x000000ff45497208 */ /* 0x000fe40001000000 */
[C---:B------:R-:W-:Y:S02]  /*56f0*/  LOP3.LUT P4, RZ, R138.reuse, 0xff0000, RZ, 0xc0, !PT ;  /* 0x00ff00008aff7812 */ /* 0x040fe4000788c0ff */
[----:B------:R-:W-:Y:S02]  /*5700*/  LOP3.LUT P2, RZ, R138, 0xff000000, RZ, 0xc0, !PT ;  /* 0xff0000008aff7812 */ /* 0x000fe4000784c0ff */
[----:B------:R-:W-:Y:S02]  /*5710*/  F2FP.BF16.F32.PACK_AB R70, R64, R70 ;  /* 0x000000464046723e */ /* 0x000fe400000010ff */
[----:B------:R-:W-:-:S02]  /*5720*/  LOP3.LUT P3, RZ, R82, 0xff000000, RZ, 0xc0, !PT ;  /* 0xff00000052ff7812 */ /* 0x000fc4000786c0ff */
[----:B------:R-:W-:Y:S02]  /*5730*/  FSEL R69, R69, RZ, P4 ;  /* 0x000000ff45457208 */ /* 0x000fe40002000000 */
[C---:B------:R-:W-:Y:S02]  /*5740*/  FSEL R64, R0.reuse, RZ, P2 ;  /* 0x000000ff00407208 */ /* 0x040fe40001000000 */
[----:B------:R-:W-:Y:S02]  /*5750*/  FSEL R0, R0, RZ, P3 ;  /* 0x000000ff00007208 */ /* 0x000fe40001800000 */
[----:B------:R-:W-:Y:S01]  /*5760*/  F2FP.BF16.F32.PACK_AB R69, R64, R69 ;  /* 0x000000454045723e */ /* 0x000fe200000010ff */
[----:B------:R-:W-:Y:S01]  /*5770*/  FMUL.FTZ R64, R180, UR10 ;  /* 0x0000000ab4407c20 */ /* 0x000fe20008410000 */
[----:B------:R-:W-:Y:S02]  /*5780*/  F2FP.BF16.F32.PACK_AB R67, R68, R67 ;  /* 0x000000434443723e */ /* 0x000fe400000010ff */
[----:B------:R-:W-:Y:S01]  /*5790*/  F2FP.BF16.F32.PACK_AB R73, R0, R73 ;  /* 0x000000490049723e */ /* 0x000fe200000010ff */
[----:B------:R-:W-:Y:S01]  /*57a0*/  FMUL.FTZ R68, R64, UR7 ;  /* 0x0000000740447c20 */ /* 0x000fe20008410000 */
[----:B------:R-:W-:Y:S01]  /*57b0*/  FMUL.FTZ R0, R172, UR7 ;  /* 0x00000007ac007c20 */ /* 0x000fe20008410000 */
[----:B------:R-:W-:-:S02]  /*57c0*/  LOP3.LUT P6, RZ, R82, 0xff00, RZ, 0xc0, !PT ;  /* 0x0000ff0052ff7812 */ /* 0x000fc400078cc0ff */
[----:B------:R-:W-:Y:S02]  /*57d0*/  LOP3.LUT P2, RZ, R138, 0xff, RZ, 0xc0, !PT ;  /* 0x000000ff8aff7812 */ /* 0x000fe4000784c0ff */
[----:B------:R-:W-:Y:S02]  /*57e0*/  LOP3.LUT P5, RZ, R82, 0xff, RZ, 0xc0, !PT ;  /* 0x000000ff52ff7812 */ /* 0x000fe400078ac0ff */
[----:B------:R-:W-:Y:S02]  /*57f0*/  LOP3.LUT P3, RZ, R138, 0xff00, RZ, 0xc0, !PT ;  /* 0x0000ff008aff7812 */ /* 0x000fe4000786c0ff */
[----:B------:R-:W-:Y:S02]  /*5800*/  FSEL R72, R68, RZ, P6 ;  /* 0x000000ff44487208 */ /* 0x000fe40003000000 */
[----:B------:R-:W-:Y:S02]  /*5810*/  FSEL R82, R0, RZ, P2 ;  /* 0x000000ff00527208 */ /* 0x000fe40001000000 */
[----:B------:R-:W-:-:S02]  /*5820*/  FSEL R68, R68, RZ, P3 ;  /* 0x000000ff44447208 */ /* 0x000fc40001800000 */
[----:B------:R-:W-:Y:S02]  /*5830*/  FSEL R0, R0, RZ, P5 ;  /* 0x000000ff00007208 */ /* 0x000fe40002800000 */
[----:B------:R-:W-:Y:S02]  /*5840*/  F2FP.BF16.F32.PACK_AB R66, R183, R66 ;  /* 0x00000042b742723e */ /* 0x000fe400000010ff */
[----:B------:R-:W-:Y:S02]  /*5850*/  F2FP.BF16.F32.PACK_AB R65, R182, R65 ;  /* 0x00000041b641723e */ /* 0x000fe400000010ff */
[----:B------:R-:W-:Y:S02]  /*5860*/  F2FP.BF16.F32.PACK_AB R64, R64, R172 ;  /* 0x000000ac4040723e */ /* 0x000fe400000010ff */
[----:B------:R-:W-:Y:S02]  /*5870*/  F2FP.BF16.F32.PACK_AB R68, R68, R82 ;  /* 0x000000524444723e */ /* 0x000fe400000010ff */
[----:B------:R-:W-:Y:S01]  /*5880*/  F2FP.BF16.F32.PACK_AB R72, R72, R0 ;  /* 0x000000004848723e */ /* 0x000fe200000010ff */
[----:B------:R-:W-:Y:S06]  /*5890*/  BRA `(.L_x_247) ;  /* 0x0000000800d87947 */ /* 0x000fec0003800000 */
.L_x_249:
[----:B------:R-:W-:Y:S01]  /*58a0*/  UMOV UR5, UR8 ;  /* 0x0000000800057c82 */ /* 0x000fe20008000000 */
[----:B------:R-:W-:Y:S01]  /*58b0*/  UMOV UR6, UR9 ;  /* 0x0000000900067c82 */ /* 0x000fe20008000000 */
[----:B------:R-:W-:-:S04]  /*58c0*/  UISETP.NE.U32.AND UP0, UPT, UR5, URZ, UPT ;  /* 0x000000ff0500728c */ /* 0x000fc8000bf05070 */
[----:B------:R-:W-:-:S09]  /*58d0*/  UISETP.NE.AND.EX UP0, UPT, UR6, URZ, UPT, UP0 ;  /* 0x000000ff0600728c */ /* 0x000fd2000bf05300 */
[----:B------:R-:W-:Y:S05]  /*58e0*/  BRA.U UP0, `(.L_x_251) ;  /* 0x00000005005c7547 */ /* 0x000fea000b800000 */
[--C-:B------:R-:W-:Y:S01]  /*58f0*/  FFMA.FTZ R178, R178, UR11, R216.reuse ;  /* 0x0000000bb2b27c23 */ /* 0x100fe200080100d8 */
[C---:B-----5:R-:W-:Y:S01]  /*5900*/  IMAD.U32 R71, R51.reuse, 0x10000, RZ ;  /* 0x0001000033477824 */ /* 0x060fe200078e00ff */
[----:B------:R-:W-:Y:S01]  /*5910*/  PRMT R69, R51, 0x7632, R69 ;  /* 0x0000763233457816 */ /* 0x000fe20000000045 */
[----:B------:R-:W-:Y:S01]  /*5920*/  FFMA.FTZ R164, R164, UR11, R216 ;  /* 0x0000000ba4a47c23 */ /* 0x000fe200080100d8 */
[----:B------:R-:W-:Y:S01]  /*5930*/  FADD.FTZ R178, R177, -R178 ;  /* 0x800000b2b1b27221 */ /* 0x000fe20000010000 */
[----:B------:R-:W-:Y:S01]  /*5940*/  FFMA.FTZ R174, R174, UR11, R216 ;  /* 0x0000000baeae7c23 */ /* 0x000fe200080100d8 */
[----:B------:R-:W-:Y:S01]  /*5950*/  PRMT R68, R50, 0x7632, R68 ;  /* 0x0000763232447816 */ /* 0x000fe20000000044 */
[----:B------:R-:W-:Y:S01]  /*5960*/  FADD.FTZ R164, R165, -R164 ;  /* 0x800000a4a5a47221 */ /* 0x000fe20000010000 */
[----:B------:R-:W-:Y:S01]  /*5970*/  FFMA.FTZ R71, R178, UR10, R71 ;  /* 0x0000000ab2477c23 */ /* 0x000fe20008010047 */
[----:B------:R-:W-:Y:S02]  /*5980*/  IMAD.U32 R69, R69, 0x10000, RZ ;  /* 0x0001000045457824 */ /* 0x000fe400078e00ff */
[----:B------:R-:W-:Y:S01]  /*5990*/  FFMA.FTZ R184, R184, UR11, R216 ;  /* 0x0000000bb8b87c23 */ /* 0x000fe200080100d8 */
[----:B------:R-:W-:Y:S01]  /*59a0*/  SHF.L.U32 R70, R50, 0x10, RZ ;  /* 0x0000001032467819 */ /* 0x000fe200000006ff */
[----:B------:R-:W-:Y:S01]  /*59b0*/  FMUL.FTZ R71, R71, UR7 ;  /* 0x0000000747477c20 */ /* 0x000fe20008410000 */
[----:B------:R-:W-:Y:S01]  /*59c0*/  LOP3.LUT P5, RZ, R83, 0xff0000, RZ, 0xc0, !PT ;  /* 0x00ff000053ff7812 */ /* 0x000fe200078ac0ff */
[----:B------:R-:W-:Y:S01]  /*59d0*/  FADD.FTZ R174, R173, -R174 ;  /* 0x800000aeadae7221 */ /* 0x000fe20000010000 */
[----:B------:R-:W-:Y:S01]  /*59e0*/  SHF.L.U32 R68, R68, 0x10, RZ ;  /* 0x0000001044447819 */ /* 0x000fe200000006ff */
[----:B------:R-:W-:Y:S01]  /*59f0*/  FFMA.FTZ R69, R164, UR10, R69 ;  /* 0x0000000aa4457c23 */ /* 0x000fe20008010045 */
[----:B------:R-:W-:Y:S01]  /*5a00*/  LOP3.LUT P4, RZ, R139, 0xff0000, RZ, 0xc0, !PT ;  /* 0x00ff00008bff7812 */ /* 0x000fe2000788c0ff */
[----:B------:R-:W-:Y:S01]  /*5a10*/  FADD.FTZ R184, R183, -R184 ;  /* 0x800000b8b7b87221 */ /* 0x000fe20000010000 */
[----:B------:R-:W-:Y:S01]  /*5a20*/  ISETP.GE.U32.AND P2, PT, R82, RZ, PT ;  /* 0x000000ff5200720c */ /* 0x000fe20003f46070 */
[----:B------:R-:W-:Y:S01]  /*5a30*/  FFMA.FTZ R70, R174, UR10, R70 ;  /* 0x0000000aae467c23 */ /* 0x000fe20008010046 */
[----:B------:R-:W-:Y:S01]  /*5a40*/  FSEL R72, R71, RZ, P5 ;  /* 0x000000ff47487208 */ /* 0x000fe20002800000 */
[----:B------:R-:W-:Y:S01]  /*5a50*/  FMUL.FTZ R69, R69, UR7 ;  /* 0x0000000745457c20 */ /* 0x000fe20008410000 */
[----:B------:R-:W-:Y:S01]  /*5a60*/  FSEL R71, R71, RZ, P4 ;  /* 0x000000ff47477208 */ /* 0x000fe20002000000 */
[----:B------:R-:W-:Y:S01]  /*5a70*/  FFMA.FTZ R68, R184, UR10, R68 ;  /* 0x0000000ab8447c23 */ /* 0x000fe20008010044 */
[----:B------:R-:W-:Y:S01]  /*5a80*/  ISETP.GE.U32.AND P3, PT, R138, RZ, PT ;  /* 0x000000ff8a00720c */ /* 0x000fe20003f66070 */
[--C-:B------:R-:W-:Y:S01]  /*5a90*/  FFMA.FTZ R179, R179, UR11, R216.reuse ;  /* 0x0000000bb3b37c23 */ /* 0x100fe200080100d8 */
[C---:B------:R-:W-:Y:S01]  /*5aa0*/  LOP3.LUT P6, RZ, R83.reuse, 0xff, RZ, 0xc0, !PT ;  /* 0x000000ff53ff7812 */ /* 0x040fe200078cc0ff */
[----:B------:R-:W-:Y:S01]  /*5ab0*/  FMUL.FTZ R70, R70, UR7 ;  /* 0x0000000746467c20 */ /* 0x000fe20008410000 */
[C---:B------:R-:W-:Y:S01]  /*5ac0*/  ISETP.GE.U32.AND.EX P2, PT, R83.reuse, 0x1000000, PT, P2 ;  /* 0x010000005300780c */ /* 0x040fe20003f46120 */
[----:B------:R-:W-:Y:S01]  /*5ad0*/  FMUL.FTZ R68, R68, UR7 ;  /* 0x0000000744447c20 */ /* 0x000fe20008410000 */
[----:B------:R-:W-:Y:S01]  /*5ae0*/  LOP3.LUT P4, RZ, R83, 0xff00, RZ, 0xc0, !PT ;  /* 0x0000ff0053ff7812 */ /* 0x000fe2000788c0ff */
[--C-:B------:R-:W-:Y:S01]  /*5af0*/  FFMA.FTZ R164, R0, UR11, R216.reuse ;  /* 0x0000000b00a47c23 */ /* 0x100fe200080100d8 */
[----:B------:R-:W-:Y:S01]  /*5b00*/  PRMT R83, R48, 0x7632, R83 ;  /* 0x0000763230537816 */ /* 0x000fe20000000053 */
[----:B------:R-:W-:Y:S01]  /*5b10*/  FADD.FTZ R179, R180, -R179 ;  /* 0x800000b3b4b37221 */ /* 0x000fe20000010000 */
[----:B------:R-:W-:Y:S01]  /*5b20*/  ISETP.GE.U32.AND.EX P3, PT, R139, 0x1000000, PT, P3 ;  /* 0x010000008b00780c */ /* 0x000fe20003f66130 */
[--C-:B------:R-:W-:Y:S01]  /*5b30*/  FFMA.FTZ R176, R176, UR11, R216.reuse ;  /* 0x0000000bb0b07c23 */ /* 0x100fe200080100d8 */
[----:B------:R-:W-:Y:S01]  /*5b40*/  FSEL R75, R69, RZ, P2 ;  /* 0x000000ff454b7208 */ /* 0x000fe20001000000 */
[----:B------:R-:W-:Y:S01]  /*5b50*/  FFMA.FTZ R181, R181, UR11, R216 ;  /* 0x0000000bb5b57c23 */ /* 0x000fe200080100d8 */
[----:B------:R-:W-:Y:S01]  /*5b60*/  LOP3.LUT P5, RZ, R139, 0xff, RZ, 0xc0, !PT ;  /* 0x000000ff8bff7812 */ /* 0x000fe200078ac0ff */
[----:B------:R-:W-:Y:S01]  /*5b70*/  FADD.FTZ R176, R175, -R176 ;  /* 0x800000b0afb07221 */ /* 0x000fe20000010000 */
[----:B------:R-:W-:Y:S01]  /*5b80*/  LOP3.LUT P2, RZ, R139, 0xff00, RZ, 0xc0, !PT ;  /* 0x0000ff008bff7812 */ /* 0x000fe2000784c0ff */
[----:B------:R-:W-:Y:S01]  /*5b90*/  FADD.FTZ R182, R182, -R181 ;  /* 0x800000b5b6b67221 */ /* 0x000fe20000010000 */
[----:B------:R-:W-:Y:S01]  /*5ba0*/  SHF.L.U32 R0, R83, 0x10, RZ ;  /* 0x0000001053007819 */ /* 0x000fe200000006ff */
[----:B------:R-:W-:Y:S01]  /*5bb0*/  FADD.FTZ R172, R172, -R164 ;  /* 0x800000a4acac7221 */ /* 0x000fe20000010000 */
[----:B------:R-:W-:-:S02]  /*5bc0*/  FSEL R73, R69, RZ, P3 ;  /* 0x000000ff45497208 */ /* 0x000fc40001800000 */
[C---:B------:R-:W-:Y:S01]  /*5bd0*/  FSEL R74, R70.reuse, RZ, P6 ;  /* 0x000000ff464a7208 */ /* 0x040fe20003000000 */
[----:B------:R-:W-:Y:S01]  /*5be0*/  FFMA.FTZ R179, R179, UR10, R0 ;  /* 0x0000000ab3b37c23 */ /* 0x000fe20008010000 */
[----:B------:R-:W-:Y:S01]  /*5bf0*/  FSEL R70, R70, RZ, P5 ;  /* 0x000000ff46467208 */ /* 0x000fe20002800000 */
[----:B------:R-:W-:Y:S01]  /*5c00*/  IMAD.U32 R0, R49, 0x10000, RZ ;  /* 0x0001000031007824 */ /* 0x000fe200078e00ff */
[----:B------:R-:W-:Y:S01]  /*5c10*/  FSEL R69, R68, RZ, P2 ;  /* 0x000000ff44457208 */ /* 0x000fe20001000000 */
[----:B------:R-:W-:Y:S01]  /*5c20*/  FMUL.FTZ R179, R179, UR7 ;  /* 0x00000007b3b37c20 */ /* 0x000fe20008410000 */
[----:B------:R-:W-:Y:S01]  /*5c30*/  LOP3.LUT P3, RZ, R82, 0xff0000, RZ, 0xc0, !PT ;  /* 0x00ff000052ff7812 */ /* 0x000fe2000786c0ff */
[----:B------:R-:W-:Y:S01]  /*5c40*/  FFMA.FTZ R176, R176, UR10, R0 ;  /* 0x0000000ab0b07c23 */ /* 0x000fe20008010000 */
[C---:B------:R-:W-:Y:S02]  /*5c50*/  LOP3.LUT P6, RZ, R82.reuse, 0xff000000, RZ, 0xc0, !PT ;  /* 0xff00000052ff7812 */ /* 0x040fe400078cc0ff */
[----:B------:R-:W-:Y:S01]  /*5c60*/  LOP3.LUT P5, RZ, R82, 0xff00, RZ, 0xc0, !PT ;  /* 0x0000ff0052ff7812 */ /* 0x000fe200078ac0ff */
[----:B------:R-:W-:Y:S01]  /*5c70*/  FMUL.FTZ R176, R176, UR7 ;  /* 0x00000007b0b07c20 */ /* 0x000fe20008410000 */
[----:B------:R-:W-:-:S02]  /*5c80*/  LOP3.LUT P2, RZ, R82, 0xff, RZ, 0xc0, !PT ;  /* 0x000000ff52ff7812 */ /* 0x000fc4000784c0ff */
[----:B------:R-:W-:Y:S02]  /*5c90*/  PRMT R82, R49, 0x7632, R82 ;  /* 0x0000763231527816 */ /* 0x000fe40000000052 */
[----:B------:R-:W-:Y:S02]  /*5ca0*/  FSEL R68, R68, RZ, P4 ;  /* 0x000000ff44447208 */ /* 0x000fe40002000000 */
[----:B------:R-:W-:Y:S01]  /*5cb0*/  LOP3.LUT P4, RZ, R138, 0xff0000, RZ, 0xc0, !PT ;  /* 0x00ff00008aff7812 */ /* 0x000fe2000788c0ff */
[----:B------:R-:W-:Y:S01]  /*5cc0*/  IMAD.U32 R82, R82, 0x10000, RZ ;  /* 0x0001000052527824 */ /* 0x000fe200078e00ff */
[----:B------:R-:W-:Y:S02]  /*5cd0*/  F2FP.BF16.F32.PACK_AB R70, R69, R70 ;  /* 0x000000464546723e */ /* 0x000fe400000010ff */
[----:B------:R-:W-:Y:S01]  /*5ce0*/  FSEL R69, R176, RZ, P4 ;  /* 0x000000ffb0457208 */ /* 0x000fe20002000000 */
[----:B------:R-:W-:Y:S01]  /*5cf0*/  FFMA.FTZ R182, R182, UR10, R82 ;  /* 0x0000000ab6b67c23 */ /* 0x000fe20008010052 */
[----:B------:R-:W-:-:S02]  /*5d00*/  LOP3.LUT P4, RZ, R138, 0xff000000, RZ, 0xc0, !PT ;  /* 0xff0000008aff7812 */ /* 0x000fc4000788c0ff */
[----:B------:R-:W-:Y:S01]  /*5d10*/  F2FP.BF16.F32.PACK_AB R71, R73, R71 ;  /* 0x000000474947723e */ /* 0x000fe200000010ff */
[----:B------:R-:W-:Y:S01]  /*5d20*/  FMUL.FTZ R182, R182, UR7 ;  /* 0x00000007b6b67c20 */ /* 0x000fe20008410000 */
[----:B------:R-:W-:Y:S02]  /*5d30*/  FSEL R73, R176, RZ, P3 ;  /* 0x000000ffb0497208 */ /* 0x000fe40001800000 */
[----:B------:R-:W-:Y:S02]  /*5d40*/  LOP3.LUT P3, RZ, R138, 0xff, RZ, 0xc0, !PT ;  /* 0x000000ff8aff7812 */ /* 0x000fe4000786c0ff */
[----:B------:R-:W-:Y:S02]  /*5d50*/  FSEL R0, R182, RZ, P4 ;  /* 0x000000ffb6007208 */ /* 0x000fe40002000000 */
[----:B------:R-:W-:Y:S02]  /*5d60*/  LOP3.LUT P4, RZ, R138, 0xff00, RZ, 0xc0, !PT ;  /* 0x0000ff008aff7812 */ /* 0x000fe4000788c0ff */
[----:B------:R-:W-:-:S02]  /*5d70*/  F2FP.BF16.F32.PACK_AB R69, R0, R69 ;  /* 0x000000450045723e */ /* 0x000fc400000010ff */
[----:B------:R-:W-:Y:S02]  /*5d80*/  SHF.L.U32 R0, R48, 0x10, RZ ;  /* 0x0000001030007819 */ /* 0x000fe400000006ff */
[----:B------:R-:W-:Y:S02]  /*5d90*/  F2FP.BF16.F32.PACK_AB R75, R75, R72 ;  /* 0x000000484b4b723e */ /* 0x000fe400000010ff */
[----:B------:R-:W-:Y:S01]  /*5da0*/  F2FP.BF16.F32.PACK_AB R74, R68, R74 ;  /* 0x0000004a444a723e */ /* 0x000fe200000010ff */
[----:B------:R-:W-:Y:S01]  /*5db0*/  FFMA.FTZ R0, R172, UR10, R0 ;  /* 0x0000000aac007c23 */ /* 0x000fe20008010000 */
[----:B------:R-:W-:Y:S02]  /*5dc0*/  FSEL R182, R182, RZ, P6 ;  /* 0x000000ffb6b67208 */ /* 0x000fe40003000000 */
[C---:B------:R-:W-:Y:S01]  /*5dd0*/  FSEL R72, R179.reuse, RZ, P5 ;  /* 0x000000ffb3487208 */ /* 0x040fe20002800000 */
[----:B------:R-:W-:Y:S01]  /*5de0*/  FMUL.FTZ R0, R0, UR7 ;  /* 0x0000000700007c20 */ /* 0x000fe20008410000 */
[----:B------:R-:W-:-:S02]  /*5df0*/  FSEL R68, R179, RZ, P4 ;  /* 0x000000ffb3447208 */ /* 0x000fc40002000000 */
[----:B------:R-:W-:Y:S02]  /*5e00*/  F2FP.BF16.F32.PACK_AB R73, R182, R73 ;  /* 0x00000049b649723e */ /* 0x000fe400000010ff */
[C---:B------:R-:W-:Y:S02]  /*5e10*/  FSEL R82, R0.reuse, RZ, P3 ;  /* 0x000000ff00527208 */ /* 0x040fe40001800000 */
[----:B------:R-:W-:Y:S02]  /*5e20*/  FSEL R0, R0, RZ, P2 ;  /* 0x000000ff00007208 */ /* 0x000fe40001000000 */
[----:B------:R-:W-:Y:S02]  /*5e30*/  F2FP.BF16.F32.PACK_AB R68, R68, R82 ;  /* 0x000000524444723e */ /* 0x000fe400000010ff */
[----:B------:R-:W-:Y:S01]  /*5e40*/  F2FP.BF16.F32.PACK_AB R72, R72, R0 ;  /* 0x000000004848723e */ /* 0x000fe200000010ff */
[----:B------:R-:W-:Y:S06]  /*5e50*/  BRA `(.L_x_247) ;  /* 0x0000000400687947 */ /* 0x000fec0003800000 */
.L_x_251:
[----:B------:R-:W-:Y:S01]  /*5e60*/  FFMA.FTZ R0, R0, UR11, R216 ;  /* 0x0000000b00007c23 */ /* 0x000fe200080100d8 */
[C---:B-----5:R-:W-:Y:S01]  /*5e70*/  PRMT R64, R51.reuse, 0x7632, R64 ;  /* 0x0000763233407816 */ /* 0x060fe20000000040 */
[--C-:B------:R-:W-:Y:S01]  /*5e80*/  FFMA.FTZ R164, R164, UR11, R216.reuse ;  /* 0x0000000ba4a47c23 */ /* 0x100fe200080100d8 */
[----:B------:R-:W-:Y:S01]  /*5e90*/  FFMA.FTZ R178, R178, UR11, R216 ;  /* 0x0000000bb2b27c23 */ /* 0x000fe200080100d8 */
[--C-:B------:R-:W-:Y:S01]  /*5ea0*/  FADD.FTZ R172, R172, -R0.reuse ;  /* 0x80000000acac7221 */ /* 0x100fe20000010000 */
[----:B------:R-:W-:Y:S01]  /*5eb0*/  PRMT R0, R50, 0x7632, R0 ;  /* 0x0000763232007816 */ /* 0x000fe20000000000 */
[----:B------:R-:W-:Y:S01]  /*5ec0*/  FFMA.FTZ R184, R184, UR11, R216 ;  /* 0x0000000bb8b87c23 */ /* 0x000fe200080100d8 */
[----:B------:R-:W-:Y:S01]  /*5ed0*/  SHF.L.U32 R65, R51, 0x10, RZ ;  /* 0x0000001033417819 */ /* 0x000fe200000006ff */
[----:B------:R-:W-:Y:S01]  /*5ee0*/  FADD.FTZ R67, R165, -R164 ;  /* 0x800000a4a5437221 */ /* 0x000fe20000010000 */
[----:B------:R-:W-:Y:S02]  /*5ef0*/  IMAD.U32 R64, R64, 0x10000, RZ ;  /* 0x0001000040407824 */ /* 0x000fe400078e00ff */
[----:B------:R-:W-:Y:S01]  /*5f00*/  FADD.FTZ R69, R177, -R178 ;  /* 0x800000b2b1457221 */ /* 0x000fe20000010000 */
[----:B------:R-:W-:Y:S01]  /*5f10*/  SHF.L.U32 R0, R0, 0x10, RZ ;  /* 0x0000001000007819 */ /* 0x000fe200000006ff */
[----:B------:R-:W-:Y:S01]  /*5f20*/  FADD.FTZ R183, R183, -R184 ;  /* 0x800000b8b7b77221 */ /* 0x000fe20000010000 */
[----:B------:R-:W-:Y:S01]  /*5f30*/  FFMA.FTZ R67, R67, UR10, R64 ;  /* 0x0000000a43437c23 */ /* 0x000fe20008010040 */
[----:B------:R-:W-:Y:S01]  /*5f40*/  FFMA.FTZ R69, R69, UR10, R65 ;  /* 0x0000000a45457c23 */ /* 0x000fe20008010041 */
[----:B------:R-:W-:Y:S01]  /*5f50*/  ISETP.GE.U32.AND P2, PT, R82, RZ, PT ;  /* 0x000000ff5200720c */ /* 0x000fe20003f46070 */
[--C-:B------:R-:W-:Y:S01]  /*5f60*/  FFMA.FTZ R183, R183, UR10, R0.reuse ;  /* 0x0000000ab7b77c23 */ /* 0x100fe20008010000 */
[----:B------:R-:W-:Y:S01]  /*5f70*/  PRMT R0, R49, 0x7632, R0 ;  /* 0x0000763231007816 */ /* 0x000fe20000000000 */
[--C-:B------:R-:W-:Y:S01]  /*5f80*/  FFMA.FTZ R181, R181, UR11, R216.reuse ;  /* 0x0000000bb5b57c23 */ /* 0x100fe200080100d8 */
[----:B------:R-:W-:Y:S01]  /*5f90*/  FMUL.FTZ R71, R69, UR7 ;  /* 0x0000000745477c20 */ /* 0x000fe20008410000 */
[----:B------:R-:W-:Y:S01]  /*5fa0*/  ISETP.GE.U32.AND P3, PT, R138, RZ, PT ;  /* 0x000000ff8a00720c */ /* 0x000fe20003f66070 */
[----:B------:R-:W-:Y:S01]  /*5fb0*/  FMUL.FTZ R68, R67, UR7 ;  /* 0x0000000743447c20 */ /* 0x000fe20008410000 */
[----:B------:R-:W-:Y:S01]  /*5fc0*/  FFMA.FTZ R66, R174, UR11, R216 ;  /* 0x0000000bae427c23 */ /* 0x000fe200080100d8 */
[C---:B------:R-:W-:Y:S01]  /*5fd0*/  LOP3.LUT P5, RZ, R83.reuse, 0xff0000, RZ, 0xc0, !PT ;  /* 0x00ff000053ff7812 */ /* 0x040fe200078ac0ff */
[----:B------:R-:W-:Y:S01]  /*5fe0*/  FADD.FTZ R182, R182, -R181 ;  /* 0x800000b5b6b67221 */ /* 0x000fe20000010000 */
[----:B------:R-:W-:Y:S01]  /*5ff0*/  ISETP.GE.U32.AND.EX P2, PT, R83, 0x1000000, PT, P2 ;  /* 0x010000005300780c */ /* 0x000fe20003f46120 */
[----:B------:R-:W-:Y:S01]  /*6000*/  IMAD.U32 R0, R0, 0x10000, RZ ;  /* 0x0001000000007824 */ /* 0x000fe200078e00ff */
[----:B------:R-:W-:Y:S01]  /*6010*/  LOP3.LUT P4, RZ, R139, 0xff0000, RZ, 0xc0, !PT ;  /* 0x00ff00008bff7812 */ /* 0x000fe2000788c0ff */
[----:B------:R-:W-:Y:S01]  /*6020*/  FADD.FTZ R66, R173, -R66 ;  /* 0x80000042ad427221 */ /* 0x000fe20000010000 */
[----:B------:R-:W-:Y:S01]  /*6030*/  ISETP.GE.U32.AND.EX P3, PT, R139, 0x1000000, PT, P3 ;  /* 0x010000008b00780c */ /* 0x000fe20003f66130 */
[----:B------:R-:W-:Y:S01]  /*6040*/  IMAD.U32 R64, R50, 0x10000, RZ ;  /* 0x0001000032407824 */ /* 0x000fe200078e00ff */
[C---:B------:R-:W-:Y:S01]  /*6050*/  FSEL R75, R71.reuse, RZ, P5 ;  /* 0x000000ff474b7208 */ /* 0x040fe20002800000 */
[----:B------:R-:W-:Y:S01]  /*6060*/  FFMA.FTZ R176, R176, UR11, R216 ;  /* 0x0000000bb0b07c23 */ /* 0x000fe200080100d8 */
[----:B------:R-:W-:Y:S01]  /*6070*/  FSEL R65, R68, RZ, P2 ;  /* 0x000000ff44417208 */ /* 0x000fe20001000000 */
[----:B------:R-:W-:Y:S01]  /*6080*/  FFMA.FTZ R182, R182, UR10, R0 ;  /* 0x0000000ab6b67c23 */ /* 0x000fe20008010000 */
[----:B------:R-:W-:Y:S01]  /*6090*/  FSEL R71, R71, RZ, P4 ;  /* 0x000000ff47477208 */ /* 0x000fe20002000000 */
[----:B------:R-:W-:Y:S01]  /*60a0*/  FFMA.FTZ R179, R179, UR11, R216 ;  /* 0x0000000bb3b37c23 */ /* 0x000fe200080100d8 */
[----:B------:R-:W-:Y:S01]  /*60b0*/  FSEL R68, R68, RZ, P3 ;  /* 0x000000ff44447208 */ /* 0x000fe20001800000 */
[----:B------:R-:W-:Y:S01]  /*60c0*/  FFMA.FTZ R66, R66, UR10, R64 ;  /* 0x0000000a42427c23 */ /* 0x000fe20008010040 */
[----:B------:R-:W-:Y:S01]  /*60d0*/  PRMT R0, R48, 0x7632, R0 ;  /* 0x0000763230007816 */ /* 0x000fe20000000000 */
[----:B------:R-:W-:Y:S01]  /*60e0*/  FADD.FTZ R175, R175, -R176 ;  /* 0x800000b0afaf7221 */ /* 0x000fe20000010000 */
[----:B------:R-:W-:Y:S01]  /*60f0*/  F2FP.BF16.F32.PACK_AB R75, R65, R75 ;  /* 0x0000004b414b723e */ /* 0x000fe200000010ff */
[----:B------:R-:W-:Y:S01]  /*6100*/  IMAD.U32 R65, R49, 0x10000, RZ ;  /* 0x0001000031417824 */ /* 0x000fe200078e00ff */
[----:B------:R-:W-:Y:S01]  /*6110*/  SHF.L.U32 R0, R0, 0x10, RZ ;  /* 0x0000001000007819 */ /* 0x000fe200000006ff */
[----:B------:R-:W-:Y:S01]  /*6120*/  FADD.FTZ R180, R180, -R179 ;  /* 0x800000b3b4b47221 */ /* 0x000fe20000010000 */
[----:B------:R-:W-:Y:S01]  /*6130*/  F2FP.BF16.F32.PACK_AB R71, R68, R71 ;  /* 0x000000474447723e */ /* 0x000fe200000010ff */
[----:B------:R-:W-:Y:S01]  /*6140*/  FMUL.FTZ R70, R66, UR7 ;  /* 0x0000000742467c20 */ /* 0x000fe20008410000 */
[----:B------:R-:W-:Y:S01]  /*6150*/  FMUL.FTZ R68, R183, UR7 ;  /* 0x00000007b7447c20 */ /* 0x000fe20008410000 */
[----:B------:R-:W-:Y:S01]  /*6160*/  LOP3.LUT P6, RZ, R83, 0xff, RZ, 0xc0, !PT ;  /* 0x000000ff53ff7812 */ /* 0x000fe200078cc0ff */
[----:B------:R-:W-:Y:S01]  /*6170*/  FFMA.FTZ R65, R175, UR10, R65 ;  /* 0x0000000aaf417c23 */ /* 0x000fe20008010041 */
[----:B------:R-:W-:Y:S01]  /*6180*/  LOP3.LUT P4, RZ, R83, 0xff00, RZ, 0xc0, !PT ;  /* 0x0000ff0053ff7812 */ /* 0x000fe2000788c0ff */
[----:B------:R-:W-:Y:S01]  /*6190*/  FFMA.FTZ R64, R180, UR10, R0 ;  /* 0x0000000ab4407c23 */ /* 0x000fe20008010000 */
[----:B------:R-:W-:Y:S01]  /*61a0*/  F2FP.BF16.F32.PACK_AB R67, R67, R69 ;  /* 0x000000454343723e */ /* 0x000fe200000010ff */
[----:B------:R-:W-:Y:S01]  /*61b0*/  FMUL.FTZ R69, R65, UR7 ;  /* 0x0000000741457c20 */ /* 0x000fe20008410000 */
[----:B------:R-:W-:-:S02]  /*61c0*/  FSEL R74, R70, RZ, P6 ;  /* 0x000000ff464a7208 */ /* 0x000fc40003000000 */
[----:B------:R-:W-:Y:S02]  /*61d0*/  FSEL R0, R68, RZ, P4 ;  /* 0x000000ff44007208 */ /* 0x000fe40002000000 */
[C---:B------:R-:W-:Y:S02]  /*61e0*/  LOP3.LUT P5, RZ, R139.reuse, 0xff, RZ, 0xc0, !PT ;  /* 0x000000ff8bff7812 */ /* 0x040fe400078ac0ff */
[----:B------:R-:W-:Y:S02]  /*61f0*/  LOP3.LUT P2, RZ, R82, 0xff0000, RZ, 0xc0, !PT ;  /* 0x00ff000052ff7812 */ /* 0x000fe4000784c0ff */
[----:B------:R-:W-:Y:S02]  /*6200*/  LOP3.LUT P4, RZ, R139, 0xff00, RZ, 0xc0, !PT ;  /* 0x0000ff008bff7812 */ /* 0x000fe4000788c0ff */
[----:B------:R-:W-:Y:S01]  /*6210*/  F2FP.BF16.F32.PACK_AB R74, R0, R74 ;  /* 0x0000004a004a723e */ /* 0x000fe200000010ff */
[----:B------:R-:W-:Y:S01]  /*6220*/  FMUL.FTZ R0, R182, UR7 ;  /* 0x00000007b6007c20 */ /* 0x000fe20008410000 */
[----:B------:R-:W-:-:S02]  /*6230*/  FSEL R70, R70, RZ, P5 ;  /* 0x000000ff46467208 */ /* 0x000fc40002800000 */
[----:B------:R-:W-:Y:S02]  /*6240*/  FSEL R68, R68, RZ, P4 ;  /* 0x000000ff44447208 */ /* 0x000fe40002000000 */
[----:B------:R-:W-:Y:S02]  /*6250*/  FSEL R73, R69, RZ, P2 ;  /* 0x000000ff45497208 */ /* 0x000fe40001000000 */
[----:B------:R-:W-:Y:S02]  /*6260*/  LOP3.LUT P2, RZ, R138, 0xff000000, RZ, 0xc0, !PT ;  /* 0xff0000008aff7812 */ /* 0x000fe4000784c0ff */
[----:B------:R-:W-:Y:S02]  /*6270*/  LOP3.LUT P3, RZ, R82, 0xff000000, RZ, 0xc0, !PT ;  /* 0xff00000052ff7812 */ /* 0x000fe4000786c0ff */
[----:B------:R-:W-:Y:S02]  /*6280*/  LOP3.LUT P4, RZ, R138, 0xff0000, RZ, 0xc0, !PT ;  /* 0x00ff00008aff7812 */ /* 0x000fe4000788c0ff */
[----:B------:R-:W-:-:S02]  /*6290*/  SHF.L.U32 R72, R48, 0x10, RZ ;  /* 0x0000001030487819 */ /* 0x000fc400000006ff */
[----:B------:R-:W-:Y:S02]  /*62a0*/  F2FP.BF16.F32.PACK_AB R70, R68, R70 ;  /* 0x000000464446723e */ /* 0x000fe400000010ff */
[----:B------:R-:W-:Y:S01]  /*62b0*/  FSEL R68, R0, RZ, P2 ;  /* 0x000000ff00447208 */ /* 0x000fe20001000000 */
[----:B------:R-:W-:Y:S01]  /*62c0*/  FFMA.FTZ R172, R172, UR10, R72 ;  /* 0x0000000aacac7c23 */ /* 0x000fe20008010048 */
[----:B------:R-:W-:Y:S02]  /*62d0*/  FSEL R69, R69, RZ, P4 ;  /* 0x000000ff45457208 */ /* 0x000fe40002000000 */
[----:B------:R-:W-:Y:S02]  /*62e0*/  FSEL R0, R0, RZ, P3 ;  /* 0x000000ff00007208 */ /* 0x000fe40001800000 */
[----:B------:R-:W-:Y:S01]  /*62f0*/  F2FP.BF16.F32.PACK_AB R69, R68, R69 ;  /* 0x000000454445723e */ /* 0x000fe200000010ff */
[----:B------:R-:W-:Y:S01]  /*6300*/  FMUL.FTZ R68, R64, UR7 ;  /* 0x0000000740447c20 */ /* 0x000fe20008410000 */
[----:B------:R-:W-:Y:S01]  /*6310*/  F2FP.BF16.F32.PACK_AB R73, R0, R73 ;  /* 0x000000490049723e */ /* 0x000fe200000010ff */
        /* <DEDUP_REMOVED lines=13> */
[----:B------:R-:W-:-:S07]  /*63f0*/  F2FP.BF16.F32.PACK_AB R72, R72, R0 ;  /* 0x000000004848723e */ /* 0x000fce00000010ff */
.L_x_247:
[----:B------:R-:W-:-:S04]  /*6400*/  ISETP.NE.U32.AND P2, PT, RZ, UR5, PT ;  /* 0x00000005ff007c0c */ /* 0x000fc8000bf45070 */
[----:B------:R-:W-:-:S13]  /*6410*/  ISETP.NE.AND.EX P2, PT, RZ, UR6, PT, P2 ;  /* 0x00000006ff007c0c */ /* 0x000fda000bf45320 */
[----:B------:R-:W0:Y:S02]  /*6420*/  @P2 LDC.64 R82, c[0x0][0x478] ;  /* 0x00011e00ff522b82 */ /* 0x000e240000000a00 */
[----:B0-----:R-:W-:-:S05]  /*6430*/  @P2 IMAD.WIDE.U32 R82, R171, 0x10, R82 ;  /* 0x00000010ab522825 */ /* 0x001fca00078e0052 */
[----:B------:R0:W-:Y:S02]  /*6440*/  @P2 STG.E.128 desc[UR18][R82.64], R64 ;  /* 0x0000004052002986 */ /* 0x0001e4000c101d12 */
[----:B0-----:R-:W-:-:S04]  /*6450*/  IMAD.MOV.U32 R82, RZ, RZ, 0x10 ;  /* 0x00000010ff527424 */ /* 0x001fc800078e00ff */
        /* <DEDUP_REMOVED lines=8> */
[----:B------:R-:W-:Y:S01]  /*64e0*/  PRMT R0, R55, 0x7632, R0 ;  /* 0x0000763237007816 */ /* 0x000fe20000000000 */
[--C-:B------:R-:W-:Y:S01]  /*64f0*/  FFMA.FTZ R197, R197, UR11, R216.reuse ;  /* 0x0000000bc5c57c23 */ /* 0x100fe200080100d8 */
[--C-:B------:R-:W-:Y:S01]  /*6500*/  FFMA.FTZ R188, R188, UR11, R216.reuse ;  /* 0x0000000bbcbc7c23 */ /* 0x100fe200080100d8 */
[----:B------:R-:W-:Y:S01]  /*6510*/  SHF.L.U32 R67, R55, 0x10, RZ ;  /* 0x0000001037437819 */ /* 0x000fe200000006ff */
[----:B------:R-:W-:Y:S01]  /*6520*/  FFMA.FTZ R199, R199, UR11, R216 ;  /* 0x0000000bc7c77c23 */ /* 0x000fe200080100d8 */
[----:B------:R-:W-:Y:S01]  /*6530*/  SHF.L.U32 R0, R0, 0x10, RZ ;  /* 0x0000001000007819 */ /* 0x000fe200000006ff */
[----:B------:R-:W-:Y:S01]  /*6540*/  FADD.FTZ R197, R196, -R197 ;  /* 0x800000c5c4c57221 */ /* 0x000fe20000010000 */
[----:B------:R-:W-:Y:S01]  /*6550*/  FADD.FTZ R188, R191, -R188 ;  /* 0x800000bcbfbc7221 */ /* 0x000fe20000010000 */
[----:B------:R-:W-:Y:S01]  /*6560*/  PRMT R64, R54, 0x7632, R64 ;  /* 0x0000763236407816 */ /* 0x000fe20000000040 */
[----:B------:R-:W-:Y:S01]  /*6570*/  FADD.FTZ R66, R198, -R199 ;  /* 0x800000c7c6427221 */ /* 0x000fe20000010000 */
[----:B------:R-:W-:Y:S01]  /*6580*/  FFMA.FTZ R0, R197, UR10, R0 ;  /* 0x0000000ac5007c23 */ /* 0x000fe20008010000 */
[----:B------:R-:W-:Y:S01]  /*6590*/  FFMA.FTZ R67, R188, UR10, R67 ;  /* 0x0000000abc437c23 */ /* 0x000fe20008010043 */
[----:B------:R-:W-:Y:S01]  /*65a0*/  ISETP.GE.U32.AND P3, PT, R140, RZ, PT ;  /* 0x000000ff8c00720c */ /* 0x000fe20003f66070 */
[----:B------:R-:W-:Y:S01]  /*65b0*/  IMAD.U32 R64, R64, 0x10000, RZ ;  /* 0x0001000040407824 */ /* 0x000fe200078e00ff */
[----:B------:R-:W-:Y:S01]  /*65c0*/  LOP3.LUT P5, RZ, R141, 0xff0000, RZ, 0xc0, !PT ;  /* 0x00ff00008dff7812 */ /* 0x000fe200078ac0ff */
[----:B------:R-:W-:Y:S01]  /*65d0*/  FMUL.FTZ R75, R67, UR7 ;  /* 0x00000007434b7c20 */ /* 0x000fe20008410000 */
[C---:B------:R-:W-:Y:S01]  /*65e0*/  F2FP.BF16.F32.PACK_AB R67, R0.reuse, R67 ;  /* 0x000000430043723e */ /* 0x040fe200000010ff */
[----:B------:R-:W-:Y:S01]  /*65f0*/  FMUL.FTZ R0, R0, UR7 ;  /* 0x0000000700007c20 */ /* 0x000fe20008410000 */
[----:B------:R-:W-:Y:S01]  /*6600*/  ISETP.GE.U32.AND.EX P3, PT, R141, 0x1000000, PT, P3 ;  /* 0x010000008d00780c */ /* 0x000fe20003f66130 */
[----:B------:R-:W-:Y:S01]  /*6610*/  FFMA.FTZ R66, R66, UR10, R64 ;  /* 0x0000000a42427c23 */ /* 0x000fe20008010040 */
[----:B0-----:R-:W-:Y:S01]  /*6620*/  PRMT R68, R52, 0x7632, R68 ;  /* 0x0000763234447816 */ /* 0x001fe20000000044 */
[--C-:B------:R-:W-:Y:S01]  /*6630*/  FFMA.FTZ R88, R88, UR11, R216.reuse ;  /* 0x0000000b58587c23 */ /* 0x100fe200080100d8 */
[----:B------:R-:W-:Y:S01]  /*6640*/  FSEL R71, R75, RZ, P5 ;  /* 0x000000ff4b477208 */ /* 0x000fe20002800000 */
[----:B------:R-:W-:Y:S01]  /*6650*/  FFMA.FTZ R65, R190, UR11, R216 ;  /* 0x0000000bbe417c23 */ /* 0x000fe200080100d8 */
[----:B------:R-:W-:Y:S01]  /*6660*/  FSEL R64, R0, RZ, P3 ;  /* 0x000000ff00407208 */ /* 0x000fe20001800000 */
[----:B------:R-:W-:Y:S01]  /*6670*/  FADD.FTZ R84, R84, -R88 ;  /* 0x8000005854547221 */ /* 0x000fe20000010000 */
[----:B------:R-:W-:-:S02]  /*6680*/  IMAD.U32 R68, R68, 0x10000, RZ ;  /* 0x0001000044447824 */ /* 0x000fc400078e00ff */
[----:B------:R-:W-:Y:S01]  /*6690*/  FADD.FTZ R65, R189, -R65 ;  /* 0x80000041bd417221 */ /* 0x000fe20000010000 */
[----:B------:R-:W-:Y:S01]  /*66a0*/  F2FP.BF16.F32.PACK_AB R71, R64, R71 ;  /* 0x000000474047723e */ /* 0x000fe200000010ff */
[----:B------:R-:W-:Y:S02]  /*66b0*/  IMAD.U32 R64, R54, 0x10000, RZ ;  /* 0x0001000036407824 */ /* 0x000fe400078e00ff */
[----:B------:R-:W-:Y:S01]  /*66c0*/  FFMA.FTZ R187, R187, UR11, R216 ;  /* 0x0000000bbbbb7c23 */ /* 0x000fe200080100d8 */
[----:B------:R-:W-:Y:S01]  /*66d0*/  PRMT R69, R53, 0x7632, R69 ;  /* 0x0000763235457816 */ /* 0x000fe20000000045 */
[----:B------:R-:W-:Y:S01]  /*66e0*/  FFMA.FTZ R84, R84, UR10, R68 ;  /* 0x0000000a54547c23 */ /* 0x000fe20008010044 */
[----:B------:R-:W-:Y:S01]  /*66f0*/  FFMA.FTZ R89, R89, UR11, R216 ;  /* 0x0000000b59597c23 */ /* 0x000fe200080100d8 */
[----:B------:R-:W-:Y:S01]  /*6700*/  ISETP.GE.U32.AND P4, PT, R80, RZ, PT ;  /* 0x000000ff5000720c */ /* 0x000fe20003f86070 */
[----:B------:R-:W-:Y:S01]  /*6710*/  FFMA.FTZ R65, R65, UR10, R64 ;  /* 0x0000000a41417c23 */ /* 0x000fe20008010040 */
[----:B------:R-:W-:Y:S01]  /*6720*/  SHF.L.U32 R68, R53, 0x10, RZ ;  /* 0x0000001035447819 */ /* 0x000fe200000006ff */
[----:B------:R-:W-:Y:S01]  /*6730*/  FADD.FTZ R186, R186, -R187 ;  /* 0x800000bbbaba7221 */ /* 0x000fe20000010000 */
[----:B------:R-:W-:Y:S01]  /*6740*/  SHF.L.U32 R69, R69, 0x10, RZ ;  /* 0x0000001045457819 */ /* 0x000fe200000006ff */
[----:B------:R-:W-:Y:S01]  /*6750*/  FADD.FTZ R85, R85, -R89 ;  /* 0x8000005955557221 */ /* 0x000fe20000010000 */
[----:B------:R-:W-:Y:S01]  /*6760*/  ISETP.GE.U32.AND.EX P3, PT, R81, 0x1000000, PT, P4 ;  /* 0x010000005100780c */ /* 0x000fe20003f66140 */
[----:B------:R-:W-:Y:S01]  /*6770*/  FMUL.FTZ R64, R65, UR7 ;  /* 0x0000000741407c20 */ /* 0x000fe20008410000 */
[C---:B------:R-:W-:Y:S01]  /*6780*/  LOP3.LUT P5, RZ, R81.reuse, 0xff0000, RZ, 0xc0, !PT ;  /* 0x00ff000051ff7812 */ /* 0x040fe200078ac0ff */
[----:B------:R-:W-:Y:S01]  /*6790*/  FFMA.FTZ R186, R186, UR10, R68 ;  /* 0x0000000ababa7c23 */ /* 0x000fe20008010044 */
[----:B------:R-:W-:Y:S01]  /*67a0*/  LOP3.LUT P4, RZ, R81, 0xff, RZ, 0xc0, !PT ;  /* 0x000000ff51ff7812 */ /* 0x000fe2000788c0ff */
[----:B------:R-:W-:Y:S01]  /*67b0*/  FFMA.FTZ R85, R85, UR10, R69 ;  /* 0x0000000a55557c23 */ /* 0x000fe20008010045 */
[----:B------:R-:W-:Y:S01]  /*67c0*/  FSEL R75, R75, RZ, P5 ;  /* 0x000000ff4b4b7208 */ /* 0x000fe20002800000 */
[----:B------:R-:W-:Y:S01]  /*67d0*/  FMUL.FTZ R70, R66, UR7 ;  /* 0x0000000742467c20 */ /* 0x000fe20008410000 */
[----:B------:R-:W-:Y:S01]  /*67e0*/  FSEL R0, R0, RZ, P3 ;  /* 0x000000ff00007208 */ /* 0x000fe20001800000 */
[----:B------:R-:W-:Y:S01]  /*67f0*/  FMUL.FTZ R69, R186, UR7 ;  /* 0x00000007ba457c20 */ /* 0x000fe20008410000 */
[----:B------:R-:W-:Y:S01]  /*6800*/  FSEL R74, R64, RZ, P4 ;  /* 0x000000ff404a7208 */ /* 0x000fe20002000000 */
[----:B------:R-:W-:Y:S01]  /*6810*/  FFMA.FTZ R162, R162, UR11, R216 ;  /* 0x0000000ba2a27c23 */ /* 0x000fe200080100d8 */
[----:B------:R-:W-:Y:S01]  /*6820*/  LOP3.LUT P6, RZ, R81, 0xff00, RZ, 0xc0, !PT ;  /* 0x0000ff0051ff7812 */ /* 0x000fe200078cc0ff */
[----:B------:R-:W-:Y:S01]  /*6830*/  IMAD.U32 R68, R52, 0x10000, RZ ;  /* 0x0001000034447824 */ /* 0x000fe200078e00ff */
[----:B------:R-:W-:Y:S01]  /*6840*/  LOP3.LUT P4, RZ, R80, 0xff0000, RZ, 0xc0, !PT ;  /* 0x00ff000050ff7812 */ /* 0x000fe2000788c0ff */
[----:B------:R-:W-:Y:S01]  /*6850*/  FADD.FTZ R163, R163, -R162 ;  /* 0x800000a2a3a37221 */ /* 0x000fe20000010000 */
[----:B------:R-:W-:-:S02]  /*6860*/  F2FP.BF16.F32.PACK_AB R75, R0, R75 ;  /* 0x0000004b004b723e */ /* 0x000fc400000010ff */
[----:B------:R-:W-:Y:S01]  /*6870*/  FSEL R0, R70, RZ, P6 ;  /* 0x000000ff46007208 */ /* 0x000fe20003000000 */
[----:B------:R-:W-:Y:S01]  /*6880*/  FFMA.FTZ R163, R163, UR10, R68 ;  /* 0x0000000aa3a37c23 */ /* 0x000fe20008010044 */
[----:B------:R-:W-:Y:S01]  /*6890*/  FSEL R73, R69, RZ, P4 ;  /* 0x000000ff45497208 */ /* 0x000fe20002000000 */
[----:B------:R-:W-:Y:S01]  /*68a0*/  FMUL.FTZ R68, R84, UR7 ;  /* 0x0000000754447c20 */ /* 0x000fe20008410000 */
        /* <DEDUP_REMOVED lines=10> */
[----:B------:R-:W-:Y:S02]  /*6950*/  F2FP.BF16.F32.PACK_AB R70, R70, R64 ;  /* 0x000000404646723e */ /* 0x000fe400000010ff */
[----:B------:R-:W-:-:S02]  /*6960*/  FSEL R64, R0, RZ, P4 ;  /* 0x000000ff00407208 */ /* 0x000fc40002000000 */
[----:B------:R-:W-:Y:S02]  /*6970*/  FSEL R0, R0, RZ, P5 ;  /* 0x000000ff00007208 */ /* 0x000fe40002800000 */
[----:B------:R-:W-:Y:S02]  /*6980*/  LOP3.LUT P6, RZ, R80, 0xff00, RZ, 0xc0, !PT ;  /* 0x0000ff0050ff7812 */ /* 0x000fe400078cc0ff */
[----:B------:R-:W-:Y:S01]  /*6990*/  F2FP.BF16.F32.PACK_AB R73, R0, R73 ;  /* 0x000000490049723e */ /* 0x000fe200000010ff */
[----:B------:R-:W-:Y:S01]  /*69a0*/  FMUL.FTZ R0, R163, UR7 ;  /* 0x00000007a3007c20 */ /* 0x000fe20008410000 */
[----:B------:R-:W-:Y:S02]  /*69b0*/  LOP3.LUT P4, RZ, R140, 0xff, RZ, 0xc0, !PT ;  /* 0x000000ff8cff7812 */ /* 0x000fe4000788c0ff */
[----:B------:R-:W-:Y:S02]  /*69c0*/  LOP3.LUT P3, RZ, R80, 0xff, RZ, 0xc0, !PT ;  /* 0x000000ff50ff7812 */ /* 0x000fe4000786c0ff */
[----:B------:R-:W-:-:S02]  /*69d0*/  LOP3.LUT P5, RZ, R140, 0xff00, RZ, 0xc0, !PT ;  /* 0x0000ff008cff7812 */ /* 0x000fc400078ac0ff */
[----:B------:R-:W-:Y:S02]  /*69e0*/  FSEL R72, R68, RZ, P6 ;  /* 0x000000ff44487208 */ /* 0x000fe40003000000 */
[----:B------:R-:W-:Y:S02]  /*69f0*/  FSEL R80, R0, RZ, P4 ;  /* 0x000000ff00507208 */ /* 0x000fe40002000000 */
[----:B------:R-:W-:Y:S02]  /*6a00*/  FSEL R68, R68, RZ, P5 ;  /* 0x000000ff44447208 */ /* 0x000fe40002800000 */
[----:B------:R-:W-:Y:S02]  /*6a10*/  FSEL R0, R0, RZ, P3 ;  /* 0x000000ff00007208 */ /* 0x000fe40001800000 */
[----:B------:R-:W-:Y:S02]  /*6a20*/  F2FP.BF16.F32.PACK_AB R66, R66, R65 ;  /* 0x000000414242723e */ /* 0x000fe400000010ff */
[----:B------:R-:W-:-:S02]  /*6a30*/  F2FP.BF16.F32.PACK_AB R69, R64, R69 ;  /* 0x000000454045723e */ /* 0x000fc400000010ff */
[----:B------:R-:W-:Y:S02]  /*6a40*/  F2FP.BF16.F32.PACK_AB R65, R85, R186 ;  /* 0x000000ba5541723e */ /* 0x000fe400000010ff */
[----:B------:R-:W-:Y:S02]  /*6a50*/  F2FP.BF16.F32.PACK_AB R64, R84, R163 ;  /* 0x000000a35440723e */ /* 0x000fe400000010ff */
[----:B------:R-:W-:Y:S02]  /*6a60*/  F2FP.BF16.F32.PACK_AB R68, R68, R80 ;  /* 0x000000504444723e */ /* 0x000fe400000010ff */
[----:B------:R-:W-:Y:S01]  /*6a70*/  F2FP.BF16.F32.PACK_AB R72, R72, R0 ;  /* 0x000000004848723e */ /* 0x000fe200000010ff */
[----:B------:R-:W-:Y:S06]  /*6a80*/  BRA `(.L_x_255) ;  /* 0x0000001c00b07947 */ /* 0x000fec0003800000 */
.L_x_254:
[----:B0-----:R-:W-:Y:S01]  /*6a90*/  PRMT R70, R53, 0x7632, R70 ;  /* 0x0000763235467816 */ /* 0x001fe20000000046 */
[----:B------:R-:W-:Y:S01]  /*6aa0*/  FFMA.FTZ R89, R89, UR11, R216 ;  /* 0x0000000b59597c23 */ /* 0x000fe200080100d8 */
[----:B------:R-:W-:Y:S01]  /*6ab0*/  PRMT R72, R55, 0x7632, R72 ;  /* 0x0000763237487816 */ /* 0x000fe20000000048 */
[--C-:B------:R-:W-:Y:S01]  /*6ac0*/  FFMA.FTZ R188, R188, UR11, R216.reuse ;  /* 0x0000000bbcbc7c23 */ /* 0x100fe200080100d8 */
[----:B------:R-:W-:Y:S01]  /*6ad0*/  SHF.L.U32 R70, R70, 0x10, RZ ;  /* 0x0000001046467819 */ /* 0x000fe200000006ff */
[----:B------:R-:W-:Y:S01]  /*6ae0*/  FADD.FTZ R68, R85, -R89 ;  /* 0x8000005955447221 */ /* 0x000fe20000010000 */
[----:B------:R-:W-:Y:S01]  /*6af0*/  FFMA.FTZ R69, R197, UR11, R216 ;  /* 0x0000000bc5457c23 */ /* 0x000fe200080100d8 */
[----:B------:R-:W-:Y:S01]  /*6b00*/  SHF.L.U32 R72, R72, 0x10, RZ ;  /* 0x0000001048487819 */ /* 0x000fe200000006ff */
[----:B------:R-:W-:Y:S01]  /*6b10*/  FADD.FTZ R191, R191, -R188 ;  /* 0x800000bcbfbf7221 */ /* 0x000fe20000010000 */
[----:B------:R-:W-:Y:S01]  /*6b20*/  FFMA.FTZ R68, R68, UR10, R70 ;  /* 0x0000000a44447c23 */ /* 0x000fe20008010046 */
[----:B------:R-:W-:Y:S01]  /*6b30*/  FADD.FTZ R69, R196, -R69 ;  /* 0x80000045c4457221 */ /* 0x000fe20000010000 */
[----:B------:R-:W-:Y:S01]  /*6b40*/  PRMT R71, R54, 0x7632, R71 ;  /* 0x0000763236477816 */ /* 0x000fe20000000047 */
[----:B------:R-:W-:-:S02]  /*6b50*/  IMAD.U32 R70, R55, 0x10000, RZ ;  /* 0x0001000037467824 */ /* 0x000fc400078e00ff */
[--C-:B------:R-:W-:Y:S01]  /*6b60*/  FFMA.FTZ R199, R199, UR11, R216.reuse ;  /* 0x0000000bc7c77c23 */ /* 0x100fe200080100d8 */
[----:B------:R-:W-:Y:S01]  /*6b70*/  FFMA.FTZ R190, R190, UR11, R216 ;  /* 0x0000000bbebe7c23 */ /* 0x000fe200080100d8 */
[----:B------:R-:W-:Y:S01]  /*6b80*/  FFMA.FTZ R69, R69, UR10, R72 ;  /* 0x0000000a45457c23 */ /* 0x000fe20008010048 */
[----:B------:R-:W-:Y:S01]  /*6b90*/  FFMA.FTZ R191, R191, UR10, R70 ;  /* 0x0000000abfbf7c23 */ /* 0x000fe20008010046 */
[----:B------:R-:W-:Y:S01]  /*6ba0*/  FADD.FTZ R0, R198, -R199 ;  /* 0x800000c7c6007221 */ /* 0x000fe20000010000 */
[----:B------:R-:W-:Y:S01]  /*6bb0*/  IMAD.U32 R71, R71, 0x10000, RZ ;  /* 0x0001000047477824 */ /* 0x000fe200078e00ff */
[----:B------:R-:W-:Y:S01]  /*6bc0*/  SHF.L.U32 R70, R54, 0x10, RZ ;  /* 0x0000001036467819 */ /* 0x000fe200000006ff */
[----:B------:R-:W-:Y:S01]  /*6bd0*/  FFMA.FTZ R187, R187, UR11, R216 ;  /* 0x0000000bbbbb7c23 */ /* 0x000fe200080100d8 */
[----:B------:R-:W-:Y:S01]  /*6be0*/  ISETP.GE.U32.AND P3, PT, R80, RZ, PT ;  /* 0x000000ff5000720c */ /* 0x000fe20003f66070 */
[----:B------:R-:W-:Y:S01]  /*6bf0*/  FADD.FTZ R190, R189, -R190 ;  /* 0x800000bebdbe7221 */ /* 0x000fe20000010000 */
[----:B------:R-:W-:Y:S01]  /*6c00*/  FMUL.FTZ R191, R191, UR7 ;  /* 0x00000007bfbf7c20 */ /* 0x000fe20008410000 */
[----:B------:R-:W-:Y:S01]  /*6c10*/  FMUL.FTZ R69, R69, UR7 ;  /* 0x0000000745457c20 */ /* 0x000fe20008410000 */
[----:B------:R-:W-:Y:S01]  /*6c20*/  FFMA.FTZ R0, R0, UR10, R71 ;  /* 0x0000000a00007c23 */ /* 0x000fe20008010047 */
[C---:B------:R-:W-:Y:S01]  /*6c30*/  LOP3.LUT P6, RZ, R81.reuse, 0xff0000, RZ, 0xc0, !PT ;  /* 0x00ff000051ff7812 */ /* 0x040fe200078cc0ff */
[----:B------:R-:W-:Y:S01]  /*6c40*/  FADD.FTZ R187, R186, -R187 ;  /* 0x800000bbbabb7221 */ /* 0x000fe20000010000 */
[----:B------:R-:W-:Y:S01]  /*6c50*/  ISETP.GE.U32.AND.EX P3, PT, R81, 0x1000000, PT, P3 ;  /* 0x010000005100780c */ /* 0x000fe20003f66130 */
[----:B------:R-:W-:-:S02]  /*6c60*/  IMAD.U32 R71, R53, 0x10000, RZ ;  /* 0x0001000035477824 */ /* 0x000fc400078e00ff */
[----:B------:R-:W-:Y:S01]  /*6c70*/  FFMA.FTZ R70, R190, UR10, R70 ;  /* 0x0000000abe467c23 */ /* 0x000fe20008010046 */
[----:B------:R-:W-:Y:S01]  /*6c80*/  LOP3.LUT P5, RZ, R141, 0xff0000, RZ, 0xc0, !PT ;  /* 0x00ff00008dff7812 */ /* 0x000fe200078ac0ff */
[----:B------:R-:W-:Y:S01]  /*6c90*/  FMUL.FTZ R68, R68, UR7 ;  /* 0x0000000744447c20 */ /* 0x000fe20008410000 */
[----:B------:R-:W-:Y:S01]  /*6ca0*/  ISETP.GE.U32.AND P4, PT, R140, RZ, PT ;  /* 0x000000ff8c00720c */ /* 0x000fe20003f86070 */
[----:B------:R-:W-:Y:S01]  /*6cb0*/  FFMA.FTZ R187, R187, UR10, R71 ;  /* 0x0000000abbbb7c23 */ /* 0x000fe20008010047 */
[----:B------:R-:W-:Y:S01]  /*6cc0*/  FSEL R82, R191, RZ, P6 ;  /* 0x000000ffbf527208 */ /* 0x000fe20003000000 */
[----:B------:R-:W-:Y:S01]  /*6cd0*/  FMUL.FTZ R70, R70, UR7 ;  /* 0x0000000746467c20 */ /* 0x000fe20008410000 */
[----:B------:R-:W-:Y:S01]  /*6ce0*/  FSEL R75, R69, RZ, P3 ;  /* 0x000000ff454b7208 */ /* 0x000fe20001800000 */
[--C-:B------:R-:W-:Y:S01]  /*6cf0*/  FFMA.FTZ R162, R162, UR11, R216.reuse ;  /* 0x0000000ba2a27c23 */ /* 0x100fe200080100d8 */
[C---:B------:R-:W-:Y:S01]  /*6d00*/  LOP3.LUT P6, RZ, R81.reuse, 0xff, RZ, 0xc0, !PT ;  /* 0x000000ff51ff7812 */ /* 0x040fe200078cc0ff */
[----:B------:R-:W-:Y:S01]  /*6d10*/  FFMA.FTZ R88, R88, UR11, R216 ;  /* 0x0000000b58587c23 */ /* 0x000fe200080100d8 */
[----:B------:R-:W-:Y:S01]  /*6d20*/  LOP3.LUT P3, RZ, R81, 0xff00, RZ, 0xc0, !PT ;  /* 0x0000ff0051ff7812 */ /* 0x000fe2000786c0ff */
[----:B------:R-:W-:Y:S01]  /*6d30*/  FMUL.FTZ R81, R0, UR7 ;  /* 0x0000000700517c20 */ /* 0x000fe20008410000 */
[----:B------:R-:W-:Y:S01]  /*6d40*/  FSEL R71, R191, RZ, P5 ;  /* 0x000000ffbf477208 */ /* 0x000fe20002800000 */
[----:B------:R-:W-:Y:S01]  /*6d50*/  FMUL.FTZ R0, R187, UR7 ;  /* 0x00000007bb007c20 */ /* 0x000fe20008410000 */
[----:B------:R-:W-:Y:S01]  /*6d60*/  LOP3.LUT P5, RZ, R141, 0xff, RZ, 0xc0, !PT ;  /* 0x000000ff8dff7812 */ /* 0x000fe200078ac0ff */
[----:B------:R-:W-:Y:S01]  /*6d70*/  FADD.FTZ R163, R163, -R162 ;  /* 0x800000a2a3a37221 */ /* 0x000fe20000010000 */
[----:B------:R-:W-:Y:S01]  /*6d80*/  ISETP.GE.U32.AND.EX P4, PT, R141, 0x1000000, PT, P4 ;  /* 0x010000008d00780c */ /* 0x000fe20003f86140 */
[----:B------:R-:W-:Y:S01]  /*6d90*/  FADD.FTZ R84, R84, -R88 ;  /* 0x8000005854547221 */ /* 0x000fe20000010000 */
[----:B------:R-:W-:-:S02]  /*6da0*/  FSEL R73, R70, RZ, P6 ;  /* 0x000000ff46497208 */ /* 0x000fc40003000000 */
[----:B------:R-:W-:Y:S02]  /*6db0*/  FSEL R83, R69, RZ, P4 ;  /* 0x000000ff45537208 */ /* 0x000fe40002000000 */
[----:B------:R-:W-:Y:S02]  /*6dc0*/  FSEL R70, R70, RZ, P5 ;  /* 0x000000ff46467208 */ /* 0x000fe40002800000 */
[----:B------:R-:W-:Y:S02]  /*6dd0*/  FSEL R74, R81, RZ, P3 ;  /* 0x000000ff514a7208 */ /* 0x000fe40001800000 */
[----:B------:R-:W-:Y:S02]  /*6de0*/  LOP3.LUT P4, RZ, R141, 0xff00, RZ, 0xc0, !PT ;  /* 0x0000ff008dff7812 */ /* 0x000fe4000788c0ff */
[C---:B------:R-:W-:Y:S02]  /*6df0*/  LOP3.LUT P5, RZ, R140.reuse, 0xff0000, RZ, 0xc0, !PT ;  /* 0x00ff00008cff7812 */ /* 0x040fe400078ac0ff */
[----:B------:R-:W-:-:S02]  /*6e00*/  LOP3.LUT P3, RZ, R140, 0xff000000, RZ, 0xc0, !PT ;  /* 0xff0000008cff7812 */ /* 0x000fc4000786c0ff */
[----:B------:R-:W-:Y:S02]  /*6e10*/  FSEL R81, R81, RZ, P4 ;  /* 0x000000ff51517208 */ /* 0x000fe40002000000 */
[----:B------:R-:W-:Y:S02]  /*6e20*/  FSEL R72, R0, RZ, P5 ;  /* 0x000000ff00487208 */ /* 0x000fe40002800000 */
[----:B------:R-:W-:Y:S02]  /*6e30*/  FSEL R69, R68, RZ, P3 ;  /* 0x000000ff44457208 */ /* 0x000fe40001800000 */
[C---:B------:R-:W-:Y:S02]  /*6e40*/  LOP3.LUT P6, RZ, R80.reuse, 0xff0000, RZ, 0xc0, !PT ;  /* 0x00ff000050ff7812 */ /* 0x040fe400078cc0ff */
[C---:B------:R-:W-:Y:S02]  /*6e50*/  LOP3.LUT P4, RZ, R80.reuse, 0xff000000, RZ, 0xc0, !PT ;  /* 0xff00000050ff7812 */ /* 0x040fe4000788c0ff */
[----:B------:R-:W-:-:S02]  /*6e60*/  LOP3.LUT P5, RZ, R80, 0xff00, RZ, 0xc0, !PT ;  /* 0x0000ff0050ff7812 */ /* 0x000fc400078ac0ff */
[----:B------:R-:W-:Y:S02]  /*6e70*/  LOP3.LUT P3, RZ, R80, 0xff, RZ, 0xc0, !PT ;  /* 0x000000ff50ff7812 */ /* 0x000fe4000786c0ff */
[----:B------:R-:W-:Y:S02]  /*6e80*/  PRMT R80, R52, 0x7632, R80 ;  /* 0x0000763234507816 */ /* 0x000fe40000000050 */
[----:B------:R-:W-:Y:S02]  /*6e90*/  F2FP.BF16.F32.PACK_AB R74, R74, R73 ;  /* 0x000000494a4a723e */ /* 0x000fe400000010ff */
[----:B------:R-:W-:Y:S01]  /*6ea0*/  FSEL R73, R0, RZ, P6 ;  /* 0x000000ff00497208 */ /* 0x000fe20003000000 */
[----:B------:R-:W-:Y:S01]  /*6eb0*/  IMAD.U32 R0, R52, 0x10000, RZ ;  /* 0x0001000034007824 */ /* 0x000fe200078e00ff */
[----:B------:R-:W-:Y:S02]  /*6ec0*/  SHF.L.U32 R80, R80, 0x10, RZ ;  /* 0x0000001050507819 */ /* 0x000fe400000006ff */
[----:B------:R-:W-:Y:S01]  /*6ed0*/  FSEL R68, R68, RZ, P4 ;  /* 0x000000ff44447208 */ /* 0x000fe20002000000 */
[----:B------:R-:W-:Y:S01]  /*6ee0*/  FFMA.FTZ R0, R163, UR10, R0 ;  /* 0x0000000aa3007c23 */ /* 0x000fe20008010000 */
[----:B------:R-:W-:Y:S01]  /*6ef0*/  LOP3.LUT P4, RZ, R140, 0xff, RZ, 0xc0, !PT ;  /* 0x000000ff8cff7812 */ /* 0x000fe2000788c0ff */
[----:B------:R-:W-:Y:S01]  /*6f00*/  FFMA.FTZ R84, R84, UR10, R80 ;  /* 0x0000000a54547c23 */ /* 0x000fe20008010050 */
[----:B------:R-:W-:Y:S01]  /*6f10*/  LOP3.LUT P6, RZ, R140, 0xff00, RZ, 0xc0, !PT ;  /* 0x0000ff008cff7812 */ /* 0x000fe200078cc0ff */
[----:B------:R-:W-:Y:S01]  /*6f20*/  FMUL.FTZ R0, R0, UR7 ;  /* 0x0000000700007c20 */ /* 0x000fe20008410000 */
[----:B------:R-:W-:Y:S01]  /*6f30*/  F2FP.BF16.F32.PACK_AB R69, R69, R72 ;  /* 0x000000484545723e */ /* 0x000fe200000010ff */
[----:B------:R-:W-:Y:S01]  /*6f40*/  FMUL.FTZ R84, R84, UR7 ;  /* 0x0000000754547c20 */ /* 0x000fe20008410000 */
[----:B------:R-:W-:-:S02]  /*6f50*/  F2FP.BF16.F32.PACK_AB R73, R68, R73 ;  /* 0x000000494449723e */ /* 0x000fc400000010ff */
[----:B------:R-:W-:Y:S02]  /*6f60*/  FSEL R80, R0, RZ, P4 ;  /* 0x000000ff00507208 */ /* 0x000fe40002000000 */
[C---:B------:R-:W-:Y:S02]  /*6f70*/  FSEL R72, R84.reuse, RZ, P5 ;  /* 0x000000ff54487208 */ /* 0x040fe40002800000 */
[----:B------:R-:W-:Y:S02]  /*6f80*/  FSEL R68, R84, RZ, P6 ;  /* 0x000000ff54447208 */ /* 0x000fe40003000000 */
[----:B------:R-:W-:Y:S02]  /*6f90*/  FSEL R0, R0, RZ, P3 ;  /* 0x000000ff00007208 */ /* 0x000fe40001800000 */
[----:B------:R-:W-:Y:S02]  /*6fa0*/  F2FP.BF16.F32.PACK_AB R71, R83, R71 ;  /* 0x000000475347723e */ /* 0x000fe400000010ff */
[----:B------:R-:W-:-:S02]  /*6fb0*/  F2FP.BF16.F32.PACK_AB R75, R75, R82 ;  /* 0x000000524b4b723e */ /* 0x000fc400000010ff */
[----:B------:R-:W-:Y:S02]  /*6fc0*/  F2FP.BF16.F32.PACK_AB R70, R81, R70 ;  /* 0x000000465146723e */ /* 0x000fe400000010ff */
[----:B------:R-:W-:Y:S02]  /*6fd0*/  F2FP.BF16.F32.PACK_AB R68, R68, R80 ;  /* 0x000000504444723e */ /* 0x000fe400000010ff */
[----:B------:R-:W-:Y:S01]  /*6fe0*/  F2FP.BF16.F32.PACK_AB R72, R72, R0 ;  /* 0x000000004848723e */ /* 0x000fe200000010ff */
[----:B------:R-:W-:Y:S06]  /*6ff0*/  BRA `(.L_x_255) ;  /* 0x0000001800547947 */ /* 0x000fec0003800000 */
.L_x_253:
[----:B------:R-:W-:Y:S05]  /*7000*/  @!P2 BRA `(.L_x_256) ;  /* 0x00000004003ca947 */ /* 0x000fea0003800000 */
[--C-:B------:R-:W-:Y:S01]  /*7010*/  FFMA.FTZ R188, R188, UR11, R216.reuse ;  /* 0x0000000bbcbc7c23 */ /* 0x100fe200080100d8 */
[--C-:B------:R-:W-:Y:S01]  /*7020*/  FFMA.FTZ R197, R197, UR11, R216.reuse ;  /* 0x0000000bc5c57c23 */ /* 0x100fe200080100d8 */
[--C-:B------:R-:W-:Y:S01]  /*7030*/  FFMA.FTZ R66, R190, UR11, R216.reuse ;  /* 0x0000000bbe427c23 */ /* 0x100fe200080100d8 */
[----:B------:R-:W-:Y:S01]  /*7040*/  FFMA.FTZ R65, R199, UR11, R216 ;  /* 0x0000000bc7417c23 */ /* 0x000fe200080100d8 */
[----:B------:R-:W-:Y:S01]  /*7050*/  FADD.FTZ R188, R191, -R188 ;  /* 0x800000bcbfbc7221 */ /* 0x000fe20000010000 */
[----:B------:R-:W-:Y:S01]  /*7060*/  FADD.FTZ R197, R196, -R197 ;  /* 0x800000c5c4c57221 */ /* 0x000fe20000010000 */
[----:B------:R-:W-:Y:S01]  /*7070*/  ISETP.GE.U32.AND P3, PT, R140, RZ, PT ;  /* 0x000000ff8c00720c */ /* 0x000fe20003f66070 */
[----:B------:R-:W-:Y:S01]  /*7080*/  FADD.FTZ R66, R189, -R66 ;  /* 0x80000042bd427221 */ /* 0x000fe20000010000 */
[----:B------:R-:W-:Y:S01]  /*7090*/  FMUL.FTZ R67, R188, UR10 ;  /* 0x0000000abc437c20 */ /* 0x000fe20008410000 */
[----:B------:R-:W-:Y:S01]  /*70a0*/  FMUL.FTZ R197, R197, UR10 ;  /* 0x0000000ac5c57c20 */ /* 0x000fe20008410000 */
[----:B------:R-:W-:Y:S01]  /*70b0*/  LOP3.LUT P6, RZ, R81, 0xff0000, RZ, 0xc0, !PT ;  /* 0x00ff000051ff7812 */ /* 0x000fe200078cc0ff */
[----:B------:R-:W-:Y:S01]  /*70c0*/  FADD.FTZ R65, R198, -R65 ;  /* 0x80000041c6417221 */ /* 0x000fe20000010000 */
[----:B0-----:R-:W-:Y:S01]  /*70d0*/  FMUL.FTZ R71, R67, UR7 ;  /* 0x0000000743477c20 */ /* 0x001fe20008410000 */
[----:B------:R-:W-:Y:S01]  /*70e0*/  FMUL.FTZ R0, R197, UR7 ;  /* 0x00000007c5007c20 */ /* 0x000fe20008410000 */
[----:B------:R-:W-:Y:S01]  /*70f0*/  LOP3.LUT P5, RZ, R141, 0xff0000, RZ, 0xc0, !PT ;  /* 0x00ff00008dff7812 */ /* 0x000fe200078ac0ff */
[--C-:B------:R-:W-:Y:S01]  /*7100*/  FFMA.FTZ R187, R187, UR11, R216.reuse ;  /* 0x0000000bbbbb7c23 */ /* 0x100fe200080100d8 */
[----:B------:R-:W-:Y:S01]  /*7110*/  ISETP.GE.U32.AND.EX P3, PT, R141, 0x1000000, PT, P3 ;  /* 0x010000008d00780c */ /* 0x000fe20003f66130 */
[----:B------:R-:W-:Y:S01]  /*7120*/  FMUL.FTZ R66, R66, UR10 ;  /* 0x0000000a42427c20 */ /* 0x000fe20008410000 */
[----:B------:R-:W-:Y:S01]  /*7130*/  ISETP.GE.U32.AND P4, PT, R80, RZ, PT ;  /* 0x000000ff5000720c */ /* 0x000fe20003f86070 */
[----:B------:R-:W-:Y:S01]  /*7140*/  FMUL.FTZ R65, R65, UR10 ;  /* 0x0000000a41417c20 */ /* 0x000fe20008410000 */
[C---:B------:R-:W-:Y:S01]  /*7150*/  FSEL R75, R71.reuse, RZ, P6 ;  /* 0x000000ff474b7208 */ /* 0x040fe20003000000 */
[----:B------:R-:W-:Y:S01]  /*7160*/  FADD.FTZ R186, R186, -R187 ;  /* 0x800000bbbaba7221 */ /* 0x000fe20000010000 */
[----:B------:R-:W-:Y:S01]  /*7170*/  FSEL R71, R71, RZ, P5 ;  /* 0x000000ff47477208 */ /* 0x000fe20002800000 */
[----:B------:R-:W-:Y:S01]  /*7180*/  FMUL.FTZ R70, R66, UR7 ;  /* 0x0000000742467c20 */ /* 0x000fe20008410000 */
[----:B------:R-:W-:Y:S01]  /*7190*/  FSEL R64, R0, RZ, P3 ;  /* 0x000000ff00407208 */ /* 0x000fe20001800000 */
[--C-:B------:R-:W-:Y:S01]  /*71a0*/  FFMA.FTZ R89, R89, UR11, R216.reuse ;  /* 0x0000000b59597c23 */ /* 0x100fe200080100d8 */
[----:B------:R-:W-:Y:S01]  /*71b0*/  ISETP.GE.U32.AND.EX P4, PT, R81, 0x1000000, PT, P4 ;  /* 0x010000005100780c */ /* 0x000fe20003f86140 */
[--C-:B------:R-:W-:Y:S01]  /*71c0*/  FFMA.FTZ R88, R88, UR11, R216.reuse ;  /* 0x0000000b58587c23 */ /* 0x100fe200080100d8 */
[----:B------:R-:W-:Y:S01]  /*71d0*/  F2FP.BF16.F32.PACK_AB R71, R64, R71 ;  /* 0x000000474047723e */ /* 0x000fe200000010ff */
[----:B------:R-:W-:Y:S01]  /*71e0*/  FMUL.FTZ R64, R65, UR7 ;  /* 0x0000000741407c20 */ /* 0x000fe20008410000 */
[----:B------:R-:W-:Y:S01]  /*71f0*/  FSEL R0, R0, RZ, P4 ;  /* 0x000000ff00007208 */ /* 0x000fe20002000000 */
[----:B------:R-:W-:Y:S01]  /*7200*/  FADD.FTZ R85, R85, -R89 ;  /* 0x8000005955557221 */ /* 0x000fe20000010000 */
[----:B------:R-:W-:Y:S01]  /*7210*/  F2FP.BF16.F32.PACK_AB R66, R65, R66 ;  /* 0x000000424142723e */ /* 0x000fe200000010ff */
[----:B------:R-:W-:Y:S01]  /*7220*/  FMUL.FTZ R65, R186, UR10 ;  /* 0x0000000aba417c20 */ /* 0x000fe20008410000 */
[----:B------:R-:W-:Y:S01]  /*7230*/  LOP3.LUT P4, RZ, R81, 0xff, RZ, 0xc0, !PT ;  /* 0x000000ff51ff7812 */ /* 0x000fe2000788c0ff */
[----:B------:R-:W-:Y:S01]  /*7240*/  FMUL.FTZ R85, R85, UR10 ;  /* 0x0000000a55557c20 */ /* 0x000fe20008410000 */
[----:B------:R-:W-:Y:S01]  /*7250*/  LOP3.LUT P6, RZ, R81, 0xff00, RZ, 0xc0, !PT ;  /* 0x0000ff0051ff7812 */ /* 0x000fe200078cc0ff */
[----:B------:R-:W-:Y:S01]  /*7260*/  FMUL.FTZ R69, R65, UR7 ;  /* 0x0000000741457c20 */ /* 0x000fe20008410000 */
[----:B------:R-:W-:Y:S01]  /*7270*/  FSEL R74, R70, RZ, P4 ;  /* 0x000000ff464a7208 */ /* 0x000fe20002000000 */
[----:B------:R-:W-:Y:S01]  /*7280*/  FFMA.FTZ R162, R162, UR11, R216 ;  /* 0x0000000ba2a27c23 */ /* 0x000fe200080100d8 */
[----:B------:R-:W-:Y:S01]  /*7290*/  LOP3.LUT P4, RZ, R80, 0xff0000, RZ, 0xc0, !PT ;  /* 0x00ff000050ff7812 */ /* 0x000fe2000788c0ff */
[----:B------:R-:W-:Y:S01]  /*72a0*/  FADD.FTZ R84, R84, -R88 ;  /* 0x8000005854547221 */ /* 0x000fe20000010000 */
[----:B------:R-:W-:Y:S01]  /*72b0*/  F2FP.BF16.F32.PACK_AB R75, R0, R75 ;  /* 0x0000004b004b723e */ /* 0x000fe200000010ff */
[----:B------:R-:W-:Y:S01]  /*72c0*/  FADD.FTZ R163, R163, -R162 ;  /* 0x800000a2a3a37221 */ /* 0x000fe20000010000 */
[----:B------:R-:W-:-:S02]  /*72d0*/  FSEL R0, R64, RZ, P6 ;  /* 0x000000ff40007208 */ /* 0x000fc40003000000 */
        /* <DEDUP_REMOVED lines=11> */
[----:B------:R-:W-:Y:S02]  /*7390*/  F2FP.BF16.F32.PACK_AB R70, R64, R70 ;  /* 0x000000464046723e */ /* 0x000fe400000010ff */
[----:B------:R-:W-:Y:S02]  /*73a0*/  LOP3.LUT P5, RZ, R80, 0xff000000, RZ, 0xc0, !PT ;  /* 0xff00000050ff7812 */ /* 0x000fe400078ac0ff */
        /* <DEDUP_REMOVED lines=8> */
[----:B------:R-:W-:Y:S02]  /*7430*/  LOP3.LUT P4, RZ, R140, 0xff, RZ, 0xc0, !PT ;  /* 0x000000ff8cff7812 */ /* 0x000fe4000788c0ff */
[----:B------:R-:W-:-:S02]  /*7440*/  LOP3.LUT P3, RZ, R80, 0xff, RZ, 0xc0, !PT ;  /* 0x000000ff50ff7812 */ /* 0x000fc4000786c0ff */
[----:B------:R-:W-:Y:S02]  /*7450*/  LOP3.LUT P5, RZ, R140, 0xff00, RZ, 0xc0, !PT ;  /* 0x0000ff008cff7812 */ /* 0x000fe400078ac0ff */
[----:B------:R-:W-:Y:S02]  /*7460*/  FSEL R72, R68, RZ, P6 ;  /* 0x000000ff44487208 */ /* 0x000fe40003000000 */
[----:B------:R-:W-:Y:S02]  /*7470*/  FSEL R80, R0, RZ, P4 ;  /* 0x000000ff00507208 */ /* 0x000fe40002000000 */
[----:B------:R-:W-:Y:S02]  /*7480*/  FSEL R68, R68, RZ, P5 ;  /* 0x000000ff44447208 */ /* 0x000fe40002800000 */
[----:B------:R-:W-:Y:S02]  /*7490*/  FSEL R0, R0, RZ, P3 ;  /* 0x000000ff00007208 */ /* 0x000fe40001800000 */
[----:B------:R-:W-:-:S02]  /*74a0*/  F2FP.BF16.F32.PACK_AB R67, R197, R67 ;  /* 0x00000043c543723e */ /* 0x000fc400000010ff */
[----:B------:R-:W-:Y:S02]  /*74b0*/  F2FP.BF16.F32.PACK_AB R65, R85, R65 ;  /* 0x000000415541723e */ /* 0x000fe400000010ff */
[----:B------:R-:W-:Y:S02]  /*74c0*/  F2FP.BF16.F32.PACK_AB R64, R64, R163 ;  /* 0x000000a34040723e */ /* 0x000fe400000010ff */
[----:B------:R-:W-:Y:S02]  /*74d0*/  F2FP.BF16.F32.PACK_AB R68, R68, R80 ;  /* 0x000000504444723e */ /* 0x000fe400000010ff */
[----:B------:R-:W-:Y:S01]  /*74e0*/  F2FP.BF16.F32.PACK_AB R72, R72, R0 ;  /* 0x000000004848723e */ /* 0x000fe200000010ff */
[----:B------:R-:W-:Y:S06]  /*74f0*/  BRA `(.L_x_255) ;  /* 0x0000001400147947 */ /* 0x000fec0003800000 */
.L_x_256:
[--C-:B------:R-:W-:Y:S01]  /*7500*/  FFMA.FTZ R188, R188, UR11, R216.reuse ;  /* 0x0000000bbcbc7c23 */ /* 0x100fe200080100d8 */
[--C-:B------:R-:W-:Y:S01]  /*7510*/  FFMA.FTZ R197, R197, UR11, R216.reuse ;  /* 0x0000000bc5c57c23 */ /* 0x100fe200080100d8 */
[--C-:B------:R-:W-:Y:S01]  /*7520*/  FFMA.FTZ R190, R190, UR11, R216.reuse ;  /* 0x0000000bbebe7c23 */ /* 0x100fe200080100d8 */
[----:B0-----:R-:W-:Y:S01]  /*7530*/  FFMA.FTZ R68, R199, UR11, R216 ;  /* 0x0000000bc7447c23 */ /* 0x001fe200080100d8 */
[----:B------:R-:W-:Y:S01]  /*7540*/  FADD.FTZ R188, R191, -R188 ;  /* 0x800000bcbfbc7221 */ /* 0x000fe20000010000 */
[----:B------:R-:W-:Y:S01]  /*7550*/  FADD.FTZ R197, R196, -R197 ;  /* 0x800000c5c4c57221 */ /* 0x000fe20000010000 */
[----:B------:R-:W-:Y:S01]  /*7560*/  ISETP.GE.U32.AND P3, PT, R80, RZ, PT ;  /* 0x000000ff5000720c */ /* 0x000fe20003f66070 */
[----:B------:R-:W-:Y:S01]  /*7570*/  FADD.FTZ R190, R189, -R190 ;  /* 0x800000bebdbe7221 */ /* 0x000fe20000010000 */
[----:B------:R-:W-:Y:S01]  /*7580*/  FMUL.FTZ R71, R188, UR10 ;  /* 0x0000000abc477c20 */ /* 0x000fe20008410000 */
[----:B------:R-:W-:Y:S01]  /*7590*/  FMUL.FTZ R72, R197, UR10 ;  /* 0x0000000ac5487c20 */ /* 0x000fe20008410000 */
[----:B------:R-:W-:Y:S01]  /*75a0*/  FADD.FTZ R68, R198, -R68 ;  /* 0x80000044c6447221 */ /* 0x000fe20000010000 */
[----:B------:R-:W-:Y:S01]  /*75b0*/  ISETP.GE.U32.AND.EX P5, PT, R81, 0x1000000, PT, P3 ;  /* 0x010000005100780c */ /* 0x000fe20003fa6130 */
[--C-:B------:R-:W-:Y:S01]  /*75c0*/  FFMA.FTZ R187, R187, UR11, R216.reuse ;  /* 0x0000000bbbbb7c23 */ /* 0x100fe200080100d8 */
[----:B------:R-:W-:Y:S01]  /*75d0*/  ISETP.GE.U32.AND P3, PT, R140, RZ, PT ;  /* 0x000000ff8c00720c */ /* 0x000fe20003f66070 */
[----:B------:R-:W-:Y:S01]  /*75e0*/  FMUL.FTZ R71, R71, UR7 ;  /* 0x0000000747477c20 */ /* 0x000fe20008410000 */
[----:B------:R-:W-:Y:S01]  /*75f0*/  LOP3.LUT P4, RZ, R81, 0xff0000, RZ, 0xc0, !PT ;  /* 0x00ff000051ff7812 */ /* 0x000fe2000788c0ff */
[----:B------:R-:W-:Y:S01]  /*7600*/  FMUL.FTZ R72, R72, UR7 ;  /* 0x0000000748487c20 */ /* 0x000fe20008410000 */
[C---:B------:R-:W-:Y:S01]  /*7610*/  LOP3.LUT P6, RZ, R141.reuse, 0xff0000, RZ, 0xc0, !PT ;  /* 0x00ff00008dff7812 */ /* 0x040fe200078cc0ff */
[----:B------:R-:W-:Y:S01]  /*7620*/  FMUL.FTZ R70, R190, UR10 ;  /* 0x0000000abe467c20 */ /* 0x000fe20008410000 */
[----:B------:R-:W-:Y:S01]  /*7630*/  FMUL.FTZ R68, R68, UR10 ;  /* 0x0000000a44447c20 */ /* 0x000fe20008410000 */
[----:B------:R-:W-:Y:S01]  /*7640*/  FADD.FTZ R186, R186, -R187 ;  /* 0x800000bbbaba7221 */ /* 0x000fe20000010000 */
[----:B------:R-:W-:Y:S01]  /*7650*/  ISETP.GE.U32.AND.EX P3, PT, R141, 0x1000000, PT, P3 ;  /* 0x010000008d00780c */ /* 0x000fe20003f66130 */
[----:B------:R-:W-:Y:S01]  /*7660*/  FMUL.FTZ R70, R70, UR7 ;  /* 0x0000000746467c20 */ /* 0x000fe20008410000 */
[C---:B------:R-:W-:Y:S01]  /*7670*/  FSEL R69, R71.reuse, RZ, P4 ;  /* 0x000000ff47457208 */ /* 0x040fe20002000000 */
[----:B------:R-:W-:Y:S01]  /*7680*/  FMUL.FTZ R68, R68, UR7 ;  /* 0x0000000744447c20 */ /* 0x000fe20008410000 */
[----:B------:R-:W-:Y:S01]  /*7690*/  FSEL R75, R72, RZ, P5 ;  /* 0x000000ff484b7208 */ /* 0x000fe20002800000 */
[----:B------:R-:W-:Y:S01]  /*76a0*/  FMUL.FTZ R186, R186, UR10 ;  /* 0x0000000ababa7c20 */ /* 0x000fe20008410000 */
[----:B------:R-:W-:Y:S01]  /*76b0*/  FSEL R71, R71, RZ, P6 ;  /* 0x000000ff47477208 */ /* 0x000fe20003000000 */
[--C-:B------:R-:W-:Y:S01]  /*76c0*/  FFMA.FTZ R89, R89, UR11, R216.reuse ;  /* 0x0000000b59597c23 */ /* 0x100fe200080100d8 */
[C---:B------:R-:W-:Y:S01]  /*76d0*/  LOP3.LUT P5, RZ, R81.reuse, 0xff, RZ, 0xc0, !PT ;  /* 0x000000ff51ff7812 */ /* 0x040fe200078ac0ff */
[----:B------:R-:W-:Y:S01]  /*76e0*/  FMUL.FTZ R186, R186, UR7 ;  /* 0x00000007baba7c20 */ /* 0x000fe20008410000 */
[----:B------:R-:W-:Y:S01]  /*76f0*/  LOP3.LUT P6, RZ, R81, 0xff00, RZ, 0xc0, !PT ;  /* 0x0000ff0051ff7812 */ /* 0x000fe200078cc0ff */
[----:B------:R-:W-:Y:S01]  /*7700*/  FADD.FTZ R85, R85, -R89 ;  /* 0x8000005955557221 */ /* 0x000fe20000010000 */
[----:B------:R-:W-:Y:S01]  /*7710*/  FSEL R72, R72, RZ, P3 ;  /* 0x000000ff48487208 */ /* 0x000fe20001800000 */
[--C-:B------:R-:W-:Y:S01]  /*7720*/  FFMA.FTZ R88, R88, UR11, R216.reuse ;  /* 0x0000000b58587c23 */ /* 0x100fe200080100d8 */
[C---:B------:R-:W-:Y:S01]  /*7730*/  LOP3.LUT P4, RZ, R141.reuse, 0xff, RZ, 0xc0, !PT ;  /* 0x000000ff8dff7812 */ /* 0x040fe2000788c0ff */
[----:B------:R-:W-:Y:S01]  /*7740*/  FFMA.FTZ R162, R162, UR11, R216 ;  /* 0x0000000ba2a27c23 */ /* 0x000fe200080100d8 */
[----:B------:R-:W-:Y:S01]  /*7750*/  LOP3.LUT P3, RZ, R141, 0xff00, RZ, 0xc0, !PT ;  /* 0x0000ff008dff7812 */ /* 0x000fe2000786c0ff */
[----:B------:R-:W-:Y:S01]  /*7760*/  FADD.FTZ R84, R84, -R88 ;  /* 0x8000005854547221 */ /* 0x000fe20000010000 */
[----:B------:R-:W-:Y:S01]  /*7770*/  FSEL R74, R70, RZ, P5 ;  /* 0x000000ff464a7208 */ /* 0x000fe20002800000 */
[----:B------:R-:W-:Y:S01]  /*7780*/  FADD.FTZ R163, R163, -R162 ;  /* 0x800000a2a3a37221 */ /* 0x000fe20000010000 */
[----:B------:R-:W-:-:S02]  /*7790*/  FSEL R0, R68, RZ, P6 ;  /* 0x000000ff44007208 */ /* 0x000fc40003000000 */
[----:B------:R-:W-:Y:S02]  /*77a0*/  LOP3.LUT P5, RZ, R80, 0xff0000, RZ, 0xc0, !PT ;  /* 0x00ff000050ff7812 */ /* 0x000fe400078ac0ff */
[----:B------:R-:W-:Y:S02]  /*77b0*/  FSEL R70, R70, RZ, P4 ;  /* 0x000000ff46467208 */ /* 0x000fe40002000000 */
[----:B------:R-:W-:Y:S02]  /*77c0*/  FSEL R68, R68, RZ, P3 ;  /* 0x000000ff44447208 */ /* 0x000fe40001800000 */
[----:B------:R-:W-:Y:S02]  /*77d0*/  FSEL R73, R186, RZ, P5 ;  /* 0x000000ffba497208 */ /* 0x000fe40002800000 */
[----:B------:R-:W-:Y:S01]  /*77e0*/  F2FP.BF16.F32.PACK_AB R70, R68, R70 ;  /* 0x000000464446723e */ /* 0x000fe200000010ff */
[----:B------:R-:W-:Y:S01]  /*77f0*/  FMUL.FTZ R68, R85, UR10 ;  /* 0x0000000a55447c20 */ /* 0x000fe20008410000 */
[----:B------:R-:W-:-:S02]  /*7800*/  LOP3.LUT P5, RZ, R140, 0xff0000, RZ, 0xc0, !PT ;  /* 0x00ff00008cff7812 */ /* 0x000fc400078ac0ff */
[----:B------:R-:W-:Y:S01]  /*7810*/  F2FP.BF16.F32.PACK_AB R75, R75, R69 ;  /* 0x000000454b4b723e */ /* 0x000fe200000010ff */
[----:B------:R-:W-:Y:S01]  /*7820*/  FMUL.FTZ R68, R68, UR7 ;  /* 0x0000000744447c20 */ /* 0x000fe20008410000 */
[----:B------:R-:W-:Y:S02]  /*7830*/  FSEL R69, R186, RZ, P5 ;  /* 0x000000ffba457208 */ /* 0x000fe40002800000 */
[----:B------:R-:W-:Y:S02]  /*7840*/  LOP3.LUT P5, RZ, R140, 0xff000000, RZ, 0xc0, !PT ;  /* 0xff0000008cff7812 */ /* 0x000fe400078ac0ff */
[----:B------:R-:W-:Y:S02]  /*7850*/  LOP3.LUT P4, RZ, R80, 0xff000000, RZ, 0xc0, !PT ;  /* 0xff00000050ff7812 */ /* 0x000fe4000788c0ff */
[----:B------:R-:W-:Y:S02]  /*7860*/  F2FP.BF16.F32.PACK_AB R74, R0, R74 ;  /* 0x0000004a004a723e */ /* 0x000fe400000010ff */
        /* <DEDUP_REMOVED lines=10> */
[----:B------:R-:W-:-:S02]  /*7910*/  LOP3.LUT P3, RZ, R80, 0xff, RZ, 0xc0, !PT ;  /* 0x000000ff50ff7812 */ /* 0x000fc4000786c0ff */
[----:B------:R-:W-:Y:S02]  /*7920*/  LOP3.LUT P5, RZ, R140, 0xff00, RZ, 0xc0, !PT ;  /* 0x0000ff008cff7812 */ /* 0x000fe400078ac0ff */
[----:B------:R-:W-:Y:S02]  /*7930*/  F2FP.BF16.F32.PACK_AB R71, R72, R71 ;  /* 0x000000474847723e */ /* 0x000fe400000010ff */
[----:B------:R-:W-:Y:S02]  /*7940*/  FSEL R72, R68, RZ, P6 ;  /* 0x000000ff44487208 */ /* 0x000fe40003000000 */
[----:B------:R-:W-:Y:S02]  /*7950*/  FSEL R80, R0, RZ, P4 ;  /* 0x000000ff00507208 */ /* 0x000fe40002000000 */
[----:B------:R-:W-:Y:S02]  /*7960*/  FSEL R68, R68, RZ, P5 ;  /* 0x000000ff44447208 */ /* 0x000fe40002800000 */
[----:B------:R-:W-:-:S02]  /*7970*/  FSEL R0, R0, RZ, P3 ;  /* 0x000000ff00007208 */ /* 0x000fc40001800000 */
[----:B------:R-:W-:Y:S02]  /*7980*/  F2FP.BF16.F32.PACK_AB R68, R68, R80 ;  /* 0x000000504444723e */ /* 0x000fe400000010ff */
[----:B------:R-:W-:Y:S01]  /*7990*/  F2FP.BF16.F32.PACK_AB R72, R72, R0 ;  /* 0x000000004848723e */ /* 0x000fe200000010ff */
[----:B------:R-:W-:Y:S06]  /*79a0*/  BRA `(.L_x_255) ;  /* 0x0000000c00e87947 */ /* 0x000fec0003800000 */
.L_x_252:
[----:B------:R-:W-:Y:S05]  /*79b0*/  @!P1 BRA `(.L_x_257) ;  /* 0x0000000800249947 */ /* 0x000fea0003800000 */
[----:B------:R-:W-:Y:S05]  /*79c0*/  @!P2 BRA `(.L_x_258) ;  /* 0x000000040018a947 */ /* 0x000fea0003800000 */
[----:B------:R-:W-:Y:S01]  /*79d0*/  PRMT R64, R55, 0x7632, R64 ;  /* 0x0000763237407816 */ /* 0x000fe20000000040 */
[----:B------:R-:W-:Y:S01]  /*79e0*/  FFMA.FTZ R67, R197, UR11, R216 ;  /* 0x0000000bc5437c23 */ /* 0x000fe200080100d8 */
[----:B------:R-:W-:Y:S01]  /*79f0*/  PRMT R0, R54, 0x7632, R0 ;  /* 0x0000763236007816 */ /* 0x000fe20000000000 */
[--C-:B------:R-:W-:Y:S01]  /*7a00*/  FFMA.FTZ R66, R199, UR11, R216.reuse ;  /* 0x0000000bc7427c23 */ /* 0x100fe200080100d8 */
[----:B------:R-:W-:Y:S01]  /*7a10*/  SHF.L.U32 R64, R64, 0x10, RZ ;  /* 0x0000001040407819 */ /* 0x000fe200000006ff */
[----:B------:R-:W-:Y:S01]  /*7a20*/  FADD.FTZ R67, R196, -R67 ;  /* 0x80000043c4437221 */ /* 0x000fe20000010000 */
[----:B------:R-:W-:Y:S01]  /*7a30*/  FFMA.FTZ R65, R190, UR11, R216 ;  /* 0x0000000bbe417c23 */ /* 0x000fe200080100d8 */
[----:B------:R-:W-:Y:S01]  /*7a40*/  FADD.FTZ R66, R198, -R66 ;  /* 0x80000042c6427221 */ /* 0x000fe20000010000 */
[----:B------:R-:W-:Y:S02]  /*7a50*/  IMAD.U32 R0, R0, 0x10000, RZ ;  /* 0x0001000000007824 */ /* 0x000fe400078e00ff */
[----:B------:R-:W-:Y:S01]  /*7a60*/  FFMA.FTZ R188, R188, UR11, R216 ;  /* 0x0000000bbcbc7c23 */ /* 0x000fe200080100d8 */
[----:B------:R-:W-:Y:S01]  /*7a70*/  FFMA.FTZ R67, R67, UR10, R64 ;  /* 0x0000000a43437c23 */ /* 0x000fe20008010040 */
[----:B------:R-:W-:Y:S01]  /*7a80*/  SHF.L.U32 R64, R55, 0x10, RZ ;  /* 0x0000001037407819 */ /* 0x000fe200000006ff */
[----:B------:R-:W-:Y:S01]  /*7a90*/  FFMA.FTZ R66, R66, UR10, R0 ;  /* 0x0000000a42427c23 */ /* 0x000fe20008010000 */
[----:B------:R-:W-:Y:S01]  /*7aa0*/  FADD.FTZ R65, R189, -R65 ;  /* 0x80000041bd417221 */ /* 0x000fe20000010000 */
[----:B0-----:R-:W-:Y:S01]  /*7ab0*/  FADD.FTZ R72, R191, -R188 ;  /* 0x800000bcbf487221 */ /* 0x001fe20000010000 */
[----:B------:R-:W-:Y:S01]  /*7ac0*/  IMAD.U32 R0, R54, 0x10000, RZ ;  /* 0x0001000036007824 */ /* 0x000fe200078e00ff */
[----:B------:R-:W-:Y:S01]  /*7ad0*/  ISETP.GE.U32.AND P3, PT, R80, RZ, PT ;  /* 0x000000ff5000720c */ /* 0x000fe20003f66070 */
[----:B------:R-:W-:Y:S01]  /*7ae0*/  FMUL.FTZ R75, R67, UR7 ;  /* 0x00000007434b7c20 */ /* 0x000fe20008410000 */
[----:B------:R-:W-:Y:S01]  /*7af0*/  FFMA.FTZ R72, R72, UR10, R64 ;  /* 0x0000000a48487c23 */ /* 0x000fe20008010040 */
[----:B------:R-:W-:Y:S01]  /*7b00*/  FFMA.FTZ R65, R65, UR10, R0 ;  /* 0x0000000a41417c23 */ /* 0x000fe20008010000 */
[----:B------:R-:W-:Y:S01]  /*7b10*/  FMUL.FTZ R74, R66, UR7 ;  /* 0x00000007424a7c20 */ /* 0x000fe20008410000 */
[----:B------:R-:W-:Y:S01]  /*7b20*/  LOP3.LUT P4, RZ, R81, 0xff0000, RZ, 0xc0, !PT ;  /* 0x00ff000051ff7812 */ /* 0x000fe2000788c0ff */
[----:B------:R-:W-:Y:S01]  /*7b30*/  FMUL.FTZ R64, R72, UR7 ;  /* 0x0000000748407c20 */ /* 0x000fe20008410000 */
[----:B------:R-:W-:Y:S01]  /*7b40*/  FMUL.FTZ R0, R65, UR7 ;  /* 0x0000000741007c20 */ /* 0x000fe20008410000 */
[C---:B------:R-:W-:Y:S01]  /*7b50*/  LOP3.LUT P5, RZ, R81.reuse, 0xff, RZ, 0xc0, !PT ;  /* 0x000000ff51ff7812 */ /* 0x040fe200078ac0ff */
[--C-:B------:R-:W-:Y:S01]  /*7b60*/  FFMA.FTZ R88, R88, UR11, R216.reuse ;  /* 0x0000000b58587c23 */ /* 0x100fe200080100d8 */
[----:B------:R-:W-:Y:S01]  /*7b70*/  ISETP.GE.U32.AND.EX P3, PT, R81, 0x1000000, PT, P3 ;  /* 0x010000005100780c */ /* 0x000fe20003f66130 */
[--C-:B------:R-:W-:Y:S01]  /*7b80*/  FFMA.FTZ R187, R187, UR11, R216.reuse ;  /* 0x0000000bbbbb7c23 */ /* 0x100fe200080100d8 */
[----:B------:R-:W-:Y:S01]  /*7b90*/  LOP3.LUT P6, RZ, R81, 0xff00, RZ, 0xc0, !PT ;  /* 0x0000ff0051ff7812 */ /* 0x000fe200078cc0ff */
[--C-:B------:R-:W-:Y:S01]  /*7ba0*/  FFMA.FTZ R89, R89, UR11, R216.reuse ;  /* 0x0000000b59597c23 */ /* 0x100fe200080100d8 */
[----:B------:R-:W-:Y:S01]  /*7bb0*/  FSEL R75, R75, RZ, P3 ;  /* 0x000000ff4b4b7208 */ /* 0x000fe20001800000 */
[----:B------:R-:W-:Y:S01]  /*7bc0*/  FFMA.FTZ R162, R162, UR11, R216 ;  /* 0x0000000ba2a27c23 */ /* 0x000fe200080100d8 */
[----:B------:R-:W-:Y:S01]  /*7bd0*/  FSEL R64, R64, RZ, P4 ;  /* 0x000000ff40407208 */ /* 0x000fe20002000000 */
[----:B------:R-:W-:Y:S01]  /*7be0*/  FADD.FTZ R84, R84, -R88 ;  /* 0x8000005854547221 */ /* 0x000fe20000010000 */
[----:B------:R-:W-:Y:S01]  /*7bf0*/  FSEL R0, R0, RZ, P5 ;  /* 0x000000ff00007208 */ /* 0x000fe20002800000 */
[----:B------:R-:W-:Y:S01]  /*7c00*/  FADD.FTZ R186, R186, -R187 ;  /* 0x800000bbbaba7221 */ /* 0x000fe20000010000 */
[----:B------:R-:W-:Y:S01]  /*7c10*/  FSEL R74, R74, RZ, P6 ;  /* 0x000000ff4a4a7208 */ /* 0x000fe20003000000 */
[----:B------:R-:W-:Y:S01]  /*7c20*/  FADD.FTZ R85, R85, -R89 ;  /* 0x8000005955557221 */ /* 0x000fe20000010000 */
[C---:B------:R-:W-:Y:S01]  /*7c30*/  LOP3.LUT P3, RZ, R80.reuse, 0xff0000, RZ, 0xc0, !PT ;  /* 0x00ff000050ff7812 */ /* 0x040fe2000786c0ff */
[----:B------:R-:W-:Y:S01]  /*7c40*/  FADD.FTZ R163, R163, -R162 ;  /* 0x800000a2a3a37221 */ /* 0x000fe20000010000 */
[----:B------:R-:W-:-:S02]  /*7c50*/  LOP3.LUT P4, RZ, R80, 0xff000000, RZ, 0xc0, !PT ;  /* 0xff00000050ff7812 */ /* 0x000fc4000788c0ff */
[C---:B------:R-:W-:Y:S02]  /*7c60*/  LOP3.LUT P5, RZ, R80.reuse, 0xff, RZ, 0xc0, !PT ;  /* 0x000000ff50ff7812 */ /* 0x040fe400078ac0ff */
[----:B------:R-:W-:Y:S02]  /*7c70*/  LOP3.LUT P6, RZ, R80, 0xff00, RZ, 0xc0, !PT ;  /* 0x0000ff0050ff7812 */ /* 0x000fe400078cc0ff */
[----:B------:R-:W-:Y:S02]  /*7c80*/  PRMT R80, R53, 0x7632, R80 ;  /* 0x0000763235507816 */ /* 0x000fe40000000050 */
[----:B------:R-:W-:Y:S02]  /*7c90*/  PRMT R73, R52, 0x7632, R73 ;  /* 0x0000763234497816 */ /* 0x000fe40000000049 */
[----:B------:R-:W-:Y:S02]  /*7ca0*/  F2FP.BF16.F32.PACK_AB R66, R66, R65 ;  /* 0x000000414242723e */ /* 0x000fe400000010ff */
[----:B------:R-:W-:Y:S01]  /*7cb0*/  SHF.L.U32 R80, R80, 0x10, RZ ;  /* 0x0000001050507819 */ /* 0x000fe200000006ff */
[----:B------:R-:W-:Y:S01]  /*7cc0*/  IMAD.U32 R73, R73, 0x10000, RZ ;  /* 0x0001000049497824 */ /* 0x000fe200078e00ff */
[----:B------:R-:W-:Y:S01]  /*7cd0*/  F2FP.BF16.F32.PACK_AB R75, R75, R64 ;  /* 0x000000404b4b723e */ /* 0x000fe200000010ff */
[----:B------:R-:W-:Y:S01]  /*7ce0*/  IMAD.U32 R64, R52, 0x10000, RZ ;  /* 0x0001000034407824 */ /* 0x000fe200078e00ff */
[----:B------:R-:W-:Y:S01]  /*7cf0*/  SHF.L.U32 R65, R53, 0x10, RZ ;  /* 0x0000001035417819 */ /* 0x000fe200000006ff */
[----:B------:R-:W-:Y:S01]  /*7d00*/  FFMA.FTZ R85, R85, UR10, R80 ;  /* 0x0000000a55557c23 */ /* 0x000fe20008010050 */
[----:B------:R-:W-:Y:S01]  /*7d10*/  FFMA.FTZ R84, R84, UR10, R73 ;  /* 0x0000000a54547c23 */ /* 0x000fe20008010049 */
[----:B------:R-:W-:Y:S01]  /*7d20*/  FFMA.FTZ R64, R163, UR10, R64 ;  /* 0x0000000aa3407c23 */ /* 0x000fe20008010040 */
[----:B------:R-:W-:Y:S01]  /*7d30*/  F2FP.BF16.F32.PACK_AB R67, R67, R72 ;  /* 0x000000484343723e */ /* 0x000fe200000010ff */
[----:B------:R-:W-:Y:S01]  /*7d40*/  FFMA.FTZ R65, R186, UR10, R65 ;  /* 0x0000000aba417c23 */ /* 0x000fe20008010041 */
[----:B------:R-:W-:Y:S01]  /*7d50*/  F2FP.BF16.F32.PACK_AB R74, R74, R0 ;  /* 0x000000004a4a723e */ /* 0x000fe200000010ff */
[----:B------:R-:W-:Y:S01]  /*7d60*/  FMUL.FTZ R72, R64, UR7 ;  /* 0x0000000740487c20 */ /* 0x000fe20008410000 */
[C---:B------:R-:W-:Y:S01]  /*7d70*/  F2FP.BF16.F32.PACK_AB R64, R84.reuse, R64 ;  /* 0x000000405440723e */ /* 0x040fe200000010ff */
[----:B------:R-:W-:Y:S01]  /*7d80*/  FMUL.FTZ R0, R65, UR7 ;  /* 0x0000000741007c20 */ /* 0x000fe20008410000 */
[C---:B------:R-:W-:Y:S01]  /*7d90*/  F2FP.BF16.F32.PACK_AB R65, R85.reuse, R65 ;  /* 0x000000415541723e */ /* 0x040fe200000010ff */
[----:B------:R-:W-:Y:S01]  /*7da0*/  FMUL.FTZ R85, R85, UR7 ;  /* 0x0000000755557c20 */ /* 0x000fe20008410000 */
[----:B------:R-:W-:Y:S01]  /*7db0*/  FMUL.FTZ R84, R84, UR7 ;  /* 0x0000000754547c20 */ /* 0x000fe20008410000 */
[----:B------:R-:W-:-:S02]  /*7dc0*/  FSEL R72, R72, RZ, P5 ;  /* 0x000000ff48487208 */ /* 0x000fc40002800000 */
[----:B------:R-:W-:Y:S02]  /*7dd0*/  FSEL R0, R0, RZ, P3 ;  /* 0x000000ff00007208 */ /* 0x000fe40001800000 */
[----:B------:R-:W-:Y:S02]  /*7de0*/  FSEL R73, R85, RZ, P4 ;  /* 0x000000ff55497208 */ /* 0x000fe40002000000 */
[----:B------:R-:W-:Y:S02]  /*7df0*/  FSEL R84, R84, RZ, P6 ;  /* 0x000000ff54547208 */ /* 0x000fe40003000000 */
[----:B------:R-:W-:Y:S02]  /*7e00*/  F2FP.BF16.F32.PACK_AB R73, R73, R0 ;  /* 0x000000004949723e */ /* 0x000fe400000010ff */
[----:B------:R-:W-:Y:S01]  /*7e10*/  F2FP.BF16.F32.PACK_AB R72, R84, R72 ;  /* 0x000000485448723e */ /* 0x000fe200000010ff */
[----:B------:R-:W-:Y:S06]  /*7e20*/  BRA `(.L_x_255) ;  /* 0x0000000800c87947 */ /* 0x000fec0003800000 */
.L_x_258:
[----:B0-----:R-:W-:Y:S01]  /*7e30*/  PRMT R72, R55, 0x7632, R72 ;  /* 0x0000763237487816 */ /* 0x001fe20000000048 */
[--C-:B------:R-:W-:Y:S01]  /*7e40*/  FFMA.FTZ R197, R197, UR11, R216.reuse ;  /* 0x0000000bc5c57c23 */ /* 0x100fe200080100d8 */
[----:B------:R-:W-:Y:S01]  /*7e50*/  FFMA.FTZ R188, R188, UR11, R216 ;  /* 0x0000000bbcbc7c23 */ /* 0x000fe200080100d8 */
[----:B------:R-:W-:Y:S01]  /*7e60*/  PRMT R0, R54, 0x7632, R0 ;  /* 0x0000763236007816 */ /* 0x000fe20000000000 */
[--C-:B------:R-:W-:Y:S01]  /*7e70*/  FFMA.FTZ R190, R190, UR11, R216.reuse ;  /* 0x0000000bbebe7c23 */ /* 0x100fe200080100d8 */
[----:B------:R-:W-:Y:S01]  /*7e80*/  SHF.L.U32 R72, R72, 0x10, RZ ;  /* 0x0000001048487819 */ /* 0x000fe200000006ff */
[----:B------:R-:W-:Y:S01]  /*7e90*/  FFMA.FTZ R199, R199, UR11, R216 ;  /* 0x0000000bc7c77c23 */ /* 0x000fe200080100d8 */
[----:B------:R-:W-:Y:S01]  /*7ea0*/  SHF.L.U32 R73, R55, 0x10, RZ ;  /* 0x0000001037497819 */ /* 0x000fe200000006ff */
[----:B------:R-:W-:Y:S01]  /*7eb0*/  FADD.FTZ R197, R196, -R197 ;  /* 0x800000c5c4c57221 */ /* 0x000fe20000010000 */
[----:B------:R-:W-:Y:S01]  /*7ec0*/  FADD.FTZ R188, R191, -R188 ;  /* 0x800000bcbfbc7221 */ /* 0x000fe20000010000 */
[----:B------:R-:W-:Y:S01]  /*7ed0*/  FADD.FTZ R190, R189, -R190 ;  /* 0x800000bebdbe7221 */ /* 0x000fe20000010000 */
[----:B------:R-:W-:Y:S01]  /*7ee0*/  FADD.FTZ R199, R198, -R199 ;  /* 0x800000c7c6c77221 */ /* 0x000fe20000010000 */
[----:B------:R-:W-:-:S02]  /*7ef0*/  IMAD.U32 R0, R0, 0x10000, RZ ;  /* 0x0001000000007824 */ /* 0x000fc400078e00ff */
[----:B------:R-:W-:Y:S01]  /*7f00*/  FFMA.FTZ R72, R197, UR10, R72 ;  /* 0x0000000ac5487c23 */ /* 0x000fe20008010048 */
[----:B------:R-:W-:Y:S02]  /*7f10*/  IMAD.U32 R74, R54, 0x10000, RZ ;  /* 0x00010000364a7824 */ /* 0x000fe400078e00ff */
[----:B------:R-:W-:Y:S01]  /*7f20*/  FFMA.FTZ R73, R188, UR10, R73 ;  /* 0x0000000abc497c23 */ /* 0x000fe20008010049 */
[----:B------:R-:W-:Y:S01]  /*7f30*/  ISETP.GE.U32.AND P3, PT, R80, RZ, PT ;  /* 0x000000ff5000720c */ /* 0x000fe20003f66070 */
[----:B------:R-:W-:Y:S01]  /*7f40*/  FFMA.FTZ R88, R88, UR11, R216 ;  /* 0x0000000b58587c23 */ /* 0x000fe200080100d8 */
[----:B------:R-:W-:Y:S01]  /*7f50*/  PRMT R75, R52, 0x7632, R75 ;  /* 0x00007632344b7816 */ /* 0x000fe2000000004b */
[----:B------:R-:W-:Y:S01]  /*7f60*/  FFMA.FTZ R0, R199, UR10, R0 ;  /* 0x0000000ac7007c23 */ /* 0x000fe20008010000 */
[----:B------:R-:W-:Y:S01]  /*7f70*/  FFMA.FTZ R74, R190, UR10, R74 ;  /* 0x0000000abe4a7c23 */ /* 0x000fe2000801004a */
[----:B------:R-:W-:Y:S01]  /*7f80*/  FMUL.FTZ R72, R72, UR7 ;  /* 0x0000000748487c20 */ /* 0x000fe20008410000 */
[----:B------:R-:W-:Y:S01]  /*7f90*/  FMUL.FTZ R73, R73, UR7 ;  /* 0x0000000749497c20 */ /* 0x000fe20008410000 */
[C---:B------:R-:W-:Y:S01]  /*7fa0*/  LOP3.LUT P4, RZ, R81.reuse, 0xff0000, RZ, 0xc0, !PT ;  /* 0x00ff000051ff7812 */ /* 0x040fe2000788c0ff */
[----:B------:R-:W-:Y:S01]  /*7fb0*/  FADD.FTZ R88, R84, -R88 ;  /* 0x8000005854587221 */ /* 0x000fe20000010000 */
[----:B------:R-:W-:Y:S01]  /*7fc0*/  ISETP.GE.U32.AND.EX P3, PT, R81, 0x1000000, PT, P3 ;  /* 0x010000005100780c */ /* 0x000fe20003f66130 */
[----:B------:R-:W-:Y:S01]  /*7fd0*/  FMUL.FTZ R74, R74, UR7 ;  /* 0x000000074a4a7c20 */ /* 0x000fe20008410000 */
[----:B------:R-:W-:Y:S01]  /*7fe0*/  FMUL.FTZ R0, R0, UR7 ;  /* 0x0000000700007c20 */ /* 0x000fe20008410000 */
[----:B------:R-:W-:Y:S01]  /*7ff0*/  IMAD.U32 R75, R75, 0x10000, RZ ;  /* 0x000100004b4b7824 */ /* 0x000fe200078e00ff */
[----:B------:R-:W-:Y:S01]  /*8000*/  LOP3.LUT P5, RZ, R81, 0xff, RZ, 0xc0, !PT ;  /* 0x000000ff51ff7812 */ /* 0x000fe200078ac0ff */
[--C-:B------:R-:W-:Y:S01]  /*8010*/  FFMA.FTZ R187, R187, UR11, R216.reuse ;  /* 0x0000000bbbbb7c23 */ /* 0x100fe200080100d8 */
[----:B------:R-:W-:Y:S01]  /*8020*/  LOP3.LUT P6, RZ, R81, 0xff00, RZ, 0xc0, !PT ;  /* 0x0000ff0051ff7812 */ /* 0x000fe200078cc0ff */
[----:B------:R-:W-:Y:S01]  /*8030*/  FFMA.FTZ R88, R88, UR10, R75 ;  /* 0x0000000a58587c23 */ /* 0x000fe2000801004b */
[----:B------:R-:W-:Y:S01]  /*8040*/  FSEL R72, R72, RZ, P3 ;  /* 0x000000ff48487208 */ /* 0x000fe20001800000 */
[----:B------:R-:W-:Y:S01]  /*8050*/  FADD.FTZ R187, R186, -R187 ;  /* 0x800000bbbabb7221 */ /* 0x000fe20000010000 */
[----:B------:R-:W-:Y:S01]  /*8060*/  FSEL R73, R73, RZ, P4 ;  /* 0x000000ff49497208 */ /* 0x000fe20002000000 */
[--C-:B------:R-:W-:Y:S01]  /*8070*/  FFMA.FTZ R89, R89, UR11, R216.reuse ;  /* 0x0000000b59597c23 */ /* 0x100fe200080100d8 */
[----:B------:R-:W-:Y:S01]  /*8080*/  FSEL R74, R74, RZ, P5 ;  /* 0x000000ff4a4a7208 */ /* 0x000fe20002800000 */
[----:B------:R-:W-:Y:S01]  /*8090*/  FFMA.FTZ R162, R162, UR11, R216 ;  /* 0x0000000ba2a27c23 */ /* 0x000fe200080100d8 */
[----:B------:R-:W-:Y:S01]  /*80a0*/  FSEL R0, R0, RZ, P6 ;  /* 0x000000ff00007208 */ /* 0x000fe20003000000 */
[----:B------:R-:W-:Y:S01]  /*80b0*/  FADD.FTZ R89, R85, -R89 ;  /* 0x8000005955597221 */ /* 0x000fe20000010000 */
[----:B------:R-:W-:Y:S01]  /*80c0*/  F2FP.BF16.F32.PACK_AB R75, R72, R73 ;  /* 0x00000049484b723e */ /* 0x000fe200000010ff */
[----:B------:R-:W-:Y:S01]  /*80d0*/  FADD.FTZ R162, R163, -R162 ;  /* 0x800000a2a3a27221 */ /* 0x000fe20000010000 */
[----:B------:R-:W-:Y:S01]  /*80e0*/  LOP3.LUT P3, RZ, R80, 0xff0000, RZ, 0xc0, !PT ;  /* 0x00ff000050ff7812 */ /* 0x000fe2000786c0ff */
[----:B------:R-:W-:Y:S01]  /*80f0*/  FMUL.FTZ R88, R88, UR7 ;  /* 0x0000000758587c20 */ /* 0x000fe20008410000 */
[----:B------:R-:W-:-:S02]  /*8100*/  LOP3.LUT P4, RZ, R80, 0xff000000, RZ, 0xc0, !PT ;  /* 0xff00000050ff7812 */ /* 0x000fc4000788c0ff */
[C---:B------:R-:W-:Y:S02]  /*8110*/  LOP3.LUT P5, RZ, R80.reuse, 0xff, RZ, 0xc0, !PT ;  /* 0x000000ff50ff7812 */ /* 0x040fe400078ac0ff */
[----:B------:R-:W-:Y:S02]  /*8120*/  LOP3.LUT P6, RZ, R80, 0xff00, RZ, 0xc0, !PT ;  /* 0x0000ff0050ff7812 */ /* 0x000fe400078cc0ff */
[C---:B------:R-:W-:Y:S02]  /*8130*/  SHF.L.U32 R72, R53.reuse, 0x10, RZ ;  /* 0x0000001035487819 */ /* 0x040fe400000006ff */
[----:B------:R-:W-:Y:S02]  /*8140*/  PRMT R80, R53, 0x7632, R80 ;  /* 0x0000763235507816 */ /* 0x000fe40000000050 */
[----:B------:R-:W-:Y:S01]  /*8150*/  FSEL R88, R88, RZ, P6 ;  /* 0x000000ff58587208 */ /* 0x000fe20003000000 */
[----:B------:R-:W-:Y:S01]  /*8160*/  FFMA.FTZ R187, R187, UR10, R72 ;  /* 0x0000000abbbb7c23 */ /* 0x000fe20008010048 */
[----:B------:R-:W-:Y:S01]  /*8170*/  SHF.L.U32 R80, R80, 0x10, RZ ;  /* 0x0000001050507819 */ /* 0x000fe200000006ff */
[----:B------:R-:W-:Y:S01]  /*8180*/  IMAD.U32 R72, R52, 0x10000, RZ ;  /* 0x0001000034487824 */ /* 0x000fe200078e00ff */
[----:B------:R-:W-:Y:S01]  /*8190*/  F2FP.BF16.F32.PACK_AB R74, R0, R74 ;  /* 0x0000004a004a723e */ /* 0x000fe200000010ff */
[----:B------:R-:W-:-:S02]  /*81a0*/  FMUL.FTZ R187, R187, UR7 ;  /* 0x00000007bbbb7c20 */ /* 0x000fc40008410000 */
[----:B------:R-:W-:Y:S01]  /*81b0*/  FFMA.FTZ R80, R89, UR10, R80 ;  /* 0x0000000a59507c23 */ /* 0x000fe20008010050 */
[----:B------:R-:W-:Y:S02]  /*81c0*/  FFMA.FTZ R72, R162, UR10, R72 ;  /* 0x0000000aa2487c23 */ /* 0x000fe40008010048 */
[----:B------:R-:W-:Y:S01]  /*81d0*/  FSEL R73, R187, RZ, P3 ;  /* 0x000000ffbb497208 */ /* 0x000fe20001800000 */
[----:B------:R-:W-:Y:S01]  /*81e0*/  FMUL.FTZ R80, R80, UR7 ;  /* 0x0000000750507c20 */ /* 0x000fe20008410000 */
[----:B------:R-:W-:-:S04]  /*81f0*/  FMUL.FTZ R72, R72, UR7 ;  /* 0x0000000748487c20 */ /* 0x000fc80008410000 */
[----:B------:R-:W-:Y:S02]  /*8200*/  FSEL R80, R80, RZ, P4 ;  /* 0x000000ff50507208 */ /* 0x000fe40002000000 */
[----:B------:R-:W-:Y:S02]  /*8210*/  FSEL R72, R72, RZ, P5 ;  /* 0x000000ff48487208 */ /* 0x000fe40002800000 */
[----:B------:R-:W-:Y:S02]  /*8220*/  F2FP.BF16.F32.PACK_AB R73, R80, R73 ;  /* 0x000000495049723e */ /* 0x000fe400000010ff */
[----:B------:R-:W-:Y:S01]  /*8230*/  F2FP.BF16.F32.PACK_AB R72, R88, R72 ;  /* 0x000000485848723e */ /* 0x000fe200000010ff */
[----:B------:R-:W-:Y:S06]  /*8240*/  BRA `(.L_x_255) ;  /* 0x0000000400c07947 */ /* 0x000fec0003800000 */
.L_x_257:
[----:B------:R-:W-:Y:S05]  /*8250*/  @!P2 BRA `(.L_x_259) ;  /* 0x0000000000e8a947 */ /* 0x000fea0003800000 */
        /* <DEDUP_REMOVED lines=10> */
[----:B------:R-:W-:Y:S01]  /*8300*/  ISETP.GE.U32.AND P3, PT, R80, RZ, PT ;  /* 0x000000ff5000720c */ /* 0x000fe20003f66070 */
[----:B------:R-:W-:Y:S01]  /*8310*/  FMUL.FTZ R66, R66, UR10 ;  /* 0x0000000a42427c20 */ /* 0x000fe20008410000 */
[----:B------:R-:W-:Y:S01]  /*8320*/  FMUL.FTZ R64, R65, UR7 ;  /* 0x0000000741407c20 */ /* 0x000fe20008410000 */
[----:B------:R-:W-:Y:S01]  /*8330*/  FMUL.FTZ R75, R67, UR7 ;  /* 0x00000007434b7c20 */ /* 0x000fe20008410000 */
[----:B------:R-:W-:Y:S01]  /*8340*/  FMUL.FTZ R198, R198, UR10 ;  /* 0x0000000ac6c67c20 */ /* 0x000fe20008410000 */
[C---:B------:R-:W-:Y:S01]  /*8350*/  LOP3.LUT P4, RZ, R81.reuse, 0xff0000, RZ, 0xc0, !PT ;  /* 0x00ff000051ff7812 */ /* 0x040fe2000788c0ff */
[--C-:B------:R-:W-:Y:S01]  /*8360*/  FFMA.FTZ R88, R88, UR11, R216.reuse ;  /* 0x0000000b58587c23 */ /* 0x100fe200080100d8 */
[----:B------:R-:W-:Y:S01]  /*8370*/  ISETP.GE.U32.AND.EX P3, PT, R81, 0x1000000, PT, P3 ;  /* 0x010000005100780c */ /* 0x000fe20003f66130 */
[--C-:B------:R-:W-:Y:S01]  /*8380*/  FFMA.FTZ R187, R187, UR11, R216.reuse ;  /* 0x0000000bbbbb7c23 */ /* 0x100fe200080100d8 */
[--C-:B------:R-:W-:Y:S01]  /*8390*/  FFMA.FTZ R89, R89, UR11, R216.reuse ;  /* 0x0000000b59597c23 */ /* 0x100fe200080100d8 */
[----:B------:R-:W-:Y:S01]  /*83a0*/  FFMA.FTZ R162, R162, UR11, R216 ;  /* 0x0000000ba2a27c23 */ /* 0x000fe200080100d8 */
        /* <DEDUP_REMOVED lines=16> */
[----:B------:R-:W-:Y:S01]  /*84b0*/  F2FP.BF16.F32.PACK_AB R75, R75, R64 ;  /* 0x000000404b4b723e */ /* 0x000fe200000010ff */
[----:B------:R-:W-:Y:S01]  /*84c0*/  FMUL.FTZ R64, R163, UR10 ;  /* 0x0000000aa3407c20 */ /* 0x000fe20008410000 */
[----:B------:R-:W-:Y:S01]  /*84d0*/  F2FP.BF16.F32.PACK_AB R74, R0, R74 ;  /* 0x0000004a004a723e */ /* 0x000fe200000010ff */
[----:B------:R-:W-:Y:S01]  /*84e0*/  FMUL.FTZ R0, R65, UR7 ;  /* 0x0000000741007c20 */ /* 0x000fe20008410000 */
[C---:B------:R-:W-:Y:S01]  /*84f0*/  F2FP.BF16.F32.PACK_AB R65, R85.reuse, R65 ;  /* 0x000000415541723e */ /* 0x040fe200000010ff */
[----:B0-----:R-:W-:Y:S01]  /*8500*/  FMUL.FTZ R72, R64, UR7 ;  /* 0x0000000740487c20 */ /* 0x001fe20008410000 */
[C---:B------:R-:W-:Y:S01]  /*8510*/  F2FP.BF16.F32.PACK_AB R64, R84.reuse, R64 ;  /* 0x000000405440723e */ /* 0x040fe200000010ff */
[----:B------:R-:W-:Y:S01]  /*8520*/  FMUL.FTZ R85, R85, UR7 ;  /* 0x0000000755557c20 */ /* 0x000fe20008410000 */
[----:B------:R-:W-:Y:S01]  /*8530*/  FMUL.FTZ R84, R84, UR7 ;  /* 0x0000000754547c20 */ /* 0x000fe20008410000 */
[----:B------:R-:W-:-:S02]  /*8540*/  LOP3.LUT P3, RZ, R80, 0xff0000, RZ, 0xc0, !PT ;  /* 0x00ff000050ff7812 */ /* 0x000fc4000786c0ff */
[C---:B------:R-:W-:Y:S02]  /*8550*/  LOP3.LUT P4, RZ, R80.reuse, 0xff000000, RZ, 0xc0, !PT ;  /* 0xff00000050ff7812 */ /* 0x040fe4000788c0ff */
[C---:B------:R-:W-:Y:S02]  /*8560*/  LOP3.LUT P6, RZ, R80.reuse, 0xff, RZ, 0xc0, !PT ;  /* 0x000000ff50ff7812 */ /* 0x040fe400078cc0ff */
[----:B------:R-:W-:Y:S02]  /*8570*/  LOP3.LUT P5, RZ, R80, 0xff00, RZ, 0xc0, !PT ;  /* 0x0000ff0050ff7812 */ /* 0x000fe400078ac0ff */
[----:B------:R-:W-:Y:S02]  /*8580*/  FSEL R0, R0, RZ, P3 ;  /* 0x000000ff00007208 */ /* 0x000fe40001800000 */
[----:B------:R-:W-:Y:S02]  /*8590*/  FSEL R73, R85, RZ, P4 ;  /* 0x000000ff55497208 */ /* 0x000fe40002000000 */
[----:B------:R-:W-:-:S02]  /*85a0*/  FSEL R72, R72, RZ, P6 ;  /* 0x000000ff48487208 */ /* 0x000fc40003000000 */
[----:B------:R-:W-:Y:S02]  /*85b0*/  FSEL R84, R84, RZ, P5 ;  /* 0x000000ff54547208 */ /* 0x000fe40002800000 */
[----:B------:R-:W-:Y:S02]  /*85c0*/  F2FP.BF16.F32.PACK_AB R66, R198, R66 ;  /* 0x00000042c642723e */ /* 0x000fe400000010ff */
[----:B------:R-:W-:Y:S02]  /*85d0*/  F2FP.BF16.F32.PACK_AB R73, R73, R0 ;  /* 0x000000004949723e */ /* 0x000fe400000010ff */
[----:B------:R-:W-:Y:S01]  /*85e0*/  F2FP.BF16.F32.PACK_AB R72, R84, R72 ;  /* 0x000000485448723e */ /* 0x000fe200000010ff */
[----:B------:R-:W-:Y:S06]  /*85f0*/  BRA `(.L_x_255) ;  /* 0x0000000000d47947 */ /* 0x000fec0003800000 */
.L_x_259:
        /* <DEDUP_REMOVED lines=15> */
[----:B------:R-:W-:Y:S01]  /*86f0*/  FMUL.FTZ R199, R199, UR10 ;  /* 0x0000000ac7c77c20 */ /* 0x000fe20008410000 */
[----:B------:R-:W-:Y:S01]  /*8700*/  FADD.FTZ R84, R84, -R88 ;  /* 0x8000005854547221 */ /* 0x000fe20000010000 */
[----:B------:R-:W-:Y:S01]  /*8710*/  FADD.FTZ R186, R186, -R187 ;  /* 0x800000bbbaba7221 */ /* 0x000fe20000010000 */
[----:B------:R-:W-:Y:S01]  /*8720*/  FADD.FTZ R85, R85, -R89 ;  /* 0x8000005955557221 */ /* 0x000fe20000010000 */
[----:B------:R-:W-:Y:S01]  /*8730*/  ISETP.GE.U32.AND P3, PT, R80, RZ, PT ;  /* 0x000000ff5000720c */ /* 0x000fe20003f66070 */
[----:B------:R-:W-:Y:S01]  /*8740*/  FADD.FTZ R163, R163, -R162 ;  /* 0x800000a2a3a37221 */ /* 0x000fe20000010000 */
[----:B------:R-:W-:Y:S01]  /*8750*/  FMUL.FTZ R0, R0, UR7 ;  /* 0x0000000700007c20 */ /* 0x000fe20008410000 */
[----:B------:R-:W-:Y:S01]  /*8760*/  FMUL.FTZ R188, R188, UR7 ;  /* 0x00000007bcbc7c20 */ /* 0x000fe20008410000 */
[----:B------:R-:W-:Y:S01]  /*8770*/  FMUL.FTZ R190, R190, UR7 ;  /* 0x00000007bebe7c20 */ /* 0x000fe20008410000 */
[----:B------:R-:W-:Y:S01]  /*8780*/  FMUL.FTZ R199, R199, UR7 ;  /* 0x00000007c7c77c20 */ /* 0x000fe20008410000 */
[C---:B------:R-:W-:Y:S01]  /*8790*/  LOP3.LUT P4, RZ, R81.reuse, 0xff0000, RZ, 0xc0, !PT ;  /* 0x00ff000051ff7812 */ /* 0x040fe2000788c0ff */
[----:B------:R-:W-:Y:S01]  /*87a0*/  FMUL.FTZ R186, R186, UR10 ;  /* 0x0000000ababa7c20 */ /* 0x000fe20008410000 */
[----:B------:R-:W-:Y:S01]  /*87b0*/  LOP3.LUT P6, RZ, R81, 0xff, RZ, 0xc0, !PT ;  /* 0x000000ff51ff7812 */ /* 0x000fe200078cc0ff */
[----:B------:R-:W-:Y:S01]  /*87c0*/  FMUL.FTZ R85, R85, UR10 ;  /* 0x0000000a55557c20 */ /* 0x000fe20008410000 */
[C---:B------:R-:W-:Y:S01]  /*87d0*/  LOP3.LUT P5, RZ, R81.reuse, 0xff00, RZ, 0xc0, !PT ;  /* 0x0000ff0051ff7812 */ /* 0x040fe200078ac0ff */
[----:B------:R-:W-:Y:S01]  /*87e0*/  FMUL.FTZ R84, R84, UR10 ;  /* 0x0000000a54547c20 */ /* 0x000fe20008410000 */
[----:B------:R-:W-:Y:S01]  /*87f0*/  ISETP.GE.U32.AND.EX P3, PT, R81, 0x1000000, PT, P3 ;  /* 0x010000005100780c */ /* 0x000fe20003f66130 */
[----:B------:R-:W-:Y:S01]  /*8800*/  FMUL.FTZ R163, R163, UR10 ;  /* 0x0000000aa3a37c20 */ /* 0x000fe20008410000 */
[----:B------:R-:W-:Y:S01]  /*8810*/  FSEL R75, R188, RZ, P4 ;  /* 0x000000ffbc4b7208 */ /* 0x000fe20002000000 */
[----:B------:R-:W-:Y:S01]  /*8820*/  FMUL.FTZ R186, R186, UR7 ;  /* 0x00000007baba7c20 */ /* 0x000fe20008410000 */
[----:B------:R-:W-:Y:S01]  /*8830*/  FSEL R0, R0, RZ, P3 ;  /* 0x000000ff00007208 */ /* 0x000fe20001800000 */
[----:B------:R-:W-:Y:S01]  /*8840*/  FMUL.FTZ R85, R85, UR7 ;  /* 0x0000000755557c20 */ /* 0x000fe20008410000 */
[----:B------:R-:W-:Y:S01]  /*8850*/  FSEL R74, R190, RZ, P6 ;  /* 0x000000ffbe4a7208 */ /* 0x000fe20003000000 */
[----:B------:R-:W-:Y:S01]  /*8860*/  FMUL.FTZ R84, R84, UR7 ;  /* 0x0000000754547c20 */ /* 0x000fe20008410000 */
[----:B------:R-:W-:Y:S01]  /*8870*/  FSEL R199, R199, RZ, P5 ;  /* 0x000000ffc7c77208 */ /* 0x000fe20002800000 */
[----:B------:R-:W-:Y:S01]  /*8880*/  FMUL.FTZ R163, R163, UR7 ;  /* 0x00000007a3a37c20 */ /* 0x000fe20008410000 */
[----:B------:R-:W-:-:S02]  /*8890*/  LOP3.LUT P3, RZ, R80, 0xff0000, RZ, 0xc0, !PT ;  /* 0x00ff000050ff7812 */ /* 0x000fc4000786c0ff */
[C---:B------:R-:W-:Y:S02]  /*88a0*/  LOP3.LUT P4, RZ, R80.reuse, 0xff000000, RZ, 0xc0, !PT ;  /* 0xff00000050ff7812 */ /* 0x040fe4000788c0ff */
[C---:B------:R-:W-:Y:S02]  /*88b0*/  LOP3.LUT P6, RZ, R80.reuse, 0xff00, RZ, 0xc0, !PT ;  /* 0x0000ff0050ff7812 */ /* 0x040fe400078cc0ff */
[----:B------:R-:W-:Y:S02]  /*88c0*/  LOP3.LUT P5, RZ, R80, 0xff, RZ, 0xc0, !PT ;  /* 0x000000ff50ff7812 */ /* 0x000fe400078ac0ff */
[----:B0-----:R-:W-:Y:S02]  /*88d0*/  FSEL R73, R186, RZ, P3 ;  /* 0x000000ffba497208 */ /* 0x001fe40001800000 */
[----:B------:R-:W-:Y:S02]  /*88e0*/  FSEL R85, R85, RZ, P4 ;  /* 0x000000ff55557208 */ /* 0x000fe40002000000 */
[----:B------:R-:W-:-:S02]  /*88f0*/  FSEL R72, R84, RZ, P6 ;  /* 0x000000ff54487208 */ /* 0x000fc40003000000 */
[----:B------:R-:W-:Y:S02]  /*8900*/  FSEL R163, R163, RZ, P5 ;  /* 0x000000ffa3a37208 */ /* 0x000fe40002800000 */
[----:B------:R-:W-:Y:S02]  /*8910*/  F2FP.BF16.F32.PACK_AB R75, R0, R75 ;  /* 0x0000004b004b723e */ /* 0x000fe400000010ff */
[----:B------:R-:W-:Y:S02]  /*8920*/  F2FP.BF16.F32.PACK_AB R74, R199, R74 ;  /* 0x0000004ac74a723e */ /* 0x000fe400000010ff */
[----:B------:R-:W-:Y:S02]  /*8930*/  F2FP.BF16.F32.PACK_AB R73, R85, R73 ;  /* 0x000000495549723e */ /* 0x000fe400000010ff */
[----:B------:R-:W-:-:S07]  /*8940*/  F2FP.BF16.F32.PACK_AB R72, R72, R163 ;  /* 0x000000a34848723e */ /* 0x000fce00000010ff */
.L_x_255:
        /* <DEDUP_REMOVED lines=13> */
[----:B------:R-:W-:Y:S01]  /*8a20*/  FFMA.FTZ R99, R99, UR11, R216 ;  /* 0x0000000b63637c23 */ /* 0x000fe200080100d8 */
[----:B------:R-:W-:Y:S01]  /*8a30*/  PRMT R64, R58, 0x7632, R64 ;  /* 0x000076323a407816 */ /* 0x000fe20000000040 */
[--C-:B------:R-:W-:Y:S01]  /*8a40*/  FFMA.FTZ R91, R91, UR11, R216.reuse ;  /* 0x0000000b5b5b7c23 */ /* 0x100fe200080100d8 */
[----:B------:R-:W-:Y:S01]  /*8a50*/  FFMA.FTZ R95, R95, UR11, R216 ;  /* 0x0000000b5f5f7c23 */ /* 0x000fe200080100d8 */
[----:B------:R-:W-:Y:S01]  /*8a60*/  FADD.FTZ R99, R98, -R99 ;  /* 0x8000006362637221 */ /* 0x000fe20000010000 */
[----:B------:R-:W-:Y:S01]  /*8a70*/  SHF.L.U32 R67, R64, 0x10, RZ ;  /* 0x0000001040437819 */ /* 0x000fe200000006ff */
[----:B------:R-:W-:Y:S02]  /*8a80*/  IMAD.U32 R0, R0, 0x10000, RZ ;  /* 0x0001000000007824 */ /* 0x000fe400078e00ff */
[----:B------:R-:W-:Y:S01]  /*8a90*/  FADD.FTZ R91, R90, -R91 ;  /* 0x8000005b5a5b7221 */ /* 0x000fe20000010000 */
[----:B------:R-:W-:-:S02]  /*8aa0*/  IMAD.U32 R64, R59, 0x10000, RZ ;  /* 0x000100003b407824 */ /* 0x000fc400078e00ff */
[----:B------:R-:W-:Y:S01]  /*8ab0*/  FADD.FTZ R66, R94, -R95 ;  /* 0x8000005f5e427221 */ /* 0x000fe20000010000 */
[----:B------:R-:W-:Y:S01]  /*8ac0*/  FFMA.FTZ R0, R99, UR10, R0 ;  /* 0x0000000a63007c23 */ /* 0x000fe20008010000 */
[----:B------:R-:W-:Y:S01]  /*8ad0*/  ISETP.GE.U32.AND P3, PT, R142, RZ, PT ;  /* 0x000000ff8e00720c */ /* 0x000fe20003f66070 */
[----:B------:R-:W-:Y:S01]  /*8ae0*/  FFMA.FTZ R91, R91, UR10, R64 ;  /* 0x0000000a5b5b7c23 */ /* 0x000fe20008010040 */
[----:B------:R-:W-:Y:S01]  /*8af0*/  FFMA.FTZ R66, R66, UR10, R67 ;  /* 0x0000000a42427c23 */ /* 0x000fe20008010043 */
[----:B------:R-:W-:Y:S01]  /*8b00*/  LOP3.LUT P5, RZ, R143, 0xff0000, RZ, 0xc0, !PT ;  /* 0x00ff00008fff7812 */ /* 0x000fe200078ac0ff */
[--C-:B------:R-:W-:Y:S01]  /*8b10*/  FFMA.FTZ R93, R93, UR11, R216.reuse ;  /* 0x0000000b5d5d7c23 */ /* 0x100fe200080100d8 */
[----:B------:R-:W-:Y:S01]  /*8b20*/  FMUL.FTZ R75, R91, UR7 ;  /* 0x000000075b4b7c20 */ /* 0x000fe20008410000 */
[C---:B------:R-:W-:Y:S01]  /*8b30*/  F2FP.BF16.F32.PACK_AB R67, R0.reuse, R91 ;  /* 0x0000005b0043723e */ /* 0x040fe200000010ff */
[----:B------:R-:W-:Y:S01]  /*8b40*/  FMUL.FTZ R0, R0, UR7 ;  /* 0x0000000700007c20 */ /* 0x000fe20008410000 */
[----:B------:R-:W-:Y:S01]  /*8b50*/  ISETP.GE.U32.AND.EX P3, PT, R143, 0x1000000, PT, P3 ;  /* 0x010000008f00780c */ /* 0x000fe20003f66130 */
[--C-:B------:R-:W-:Y:S01]  /*8b60*/  FFMA.FTZ R65, R193, UR11, R216.reuse ;  /* 0x0000000bc1417c23 */ /* 0x100fe200080100d8 */
[----:B0-----:R-:W-:Y:S01]  /*8b70*/  FSEL R71, R75, RZ, P5 ;  /* 0x000000ff4b477208 */ /* 0x001fe20002800000 */
[----:B------:R-:W-:Y:S01]  /*8b80*/  FADD.FTZ R97, R97, -R93 ;  /* 0x8000005d61617221 */ /* 0x000fe20000010000 */
[----:B------:R-:W-:Y:S01]  /*8b90*/  FSEL R64, R0, RZ, P3 ;  /* 0x000000ff00407208 */ /* 0x000fe20001800000 */
[----:B------:R-:W-:Y:S01]  /*8ba0*/  FADD.FTZ R65, R192, -R65 ;  /* 0x80000041c0417221 */ /* 0x000fe20000010000 */
[----:B------:R-:W-:Y:S01]  /*8bb0*/  PRMT R69, R57, 0x7632, R69 ;  /* 0x0000763239457816 */ /* 0x000fe20000000045 */
[--C-:B------:R-:W-:Y:S01]  /*8bc0*/  FFMA.FTZ R195, R195, UR11, R216.reuse ;  /* 0x0000000bc3c37c23 */ /* 0x100fe200080100d8 */
[----:B------:R-:W-:Y:S01]  /*8bd0*/  F2FP.BF16.F32.PACK_AB R71, R64, R71 ;  /* 0x000000474047723e */ /* 0x000fe200000010ff */
[----:B------:R-:W-:Y:S01]  /*8be0*/  FFMA.FTZ R92, R92, UR11, R216 ;  /* 0x0000000b5c5c7c23 */ /* 0x000fe200080100d8 */
[----:B------:R-:W-:Y:S01]  /*8bf0*/  SHF.L.U32 R64, R58, 0x10, RZ ;  /* 0x000000103a407819 */ /* 0x000fe200000006ff */
[----:B------:R-:W-:Y:S01]  /*8c00*/  IMAD.U32 R69, R69, 0x10000, RZ ;  /* 0x0001000045457824 */ /* 0x000fe200078e00ff */
[----:B------:R-:W-:Y:S01]  /*8c10*/  ISETP.GE.U32.AND P4, PT, R78, RZ, PT ;  /* 0x000000ff4e00720c */ /* 0x000fe20003f86070 */
[----:B------:R-:W-:Y:S01]  /*8c20*/  FADD.FTZ R194, R194, -R195 ;  /* 0x800000c3c2c27221 */ /* 0x000fe20000010000 */
[----:B------:R-:W-:Y:S01]  /*8c30*/  LOP3.LUT P5, RZ, R79, 0xff0000, RZ, 0xc0, !PT ;  /* 0x00ff00004fff7812 */ /* 0x000fe200078ac0ff */
[----:B------:R-:W-:Y:S01]  /*8c40*/  FFMA.FTZ R65, R65, UR10, R64 ;  /* 0x0000000a41417c23 */ /* 0x000fe20008010040 */
[----:B------:R-:W-:Y:S01]  /*8c50*/  FFMA.FTZ R97, R97, UR10, R69 ;  /* 0x0000000a61617c23 */ /* 0x000fe20008010045 */
[----:B------:R-:W-:Y:S01]  /*8c60*/  IMAD.U32 R69, R57, 0x10000, RZ ;  /* 0x0001000039457824 */ /* 0x000fe200078e00ff */
[----:B------:R-:W-:Y:S01]  /*8c70*/  ISETP.GE.U32.AND.EX P3, PT, R79, 0x1000000, PT, P4 ;  /* 0x010000004f00780c */ /* 0x000fe20003f66140 */
[----:B------:R-:W-:Y:S01]  /*8c80*/  FMUL.FTZ R64, R65, UR7 ;  /* 0x0000000741407c20 */ /* 0x000fe20008410000 */
[----:B------:R-:W-:Y:S01]  /*8c90*/  LOP3.LUT P4, RZ, R79, 0xff, RZ, 0xc0, !PT ;  /* 0x000000ff4fff7812 */ /* 0x000fe2000788c0ff */
[----:B------:R-:W-:Y:S01]  /*8ca0*/  FFMA.FTZ R194, R194, UR10, R69 ;  /* 0x0000000ac2c27c23 */ /* 0x000fe20008010045 */
[----:B------:R-:W-:Y:S01]  /*8cb0*/  PRMT R68, R56, 0x7632, R68 ;  /* 0x0000763238447816 */ /* 0x000fe20000000044 */
[----:B------:R-:W-:Y:S01]  /*8cc0*/  FMUL.FTZ R70, R66, UR7 ;  /* 0x0000000742467c20 */ /* 0x000fe20008410000 */
[----:B------:R-:W-:Y:S01]  /*8cd0*/  FSEL R75, R75, RZ, P5 ;  /* 0x000000ff4b4b7208 */ /* 0x000fe20002800000 */
[----:B------:R-:W-:Y:S01]  /*8ce0*/  FMUL.FTZ R69, R194, UR7 ;  /* 0x00000007c2457c20 */ /* 0x000fe20008410000 */
[----:B------:R-:W-:Y:S01]  /*8cf0*/  FSEL R0, R0, RZ, P3 ;  /* 0x000000ff00007208 */ /* 0x000fe20001800000 */
[----:B------:R-:W-:Y:S01]  /*8d00*/  FADD.FTZ R96, R96, -R92 ;  /* 0x8000005c60607221 */ /* 0x000fe20000010000 */
[----:B------:R-:W-:Y:S01]  /*8d10*/  FSEL R74, R64, RZ, P4 ;  /* 0x000000ff404a7208 */ /* 0x000fe20002000000 */
[----:B------:R-:W-:Y:S01]  /*8d20*/  FFMA.FTZ R86, R86, UR11, R216 ;  /* 0x0000000b56567c23 */ /* 0x000fe200080100d8 */
[----:B------:R-:W-:-:S02]  /*8d30*/  SHF.L.U32 R68, R68, 0x10, RZ ;  /* 0x0000001044447819 */ /* 0x000fc400000006ff */
[----:B------:R-:W-:Y:S01]  /*8d40*/  LOP3.LUT P6, RZ, R79, 0xff00, RZ, 0xc0, !PT ;  /* 0x0000ff004fff7812 */ /* 0x000fe200078cc0ff */
[----:B------:R-:W-:Y:S01]  /*8d50*/  FADD.FTZ R87, R87, -R86 ;  /* 0x8000005657577221 */ /* 0x000fe20000010000 */
[----:B------:R-:W-:Y:S01]  /*8d60*/  LOP3.LUT P4, RZ, R78, 0xff0000, RZ, 0xc0, !PT ;  /* 0x00ff00004eff7812 */ /* 0x000fe2000788c0ff */
[----:B------:R-:W-:Y:S01]  /*8d70*/  FFMA.FTZ R96, R96, UR10, R68 ;  /* 0x0000000a60607c23 */ /* 0x000fe20008010044 */
[----:B------:R-:W-:Y:S02]  /*8d80*/  F2FP.BF16.F32.PACK_AB R75, R0, R75 ;  /* 0x0000004b004b723e */ /* 0x000fe400000010ff */
[----:B------:R-:W-:Y:S02]  /*8d90*/  FSEL R0, R70, RZ, P6 ;  /* 0x000000ff46007208 */ /* 0x000fe40003000000 */
[----:B------:R-:W-:Y:S02]  /*8da0*/  FSEL R73, R69, RZ, P4 ;  /* 0x000000ff45497208 */ /* 0x000fe40002000000 */
[----:B------:R-:W-:-:S02]  /*8db0*/  LOP3.LUT P5, RZ, R143, 0xff, RZ, 0xc0, !PT ;  /* 0x000000ff8fff7812 */ /* 0x000fc400078ac0ff */
[----:B------:R-:W-:Y:S02]  /*8dc0*/  LOP3.LUT P3, RZ, R143, 0xff00, RZ, 0xc0, !PT ;  /* 0x0000ff008fff7812 */ /* 0x000fe4000786c0ff */
[----:B------:R-:W-:Y:S02]  /*8dd0*/  LOP3.LUT P4, RZ, R142, 0xff0000, RZ, 0xc0, !PT ;  /* 0x00ff00008eff7812 */ /* 0x000fe4000788c0ff */
[----:B------:R-:W-:Y:S02]  /*8de0*/  SHF.L.U32 R68, R56, 0x10, RZ ;  /* 0x0000001038447819 */ /* 0x000fe400000006ff */
[----:B------:R-:W-:Y:S01]  /*8df0*/  F2FP.BF16.F32.PACK_AB R74, R0, R74 ;  /* 0x0000004a004a723e */ /* 0x000fe200000010ff */
[----:B------:R-:W-:Y:S01]  /*8e00*/  FMUL.FTZ R0, R97, UR7 ;  /* 0x0000000761007c20 */ /* 0x000fe20008410000 */
[----:B------:R-:W-:Y:S01]  /*8e10*/  FSEL R64, R64, RZ, P5 ;  /* 0x000000ff40407208 */ /* 0x000fe20002800000 */
[----:B------:R-:W-:Y:S01]  /*8e20*/  FFMA.FTZ R87, R87, UR10, R68 ;  /* 0x0000000a57577c23 */ /* 0x000fe20008010044 */
[----:B------:R-:W-:Y:S01]  /*8e30*/  FSEL R70, R70, RZ, P3 ;  /* 0x000000ff46467208 */ /* 0x000fe20001800000 */
[----:B------:R-:W-:Y:S01]  /*8e40*/  FMUL.FTZ R68, R96, UR7 ;  /* 0x0000000760447c20 */ /* 0x000fe20008410000 */
[----:B------:R-:W-:Y:S01]  /*8e50*/  FSEL R69, R69, RZ, P4 ;  /* 0x000000ff45457208 */ /* 0x000fe20002000000 */
[----:B------:R-:W-:Y:S01]  /*8e60*/  FMUL.FTZ R79, R87, UR7 ;  /* 0x00000007574f7c20 */ /* 0x000fe20008410000 */
[----:B------:R-:W-:-:S02]  /*8e70*/  LOP3.LUT P4, RZ, R142, 0xff000000, RZ, 0xc0, !PT ;  /* 0xff0000008eff7812 */ /* 0x000fc4000788c0ff */
[----:B------:R-:W-:Y:S02]  /*8e80*/  LOP3.LUT P5, RZ, R78, 0xff000000, RZ, 0xc0, !PT ;  /* 0xff0000004eff7812 */ /* 0x000fe400078ac0ff */
[----:B------:R-:W-:Y:S02]  /*8e90*/  F2FP.BF16.F32.PACK_AB R70, R70, R64 ;  /* 0x000000404646723e */ /* 0x000fe400000010ff */
[----:B------:R-:W-:Y:S02]  /*8ea0*/  FSEL R64, R0, RZ, P4 ;  /* 0x000000ff00407208 */ /* 0x000fe40002000000 */
[----:B------:R-:W-:Y:S02]  /*8eb0*/  LOP3.LUT P6, RZ, R78, 0xff00, RZ, 0xc0, !PT ;  /* 0x0000ff004eff7812 */ /* 0x000fe400078cc0ff */
[----:B------:R-:W-:Y:S02]  /*8ec0*/  FSEL R0, R0, RZ, P5 ;  /* 0x000000ff00007208 */ /* 0x000fe40002800000 */
[----:B------:R-:W-:-:S02]  /*8ed0*/  LOP3.LUT P4, RZ, R142, 0xff, RZ, 0xc0, !PT ;  /* 0x000000ff8eff7812 */ /* 0x000fc4000788c0ff */
[----:B------:R-:W-:Y:S02]  /*8ee0*/  LOP3.LUT P3, RZ, R78, 0xff, RZ, 0xc0, !PT ;  /* 0x000000ff4eff7812 */ /* 0x000fe4000786c0ff */
[----:B------:R-:W-:Y:S02]  /*8ef0*/  LOP3.LUT P5, RZ, R142, 0xff00, RZ, 0xc0, !PT ;  /* 0x0000ff008eff7812 */ /* 0x000fe400078ac0ff */
[C---:B------:R-:W-:Y:S02]  /*8f00*/  FSEL R72, R68.reuse, RZ, P6 ;  /* 0x000000ff44487208 */ /* 0x040fe40003000000 */
[C---:B------:R-:W-:Y:S02]  /*8f10*/  FSEL R81, R79.reuse, RZ, P4 ;  /* 0x000000ff4f517208 */ /* 0x040fe40002000000 */
[----:B------:R-:W-:Y:S02]  /*8f20*/  FSEL R68, R68, RZ, P5 ;  /* 0x000000ff44447208 */ /* 0x000fe40002800000 */
[----:B------:R-:W-:-:S02]  /*8f30*/  FSEL R79, R79, RZ, P3 ;  /* 0x000000ff4f4f7208 */ /* 0x000fc40001800000 */
[----:B------:R-:W-:Y:S02]  /*8f40*/  F2FP.BF16.F32.PACK_AB R66, R66, R65 ;  /* 0x000000414242723e */ /* 0x000fe400000010ff */
[----:B------:R-:W-:Y:S02]  /*8f50*/  F2FP.BF16.F32.PACK_AB R69, R64, R69 ;  /* 0x000000454045723e */ /* 0x000fe400000010ff */
[----:B------:R-:W-:Y:S02]  /*8f60*/  F2FP.BF16.F32.PACK_AB R65, R97, R194 ;  /* 0x000000c26141723e */ /* 0x000fe400000010ff */
[----:B------:R-:W-:Y:S02]  /*8f70*/  F2FP.BF16.F32.PACK_AB R73, R0, R73 ;  /* 0x000000490049723e */ /* 0x000fe400000010ff */
[----:B------:R-:W-:Y:S02]  /*8f80*/  F2FP.BF16.F32.PACK_AB R64, R96, R87 ;  /* 0x000000576040723e */ /* 0x000fe400000010ff */
[----:B------:R-:W-:-:S02]  /*8f90*/  F2FP.BF16.F32.PACK_AB R68, R68, R81 ;  /* 0x000000514444723e */ /* 0x000fc400000010ff */
[----:B------:R-:W-:Y:S01]  /*8fa0*/  F2FP.BF16.F32.PACK_AB R72, R72, R79 ;  /* 0x0000004f4848723e */ /* 0x000fe200000010ff */
[----:B------:R-:W-:Y:S06]  /*8fb0*/  BRA `(.L_x_263) ;  /* 0x0000001c00b07947 */ /* 0x000fec0003800000 */
.L_x_262:
[----:B0-----:R-:W-:Y:S01]  /*8fc0*/  PRMT R70, R57, 0x7632, R70 ;  /* 0x0000763239467816 */ /* 0x001fe20000000046 */
[----:B------:R-:W-:Y:S01]  /*8fd0*/  FFMA.FTZ R93, R93, UR11, R216 ;  /* 0x0000000b5d5d7c23 */ /* 0x000fe200080100d8 */
[----:B------:R-:W-:Y:S01]  /*8fe0*/  PRMT R72, R59, 0x7632, R72 ;  /* 0x000076323b487816 */ /* 0x000fe20000000048 */
[--C-:B------:R-:W-:Y:S01]  /*8ff0*/  FFMA.FTZ R91, R91, UR11, R216.reuse ;  /* 0x0000000b5b5b7c23 */ /* 0x100fe200080100d8 */
[--C-:B------:R-:W-:Y:S01]  /*9000*/  FFMA.FTZ R69, R99, UR11, R216.reuse ;  /* 0x0000000b63457c23 */ /* 0x100fe200080100d8 */
[----:B------:R-:W-:Y:S01]  /*9010*/  FADD.FTZ R68, R97, -R93 ;  /* 0x8000005d61447221 */ /* 0x000fe20000010000 */
[----:B------:R-:W-:Y:S01]  /*9020*/  IMAD.U32 R70, R70, 0x10000, RZ ;  /* 0x0001000046467824 */ /* 0x000fe200078e00ff */
[----:B------:R-:W-:Y:S01]  /*9030*/  PRMT R71, R58, 0x7632, R71 ;  /* 0x000076323a477816 */ /* 0x000fe20000000047 */
[----:B------:R-:W-:Y:S01]  /*9040*/  FFMA.FTZ R95, R95, UR11, R216 ;  /* 0x0000000b5f5f7c23 */ /* 0x000fe200080100d8 */
[----:B------:R-:W-:Y:S01]  /*9050*/  FADD.FTZ R90, R90, -R91 ;  /* 0x8000005b5a5a7221 */ /* 0x000fe20000010000 */
[----:B------:R-:W-:Y:S01]  /*9060*/  FFMA.FTZ R68, R68, UR10, R70 ;  /* 0x0000000a44447c23 */ /* 0x000fe20008010046 */
[----:B------:R-:W-:Y:S01]  /*9070*/  SHF.L.U32 R70, R59, 0x10, RZ ;  /* 0x000000103b467819 */ /* 0x000fe200000006ff */
[----:B------:R-:W-:Y:S01]  /*9080*/  FADD.FTZ R69, R98, -R69 ;  /* 0x8000004562457221 */ /* 0x000fe20000010000 */
[----:B------:R-:W-:-:S02]  /*9090*/  IMAD.U32 R72, R72, 0x10000, RZ ;  /* 0x0001000048487824 */ /* 0x000fc400078e00ff */
[----:B------:R-:W-:Y:S01]  /*90a0*/  FFMA.FTZ R193, R193, UR11, R216 ;  /* 0x0000000bc1c17c23 */ /* 0x000fe200080100d8 */
[----:B------:R-:W-:Y:S01]  /*90b0*/  SHF.L.U32 R71, R71, 0x10, RZ ;  /* 0x0000001047477819 */ /* 0x000fe200000006ff */
[----:B------:R-:W-:Y:S01]  /*90c0*/  FADD.FTZ R0, R94, -R95 ;  /* 0x8000005f5e007221 */ /* 0x000fe20000010000 */
[----:B------:R-:W-:Y:S01]  /*90d0*/  FFMA.FTZ R69, R69, UR10, R72 ;  /* 0x0000000a45457c23 */ /* 0x000fe20008010048 */
[----:B------:R-:W-:Y:S01]  /*90e0*/  FFMA.FTZ R90, R90, UR10, R70 ;  /* 0x0000000a5a5a7c23 */ /* 0x000fe20008010046 */
[----:B------:R-:W-:Y:S01]  /*90f0*/  ISETP.GE.U32.AND P3, PT, R78, RZ, PT ;  /* 0x000000ff4e00720c */ /* 0x000fe20003f66070 */
[----:B------:R-:W-:Y:S01]  /*9100*/  FFMA.FTZ R195, R195, UR11, R216 ;  /* 0x0000000bc3c37c23 */ /* 0x000fe200080100d8 */
[----:B------:R-:W-:Y:S01]  /*9110*/  FADD.FTZ R193, R192, -R193 ;  /* 0x800000c1c0c17221 */ /* 0x000fe20000010000 */
[----:B------:R-:W-:Y:S02]  /*9120*/  IMAD.U32 R70, R58, 0x10000, RZ ;  /* 0x000100003a467824 */ /* 0x000fe400078e00ff */
[----:B------:R-:W-:Y:S01]  /*9130*/  FFMA.FTZ R0, R0, UR10, R71 ;  /* 0x0000000a00007c23 */ /* 0x000fe20008010047 */
[----:B------:R-:W-:Y:S01]  /*9140*/  FMUL.FTZ R90, R90, UR7 ;  /* 0x000000075a5a7c20 */ /* 0x000fe20008410000 */
[----:B------:R-:W-:Y:S01]  /*9150*/  FMUL.FTZ R69, R69, UR7 ;  /* 0x0000000745457c20 */ /* 0x000fe20008410000 */
[----:B------:R-:W-:Y:S01]  /*9160*/  SHF.L.U32 R71, R57, 0x10, RZ ;  /* 0x0000001039477819 */ /* 0x000fe200000006ff */
[----:B------:R-:W-:Y:S01]  /*9170*/  FADD.FTZ R195, R194, -R195 ;  /* 0x800000c3c2c37221 */ /* 0x000fe20000010000 */
[----:B------:R-:W-:Y:S01]  /*9180*/  LOP3.LUT P6, RZ, R79, 0xff0000, RZ, 0xc0, !PT ;  /* 0x00ff00004fff7812 */ /* 0x000fe200078cc0ff */
[----:B------:R-:W-:Y:S01]  /*9190*/  FFMA.FTZ R70, R193, UR10, R70 ;  /* 0x0000000ac1467c23 */ /* 0x000fe20008010046 */
[----:B------:R-:W-:Y:S01]  /*91a0*/  ISETP.GE.U32.AND.EX P3, PT, R79, 0x1000000, PT, P3 ;  /* 0x010000004f00780c */ /* 0x000fe20003f66130 */
[----:B------:R-:W-:Y:S01]  /*91b0*/  FFMA.FTZ R195, R195, UR10, R71 ;  /* 0x0000000ac3c37c23 */ /* 0x000fe20008010047 */
[----:B------:R-:W-:Y:S01]  /*91c0*/  LOP3.LUT P5, RZ, R143, 0xff0000, RZ, 0xc0, !PT ;  /* 0x00ff00008fff7812 */ /* 0x000fe200078ac0ff */
[----:B------:R-:W-:Y:S01]  /*91d0*/  FMUL.FTZ R70, R70, UR7 ;  /* 0x0000000746467c20 */ /* 0x000fe20008410000 */
[----:B------:R-:W-:Y:S01]  /*91e0*/  ISETP.GE.U32.AND P4, PT, R142, RZ, PT ;  /* 0x000000ff8e00720c */ /* 0x000fe20003f86070 */
[----:B------:R-:W-:Y:S01]  /*91f0*/  FMUL.FTZ R68, R68, UR7 ;  /* 0x0000000744447c20 */ /* 0x000fe20008410000 */
[----:B------:R-:W-:Y:S01]  /*9200*/  FSEL R80, R90, RZ, P6 ;  /* 0x000000ff5a507208 */ /* 0x000fe20003000000 */
[--C-:B------:R-:W-:Y:S01]  /*9210*/  FFMA.FTZ R92, R92, UR11, R216.reuse ;  /* 0x0000000b5c5c7c23 */ /* 0x100fe200080100d8 */
[----:B------:R-:W-:Y:S01]  /*9220*/  FSEL R75, R69, RZ, P3 ;  /* 0x000000ff454b7208 */ /* 0x000fe20001800000 */
[----:B------:R-:W-:Y:S01]  /*9230*/  FFMA.FTZ R86, R86, UR11, R216 ;  /* 0x0000000b56567c23 */ /* 0x000fe200080100d8 */
[C---:B------:R-:W-:Y:S01]  /*9240*/  LOP3.LUT P6, RZ, R79.reuse, 0xff, RZ, 0xc0, !PT ;  /* 0x000000ff4fff7812 */ /* 0x040fe200078cc0ff */
[----:B------:R-:W-:Y:S01]  /*9250*/  FADD.FTZ R96, R96, -R92 ;  /* 0x8000005c60607221 */ /* 0x000fe20000010000 */
[----:B------:R-:W-:Y:S01]  /*9260*/  LOP3.LUT P3, RZ, R79, 0xff00, RZ, 0xc0, !PT ;  /* 0x0000ff004fff7812 */ /* 0x000fe2000786c0ff */
[----:B------:R-:W-:Y:S01]  /*9270*/  FMUL.FTZ R79, R0, UR7 ;  /* 0x00000007004f7c20 */ /* 0x000fe20008410000 */
[----:B------:R-:W-:Y:S01]  /*9280*/  FSEL R71, R90, RZ, P5 ;  /* 0x000000ff5a477208 */ /* 0x000fe20002800000 */
[----:B------:R-:W-:Y:S01]  /*9290*/  FMUL.FTZ R0, R195, UR7 ;  /* 0x00000007c3007c20 */ /* 0x000fe20008410000 */
[----:B------:R-:W-:Y:S01]  /*92a0*/  LOP3.LUT P5, RZ, R143, 0xff, RZ, 0xc0, !PT ;  /* 0x000000ff8fff7812 */ /* 0x000fe200078ac0ff */
[----:B------:R-:W-:Y:S01]  /*92b0*/  FADD.FTZ R87, R87, -R86 ;  /* 0x8000005657577221 */ /* 0x000fe20000010000 */
[----:B------:R-:W-:-:S02]  /*92c0*/  ISETP.GE.U32.AND.EX P4, PT, R143, 0x1000000, PT, P4 ;  /* 0x010000008f00780c */ /* 0x000fc40003f86140 */
[C---:B------:R-:W-:Y:S02]  /*92d0*/  FSEL R73, R70.reuse, RZ, P6 ;  /* 0x000000ff46497208 */ /* 0x040fe40003000000 */
[----:B------:R-:W-:Y:S02]  /*92e0*/  FSEL R81, R69, RZ, P4 ;  /* 0x000000ff45517208 */ /* 0x000fe40002000000 */
[----:B------:R-:W-:Y:S02]  /*92f0*/  FSEL R70, R70, RZ, P5 ;  /* 0x000000ff46467208 */ /* 0x000fe40002800000 */
[----:B------:R-:W-:Y:S02]  /*9300*/  FSEL R74, R79, RZ, P3 ;  /* 0x000000ff4f4a7208 */ /* 0x000fe40001800000 */
[----:B------:R-:W-:Y:S02]  /*9310*/  LOP3.LUT P4, RZ, R143, 0xff00, RZ, 0xc0, !PT ;  /* 0x0000ff008fff7812 */ /* 0x000fe4000788c0ff */
[----:B------:R-:W-:-:S02]  /*9320*/  LOP3.LUT P5, RZ, R142, 0xff0000, RZ, 0xc0, !PT ;  /* 0x00ff00008eff7812 */ /* 0x000fc400078ac0ff */
[----:B------:R-:W-:Y:S02]  /*9330*/  LOP3.LUT P3, RZ, R142, 0xff000000, RZ, 0xc0, !PT ;  /* 0xff0000008eff7812 */ /* 0x000fe4000786c0ff */
[----:B------:R-:W-:Y:S02]  /*9340*/  FSEL R79, R79, RZ, P4 ;  /* 0x000000ff4f4f7208 */ /* 0x000fe40002000000 */
[----:B------:R-:W-:Y:S02]  /*9350*/  FSEL R72, R0, RZ, P5 ;  /* 0x000000ff00487208 */ /* 0x000fe40002800000 */
[----:B------:R-:W-:Y:S02]  /*9360*/  FSEL R69, R68, RZ, P3 ;  /* 0x000000ff44457208 */ /* 0x000fe40001800000 */
[C---:B------:R-:W-:Y:S02]  /*9370*/  LOP3.LUT P6, RZ, R78.reuse, 0xff0000, RZ, 0xc0, !PT ;  /* 0x00ff00004eff7812 */ /* 0x040fe400078cc0ff */
[----:B------:R-:W-:-:S02]  /*9380*/  LOP3.LUT P4, RZ, R78, 0xff000000, RZ, 0xc0, !PT ;  /* 0xff0000004eff7812 */ /* 0x000fc4000788c0ff */
[C---:B------:R-:W-:Y:S02]  /*9390*/  LOP3.LUT P5, RZ, R78.reuse, 0xff00, RZ, 0xc0, !PT ;  /* 0x0000ff004eff7812 */ /* 0x040fe400078ac0ff */
[----:B------:R-:W-:Y:S02]  /*93a0*/  LOP3.LUT P3, RZ, R78, 0xff, RZ, 0xc0, !PT ;  /* 0x000000ff4eff7812 */ /* 0x000fe4000786c0ff */
[----:B------:R-:W-:Y:S02]  /*93b0*/  PRMT R78, R56, 0x7632, R78 ;  /* 0x00007632384e7816 */ /* 0x000fe4000000004e */
[----:B------:R-:W-:Y:S02]  /*93c0*/  F2FP.BF16.F32.PACK_AB R74, R74, R73 ;  /* 0x000000494a4a723e */ /* 0x000fe400000010ff */
[----:B------:R-:W-:Y:S01]  /*93d0*/  FSEL R73, R0, RZ, P6 ;  /* 0x000000ff00497208 */ /* 0x000fe20003000000 */
[----:B------:R-:W-:Y:S01]  /*93e0*/  IMAD.U32 R78, R78, 0x10000, RZ ;  /* 0x000100004e4e7824 */ /* 0x000fe200078e00ff */
[----:B------:R-:W-:-:S02]  /*93f0*/  SHF.L.U32 R0, R56, 0x10, RZ ;  /* 0x0000001038007819 */ /* 0x000fc400000006ff */
[----:B------:R-:W-:Y:S01]  /*9400*/  FSEL R68, R68, RZ, P4 ;  /* 0x000000ff44447208 */ /* 0x000fe20002000000 */
[----:B------:R-:W-:Y:S01]  /*9410*/  FFMA.FTZ R96, R96, UR10, R78 ;  /* 0x0000000a60607c23 */ /* 0x000fe2000801004e */
[C---:B------:R-:W-:Y:S01]  /*9420*/  LOP3.LUT P6, RZ, R142.reuse, 0xff00, RZ, 0xc0, !PT ;  /* 0x0000ff008eff7812 */ /* 0x040fe200078cc0ff */
[----:B------:R-:W-:Y:S01]  /*9430*/  FFMA.FTZ R0, R87, UR10, R0 ;  /* 0x0000000a57007c23 */ /* 0x000fe20008010000 */
[----:B------:R-:W-:Y:S01]  /*9440*/  LOP3.LUT P4, RZ, R142, 0xff, RZ, 0xc0, !PT ;  /* 0x000000ff8eff7812 */ /* 0x000fe2000788c0ff */
[----:B------:R-:W-:Y:S01]  /*9450*/  FMUL.FTZ R96, R96, UR7 ;  /* 0x0000000760607c20 */ /* 0x000fe20008410000 */
[----:B------:R-:W-:Y:S01]  /*9460*/  F2FP.BF16.F32.PACK_AB R71, R81, R71 ;  /* 0x000000475147723e */ /* 0x000fe200000010ff */
[----:B------:R-:W-:Y:S01]  /*9470*/  FMUL.FTZ R0, R0, UR7 ;  /* 0x0000000700007c20 */ /* 0x000fe20008410000 */
[----:B------:R-:W-:Y:S02]  /*9480*/  F2FP.BF16.F32.PACK_AB R70, R79, R70 ;  /* 0x000000464f46723e */ /* 0x000fe400000010ff */
[----:B------:R-:W-:-:S02]  /*9490*/  F2FP.BF16.F32.PACK_AB R69, R69, R72 ;  /* 0x000000484545723e */ /* 0x000fc400000010ff */
[----:B------:R-:W-:Y:S02]  /*94a0*/  F2FP.BF16.F32.PACK_AB R73, R68, R73 ;  /* 0x000000494449723e */ /* 0x000fe400000010ff */
[C---:B------:R-:W-:Y:S02]  /*94b0*/  FSEL R72, R96.reuse, RZ, P5 ;  /* 0x000000ff60487208 */ /* 0x040fe40002800000 */
[----:B------:R-:W-:Y:S02]  /*94c0*/  FSEL R68, R96, RZ, P6 ;  /* 0x000000ff60447208 */ /* 0x000fe40003000000 */
[C---:B------:R-:W-:Y:S02]  /*94d0*/  FSEL R81, R0.reuse, RZ, P4 ;  /* 0x000000ff00517208 */ /* 0x040fe40002000000 */
[----:B------:R-:W-:Y:S02]  /*94e0*/  FSEL R79, R0, RZ, P3 ;  /* 0x000000ff004f7208 */ /* 0x000fe40001800000 */
[----:B------:R-:W-:-:S02]  /*94f0*/  F2FP.BF16.F32.PACK_AB R75, R75, R80 ;  /* 0x000000504b4b723e */ /* 0x000fc400000010ff */
[----:B------:R-:W-:Y:S02]  /*9500*/  F2FP.BF16.F32.PACK_AB R68, R68, R81 ;  /* 0x000000514444723e */ /* 0x000fe400000010ff */
[----:B------:R-:W-:Y:S01]  /*9510*/  F2FP.BF16.F32.PACK_AB R72, R72, R79 ;  /* 0x0000004f4848723e */ /* 0x000fe200000010ff */
[----:B------:R-:W-:Y:S06]  /*9520*/  BRA `(.L_x_263) ;  /* 0x0000001800547947 */ /* 0x000fec0003800000 */
.L_x_261:
        /* <DEDUP_REMOVED lines=14> */
[----:B------:R-:W-:Y:S01]  /*9610*/  LOP3.LUT P5, RZ, R143, 0xff0000, RZ, 0xc0, !PT ;  /* 0x00ff00008fff7812 */ /* 0x000fe200078ac0ff */
[--C-:B------:R-:W-:Y:S01]  /*9620*/  FFMA.FTZ R195, R195, UR11, R216.reuse ;  /* 0x0000000bc3c37c23 */ /* 0x100fe200080100d8 */
[C---:B------:R-:W-:Y:S01]  /*9630*/  F2FP.BF16.F32.PACK_AB R67, R0.reuse, R67 ;  /* 0x000000430043723e */ /* 0x040fe200000010ff */
[----:B------:R-:W-:Y:S01]  /*9640*/  FMUL.FTZ R0, R0, UR7 ;  /* 0x0000000700007c20 */ /* 0x000fe20008410000 */
        /* <DEDUP_REMOVED lines=18> */
[C---:B------:R-:W-:Y:S01]  /*9770*/  LOP3.LUT P4, RZ, R79.reuse, 0xff, RZ, 0xc0, !PT ;  /* 0x000000ff4fff7812 */ /* 0x040fe2000788c0ff */
[----:B------:R-:W-:Y:S01]  /*9780*/  FFMA.FTZ R86, R86, UR11, R216 ;  /* 0x0000000b56567c23 */ /* 0x000fe200080100d8 */
[----:B------:R-:W-:Y:S01]  /*9790*/  LOP3.LUT P6, RZ, R79, 0xff00, RZ, 0xc0, !PT ;  /* 0x0000ff004fff7812 */ /* 0x000fe200078cc0ff */
[----:B------:R-:W-:Y:S01]  /*97a0*/  FMUL.FTZ R69, R65, UR7 ;  /* 0x0000000741457c20 */ /* 0x000fe20008410000 */
[C---:B------:R-:W-:Y:S01]  /*97b0*/  LOP3.LUT P5, RZ, R143.reuse, 0xff, RZ, 0xc0, !PT ;  /* 0x000000ff8fff7812 */ /* 0x040fe200078ac0ff */
[----:B------:R-:W-:Y:S01]  /*97c0*/  FADD.FTZ R96, R96, -R92 ;  /* 0x8000005c60607221 */ /* 0x000fe20000010000 */
[----:B------:R-:W-:Y:S01]  /*97d0*/  LOP3.LUT P3, RZ, R143, 0xff00, RZ, 0xc0, !PT ;  /* 0x0000ff008fff7812 */ /* 0x000fe2000786c0ff */
[----:B------:R-:W-:Y:S01]  /*97e0*/  FADD.FTZ R87, R87, -R86 ;  /* 0x8000005657577221 */ /* 0x000fe20000010000 */
[----:B------:R-:W-:-:S02]  /*97f0*/  F2FP.BF16.F32.PACK_AB R75, R0, R75 ;  /* 0x0000004b004b723e */ /* 0x000fc400000010ff */
[----:B------:R-:W-:Y:S01]  /*9800*/  FSEL R74, R70, RZ, P4 ;  /* 0x000000ff464a7208 */ /* 0x000fe20002000000 */
[----:B------:R-:W-:Y:S01]  /*9810*/  FMUL.FTZ R87, R87, UR10 ;  /* 0x0000000a57577c20 */ /* 0x000fe20008410000 */
[----:B------:R-:W-:Y:S02]  /*9820*/  FSEL R0, R64, RZ, P6 ;  /* 0x000000ff40007208 */ /* 0x000fe40003000000 */
[----:B------:R-:W-:Y:S01]  /*9830*/  LOP3.LUT P4, RZ, R78, 0xff0000, RZ, 0xc0, !PT ;  /* 0x00ff00004eff7812 */ /* 0x000fe2000788c0ff */
[----:B------:R-:W-:Y:S01]  /*9840*/  FMUL.FTZ R79, R87, UR7 ;  /* 0x00000007574f7c20 */ /* 0x000fe20008410000 */
[----:B------:R-:W-:Y:S02]  /*9850*/  FSEL R70, R70, RZ, P5 ;  /* 0x000000ff46467208 */ /* 0x000fe40002800000 */
[----:B------:R-:W-:Y:S02]  /*9860*/  FSEL R64, R64, RZ, P3 ;  /* 0x000000ff40407208 */ /* 0x000fe40001800000 */
[----:B------:R-:W-:-:S02]  /*9870*/  FSEL R73, R69, RZ, P4 ;  /* 0x000000ff45497208 */ /* 0x000fc40002000000 */
[----:B------:R-:W-:Y:S01]  /*9880*/  F2FP.BF16.F32.PACK_AB R70, R64, R70 ;  /* 0x000000464046723e */ /* 0x000fe200000010ff */
[----:B------:R-:W-:Y:S01]  /*9890*/  FMUL.FTZ R64, R97, UR10 ;  /* 0x0000000a61407c20 */ /* 0x000fe20008410000 */
[----:B------:R-:W-:Y:S02]  /*98a0*/  LOP3.LUT P4, RZ, R142, 0xff0000, RZ, 0xc0, !PT ;  /* 0x00ff00008eff7812 */ /* 0x000fe4000788c0ff */
[----:B------:R-:W-:Y:S01]  /*98b0*/  F2FP.BF16.F32.PACK_AB R74, R0, R74 ;  /* 0x0000004a004a723e */ /* 0x000fe200000010ff */
[----:B------:R-:W-:Y:S01]  /*98c0*/  FMUL.FTZ R0, R64, UR7 ;  /* 0x0000000740007c20 */ /* 0x000fe20008410000 */
[----:B------:R-:W-:Y:S02]  /*98d0*/  FSEL R69, R69, RZ, P4 ;  /* 0x000000ff45457208 */ /* 0x000fe40002000000 */
[----:B------:R-:W-:Y:S02]  /*98e0*/  LOP3.LUT P4, RZ, R142, 0xff000000, RZ, 0xc0, !PT ;  /* 0xff0000008eff7812 */ /* 0x000fe4000788c0ff */
[----:B------:R-:W-:-:S02]  /*98f0*/  F2FP.BF16.F32.PACK_AB R65, R64, R65 ;  /* 0x000000414041723e */ /* 0x000fc400000010ff */
[----:B------:R-:W-:Y:S02]  /*9900*/  FSEL R64, R0, RZ, P4 ;  /* 0x000000ff00407208 */ /* 0x000fe40002000000 */
[----:B------:R-:W-:Y:S02]  /*9910*/  LOP3.LUT P5, RZ, R78, 0xff000000, RZ, 0xc0, !PT ;  /* 0xff0000004eff7812 */ /* 0x000fe400078ac0ff */
[----:B------:R-:W-:Y:S01]  /*9920*/  F2FP.BF16.F32.PACK_AB R69, R64, R69 ;  /* 0x000000454045723e */ /* 0x000fe200000010ff */
[----:B------:R-:W-:Y:S01]  /*9930*/  FMUL.FTZ R64, R96, UR10 ;  /* 0x0000000a60407c20 */ /* 0x000fe20008410000 */
[----:B------:R-:W-:Y:S02]  /*9940*/  LOP3.LUT P6, RZ, R78, 0xff00, RZ, 0xc0, !PT ;  /* 0x0000ff004eff7812 */ /* 0x000fe400078cc0ff */
[----:B------:R-:W-:Y:S01]  /*9950*/  FSEL R0, R0, RZ, P5 ;  /* 0x000000ff00007208 */ /* 0x000fe20002800000 */
[----:B------:R-:W-:Y:S01]  /*9960*/  FMUL.FTZ R68, R64, UR7 ;  /* 0x0000000740447c20 */ /* 0x000fe20008410000 */
        /* <DEDUP_REMOVED lines=10> */
[----:B------:R-:W-:Y:S01]  /*9a10*/  F2FP.BF16.F32.PACK_AB R72, R72, R79 ;  /* 0x0000004f4848723e */ /* 0x000fe200000010ff */
[----:B------:R-:W-:Y:S06]  /*9a20*/  BRA `(.L_x_263) ;  /* 0x0000001400147947 */ /* 0x000fec0003800000 */
.L_x_264:
        /* <DEDUP_REMOVED lines=17> */
[----:B------:R-:W-:Y:S01]  /*9b40*/  LOP3.LUT P6, RZ, R143, 0xff0000, RZ, 0xc0, !PT ;  /* 0x00ff00008fff7812 */ /* 0x000fe200078cc0ff */
        /* <DEDUP_REMOVED lines=23> */
[----:B------:R-:W-:Y:S01]  /*9cc0*/  FSEL R0, R68, RZ, P6 ;  /* 0x000000ff44007208 */ /* 0x000fe20003000000 */
[----:B------:R-:W-:Y:S01]  /*9cd0*/  FMUL.FTZ R79, R87, UR10 ;  /* 0x0000000a574f7c20 */ /* 0x000fe20008410000 */
[----:B------:R-:W-:Y:S01]  /*9ce0*/  LOP3.LUT P5, RZ, R78, 0xff0000, RZ, 0xc0, !PT ;  /* 0x00ff00004eff7812 */ /* 0x000fe200078ac0ff */
[----:B------:R-:W-:Y:S01]  /*9cf0*/  FMUL.FTZ R96, R96, UR10 ;  /* 0x0000000a60607c20 */ /* 0x000fe20008410000 */
[----:B------:R-:W-:Y:S01]  /*9d00*/  FSEL R70, R70, RZ, P4 ;  /* 0x000000ff46467208 */ /* 0x000fe20002000000 */
[----:B------:R-:W-:Y:S01]  /*9d10*/  FMUL.FTZ R79, R79, UR7 ;  /* 0x000000074f4f7c20 */ /* 0x000fe20008410000 */
[----:B------:R-:W-:Y:S01]  /*9d20*/  FSEL R68, R68, RZ, P3 ;  /* 0x000000ff44447208 */ /* 0x000fe20001800000 */
[----:B------:R-:W-:Y:S01]  /*9d30*/  FMUL.FTZ R96, R96, UR7 ;  /* 0x0000000760607c20 */ /* 0x000fe20008410000 */
        /* <DEDUP_REMOVED lines=8> */
[----:B------:R-:W-:-:S02]  /*9dc0*/  LOP3.LUT P4, RZ, R78, 0xff000000, RZ, 0xc0, !PT ;  /* 0xff0000004eff7812 */ /* 0x000fc4000788c0ff */
[----:B------:R-:W-:Y:S02]  /*9dd0*/  F2FP.BF16.F32.PACK_AB R74, R0, R74 ;  /* 0x0000004a004a723e */ /* 0x000fe400000010ff */
[C---:B------:R-:W-:Y:S02]  /*9de0*/  FSEL R0, R68.reuse, RZ, P5 ;  /* 0x000000ff44007208 */ /* 0x040fe40002800000 */
[----:B------:R-:W-:Y:S02]  /*9df0*/  FSEL R68, R68, RZ, P4 ;  /* 0x000000ff44447208 */ /* 0x000fe40002000000 */
[----:B------:R-:W-:Y:S02]  /*9e00*/  LOP3.LUT P4, RZ, R142, 0xff, RZ, 0xc0, !PT ;  /* 0x000000ff8eff7812 */ /* 0x000fe4000788c0ff */
[C---:B------:R-:W-:Y:S02]  /*9e10*/  LOP3.LUT P6, RZ, R78.reuse, 0xff00, RZ, 0xc0, !PT ;  /* 0x0000ff004eff7812 */ /* 0x040fe400078cc0ff */
[----:B------:R-:W-:-:S02]  /*9e20*/  LOP3.LUT P3, RZ, R78, 0xff, RZ, 0xc0, !PT ;  /* 0x000000ff4eff7812 */ /* 0x000fc4000786c0ff */
[----:B------:R-:W-:Y:S02]  /*9e30*/  LOP3.LUT P5, RZ, R142, 0xff00, RZ, 0xc0, !PT ;  /* 0x0000ff008eff7812 */ /* 0x000fe400078ac0ff */
[----:B------:R-:W-:Y:S02]  /*9e40*/  F2FP.BF16.F32.PACK_AB R71, R72, R71 ;  /* 0x000000474847723e */ /* 0x000fe400000010ff */
[----:B------:R-:W-:Y:S02]  /*9e50*/  F2FP.BF16.F32.PACK_AB R73, R68, R73 ;  /* 0x000000494449723e */ /* 0x000fe400000010ff */
[----:B------:R-:W-:Y:S02]  /*9e60*/  FSEL R81, R79, RZ, P4 ;  /* 0x000000ff4f517208 */ /* 0x000fe40002000000 */
[C---:B------:R-:W-:Y:S02]  /*9e70*/  FSEL R72, R96.reuse, RZ, P6 ;  /* 0x000000ff60487208 */ /* 0x040fe40003000000 */
[----:B------:R-:W-:-:S02]  /*9e80*/  FSEL R68, R96, RZ, P5 ;  /* 0x000000ff60447208 */ /* 0x000fc40002800000 */
[----:B------:R-:W-:Y:S02]  /*9e90*/  FSEL R79, R79, RZ, P3 ;  /* 0x000000ff4f4f7208 */ /* 0x000fe40001800000 */
[----:B------:R-:W-:Y:S02]  /*9ea0*/  F2FP.BF16.F32.PACK_AB R69, R0, R69 ;  /* 0x000000450045723e */ /* 0x000fe400000010ff */
[----:B------:R-:W-:Y:S02]  /*9eb0*/  F2FP.BF16.F32.PACK_AB R68, R68, R81 ;  /* 0x000000514444723e */ /* 0x000fe400000010ff */
[----:B------:R-:W-:Y:S01]  /*9ec0*/  F2FP.BF16.F32.PACK_AB R72, R72, R79 ;  /* 0x0000004f4848723e */ /* 0x000fe200000010ff */
[----:B------:R-:W-:Y:S06]  /*9ed0*/  BRA `(.L_x_263) ;  /* 0x0000000c00e87947 */ /* 0x000fec0003800000 */
.L_x_260:
[----:B------:R-:W-:Y:S05]  /*9ee0*/  @!P1 BRA `(.L_x_265) ;  /* 0x0000000800249947 */ /* 0x000fea0003800000 */
[----:B------:R-:W-:Y:S05]  /*9ef0*/  @!P2 BRA `(.L_x_266) ;  /* 0x000000040018a947 */ /* 0x000fea0003800000 */
[----:B------:R-:W-:Y:S01]  /*9f00*/  PRMT R0, R58, 0x7632, R0 ;  /* 0x000076323a007816 */ /* 0x000fe20000000000 */
[----:B------:R-:W-:Y:S01]  /*9f10*/  FFMA.FTZ R66, R95, UR11, R216 ;  /* 0x0000000b5f427c23 */ /* 0x000fe200080100d8 */
[----:B------:R-:W-:Y:S01]  /*9f20*/  PRMT R64, R59, 0x7632, R64 ;  /* 0x000076323b407816 */ /* 0x000fe20000000040 */
[----:B------:R-:W-:Y:S01]  /*9f30*/  FFMA.FTZ R67, R99, UR11, R216 ;  /* 0x0000000b63437c23 */ /* 0x000fe200080100d8 */
[----:B------:R-:W-:Y:S01]  /*9f40*/  SHF.L.U32 R0, R0, 0x10, RZ ;  /* 0x0000001000007819 */ /* 0x000fe200000006ff */
[----:B------:R-:W-:Y:S01]  /*9f50*/  FADD.FTZ R66, R94, -R66 ;  /* 0x800000425e427221 */ /* 0x000fe20000010000 */
[--C-:B------:R-:W-:Y:S01]  /*9f60*/  FFMA.FTZ R65, R193, UR11, R216.reuse ;  /* 0x0000000bc1417c23 */ /* 0x100fe200080100d8 */
        /* <DEDUP_REMOVED lines=10> */
[----:B------:R-:W-:Y:S01]  /*a010*/  FFMA.FTZ R65, R65, UR10, R0 ;  /* 0x0000000a41417c23 */ /* 0x000fe20008010000 */
[----:B------:R-:W-:Y:S01]  /*a020*/  FMUL.FTZ R75, R67, UR7 ;  /* 0x00000007434b7c20 */ /* 0x000fe20008410000 */
[----:B------:R-:W-:Y:S01]  /*a030*/  FFMA.FTZ R72, R72, UR10, R64 ;  /* 0x0000000a48487c23 */ /* 0x000fe20008010040 */
[----:B------:R-:W-:Y:S01]  /*a040*/  FMUL.FTZ R74, R66, UR7 ;  /* 0x00000007424a7c20 */ /* 0x000fe20008410000 */
[----:B------:R-:W-:Y:S01]  /*a050*/  FMUL.FTZ R0, R65, UR7 ;  /* 0x0000000741007c20 */ /* 0x000fe20008410000 */
[C---:B------:R-:W-:Y:S01]  /*a060*/  LOP3.LUT P4, RZ, R79.reuse, 0xff0000, RZ, 0xc0, !PT ;  /* 0x00ff00004fff7812 */ /* 0x040fe2000788c0ff */
        /* <DEDUP_REMOVED lines=22> */
[----:B------:R-:W-:Y:S01]  /*a1d0*/  F2FP.BF16.F32.PACK_AB R75, R75, R64 ;  /* 0x000000404b4b723e */ /* 0x000fe200000010ff */
[----:B------:R-:W-:Y:S01]  /*a1e0*/  IMAD.U32 R78, R78, 0x10000, RZ ;  /* 0x000100004e4e7824 */ /* 0x000fe200078e00ff */
[----:B------:R-:W-:-:S02]  /*a1f0*/  SHF.L.U32 R73, R73, 0x10, RZ ;  /* 0x0000001049497819 */ /* 0x000fc400000006ff */
        /* <DEDUP_REMOVED lines=22> */
.L_x_266:
[----:B0-----:R-:W-:Y:S01]  /*a360*/  PRMT R72, R59, 0x7632, R72 ;  /* 0x000076323b487816 */ /* 0x001fe20000000048 */
[--C-:B------:R-:W-:Y:S01]  /*a370*/  FFMA.FTZ R99, R99, UR11, R216.reuse ;  /* 0x0000000b63637c23 */ /* 0x100fe200080100d8 */
[----:B------:R-:W-:Y:S01]  /*a380*/  FFMA.FTZ R91, R91, UR11, R216 ;  /* 0x0000000b5b5b7c23 */ /* 0x000fe200080100d8 */
[----:B------:R-:W-:Y:S01]  /*a390*/  PRMT R0, R58, 0x7632, R0 ;  /* 0x000076323a007816 */ /* 0x000fe20000000000 */
[----:B------:R-:W-:Y:S02]  /*a3a0*/  IMAD.U32 R73, R59, 0x10000, RZ ;  /* 0x000100003b497824 */ /* 0x000fe400078e00ff */
[----:B------:R-:W-:Y:S01]  /*a3b0*/  FADD.FTZ R99, R98, -R99 ;  /* 0x8000006362637221 */ /* 0x000fe20000010000 */
[----:B------:R-:W-:Y:S02]  /*a3c0*/  IMAD.U32 R72, R72, 0x10000, RZ ;  /* 0x0001000048487824 */ /* 0x000fe400078e00ff */
[----:B------:R-:W-:Y:S01]  /*a3d0*/  FADD.FTZ R91, R90, -R91 ;  /* 0x8000005b5a5b7221 */ /* 0x000fe20000010000 */
[--C-:B------:R-:W-:Y:S01]  /*a3e0*/  FFMA.FTZ R193, R193, UR11, R216.reuse ;  /* 0x0000000bc1c17c23 */ /* 0x100fe200080100d8 */
[----:B------:R-:W-:Y:S01]  /*a3f0*/  FFMA.FTZ R95, R95, UR11, R216 ;  /* 0x0000000b5f5f7c23 */ /* 0x000fe200080100d8 */
[----:B------:R-:W-:Y:S01]  /*a400*/  SHF.L.U32 R0, R0, 0x10, RZ ;  /* 0x0000001000007819 */ /* 0x000fe200000006ff */
[----:B------:R-:W-:Y:S01]  /*a410*/  FFMA.FTZ R72, R99, UR10, R72 ;  /* 0x0000000a63487c23 */ /* 0x000fe20008010048 */
[----:B------:R-:W-:Y:S01]  /*a420*/  SHF.L.U32 R74, R58, 0x10, RZ ;  /* 0x000000103a4a7819 */ /* 0x000fe200000006ff */
[----:B------:R-:W-:Y:S01]  /*a430*/  FFMA.FTZ R73, R91, UR10, R73 ;  /* 0x0000000a5b497c23 */ /* 0x000fe20008010049 */
[----:B------:R-:W-:Y:S01]  /*a440*/  FADD.FTZ R193, R192, -R193 ;  /* 0x800000c1c0c17221 */ /* 0x000fe20000010000 */
[----:B------:R-:W-:Y:S01]  /*a450*/  FADD.FTZ R95, R94, -R95 ;  /* 0x8000005f5e5f7221 */ /* 0x000fe20000010000 */
[----:B------:R-:W-:Y:S01]  /*a460*/  ISETP.GE.U32.AND P3, PT, R78, RZ, PT ;  /* 0x000000ff4e00720c */ /* 0x000fe20003f66070 */
[----:B------:R-:W-:Y:S01]  /*a470*/  FFMA.FTZ R92, R92, UR11, R216 ;  /* 0x0000000b5c5c7c23 */ /* 0x000fe200080100d8 */
[----:B------:R-:W-:Y:S01]  /*a480*/  PRMT R75, R56, 0x7632, R75 ;  /* 0x00007632384b7816 */ /* 0x000fe2000000004b */
[----:B------:R-:W-:Y:S01]  /*a490*/  FMUL.FTZ R72, R72, UR7 ;  /* 0x0000000748487c20 */ /* 0x000fe20008410000 */
[----:B------:R-:W-:Y:S01]  /*a4a0*/  FMUL.FTZ R73, R73, UR7 ;  /* 0x0000000749497c20 */ /* 0x000fe20008410000 */
[----:B------:R-:W-:Y:S01]  /*a4b0*/  FFMA.FTZ R0, R95, UR10, R0 ;  /* 0x0000000a5f007c23 */ /* 0x000fe20008010000 */
[----:B------:R-:W-:Y:S01]  /*a4c0*/  FFMA.FTZ R74, R193, UR10, R74 ;  /* 0x0000000ac14a7c23 */ /* 0x000fe2000801004a */
[C---:B------:R-:W-:Y:S01]  /*a4d0*/  LOP3.LUT P4, RZ, R79.reuse, 0xff0000, RZ, 0xc0, !PT ;  /* 0x00ff00004fff7812 */ /* 0x040fe2000788c0ff */
[----:B------:R-:W-:Y:S01]  /*a4e0*/  FADD.FTZ R92, R96, -R92 ;  /* 0x8000005c605c7221 */ /* 0x000fe20000010000 */
[----:B------:R-:W-:Y:S01]  /*a4f0*/  ISETP.GE.U32.AND.EX P3, PT, R79, 0x1000000, PT, P3 ;  /* 0x010000004f00780c */ /* 0x000fe20003f66130 */
[----:B------:R-:W-:-:S02]  /*a500*/  IMAD.U32 R75, R75, 0x10000, RZ ;  /* 0x000100004b4b7824 */ /* 0x000fc400078e00ff */
[----:B------:R-:W-:Y:S01]  /*a510*/  FMUL.FTZ R74, R74, UR7 ;  /* 0x000000074a4a7c20 */ /* 0x000fe20008410000 */
        /* <DEDUP_REMOVED lines=8> */
[--C-:B------:R-:W-:Y:S01]  /*a5a0*/  FFMA.FTZ R93, R93, UR11, R216.reuse ;  /* 0x0000000b5d5d7c23 */ /* 0x100fe200080100d8 */
[----:B------:R-:W-:Y:S01]  /*a5b0*/  F2FP.BF16.F32.PACK_AB R75, R72, R73 ;  /* 0x00000049484b723e */ /* 0x000fe200000010ff */
[----:B------:R-:W-:Y:S01]  /*a5c0*/  FFMA.FTZ R86, R86, UR11, R216 ;  /* 0x0000000b56567c23 */ /* 0x000fe200080100d8 */
[----:B------:R-:W-:Y:S01]  /*a5d0*/  FSEL R74, R74, RZ, P5 ;  /* 0x000000ff4a4a7208 */ /* 0x000fe20002800000 */
[----:B------:R-:W-:Y:S01]  /*a5e0*/  FADD.FTZ R93, R97, -R93 ;  /* 0x8000005d615d7221 */ /* 0x000fe20000010000 */
[----:B------:R-:W-:Y:S01]  /*a5f0*/  FSEL R0, R0, RZ, P6 ;  /* 0x000000ff00007208 */ /* 0x000fe20003000000 */
[----:B------:R-:W-:Y:S01]  /*a600*/  FADD.FTZ R86, R87, -R86 ;  /* 0x8000005657567221 */ /* 0x000fe20000010000 */
[----:B------:R-:W-:Y:S01]  /*a610*/  SHF.L.U32 R72, R57, 0x10, RZ ;  /* 0x0000001039487819 */ /* 0x000fe200000006ff */
[----:B------:R-:W-:Y:S01]  /*a620*/  FMUL.FTZ R92, R92, UR7 ;  /* 0x000000075c5c7c20 */ /* 0x000fe20008410000 */
[----:B------:R-:W-:-:S02]  /*a630*/  LOP3.LUT P3, RZ, R78, 0xff0000, RZ, 0xc0, !PT ;  /* 0x00ff00004eff7812 */ /* 0x000fc4000786c0ff */
[C---:B------:R-:W-:Y:S01]  /*a640*/  LOP3.LUT P4, RZ, R78.reuse, 0xff000000, RZ, 0xc0, !PT ;  /* 0xff0000004eff7812 */ /* 0x040fe2000788c0ff */
[----:B------:R-:W-:Y:S01]  /*a650*/  FFMA.FTZ R195, R195, UR10, R72 ;  /* 0x0000000ac3c37c23 */ /* 0x000fe20008010048 */
[C---:B------:R-:W-:Y:S02]  /*a660*/  LOP3.LUT P5, RZ, R78.reuse, 0xff, RZ, 0xc0, !PT ;  /* 0x000000ff4eff7812 */ /* 0x040fe400078ac0ff */
[----:B------:R-:W-:Y:S01]  /*a670*/  LOP3.LUT P6, RZ, R78, 0xff00, RZ, 0xc0, !PT ;  /* 0x0000ff004eff7812 */ /* 0x000fe200078cc0ff */
[----:B------:R-:W-:Y:S01]  /*a680*/  FMUL.FTZ R195, R195, UR7 ;  /* 0x00000007c3c37c20 */ /* 0x000fe20008410000 */
[----:B------:R-:W-:Y:S02]  /*a690*/  PRMT R78, R57, 0x7632, R78 ;  /* 0x00007632394e7816 */ /* 0x000fe4000000004e */
[----:B------:R-:W-:Y:S02]  /*a6a0*/  SHF.L.U32 R72, R56, 0x10, RZ ;  /* 0x0000001038487819 */ /* 0x000fe400000006ff */
[----:B------:R-:W-:-:S02]  /*a6b0*/  SHF.L.U32 R78, R78, 0x10, RZ ;  /* 0x000000104e4e7819 */ /* 0x000fc400000006ff */
[----:B------:R-:W-:Y:S01]  /*a6c0*/  FSEL R73, R195, RZ, P3 ;  /* 0x000000ffc3497208 */ /* 0x000fe20001800000 */
[----:B------:R-:W-:Y:S01]  /*a6d0*/  FFMA.FTZ R72, R86, UR10, R72 ;  /* 0x0000000a56487c23 */ /* 0x000fe20008010048 */
[----:B------:R-:W-:Y:S01]  /*a6e0*/  FSEL R92, R92, RZ, P6 ;  /* 0x000000ff5c5c7208 */ /* 0x000fe20003000000 */
[----:B------:R-:W-:Y:S01]  /*a6f0*/  FFMA.FTZ R78, R93, UR10, R78 ;  /* 0x0000000a5d4e7c23 */ /* 0x000fe2000801004e */
[----:B------:R-:W-:Y:S01]  /*a700*/  F2FP.BF16.F32.PACK_AB R74, R0, R74 ;  /* 0x0000004a004a723e */ /* 0x000fe200000010ff */
[----:B------:R-:W-:Y:S02]  /*a710*/  FMUL.FTZ R72, R72, UR7 ;  /* 0x0000000748487c20 */ /* 0x000fe40008410000 */
[----:B------:R-:W-:-:S03]  /*a720*/  FMUL.FTZ R78, R78, UR7 ;  /* 0x000000074e4e7c20 */ /* 0x000fc60008410000 */
[----:B------:R-:W-:Y:S02]  /*a730*/  FSEL R72, R72, RZ, P5 ;  /* 0x000000ff48487208 */ /* 0x000fe40002800000 */
[----:B------:R-:W-:Y:S02]  /*a740*/  FSEL R78, R78, RZ, P4 ;  /* 0x000000ff4e4e7208 */ /* 0x000fe40002000000 */
[----:B------:R-:W-:Y:S02]  /*a750*/  F2FP.BF16.F32.PACK_AB R72, R92, R72 ;  /* 0x000000485c48723e */ /* 0x000fe400000010ff */
[----:B------:R-:W-:Y:S01]  /*a760*/  F2FP.BF16.F32.PACK_AB R73, R78, R73 ;  /* 0x000000494e49723e */ /* 0x000fe200000010ff */
[----:B------:R-:W-:Y:S06]  /*a770*/  BRA `(.L_x_263) ;  /* 0x0000000400c07947 */ /* 0x000fec0003800000 */
.L_x_265:
        /* <DEDUP_REMOVED lines=59> */
.L_x_267:
[--C-:B------:R-:W-:Y:S01]  /*ab30*/  FFMA.FTZ R193, R193, UR11, R216.reuse ;  /* 0x0000000bc1c17c23 */ /* 0x100fe200080100d8 */
[--C-:B------:R-:W-:Y:S01]  /*ab40*/  FFMA.FTZ R95, R95, UR11, R216.reuse ;  /* 0x0000000b5f5f7c23 */ /* 0x100fe200080100d8 */
[--C-:B------:R-:W-:Y:S01]  /*ab50*/  FFMA.FTZ R91, R91, UR11, R216.reuse ;  /* 0x0000000b5b5b7c23 */ /* 0x100fe200080100d8 */
[--C-:B------:R-:W-:Y:S01]  /*ab60*/  FFMA.FTZ R99, R99, UR11, R216.reuse ;  /* 0x0000000b63637c23 */ /* 0x100fe200080100d8 */
        /* <DEDUP_REMOVED lines=49> */
.L_x_263:
[----:B------:R-:W0:Y:S01]  /*ae80*/  @P2 LDC.64 R78, c[0x0][0x478] ;  /* 0x00011e00ff4e2b82 */ /* 0x000e220000000a00 */
[----:B------:R-:W-:Y:S02]  /*ae90*/  IMAD.MOV.U32 R81, RZ, RZ, 0x10 ;  /* 0x00000010ff517424 */ /* 0x000fe400078e00ff */
        /* <DEDUP_REMOVED lines=11> */
[--C-:B------:R-:W-:Y:S01]  /*af50*/  FFMA.FTZ R101, R101, UR11, R216.reuse ;  /* 0x0000000b65657c23 */ /* 0x100fe200080100d8 */
[----:B0-----:R-:W-:Y:S01]  /*af60*/  SHF.L.U32 R69, R63, 0x10, RZ ;  /* 0x000000103f457819 */ /* 0x001fe200000006ff */
[----:B------:R-:W-:Y:S01]  /*af70*/  FFMA.FTZ R103, R103, UR11, R216 ;  /* 0x0000000b67677c23 */ /* 0x000fe200080100d8 */
[--C-:B------:R-:W-:Y:S01]  /*af80*/  FADD.FTZ R67, R115, -R0.reuse ;  /* 0x8000000073437221 */ /* 0x100fe20000010000 */
[----:B------:R-:W-:Y:S01]  /*af90*/  PRMT R0, R63, 0x7632, R0 ;  /* 0x000076323f007816 */ /* 0x000fe20000000000 */
[----:B------:R-:W-:Y:S01]  /*afa0*/  FADD.FTZ R68, R100, -R101 ;  /* 0x8000006564447221 */ /* 0x000fe20000010000 */
[----:B------:R-:W-:Y:S01]  /*afb0*/  FADD.FTZ R66, R102, -R103 ;  /* 0x8000006766427221 */ /* 0x000fe20000010000 */
[----:B------:R-:W-:Y:S01]  /*afc0*/  IMAD.U32 R65, R62, 0x10000, RZ ;  /* 0x000100003e417824 */ /* 0x000fe200078e00ff */
[----:B------:R-:W-:Y:S01]  /*afd0*/  SHF.L.U32 R0, R0, 0x10, RZ ;  /* 0x0000001000007819 */ /* 0x000fe200000006ff */
[----:B------:R-:W-:Y:S01]  /*afe0*/  FFMA.FTZ R68, R68, UR10, R69 ;  /* 0x0000000a44447c23 */ /* 0x000fe20008010045 */
[----:B------:R-:W-:Y:S01]  /*aff0*/  FFMA.FTZ R69, R114, UR11, R216 ;  /* 0x0000000b72457c23 */ /* 0x000fe200080100d8 */
[----:B------:R-:W-:Y:S01]  /*b000*/  FFMA.FTZ R66, R66, UR10, R65 ;  /* 0x0000000a42427c23 */ /* 0x000fe20008010041 */
[----:B------:R-:W-:Y:S01]  /*b010*/  PRMT R73, R62, 0x7632, R73 ;  /* 0x000076323e497816 */ /* 0x000fe20000000049 */
[----:B------:R-:W-:Y:S01]  /*b020*/  FFMA.FTZ R67, R67, UR10, R0 ;  /* 0x0000000a43437c23 */ /* 0x000fe20008010000 */
[----:B------:R-:W-:Y:S01]  /*b030*/  FMUL.FTZ R64, R68, UR7 ;  /* 0x0000000744407c20 */ /* 0x000fe20008410000 */
[----:B------:R-:W-:Y:S01]  /*b040*/  ISETP.GE.U32.AND P1, PT, R76, RZ, PT ;  /* 0x000000ff4c00720c */ /* 0x000fe20003f26070 */
[--C-:B------:R-:W-:Y:S01]  /*b050*/  FADD.FTZ R110, R110, -R69.reuse ;  /* 0x800000456e6e7221 */ /* 0x100fe20000010000 */
[----:B------:R-:W-:Y:S01]  /*b060*/  LOP3.LUT P6, RZ, R77, 0xff0000, RZ, 0xc0, !PT ;  /* 0x00ff00004dff7812 */ /* 0x000fe200078cc0ff */
[----:B------:R-:W-:Y:S01]  /*b070*/  FMUL.FTZ R71, R67, UR7 ;  /* 0x0000000743477c20 */ /* 0x000fe20008410000 */
[----:B------:R-:W-:Y:S01]  /*b080*/  ISETP.GE.U32.AND P3, PT, R144, RZ, PT ;  /* 0x000000ff9000720c */ /* 0x000fe20003f66070 */
[----:B------:R-:W-:Y:S01]  /*b090*/  FMUL.FTZ R70, R66, UR7 ;  /* 0x0000000742467c20 */ /* 0x000fe20008410000 */
[----:B------:R-:W-:Y:S01]  /*b0a0*/  LOP3.LUT P4, RZ, R145, 0xff0000, RZ, 0xc0, !PT ;  /* 0x00ff000091ff7812 */ /* 0x000fe2000788c0ff */
[--C-:B------:R-:W-:Y:S01]  /*b0b0*/  FFMA.FTZ R65, R112, UR11, R216.reuse ;  /* 0x0000000b70417c23 */ /* 0x100fe200080100d8 */
[----:B------:R-:W-:Y:S01]  /*b0c0*/  PRMT R69, R61, 0x7632, R69 ;  /* 0x000076323d457816 */ /* 0x000fe20000000045 */
[----:B------:R-:W-:Y:S01]  /*b0d0*/  FFMA.FTZ R72, R113, UR11, R216 ;  /* 0x0000000b71487c23 */ /* 0x000fe200080100d8 */
[----:B------:R-:W-:Y:S01]  /*b0e0*/  SHF.L.U32 R73, R73, 0x10, RZ ;  /* 0x0000001049497819 */ /* 0x000fe200000006ff */
[----:B------:R-:W-:Y:S01]  /*b0f0*/  FADD.FTZ R108, R108, -R65 ;  /* 0x800000416c6c7221 */ /* 0x000fe20000010000 */
[----:B------:R-:W-:Y:S01]  /*b100*/  LOP3.LUT P5, RZ, R77, 0xff, RZ, 0xc0, !PT ;  /* 0x000000ff4dff7812 */ /* 0x000fe200078ac0ff */
[----:B------:R-:W-:Y:S01]  /*b110*/  FADD.FTZ R72, R109, -R72 ;  /* 0x800000486d487221 */ /* 0x000fe20000010000 */
[----:B------:R-:W-:Y:S01]  /*b120*/  FSEL R0, R64, RZ, P6 ;  /* 0x000000ff40007208 */ /* 0x000fe20003000000 */
[--C-:B------:R-:W-:Y:S01]  /*b130*/  FFMA.FTZ R105, R105, UR11, R216.reuse ;  /* 0x0000000b69697c23 */ /* 0x100fe200080100d8 */
[----:B------:R-:W-:Y:S01]  /*b140*/  ISETP.GE.U32.AND.EX P1, PT, R77, 0x1000000, PT, P1 ;  /* 0x010000004d00780c */ /* 0x000fe20003f26110 */
[----:B------:R-:W-:Y:S01]  /*b150*/  FFMA.FTZ R107, R107, UR11, R216 ;  /* 0x0000000b6b6b7c23 */ /* 0x000fe200080100d8 */
[C---:B------:R-:W-:Y:S01]  /*b160*/  LOP3.LUT P6, RZ, R145.reuse, 0xff, RZ, 0xc0, !PT ;  /* 0x000000ff91ff7812 */ /* 0x040fe200078cc0ff */
[----:B------:R-:W-:Y:S01]  /*b170*/  FADD.FTZ R105, R104, -R105 ;  /* 0x8000006968697221 */ /* 0x000fe20000010000 */
[----:B------:R-:W-:Y:S01]  /*b180*/  ISETP.GE.U32.AND.EX P3, PT, R145, 0x1000000, PT, P3 ;  /* 0x010000009100780c */ /* 0x000fe20003f66130 */
[----:B------:R-:W-:Y:S01]  /*b190*/  FADD.FTZ R106, R106, -R107 ;  /* 0x8000006b6a6a7221 */ /* 0x000fe20000010000 */
[----:B------:R-:W-:-:S02]  /*b1a0*/  FSEL R64, R64, RZ, P4 ;  /* 0x000000ff40407208 */ /* 0x000fc40002000000 */
[----:B------:R-:W-:Y:S02]  /*b1b0*/  SHF.L.U32 R69, R69, 0x10, RZ ;  /* 0x0000001045457819 */ /* 0x000fe400000006ff */
[----:B------:R-:W-:Y:S01]  /*b1c0*/  LOP3.LUT P4, RZ, R77, 0xff00, RZ, 0xc0, !PT ;  /* 0x0000ff004dff7812 */ /* 0x000fe2000788c0ff */
[----:B------:R-:W-:Y:S01]  /*b1d0*/  FFMA.FTZ R77, R110, UR10, R73 ;  /* 0x0000000a6e4d7c23 */ /* 0x000fe20008010049 */
[C---:B------:R-:W-:Y:S02]  /*b1e0*/  FSEL R75, R71.reuse, RZ, P1 ;  /* 0x000000ff474b7208 */ /* 0x040fe40000800000 */
[----:B------:R-:W-:Y:S02]  /*b1f0*/  FSEL R74, R70, RZ, P5 ;  /* 0x000000ff464a7208 */ /* 0x000fe40002800000 */
[----:B------:R-:W-:Y:S02]  /*b200*/  PRMT R65, R60, 0x7632, R65 ;  /* 0x000076323c417816 */ /* 0x000fe40000000041 */
[----:B------:R-:W-:-:S02]  /*b210*/  FSEL R71, R71, RZ, P3 ;  /* 0x000000ff47477208 */ /* 0x000fc40001800000 */
[----:B------:R-:W-:Y:S01]  /*b220*/  FSEL R70, R70, RZ, P6 ;  /* 0x000000ff46467208 */ /* 0x000fe20003000000 */
[----:B------:R-:W-:Y:S01]  /*b230*/  IMAD.U32 R65, R65, 0x10000, RZ ;  /* 0x0001000041417824 */ /* 0x000fe200078e00ff */
[C---:B------:R-:W-:Y:S02]  /*b240*/  LOP3.LUT P1, RZ, R76.reuse, 0xff0000, RZ, 0xc0, !PT ;  /* 0x00ff00004cff7812 */ /* 0x040fe4000782c0ff */
[----:B------:R-:W-:Y:S01]  /*b250*/  LOP3.LUT P3, RZ, R76, 0xff000000, RZ, 0xc0, !PT ;  /* 0xff0000004cff7812 */ /* 0x000fe2000786c0ff */
[----:B------:R-:W-:Y:S01]  /*b260*/  FFMA.FTZ R73, R108, UR10, R65 ;  /* 0x0000000a6c497c23 */ /* 0x000fe20008010041 */
[C---:B------:R-:W-:Y:S02]  /*b270*/  LOP3.LUT P5, RZ, R76.reuse, 0xff00, RZ, 0xc0, !PT ;  /* 0x0000ff004cff7812 */ /* 0x040fe400078ac0ff */
[----:B------:R-:W-:Y:S01]  /*b280*/  LOP3.LUT P6, RZ, R76, 0xff, RZ, 0xc0, !PT ;  /* 0x000000ff4cff7812 */ /* 0x000fe200078cc0ff */
[----:B------:R-:W-:Y:S01]  /*b290*/  FFMA.FTZ R76, R72, UR10, R69 ;  /* 0x0000000a484c7c23 */ /* 0x000fe20008010045 */
[----:B------:R-:W-:Y:S01]  /*b2a0*/  FMUL.FTZ R69, R77, UR7 ;  /* 0x000000074d457c20 */ /* 0x000fe20008410000 */
[----:B------:R-:W-:-:S02]  /*b2b0*/  SHF.L.U32 R72, R61, 0x10, RZ ;  /* 0x000000103d487819 */ /* 0x000fc400000006ff */
[----:B------:R-:W-:Y:S02]  /*b2c0*/  F2FP.BF16.F32.PACK_AB R67, R67, R68 ;  /* 0x000000444343723e */ /* 0x000fe400000010ff */
[----:B------:R-:W-:Y:S01]  /*b2d0*/  FSEL R79, R69, RZ, P4 ;  /* 0x000000ff454f7208 */ /* 0x000fe20002000000 */
[----:B------:R-:W-:Y:S01]  /*b2e0*/  FFMA.FTZ R65, R105, UR10, R72 ;  /* 0x0000000a69417c23 */ /* 0x000fe20008010048 */
[----:B------:R-:W-:Y:S02]  /*b2f0*/  LOP3.LUT P4, RZ, R145, 0xff00, RZ, 0xc0, !PT ;  /* 0x0000ff0091ff7812 */ /* 0x000fe4000788c0ff */
[----:B------:R-:W-:Y:S01]  /*b300*/  F2FP.BF16.F32.PACK_AB R71, R71, R64 ;  /* 0x000000404747723e */ /* 0x000fe200000010ff */
[----:B------:R-:W-:Y:S01]  /*b310*/  FMUL.FTZ R68, R65, UR7 ;  /* 0x0000000741447c20 */ /* 0x000fe20008410000 */
[----:B------:R-:W-:Y:S02]  /*b320*/  FSEL R81, R69, RZ, P4 ;  /* 0x000000ff45517208 */ /* 0x000fe40002000000 */
[----:B------:R-:W-:-:S02]  /*b330*/  LOP3.LUT P4, RZ, R144, 0xff0000, RZ, 0xc0, !PT ;  /* 0x00ff000090ff7812 */ /* 0x000fc4000788c0ff */
[C---:B------:R-:W-:Y:S01]  /*b340*/  F2FP.BF16.F32.PACK_AB R65, R76.reuse, R65 ;  /* 0x000000414c41723e */ /* 0x040fe200000010ff */
[----:B------:R-:W-:Y:S01]  /*b350*/  FMUL.FTZ R76, R76, UR7 ;  /* 0x000000074c4c7c20 */ /* 0x000fe20008410000 */
[----:B------:R-:W-:Y:S02]  /*b360*/  FSEL R64, R68, RZ, P4 ;  /* 0x000000ff44407208 */ /* 0x000fe40002000000 */
[----:B------:R-:W-:Y:S02]  /*b370*/  SHF.L.U32 R69, R60, 0x10, RZ ;  /* 0x000000103c457819 */ /* 0x000fe400000006ff */
[----:B------:R-:W-:Y:S02]  /*b380*/  LOP3.LUT P4, RZ, R144, 0xff000000, RZ, 0xc0, !PT ;  /* 0xff00000090ff7812 */ /* 0x000fe4000788c0ff */
[----:B------:R-:W-:Y:S01]  /*b390*/  F2FP.BF16.F32.PACK_AB R66, R77, R66 ;  /* 0x000000424d42723e */ /* 0x000fe200000010ff */
[----:B------:R-:W-:Y:S01]  /*b3a0*/  FFMA.FTZ R106, R106, UR10, R69 ;  /* 0x0000000a6a6a7c23 */ /* 0x000fe20008010045 */
[----:B------:R-:W-:-:S02]  /*b3b0*/  FSEL R77, R76, RZ, P4 ;  /* 0x000000ff4c4d7208 */ /* 0x000fc40002000000 */
[----:B------:R-:W-:Y:S01]  /*b3c0*/  F2FP.BF16.F32.PACK_AB R75, R75, R0 ;  /* 0x000000004b4b723e */ /* 0x000fe200000010ff */
[----:B------:R-:W-:Y:S01]  /*b3d0*/  FMUL.FTZ R0, R73, UR7 ;  /* 0x0000000749007c20 */ /* 0x000fe20008410000 */
[----:B------:R-:W-:Y:S02]  /*b3e0*/  F2FP.BF16.F32.PACK_AB R69, R77, R64 ;  /* 0x000000404d45723e */ /* 0x000fe400000010ff */
[----:B------:R-:W-:Y:S01]  /*b3f0*/  F2FP.BF16.F32.PACK_AB R64, R73, R106 ;  /* 0x0000006a4940723e */ /* 0x000fe200000010ff */
[----:B------:R-:W-:Y:S01]  /*b400*/  FMUL.FTZ R106, R106, UR7 ;  /* 0x000000076a6a7c20 */ /* 0x000fe20008410000 */
[----:B------:R-:W-:Y:S02]  /*b410*/  FSEL R73, R68, RZ, P1 ;  /* 0x000000ff44497208 */ /* 0x000fe40000800000 */
[C---:B------:R-:W-:Y:S02]  /*b420*/  LOP3.LUT P4, RZ, R144.reuse, 0xff00, RZ, 0xc0, !PT ;  /* 0x0000ff0090ff7812 */ /* 0x040fe4000788c0ff */
[----:B------:R-:W-:-:S02]  /*b430*/  LOP3.LUT P1, RZ, R144, 0xff, RZ, 0xc0, !PT ;  /* 0x000000ff90ff7812 */ /* 0x000fc4000782c0ff */
[----:B------:R-:W-:Y:S02]  /*b440*/  F2FP.BF16.F32.PACK_AB R74, R79, R74 ;  /* 0x0000004a4f4a723e */ /* 0x000fe400000010ff */
[----:B------:R-:W-:Y:S02]  /*b450*/  FSEL R76, R76, RZ, P3 ;  /* 0x000000ff4c4c7208 */ /* 0x000fe40001800000 */
[C---:B------:R-:W-:Y:S02]  /*b460*/  FSEL R77, R0.reuse, RZ, P5 ;  /* 0x000000ff004d7208 */ /* 0x040fe40002800000 */
[----:B------:R-:W-:Y:S02]  /*b470*/  FSEL R79, R0, RZ, P4 ;  /* 0x000000ff004f7208 */ /* 0x000fe40002000000 */
[C---:B------:R-:W-:Y:S02]  /*b480*/  FSEL R68, R106.reuse, RZ, P1 ;  /* 0x000000ff6a447208 */ /* 0x040fe40000800000 */
[----:B------:R-:W-:-:S02]  /*b490*/  FSEL R72, R106, RZ, P6 ;  /* 0x000000ff6a487208 */ /* 0x000fc40003000000 */
[----:B------:R-:W-:Y:S02]  /*b4a0*/  F2FP.BF16.F32.PACK_AB R70, R81, R70 ;  /* 0x000000465146723e */ /* 0x000fe400000010ff */
[----:B------:R-:W-:Y:S02]  /*b4b0*/  F2FP.BF16.F32.PACK_AB R73, R76, R73 ;  /* 0x000000494c49723e */ /* 0x000fe400000010ff */
[----:B------:R-:W-:Y:S02]  /*b4c0*/  F2FP.BF16.F32.PACK_AB R68, R79, R68 ;  /* 0x000000444f44723e */ /* 0x000fe400000010ff */
[----:B------:R-:W-:Y:S01]  /*b4d0*/  F2FP.BF16.F32.PACK_AB R72, R77, R72 ;  /* 0x000000484d48723e */ /* 0x000fe200000010ff */
[----:B------:R-:W-:Y:S06]  /*b4e0*/  BRA `(.L_x_271) ;  /* 0x0000001c00b07947 */ /* 0x000fec0003800000 */
.L_x_270:
[--C-:B------:R-:W-:Y:S01]  /*b4f0*/  FFMA.FTZ R0, R111, UR11, R216.reuse ;  /* 0x0000000b6f007c23 */ /* 0x100fe200080100d8 */
[--C-:B0-----:R-:W-:Y:S01]  /*b500*/  FFMA.FTZ R73, R114, UR11, R216.reuse ;  /* 0x0000000b72497c23 */ /* 0x101fe200080100d8 */
[--C-:B------:R-:W-:Y:S01]  /*b510*/  FFMA.FTZ R101, R101, UR11, R216.reuse ;  /* 0x0000000b65657c23 */ /* 0x100fe200080100d8 */
[----:B------:R-:W-:Y:S01]  /*b520*/  FFMA.FTZ R69, R112, UR11, R216 ;  /* 0x0000000b70457c23 */ /* 0x000fe200080100d8 */
[--C-:B------:R-:W-:Y:S01]  /*b530*/  FADD.FTZ R115, R115, -R0.reuse ;  /* 0x8000000073737221 */ /* 0x100fe20000010000 */
[----:B------:R-:W-:Y:S01]  /*b540*/  PRMT R0, R63, 0x7632, R0 ;  /* 0x000076323f007816 */ /* 0x000fe20000000000 */
[----:B------:R-:W-:Y:S01]  /*b550*/  FADD.FTZ R110, R110, -R73 ;  /* 0x800000496e6e7221 */ /* 0x000fe20000010000 */
[----:B------:R-:W-:Y:S01]  /*b560*/  FADD.FTZ R101, R100, -R101 ;  /* 0x8000006564657221 */ /* 0x000fe20000010000 */
[----:B------:R-:W-:Y:S01]  /*b570*/  PRMT R73, R62, 0x7632, R73 ;  /* 0x000076323e497816 */ /* 0x000fe20000000049 */
[--C-:B------:R-:W-:Y:S01]  /*b580*/  FADD.FTZ R108, R108, -R69.reuse ;  /* 0x800000456c6c7221 */ /* 0x100fe20000010000 */
[----:B------:R-:W-:Y:S01]  /*b590*/  IMAD.U32 R0, R0, 0x10000, RZ ;  /* 0x0001000000007824 */ /* 0x000fe200078e00ff */
[----:B------:R-:W-:Y:S01]  /*b5a0*/  PRMT R69, R61, 0x7632, R69 ;  /* 0x000076323d457816 */ /* 0x000fe20000000045 */
[----:B------:R-:W-:Y:S01]  /*b5b0*/  FFMA.FTZ R72, R113, UR11, R216 ;  /* 0x0000000b71487c23 */ /* 0x000fe200080100d8 */
[----:B------:R-:W-:-:S02]  /*b5c0*/  IMAD.U32 R73, R73, 0x10000, RZ ;  /* 0x0001000049497824 */ /* 0x000fc400078e00ff */
[----:B------:R-:W-:Y:S01]  /*b5d0*/  FFMA.FTZ R115, R115, UR10, R0 ;  /* 0x0000000a73737c23 */ /* 0x000fe20008010000 */
[----:B------:R-:W-:Y:S01]  /*b5e0*/  SHF.L.U32 R0, R63, 0x10, RZ ;  /* 0x000000103f007819 */ /* 0x000fe200000006ff */
[----:B------:R-:W-:Y:S01]  /*b5f0*/  FADD.FTZ R72, R109, -R72 ;  /* 0x800000486d487221 */ /* 0x000fe20000010000 */
[----:B------:R-:W-:Y:S01]  /*b600*/  LOP3.LUT P4, RZ, R145, 0xff0000, RZ, 0xc0, !PT ;  /* 0x00ff000091ff7812 */ /* 0x000fe2000788c0ff */
[----:B------:R-:W-:Y:S01]  /*b610*/  FFMA.FTZ R110, R110, UR10, R73 ;  /* 0x0000000a6e6e7c23 */ /* 0x000fe20008010049 */
[----:B------:R-:W-:Y:S01]  /*b620*/  SHF.L.U32 R69, R69, 0x10, RZ ;  /* 0x0000001045457819 */ /* 0x000fe200000006ff */
[----:B------:R-:W-:Y:S01]  /*b630*/  FFMA.FTZ R101, R101, UR10, R0 ;  /* 0x0000000a65657c23 */ /* 0x000fe20008010000 */
[--C-:B------:R-:W-:Y:S01]  /*b640*/  FFMA.FTZ R105, R105, UR11, R216.reuse ;  /* 0x0000000b69697c23 */ /* 0x100fe200080100d8 */
[----:B------:R-:W-:Y:S01]  /*b650*/  ISETP.GE.U32.AND P1, PT, R76, RZ, PT ;  /* 0x000000ff4c00720c */ /* 0x000fe20003f26070 */
[----:B------:R-:W-:Y:S01]  /*b660*/  FMUL.FTZ R110, R110, UR7 ;  /* 0x000000076e6e7c20 */ /* 0x000fe20008410000 */
[----:B------:R-:W-:Y:S01]  /*b670*/  FMUL.FTZ R101, R101, UR7 ;  /* 0x0000000765657c20 */ /* 0x000fe20008410000 */
[----:B------:R-:W-:Y:S01]  /*b680*/  FFMA.FTZ R103, R103, UR11, R216 ;  /* 0x0000000b67677c23 */ /* 0x000fe200080100d8 */
[----:B------:R-:W-:Y:S01]  /*b690*/  FFMA.FTZ R73, R72, UR10, R69 ;  /* 0x0000000a48497c23 */ /* 0x000fe20008010045 */
[----:B------:R-:W-:Y:S01]  /*b6a0*/  ISETP.GE.U32.AND P3, PT, R144, RZ, PT ;  /* 0x000000ff9000720c */ /* 0x000fe20003f66070 */
[----:B------:R-:W-:Y:S01]  /*b6b0*/  FADD.FTZ R105, R104, -R105 ;  /* 0x8000006968697221 */ /* 0x000fe20000010000 */
[----:B------:R-:W-:Y:S01]  /*b6c0*/  FSEL R68, R101, RZ, P4 ;  /* 0x000000ff65447208 */ /* 0x000fe20002000000 */
[----:B------:R-:W-:Y:S01]  /*b6d0*/  IMAD.U32 R72, R61, 0x10000, RZ ;  /* 0x000100003d487824 */ /* 0x000fe200078e00ff */
[----:B------:R-:W-:Y:S01]  /*b6e0*/  LOP3.LUT P4, RZ, R77, 0xff00, RZ, 0xc0, !PT ;  /* 0x0000ff004dff7812 */ /* 0x000fe2000788c0ff */
[----:B------:R-:W-:Y:S01]  /*b6f0*/  FADD.FTZ R103, R102, -R103 ;  /* 0x8000006766677221 */ /* 0x000fe20000010000 */
[----:B------:R-:W-:Y:S01]  /*b700*/  SHF.L.U32 R0, R62, 0x10, RZ ;  /* 0x000000103e007819 */ /* 0x000fe200000006ff */
[----:B------:R-:W-:Y:S01]  /*b710*/  FMUL.FTZ R115, R115, UR7 ;  /* 0x0000000773737c20 */ /* 0x000fe20008410000 */
[----:B------:R-:W-:Y:S01]  /*b720*/  LOP3.LUT P6, RZ, R77, 0xff0000, RZ, 0xc0, !PT ;  /* 0x00ff00004dff7812 */ /* 0x000fe200078cc0ff */
[----:B------:R-:W-:Y:S01]  /*b730*/  FFMA.FTZ R72, R105, UR10, R72 ;  /* 0x0000000a69487c23 */ /* 0x000fe20008010048 */
[----:B------:R-:W-:Y:S01]  /*b740*/  LOP3.LUT P5, RZ, R77, 0xff, RZ, 0xc0, !PT ;  /* 0x000000ff4dff7812 */ /* 0x000fe200078ac0ff */
[----:B------:R-:W-:Y:S01]  /*b750*/  FFMA.FTZ R103, R103, UR10, R0 ;  /* 0x0000000a67677c23 */ /* 0x000fe20008010000 */
[----:B------:R-:W-:Y:S01]  /*b760*/  ISETP.GE.U32.AND.EX P1, PT, R77, 0x1000000, PT, P1 ;  /* 0x010000004d00780c */ /* 0x000fe20003f26110 */
[----:B------:R-:W-:Y:S01]  /*b770*/  FMUL.FTZ R72, R72, UR7 ;  /* 0x0000000748487c20 */ /* 0x000fe20008410000 */
[----:B------:R-:W-:Y:S01]  /*b780*/  FSEL R77, R110, RZ, P4 ;  /* 0x000000ff6e4d7208 */ /* 0x000fe20002000000 */
[----:B------:R-:W-:Y:S01]  /*b790*/  FFMA.FTZ R107, R107, UR11, R216 ;  /* 0x0000000b6b6b7c23 */ /* 0x000fe200080100d8 */
[----:B------:R-:W-:Y:S01]  /*b7a0*/  ISETP.GE.U32.AND.EX P3, PT, R145, 0x1000000, PT, P3 ;  /* 0x010000009100780c */ /* 0x000fe20003f66130 */
[----:B------:R-:W-:Y:S01]  /*b7b0*/  FMUL.FTZ R103, R103, UR7 ;  /* 0x0000000767677c20 */ /* 0x000fe20008410000 */
[----:B------:R-:W-:Y:S01]  /*b7c0*/  PRMT R69, R60, 0x7632, R69 ;  /* 0x000076323c457816 */ /* 0x000fe20000000045 */
[----:B------:R-:W-:Y:S01]  /*b7d0*/  FADD.FTZ R106, R106, -R107 ;  /* 0x8000006b6a6a7221 */ /* 0x000fe20000010000 */
[----:B------:R-:W-:-:S02]  /*b7e0*/  LOP3.LUT P4, RZ, R145, 0xff00, RZ, 0xc0, !PT ;  /* 0x0000ff0091ff7812 */ /* 0x000fc4000788c0ff */
[----:B------:R-:W-:Y:S02]  /*b7f0*/  FSEL R0, R101, RZ, P6 ;  /* 0x000000ff65007208 */ /* 0x000fe40003000000 */
[C---:B------:R-:W-:Y:S02]  /*b800*/  FSEL R75, R115.reuse, RZ, P1 ;  /* 0x000000ff734b7208 */ /* 0x040fe40000800000 */
[----:B------:R-:W-:Y:S02]  /*b810*/  FSEL R71, R115, RZ, P3 ;  /* 0x000000ff73477208 */ /* 0x000fe40001800000 */
[----:B------:R-:W-:Y:S02]  /*b820*/  SHF.L.U32 R69, R69, 0x10, RZ ;  /* 0x0000001045457819 */ /* 0x000fe400000006ff */
[----:B------:R-:W-:Y:S02]  /*b830*/  FSEL R79, R110, RZ, P4 ;  /* 0x000000ff6e4f7208 */ /* 0x000fe40002000000 */
[----:B------:R-:W-:Y:S01]  /*b840*/  LOP3.LUT P4, RZ, R144, 0xff0000, RZ, 0xc0, !PT ;  /* 0x00ff000090ff7812 */ /* 0x000fe2000788c0ff */
[----:B------:R-:W-:Y:S01]  /*b850*/  FFMA.FTZ R108, R108, UR10, R69 ;  /* 0x0000000a6c6c7c23 */ /* 0x000fe20008010045 */
[----:B------:R-:W-:Y:S01]  /*b860*/  F2FP.BF16.F32.PACK_AB R71, R71, R68 ;  /* 0x000000444747723e */ /* 0x000fe200000010ff */
[----:B------:R-:W-:Y:S01]  /*b870*/  FMUL.FTZ R68, R73, UR7 ;  /* 0x0000000749447c20 */ /* 0x000fe20008410000 */
[----:B------:R-:W-:Y:S01]  /*b880*/  F2FP.BF16.F32.PACK_AB R75, R75, R0 ;  /* 0x000000004b4b723e */ /* 0x000fe200000010ff */
[----:B------:R-:W-:Y:S01]  /*b890*/  FMUL.FTZ R108, R108, UR7 ;  /* 0x000000076c6c7c20 */ /* 0x000fe20008410000 */
[----:B------:R-:W-:-:S02]  /*b8a0*/  FSEL R0, R72, RZ, P4 ;  /* 0x000000ff48007208 */ /* 0x000fc40002000000 */
[----:B------:R-:W-:Y:S02]  /*b8b0*/  LOP3.LUT P4, RZ, R144, 0xff000000, RZ, 0xc0, !PT ;  /* 0xff00000090ff7812 */ /* 0x000fe4000788c0ff */
[----:B------:R-:W-:Y:S02]  /*b8c0*/  SHF.L.U32 R69, R60, 0x10, RZ ;  /* 0x000000103c457819 */ /* 0x000fe400000006ff */
[----:B------:R-:W-:Y:S02]  /*b8d0*/  FSEL R73, R68, RZ, P4 ;  /* 0x000000ff44497208 */ /* 0x000fe40002000000 */
[----:B------:R-:W-:Y:S01]  /*b8e0*/  LOP3.LUT P6, RZ, R145, 0xff, RZ, 0xc0, !PT ;  /* 0x000000ff91ff7812 */ /* 0x000fe200078cc0ff */
[----:B------:R-:W-:Y:S01]  /*b8f0*/  FFMA.FTZ R106, R106, UR10, R69 ;  /* 0x0000000a6a6a7c23 */ /* 0x000fe20008010045 */
[----:B------:R-:W-:Y:S02]  /*b900*/  LOP3.LUT P1, RZ, R76, 0xff0000, RZ, 0xc0, !PT ;  /* 0x00ff00004cff7812 */ /* 0x000fe4000782c0ff */
[----:B------:R-:W-:Y:S01]  /*b910*/  F2FP.BF16.F32.PACK_AB R69, R73, R0 ;  /* 0x000000004945723e */ /* 0x000fe200000010ff */
[----:B------:R-:W-:Y:S01]  /*b920*/  FMUL.FTZ R106, R106, UR7 ;  /* 0x000000076a6a7c20 */ /* 0x000fe20008410000 */
[----:B------:R-:W-:-:S02]  /*b930*/  LOP3.LUT P3, RZ, R76, 0xff000000, RZ, 0xc0, !PT ;  /* 0xff0000004cff7812 */ /* 0x000fc4000786c0ff */
[C---:B------:R-:W-:Y:S02]  /*b940*/  FSEL R74, R103.reuse, RZ, P5 ;  /* 0x000000ff674a7208 */ /* 0x040fe40002800000 */
[----:B------:R-:W-:Y:S02]  /*b950*/  FSEL R70, R103, RZ, P6 ;  /* 0x000000ff67467208 */ /* 0x000fe40003000000 */
[----:B------:R-:W-:Y:S02]  /*b960*/  FSEL R73, R72, RZ, P1 ;  /* 0x000000ff48497208 */ /* 0x000fe40000800000 */
[C---:B------:R-:W-:Y:S02]  /*b970*/  LOP3.LUT P5, RZ, R76.reuse, 0xff00, RZ, 0xc0, !PT ;  /* 0x0000ff004cff7812 */ /* 0x040fe400078ac0ff */
[----:B------:R-:W-:Y:S02]  /*b980*/  LOP3.LUT P6, RZ, R76, 0xff, RZ, 0xc0, !PT ;  /* 0x000000ff4cff7812 */ /* 0x000fe400078cc0ff */
[----:B------:R-:W-:-:S02]  /*b990*/  LOP3.LUT P4, RZ, R144, 0xff00, RZ, 0xc0, !PT ;  /* 0x0000ff0090ff7812 */ /* 0x000fc4000788c0ff */
[----:B------:R-:W-:Y:S02]  /*b9a0*/  LOP3.LUT P1, RZ, R144, 0xff, RZ, 0xc0, !PT ;  /* 0x000000ff90ff7812 */ /* 0x000fe4000782c0ff */
[----:B------:R-:W-:Y:S02]  /*b9b0*/  F2FP.BF16.F32.PACK_AB R70, R79, R70 ;  /* 0x000000464f46723e */ /* 0x000fe400000010ff */
[----:B------:R-:W-:Y:S02]  /*b9c0*/  F2FP.BF16.F32.PACK_AB R74, R77, R74 ;  /* 0x0000004a4d4a723e */ /* 0x000fe400000010ff */
[----:B------:R-:W-:Y:S02]  /*b9d0*/  FSEL R0, R68, RZ, P3 ;  /* 0x000000ff44007208 */ /* 0x000fe40001800000 */
[C---:B------:R-:W-:Y:S02]  /*b9e0*/  FSEL R77, R108.reuse, RZ, P5 ;  /* 0x000000ff6c4d7208 */ /* 0x040fe40002800000 */
[----:B------:R-:W-:-:S02]  /*b9f0*/  FSEL R79, R108, RZ, P4 ;  /* 0x000000ff6c4f7208 */ /* 0x000fc40002000000 */
[C---:B------:R-:W-:Y:S02]  /*ba00*/  FSEL R68, R106.reuse, RZ, P1 ;  /* 0x000000ff6a447208 */ /* 0x040fe40000800000 */
[----:B------:R-:W-:Y:S02]  /*ba10*/  FSEL R72, R106, RZ, P6 ;  /* 0x000000ff6a487208 */ /* 0x000fe40003000000 */
[----:B------:R-:W-:Y:S02]  /*ba20*/  F2FP.BF16.F32.PACK_AB R73, R0, R73 ;  /* 0x000000490049723e */ /* 0x000fe400000010ff */
[----:B------:R-:W-:Y:S02]  /*ba30*/  F2FP.BF16.F32.PACK_AB R68, R79, R68 ;  /* 0x000000444f44723e */ /* 0x000fe400000010ff */
[----:B------:R-:W-:Y:S01]  /*ba40*/  F2FP.BF16.F32.PACK_AB R72, R77, R72 ;  /* 0x000000484d48723e */ /* 0x000fe200000010ff */
[----:B------:R-:W-:Y:S06]  /*ba50*/  BRA `(.L_x_271) ;  /* 0x0000001800547947 */ /* 0x000fec0003800000 */
.L_x_269:
[----:B------:R-:W-:Y:S05]  /*ba60*/  @!P2 BRA `(.L_x_272) ;  /* 0x00000004003ca947 */ /* 0x000fea0003800000 */
[--C-:B------:R-:W-:Y:S01]  /*ba70*/  FFMA.FTZ R101, R101, UR11, R216.reuse ;  /* 0x0000000b65657c23 */ /* 0x100fe200080100d8 */
[--C-:B------:R-:W-:Y:S01]  /*ba80*/  FFMA.FTZ R65, R114, UR11, R216.reuse ;  /* 0x0000000b72417c23 */ /* 0x100fe200080100d8 */
[--C-:B------:R-:W-:Y:S01]  /*ba90*/  FFMA.FTZ R103, R103, UR11, R216.reuse ;  /* 0x0000000b67677c23 */ /* 0x100fe200080100d8 */
[--C-:B------:R-:W-:Y:S01]  /*baa0*/  FFMA.FTZ R0, R111, UR11, R216.reuse ;  /* 0x0000000b6f007c23 */ /* 0x100fe200080100d8 */
[----:B0-----:R-:W-:Y:S01]  /*bab0*/  FADD.FTZ R68, R100, -R101 ;  /* 0x8000006564447221 */ /* 0x001fe20000010000 */
[----:B------:R-:W-:Y:S01]  /*bac0*/  FADD.FTZ R69, R110, -R65 ;  /* 0x800000416e457221 */ /* 0x000fe20000010000 */
[----:B------:R-:W-:Y:S01]  /*bad0*/  LOP3.LUT P6, RZ, R77, 0xff0000, RZ, 0xc0, !PT ;  /* 0x00ff00004dff7812 */ /* 0x000fe200078cc0ff */
[--C-:B------:R-:W-:Y:S01]  /*bae0*/  FFMA.FTZ R65, R112, UR11, R216.reuse ;  /* 0x0000000b70417c23 */ /* 0x100fe200080100d8 */
[----:B------:R-:W-:Y:S01]  /*baf0*/  FMUL.FTZ R68, R68, UR10 ;  /* 0x0000000a44447c20 */ /* 0x000fe20008410000 */
[----:B------:R-:W-:Y:S01]  /*bb00*/  LOP3.LUT P4, RZ, R145, 0xff0000, RZ, 0xc0, !PT ;  /* 0x00ff000091ff7812 */ /* 0x000fe2000788c0ff */
[----:B------:R-:W-:Y:S01]  /*bb10*/  FMUL.FTZ R69, R69, UR10 ;  /* 0x0000000a45457c20 */ /* 0x000fe20008410000 */
[----:B------:R-:W-:Y:S01]  /*bb20*/  FFMA.FTZ R105, R105, UR11, R216 ;  /* 0x0000000b69697c23 */ /* 0x000fe200080100d8 */
[----:B------:R-:W-:Y:S01]  /*bb30*/  FMUL.FTZ R71, R68, UR7 ;  /* 0x0000000744477c20 */ /* 0x000fe20008410000 */
[----:B------:R-:W-:Y:S01]  /*bb40*/  FADD.FTZ R66, R102, -R103 ;  /* 0x8000006766427221 */ /* 0x000fe20000010000 */
[----:B------:R-:W-:Y:S01]  /*bb50*/  FADD.FTZ R0, R115, -R0 ;  /* 0x8000000073007221 */ /* 0x000fe20000010000 */
[----:B------:R-:W-:Y:S01]  /*bb60*/  ISETP.GE.U32.AND P1, PT, R76, RZ, PT ;  /* 0x000000ff4c00720c */ /* 0x000fe20003f26070 */
[----:B------:R-:W-:Y:S01]  /*bb70*/  FMUL.FTZ R73, R69, UR7 ;  /* 0x0000000745497c20 */ /* 0x000fe20008410000 */
[----:B------:R-:W-:Y:S01]  /*bb80*/  FSEL R75, R71, RZ, P6 ;  /* 0x000000ff474b7208 */ /* 0x000fe20003000000 */
[----:B------:R-:W-:Y:S01]  /*bb90*/  FFMA.FTZ R72, R113, UR11, R216 ;  /* 0x0000000b71487c23 */ /* 0x000fe200080100d8 */
[----:B------:R-:W-:Y:S01]  /*bba0*/  FSEL R71, R71, RZ, P4 ;  /* 0x000000ff47477208 */ /* 0x000fe20002000000 */
[----:B------:R-:W-:Y:S01]  /*bbb0*/  FADD.FTZ R108, R108, -R65 ;  /* 0x800000416c6c7221 */ /* 0x000fe20000010000 */
[C---:B------:R-:W-:Y:S01]  /*bbc0*/  LOP3.LUT P4, RZ, R77.reuse, 0xff00, RZ, 0xc0, !PT ;  /* 0x0000ff004dff7812 */ /* 0x040fe2000788c0ff */
[----:B------:R-:W-:Y:S01]  /*bbd0*/  FADD.FTZ R65, R104, -R105 ;  /* 0x8000006968417221 */ /* 0x000fe20000010000 */
[----:B------:R-:W-:Y:S01]  /*bbe0*/  FMUL.FTZ R67, R0, UR10 ;  /* 0x0000000a00437c20 */ /* 0x000fe20008410000 */
[----:B------:R-:W-:Y:S01]  /*bbf0*/  FMUL.FTZ R66, R66, UR10 ;  /* 0x0000000a42427c20 */ /* 0x000fe20008410000 */
[----:B------:R-:W-:Y:S01]  /*bc00*/  LOP3.LUT P5, RZ, R77, 0xff, RZ, 0xc0, !PT ;  /* 0x000000ff4dff7812 */ /* 0x000fe200078ac0ff */
[----:B------:R-:W-:Y:S01]  /*bc10*/  FADD.FTZ R72, R109, -R72 ;  /* 0x800000486d487221 */ /* 0x000fe20000010000 */
[----:B------:R-:W-:Y:S01]  /*bc20*/  ISETP.GE.U32.AND.EX P1, PT, R77, 0x1000000, PT, P1 ;  /* 0x010000004d00780c */ /* 0x000fe20003f26110 */
[----:B------:R-:W-:Y:S01]  /*bc30*/  FMUL.FTZ R65, R65, UR10 ;  /* 0x0000000a41417c20 */ /* 0x000fe20008410000 */
[----:B------:R-:W-:Y:S01]  /*bc40*/  ISETP.GE.U32.AND P3, PT, R144, RZ, PT ;  /* 0x000000ff9000720c */ /* 0x000fe20003f66070 */
[----:B------:R-:W-:Y:S01]  /*bc50*/  FMUL.FTZ R64, R67, UR7 ;  /* 0x0000000743407c20 */ /* 0x000fe20008410000 */
[----:B------:R-:W-:Y:S01]  /*bc60*/  FSEL R77, R73, RZ, P4 ;  /* 0x000000ff494d7208 */ /* 0x000fe20002000000 */
[----:B------:R-:W-:Y:S01]  /*bc70*/  FMUL.FTZ R70, R66, UR7 ;  /* 0x0000000742467c20 */ /* 0x000fe20008410000 */
[----:B------:R-:W-:Y:S01]  /*bc80*/  LOP3.LUT P4, RZ, R145, 0xff00, RZ, 0xc0, !PT ;  /* 0x0000ff0091ff7812 */ /* 0x000fe2000788c0ff */
[----:B------:R-:W-:Y:S01]  /*bc90*/  FFMA.FTZ R107, R107, UR11, R216 ;  /* 0x0000000b6b6b7c23 */ /* 0x000fe200080100d8 */
[----:B------:R-:W-:Y:S01]  /*bca0*/  F2FP.BF16.F32.PACK_AB R67, R67, R68 ;  /* 0x000000444343723e */ /* 0x000fe200000010ff */
[----:B------:R-:W-:Y:S01]  /*bcb0*/  FMUL.FTZ R68, R72, UR10 ;  /* 0x0000000a48447c20 */ /* 0x000fe20008410000 */
[----:B------:R-:W-:Y:S01]  /*bcc0*/  LOP3.LUT P6, RZ, R145, 0xff, RZ, 0xc0, !PT ;  /* 0x000000ff91ff7812 */ /* 0x000fe200078cc0ff */
[----:B------:R-:W-:Y:S01]  /*bcd0*/  FMUL.FTZ R72, R65, UR7 ;  /* 0x0000000741487c20 */ /* 0x000fe20008410000 */
[----:B------:R-:W-:Y:S01]  /*bce0*/  ISETP.GE.U32.AND.EX P3, PT, R145, 0x1000000, PT, P3 ;  /* 0x010000009100780c */ /* 0x000fe20003f66130 */
[----:B------:R-:W-:Y:S01]  /*bcf0*/  FADD.FTZ R107, R106, -R107 ;  /* 0x8000006b6a6b7221 */ /* 0x000fe20000010000 */
[----:B------:R-:W-:-:S02]  /*bd00*/  FSEL R73, R73, RZ, P4 ;  /* 0x000000ff49497208 */ /* 0x000fc40002000000 */
[----:B------:R-:W-:Y:S02]  /*bd10*/  LOP3.LUT P4, RZ, R144, 0xff0000, RZ, 0xc0, !PT ;  /* 0x00ff000090ff7812 */ /* 0x000fe4000788c0ff */
[----:B------:R-:W-:Y:S02]  /*bd20*/  FSEL R0, R64, RZ, P1 ;  /* 0x000000ff40007208 */ /* 0x000fe40000800000 */
[----:B------:R-:W-:Y:S02]  /*bd30*/  FSEL R74, R70, RZ, P5 ;  /* 0x000000ff464a7208 */ /* 0x000fe40002800000 */
[----:B------:R-:W-:Y:S02]  /*bd40*/  FSEL R64, R64, RZ, P3 ;  /* 0x000000ff40407208 */ /* 0x000fe40001800000 */
[----:B------:R-:W-:Y:S02]  /*bd50*/  FSEL R70, R70, RZ, P6 ;  /* 0x000000ff46467208 */ /* 0x000fe40003000000 */
[----:B------:R-:W-:-:S02]  /*bd60*/  LOP3.LUT P1, RZ, R76, 0xff0000, RZ, 0xc0, !PT ;  /* 0x00ff00004cff7812 */ /* 0x000fc4000782c0ff */
[C---:B------:R-:W-:Y:S02]  /*bd70*/  LOP3.LUT P3, RZ, R76.reuse, 0xff000000, RZ, 0xc0, !PT ;  /* 0xff0000004cff7812 */ /* 0x040fe4000786c0ff */
[C---:B------:R-:W-:Y:S02]  /*bd80*/  LOP3.LUT P5, RZ, R76.reuse, 0xff00, RZ, 0xc0, !PT ;  /* 0x0000ff004cff7812 */ /* 0x040fe400078ac0ff */
[----:B------:R-:W-:Y:S01]  /*bd90*/  LOP3.LUT P6, RZ, R76, 0xff, RZ, 0xc0, !PT ;  /* 0x000000ff4cff7812 */ /* 0x000fe200078cc0ff */
[----:B------:R-:W-:Y:S01]  /*bda0*/  FMUL.FTZ R76, R68, UR7 ;  /* 0x00000007444c7c20 */ /* 0x000fe20008410000 */
[----:B------:R-:W-:Y:S02]  /*bdb0*/  F2FP.BF16.F32.PACK_AB R66, R69, R66 ;  /* 0x000000424542723e */ /* 0x000fe400000010ff */
[----:B------:R-:W-:Y:S02]  /*bdc0*/  FSEL R69, R72, RZ, P4 ;  /* 0x000000ff48457208 */ /* 0x000fe40002000000 */
[----:B------:R-:W-:-:S02]  /*bdd0*/  LOP3.LUT P4, RZ, R144, 0xff000000, RZ, 0xc0, !PT ;  /* 0xff00000090ff7812 */ /* 0x000fc4000788c0ff */
[----:B------:R-:W-:Y:S02]  /*bde0*/  F2FP.BF16.F32.PACK_AB R71, R64, R71 ;  /* 0x000000474047723e */ /* 0x000fe400000010ff */
[----:B------:R-:W-:Y:S01]  /*bdf0*/  F2FP.BF16.F32.PACK_AB R75, R0, R75 ;  /* 0x0000004b004b723e */ /* 0x000fe200000010ff */
[----:B------:R-:W-:Y:S01]  /*be00*/  FMUL.FTZ R0, R107, UR10 ;  /* 0x0000000a6b007c20 */ /* 0x000fe20008410000 */
[----:B------:R-:W-:Y:S01]  /*be10*/  F2FP.BF16.F32.PACK_AB R70, R73, R70 ;  /* 0x000000464946723e */ /* 0x000fe200000010ff */
[----:B------:R-:W-:Y:S01]  /*be20*/  FMUL.FTZ R73, R108, UR10 ;  /* 0x0000000a6c497c20 */ /* 0x000fe20008410000 */
[----:B------:R-:W-:Y:S02]  /*be30*/  FSEL R64, R76, RZ, P4 ;  /* 0x000000ff4c407208 */ /* 0x000fe40002000000 */
[----:B------:R-:W-:Y:S01]  /*be40*/  F2FP.BF16.F32.PACK_AB R65, R68, R65 ;  /* 0x000000414441723e */ /* 0x000fe200000010ff */
[----:B------:R-:W-:Y:S01]  /*be50*/  FMUL.FTZ R68, R73, UR7 ;  /* 0x0000000749447c20 */ /* 0x000fe20008410000 */
[----:B------:R-:W-:-:S02]  /*be60*/  F2FP.BF16.F32.PACK_AB R69, R64, R69 ;  /* 0x000000454045723e */ /* 0x000fc400000010ff */
[----:B------:R-:W-:Y:S01]  /*be70*/  F2FP.BF16.F32.PACK_AB R64, R73, R0 ;  /* 0x000000004940723e */ /* 0x000fe200000010ff */
[----:B------:R-:W-:Y:S01]  /*be80*/  FMUL.FTZ R0, R0, UR7 ;  /* 0x0000000700007c20 */ /* 0x000fe20008410000 */
[----:B------:R-:W-:Y:S02]  /*be90*/  LOP3.LUT P4, RZ, R144, 0xff00, RZ, 0xc0, !PT ;  /* 0x0000ff0090ff7812 */ /* 0x000fe4000788c0ff */
[----:B------:R-:W-:Y:S02]  /*bea0*/  FSEL R73, R72, RZ, P1 ;  /* 0x000000ff48497208 */ /* 0x000fe40000800000 */
[----:B------:R-:W-:Y:S02]  /*beb0*/  LOP3.LUT P1, RZ, R144, 0xff, RZ, 0xc0, !PT ;  /* 0x000000ff90ff7812 */ /* 0x000fe4000782c0ff */
[----:B------:R-:W-:Y:S02]  /*bec0*/  F2FP.BF16.F32.PACK_AB R74, R77, R74 ;  /* 0x0000004a4d4a723e */ /* 0x000fe400000010ff */
[----:B------:R-:W-:-:S02]  /*bed0*/  FSEL R77, R68, RZ, P5 ;  /* 0x000000ff444d7208 */ /* 0x000fc40002800000 */
[----:B------:R-:W-:Y:S02]  /*bee0*/  FSEL R79, R68, RZ, P4 ;  /* 0x000000ff444f7208 */ /* 0x000fe40002000000 */
[----:B------:R-:W-:Y:S02]  /*bef0*/  FSEL R76, R76, RZ, P3 ;  /* 0x000000ff4c4c7208 */ /* 0x000fe40001800000 */
[C---:B------:R-:W-:Y:S02]  /*bf00*/  FSEL R68, R0.reuse, RZ, P1 ;  /* 0x000000ff00447208 */ /* 0x040fe40000800000 */
[----:B------:R-:W-:Y:S02]  /*bf10*/  FSEL R72, R0, RZ, P6 ;  /* 0x000000ff00487208 */ /* 0x000fe40003000000 */
[----:B------:R-:W-:Y:S02]  /*bf20*/  F2FP.BF16.F32.PACK_AB R73, R76, R73 ;  /* 0x000000494c49723e */ /* 0x000fe400000010ff */
[----:B------:R-:W-:-:S02]  /*bf30*/  F2FP.BF16.F32.PACK_AB R68, R79, R68 ;  /* 0x000000444f44723e */ /* 0x000fc400000010ff */
[----:B------:R-:W-:Y:S01]  /*bf40*/  F2FP.BF16.F32.PACK_AB R72, R77, R72 ;  /* 0x000000484d48723e */ /* 0x000fe200000010ff */
[----:B------:R-:W-:Y:S06]  /*bf50*/  BRA `(.L_x_271) ;  /* 0x0000001400147947 */ /* 0x000fec0003800000 */
.L_x_272:
[--C-:B------:R-:W-:Y:S01]  /*bf60*/  FFMA.FTZ R101, R101, UR11, R216.reuse ;  /* 0x0000000b65657c23 */ /* 0x100fe200080100d8 */
[--C-:B0-----:R-:W-:Y:S01]  /*bf70*/  FFMA.FTZ R69, R114, UR11, R216.reuse ;  /* 0x0000000b72457c23 */ /* 0x101fe200080100d8 */
[----:B------:R-:W-:Y:S01]  /*bf80*/  LOP3.LUT P3, RZ, R77, 0xff0000, RZ, 0xc0, !PT ;  /* 0x00ff00004dff7812 */ /* 0x000fe2000786c0ff */
[--C-:B------:R-:W-:Y:S01]  /*bf90*/  FFMA.FTZ R0, R111, UR11, R216.reuse ;  /* 0x0000000b6f007c23 */ /* 0x100fe200080100d8 */
        /* <DEDUP_REMOVED lines=10> */
[----:B------:R-:W-:Y:S01]  /*c040*/  FADD.FTZ R103, R102, -R103 ;  /* 0x8000006766677221 */ /* 0x000fe20000010000 */
[----:B------:R-:W-:Y:S01]  /*c050*/  FFMA.FTZ R72, R113, UR11, R216 ;  /* 0x0000000b71487c23 */ /* 0x000fe200080100d8 */
[----:B------:R-:W-:Y:S01]  /*c060*/  ISETP.GE.U32.AND P1, PT, R76, RZ, PT ;  /* 0x000000ff4c00720c */ /* 0x000fe20003f26070 */
[----:B------:R-:W-:Y:S01]  /*c070*/  FMUL.FTZ R0, R0, UR10 ;  /* 0x0000000a00007c20 */ /* 0x000fe20008410000 */
[----:B------:R-:W-:Y:S01]  /*c080*/  FSEL R75, R101, RZ, P3 ;  /* 0x000000ff654b7208 */ /* 0x000fe20001800000 */
[----:B------:R-:W-:Y:S01]  /*c090*/  FMUL.FTZ R105, R105, UR10 ;  /* 0x0000000a69697c20 */ /* 0x000fe20008410000 */
[----:B------:R-:W-:Y:S01]  /*c0a0*/  LOP3.LUT P3, RZ, R77, 0xff00, RZ, 0xc0, !PT ;  /* 0x0000ff004dff7812 */ /* 0x000fe2000786c0ff */
[----:B------:R-:W-:Y:S01]  /*c0b0*/  FMUL.FTZ R103, R103, UR10 ;  /* 0x0000000a67677c20 */ /* 0x000fe20008410000 */
[----:B------:R-:W-:Y:S01]  /*c0c0*/  FADD.FTZ R72, R109, -R72 ;  /* 0x800000486d487221 */ /* 0x000fe20000010000 */
[----:B------:R-:W-:Y:S01]  /*c0d0*/  ISETP.GE.U32.AND.EX P5, PT, R77, 0x1000000, PT, P1 ;  /* 0x010000004d00780c */ /* 0x000fe20003fa6110 */
[--C-:B------:R-:W-:Y:S01]  /*c0e0*/  FFMA.FTZ R69, R112, UR11, R216.reuse ;  /* 0x0000000b70457c23 */ /* 0x100fe200080100d8 */
[----:B------:R-:W-:Y:S01]  /*c0f0*/  FSEL R73, R110, RZ, P3 ;  /* 0x000000ff6e497208 */ /* 0x000fe20001800000 */
[----:B------:R-:W-:Y:S01]  /*c100*/  FFMA.FTZ R107, R107, UR11, R216 ;  /* 0x0000000b6b6b7c23 */ /* 0x000fe200080100d8 */
[----:B------:R-:W-:Y:S01]  /*c110*/  LOP3.LUT P3, RZ, R145, 0xff00, RZ, 0xc0, !PT ;  /* 0x0000ff0091ff7812 */ /* 0x000fe2000786c0ff */
[----:B------:R-:W-:Y:S01]  /*c120*/  FMUL.FTZ R68, R0, UR7 ;  /* 0x0000000700447c20 */ /* 0x000fe20008410000 */
[----:B------:R-:W-:Y:S01]  /*c130*/  LOP3.LUT P4, RZ, R77, 0xff, RZ, 0xc0, !PT ;  /* 0x000000ff4dff7812 */ /* 0x000fe2000788c0ff */
[----:B------:R-:W-:Y:S01]  /*c140*/  FMUL.FTZ R105, R105, UR7 ;  /* 0x0000000769697c20 */ /* 0x000fe20008410000 */
[----:B------:R-:W-:Y:S01]  /*c150*/  FSEL R77, R110, RZ, P3 ;  /* 0x000000ff6e4d7208 */ /* 0x000fe20001800000 */
[----:B------:R-:W-:Y:S01]  /*c160*/  FMUL.FTZ R103, R103, UR7 ;  /* 0x0000000767677c20 */ /* 0x000fe20008410000 */
[----:B------:R-:W-:Y:S01]  /*c170*/  FMUL.FTZ R72, R72, UR10 ;  /* 0x0000000a48487c20 */ /* 0x000fe20008410000 */
[----:B------:R-:W-:Y:S01]  /*c180*/  LOP3.LUT P3, RZ, R144, 0xff0000, RZ, 0xc0, !PT ;  /* 0x00ff000090ff7812 */ /* 0x000fe2000786c0ff */
[----:B------:R-:W-:Y:S01]  /*c190*/  FADD.FTZ R108, R108, -R69 ;  /* 0x800000456c6c7221 */ /* 0x000fe20000010000 */
[----:B------:R-:W-:Y:S01]  /*c1a0*/  LOP3.LUT P6, RZ, R145, 0xff0000, RZ, 0xc0, !PT ;  /* 0x00ff000091ff7812 */ /* 0x000fe200078cc0ff */
[----:B------:R-:W-:Y:S01]  /*c1b0*/  FADD.FTZ R107, R106, -R107 ;  /* 0x8000006b6a6b7221 */ /* 0x000fe20000010000 */
[----:B------:R-:W-:Y:S01]  /*c1c0*/  ISETP.GE.U32.AND P1, PT, R144, RZ, PT ;  /* 0x000000ff9000720c */ /* 0x000fe20003f26070 */
[----:B------:R-:W-:Y:S01]  /*c1d0*/  FMUL.FTZ R72, R72, UR7 ;  /* 0x0000000748487c20 */ /* 0x000fe20008410000 */
[----:B------:R-:W-:Y:S01]  /*c1e0*/  FSEL R0, R68, RZ, P5 ;  /* 0x000000ff44007208 */ /* 0x000fe20002800000 */
[----:B------:R-:W-:Y:S01]  /*c1f0*/  FMUL.FTZ R108, R108, UR10 ;  /* 0x0000000a6c6c7c20 */ /* 0x000fe20008410000 */
[----:B------:R-:W-:Y:S01]  /*c200*/  FSEL R69, R105, RZ, P3 ;  /* 0x000000ff69457208 */ /* 0x000fe20001800000 */
[----:B------:R-:W-:Y:S01]  /*c210*/  FMUL.FTZ R107, R107, UR10 ;  /* 0x0000000a6b6b7c20 */ /* 0x000fe20008410000 */
[----:B------:R-:W-:Y:S01]  /*c220*/  ISETP.GE.U32.AND.EX P1, PT, R145, 0x1000000, PT, P1 ;  /* 0x010000009100780c */ /* 0x000fe20003f26110 */
[----:B------:R-:W-:Y:S01]  /*c230*/  FMUL.FTZ R108, R108, UR7 ;  /* 0x000000076c6c7c20 */ /* 0x000fe20008410000 */
        /* <DEDUP_REMOVED lines=9> */
[----:B------:R-:W-:Y:S02]  /*c2d0*/  F2FP.BF16.F32.PACK_AB R74, R73, R74 ;  /* 0x0000004a494a723e */ /* 0x000fe400000010ff */
[C---:B------:R-:W-:Y:S02]  /*c2e0*/  LOP3.LUT P1, RZ, R76.reuse, 0xff000000, RZ, 0xc0, !PT ;  /* 0xff0000004cff7812 */ /* 0x040fe4000782c0ff */
[----:B------:R-:W-:Y:S02]  /*c2f0*/  FSEL R70, R103, RZ, P5 ;  /* 0x000000ff67467208 */ /* 0x000fe40002800000 */
[----:B------:R-:W-:Y:S02]  /*c300*/  FSEL R73, R105, RZ, P6 ;  /* 0x000000ff69497208 */ /* 0x000fe40003000000 */
[C---:B------:R-:W-:Y:S02]  /*c310*/  LOP3.LUT P4, RZ, R76.reuse, 0xff00, RZ, 0xc0, !PT ;  /* 0x0000ff004cff7812 */ /* 0x040fe4000788c0ff */
[----:B------:R-:W-:-:S02]  /*c320*/  LOP3.LUT P5, RZ, R76, 0xff, RZ, 0xc0, !PT ;  /* 0x000000ff4cff7812 */ /* 0x000fc400078ac0ff */
[C---:B------:R-:W-:Y:S02]  /*c330*/  LOP3.LUT P3, RZ, R144.reuse, 0xff00, RZ, 0xc0, !PT ;  /* 0x0000ff0090ff7812 */ /* 0x040fe4000786c0ff */
[----:B------:R-:W-:Y:S02]  /*c340*/  LOP3.LUT P6, RZ, R144, 0xff, RZ, 0xc0, !PT ;  /* 0x000000ff90ff7812 */ /* 0x000fe400078cc0ff */
[----:B------:R-:W-:Y:S02]  /*c350*/  F2FP.BF16.F32.PACK_AB R69, R0, R69 ;  /* 0x000000450045723e */ /* 0x000fe400000010ff */
[----:B------:R-:W-:Y:S02]  /*c360*/  F2FP.BF16.F32.PACK_AB R71, R68, R71 ;  /* 0x000000474447723e */ /* 0x000fe400000010ff */
[----:B------:R-:W-:Y:S02]  /*c370*/  F2FP.BF16.F32.PACK_AB R70, R77, R70 ;  /* 0x000000464d46723e */ /* 0x000fe400000010ff */
[----:B------:R-:W-:-:S02]  /*c380*/  FSEL R0, R72, RZ, P1 ;  /* 0x000000ff48007208 */ /* 0x000fc40000800000 */
[C---:B------:R-:W-:Y:S02]  /*c390*/  FSEL R77, R108.reuse, RZ, P4 ;  /* 0x000000ff6c4d7208 */ /* 0x040fe40002000000 */
[----:B------:R-:W-:Y:S02]  /*c3a0*/  FSEL R79, R108, RZ, P3 ;  /* 0x000000ff6c4f7208 */ /* 0x000fe40001800000 */
[C---:B------:R-:W-:Y:S02]  /*c3b0*/  FSEL R68, R107.reuse, RZ, P6 ;  /* 0x000000ff6b447208 */ /* 0x040fe40003000000 */
[----:B------:R-:W-:Y:S02]  /*c3c0*/  FSEL R72, R107, RZ, P5 ;  /* 0x000000ff6b487208 */ /* 0x000fe40002800000 */
[----:B------:R-:W-:Y:S02]  /*c3d0*/  F2FP.BF16.F32.PACK_AB R73, R0, R73 ;  /* 0x000000490049723e */ /* 0x000fe400000010ff */
[----:B------:R-:W-:-:S02]  /*c3e0*/  F2FP.BF16.F32.PACK_AB R68, R79, R68 ;  /* 0x000000444f44723e */ /* 0x000fc400000010ff */
[----:B------:R-:W-:Y:S01]  /*c3f0*/  F2FP.BF16.F32.PACK_AB R72, R77, R72 ;  /* 0x000000484d48723e */ /* 0x000fe200000010ff */
[----:B------:R-:W-:Y:S06]  /*c400*/  BRA `(.L_x_271) ;  /* 0x0000000c00e87947 */ /* 0x000fec0003800000 */
.L_x_268:
[----:B------:R-:W-:Y:S05]  /*c410*/  @!P1 BRA `(.L_x_273) ;  /* 0x0000000800249947 */ /* 0x000fea0003800000 */
[----:B------:R-:W-:Y:S05]  /*c420*/  @!P2 BRA `(.L_x_274) ;  /* 0x000000040018a947 */ /* 0x000fea0003800000 */
[--C-:B------:R-:W-:Y:S01]  /*c430*/  FFMA.FTZ R0, R111, UR11, R216.reuse ;  /* 0x0000000b6f007c23 */ /* 0x100fe200080100d8 */
[--C-:B------:R-:W-:Y:S01]  /*c440*/  FFMA.FTZ R101, R101, UR11, R216.reuse ;  /* 0x0000000b65657c23 */ /* 0x100fe200080100d8 */
[----:B------:R-:W-:Y:S02]  /*c450*/  IMAD.U32 R65, R63, 0x10000, RZ ;  /* 0x000100003f417824 */ /* 0x000fe400078e00ff */
[----:B------:R-:W-:Y:S01]  /*c460*/  FFMA.FTZ R103, R103, UR11, R216 ;  /* 0x0000000b67677c23 */ /* 0x000fe200080100d8 */
[--C-:B------:R-:W-:Y:S01]  /*c470*/  FADD.FTZ R67, R115, -R0.reuse ;  /* 0x8000000073437221 */ /* 0x100fe20000010000 */
[----:B------:R-:W-:Y:S01]  /*c480*/  FADD.FTZ R64, R100, -R101 ;  /* 0x8000006564407221 */ /* 0x000fe20000010000 */
[----:B------:R-:W-:Y:S01]  /*c490*/  PRMT R0, R63, 0x7632, R0 ;  /* 0x000076323f007816 */ /* 0x000fe20000000000 */
[----:B------:R-:W-:Y:S01]  /*c4a0*/  FADD.FTZ R66, R102, -R103 ;  /* 0x8000006766427221 */ /* 0x000fe20000010000 */
[--C-:B0-----:R-:W-:Y:S01]  /*c4b0*/  FFMA.FTZ R72, R113, UR11, R216.reuse ;  /* 0x0000000b71487c23 */ /* 0x101fe200080100d8 */
[----:B------:R-:W-:Y:S01]  /*c4c0*/  FFMA.FTZ R64, R64, UR10, R65 ;  /* 0x0000000a40407c23 */ /* 0x000fe20008010041 */
[----:B------:R-:W-:Y:S01]  /*c4d0*/  SHF.L.U32 R0, R0, 0x10, RZ ;  /* 0x0000001000007819 */ /* 0x000fe200000006ff */
[----:B------:R-:W-:Y:S01]  /*c4e0*/  FFMA.FTZ R73, R114, UR11, R216 ;  /* 0x0000000b72497c23 */ /* 0x000fe200080100d8 */
[----:B------:R-:W-:Y:S01]  /*c4f0*/  SHF.L.U32 R65, R62, 0x10, RZ ;  /* 0x000000103e417819 */ /* 0x000fe200000006ff */
[----:B------:R-:W-:Y:S01]  /*c500*/  FADD.FTZ R109, R109, -R72 ;  /* 0x800000486d6d7221 */ /* 0x000fe20000010000 */
[----:B------:R-:W-:Y:S01]  /*c510*/  ISETP.GE.U32.AND P1, PT, R76, RZ, PT ;  /* 0x000000ff4c00720c */ /* 0x000fe20003f26070 */
[----:B------:R-:W-:Y:S01]  /*c520*/  FFMA.FTZ R67, R67, UR10, R0 ;  /* 0x0000000a43437c23 */ /* 0x000fe20008010000 */
[----:B------:R-:W-:Y:S01]  /*c530*/  PRMT R72, R61, 0x7632, R72 ;  /* 0x000076323d487816 */ /* 0x000fe20000000048 */
[----:B------:R-:W-:Y:S01]  /*c540*/  FFMA.FTZ R66, R66, UR10, R65 ;  /* 0x0000000a42427c23 */ /* 0x000fe20008010041 */
[--C-:B------:R-:W-:Y:S01]  /*c550*/  FFMA.FTZ R65, R112, UR11, R216.reuse ;  /* 0x0000000b70417c23 */ /* 0x100fe200080100d8 */
[----:B------:R-:W-:Y:S01]  /*c560*/  FMUL.FTZ R75, R67, UR7 ;  /* 0x00000007434b7c20 */ /* 0x000fe20008410000 */
[----:B------:R-:W-:Y:S01]  /*c570*/  FMUL.FTZ R0, R64, UR7 ;  /* 0x0000000740007c20 */ /* 0x000fe20008410000 */
[----:B------:R-:W-:Y:S01]  /*c580*/  FMUL.FTZ R74, R66, UR7 ;  /* 0x00000007424a7c20 */ /* 0x000fe20008410000 */
[----:B------:R-:W-:Y:S01]  /*c590*/  FADD.FTZ R110, R110, -R73 ;  /* 0x800000496e6e7221 */ /* 0x000fe20000010000 */
[C---:B------:R-:W-:Y:S01]  /*c5a0*/  LOP3.LUT P3, RZ, R77.reuse, 0xff0000, RZ, 0xc0, !PT ;  /* 0x00ff00004dff7812 */ /* 0x040fe2000786c0ff */
[----:B------:R-:W-:Y:S01]  /*c5b0*/  FADD.FTZ R108, R108, -R65 ;  /* 0x800000416c6c7221 */ /* 0x000fe20000010000 */
[C---:B------:R-:W-:Y:S01]  /*c5c0*/  ISETP.GE.U32.AND.EX P1, PT, R77.reuse, 0x1000000, PT, P1 ;  /* 0x010000004d00780c */ /* 0x040fe20003f26110 */
[----:B------:R-:W-:Y:S01]  /*c5d0*/  IMAD.U32 R72, R72, 0x10000, RZ ;  /* 0x0001000048487824 */ /* 0x000fe200078e00ff */
[----:B------:R-:W-:Y:S01]  /*c5e0*/  LOP3.LUT P5, RZ, R77, 0xff, RZ, 0xc0, !PT ;  /* 0x000000ff4dff7812 */ /* 0x000fe200078ac0ff */
[--C-:B------:R-:W-:Y:S01]  /*c5f0*/  FFMA.FTZ R105, R105, UR11, R216.reuse ;  /* 0x0000000b69697c23 */ /* 0x100fe200080100d8 */
[----:B------:R-:W-:Y:S01]  /*c600*/  PRMT R73, R62, 0x7632, R73 ;  /* 0x000076323e497816 */ /* 0x000fe20000000049 */
[----:B------:R-:W-:Y:S01]  /*c610*/  FFMA.FTZ R107, R107, UR11, R216 ;  /* 0x0000000b6b6b7c23 */ /* 0x000fe200080100d8 */
[----:B------:R-:W-:Y:S01]  /*c620*/  PRMT R65, R60, 0x7632, R65 ;  /* 0x000076323c417816 */ /* 0x000fe20000000041 */
[----:B------:R-:W-:Y:S01]  /*c630*/  FFMA.FTZ R78, R109, UR10, R72 ;  /* 0x0000000a6d4e7c23 */ /* 0x000fe20008010048 */
[----:B------:R-:W-:Y:S01]  /*c640*/  FSEL R75, R75, RZ, P1 ;  /* 0x000000ff4b4b7208 */ /* 0x000fe20000800000 */
[----:B------:R-:W-:Y:S01]  /*c650*/  FADD.FTZ R105, R104, -R105 ;  /* 0x8000006968697221 */ /* 0x000fe20000010000 */
[----:B------:R-:W-:Y:S01]  /*c660*/  FSEL R0, R0, RZ, P3 ;  /* 0x000000ff00007208 */ /* 0x000fe20001800000 */
[----:B------:R-:W-:Y:S01]  /*c670*/  FADD.FTZ R107, R106, -R107 ;  /* 0x8000006b6a6b7221 */ /* 0x000fe20000010000 */
[----:B------:R-:W-:Y:S01]  /*c680*/  FSEL R74, R74, RZ, P5 ;  /* 0x000000ff4a4a7208 */ /* 0x000fe20002800000 */
[----:B------:R-:W-:Y:S01]  /*c690*/  IMAD.U32 R72, R60, 0x10000, RZ ;  /* 0x000100003c487824 */ /* 0x000fe200078e00ff */
[----:B------:R-:W-:-:S02]  /*c6a0*/  SHF.L.U32 R73, R73, 0x10, RZ ;  /* 0x0000001049497819 */ /* 0x000fc400000006ff */
[C---:B------:R-:W-:Y:S01]  /*c6b0*/  LOP3.LUT P6, RZ, R76.reuse, 0xff0000, RZ, 0xc0, !PT ;  /* 0x00ff00004cff7812 */ /* 0x040fe200078cc0ff */
[----:B------:R-:W-:Y:S01]  /*c6c0*/  FFMA.FTZ R72, R107, UR10, R72 ;  /* 0x0000000a6b487c23 */ /* 0x000fe20008010048 */
[C---:B------:R-:W-:Y:S02]  /*c6d0*/  LOP3.LUT P1, RZ, R76.reuse, 0xff000000, RZ, 0xc0, !PT ;  /* 0xff0000004cff7812 */ /* 0x040fe4000782c0ff */
[C---:B------:R-:W-:Y:S02]  /*c6e0*/  LOP3.LUT P3, RZ, R76.reuse, 0xff, RZ, 0xc0, !PT ;  /* 0x000000ff4cff7812 */ /* 0x040fe4000786c0ff */
[----:B------:R-:W-:Y:S02]  /*c6f0*/  LOP3.LUT P5, RZ, R76, 0xff00, RZ, 0xc0, !PT ;  /* 0x0000ff004cff7812 */ /* 0x000fe400078ac0ff */
[----:B------:R-:W-:Y:S02]  /*c700*/  SHF.L.U32 R65, R65, 0x10, RZ ;  /* 0x0000001041417819 */ /* 0x000fe400000006ff */
[----:B------:R-:W-:-:S02]  /*c710*/  SHF.L.U32 R76, R61, 0x10, RZ ;  /* 0x000000103d4c7819 */ /* 0x000fc400000006ff */
[----:B------:R-:W-:Y:S01]  /*c720*/  LOP3.LUT P4, RZ, R77, 0xff00, RZ, 0xc0, !PT ;  /* 0x0000ff004dff7812 */ /* 0x000fe2000788c0ff */
[----:B------:R-:W-:Y:S01]  /*c730*/  FFMA.FTZ R77, R110, UR10, R73 ;  /* 0x0000000a6e4d7c23 */ /* 0x000fe20008010049 */
[----:B------:R-:W-:Y:S01]  /*c740*/  FFMA.FTZ R73, R108, UR10, R65 ;  /* 0x0000000a6c497c23 */ /* 0x000fe20008010041 */
[----:B------:R-:W-:Y:S01]  /*c750*/  FFMA.FTZ R65, R105, UR10, R76 ;  /* 0x0000000a69417c23 */ /* 0x000fe2000801004c */
[----:B------:R-:W-:Y:S02]  /*c760*/  F2FP.BF16.F32.PACK_AB R67, R67, R64 ;  /* 0x000000404343723e */ /* 0x000fe400000010ff */
[----:B------:R-:W-:Y:S01]  /*c770*/  F2FP.BF16.F32.PACK_AB R66, R77, R66 ;  /* 0x000000424d42723e */ /* 0x000fe200000010ff */
[----:B------:R-:W-:Y:S01]  /*c780*/  FMUL.FTZ R76, R65, UR7 ;  /* 0x00000007414c7c20 */ /* 0x000fe20008410000 */
        /* <DEDUP_REMOVED lines=16> */
.L_x_274:
        /* <DEDUP_REMOVED lines=8> */
[----:B------:R-:W-:Y:S01]  /*c910*/  LOP3.LUT P5, RZ, R77, 0xff0000, RZ, 0xc0, !PT ;  /* 0x00ff00004dff7812 */ /* 0x000fe200078ac0ff */
[----:B------:R-:W-:Y:S01]  /*c920*/  FFMA.FTZ R73, R112, UR11, R216 ;  /* 0x0000000b70497c23 */ /* 0x000fe200080100d8 */
[----:B------:R-:W-:Y:S01]  /*c930*/  SHF.L.U32 R0, R0, 0x10, RZ ;  /* 0x0000001000007819 */ /* 0x000fe200000006ff */
[----:B------:R-:W-:Y:S01]  /*c940*/  FFMA.FTZ R72, R101, UR10, R72 ;  /* 0x0000000a65487c23 */ /* 0x000fe20008010048 */
[----:B------:R-:W-:Y:S01]  /*c950*/  ISETP.GE.U32.AND P1, PT, R76, RZ, PT ;  /* 0x000000ff4c00720c */ /* 0x000fe20003f26070 */
[----:B------:R-:W-:Y:S01]  /*c960*/  FADD.FTZ R73, R108, -R73 ;  /* 0x800000496c497221 */ /* 0x000fe20000010000 */
[----:B------:R-:W-:Y:S01]  /*c970*/  LOP3.LUT P4, RZ, R77, 0xff, RZ, 0xc0, !PT ;  /* 0x000000ff4dff7812 */ /* 0x000fe2000788c0ff */
[----:B------:R-:W-:Y:S01]  /*c980*/  FFMA.FTZ R115, R115, UR10, R0 ;  /* 0x0000000a73737c23 */ /* 0x000fe20008010000 */
[----:B------:R-:W-:-:S02]  /*c990*/  IMAD.U32 R0, R62, 0x10000, RZ ;  /* 0x000100003e007824 */ /* 0x000fc400078e00ff */
[----:B------:R-:W-:Y:S01]  /*c9a0*/  FMUL.FTZ R72, R72, UR7 ;  /* 0x0000000748487c20 */ /* 0x000fe20008410000 */
[----:B------:R-:W-:Y:S01]  /*c9b0*/  LOP3.LUT P3, RZ, R77, 0xff00, RZ, 0xc0, !PT ;  /* 0x0000ff004dff7812 */ /* 0x000fe2000786c0ff */
[----:B------:R-:W-:Y:S01]  /*c9c0*/  FMUL.FTZ R75, R115, UR7 ;  /* 0x00000007734b7c20 */ /* 0x000fe20008410000 */
[----:B------:R-:W-:Y:S01]  /*c9d0*/  FFMA.FTZ R0, R103, UR10, R0 ;  /* 0x0000000a67007c23 */ /* 0x000fe20008010000 */
[----:B------:R-:W-:Y:S01]  /*c9e0*/  ISETP.GE.U32.AND.EX P1, PT, R77, 0x1000000, PT, P1 ;  /* 0x010000004d00780c */ /* 0x000fe20003f26110 */
[--C-:B------:R-:W-:Y:S01]  /*c9f0*/  FFMA.FTZ R77, R114, UR11, R216.reuse ;  /* 0x0000000b724d7c23 */ /* 0x100fe200080100d8 */
[--C-:B------:R-:W-:Y:S01]  /*ca00*/  FFMA.FTZ R105, R105, UR11, R216.reuse ;  /* 0x0000000b69697c23 */ /* 0x100fe200080100d8 */
[----:B------:R-:W-:Y:S01]  /*ca10*/  FMUL.FTZ R74, R0, UR7 ;  /* 0x00000007004a7c20 */ /* 0x000fe20008410000 */
[----:B------:R-:W-:Y:S01]  /*ca20*/  FSEL R0, R72, RZ, P5 ;  /* 0x000000ff48007208 */ /* 0x000fe20002800000 */
[----:B------:R-:W-:Y:S01]  /*ca30*/  FFMA.FTZ R72, R113, UR11, R216 ;  /* 0x0000000b71487c23 */ /* 0x000fe200080100d8 */
[----:B------:R-:W-:Y:S01]  /*ca40*/  FSEL R75, R75, RZ, P1 ;  /* 0x000000ff4b4b7208 */ /* 0x000fe20000800000 */
[----:B------:R-:W-:Y:S01]  /*ca50*/  FADD.FTZ R110, R110, -R77 ;  /* 0x8000004d6e6e7221 */ /* 0x000fe20000010000 */
[----:B------:R-:W-:Y:S01]  /*ca60*/  FSEL R74, R74, RZ, P4 ;  /* 0x000000ff4a4a7208 */ /* 0x000fe20002000000 */
[--C-:B------:R-:W-:Y:S01]  /*ca70*/  FADD.FTZ R109, R109, -R72.reuse ;  /* 0x800000486d6d7221 */ /* 0x100fe20000010000 */
[----:B------:R-:W-:Y:S01]  /*ca80*/  PRMT R72, R60, 0x7632, R72 ;  /* 0x000076323c487816 */ /* 0x000fe20000000048 */
[----:B------:R-:W-:Y:S01]  /*ca90*/  FADD.FTZ R105, R104, -R105 ;  /* 0x8000006968697221 */ /* 0x000fe20000010000 */
[C---:B------:R-:W-:Y:S01]  /*caa0*/  LOP3.LUT P6, RZ, R76.reuse, 0xff0000, RZ, 0xc0, !PT ;  /* 0x00ff00004cff7812 */ /* 0x040fe200078cc0ff */
[----:B------:R-:W-:Y:S01]  /*cab0*/  FFMA.FTZ R107, R107, UR11, R216 ;  /* 0x0000000b6b6b7c23 */ /* 0x000fe200080100d8 */
[----:B------:R-:W-:Y:S01]  /*cac0*/  LOP3.LUT P1, RZ, R76, 0xff000000, RZ, 0xc0, !PT ;  /* 0xff0000004cff7812 */ /* 0x000fe2000782c0ff */
[----:B------:R-:W-:Y:S01]  /*cad0*/  IMAD.U32 R72, R72, 0x10000, RZ ;  /* 0x0001000048487824 */ /* 0x000fe200078e00ff */
[----:B------:R-:W-:Y:S01]  /*cae0*/  LOP3.LUT P5, RZ, R76, 0xff, RZ, 0xc0, !PT ;  /* 0x000000ff4cff7812 */ /* 0x000fe200078ac0ff */
[----:B------:R-:W-:Y:S01]  /*caf0*/  FADD.FTZ R107, R106, -R107 ;  /* 0x8000006b6a6b7221 */ /* 0x000fe20000010000 */
[----:B------:R-:W-:Y:S01]  /*cb00*/  LOP3.LUT P4, RZ, R76, 0xff00, RZ, 0xc0, !PT ;  /* 0x0000ff004cff7812 */ /* 0x000fe2000788c0ff */
[----:B------:R-:W-:Y:S01]  /*cb10*/  FFMA.FTZ R73, R73, UR10, R72 ;  /* 0x0000000a49497c23 */ /* 0x000fe20008010048 */
[----:B------:R-:W-:-:S02]  /*cb20*/  SHF.L.U32 R72, R61, 0x10, RZ ;  /* 0x000000103d487819 */ /* 0x000fc400000006ff */
[----:B------:R-:W-:Y:S01]  /*cb30*/  PRMT R77, R62, 0x7632, R77 ;  /* 0x000076323e4d7816 */ /* 0x000fe2000000004d */
[----:B------:R-:W-:Y:S01]  /*cb40*/  FMUL.FTZ R73, R73, UR7 ;  /* 0x0000000749497c20 */ /* 0x000fe20008410000 */
[----:B------:R-:W-:Y:S01]  /*cb50*/  PRMT R76, R61, 0x7632, R76 ;  /* 0x000076323d4c7816 */ /* 0x000fe2000000004c */
[----:B------:R-:W-:Y:S01]  /*cb60*/  FFMA.FTZ R105, R105, UR10, R72 ;  /* 0x0000000a69697c23 */ /* 0x000fe20008010048 */
[----:B------:R-:W-:Y:S02]  /*cb70*/  SHF.L.U32 R77, R77, 0x10, RZ ;  /* 0x000000104d4d7819 */ /* 0x000fe400000006ff */
[----:B------:R-:W-:Y:S01]  /*cb80*/  SHF.L.U32 R76, R76, 0x10, RZ ;  /* 0x000000104c4c7819 */ /* 0x000fe200000006ff */
[----:B------:R-:W-:Y:S01]  /*cb90*/  FMUL.FTZ R105, R105, UR7 ;  /* 0x0000000769697c20 */ /* 0x000fe20008410000 */
[----:B------:R-:W-:Y:S01]  /*cba0*/  SHF.L.U32 R72, R60, 0x10, RZ ;  /* 0x000000103c487819 */ /* 0x000fe200000006ff */
[----:B------:R-:W-:Y:S01]  /*cbb0*/  FFMA.FTZ R77, R110, UR10, R77 ;  /* 0x0000000a6e4d7c23 */ /* 0x000fe2000801004d */
[----:B------:R-:W-:Y:S01]  /*cbc0*/  F2FP.BF16.F32.PACK_AB R75, R75, R0 ;  /* 0x000000004b4b723e */ /* 0x000fe200000010ff */
[----:B------:R-:W-:Y:S01]  /*cbd0*/  FFMA.FTZ R76, R109, UR10, R76 ;  /* 0x0000000a6d4c7c23 */ /* 0x000fe2000801004c */
[----:B------:R-:W-:Y:S01]  /*cbe0*/  FSEL R105, R105, RZ, P6 ;  /* 0x000000ff69697208 */ /* 0x000fe20003000000 */
[----:B------:R-:W-:Y:S01]  /*cbf0*/  FFMA.FTZ R72, R107, UR10, R72 ;  /* 0x0000000a6b487c23 */ /* 0x000fe20008010048 */
[----:B------:R-:W-:Y:S01]  /*cc00*/  FMUL.FTZ R77, R77, UR7 ;  /* 0x000000074d4d7c20 */ /* 0x000fe20008410000 */
[----:B------:R-:W-:-:S02]  /*cc10*/  FMUL.FTZ R76, R76, UR7 ;  /* 0x000000074c4c7c20 */ /* 0x000fc40008410000 */
[----:B------:R-:W-:Y:S02]  /*cc20*/  FMUL.FTZ R72, R72, UR7 ;  /* 0x0000000748487c20 */ /* 0x000fe40008410000 */
[----:B------:R-:W-:Y:S02]  /*cc30*/  FSEL R79, R77, RZ, P3 ;  /* 0x000000ff4d4f7208 */ /* 0x000fe40001800000 */
[----:B------:R-:W-:Y:S02]  /*cc40*/  FSEL R76, R76, RZ, P1 ;  /* 0x000000ff4c4c7208 */ /* 0x000fe40000800000 */
[----:B------:R-:W-:Y:S02]  /*cc50*/  FSEL R72, R72, RZ, P5 ;  /* 0x000000ff48487208 */ /* 0x000fe40002800000 */
[----:B------:R-:W-:Y:S02]  /*cc60*/  FSEL R77, R73, RZ, P4 ;  /* 0x000000ff494d7208 */ /* 0x000fe40002000000 */
[----:B------:R-:W-:-:S02]  /*cc70*/  F2FP.BF16.F32.PACK_AB R74, R79, R74 ;  /* 0x0000004a4f4a723e */ /* 0x000fc400000010ff */
[----:B------:R-:W-:Y:S02]  /*cc80*/  F2FP.BF16.F32.PACK_AB R73, R76, R105 ;  /* 0x000000694c49723e */ /* 0x000fe400000010ff */
[----:B------:R-:W-:Y:S01]  /*cc90*/  F2FP.BF16.F32.PACK_AB R72, R77, R72 ;  /* 0x000000484d48723e */ /* 0x000fe200000010ff */
[----:B------:R-:W-:Y:S06]  /*cca0*/  BRA `(.L_x_271) ;  /* 0x0000000400c07947 */ /* 0x000fec0003800000 */
.L_x_273:
[----:B------:R-:W-:Y:S05]  /*ccb0*/  @!P2 BRA `(.L_x_275) ;  /* 0x0000000000e8a947 */ /* 0x000fea0003800000 */
[--C-:B------:R-:W-:Y:S01]  /*ccc0*/  FFMA.FTZ R0, R111, UR11, R216.reuse ;  /* 0x0000000b6f007c23 */ /* 0x100fe200080100d8 */
[--C-:B------:R-:W-:Y:S01]  /*ccd0*/  FFMA.FTZ R101, R101, UR11, R216.reuse ;  /* 0x0000000b65657c23 */ /* 0x100fe200080100d8 */
[----:B------:R-:W-:Y:S01]  /*cce0*/  FFMA.FTZ R103, R103, UR11, R216 ;  /* 0x0000000b67677c23 */ /* 0x000fe200080100d8 */
[----:B------:R-:W-:Y:S01]  /*ccf0*/  ISETP.GE.U32.AND P1, PT, R76, RZ, PT ;  /* 0x000000ff4c00720c */ /* 0x000fe20003f26070 */
[----:B------:R-:W-:Y:S01]  /*cd00*/  FADD.FTZ R0, R115, -R0 ;  /* 0x8000000073007221 */ /* 0x000fe20000010000 */
[----:B------:R-:W-:Y:S01]  /*cd10*/  FADD.FTZ R64, R100, -R101 ;  /* 0x8000006564407221 */ /* 0x000fe20000010000 */
[----:B------:R-:W-:Y:S01]  /*cd20*/  FADD.FTZ R66, R102, -R103 ;  /* 0x8000006766427221 */ /* 0x000fe20000010000 */
[--C-:B0-----:R-:W-:Y:S01]  /*cd30*/  FFMA.FTZ R73, R114, UR11, R216.reuse ;  /* 0x0000000b72497c23 */ /* 0x101fe200080100d8 */
[----:B------:R-:W-:Y:S01]  /*cd40*/  FMUL.FTZ R67, R0, UR10 ;  /* 0x0000000a00437c20 */ /* 0x000fe20008410000 */
[----:B------:R-:W-:Y:S01]  /*cd50*/  FMUL.FTZ R64, R64, UR10 ;  /* 0x0000000a40407c20 */ /* 0x000fe20008410000 */
[----:B------:R-:W-:Y:S01]  /*cd60*/  LOP3.LUT P5, RZ, R77, 0xff0000, RZ, 0xc0, !PT ;  /* 0x00ff00004dff7812 */ /* 0x000fe200078ac0ff */
[--C-:B------:R-:W-:Y:S01]  /*cd70*/  FFMA.FTZ R65, R112, UR11, R216.reuse ;  /* 0x0000000b70417c23 */ /* 0x100fe200080100d8 */
[----:B------:R-:W-:Y:S01]  /*cd80*/  FMUL.FTZ R75, R67, UR7 ;  /* 0x00000007434b7c20 */ /* 0x000fe20008410000 */
[----:B------:R-:W-:Y:S01]  /*cd90*/  FMUL.FTZ R0, R64, UR7 ;  /* 0x0000000740007c20 */ /* 0x000fe20008410000 */
[----:B------:R-:W-:Y:S01]  /*cda0*/  ISETP.GE.U32.AND.EX P1, PT, R77, 0x1000000, PT, P1 ;  /* 0x010000004d00780c */ /* 0x000fe20003f26110 */
[--C-:B------:R-:W-:Y:S01]  /*cdb0*/  FFMA.FTZ R105, R105, UR11, R216.reuse ;  /* 0x0000000b69697c23 */ /* 0x100fe200080100d8 */
[--C-:B------:R-:W-:Y:S01]  /*cdc0*/  FFMA.FTZ R72, R113, UR11, R216.reuse ;  /* 0x0000000b71487c23 */ /* 0x100fe200080100d8 */
[----:B------:R-:W-:Y:S01]  /*cdd0*/  FMUL.FTZ R66, R66, UR10 ;  /* 0x0000000a42427c20 */ /* 0x000fe20008410000 */
[----:B------:R-:W-:Y:S01]  /*cde0*/  FFMA.FTZ R107, R107, UR11, R216 ;  /* 0x0000000b6b6b7c23 */ /* 0x000fe200080100d8 */
[----:B------:R-:W-:Y:S01]  /*cdf0*/  FADD.FTZ R73, R110, -R73 ;  /* 0x800000496e497221 */ /* 0x000fe20000010000 */
[----:B------:R-:W-:Y:S01]  /*ce00*/  FSEL R75, R75, RZ, P1 ;  /* 0x000000ff4b4b7208 */ /* 0x000fe20000800000 */
[----:B------:R-:W-:Y:S01]  /*ce10*/  FADD.FTZ R65, R108, -R65 ;  /* 0x800000416c417221 */ /* 0x000fe20000010000 */
[----:B------:R-:W-:Y:S01]  /*ce20*/  FSEL R0, R0, RZ, P5 ;  /* 0x000000ff00007208 */ /* 0x000fe20002800000 */
[----:B------:R-:W-:Y:S01]  /*ce30*/  FADD.FTZ R105, R104, -R105 ;  /* 0x8000006968697221 */ /* 0x000fe20000010000 */
[----:B------:R-:W-:Y:S01]  /*ce40*/  FADD.FTZ R72, R109, -R72 ;  /* 0x800000486d487221 */ /* 0x000fe20000010000 */
[C---:B------:R-:W-:Y:S01]  /*ce50*/  LOP3.LUT P4, RZ, R77.reuse, 0xff, RZ, 0xc0, !PT ;  /* 0x000000ff4dff7812 */ /* 0x040fe2000788c0ff */
[----:B------:R-:W-:Y:S01]  /*ce60*/  FMUL.FTZ R74, R66, UR7 ;  /* 0x00000007424a7c20 */ /* 0x000fe20008410000 */
[----:B------:R-:W-:Y:S01]  /*ce70*/  LOP3.LUT P3, RZ, R77, 0xff00, RZ, 0xc0, !PT ;  /* 0x0000ff004dff7812 */ /* 0x000fe2000786c0ff */
[----:B------:R-:W-:Y:S01]  /*ce80*/  FADD.FTZ R107, R106, -R107 ;  /* 0x8000006b6a6b7221 */ /* 0x000fe20000010000 */
[----:B------:R-:W-:Y:S01]  /*ce90*/  FMUL.FTZ R77, R73, UR10 ;  /* 0x0000000a494d7c20 */ /* 0x000fe20008410000 */
[----:B------:R-:W-:Y:S01]  /*cea0*/  F2FP.BF16.F32.PACK_AB R75, R75, R0 ;  /* 0x000000004b4b723e */ /* 0x000fe200000010ff */
[----:B------:R-:W-:Y:S01]  /*ceb0*/  FMUL.FTZ R73, R65, UR10 ;  /* 0x0000000a41497c20 */ /* 0x000fe20008410000 */
[----:B------:R-:W-:Y:S01]  /*cec0*/  FMUL.FTZ R65, R105, UR10 ;  /* 0x0000000a69417c20 */ /* 0x000fe20008410000 */
[----:B------:R-:W-:Y:S01]  /*ced0*/  FMUL.FTZ R0, R72, UR10 ;  /* 0x0000000a48007c20 */ /* 0x000fe20008410000 */
[----:B------:R-:W-:Y:S01]  /*cee0*/  F2FP.BF16.F32.PACK_AB R67, R67, R64 ;  /* 0x000000404343723e */ /* 0x000fe200000010ff */
[----:B------:R-:W-:Y:S01]  /*cef0*/  FMUL.FTZ R64, R107, UR10 ;  /* 0x0000000a6b407c20 */ /* 0x000fe20008410000 */
[----:B------:R-:W-:Y:S01]  /*cf00*/  FSEL R74, R74, RZ, P4 ;  /* 0x000000ff4a4a7208 */ /* 0x000fe20002000000 */
[----:B------:R-:W-:Y:S01]  /*cf10*/  FMUL.FTZ R72, R65, UR7 ;  /* 0x0000000741487c20 */ /* 0x000fe20008410000 */
[----:B------:R-:W-:-:S02]  /*cf20*/  LOP3.LUT P6, RZ, R76, 0xff0000, RZ, 0xc0, !PT ;  /* 0x00ff00004cff7812 */ /* 0x000fc400078cc0ff */
[C---:B------:R-:W-:Y:S02]  /*cf30*/  LOP3.LUT P1, RZ, R76.reuse, 0xff000000, RZ, 0xc0, !PT ;  /* 0xff0000004cff7812 */ /* 0x040fe4000782c0ff */
[C---:B------:R-:W-:Y:S02]  /*cf40*/  LOP3.LUT P5, RZ, R76.reuse, 0xff, RZ, 0xc0, !PT ;  /* 0x000000ff4cff7812 */ /* 0x040fe400078ac0ff */
[----:B------:R-:W-:Y:S01]  /*cf50*/  LOP3.LUT P4, RZ, R76, 0xff00, RZ, 0xc0, !PT ;  /* 0x0000ff004cff7812 */ /* 0x000fe2000788c0ff */
[C---:B------:R-:W-:Y:S01]  /*cf60*/  FMUL.FTZ R76, R0.reuse, UR7 ;  /* 0x00000007004c7c20 */ /* 0x040fe20008410000 */
[----:B------:R-:W-:Y:S01]  /*cf70*/  F2FP.BF16.F32.PACK_AB R65, R0, R65 ;  /* 0x000000410041723e */ /* 0x000fe200000010ff */
[----:B------:R-:W-:Y:S01]  /*cf80*/  FMUL.FTZ R0, R64, UR7 ;  /* 0x0000000740007c20 */ /* 0x000fe20008410000 */
[C---:B------:R-:W-:Y:S01]  /*cf90*/  F2FP.BF16.F32.PACK_AB R66, R77.reuse, R66 ;  /* 0x000000424d42723e */ /* 0x040fe200000010ff */
[----:B------:R-:W-:Y:S01]  /*cfa0*/  FMUL.FTZ R77, R77, UR7 ;  /* 0x000000074d4d7c20 */ /* 0x000fe20008410000 */
[C---:B------:R-:W-:Y:S01]  /*cfb0*/  F2FP.BF16.F32.PACK_AB R64, R73.reuse, R64 ;  /* 0x000000404940723e */ /* 0x040fe200000010ff */
        /* <DEDUP_REMOVED lines=10> */
.L_x_275:
[--C-:B------:R-:W-:Y:S01]  /*d060*/  FFMA.FTZ R0, R111, UR11, R216.reuse ;  /* 0x0000000b6f007c23 */ /* 0x100fe200080100d8 */
[--C-:B------:R-:W-:Y:S01]  /*d070*/  FFMA.FTZ R101, R101, UR11, R216.reuse ;  /* 0x0000000b65657c23 */ /* 0x100fe200080100d8 */
[----:B------:R-:W-:Y:S01]  /*d080*/  ISETP.GE.U32.AND P1, PT, R76, RZ, PT ;  /* 0x000000ff4c00720c */ /* 0x000fe20003f26070 */
[----:B------:R-:W-:Y:S01]  /*d090*/  FFMA.FTZ R103, R103, UR11, R216 ;  /* 0x0000000b67677c23 */ /* 0x000fe200080100d8 */
[----:B------:R-:W-:Y:S01]  /*d0a0*/  FADD.FTZ R0, R115, -R0 ;  /* 0x8000000073007221 */ /* 0x000fe20000010000 */
[----:B------:R-:W-:Y:S01]  /*d0b0*/  FADD.FTZ R101, R100, -R101 ;  /* 0x8000006564657221 */ /* 0x000fe20000010000 */
[C---:B------:R-:W-:Y:S01]  /*d0c0*/  LOP3.LUT P5, RZ, R77.reuse, 0xff0000, RZ, 0xc0, !PT ;  /* 0x00ff00004dff7812 */ /* 0x040fe200078ac0ff */
[----:B------:R-:W-:Y:S01]  /*d0d0*/  FADD.FTZ R103, R102, -R103 ;  /* 0x8000006766677221 */ /* 0x000fe20000010000 */
[----:B------:R-:W-:Y:S01]  /*d0e0*/  LOP3.LUT P4, RZ, R77, 0xff, RZ, 0xc0, !PT ;  /* 0x000000ff4dff7812 */ /* 0x000fe2000788c0ff */
[--C-:B0-----:R-:W-:Y:S01]  /*d0f0*/  FFMA.FTZ R72, R113, UR11, R216.reuse ;  /* 0x0000000b71487c23 */ /* 0x101fe200080100d8 */
        /* <DEDUP_REMOVED lines=22> */
[----:B------:R-:W-:Y:S01]  /*d260*/  FSEL R75, R75, RZ, P1 ;  /* 0x000000ff4b4b7208 */ /* 0x000fe20000800000 */
[----:B------:R-:W-:Y:S01]  /*d270*/  FMUL.FTZ R77, R77, UR7 ;  /* 0x000000074d4d7c20 */ /* 0x000fe20008410000 */
[----:B------:R-:W-:Y:S01]  /*d280*/  FSEL R0, R0, RZ, P5 ;  /* 0x000000ff00007208 */ /* 0x000fe20002800000 */
[----:B------:R-:W-:Y:S01]  /*d290*/  FMUL.FTZ R72, R72, UR7 ;  /* 0x0000000748487c20 */ /* 0x000fe20008410000 */
[----:B------:R-:W-:Y:S01]  /*d2a0*/  LOP3.LUT P1, RZ, R76, 0xff000000, RZ, 0xc0, !PT ;  /* 0xff0000004cff7812 */ /* 0x000fe2000782c0ff */
[----:B------:R-:W-:Y:S01]  /*d2b0*/  FMUL.FTZ R105, R105, UR7 ;  /* 0x0000000769697c20 */ /* 0x000fe20008410000 */
[----:B------:R-:W-:Y:S01]  /*d2c0*/  FSEL R74, R74, RZ, P4 ;  /* 0x000000ff4a4a7208 */ /* 0x000fe20002000000 */
[----:B------:R-:W-:Y:S01]  /*d2d0*/  FMUL.FTZ R107, R107, UR7 ;  /* 0x000000076b6b7c20 */ /* 0x000fe20008410000 */
[----:B------:R-:W-:Y:S01]  /*d2e0*/  FMUL.FTZ R73, R73, UR7 ;  /* 0x0000000749497c20 */ /* 0x000fe20008410000 */
[----:B------:R-:W-:-:S02]  /*d2f0*/  LOP3.LUT P6, RZ, R76, 0xff0000, RZ, 0xc0, !PT ;  /* 0x00ff00004cff7812 */ /* 0x000fc400078cc0ff */
[C---:B------:R-:W-:Y:S02]  /*d300*/  LOP3.LUT P5, RZ, R76.reuse, 0xff, RZ, 0xc0, !PT ;  /* 0x000000ff4cff7812 */ /* 0x040fe400078ac0ff */
[----:B------:R-:W-:Y:S02]  /*d310*/  LOP3.LUT P4, RZ, R76, 0xff00, RZ, 0xc0, !PT ;  /* 0x0000ff004cff7812 */ /* 0x000fe4000788c0ff */
[----:B------:R-:W-:Y:S02]  /*d320*/  F2FP.BF16.F32.PACK_AB R75, R75, R0 ;  /* 0x000000004b4b723e */ /* 0x000fe400000010ff */
[----:B------:R-:W-:Y:S02]  /*d330*/  FSEL R79, R77, RZ, P3 ;  /* 0x000000ff4d4f7208 */ /* 0x000fe40001800000 */
[----:B------:R-:W-:Y:S02]  /*d340*/  FSEL R0, R72, RZ, P1 ;  /* 0x000000ff48007208 */ /* 0x000fe40000800000 */
[----:B------:R-:W-:-:S02]  /*d350*/  FSEL R105, R105, RZ, P6 ;  /* 0x000000ff69697208 */ /* 0x000fc40003000000 */
[----:B------:R-:W-:Y:S02]  /*d360*/  FSEL R72, R107, RZ, P5 ;  /* 0x000000ff6b487208 */ /* 0x000fe40002800000 */
[----:B------:R-:W-:Y:S02]  /*d370*/  FSEL R77, R73, RZ, P4 ;  /* 0x000000ff494d7208 */ /* 0x000fe40002000000 */
[----:B------:R-:W-:Y:S02]  /*d380*/  F2FP.BF16.F32.PACK_AB R74, R79, R74 ;  /* 0x0000004a4f4a723e */ /* 0x000fe400000010ff */
[----:B------:R-:W-:Y:S02]  /*d390*/  F2FP.BF16.F32.PACK_AB R73, R0, R105 ;  /* 0x000000690049723e */ /* 0x000fe400000010ff */
[----:B------:R-:W-:-:S07]  /*d3a0*/  F2FP.BF16.F32.PACK_AB R72, R77, R72 ;  /* 0x000000484d48723e */ /* 0x000fce00000010ff */
.L_x_271:
[----:B------:R-:W0:Y:S01]  /*d3b0*/  @P2 LDC.64 R76, c[0x0][0x478] ;  /* 0x00011e00ff4c2b82 */ /* 0x000e220000000a00 */
[----:B------:R-:W-:Y:S01]  /*d3c0*/  IMAD.MOV.U32 R80, RZ, RZ, 0x10 ;  /* 0x00000010ff507424 */ /* 0x000fe200078e00ff */
[----:B------:R-:W-:-:S03]  /*d3d0*/  UPLOP3.LUT UP1, UPT, UPT, UPT, UP1, 0x40, 0x4 ;  /* 0x000000000004789c */ /* 0x000fc60003f2e810 */
[----:B------:R-:W-:-:S03]  /*d3e0*/  IMAD.WIDE.U32 R80, R169, R80, UR30 ;  /* 0x0000001ea9507e25 */ /* 0x000fc6000f8e0050 */
[----:B------:R-:W1:Y:S01]  /*d3f0*/  @P0 LDC.64 R78, c[0x0][0x470] ;  /* 0x00011c00ff4e0b82 */ /* 0x000e620000000a00 */
[----:B0-----:R-:W-:-:S05]  /*d400*/  @P2 IMAD.WIDE.U32 R76, R169, 0x10, R76 ;  /* 0x00000010a94c2825 */ /* 0x001fca00078e004c */
[----:B------:R0:W-:Y:S01]  /*d410*/  @P2 STG.E.128 desc[UR18][R76.64], R64 ;  /* 0x000000404c002986 */ /* 0x0001e2000c101d12 */
[----:B-1----:R-:W-:-:S03]  /*d420*/  @P0 IMAD.WIDE.U32 R78, R169, 0x10, R78 ;  /* 0x00000010a94e0825 */ /* 0x002fc600078e004e */
[----:B------:R0:W-:Y:S04]  /*d430*/  STG.E.128 desc[UR18][R80.64], R72 ;  /* 0x0000004850007986 */ /* 0x0001e8000c101d12 */
[----:B------:R0:W-:Y:S01]  /*d440*/  @P0 STG.E.128 desc[UR18][R78.64], R68 ;  /* 0x000000444e000986 */ /* 0x0001e2000c101d12 */
[----:B------:R-:W-:Y:S05]  /*d450*/  BRA.U !UP2, `(.L_x_276) ;  /* 0xffffff3d0ad47547 */ /* 0x000fea000b83ffff */
[----:B0-----:R-:W-:Y:S01]  /*d460*/  IMAD.MOV.U32 R64, RZ, RZ, R10 ;  /* 0x000000ffff407224 */ /* 0x001fe200078e000a */
        /* <DEDUP_REMOVED lines=127> */
.L_x_241:
[----:B------:R-:W1:Y:S01]  /*dc60*/  S2R R34, SR_TID.X ;  /* 0x0000000000227919 */ /* 0x000e620000002100 */
[----:B------:R-:W2:Y:S08]  /*dc70*/  S2UR UR4, SR_CTAID.X ;  /* 0x00000000000479c3 */ /* 0x000eb00000002500 */
[----:B------:R-:W2:Y:S08]  /*dc80*/  LDC R0, c[0x0][0x388] ;  /* 0x0000e200ff007b82 */ /* 0x000eb00000000800 */
[----:B------:R-:W3:Y:S08]  /*dc90*/  LDC.64 R2, c[0x0][0x440] ;  /* 0x00011000ff027b82 */ /* 0x000ef00000000a00 */
[----:B------:R-:W4:Y:S08]  /*dca0*/  LDC.64 R28, c[0x0][0x448] ;  /* 0x00011200ff1c7b82 */ /* 0x000f300000000a00 */
[----:B------:R-:W5:Y:S01]  /*dcb0*/  LDC.64 R30, c[0x0][0x450] ;  /* 0x00011400ff1e7b82 */ /* 0x000f620000000a00 */
[----:B--2---:R-:W-:-:S05]  /*dcc0*/  IMAD R0, R0, UR4, RZ ;  /* 0x0000000400007c24 */ /* 0x004fca000f8e02ff */
[----:B-1----:R-:W-:Y:S02]  /*dcd0*/  LEA.HI R35, R0, R34, RZ, 0x1d ;  /* 0x0000002200237211 */ /* 0x002fe400078fe8ff */
[----:B------:R-:W1:Y:S03]  /*dce0*/  LDC.64 R32, c[0x0][0x458] ;  /* 0x00011600ff207b82 */ /* 0x000e660000000a00 */
[----:B---3--:R-:W-:-:S04]  /*dcf0*/  IMAD.WIDE.U32 R2, R35, 0x20, R2 ;  /* 0x0000002023027825 */ /* 0x008fc800078e0002 */
[C---:B----4-:R-:W-:Y:S01]  /*dd00*/  IMAD.WIDE.U32 R28, R35.reuse, 0x20, R28 ;  /* 0x00000020231c7825 */ /* 0x050fe200078e001c */
[----:B0-----:R-:W-:Y:S04]  /*dd10*/  STG.E.128 desc[UR18][R2.64], R104 ;  /* 0x0000006802007986 */ /* 0x001fe8000c101d12 */
[----:B------:R-:W-:Y:S01]  /*dd20*/  STG.E.128 desc[UR18][R2.64+0x10], R88 ;  /* 0x0000105802007986 */ /* 0x000fe2000c101d12 */
[----:B-----5:R-:W-:-:S03]  /*dd30*/  IMAD.WIDE.U32 R30, R35, 0x20, R30 ;  /* 0x00000020231e7825 */ /* 0x020fc600078e001e */
        /* <DEDUP_REMOVED lines=32> */
.L_x_277:
        /* <DEDUP_REMOVED lines=12> */
.L_x_4801:


//--------------------- .text._ZN10layer_norm22ln_bwd_finalize_kernelINS_22Kernel_traits_finalizeILj8192E13__nv_bfloat16S2_S2_S2_fjLb0ELj1024ELj4ENS_18Kernel_traits_baseILj8192ES2_S2_S2_S2_fjLj1024EEEEELb0ELb0EEEvNS_9BwdParamsE --------------------------
	.section	.text._ZN10layer_norm22ln_bwd_finalize_kernelINS_22Kernel_traits_finalizeILj8192E13__nv_bfloat16S2_S2_S2_fjLb0ELj1024ELj4ENS_18Kernel_traits_baseILj8192ES2_S2_S2_S2_fjLj1024EEEEELb0ELb0EEEvNS_9BwdParamsE,"ax",@progbits
	.align	128
        .global         _ZN10layer_norm22ln_bwd_finalize_kernelINS_22Kernel_traits_finalizeILj8192E13__nv_bfloat16S2_S2_S2_fjLb0ELj1024ELj4ENS_18Kernel_traits_baseILj8192ES2_S2_S2_S2_fjLj1024EEEEELb0ELb0EEEvNS_9BwdParamsE
        .type           _ZN10layer_norm22ln_bwd_finalize_kernelINS_22Kernel_traits_finalizeILj8192E13__nv_bfloat16S2_S2_S2_fjLb0ELj1024ELj4ENS_18Kernel_traits_baseILj8192ES2_S2_S2_S2_fjLj1024EEEEELb0ELb0EEEvNS_9BwdParamsE,@function
        .size           _ZN10layer_norm22ln_bwd_finalize_kernelINS_22Kernel_traits_finalizeILj8192E13__nv_bfloat16S2_S2_S2_fjLb0ELj1024ELj4ENS_18Kernel_traits_baseILj8192ES2_S2_S2_S2_fjLj1024EEEEELb0ELb0EEEvNS_9BwdParamsE,(.L_x_4802 - _ZN10layer_norm22ln_bwd_finalize_kernelINS_22Kernel_traits_finalizeILj8192E13__nv_bfloat16S2_S2_S2_fjLb0ELj1024ELj4ENS_18Kernel_traits_baseILj8192ES2_S2_S2_S2_fjLj1024EEEEELb0ELb0EEEvNS_9BwdParamsE)
        .other          _ZN10layer_norm22ln_bwd_finalize_kernelINS_22Kernel_traits_finalizeILj8192E13__nv_bfloat16S2_S2_S2_fjLb0ELj1024ELj4ENS_18Kernel_traits_baseILj8192ES2_S2_S2_S2_fjLj1024EEEEELb0ELb0EEEvNS_9BwdParamsE,@"STO_CUDA_ENTRY STV_DEFAULT"
_ZN10layer_norm22ln_bwd_finalize_kernelINS_22Kernel_traits_finalizeILj8192E13__nv_bfloat16S2_S2_S2_fjLb0ELj1024ELj4ENS_18Kernel_traits_baseILj8192ES2_S2_S2_S2_fjLj1024EEEEELb0ELb0EEEvNS_9BwdParamsE:
.text._ZN10layer_norm22ln_bwd_finalize_kernelINS_22Kernel_traits_finalizeILj8192E13__nv_bfloat16S2_S2_S2_fjLb0ELj1024ELj4ENS_18Kernel_traits_baseILj8192ES2_S2_S2_S2_fjLj1024EEEEELb0ELb0EEEvNS_9BwdParamsE:
[----:B------:R-:W-:Y:S01]  /*0000*/  LDC R1, c[0x0][0x37c] ;  /* 0x0000df00ff017b82 */ /* 0x000fe20000000800 */
[----:B------:R-:W0:Y:S01]  /*0010*/  S2R R58, SR_CTAID.X ;  /* 0x00000000003a7919 */ /* 0x000e220000002500 */
[----:B------:R-:W1:Y:S01]  /*0020*/  S2R R0, SR_TID.X ;  /* 0x0000000000007919 */ /* 0x000e620000002100 */
[----:B0-----:R-:W-:-:S04]  /*0030*/  SHF.L.U32 R5, R58, 0x5, RZ ;  /* 0x000000053a057819 */ /* 0x001fc800000006ff */
[----:B-1----:R-:W-:-:S04]  /*0040*/  LOP3.LUT R3, R5, 0x1f, R0, 0xf8, !PT ;  /* 0x0000001f05037812 */ /* 0x002fc800078ef800 */
[----:B------:R-:W-:-:S13]  /*0050*/  ISETP.GT.U32.AND P0, PT, R3, 0x1fff, PT ;  /* 0x00001fff0300780c */ /* 0x000fda0003f04070 */
[----:B------:R-:W-:Y:S05]  /*0060*/  @P0 EXIT ;  /* 0x000000000000094d */ /* 0x000fea0003800000 */
[----:B------:R-:W0:Y:S01]  /*0070*/  LDC R54, c[0x0][0x388] ;  /* 0x0000e200ff367b82 */ /* 0x000e220000000800 */
[----:B------:R-:W1:Y:S01]  /*0080*/  LDCU UR8, c[0x0][0x380] ;  /* 0x00007000ff0877ac */ /* 0x000e620008000800 */
[----:B------:R-:W-:Y:S01]  /*0090*/  SHF.R.U32.HI R2, RZ, 0x5, R0 ;  /* 0x00000005ff027819 */ /* 0x000fe20000011600 */
[----:B------:R-:W-:Y:S01]  /*00a0*/  BSSY.RECONVERGENT B0, `(.L_x_278) ;  /* 0x0000136000007945 */ /* 0x000fe20003800200 */
[----:B------:R-:W-:Y:S01]  /*00b0*/  LOP3.LUT R57, R0, 0x1f, RZ, 0xc0, !PT ;  /* 0x0000001f00397812 */ /* 0x000fe200078ec0ff */
[----:B------:R-:W2:Y:S01]  /*00c0*/  LDCU.64 UR6, c[0x0][0x358] ;  /* 0x00006b00ff0677ac */ /* 0x000ea20008000a00 */
[----:B------:R-:W-:Y:S02]  /*00d0*/  MOV R43, RZ ;  /* 0x000000ff002b7202 */ /* 0x000fe40000000f00 */
[----:B-1----:R-:W-:-:S04]  /*00e0*/  ISETP.GE.U32.AND P0, PT, R2, UR8, PT ;  /* 0x0000000802007c0c */ /* 0x002fc8000bf06070 */
[----:B0-----:R-:W-:Y:S01]  /*00f0*/  ISETP.GE.U32.OR P0, PT, R3, R54, P0 ;  /* 0x000000360300720c */ /* 0x001fe20000706470 */
[----:B------:R-:W-:-:S12]  /*0100*/  HFMA2 R3, -RZ, RZ, 0, 0 ;  /* 0x00000000ff037431 */ /* 0x000fd800000001ff */
[----:B--2---:R-:W-:Y:S05]  /*0110*/  @P0 BRA `(.L_x_279) ;  /* 0x0000001000b80947 */ /* 0x004fea0003800000 */
[----:B------:R-:W-:Y:S01]  /*0120*/  LOP3.LUT R32, R2, 0x20, RZ, 0xfc, !PT ;  /* 0x0000002002207812 */ /* 0x000fe200078efcff */
[----:B------:R-:W-:Y:S01]  /*0130*/  BSSY.RECONVERGENT B1, `(.L_x_280) ;  /* 0x00000b1000017945 */ /* 0x000fe20003800200 */
[----:B------:R-:W-:Y:S02]  /*0140*/  LOP3.LUT R3, RZ, R2, RZ, 0x33, !PT ;  /* 0x00000002ff037212 */ /* 0x000fe400078e33ff */
[----:B------:R-:W-:Y:S02]  /*0150*/  VIMNMX.U32 R0, PT, PT, R32, UR8, !PT ;  /* 0x0000000820007c48 */ /* 0x000fe4000ffe0000 */
[----:B------:R-:W-:Y:S02]  /*0160*/  MOV R43, RZ ;  /* 0x000000ff002b7202 */ /* 0x000fe40000000f00 */
[----:B------:R-:W-:Y:S02]  /*0170*/  IADD3 R0, PT, PT, R0, R3, RZ ;  /* 0x0000000300007210 */ /* 0x000fe40007ffe0ff */
[----:B------:R-:W-:-:S02]  /*0180*/  MOV R3, RZ ;  /* 0x000000ff00037202 */ /* 0x000fc40000000f00 */
[C---:B------:R-:W-:Y:S02]  /*0190*/  ISETP.GE.U32.AND P1, PT, R0.reuse, 0x1e0, PT ;  /* 0x000001e00000780c */ /* 0x040fe40003f26070 */
[----:B------:R-:W-:-:S04]  /*01a0*/  LEA.HI R55, R0, 0x1, RZ, 0x1b ;  /* 0x0000000100377811 */ /* 0x000fc800078fd8ff */
[----:B------:R-:W-:-:S07]  /*01b0*/  LOP3.LUT P0, R56, R55, 0xf, RZ, 0xc0, !PT ;  /* 0x0000000f37387812 */ /* 0x000fce000780c0ff */
[----:B------:R-:W-:Y:S06]  /*01c0*/  @!P1 BRA `(.L_x_281) ;  /* 0x00000008009c9947 */ /* 0x000fec0003800000 */
[----:B------:R-:W-:Y:S01]  /*01d0*/  LOP3.LUT R7, R2, 0x140, RZ, 0xfc, !PT ;  /* 0x0000014002077812 */ /* 0x000fe200078efcff */
[-CC-:B------:R-:W-:Y:S01]  /*01e0*/  IMAD R32, R32, R54.reuse, R5.reuse ;  /* 0x0000003620207224 */ /* 0x180fe200078e0205 */
[C---:B------:R-:W-:Y:S01]  /*01f0*/  LOP3.LUT R9, R2.reuse, 0x160, RZ, 0xfc, !PT ;  /* 0x0000016002097812 */ /* 0x040fe200078efcff */
[----:B------:R-:W-:Y:S01]  /*0200*/  HFMA2 R43, -RZ, RZ, 0, 0 ;  /* 0x00000000ff2b7431 */ /* 0x000fe200000001ff */
[C---:B------:R-:W-:Y:S01]  /*0210*/  LOP3.LUT R11, R2.reuse, 0x180, RZ, 0xfc, !PT ;  /* 0x00000180020b7812 */ /* 0x040fe200078efcff */
[-CC-:B------:R-:W-:Y:S01]  /*0220*/  IMAD R8, R7, R54.reuse, R5.reuse ;  /* 0x0000003607087224 */ /* 0x180fe200078e0205 */
[C---:B------:R-:W-:Y:S01]  /*0230*/  LOP3.LUT R0, R2.reuse, 0x100, RZ, 0xfc, !PT ;  /* 0x0000010002007812 */ /* 0x040fe200078efcff */
[-CC-:B------:R-:W-:Y:S01]  /*0240*/  IMAD R10, R9, R54.reuse, R5.reuse ;  /* 0x00000036090a7224 */ /* 0x180fe200078e0205 */
[C---:B------:R-:W-:Y:S01]  /*0250*/  LOP3.LUT R13, R2.reuse, 0x1a0, RZ, 0xfc, !PT ;  /* 0x000001a0020d7812 */ /* 0x040fe200078efcff */
[-CC-:B------:R-:W-:Y:S01]  /*0260*/  IMAD R12, R11, R54.reuse, R5.reuse ;  /* 0x000000360b0c7224 */ /* 0x180fe200078e0205 */
[----:B------:R-:W-:Y:S01]  /*0270*/  LOP3.LUT R15, R2, 0x1c0, RZ, 0xfc, !PT ;  /* 0x000001c0020f7812 */ /* 0x000fe200078efcff */
[-CC-:B------:R-:W-:Y:S01]  /*0280*/  IMAD R4, R0, R54.reuse, R5.reuse ;  /* 0x0000003600047224 */ /* 0x180fe200078e0205 */
        /* <DEDUP_REMOVED lines=17> */
[--C-:B------:R-:W-:Y:S01]  /*03a0*/  IMAD R28, R27, R54, R5.reuse ;  /* 0x000000361b1c7224 */ /* 0x100fe200078e0205 */
[----:B------:R-:W-:Y:S01]  /*03b0*/  IADD3 R7, PT, PT, R57, R8, RZ ;  /* 0x0000000839077210 */ /* 0x000fe20007ffe0ff */
[--C-:B------:R-:W-:Y:S01]  /*03c0*/  IMAD R30, R29, R54, R5.reuse ;  /* 0x000000361d1e7224 */ /* 0x100fe200078e0205 */
[C---:B------:R-:W-:Y:S01]  /*03d0*/  IADD3 R8, PT, PT, R57.reuse, R10, RZ ;  /* 0x0000000a39087210 */ /* 0x040fe20007ffe0ff */
[----:B------:R-:W-:Y:S01]  /*03e0*/  IMAD R0, R2, R54, R5 ;  /* 0x0000003602007224 */ /* 0x000fe200078e0205 */
[----:B------:R-:W-:-:S02]  /*03f0*/  IADD3 R9, PT, PT, R57, R12, RZ ;  /* 0x0000000c39097210 */ /* 0x000fc40007ffe0ff */
[C---:B------:R-:W-:Y:S02]  /*0400*/  IADD3 R17, PT, PT, R57.reuse, R4, RZ ;  /* 0x0000000439117210 */ /* 0x040fe40007ffe0ff */
[C---:B------:R-:W-:Y:S02]  /*0410*/  IADD3 R10, PT, PT, R57.reuse, R14, RZ ;  /* 0x0000000e390a7210 */ /* 0x040fe40007ffe0ff */
[C---:B------:R-:W-:Y:S02]  /*0420*/  IADD3 R11, PT, PT, R57.reuse, R16, RZ ;  /* 0x00000010390b7210 */ /* 0x040fe40007ffe0ff */
[C---:B------:R-:W-:Y:S02]  /*0430*/  IADD3 R12, PT, PT, R57.reuse, R18, RZ ;  /* 0x00000012390c7210 */ /* 0x040fe40007ffe0ff */
[C---:B------:R-:W-:Y:S02]  /*0440*/  IADD3 R5, PT, PT, R57.reuse, R32, RZ ;  /* 0x0000002039057210 */ /* 0x040fe40007ffe0ff */
[----:B------:R-:W-:-:S02]  /*0450*/  IADD3 R0, PT, PT, R57, R0, RZ ;  /* 0x0000000039007210 */ /* 0x000fc40007ffe0ff */
[----:B------:R-:W-:Y:S02]  /*0460*/  IADD3 R19, PT, PT, -R19, RZ, RZ ;  /* 0x000000ff13137210 */ /* 0x000fe40007ffe1ff */
[C---:B------:R-:W-:Y:S02]  /*0470*/  IADD3 R6, PT, PT, R57.reuse, R6, RZ ;  /* 0x0000000639067210 */ /* 0x040fe40007ffe0ff */
[C---:B------:R-:W-:Y:S02]  /*0480*/  IADD3 R13, PT, PT, R57.reuse, R20, RZ ;  /* 0x00000014390d7210 */ /* 0x040fe40007ffe0ff */
[C---:B------:R-:W-:Y:S02]  /*0490*/  IADD3 R14, PT, PT, R57.reuse, R22, RZ ;  /* 0x00000016390e7210 */ /* 0x040fe40007ffe0ff */
[C---:B------:R-:W-:Y:S02]  /*04a0*/  IADD3 R15, PT, PT, R57.reuse, R24, RZ ;  /* 0x00000018390f7210 */ /* 0x040fe40007ffe0ff */
[----:B------:R-:W-:-:S02]  /*04b0*/  IADD3 R16, PT, PT, R57, R26, RZ ;  /* 0x0000001a39107210 */ /* 0x000fc40007ffe0ff */
[C---:B------:R-:W-:Y:S02]  /*04c0*/  IADD3 R4, PT, PT, R57.reuse, R28, RZ ;  /* 0x0000001c39047210 */ /* 0x040fe40007ffe0ff */
[----:B------:R-:W-:-:S07]  /*04d0*/  IADD3 R18, PT, PT, R57, R30, RZ ;  /* 0x0000001e39127210 */ /* 0x000fce0007ffe0ff */
.L_x_282:
[----:B------:R-:W0:Y:S08]  /*04e0*/  LDC.64 R50, c[0x0][0x440] ;  /* 0x00011000ff327b82 */ /* 0x000e300000000a00 */
[----:B------:R-:W1:Y:S01]  /*04f0*/  LDC.64 R52, c[0x0][0x448] ;  /* 0x00011200ff347b82 */ /* 0x000e620000000a00 */
[----:B0-----:R-:W-:-:S06]  /*0500*/  IMAD.WIDE.U32 R44, R0, 0x4, R50 ;  /* 0x00000004002c7825 */ /* 0x001fcc00078e0032 */
[----:B------:R-:W2:Y:S01]  /*0510*/  LDG.E R44, desc[UR6][R44.64] ;  /* 0x000000062c2c7981 */ /* 0x000ea2000c1e1900 */
[----:B------:R-:W-:-:S04]  /*0520*/  IMAD.WIDE.U32 R20, R4, 0x4, R50 ;  /* 0x0000000404147825 */ /* 0x000fc800078e0032 */
[----:B------:R-:W-:Y:S01]  /*0530*/  IMAD.WIDE.U32 R24, R15, 0x4, R50 ;  /* 0x000000040f187825 */ /* 0x000fe200078e0032 */
[----:B------:R0:W3:Y:S03]  /*0540*/  LDG.E R48, desc[UR6][R20.64] ;  /* 0x0000000614307981 */ /* 0x0000e6000c1e1900 */
[----:B-1----:R-:W-:Y:S02]  /*0550*/  IMAD.WIDE.U32 R40, R0, 0x4, R52 ;  /* 0x0000000400287825 */ /* 0x002fe400078e0034 */
[----:B------:R-:W4:Y:S02]  /*0560*/  LDG.E R25, desc[UR6][R24.64] ;  /* 0x0000000618197981 */ /* 0x000f24000c1e1900 */
[--C-:B------:R-:W-:Y:S02]  /*0570*/  IMAD.WIDE.U32 R22, R5, 0x4, R50.reuse ;  /* 0x0000000405167825 */ /* 0x100fe400078e0032 */
[----:B------:R-:W5:Y:S02]  /*0580*/  LDG.E R40, desc[UR6][R40.64] ;  /* 0x0000000628287981 */ /* 0x000f64000c1e1900 */
[----:B0-----:R-:W-:-:S02]  /*0590*/  IMAD.WIDE.U32 R20, R16, 0x4, R50 ;  /* 0x0000000410147825 */ /* 0x001fc400078e0032 */
[----:B------:R0:W3:Y:S02]  /*05a0*/  LDG.E R49, desc[UR6][R22.64] ;  /* 0x0000000616317981 */ /* 0x0000e4000c1e1900 */
[----:B------:R-:W-:Y:S02]  /*05b0*/  IMAD.WIDE.U32 R38, R5, 0x4, R52 ;  /* 0x0000000405267825 */ /* 0x000fe400078e0034 */
[----:B------:R1:W4:Y:S02]  /*05c0*/  LDG.E R24, desc[UR6][R20.64] ;  /* 0x0000000614187981 */ /* 0x000324000c1e1900 */
[--C-:B------:R-:W-:Y:S02]  /*05d0*/  IMAD.WIDE.U32 R26, R13, 0x4, R50.reuse ;  /* 0x000000040d1a7825 */ /* 0x100fe400078e0032 */
[----:B------:R-:W4:Y:S02]  /*05e0*/  LDG.E R38, desc[UR6][R38.64] ;  /* 0x0000000626267981 */ /* 0x000f24000c1e1900 */
[----:B0-----:R-:W-:-:S02]  /*05f0*/  IMAD.WIDE.U32 R22, R14, 0x4, R50 ;  /* 0x000000040e167825 */ /* 0x001fc400078e0032 */
[----:B------:R-:W4:Y:S02]  /*0600*/  LDG.E R27, desc[UR6][R26.64] ;  /* 0x000000061a1b7981 */ /* 0x000f24000c1e1900 */
[----:B-1----:R-:W-:-:S04]  /*0610*/  IMAD.WIDE.U32 R20, R7, 0x4, R50 ;  /* 0x0000000407147825 */ /* 0x002fc800078e0032 */
[--C-:B------:R-:W-:Y:S02]  /*0620*/  IMAD.WIDE.U32 R28, R8, 0x4, R50.reuse ;  /* 0x00000004081c7825 */ /* 0x100fe400078e0032 */
[----:B------:R-:W4:Y:S02]  /*0630*/  LDG.E R21, desc[UR6][R20.64] ;  /* 0x0000000614157981 */ /* 0x000f24000c1e1900 */
[----:B------:R-:W-:Y:S02]  /*0640*/  IMAD.WIDE.U32 R32, R9, 0x4, R50 ;  /* 0x0000000409207825 */ /* 0x000fe400078e0032 */
[----:B------:R0:W4:Y:S02]  /*0650*/  LDG.E R26, desc[UR6][R22.64] ;  /* 0x00000006161a7981 */ /* 0x000124000c1e1900 */
[----:B------:R-:W-:Y:S02]  /*0660*/  IMAD.WIDE.U32 R34, R4, 0x4, R52 ;  /* 0x0000000404227825 */ /* 0x000fe400078e0034 */
[----:B------:R-:W4:Y:S02]  /*0670*/  LDG.E R36, desc[UR6][R32.64] ;  /* 0x0000000620247981 */ /* 0x000f24000c1e1900 */
[----:B------:R-:W-:-:S02]  /*0680*/  IMAD.WIDE.U32 R46, R18, 0x4, R50 ;  /* 0x00000004122e7825 */ /* 0x000fc400078e0032 */
[----:B------:R1:W4:Y:S02]  /*0690*/  LDG.E R20, desc[UR6][R28.64] ;  /* 0x000000061c147981 */ /* 0x000324000c1e1900 */
[--C-:B0-----:R-:W-:Y:S02]  /*06a0*/  IMAD.WIDE.U32 R22, R17, 0x4, R50.reuse ;  /* 0x0000000411167825 */ /* 0x101fe400078e0032 */
[----:B------:R0:W4:Y:S02]  /*06b0*/  LDG.E R37, desc[UR6][R34.64] ;  /* 0x0000000622257981 */ /* 0x000124000c1e1900 */
[----:B------:R-:W-:Y:S02]  /*06c0*/  IMAD.WIDE.U32 R30, R6, 0x4, R50 ;  /* 0x00000004061e7825 */ /* 0x000fe400078e0032 */
[----:B------:R-:W4:Y:S02]  /*06d0*/  LDG.E R46, desc[UR6][R46.64] ;  /* 0x000000062e2e7981 */ /* 0x000f24000c1e1900 */
[----:B-1----:R-:W-:-:S02]  /*06e0*/  IMAD.WIDE.U32 R28, R18, 0x4, R52 ;  /* 0x00000004121c7825 */ /* 0x002fc400078e0034 */
[----:B------:R-:W4:Y:S02]  /*06f0*/  LDG.E R23, desc[UR6][R22.64] ;  /* 0x0000000616177981 */ /* 0x000f24000c1e1900 */
[--C-:B------:R-:W-:Y:S02]  /*0700*/  IMAD.WIDE.U32 R32, R13, 0x4, R52.reuse ;  /* 0x000000040d207825 */ /* 0x100fe400078e0034 */
[----:B------:R-:W4:Y:S04]  /*0710*/  LDG.E R41, desc[UR6][R28.64] ;  /* 0x000000061c297981 */ /* 0x000f28000c1e1900 */
[----:B------:R1:W4:Y:S04]  /*0720*/  LDG.E R42, desc[UR6][R32.64] ;  /* 0x00000006202a7981 */ /* 0x000328000c1e1900 */
[----:B------:R1:W4:Y:S01]  /*0730*/  LDG.E R22, desc[UR6][R30.64] ;  /* 0x000000061e167981 */ /* 0x000322000c1e1900 */
[----:B0-----:R-:W-:-:S04]  /*0740*/  IMAD.WIDE.U32 R34, R15, 0x4, R52 ;  /* 0x000000040f227825 */ /* 0x001fc800078e0034 */
[----:B-1----:R-:W-:Y:S02]  /*0750*/  IMAD.WIDE.U32 R32, R14, 0x4, R52 ;  /* 0x000000040e207825 */ /* 0x002fe400078e0034 */
[----:B------:R-:W4:Y:S02]  /*0760*/  LDG.E R34, desc[UR6][R34.64] ;  /* 0x0000000622227981 */ /* 0x000f24000c1e1900 */
[----:B------:R-:W-:-:S04]  /*0770*/  IMAD.WIDE.U32 R30, R10, 0x4, R50 ;  /* 0x000000040a1e7825 */ /* 0x000fc800078e0032 */
[--C-:B------:R-:W-:Y:S01]  /*0780*/  IMAD.WIDE.U32 R28, R12, 0x4, R50.reuse ;  /* 0x000000040c1c7825 */ /* 0x100fe200078e0032 */
[----:B------:R0:W4:Y:S04]  /*0790*/  LDG.E R39, desc[UR6][R30.64] ;  /* 0x000000061e277981 */ /* 0x000128000c1e1900 */
[----:B------:R1:W4:Y:S01]  /*07a0*/  LDG.E R47, desc[UR6][R28.64] ;  /* 0x000000061c2f7981 */ /* 0x000322000c1e1900 */
[----:B0-----:R-:W-:-:S04]  /*07b0*/  IMAD.WIDE.U32 R30, R11, 0x4, R50 ;  /* 0x000000040b1e7825 */ /* 0x001fc800078e0032 */
[--C-:B-1----:R-:W-:Y:S01]  /*07c0*/  IMAD.WIDE.U32 R28, R16, 0x4, R52.reuse ;  /* 0x00000004101c7825 */ /* 0x102fe200078e0034 */
[----:B------:R0:W4:Y:S04]  /*07d0*/  LDG.E R45, desc[UR6][R30.64] ;  /* 0x000000061e2d7981 */ /* 0x000128000c1e1900 */
[----:B------:R1:W4:Y:S01]  /*07e0*/  LDG.E R35, desc[UR6][R28.64] ;  /* 0x000000061c237981 */ /* 0x000322000c1e1900 */
[----:B0-----:R-:W-:-:S04]  /*07f0*/  IMAD.WIDE.U32 R30, R17, 0x4, R52 ;  /* 0x00000004111e7825 */ /* 0x001fc800078e0034 */
[--C-:B-1----:R-:W-:Y:S01]  /*0800*/  IMAD.WIDE.U32 R28, R7, 0x4, R52.reuse ;  /* 0x00000004071c7825 */ /* 0x102fe200078e0034 */
[----:B------:R0:W4:Y:S03]  /*0810*/  LDG.E R50, desc[UR6][R30.64] ;  /* 0x000000061e327981 */ /* 0x000126000c1e1900 */
[----:B0-----:R-:W-:-:S06]  /*0820*/  IMAD.WIDE.U32 R30, R8, 0x4, R52 ;  /* 0x00000004081e7825 */ /* 0x001fcc00078e0034 */
[----:B------:R-:W4:Y:S01]  /*0830*/  LDG.E R30, desc[UR6][R30.64] ;  /* 0x000000061e1e7981 */ /* 0x000f22000c1e1900 */
[----:B--2---:R-:W-:-:S03]  /*0840*/  FADD.FTZ R44, R44, R43 ;  /* 0x0000002b2c2c7221 */ /* 0x004fc60000010000 */
[----:B------:R0:W2:Y:S02]  /*0850*/  LDG.E R43, desc[UR6][R32.64] ;  /* 0x00000006202b7981 */ /* 0x0000a4000c1e1900 */
[----:B0-----:R-:W-:-:S06]  /*0860*/  IMAD.WIDE.U32 R32, R6, 0x4, R52 ;  /* 0x0000000406207825 */ /* 0x001fcc00078e0034 */
[----:B------:R-:W2:Y:S04]  /*0870*/  LDG.E R32, desc[UR6][R32.64] ;  /* 0x0000000620207981 */ /* 0x000ea8000c1e1900 */
[----:B------:R0:W2:Y:S02]  /*0880*/  LDG.E R33, desc[UR6][R28.64] ;  /* 0x000000061c217981 */ /* 0x0000a4000c1e1900 */
[----:B0-----:R-:W-:-:S05]  /*0890*/  IMAD.WIDE.U32 R28, R9, 0x4, R52 ;  /* 0x00000004091c7825 */ /* 0x001fca00078e0034 */
[----:B------:R0:W2:Y:S02]  /*08a0*/  LDG.E R51, desc[UR6][R28.64] ;  /* 0x000000061c337981 */ /* 0x0000a4000c1e1900 */
[----:B0-----:R-:W-:-:S05]  /*08b0*/  IMAD.WIDE.U32 R28, R10, 0x4, R52 ;  /* 0x000000040a1c7825 */ /* 0x001fca00078e0034 */
[----:B------:R0:W2:Y:S02]  /*08c0*/  LDG.E R59, desc[UR6][R28.64] ;  /* 0x000000061c3b7981 */ /* 0x0000a4000c1e1900 */
[----:B0-----:R-:W-:-:S05]  /*08d0*/  IMAD.WIDE.U32 R28, R11, 0x4, R52 ;  /* 0x000000040b1c7825 */ /* 0x001fca00078e0034 */
[----:B------:R0:W2:Y:S02]  /*08e0*/  LDG.E R60, desc[UR6][R28.64] ;  /* 0x000000061c3c7981 */ /* 0x0000a4000c1e1900 */
[----:B0-----:R-:W-:-:S05]  /*08f0*/  IMAD.WIDE.U32 R28, R12, 0x4, R52 ;  /* 0x000000040c1c7825 */ /* 0x001fca00078e0034 */
[----:B------:R-:W2:Y:S01]  /*0900*/  LDG.E R52, desc[UR6][R28.64] ;  /* 0x000000061c347981 */ /* 0x000ea2000c1e1900 */
[----:B-----5:R-:W-:Y:S01]  /*0910*/  FADD.FTZ R3, R40, R3 ;  /* 0x0000000328037221 */ /* 0x020fe20000010000 */
[----:B---3--:R-:W-:-:S03]  /*0920*/  FADD.FTZ R49, R44, R49 ;  /* 0x000000312c317221 */ /* 0x008fc60000010000 */
[----:B----4-:R-:W-:Y:S01]  /*0930*/  FADD.FTZ R38, R3, R38 ;  /* 0x0000002603267221 */ /* 0x010fe20000010000 */
[----:B------:R-:W-:-:S03]  /*0940*/  FADD.FTZ R49, R49, R48 ;  /* 0x0000003031317221 */ /* 0x000fc60000010000 */
[----:B------:R-:W-:Y:S01]  /*0950*/  FADD.FTZ R38, R38, R37 ;  /* 0x0000002526267221 */ /* 0x000fe20000010000 */
[----:B------:R-:W-:-:S03]  /*0960*/  FADD.FTZ R46, R49, R46 ;  /* 0x0000002e312e7221 */ /* 0x000fc60000010000 */
[----:B------:R-:W-:Y:S01]  /*0970*/  FADD.FTZ R41, R38, R41 ;  /* 0x0000002926297221 */ /* 0x000fe20000010000 */
[----:B------:R-:W-:-:S03]  /*0980*/  FADD.FTZ R27, R46, R27 ;  /* 0x0000001b2e1b7221 */ /* 0x000fc60000010000 */
[----:B------:R-:W-:Y:S01]  /*0990*/  FADD.FTZ R42, R41, R42 ;  /* 0x0000002a292a7221 */ /* 0x000fe20000010000 */
[----:B------:R-:W-:-:S04]  /*09a0*/  FADD.FTZ R26, R27, R26 ;  /* 0x0000001a1b1a7221 */ /* 0x000fc80000010000 */
[----:B------:R-:W-:-:S04]  /*09b0*/  FADD.FTZ R25, R26, R25 ;  /* 0x000000191a197221 */ /* 0x000fc80000010000 */
[----:B------:R-:W-:-:S04]  /*09c0*/  FADD.FTZ R24, R25, R24 ;  /* 0x0000001819187221 */ /* 0x000fc80000010000 */
[----:B------:R-:W-:-:S04]  /*09d0*/  FADD.FTZ R23, R24, R23 ;  /* 0x0000001718177221 */ /* 0x000fc80000010000 */
[----:B------:R-:W-:Y:S01]  /*09e0*/  FADD.FTZ R22, R23, R22 ;  /* 0x0000001617167221 */ /* 0x000fe20000010000 */
[----:B------:R-:W-:-:S03]  /*09f0*/  IADD3 R19, PT, PT, R19, 0x10, RZ ;  /* 0x0000001013137810 */ /* 0x000fc60007ffe0ff */
[----:B------:R-:W-:Y:S01]  /*0a00*/  FADD.FTZ R21, R22, R21 ;  /* 0x0000001516157221 */ /* 0x000fe20000010000 */
[----:B------:R-:W-:-:S03]  /*0a10*/  ISETP.NE.AND P1, PT, R19, RZ, PT ;  /* 0x000000ff1300720c */ /* 0x000fc60003f25270 */
[----:B------:R-:W-:-:S04]  /*0a20*/  FADD.FTZ R21, R21, R20 ;  /* 0x0000001415157221 */ /* 0x000fc80000010000 */
[----:B------:R-:W-:-:S04]  /*0a30*/  FADD.FTZ R36, R21, R36 ;  /* 0x0000002415247221 */ /* 0x000fc80000010000 */
[----:B------:R-:W-:-:S04]  /*0a40*/  FADD.FTZ R36, R36, R39 ;  /* 0x0000002724247221 */ /* 0x000fc80000010000 */
[----:B------:R-:W-:Y:S01]  /*0a50*/  FADD.FTZ R36, R36, R45 ;  /* 0x0000002d24247221 */ /* 0x000fe20000010000 */
[----:B------:R-:W-:Y:S02]  /*0a60*/  IADD3 R2, PT, PT, R2, 0x200, RZ ;  /* 0x0000020002027810 */ /* 0x000fe40007ffe0ff */
[C---:B------:R-:W-:Y:S02]  /*0a70*/  LEA R0, R54.reuse, R0, 0x9 ;  /* 0x0000000036007211 */ /* 0x040fe400078e48ff */
[C---:B------:R-:W-:Y:S02]  /*0a80*/  LEA R5, R54.reuse, R5, 0x9 ;  /* 0x0000000536057211 */ /* 0x040fe400078e48ff */
[C---:B------:R-:W-:Y:S02]  /*0a90*/  LEA R4, R54.reuse, R4, 0x9 ;  /* 0x0000000436047211 */ /* 0x040fe400078e48ff */
[C---:B------:R-:W-:Y:S02]  /*0aa0*/  LEA R18, R54.reuse, R18, 0x9 ;  /* 0x0000001236127211 */ /* 0x040fe400078e48ff */
[----:B------:R-:W-:-:S02]  /*0ab0*/  LEA R13, R54, R13, 0x9 ;  /* 0x0000000d360d7211 */ /* 0x000fc400078e48ff */
[C---:B------:R-:W-:Y:S02]  /*0ac0*/  LEA R14, R54.reuse, R14, 0x9 ;  /* 0x0000000e360e7211 */ /* 0x040fe400078e48ff */
        /* <DEDUP_REMOVED lines=9> */
[----:B------:R-:W-:Y:S01]  /*0b60*/  LEA R12, R54, R12, 0x9 ;  /* 0x0000000c360c7211 */ /* 0x000fe200078e48ff */
[----:B--2---:R-:W-:-:S04]  /*0b70*/  FADD.FTZ R43, R42, R43 ;  /* 0x0000002b2a2b7221 */ /* 0x004fc80000010000 */
[----:B------:R-:W-:-:S04]  /*0b80*/  FADD.FTZ R34, R43, R34 ;  /* 0x000000222b227221 */ /* 0x000fc80000010000 */
[----:B------:R-:W-:-:S04]  /*0b90*/  FADD.FTZ R35, R34, R35 ;  /* 0x0000002322237221 */ /* 0x000fc80000010000 */
[----:B------:R-:W-:-:S04]  /*0ba0*/  FADD.FTZ R35, R35, R50 ;  /* 0x0000003223237221 */ /* 0x000fc80000010000 */
[----:B------:R-:W-:-:S04]  /*0bb0*/  FADD.FTZ R32, R35, R32 ;  /* 0x0000002023207221 */ /* 0x000fc80000010000 */
[----:B------:R-:W-:-:S04]  /*0bc0*/  FADD.FTZ R33, R32, R33 ;  /* 0x0000002120217221 */ /* 0x000fc80000010000 */
[----:B------:R-:W-:-:S04]  /*0bd0*/  FADD.FTZ R30, R33, R30 ;  /* 0x0000001e211e7221 */ /* 0x000fc80000010000 */
[----:B------:R-:W-:Y:S01]  /*0be0*/  FADD.FTZ R30, R30, R51 ;  /* 0x000000331e1e7221 */ /* 0x000fe20000010000 */
[----:B------:R-:W-:-:S03]  /*0bf0*/  FADD.FTZ R43, R36, R47 ;  /* 0x0000002f242b7221 */ /* 0x000fc60000010000 */
[----:B------:R-:W-:-:S04]  /*0c00*/  FADD.FTZ R59, R30, R59 ;  /* 0x0000003b1e3b7221 */ /* 0x000fc80000010000 */
[----:B------:R-:W-:-:S04]  /*0c10*/  FADD.FTZ R59, R59, R60 ;  /* 0x0000003c3b3b7221 */ /* 0x000fc80000010000 */
[----:B------:R-:W-:Y:S01]  /*0c20*/  FADD.FTZ R3, R59, R52 ;  /* 0x000000343b037221 */ /* 0x000fe20000010000 */
[----:B------:R-:W-:Y:S06]  /*0c30*/  @P1 BRA `(.L_x_282) ;  /* 0xfffffff800281947 */ /* 0x000fec000383ffff */
.L_x_281:
[----:B------:R-:W-:Y:S05]  /*0c40*/  BSYNC.RECONVERGENT B1 ;  /* 0x0000000000017941 */ /* 0x000fea0003800200 */
.L_x_280:
[----:B------:R-:W-:Y:S05]  /*0c50*/  @!P0 BRA `(.L_x_279) ;  /* 0x0000000400e88947 */ /* 0x000fea0003800000 */
[----:B------:R-:W0:Y:S01]  /*0c60*/  S2R R0, SR_TID.X ;  /* 0x0000000000007919 */ /* 0x000e220000002100 */
[----:B------:R-:W-:Y:S01]  /*0c70*/  ISETP.GE.U32.AND P0, PT, R56, 0x8, PT ;  /* 0x000000083800780c */ /* 0x000fe20003f06070 */
[----:B------:R-:W-:Y:S01]  /*0c80*/  BSSY.RECONVERGENT B1, `(.L_x_283) ;  /* 0x0000041000017945 */ /* 0x000fe20003800200 */
[----:B------:R-:W-:Y:S02]  /*0c90*/  LOP3.LUT R34, R55, 0x7, RZ, 0xc0, !PT ;  /* 0x0000000737227812 */ /* 0x000fe400078ec0ff */
[----:B------:R-:W-:Y:S02]  /*0ca0*/  SHF.L.U32 R7, R58, 0x5, RZ ;  /* 0x000000053a077819 */ /* 0x000fe400000006ff */
[----:B------:R-:W-:Y:S02]  /*0cb0*/  ISETP.NE.AND P1, PT, R34, RZ, PT ;  /* 0x000000ff2200720c */ /* 0x000fe40003f25270 */
[----:B0-----:R-:W-:-:S05]  /*0cc0*/  LOP3.LUT R11, R7, 0x1f, R0, 0xf8, !PT ;  /* 0x0000001f070b7812 */ /* 0x001fca00078ef800 */
[----:B------:R-:W-:Y:S06]  /*0cd0*/  @!P0 BRA `(.L_x_284) ;  /* 0x0000000000ec8947 */ /* 0x000fec0003800000 */
[----:B------:R-:W0:Y:S01]  /*0ce0*/  LDC.64 R4, c[0x0][0x448] ;  /* 0x00011200ff047b82 */ /* 0x000e220000000a00 */
[----:B------:R-:W-:-:S05]  /*0cf0*/  IMAD R13, R2, R54, R11 ;  /* 0x00000036020d7224 */ /* 0x000fca00078e020b */
[CC--:B------:R-:W-:Y:S02]  /*0d00*/  LEA R21, R54.reuse, R13.reuse, 0x5 ;  /* 0x0000000d36157211 */ /* 0x0c0fe400078e28ff */
[----:B------:R-:W1:Y:S01]  /*0d10*/  LDC.64 R8, c[0x0][0x440] ;  /* 0x00011000ff087b82 */ /* 0x000e620000000a00 */
[CC--:B------:R-:W-:Y:S02]  /*0d20*/  LEA R23, R54.reuse, R13.reuse, 0x6 ;  /* 0x0000000d36177211 */ /* 0x0c0fe400078e30ff */
[C---:B------:R-:W-:Y:S02]  /*0d30*/  LEA R33, R54.reuse, R13, 0x7 ;  /* 0x0000000d36217211 */ /* 0x040fe400078e38ff */
[----:B------:R-:W-:Y:S01]  /*0d40*/  LEA R27, R54, R23, 0x5 ;  /* 0x00000017361b7211 */ /* 0x000fe200078e28ff */
[----:B0-----:R-:W-:-:S06]  /*0d50*/  IMAD.WIDE.U32 R14, R13, 0x4, R4 ;  /* 0x000000040d0e7825 */ /* 0x001fcc00078e0004 */
[----:B------:R0:W2:Y:S01]  /*0d60*/  LDG.E R14, desc[UR6][R14.64] ;  /* 0x000000060e0e7981 */ /* 0x0000a2000c1e1900 */
[----:B-1----:R-:W-:-:S04]  /*0d70*/  IMAD.WIDE.U32 R16, R13, 0x4, R8 ;  /* 0x000000040d107825 */ /* 0x002fc800078e0008 */
[C---:B------:R-:W-:Y:S01]  /*0d80*/  IMAD.WIDE.U32 R18, R21.reuse, 0x4, R8 ;  /* 0x0000000415127825 */ /* 0x040fe200078e0008 */
[----:B------:R-:W3:Y:S03]  /*0d90*/  LDG.E R0, desc[UR6][R16.64] ;  /* 0x0000000610007981 */ /* 0x000ee6000c1e1900 */
[----:B------:R-:W-:Y:S01]  /*0da0*/  IMAD.WIDE.U32 R20, R21, 0x4, R4 ;  /* 0x0000000415147825 */ /* 0x000fe200078e0004 */
[----:B------:R1:W4:Y:S03]  /*0db0*/  LDG.E R6, desc[UR6][R18.64] ;  /* 0x0000000612067981 */ /* 0x000326000c1e1900 */
[C---:B------:R-:W-:Y:S01]  /*0dc0*/  IMAD.WIDE.U32 R12, R23.reuse, 0x4, R8 ;  /* 0x00000004170c7825 */ /* 0x040fe200078e0008 */
[----:B------:R5:W4:Y:S03]  /*0dd0*/  LDG.E R35, desc[UR6][R20.64] ;  /* 0x0000000614237981 */ /* 0x000b26000c1e1900 */
[----:B------:R-:W-:-:S04]  /*0de0*/  IMAD.WIDE.U32 R22, R23, 0x4, R4 ;  /* 0x0000000417167825 */ /* 0x000fc800078e0004 */
[C---:B------:R-:W-:Y:S01]  /*0df0*/  IMAD.WIDE.U32 R24, R27.reuse, 0x4, R8 ;  /* 0x000000041b187825 */ /* 0x040fe200078e0008 */
[----:B------:R5:W4:Y:S03]  /*0e00*/  LDG.E R12, desc[UR6][R12.64] ;  /* 0x000000060c0c7981 */ /* 0x000b26000c1e1900 */
[--C-:B------:R-:W-:Y:S01]  /*0e10*/  IMAD.WIDE.U32 R26, R27, 0x4, R4.reuse ;  /* 0x000000041b1a7825 */ /* 0x100fe200078e0004 */
[----:B------:R-:W4:Y:S01]  /*0e20*/  LDG.E R23, desc[UR6][R22.64] ;  /* 0x0000000616177981 */ /* 0x000f22000c1e1900 */
[CC--:B0-----:R-:W-:Y:S02]  /*0e30*/  LEA R15, R54.reuse, R33.reuse, 0x5 ;  /* 0x00000021360f7211 */ /* 0x0c1fe400078e28ff */
[----:B------:R-:W-:Y:S01]  /*0e40*/  IMAD.WIDE.U32 R30, R33, 0x4, R4 ;  /* 0x00000004211e7825 */ /* 0x000fe200078e0004 */
[----:B------:R-:W4:Y:S01]  /*0e50*/  LDG.E R25, desc[UR6][R24.64] ;  /* 0x0000000618197981 */ /* 0x000f22000c1e1900 */
[----:B-1----:R-:W-:-:S02]  /*0e60*/  LEA R19, R54, R33, 0x6 ;  /* 0x0000002136137211 */ /* 0x002fc400078e30ff */
[--C-:B------:R-:W-:Y:S01]  /*0e70*/  IMAD.WIDE.U32 R28, R33, 0x4, R8.reuse ;  /* 0x00000004211c7825 */ /* 0x100fe200078e0008 */
[----:B------:R-:W4:Y:S03]  /*0e80*/  LDG.E R27, desc[UR6][R26.64] ;  /* 0x000000061a1b7981 */ /* 0x000f26000c1e1900 */
[C---:B------:R-:W-:Y:S01]  /*0e90*/  IMAD.WIDE.U32 R32, R15.reuse, 0x4, R8 ;  /* 0x000000040f207825 */ /* 0x040fe200078e0008 */
[----:B------:R-:W4:Y:S03]  /*0ea0*/  LDG.E R10, desc[UR6][R28.64] ;  /* 0x000000061c0a7981 */ /* 0x000f26000c1e1900 */
[----:B-----5:R-:W-:Y:S01]  /*0eb0*/  IMAD.WIDE.U32 R20, R15, 0x4, R4 ;  /* 0x000000040f147825 */ /* 0x020fe200078e0004 */
[----:B------:R-:W5:Y:S01]  /*0ec0*/  LDG.E R31, desc[UR6][R30.64] ;  /* 0x000000061e1f7981 */ /* 0x000f62000c1e1900 */
[----:B------:R-:W-:-:S02]  /*0ed0*/  LEA R13, R54, R19, 0x5 ;  /* 0x00000013360d7211 */ /* 0x000fc400078e28ff */
[C---:B------:R-:W-:Y:S01]  /*0ee0*/  IMAD.WIDE.U32 R16, R19.reuse, 0x4, R8 ;  /* 0x0000000413107825 */ /* 0x040fe200078e0008 */
[----:B------:R-:W5:Y:S03]  /*0ef0*/  LDG.E R33, desc[UR6][R32.64] ;  /* 0x0000000620217981 */ /* 0x000f66000c1e1900 */
[----:B------:R-:W-:Y:S01]  /*0f00*/  IMAD.WIDE.U32 R18, R19, 0x4, R4 ;  /* 0x0000000413127825 */ /* 0x000fe200078e0004 */
[----:B------:R-:W5:Y:S03]  /*0f10*/  LDG.E R21, desc[UR6][R20.64] ;  /* 0x0000000614157981 */ /* 0x000f66000c1e1900 */
[C---:B------:R-:W-:Y:S01]  /*0f20*/  IMAD.WIDE.U32 R8, R13.reuse, 0x4, R8 ;  /* 0x000000040d087825 */ /* 0x040fe200078e0008 */
[----:B------:R-:W5:Y:S03]  /*0f30*/  LDG.E R17, desc[UR6][R16.64] ;  /* 0x0000000610117981 */ /* 0x000f66000c1e1900 */
[----:B------:R-:W-:Y:S01]  /*0f40*/  IMAD.WIDE.U32 R4, R13, 0x4, R4 ;  /* 0x000000040d047825 */ /* 0x000fe200078e0004 */
[----:B------:R-:W5:Y:S04]  /*0f50*/  LDG.E R19, desc[UR6][R18.64] ;  /* 0x0000000612137981 */ /* 0x000f68000c1e1900 */
[----:B------:R-:W5:Y:S04]  /*0f60*/  LDG.E R9, desc[UR6][R8.64] ;  /* 0x0000000608097981 */ /* 0x000f68000c1e1900 */
[----:B------:R-:W5:Y:S01]  /*0f70*/  LDG.E R5, desc[UR6][R4.64] ;  /* 0x0000000604057981 */ /* 0x000f62000c1e1900 */
[----:B------:R-:W-:Y:S01]  /*0f80*/  IADD3 R2, PT, PT, R2, 0x100, RZ ;  /* 0x0000010002027810 */ /* 0x000fe20007ffe0ff */
[----:B--2---:R-:W-:Y:S01]  /*0f90*/  FADD.FTZ R14, R3, R14 ;  /* 0x0000000e030e7221 */ /* 0x004fe20000010000 */
[----:B---3--:R-:W-:-:S04]  /*0fa0*/  FADD.FTZ R43, R43, R0 ;  /* 0x000000002b2b7221 */ /* 0x008fc80000010000 */
[----:B----4-:R-:W-:Y:S01]  /*0fb0*/  FADD.FTZ R43, R43, R6 ;  /* 0x000000062b2b7221 */ /* 0x010fe20000010000 */
[----:B------:R-:W-:-:S03]  /*0fc0*/  FADD.FTZ R14, R14, R35 ;  /* 0x000000230e0e7221 */ /* 0x000fc60000010000 */
[----:B------:R-:W-:Y:S01]  /*0fd0*/  FADD.FTZ R12, R43, R12 ;  /* 0x0000000c2b0c7221 */ /* 0x000fe20000010000 */
[----:B------:R-:W-:-:S03]  /*0fe0*/  FADD.FTZ R14, R14, R23 ;  /* 0x000000170e0e7221 */ /* 0x000fc60000010000 */
[----:B------:R-:W-:Y:S01]  /*0ff0*/  FADD.FTZ R25, R12, R25 ;  /* 0x000000190c197221 */ /* 0x000fe20000010000 */
[----:B------:R-:W-:-:S03]  /*1000*/  FADD.FTZ R14, R14, R27 ;  /* 0x0000001b0e0e7221 */ /* 0x000fc60000010000 */
[----:B------:R-:W-:Y:S01]  /*1010*/  FADD.FTZ R10, R25, R10 ;  /* 0x0000000a190a7221 */ /* 0x000fe20000010000 */
[----:B-----5:R-:W-:-:S03]  /*1020*/  FADD.FTZ R14, R14, R31 ;  /* 0x0000001f0e0e7221 */ /* 0x020fc60000010000 */
[----:B------:R-:W-:Y:S01]  /*1030*/  FADD.FTZ R10, R10, R33 ;  /* 0x000000210a0a7221 */ /* 0x000fe20000010000 */
[----:B------:R-:W-:-:S03]  /*1040*/  FADD.FTZ R14, R14, R21 ;  /* 0x000000150e0e7221 */ /* 0x000fc60000010000 */
[----:B------:R-:W-:Y:S01]  /*1050*/  FADD.FTZ R10, R10, R17 ;  /* 0x000000110a0a7221 */ /* 0x000fe20000010000 */
[----:B------:R-:W-:-:S03]  /*1060*/  FADD.FTZ R14, R14, R19 ;  /* 0x000000130e0e7221 */ /* 0x000fc60000010000 */
[----:B------:R-:W-:Y:S01]  /*1070*/  FADD.FTZ R43, R10, R9 ;  /* 0x000000090a2b7221 */ /* 0x000fe20000010000 */
[----:B------:R-:W-:-:S07]  /*1080*/  FADD.FTZ R3, R14, R5 ;  /* 0x000000050e037221 */ /* 0x000fce0000010000 */
.L_x_284:
[----:B------:R-:W-:Y:S05]  /*1090*/  BSYNC.RECONVERGENT B1 ;  /* 0x0000000000017941 */ /* 0x000fea0003800200 */
.L_x_283:
[----:B------:R-:W-:Y:S05]  /*10a0*/  @!P1 BRA `(.L_x_279) ;  /* 0x0000000000d49947 */ /* 0x000fea0003800000 */
[----:B------:R-:W-:Y:S01]  /*10b0*/  ISETP.GE.U32.AND P0, PT, R34, 0x4, PT ;  /* 0x000000042200780c */ /* 0x000fe20003f06070 */
[----:B------:R-:W-:Y:S01]  /*10c0*/  BSSY.RECONVERGENT B1, `(.L_x_285) ;  /* 0x0000023000017945 */ /* 0x000fe20003800200 */
[----:B------:R-:W-:-:S04]  /*10d0*/  LOP3.LUT R0, R55, 0x3, RZ, 0xc0, !PT ;  /* 0x0000000337007812 */ /* 0x000fc800078ec0ff */
[----:B------:R-:W-:-:S07]  /*10e0*/  ISETP.NE.AND P1, PT, R0, RZ, PT ;  /* 0x000000ff0000720c */ /* 0x000fce0003f25270 */
[----:B------:R-:W-:Y:S06]  /*10f0*/  @!P0 BRA `(.L_x_286) ;  /* 0x00000000007c8947 */ /* 0x000fec0003800000 */
[----:B------:R-:W0:Y:S01]  /*1100*/  LDC.64 R4, c[0x0][0x440] ;  /* 0x00011000ff047b82 */ /* 0x000e220000000a00 */
[----:B------:R-:W-:-:S05]  /*1110*/  IMAD R15, R2, R54, R11 ;  /* 0x00000036020f7224 */ /* 0x000fca00078e020b */
[CC--:B------:R-:W-:Y:S02]  /*1120*/  LEA R17, R54.reuse, R15.reuse, 0x5 ;  /* 0x0000000f36117211 */ /* 0x0c0fe400078e28ff */
[----:B------:R-:W1:Y:S01]  /*1130*/  LDC.64 R12, c[0x0][0x448] ;  /* 0x00011200ff0c7b82 */ /* 0x000e620000000a00 */
[----:B------:R-:W-:-:S04]  /*1140*/  LEA R21, R54, R15, 0x6 ;  /* 0x0000000f36157211 */ /* 0x000fc800078e30ff */
[----:B------:R-:W-:Y:S01]  /*1150*/  LEA R23, R54, R21, 0x5 ;  /* 0x0000001536177211 */ /* 0x000fe200078e28ff */
[----:B0-----:R-:W-:-:S04]  /*1160*/  IMAD.WIDE.U32 R8, R15, 0x4, R4 ;  /* 0x000000040f087825 */ /* 0x001fc800078e0004 */
[----:B-1----:R-:W-:Y:S02]  /*1170*/  IMAD.WIDE.U32 R10, R15, 0x4, R12 ;  /* 0x000000040f0a7825 */ /* 0x002fe400078e000c */
[----:B------:R-:W2:Y:S02]  /*1180*/  LDG.E R8, desc[UR6][R8.64] ;  /* 0x0000000608087981 */ /* 0x000ea4000c1e1900 */
[C---:B------:R-:W-:Y:S02]  /*1190*/  IMAD.WIDE.U32 R14, R17.reuse, 0x4, R4 ;  /* 0x00000004110e7825 */ /* 0x040fe400078e0004 */
[----:B------:R-:W3:Y:S02]  /*11a0*/  LDG.E R10, desc[UR6][R10.64] ;  /* 0x000000060a0a7981 */ /* 0x000ee4000c1e1900 */
[----:B------:R-:W-:Y:S02]  /*11b0*/  IMAD.WIDE.U32 R16, R17, 0x4, R12 ;  /* 0x0000000411107825 */ /* 0x000fe400078e000c */
[----:B------:R-:W4:Y:S02]  /*11c0*/  LDG.E R15, desc[UR6][R14.64] ;  /* 0x000000060e0f7981 */ /* 0x000f24000c1e1900 */
[----:B------:R-:W-:-:S02]  /*11d0*/  IMAD.WIDE.U32 R18, R21, 0x4, R4 ;  /* 0x0000000415127825 */ /* 0x000fc400078e0004 */
[----:B------:R-:W5:Y:S02]  /*11e0*/  LDG.E R17, desc[UR6][R16.64] ;  /* 0x0000000610117981 */ /* 0x000f64000c1e1900 */
[----:B------:R-:W-:Y:S02]  /*11f0*/  IMAD.WIDE.U32 R20, R21, 0x4, R12 ;  /* 0x0000000415147825 */ /* 0x000fe400078e000c */
[----:B------:R-:W5:Y:S02]  /*1200*/  LDG.E R19, desc[UR6][R18.64] ;  /* 0x0000000612137981 */ /* 0x000f64000c1e1900 */
[C---:B------:R-:W-:Y:S02]  /*1210*/  IMAD.WIDE.U32 R4, R23.reuse, 0x4, R4 ;  /* 0x0000000417047825 */ /* 0x040fe400078e0004 */
[----:B------:R-:W5:Y:S02]  /*1220*/  LDG.E R21, desc[UR6][R20.64] ;  /* 0x0000000614157981 */ /* 0x000f64000c1e1900 */
[----:B------:R-:W-:-:S02]  /*1230*/  IMAD.WIDE.U32 R12, R23, 0x4, R12 ;  /* 0x00000004170c7825 */ /* 0x000fc400078e000c */
[----:B------:R-:W5:Y:S04]  /*1240*/  LDG.E R5, desc[UR6][R4.64] ;  /* 0x0000000604057981 */ /* 0x000f68000c1e1900 */
[----:B------:R-:W5:Y:S01]  /*1250*/  LDG.E R13, desc[UR6][R12.64] ;  /* 0x000000060c0d7981 */ /* 0x000f62000c1e1900 */
[----:B------:R-:W-:Y:S01]  /*1260*/  IADD3 R2, PT, PT, R2, 0x80, RZ ;  /* 0x0000008002027810 */ /* 0x000fe20007ffe0ff */
[----:B--2---:R-:W-:Y:S01]  /*1270*/  FADD.FTZ R8, R43, R8 ;  /* 0x000000082b087221 */ /* 0x004fe20000010000 */
[----:B---3--:R-:W-:-:S03]  /*1280*/  FADD.FTZ R10, R3, R10 ;  /* 0x0000000a030a7221 */ /* 0x008fc60000010000 */
[----:B----4-:R-:W-:Y:S01]  /*1290*/  FADD.FTZ R8, R8, R15 ;  /* 0x0000000f08087221 */ /* 0x010fe20000010000 */
[----:B-----5:R-:W-:-:S03]  /*12a0*/  FADD.FTZ R10, R10, R17 ;  /* 0x000000110a0a7221 */ /* 0x020fc60000010000 */
[----:B------:R-:W-:Y:S01]  /*12b0*/  FADD.FTZ R8, R8, R19 ;  /* 0x0000001308087221 */ /* 0x000fe20000010000 */
[----:B------:R-:W-:-:S03]  /*12c0*/  FADD.FTZ R10, R10, R21 ;  /* 0x000000150a0a7221 */ /* 0x000fc60000010000 */
[----:B------:R-:W-:Y:S01]  /*12d0*/  FADD.FTZ R43, R8, R5 ;  /* 0x00000005082b7221 */ /* 0x000fe20000010000 */
[----:B------:R-:W-:-:S07]  /*12e0*/  FADD.FTZ R3, R10, R13 ;  /* 0x0000000d0a037221 */ /* 0x000fce0000010000 */
.L_x_286:
[----:B------:R-:W-:Y:S05]  /*12f0*/  BSYNC.RECONVERGENT B1 ;  /* 0x0000000000017941 */ /* 0x000fea0003800200 */
.L_x_285:
[----:B------:R-:W-:Y:S05]  /*1300*/  @!P1 BRA `(.L_x_279) ;  /* 0x00000000003c9947 */ /* 0x000fea0003800000 */
[----:B------:R-:W0:Y:S01]  /*1310*/  LDC.64 R8, c[0x0][0x440] ;  /* 0x00011000ff087b82 */ /* 0x000e220000000a00 */
[----:B------:R-:W-:Y:S01]  /*1320*/  IMAD R2, R2, R54, R7 ;  /* 0x0000003602027224 */ /* 0x000fe200078e0207 */
[----:B------:R-:W-:-:S04]  /*1330*/  IADD3 R0, PT, PT, -R0, RZ, RZ ;  /* 0x000000ff00007210 */ /* 0x000fc80007ffe1ff */
[----:B------:R-:W-:Y:S02]  /*1340*/  IADD3 R13, PT, PT, R57, R2, RZ ;  /* 0x00000002390d7210 */ /* 0x000fe40007ffe0ff */
[----:B------:R-:W1:Y:S05]  /*1350*/  LDC.64 R10, c[0x0][0x448] ;  /* 0x00011200ff0a7b82 */ /* 0x000e6a0000000a00 */
.L_x_287:
[----:B0-----:R-:W-:-:S04]  /*1360*/  IMAD.WIDE.U32 R4, R13, 0x4, R8 ;  /* 0x000000040d047825 */ /* 0x001fc800078e0008 */
[----:B-1----:R-:W-:Y:S02]  /*1370*/  IMAD.WIDE.U32 R6, R13, 0x4, R10 ;  /* 0x000000040d067825 */ /* 0x002fe400078e000a */
[----:B------:R-:W2:Y:S04]  /*1380*/  LDG.E R4, desc[UR6][R4.64] ;  /* 0x0000000604047981 */ /* 0x000ea8000c1e1900 */
[----:B------:R-:W3:Y:S01]  /*1390*/  LDG.E R6, desc[UR6][R6.64] ;  /* 0x0000000606067981 */ /* 0x000ee2000c1e1900 */
[----:B------:R-:W-:Y:S02]  /*13a0*/  IADD3 R0, PT, PT, R0, 0x1, RZ ;  /* 0x0000000100007810 */ /* 0x000fe40007ffe0ff */
[----:B------:R-:W-:Y:S02]  /*13b0*/  LEA R13, R54, R13, 0x5 ;  /* 0x0000000d360d7211 */ /* 0x000fe400078e28ff */
[----:B------:R-:W-:Y:S01]  /*13c0*/  ISETP.NE.AND P0, PT, R0, RZ, PT ;  /* 0x000000ff0000720c */ /* 0x000fe20003f05270 */
[----:B--2---:R-:W-:Y:S01]  /*13d0*/  FADD.FTZ R43, R4, R43 ;  /* 0x0000002b042b7221 */ /* 0x004fe20000010000 */
[----:B---3--:R-:W-:-:S11]  /*13e0*/  FADD.FTZ R3, R6, R3 ;  /* 0x0000000306037221 */ /* 0x008fd60000010000 */
[----:B------:R-:W-:Y:S05]  /*13f0*/  @P0 BRA `(.L_x_287) ;  /* 0xfffffffc00d80947 */ /* 0x000fea000383ffff */
.L_x_279:
[----:B------:R-:W-:Y:S05]  /*1400*/  BSYNC.RECONVERGENT B0 ;  /* 0x0000000000007941 */ /* 0x000fea0003800200 */
.L_x_278:
[----:B------:R-:W0:Y:S01]  /*1410*/  S2R R5, SR_TID.X ;  /* 0x0000000000057919 */ /* 0x000e220000002100 */
[----:B------:R-:W1:Y:S01]  /*1420*/  S2UR UR5, SR_CgaCtaId ;  /* 0x00000000000579c3 */ /* 0x000e620000008800 */
[----:B------:R-:W-:Y:S01]  /*1430*/  UMOV UR4, 0x400 ;  /* 0x0000040000047882 */ /* 0x000fe20000000000 */
[----:B------:R-:W-:Y:S02]  /*1440*/  SHF.L.U32 R58, R58, 0x4, RZ ;  /* 0x000000043a3a7819 */ /* 0x000fe400000006ff */
[----:B------:R-:W-:Y:S02]  /*1450*/  ISETP.NE.AND P0, PT, R57, RZ, PT ;  /* 0x000000ff3900720c */ /* 0x000fe40003f05270 */
[----:B------:R-:W-:Y:S01]  /*1460*/  LOP3.LUT R58, R58, 0x7ffffff0, RZ, 0xc0, !PT ;  /* 0x7ffffff03a3a7812 */ /* 0x000fe200078ec0ff */
[----:B-1----:R-:W-:Y:S01]  /*1470*/  ULEA UR4, UR5, UR4, 0x18 ;  /* 0x0000000405047291 */ /* 0x002fe2000f8ec0ff */
[----:B0-----:R-:W-:-:S04]  /*1480*/  SHF.R.U32.HI R12, RZ, 0x5, R5 ;  /* 0x00000005ff0c7819 */ /* 0x001fc80000011605 */
[----:B------:R-:W-:-:S04]  /*1490*/  LOP3.LUT R0, R12, 0x1f, R5, 0x78, !PT ;  /* 0x0000001f0c007812 */ /* 0x000fc800078e7805 */
[----:B------:R-:W-:Y:S02]  /*14a0*/  LOP3.LUT R2, R0, 0x3e0, R5, 0xf8, !PT ;  /* 0x000003e000027812 */ /* 0x000fe400078ef805 */
[----:B------:R-:W-:Y:S02]  /*14b0*/  SHF.L.U32 R5, R57, 0x7, RZ ;  /* 0x0000000739057819 */ /* 0x000fe400000006ff */
[----:B------:R-:W-:Y:S02]  /*14c0*/  LEA R2, R2, UR4, 0x2 ;  /* 0x0000000402027c11 */ /* 0x000fe4000f8e10ff */
[----:B------:R-:W-:-:S03]  /*14d0*/  SHF.L.U32 R0, R0, 0x2, RZ ;  /* 0x0000000200007819 */ /* 0x000fc600000006ff */
[----:B------:R-:W-:Y:S01]  /*14e0*/  STS [R2], R3 ;  /* 0x0000000302007388 */ /* 0x000fe20000000800 */
[----:B------:R-:W-:-:S03]  /*14f0*/  LOP3.LUT R0, R5, R0, RZ, 0xfc, !PT ;  /* 0x0000000005007212 */ /* 0x000fc600078efcff */
[----:B------:R-:W-:Y:S01]  /*1500*/  STS [R2+0x1000], R43 ;  /* 0x0010002b02007388 */ /* 0x000fe20000000800 */
[----:B------:R-:W-:Y:S06]  /*1510*/  BAR.SYNC.DEFER_BLOCKING 0x0 ;  /* 0x0000000000007b1d */ /* 0x000fec0000010000 */
[----:B------:R-:W0:Y:S04]  /*1520*/  LDS R4, [R0+UR4] ;  /* 0x0000000400047984 */ /* 0x000e280008000800 */
[----:B------:R-:W1:Y:S04]  /*1530*/  LDS R5, [R0+UR4+0x1000] ;  /* 0x0010000400057984 */ /* 0x000e680008000800 */
[----:B0-----:R-:W0:Y:S04]  /*1540*/  SHFL.BFLY PT, R7, R4, 0x1, 0x1f ;  /* 0x0c201f0004077f89 */ /* 0x001e2800000e0000 */
[----:B-1----:R-:W1:Y:S01]  /*1550*/  SHFL.BFLY PT, R6, R5, 0x1, 0x1f ;  /* 0x0c201f0005067f89 */ /* 0x002e6200000e0000 */
[----:B0-----:R-:W-:Y:S01]  /*1560*/  FADD.FTZ R8, R4, R7 ;  /* 0x0000000704087221 */ /* 0x001fe20000010000 */
[----:B-1----:R-:W-:-:S04]  /*1570*/  FADD.FTZ R6, R5, R6 ;  /* 0x0000000605067221 */ /* 0x002fc80000010000 */
[----:B------:R-:W0:Y:S04]  /*1580*/  SHFL.BFLY PT, R9, R8, 0x2, 0x1f ;  /* 0x0c401f0008097f89 */ /* 0x000e2800000e0000 */
[----:B------:R-:W1:Y:S01]  /*1590*/  SHFL.BFLY PT, R7, R6, 0x2, 0x1f ;  /* 0x0c401f0006077f89 */ /* 0x000e6200000e0000 */
[----:B0-----:R-:W-:Y:S01]  /*15a0*/  FADD.FTZ R9, R8, R9 ;  /* 0x0000000908097221 */ /* 0x001fe20000010000 */
[----:B-1----:R-:W-:-:S04]  /*15b0*/  FADD.FTZ R7, R6, R7 ;  /* 0x0000000706077221 */ /* 0x002fc80000010000 */
[----:B------:R-:W0:Y:S04]  /*15c0*/  SHFL.BFLY PT, R10, R9, 0x4, 0x1f ;  /* 0x0c801f00090a7f89 */ /* 0x000e2800000e0000 */
[----:B------:R-:W1:Y:S01]  /*15d0*/  SHFL.BFLY PT, R2, R7, 0x4, 0x1f ;  /* 0x0c801f0007027f89 */ /* 0x000e6200000e0000 */
[----:B0-----:R-:W-:Y:S01]  /*15e0*/  FADD.FTZ R10, R9, R10 ;  /* 0x0000000a090a7221 */ /* 0x001fe20000010000 */
[----:B------:R-:W-:Y:S01]  /*15f0*/  IADD3 R9, PT, PT, R57, R58, RZ ;  /* 0x0000003a39097210 */ /* 0x000fe20007ffe0ff */
[----:B-1----:R-:W-:-:S03]  /*1600*/  FADD.FTZ R2, R7, R2 ;  /* 0x0000000207027221 */ /* 0x002fc60000010000 */
[----:B------:R-:W0:Y:S01]  /*1610*/  SHFL.BFLY PT, R5, R10, 0x8, 0x1f ;  /* 0x0d001f000a057f89 */ /* 0x000e2200000e0000 */
[----:B------:R-:W-:-:S03]  /*1620*/  SHF.L.U32 R7, R9, 0x1, RZ ;  /* 0x0000000109077819 */ /* 0x000fc600000006ff */
[----:B------:R-:W1:Y:S01]  /*1630*/  SHFL.BFLY PT, R3, R2, 0x8, 0x1f ;  /* 0x0d001f0002037f89 */ /* 0x000e6200000e0000 */
[----:B------:R-:W-:Y:S02]  /*1640*/  ISETP.GE.U32.AND P1, PT, R7, R54, PT ;  /* 0x000000360700720c */ /* 0x000fe40003f26070 */
[----:B------:R-:W-:Y:S01]  /*1650*/  @!P0 LEA R7, R12, UR4, 0x2 ;  /* 0x000000040c078c11 */ /* 0x000fe2000f8e10ff */
[----:B0-----:R-:W-:Y:S01]  /*1660*/  FADD.FTZ R5, R10, R5 ;  /* 0x000000050a057221 */ /* 0x001fe20000010000 */
[----:B-1----:R-:W-:-:S04]  /*1670*/  FADD.FTZ R3, R2, R3 ;  /* 0x0000000302037221 */ /* 0x002fc80000010000 */
[----:B------:R-:W0:Y:S04]  /*1680*/  SHFL.BFLY PT, R4, R5, 0x10, 0x1f ;  /* 0x0e001f0005047f89 */ /* 0x000e2800000e0000 */
[----:B------:R-:W1:Y:S01]  /*1690*/  SHFL.BFLY PT, R0, R3, 0x10, 0x1f ;  /* 0x0e001f0003007f89 */ /* 0x000e6200000e0000 */
[----:B0-----:R-:W-:Y:S01]  /*16a0*/  FADD.FTZ R4, R5, R4 ;  /* 0x0000000405047221 */ /* 0x001fe20000010000 */
[----:B-1----:R-:W-:-:S04]  /*16b0*/  FADD.FTZ R0, R3, R0 ;  /* 0x0000000003007221 */ /* 0x002fc80000010000 */
[----:B------:R0:W-:Y:S04]  /*16c0*/  @!P0 STS [R7+0x2000], R4 ;  /* 0x0020000407008388 */ /* 0x0001e80000000800 */
[----:B------:R0:W-:Y:S01]  /*16d0*/  @!P0 STS [R7+0x2080], R0 ;  /* 0x0020800007008388 */ /* 0x0001e20000000800 */
[----:B------:R-:W-:Y:S06]  /*16e0*/  BAR.SYNC.DEFER_BLOCKING 0x0 ;  /* 0x0000000000007b1d */ /* 0x000fec0000010000 */
[----:B------:R-:W-:Y:S05]  /*16f0*/  @P1 EXIT ;  /* 0x000000000000194d */ /* 0x000fea0003800000 */
[----:B------:R-:W-:-:S04]  /*1700*/  ISETP.GT.U32.AND P0, PT, R57, 0xf, PT ;  /* 0x0000000f3900780c */ /* 0x000fc80003f04070 */
[----:B------:R-:W-:-:S13]  /*1710*/  ISETP.NE.OR P0, PT, R12, 0x1f, P0 ;  /* 0x0000001f0c00780c */ /* 0x000fda0000705670 */
[----:B------:R-:W-:Y:S05]  /*1720*/  @P0 EXIT ;  /* 0x000000000000094d */ /* 0x000fea0003800000 */
[----:B------:R-:W-:Y:S01]  /*1730*/  LEA R57, R57, UR4, 0x3 ;  /* 0x0000000439397c11 */ /* 0x000fe2000f8e18ff */
[----:B------:R-:W1:Y:S04]  /*1740*/  LDC.64 R2, c[0x0][0x488] ;  /* 0x00012200ff027b82 */ /* 0x000e680000000a00 */
[----:B0-----:R-:W0:Y:S04]  /*1750*/  LDS.64 R6, [R57+0x2000] ;  /* 0x0020000039067984 */ /* 0x001e280000000a00 */
[----:B------:R-:W2:Y:S01]  /*1760*/  LDS.64 R10, [R57+0x2080] ;  /* 0x00208000390a7984 */ /* 0x000ea20000000a00 */
[----:B------:R-:W3:Y:S01]  /*1770*/  LDC.64 R4, c[0x0][0x480] ;  /* 0x00012000ff047b82 */ /* 0x000ee20000000a00 */
[----:B-1----:R-:W-:-:S04]  /*1780*/  IMAD.WIDE.U32 R2, R9, 0x4, R2 ;  /* 0x0000000409027825 */ /* 0x002fc800078e0002 */
[----:B---3--:R-:W-:Y:S01]  /*1790*/  IMAD.WIDE.U32 R4, R9, 0x4, R4 ;  /* 0x0000000409047825 */ /* 0x008fe200078e0004 */
[----:B0-----:R-:W-:Y:S02]  /*17a0*/  F2FP.BF16.F32.PACK_AB R7, R7, R6 ;  /* 0x000000060707723e */ /* 0x001fe400000010ff */
[----:B--2---:R-:W-:-:S03]  /*17b0*/  F2FP.BF16.F32.PACK_AB R11, R11, R10 ;  /* 0x0000000a0b0b723e */ /* 0x004fc600000010ff */
[----:B------:R-:W-:Y:S04]  /*17c0*/  STG.E desc[UR6][R2.64], R7 ;  /* 0x0000000702007986 */ /* 0x000fe8000c101906 */
[----:B------:R-:W-:Y:S01]  /*17d0*/  STG.E desc[UR6][R4.64], R11 ;  /* 0x0000000b04007986 */ /* 0x000fe2000c101906 */
[----:B------:R-:W-:Y:S05]  /*17e0*/  EXIT ;  /* 0x000000000000794d */ /* 0x000fea0003800000 */
.L_x_288:
        /* <DEDUP_REMOVED lines=9> */
.L_x_4802:


//--------------------- .text._ZN10layer_norm40ln_parallel_residual_bwd_finalize_kernelINS_22Kernel_traits_finalizeILj8192E13__nv_bfloat16S2_S2_S2_fjLb0ELj1024ELj4ENS_18Kernel_traits_baseILj8192ES2_S2_S2_S2_fjLj1024EEEEELb0EEEvNS_9BwdParamsE --------------------------
	.section	.text._ZN10layer_norm40ln_parallel_residual_bwd_finalize_kernelINS_22Kernel_traits_finalizeILj8192E13__nv_bfloat16S2_S2_S2_fjLb0ELj1024ELj4ENS_18Kernel_traits_baseILj8192ES2_S2_S2_S2_fjLj1024EEEEELb0EEEvNS_9BwdParamsE,"ax",@progbits
	.align	128
        .global         _ZN10layer_norm40ln_parallel_residual_bwd_finalize_kernelINS_22Kernel_traits_finalizeILj8192E13__nv_bfloat16S2_S2_S2_fjLb0ELj1024ELj4ENS_18Kernel_traits_baseILj8192ES2_S2_S2_S2_fjLj1024EEEEELb0EEEvNS_9BwdParamsE
        .type           _ZN10layer_norm40ln_parallel_residual_bwd_finalize_kernelINS_22Kernel_traits_finalizeILj8192E13__nv_bfloat16S2_S2_S2_fjLb0ELj1024ELj4ENS_18Kernel_traits_baseILj8192ES2_S2_S2_S2_fjLj1024EEEEELb0EEEvNS_9BwdParamsE,@function
        .size           _ZN10layer_norm40ln_parallel_residual_bwd_finalize_kernelINS_22Kernel_traits_finalizeILj8192E13__nv_bfloat16S2_S2_S2_fjLb0ELj1024ELj4ENS_18Kernel_traits_baseILj8192ES2_S2_S2_S2_fjLj1024EEEEELb0EEEvNS_9BwdParamsE,(.L_x_4803 - _ZN10layer_norm40ln_parallel_residual_bwd_finalize_kernelINS_22Kernel_traits_finalizeILj8192E13__nv_bfloat16S2_S2_S2_fjLb0ELj1024ELj4ENS_18Kernel_traits_baseILj8192ES2_S2_S2_S2_fjLj1024EEEEELb0EEEvNS_9BwdParamsE)
        .other          _ZN10layer_norm40ln_parallel_residual_bwd_finalize_kernelINS_22Kernel_traits_finalizeILj8192E13__nv_bfloat16S2_S2_S2_fjLb0ELj1024ELj4ENS_18Kernel_traits_baseILj8192ES2_S2_S2_S2_fjLj1024EEEEELb0EEEvNS_9BwdParamsE,@"STO_CUDA_ENTRY STV_DEFAULT"
_ZN10layer_norm40ln_parallel_residual_bwd_finalize_kernelINS_22Kernel_traits_finalizeILj8192E13__nv_bfloat16S2_S2_S2_fjLb0ELj1024ELj4ENS_18Kernel_traits_baseILj8192ES2_S2_S2_S2_fjLj1024EEEEELb0EEEvNS_9BwdParamsE:
.text._ZN10layer_norm40ln_parallel_residual_bwd_finalize_kernelINS_22Kernel_traits_finalizeILj8192E13__nv_bfloat16S2_S2_S2_fjLb0ELj1024ELj4ENS_18Kernel_traits_baseILj8192ES2_S2_S2_S2_fjLj1024EEEEELb0EEEvNS_9BwdParamsE:
        /* <DEDUP_REMOVED lines=11> */
[----:B------:R-:W-:Y:S01]  /*00b0*/  HFMA2 R20, -RZ, RZ, 0, 0 ;  /* 0x00000000ff147431 */ /* 0x000fe200000001ff */
[----:B------:R-:W2:Y:S01]  /*00c0*/  LDCU.64 UR6, c[0x0][0x358] ;  /* 0x00006b00ff0677ac */ /* 0x000ea20008000a00 */
[----:B------:R-:W-:Y:S01]  /*00d0*/  MOV R8, R5 ;  /* 0x0000000500087202 */ /* 0x000fe20000000f00 */
[----:B------:R-:W-:Y:S01]  /*00e0*/  HFMA2 R22, -RZ, RZ, 0, 0 ;  /* 0x00000000ff167431 */ /* 0x000fe200000001ff */
[----:B------:R-:W-:Y:S02]  /*00f0*/  MOV R11, RZ ;  /* 0x000000ff000b7202 */ /* 0x000fe40000000f00 */
[----:B------:R-:W-:-:S02]  /*0100*/  MOV R7, RZ ;  /* 0x000000ff00077202 */ /* 0x000fc40000000f00 */
[----:B-1----:R-:W-:-:S04]  /*0110*/  ISETP.GE.U32.AND P0, PT, R8, UR8, PT ;  /* 0x0000000808007c0c */ /* 0x002fc8000bf06070 */
[----:B0-----:R-:W-:Y:S02]  /*0120*/  ISETP.GE.U32.OR P0, PT, R6, R3, P0 ;  /* 0x000000030600720c */ /* 0x001fe40000706470 */
[----:B------:R-:W-:-:S11]  /*0130*/  LOP3.LUT R6, R2, 0x1f, RZ, 0xc0, !PT ;  /* 0x0000001f02067812 */ /* 0x000fd600078ec0ff */
        /* <DEDUP_REMOVED lines=9> */
[----:B------:R-:W-:Y:S02]  /*01d0*/  MOV R11, RZ ;  /* 0x000000ff000b7202 */ /* 0x000fe40000000f00 */
[----:B------:R-:W-:Y:S02]  /*01e0*/  MOV R20, RZ ;  /* 0x000000ff00147202 */ /* 0x000fe40000000f00 */
[----:B------:R-:W-:-:S07]  /*01f0*/  LEA.HI R18, R10, 0x1, RZ, 0x1b ;  /* 0x000000010a127811 */ /* 0x000fce00078fd8ff */
[----:B------:R-:W-:Y:S05]  /*0200*/  @!P0 BRA `(.L_x_292) ;  /* 0x0000000800248947 */ /* 0x000fea0003800000 */
[C---:B------:R-:W-:Y:S01]  /*0210*/  LOP3.LUT R7, R8.reuse, 0x80, RZ, 0xfc, !PT ;  /* 0x0000008008077812 */ /* 0x040fe200078efcff */
[-CC-:B------:R-:W-:Y:S01]  /*0220*/  IMAD R17, R17, R3.reuse, R4.reuse ;  /* 0x0000000311117224 */ /* 0x180fe200078e0204 */
[C---:B------:R-:W-:Y:S01]  /*0230*/  LOP3.LUT R9, R8.reuse, 0xa0, RZ, 0xfc, !PT ;  /* 0x000000a008097812 */ /* 0x040fe200078efcff */
[CCC-:B------:R-:W-:Y:S01]  /*0240*/  IMAD R29, R8.reuse, R3.reuse, R4.reuse ;  /* 0x00000003081d7224 */ /* 0x1c0fe200078e0204 */
[C---:B------:R-:W-:Y:S01]  /*0250*/  LOP3.LUT R12, R8.reuse, 0xc0, RZ, 0xfc, !PT ;  /* 0x000000c0080c7812 */ /* 0x040fe200078efcff */
[-CC-:B------:R-:W-:Y:S01]  /*0260*/  IMAD R25, R7, R3.reuse, R4.reuse ;  /* 0x0000000307197224 */ /* 0x180fe200078e0204 */
[C---:B------:R-:W-:Y:S01]  /*0270*/  LOP3.LUT R13, R8.reuse, 0xe0, RZ, 0xfc, !PT ;  /* 0x000000e0080d7812 */ /* 0x040fe200078efcff */
[-CC-:B------:R-:W-:Y:S01]  /*0280*/  IMAD R19, R9, R3.reuse, R4.reuse ;  /* 0x0000000309137224 */ /* 0x180fe200078e0204 */
[----:B------:R-:W-:Y:S01]  /*0290*/  LOP3.LUT R14, R8, 0x40, RZ, 0xfc, !PT ;  /* 0x00000040080e7812 */ /* 0x000fe200078efcff */
[-CC-:B------:R-:W-:Y:S01]  /*02a0*/  IMAD R21, R12, R3.reuse, R4.reuse ;  /* 0x000000030c157224 */ /* 0x180fe200078e0204 */
[----:B------:R-:W-:Y:S01]  /*02b0*/  LOP3.LUT R16, R8, 0x60, RZ, 0xfc, !PT ;  /* 0x0000006008107812 */ /* 0x000fe200078efcff */
[-CC-:B------:R-:W-:Y:S01]  /*02c0*/  IMAD R23, R13, R3.reuse, R4.reuse ;  /* 0x000000030d177224 */ /* 0x180fe200078e0204 */
[----:B------:R-:W-:Y:S01]  /*02d0*/  LOP3.LUT R18, R18, 0xffffff8, RZ, 0xc0, !PT ;  /* 0x0ffffff812127812 */ /* 0x000fe200078ec0ff */
[----:B------:R-:W-:-:S02]  /*02e0*/  IMAD R15, R14, R3, R4 ;  /* 0x000000030e0f7224 */ /* 0x000fc400078e0204 */
[----:B------:R-:W-:Y:S02]  /*02f0*/  HFMA2 R7, -RZ, RZ, 0, 0 ;  /* 0x00000000ff077431 */ /* 0x000fe400000001ff */
[----:B------:R-:W-:Y:S01]  /*0300*/  IMAD R27, R16, R3, R4 ;  /* 0x00000003101b7224 */ /* 0x000fe200078e0204 */
[----:B------:R-:W-:Y:S02]  /*0310*/  IADD3 R13, PT, PT, R6, R17, RZ ;  /* 0x00000011060d7210 */ /* 0x000fe40007ffe0ff */
[----:B------:R-:W-:Y:S02]  /*0320*/  IADD3 R9, PT, PT, -R18, RZ, RZ ;  /* 0x000000ff12097210 */ /* 0x000fe40007ffe1ff */
[C---:B------:R-:W-:Y:S02]  /*0330*/  IADD3 R4, PT, PT, R6.reuse, R29, RZ ;  /* 0x0000001d06047210 */ /* 0x040fe40007ffe0ff */
[C---:B------:R-:W-:Y:S02]  /*0340*/  IADD3 R25, PT, PT, R6.reuse, R25, RZ ;  /* 0x0000001906197210 */ /* 0x040fe40007ffe0ff */
[----:B------:R-:W-:-:S02]  /*0350*/  IADD3 R19, PT, PT, R6, R19, RZ ;  /* 0x0000001306137210 */ /* 0x000fc40007ffe0ff */
[C---:B------:R-:W-:Y:S02]  /*0360*/  IADD3 R21, PT, PT, R6.reuse, R21, RZ ;  /* 0x0000001506157210 */ /* 0x040fe40007ffe0ff */
[C---:B------:R-:W-:Y:S02]  /*0370*/  IADD3 R23, PT, PT, R6.reuse, R23, RZ ;  /* 0x0000001706177210 */ /* 0x040fe40007ffe0ff */
[C---:B------:R-:W-:Y:S02]  /*0380*/  IADD3 R12, PT, PT, R6.reuse, R15, RZ ;  /* 0x0000000f060c7210 */ /* 0x040fe40007ffe0ff */
[----:B------:R-:W-:-:S07]  /*0390*/  IADD3 R27, PT, PT, R6, R27, RZ ;  /* 0x0000001b061b7210 */ /* 0x000fce0007ffe0ff */
.L_x_293:
[----:B------:R-:W0:Y:S02]  /*03a0*/  LDC.64 R14, c[0x0][0x440] ;  /* 0x00011000ff0e7b82 */ /* 0x000e240000000a00 */
[----:B0-----:R-:W-:-:S05]  /*03b0*/  IMAD.WIDE.U32 R16, R4, 0x4, R14 ;  /* 0x0000000404107825 */ /* 0x001fca00078e000e */
[----:B------:R0:W2:Y:S01]  /*03c0*/  LDG.E R24, desc[UR6][R16.64] ;  /* 0x0000000610187981 */ /* 0x0000a2000c1e1900 */
[----:B------:R-:W-:-:S04]  /*03d0*/  IMAD.WIDE.U32 R28, R12, 0x4, R14 ;  /* 0x000000040c1c7825 */ /* 0x000fc800078e000e */
[----:B0-----:R-:W-:-:S05]  /*03e0*/  IMAD.WIDE.U32 R16, R13, 0x4, R14 ;  /* 0x000000040d107825 */ /* 0x001fca00078e000e */
[----:B------:R-:W3:Y:S01]  /*03f0*/  LDG.E R18, desc[UR6][R16.64] ;  /* 0x0000000610127981 */ /* 0x000ee2000c1e1900 */
[----:B--2---:R-:W-:-:S03]  /*0400*/  FADD.FTZ R26, R24, R7 ;  /* 0x00000007181a7221 */ /* 0x004fc60000010000 */
[----:B------:R0:W2:Y:S02]  /*0410*/  LDG.E R7, desc[UR6][R28.64] ;  /* 0x000000061c077981 */ /* 0x0000a4000c1e1900 */
[----:B0-----:R-:W-:-:S05]  /*0420*/  IMAD.WIDE.U32 R28, R27, 0x4, R14 ;  /* 0x000000041b1c7825 */ /* 0x001fca00078e000e */
[----:B------:R0:W4:Y:S01]  /*0430*/  LDG.E R24, desc[UR6][R28.64] ;  /* 0x000000061c187981 */ /* 0x000122000c1e1900 */
[----:B---3--:R-:W-:Y:S01]  /*0440*/  FADD.FTZ R18, R26, R18 ;  /* 0x000000121a127221 */ /* 0x008fe20000010000 */
[----:B------:R-:W-:-:S04]  /*0450*/  IMAD.WIDE.U32 R16, R19, 0x4, R14 ;  /* 0x0000000413107825 */ /* 0x000fc800078e000e */
[----:B0-----:R-:W-:-:S04]  /*0460*/  IMAD.WIDE.U32 R28, R25, 0x4, R14 ;  /* 0x00000004191c7825 */ /* 0x001fc800078e000e */
[----:B--2---:R-:W-:Y:S02]  /*0470*/  FADD.FTZ R18, R18, R7 ;  /* 0x0000000712127221 */ /* 0x004fe40000010000 */
[----:B------:R0:W2:Y:S02]  /*0480*/  LDG.E R7, desc[UR6][R28.64] ;  /* 0x000000061c077981 */ /* 0x0000a4000c1e1900 */
[----:B----4-:R-:W-:Y:S02]  /*0490*/  FADD.FTZ R18, R18, R24 ;  /* 0x0000001812127221 */ /* 0x010fe40000010000 */
[----:B------:R1:W3:Y:S01]  /*04a0*/  LDG.E R24, desc[UR6][R16.64] ;  /* 0x0000000610187981 */ /* 0x0002e2000c1e1900 */
[----:B0-----:R-:W-:-:S04]  /*04b0*/  IMAD.WIDE.U32 R28, R23, 0x4, R14 ;  /* 0x00000004171c7825 */ /* 0x001fc800078e000e */
[----:B-1----:R-:W-:Y:S02]  /*04c0*/  IMAD.WIDE.U32 R16, R21, 0x4, R14 ;  /* 0x0000000415107825 */ /* 0x002fe400078e000e */
[----:B------:R-:W0:Y:S03]  /*04d0*/  LDC.64 R14, c[0x0][0x448] ;  /* 0x00011200ff0e7b82 */ /* 0x000e260000000a00 */
[----:B------:R-:W4:Y:S04]  /*04e0*/  LDG.E R26, desc[UR6][R16.64] ;  /* 0x00000006101a7981 */ /* 0x000f28000c1e1900 */
[----:B------:R0:W5:Y:S02]  /*04f0*/  LDG.E R16, desc[UR6][R28.64] ;  /* 0x000000061c107981 */ /* 0x000164000c1e1900 */
[----:B0-----:R-:W-:-:S04]  /*0500*/  IMAD.WIDE.U32 R28, R4, 0x4, R14 ;  /* 0x00000004041c7825 */ /* 0x001fc800078e000e */
[----:B--2---:R-:W-:-:S04]  /*0510*/  FADD.FTZ R7, R18, R7 ;  /* 0x0000000712077221 */ /* 0x004fc80000010000 */
[----:B---3--:R-:W-:Y:S02]  /*0520*/  FADD.FTZ R7, R7, R24 ;  /* 0x0000001807077221 */ /* 0x008fe40000010000 */
[----:B------:R0:W2:Y:S02]  /*0530*/  LDG.E R24, desc[UR6][R28.64] ;  /* 0x000000061c187981 */ /* 0x0000a4000c1e1900 */
[----:B0-----:R-:W-:-:S04]  /*0540*/  IMAD.WIDE.U32 R28, R13, 0x4, R14 ;  /* 0x000000040d1c7825 */ /* 0x001fc800078e000e */
[----:B----4-:R-:W-:Y:S01]  /*0550*/  FADD.FTZ R7, R7, R26 ;  /* 0x0000001a07077221 */ /* 0x010fe20000010000 */
[----:B------:R-:W3:Y:S03]  /*0560*/  LDG.E R18, desc[UR6][R28.64] ;  /* 0x000000061c127981 */ /* 0x000ee6000c1e1900 */
[----:B-----5:R-:W-:Y:S01]  /*0570*/  FADD.FTZ R7, R7, R16 ;  /* 0x0000001007077221 */ /* 0x020fe20000010000 */
[----:B------:R-:W-:-:S05]  /*0580*/  IMAD.WIDE.U32 R16, R12, 0x4, R14 ;  /* 0x000000040c107825 */ /* 0x000fca00078e000e */
[----:B------:R0:W4:Y:S02]  /*0590*/  LDG.E R26, desc[UR6][R16.64] ;  /* 0x00000006101a7981 */ /* 0x000124000c1e1900 */
[----:B0-----:R-:W-:-:S04]  /*05a0*/  IMAD.WIDE.U32 R16, R27, 0x4, R14 ;  /* 0x000000041b107825 */ /* 0x001fc800078e000e */
[----:B--2---:R-:W-:-:S04]  /*05b0*/  FADD.FTZ R24, R24, R22 ;  /* 0x0000001618187221 */ /* 0x004fc80000010000 */
[----:B---3--:R-:W-:Y:S02]  /*05c0*/  FADD.FTZ R22, R24, R18 ;  /* 0x0000001218167221 */ /* 0x008fe40000010000 */
[----:B------:R0:W2:Y:S02]  /*05d0*/  LDG.E R18, desc[UR6][R16.64] ;  /* 0x0000000610127981 */ /* 0x0000a4000c1e1900 */
[----:B0-----:R-:W-:-:S05]  /*05e0*/  IMAD.WIDE.U32 R16, R25, 0x4, R14 ;  /* 0x0000000419107825 */ /* 0x001fca00078e000e */
[----:B------:R0:W3:Y:S01]  /*05f0*/  LDG.E R24, desc[UR6][R16.64] ;  /* 0x0000000610187981 */ /* 0x0000e2000c1e1900 */
[----:B----4-:R-:W-:Y:S01]  /*0600*/  FADD.FTZ R26, R22, R26 ;  /* 0x0000001a161a7221 */ /* 0x010fe20000010000 */
[----:B0-----:R-:W-:-:S05]  /*0610*/  IMAD.WIDE.U32 R16, R19, 0x4, R14 ;  /* 0x0000000413107825 */ /* 0x001fca00078e000e */
[----:B------:R0:W4:Y:S02]  /*0620*/  LDG.E R22, desc[UR6][R16.64] ;  /* 0x0000000610167981 */ /* 0x000124000c1e1900 */
[----:B0-----:R-:W0:Y:S01]  /*0630*/  LDC.64 R16, c[0x0][0x450] ;  /* 0x00011400ff107b82 */ /* 0x001e220000000a00 */
[----:B------:R-:W-:-:S04]  /*0640*/  IMAD.WIDE.U32 R28, R21, 0x4, R14 ;  /* 0x00000004151c7825 */ /* 0x000fc800078e000e */
[----:B------:R-:W-:Y:S02]  /*0650*/  IMAD.WIDE.U32 R14, R23, 0x4, R14 ;  /* 0x00000004170e7825 */ /* 0x000fe400078e000e */
[----:B------:R-:W5:Y:S02]  /*0660*/  LDG.E R28, desc[UR6][R28.64] ;  /* 0x000000061c1c7981 */ /* 0x000f64000c1e1900 */
[----:B--2---:R-:W-:-:S04]  /*0670*/  FADD.FTZ R18, R26, R18 ;  /* 0x000000121a127221 */ /* 0x004fc80000010000 */
[----:B---3--:R-:W-:Y:S02]  /*0680*/  FADD.FTZ R18, R18, R24 ;  /* 0x0000001812127221 */ /* 0x008fe40000010000 */
[----:B------:R0:W2:Y:S02]  /*0690*/  LDG.E R24, desc[UR6][R14.64] ;  /* 0x000000060e187981 */ /* 0x0000a4000c1e1900 */
[----:B0-----:R-:W-:-:S04]  /*06a0*/  IMAD.WIDE.U32 R14, R4, 0x4, R16 ;  /* 0x00000004040e7825 */ /* 0x001fc800078e0010 */
[----:B----4-:R-:W-:Y:S02]  /*06b0*/  FADD.FTZ R22, R18, R22 ;  /* 0x0000001612167221 */ /* 0x010fe40000010000 */
[----:B------:R0:W3:Y:S02]  /*06c0*/  LDG.E R18, desc[UR6][R14.64] ;  /* 0x000000060e127981 */ /* 0x0000e4000c1e1900 */
[----:B0-----:R-:W-:-:S05]  /*06d0*/  IMAD.WIDE.U32 R14, R13, 0x4, R16 ;  /* 0x000000040d0e7825 */ /* 0x001fca00078e0010 */
[----:B------:R0:W4:Y:S02]  /*06e0*/  LDG.E R26, desc[UR6][R14.64] ;  /* 0x000000060e1a7981 */ /* 0x000124000c1e1900 */
[----:B0-----:R-:W-:-:S04]  /*06f0*/  IMAD.WIDE.U32 R14, R12, 0x4, R16 ;  /* 0x000000040c0e7825 */ /* 0x001fc800078e0010 */
[----:B---3--:R-:W-:Y:S02]  /*0700*/  FADD.FTZ R18, R18, R11 ;  /* 0x0000000b12127221 */ /* 0x008fe40000010000 */
[----:B------:R-:W3:Y:S01]  /*0710*/  LDG.E R11, desc[UR6][R14.64] ;  /* 0x000000060e0b7981 */ /* 0x000ee2000c1e1900 */
[----:B-----5:R-:W-:Y:S01]  /*0720*/  FADD.FTZ R22, R22, R28 ;  /* 0x0000001c16167221 */ /* 0x020fe20000010000 */
[----:B------:R-:W-:-:S04]  /*0730*/  IMAD.WIDE.U32 R28, R27, 0x4, R16 ;  /* 0x000000041b1c7825 */ /* 0x000fc800078e0010 */
[----:B----4-:R-:W-:Y:S02]  /*0740*/  FADD.FTZ R18, R18, R26 ;  /* 0x0000001a12127221 */ /* 0x010fe40000010000 */
[----:B------:R0:W4:Y:S02]  /*0750*/  LDG.E R26, desc[UR6][R28.64] ;  /* 0x000000061c1a7981 */ /* 0x000124000c1e1900 */
[----:B0-----:R-:W-:-:S04]  /*0760*/  IMAD.WIDE.U32 R28, R25, 0x4, R16 ;  /* 0x00000004191c7825 */ /* 0x001fc800078e0010 */
[----:B---3--:R-:W-:Y:S02]  /*0770*/  FADD.FTZ R11, R18, R11 ;  /* 0x0000000b120b7221 */ /* 0x008fe40000010000 */
[----:B------:R0:W3:Y:S01]  /*0780*/  LDG.E R18, desc[UR6][R28.64] ;  /* 0x000000061c127981 */ /* 0x0000e2000c1e1900 */
[----:B------:R-:W-:-:S04]  /*0790*/  IMAD.WIDE.U32 R14, R21, 0x4, R16 ;  /* 0x00000004150e7825 */ /* 0x000fc800078e0010 */
[----:B0-----:R-:W-:-:S04]  /*07a0*/  IMAD.WIDE.U32 R28, R19, 0x4, R16 ;  /* 0x00000004131c7825 */ /* 0x001fc800078e0010 */
[----:B----4-:R-:W-:Y:S02]  /*07b0*/  FADD.FTZ R11, R11, R26 ;  /* 0x0000001a0b0b7221 */ /* 0x010fe40000010000 */
[----:B------:R-:W4:Y:S02]  /*07c0*/  LDG.E R26, desc[UR6][R28.64] ;  /* 0x000000061c1a7981 */ /* 0x000f24000c1e1900 */
[----:B---3--:R-:W-:Y:S02]  /*07d0*/  FADD.FTZ R11, R11, R18 ;  /* 0x000000120b0b7221 */ /* 0x008fe40000010000 */
[----:B------:R0:W3:Y:S02]  /*07e0*/  LDG.E R18, desc[UR6][R14.64] ;  /* 0x000000060e127981 */ /* 0x0000e4000c1e1900 */
[----:B0-----:R-:W0:Y:S01]  /*07f0*/  LDC.64 R14, c[0x0][0x458] ;  /* 0x00011600ff0e7b82 */ /* 0x001e220000000a00 */
[----:B------:R-:W-:-:S04]  /*0800*/  IMAD.WIDE.U32 R28, R23, 0x4, R16 ;  /* 0x00000004171c7825 */ /* 0x000fc800078e0010 */
[----:B----4-:R-:W-:Y:S02]  /*0810*/  FADD.FTZ R26, R11, R26 ;  /* 0x0000001a0b1a7221 */ /* 0x010fe40000010000 */
[----:B------:R1:W4:Y:S01]  /*0820*/  LDG.E R11, desc[UR6][R28.64] ;  /* 0x000000061c0b7981 */ /* 0x000322000c1e1900 */
[----:B0-----:R-:W-:-:S04]  /*0830*/  IMAD.WIDE.U32 R16, R4, 0x4, R14 ;  /* 0x0000000404107825 */ /* 0x001fc800078e000e */
[----:B-1----:R-:W-:Y:S02]  /*0840*/  IMAD.WIDE.U32 R28, R13, 0x4, R14 ;  /* 0x000000040d1c7825 */ /* 0x002fe400078e000e */
[----:B------:R-:W5:Y:S02]  /*0850*/  LDG.E R17, desc[UR6][R16.64] ;  /* 0x0000000610117981 */ /* 0x000f64000c1e1900 */
[----:B---3--:R-:W-:Y:S02]  /*0860*/  FADD.FTZ R18, R26, R18 ;  /* 0x000000121a127221 */ /* 0x008fe40000010000 */
[----:B------:R-:W3:Y:S01]  /*0870*/  LDG.E R26, desc[UR6][R28.64] ;  /* 0x000000061c1a7981 */ /* 0x000ee2000c1e1900 */
[----:B-----5:R-:W-:Y:S01]  /*0880*/  FADD.FTZ R20, R17, R20 ;  /* 0x0000001411147221 */ /* 0x020fe20000010000 */
[----:B------:R-:W-:-:S04]  /*0890*/  IMAD.WIDE.U32 R16, R12, 0x4, R14 ;  /* 0x000000040c107825 */ /* 0x000fc800078e000e */
[----:B---3--:R-:W-:Y:S02]  /*08a0*/  FADD.FTZ R20, R20, R26 ;  /* 0x0000001a14147221 */ /* 0x008fe40000010000 */
[----:B------:R-:W3:Y:S01]  /*08b0*/  LDG.E R26, desc[UR6][R16.64] ;  /* 0x00000006101a7981 */ /* 0x000ee2000c1e1900 */
        /* <DEDUP_REMOVED lines=10> */
[----:B------:R-:W-:-:S06]  /*0960*/  IMAD.WIDE.U32 R14, R23, 0x4, R14 ;  /* 0x00000004170e7825 */ /* 0x000fcc00078e000e */
[----:B------:R-:W5:Y:S01]  /*0970*/  LDG.E R15, desc[UR6][R14.64] ;  /* 0x000000060e0f7981 */ /* 0x000f62000c1e1900 */
[----:B------:R-:W-:Y:S01]  /*0980*/  IADD3 R9, PT, PT, R9, 0x8, RZ ;  /* 0x0000000809097810 */ /* 0x000fe20007ffe0ff */
[----:B---3--:R-:W-:Y:S02]  /*0990*/  FADD.FTZ R20, R20, R26 ;  /* 0x0000001a14147221 */ /* 0x008fe40000010000 */
[----:B------:R-:W3:Y:S01]  /*09a0*/  LDG.E R26, desc[UR6][R16.64] ;  /* 0x00000006101a7981 */ /* 0x000ee2000c1e1900 */
[----:B------:R-:W-:Y:S01]  /*09b0*/  ISETP.NE.AND P0, PT, R9, RZ, PT ;  /* 0x000000ff0900720c */ /* 0x000fe20003f05270 */
[----:B--2---:R-:W-:Y:S01]  /*09c0*/  FADD.FTZ R22, R22, R24 ;  /* 0x0000001816167221 */ /* 0x004fe20000010000 */
[----:B----4-:R-:W-:Y:S01]  /*09d0*/  FADD.FTZ R11, R18, R11 ;  /* 0x0000000b120b7221 */ /* 0x010fe20000010000 */
[----:B------:R-:W-:Y:S02]  /*09e0*/  IADD3 R8, PT, PT, R8, 0x100, RZ ;  /* 0x0000010008087810 */ /* 0x000fe40007ffe0ff */
[----:B------:R-:W-:-:S02]  /*09f0*/  LEA R4, R3, R4, 0x8 ;  /* 0x0000000403047211 */ /* 0x000fc400078e40ff */
[C---:B------:R-:W-:Y:S02]  /*0a00*/  LEA R13, R3.reuse, R13, 0x8 ;  /* 0x0000000d030d7211 */ /* 0x040fe400078e40ff */
[C---:B------:R-:W-:Y:S02]  /*0a10*/  LEA R12, R3.reuse, R12, 0x8 ;  /* 0x0000000c030c7211 */ /* 0x040fe400078e40ff */
[C---:B------:R-:W-:Y:S02]  /*0a20*/  LEA R27, R3.reuse, R27, 0x8 ;  /* 0x0000001b031b7211 */ /* 0x040fe400078e40ff */
[C---:B------:R-:W-:Y:S02]  /*0a30*/  LEA R25, R3.reuse, R25, 0x8 ;  /* 0x0000001903197211 */ /* 0x040fe400078e40ff */
[C---:B------:R-:W-:Y:S02]  /*0a40*/  LEA R19, R3.reuse, R19, 0x8 ;  /* 0x0000001303137211 */ /* 0x040fe400078e40ff */
[----:B------:R-:W-:-:S02]  /*0a50*/  LEA R21, R3, R21, 0x8 ;  /* 0x0000001503157211 */ /* 0x000fc400078e40ff */
[----:B------:R-:W-:Y:S01]  /*0a60*/  LEA R23, R3, R23, 0x8 ;  /* 0x0000001703177211 */ /* 0x000fe200078e40ff */
[----:B---3--:R-:W-:-:S04]  /*0a70*/  FADD.FTZ R20, R20, R26 ;  /* 0x0000001a14147221 */ /* 0x008fc80000010000 */
[----:B-----5:R-:W-:Y:S01]  /*0a80*/  FADD.FTZ R20, R20, R15 ;  /* 0x0000000f14147221 */ /* 0x020fe20000010000 */
[----:B------:R-:W-:Y:S06]  /*0a90*/  @P0 BRA `(.L_x_293) ;  /* 0xfffffff800400947 */ /* 0x000fec000383ffff */
.L_x_292:
[----:B------:R-:W-:Y:S05]  /*0aa0*/  BSYNC.RECONVERGENT B1 ;  /* 0x0000000000017941 */ /* 0x000fea0003800200 */
.L_x_291:
[----:B------:R-:W-:-:S04]  /*0ab0*/  LEA.HI R9, R10, 0x1, RZ, 0x1b ;  /* 0x000000010a097811 */ /* 0x000fc800078fd8ff */
[----:B------:R-:W-:-:S13]  /*0ac0*/  LOP3.LUT P0, R4, R9, 0x7, RZ, 0xc0, !PT ;  /* 0x0000000709047812 */ /* 0x000fda000780c0ff */
[----:B------:R-:W-:Y:S05]  /*0ad0*/  @!P0 BRA `(.L_x_290) ;  /* 0x0000000400dc8947 */ /* 0x000fea0003800000 */
[----:B------:R-:W-:Y:S01]  /*0ae0*/  ISETP.GE.U32.AND P0, PT, R4, 0x4, PT ;  /* 0x000000040400780c */ /* 0x000fe20003f06070 */
[----:B------:R-:W-:Y:S01]  /*0af0*/  BSSY.RECONVERGENT B1, `(.L_x_294) ;  /* 0x000003e000017945 */ /* 0x000fe20003800200 */
[----:B------:R-:W-:Y:S02]  /*0b00*/  SHF.L.U32 R13, R0, 0x5, RZ ;  /* 0x00000005000d7819 */ /* 0x000fe400000006ff */
[----:B------:R-:W-:Y:S02]  /*0b10*/  LOP3.LUT P1, R9, R9, 0x3, RZ, 0xc0, !PT ;  /* 0x0000000309097812 */ /* 0x000fe4000782c0ff */
[----:B------:R-:W-:-:S07]  /*0b20*/  LOP3.LUT R4, R13, 0x1f, R2, 0xf8, !PT ;  /* 0x0000001f0d047812 */ /* 0x000fce00078ef802 */
[----:B------:R-:W-:Y:S05]  /*0b30*/  @!P0 BRA `(.L_x_295) ;  /* 0x0000000000e48947 */ /* 0x000fea0003800000 */
[----:B------:R-:W0:Y:S01]  /*0b40*/  LDC.64 R18, c[0x0][0x440] ;  /* 0x00011000ff127b82 */ /* 0x000e220000000a00 */
[----:B------:R-:W-:-:S07]  /*0b50*/  IMAD R21, R8, R3, R4 ;  /* 0x0000000308157224 */ /* 0x000fce00078e0204 */
[----:B------:R-:W1:Y:S08]  /*0b60*/  LDC.64 R14, c[0x0][0x450] ;  /* 0x00011400ff0e7b82 */ /* 0x000e700000000a00 */
[----:B------:R-:W2:Y:S01]  /*0b70*/  LDC.64 R16, c[0x0][0x458] ;  /* 0x00011600ff107b82 */ /* 0x000ea20000000a00 */
[----:B0-----:R-:W-:-:S05]  /*0b80*/  IMAD.WIDE.U32 R12, R21, 0x4, R18 ;  /* 0x00000004150c7825 */ /* 0x001fca00078e0012 */
[----:B------:R0:W3:Y:S02]  /*0b90*/  LDG.E R28, desc[UR6][R12.64] ;  /* 0x000000060c1c7981 */ /* 0x0000e4000c1e1900 */
[----:B0-----:R-:W0:Y:S01]  /*0ba0*/  LDC.64 R12, c[0x0][0x448] ;  /* 0x00011200ff0c7b82 */ /* 0x001e220000000a00 */
[----:B-1----:R-:W-:-:S04]  /*0bb0*/  IMAD.WIDE.U32 R26, R21, 0x4, R14 ;  /* 0x00000004151a7825 */ /* 0x002fc800078e000e */
[----:B0-----:R-:W-:-:S06]  /*0bc0*/  IMAD.WIDE.U32 R24, R21, 0x4, R12 ;  /* 0x0000000415187825 */ /* 0x001fcc00078e000c */
[----:B------:R3:W4:Y:S02]  /*0bd0*/  LDG.E R25, desc[UR6][R24.64] ;  /* 0x0000000618197981 */ /* 0x000724000c1e1900 */
[----:B---3--:R-:W-:Y:S02]  /*0be0*/  FADD.FTZ R24, R7, R28 ;  /* 0x0000001c07187221 */ /* 0x008fe40000010000 */
[----:B------:R-:W3:Y:S01]  /*0bf0*/  LDG.E R7, desc[UR6][R26.64] ;  /* 0x000000061a077981 */ /* 0x000ee2000c1e1900 */
[----:B--2---:R-:W-:Y:S01]  /*0c00*/  IMAD.WIDE.U32 R28, R21, 0x4, R16 ;  /* 0x00000004151c7825 */ /* 0x004fe200078e0010 */
[----:B------:R-:W-:-:S04]  /*0c10*/  LEA R23, R3, R21, 0x5 ;  /* 0x0000001503177211 */ /* 0x000fc800078e28ff */
[----:B------:R0:W2:Y:S02]  /*0c20*/  LDG.E R27, desc[UR6][R28.64] ;  /* 0x000000061c1b7981 */ /* 0x0000a4000c1e1900 */
[----:B0-----:R-:W-:-:S04]  /*0c30*/  IMAD.WIDE.U32 R28, R23, 0x4, R18 ;  /* 0x00000004171c7825 */ /* 0x001fc800078e0012 */
[----:B----4-:R-:W-:Y:S01]  /*0c40*/  FADD.FTZ R26, R22, R25 ;  /* 0x00000019161a7221 */ /* 0x010fe20000010000 */
[----:B---3--:R-:W-:Y:S02]  /*0c50*/  FADD.FTZ R7, R11, R7 ;  /* 0x000000070b077221 */ /* 0x008fe40000010000 */
[----:B------:R0:W3:Y:S01]  /*0c60*/  LDG.E R11, desc[UR6][R28.64] ;  /* 0x000000061c0b7981 */ /* 0x0000e2000c1e1900 */
[----:B------:R-:W-:Y:S01]  /*0c70*/  LEA R21, R3, R21, 0x6 ;  /* 0x0000001503157211 */ /* 0x000fe200078e30ff */
[----:B--2---:R-:W-:Y:S01]  /*0c80*/  FADD.FTZ R20, R20, R27 ;  /* 0x0000001b14147221 */ /* 0x004fe20000010000 */
[----:B0-----:R-:W-:-:S05]  /*0c90*/  IMAD.WIDE.U32 R28, R23, 0x4, R12 ;  /* 0x00000004171c7825 */ /* 0x001fca00078e000c */
[----:B------:R-:W2:Y:S01]  /*0ca0*/  LDG.E R25, desc[UR6][R28.64] ;  /* 0x000000061c197981 */ /* 0x000ea2000c1e1900 */
[----:B---3--:R-:W-:Y:S01]  /*0cb0*/  FADD.FTZ R11, R24, R11 ;  /* 0x0000000b180b7221 */ /* 0x008fe20000010000 */
[----:B--2---:R-:W-:Y:S01]  /*0cc0*/  FADD.FTZ R26, R26, R25 ;  /* 0x000000191a1a7221 */ /* 0x004fe20000010000 */
[----:B------:R-:W-:-:S04]  /*0cd0*/  IMAD.WIDE.U32 R24, R23, 0x4, R14 ;  /* 0x0000000417187825 */ /* 0x000fc800078e000e */
[----:B------:R-:W-:Y:S02]  /*0ce0*/  IMAD.WIDE.U32 R22, R23, 0x4, R16 ;  /* 0x0000000417167825 */ /* 0x000fe400078e0010 */
[----:B------:R-:W2:Y:S04]  /*0cf0*/  LDG.E R24, desc[UR6][R24.64] ;  /* 0x0000000618187981 */ /* 0x000ea8000c1e1900 */
[----:B------:R0:W3:Y:S02]  /*0d00*/  LDG.E R27, desc[UR6][R22.64] ;  /* 0x00000006161b7981 */ /* 0x0000e4000c1e1900 */
[----:B0-----:R-:W-:-:S06]  /*0d10*/  IMAD.WIDE.U32 R22, R21, 0x4, R18 ;  /* 0x0000000415167825 */ /* 0x001fcc00078e0012 */
[----:B------:R3:W4:Y:S01]  /*0d20*/  LDG.E R22, desc[UR6][R22.64] ;  /* 0x0000000616167981 */ /* 0x000722000c1e1900 */
[----:B------:R-:W-:Y:S01]  /*0d30*/  IMAD.WIDE.U32 R28, R21, 0x4, R12 ;  /* 0x00000004151c7825 */ /* 0x000fe200078e000c */
[----:B------:R-:W-:-:S05]  /*0d40*/  LEA R25, R3, R21, 0x5 ;  /* 0x0000001503197211 */ /* 0x000fca00078e28ff */
[----:B------:R-:W-:-:S04]  /*0d50*/  IMAD.WIDE.U32 R18, R25, 0x4, R18 ;  /* 0x0000000419127825 */ /* 0x000fc800078e0012 */
[----:B------:R-:W-:Y:S02]  /*0d60*/  IMAD.WIDE.U32 R12, R25, 0x4, R12 ;  /* 0x00000004190c7825 */ /* 0x000fe400078e000c */
[----:B------:R-:W5:Y:S04]  /*0d70*/  LDG.E R19, desc[UR6][R18.64] ;  /* 0x0000000612137981 */ /* 0x000f68000c1e1900 */
[----:B------:R-:W5:Y:S01]  /*0d80*/  LDG.E R13, desc[UR6][R12.64] ;  /* 0x000000060c0d7981 */ /* 0x000f62000c1e1900 */
[----:B--2---:R-:W-:-:S03]  /*0d90*/  FADD.FTZ R24, R7, R24 ;  /* 0x0000001807187221 */ /* 0x004fc60000010000 */
[----:B------:R0:W2:Y:S01]  /*0da0*/  LDG.E R7, desc[UR6][R28.64] ;  /* 0x000000061c077981 */ /* 0x0000a2000c1e1900 */
[----:B---3--:R-:W-:Y:S01]  /*0db0*/  FADD.FTZ R23, R20, R27 ;  /* 0x0000001b14177221 */ /* 0x008fe20000010000 */
[----:B0-----:R-:W-:-:S04]  /*0dc0*/  IMAD.WIDE.U32 R28, R21, 0x4, R14 ;  /* 0x00000004151c7825 */ /* 0x001fc800078e000e */
[----:B------:R-:W-:-:S04]  /*0dd0*/  IMAD.WIDE.U32 R20, R21, 0x4, R16 ;  /* 0x0000000415147825 */ /* 0x000fc800078e0010 */
[----:B------:R-:W-:-:S04]  /*0de0*/  IMAD.WIDE.U32 R14, R25, 0x4, R14 ;  /* 0x00000004190e7825 */ /* 0x000fc800078e000e */
[----:B----4-:R-:W-:Y:S01]  /*0df0*/  FADD.FTZ R22, R11, R22 ;  /* 0x000000160b167221 */ /* 0x010fe20000010000 */
[----:B------:R-:W3:Y:S01]  /*0e00*/  LDG.E R20, desc[UR6][R20.64] ;  /* 0x0000000614147981 */ /* 0x000ee2000c1e1900 */
[----:B------:R-:W-:-:S03]  /*0e10*/  IMAD.WIDE.U32 R16, R25, 0x4, R16 ;  /* 0x0000000419107825 */ /* 0x000fc600078e0010 */
[----:B------:R-:W4:Y:S04]  /*0e20*/  LDG.E R11, desc[UR6][R28.64] ;  /* 0x000000061c0b7981 */ /* 0x000f28000c1e1900 */
[----:B------:R-:W4:Y:S04]  /*0e30*/  LDG.E R14, desc[UR6][R14.64] ;  /* 0x000000060e0e7981 */ /* 0x000f28000c1e1900 */
[----:B------:R-:W4:Y:S01]  /*0e40*/  LDG.E R16, desc[UR6][R16.64] ;  /* 0x0000000610107981 */ /* 0x000f22000c1e1900 */
[----:B------:R-:W-:Y:S01]  /*0e50*/  IADD3 R8, PT, PT, R8, 0x80, RZ ;  /* 0x0000008008087810 */ /* 0x000fe20007ffe0ff */
[----:B--2---:R-:W-:Y:S01]  /*0e60*/  FADD.FTZ R26, R26, R7 ;  /* 0x000000071a1a7221 */ /* 0x004fe20000010000 */
[----:B-----5:R-:W-:-:S03]  /*0e70*/  FADD.FTZ R7, R22, R19 ;  /* 0x0000001316077221 */ /* 0x020fc60000010000 */
[----:B------:R-:W-:Y:S01]  /*0e80*/  FADD.FTZ R22, R26, R13 ;  /* 0x0000000d1a167221 */ /* 0x000fe20000010000 */
[----:B---3--:R-:W-:Y:S01]  /*0e90*/  FADD.FTZ R23, R23, R20 ;  /* 0x0000001417177221 */ /* 0x008fe20000010000 */
[----:B----4-:R-:W-:-:S04]  /*0ea0*/  FADD.FTZ R11, R24, R11 ;  /* 0x0000000b180b7221 */ /* 0x010fc80000010000 */
[----:B------:R-:W-:Y:S01]  /*0eb0*/  FADD.FTZ R11, R11, R14 ;  /* 0x0000000e0b0b7221 */ /* 0x000fe20000010000 */
[----:B------:R-:W-:-:S07]  /*0ec0*/  FADD.FTZ R20, R23, R16 ;  /* 0x0000001017147221 */ /* 0x000fce0000010000 */
.L_x_295:
[----:B------:R-:W-:Y:S05]  /*0ed0*/  BSYNC.RECONVERGENT B1 ;  /* 0x0000000000017941 */ /* 0x000fea0003800200 */
.L_x_294:
[----:B------:R-:W-:Y:S05]  /*0ee0*/  @!P1 BRA `(.L_x_290) ;  /* 0x0000000000d89947 */ /* 0x000fea0003800000 */
[----:B------:R-:W-:Y:S01]  /*0ef0*/  ISETP.NE.AND P1, PT, R9, 0x1, PT ;  /* 0x000000010900780c */ /* 0x000fe20003f25270 */
[----:B------:R-:W-:Y:S01]  /*0f00*/  BSSY.RECONVERGENT B1, `(.L_x_296) ;  /* 0x0000022000017945 */ /* 0x000fe20003800200 */
[----:B------:R-:W-:-:S11]  /*0f10*/  LOP3.LUT P0, RZ, R10, 0x20, RZ, 0xc0, !PT ;  /* 0x000000200aff7812 */ /* 0x000fd6000780c0ff */
[----:B------:R-:W-:Y:S05]  /*0f20*/  @!P1 BRA `(.L_x_297) ;  /* 0x00000000007c9947 */ /* 0x000fea0003800000 */
[----:B------:R-:W0:Y:S01]  /*0f30*/  LDC.64 R12, c[0x0][0x440] ;  /* 0x00011000ff0c7b82 */ /* 0x000e220000000a00 */
[----:B------:R-:W-:-:S07]  /*0f40*/  IMAD R19, R8, R3, R4 ;  /* 0x0000000308137224 */ /* 0x000fce00078e0204 */
[----:B------:R-:W1:Y:S08]  /*0f50*/  LDC.64 R14, c[0x0][0x448] ;  /* 0x00011200ff0e7b82 */ /* 0x000e700000000a00 */
[----:B------:R-:W2:Y:S08]  /*0f60*/  LDC.64 R16, c[0x0][0x450] ;  /* 0x00011400ff107b82 */ /* 0x000eb00000000a00 */
[----:B------:R-:W3:Y:S01]  /*0f70*/  LDC.64 R24, c[0x0][0x458] ;  /* 0x00011600ff187b82 */ /* 0x000ee20000000a00 */
[----:B0-----:R-:W-:Y:S01]  /*0f80*/  IMAD.WIDE.U32 R26, R19, 0x4, R12 ;  /* 0x00000004131a7825 */ /* 0x001fe200078e000c */
[----:B------:R-:W-:-:S04]  /*0f90*/  LEA R21, R3, R19, 0x5 ;  /* 0x0000001303157211 */ /* 0x000fc800078e28ff */
[----:B------:R2:W4:Y:S01]  /*0fa0*/  LDG.E R10, desc[UR6][R26.64] ;  /* 0x000000061a0a7981 */ /* 0x000522000c1e1900 */
[----:B-1----:R-:W-:-:S04]  /*0fb0*/  IMAD.WIDE.U32 R28, R19, 0x4, R14 ;  /* 0x00000004131c7825 */ /* 0x002fc800078e000e */
[----:B--2---:R-:W-:Y:S01]  /*0fc0*/  IMAD.WIDE.U32 R26, R19, 0x4, R16 ;  /* 0x00000004131a7825 */ /* 0x004fe200078e0010 */
[----:B------:R-:W2:Y:S03]  /*0fd0*/  LDG.E R9, desc[UR6][R28.64] ;  /* 0x000000061c097981 */ /* 0x000ea6000c1e1900 */
[----:B------:R-:W-:Y:S02]  /*0fe0*/  IMAD.WIDE.U32 R12, R21, 0x4, R12 ;  /* 0x00000004150c7825 */ /* 0x000fe400078e000c */
[----:B------:R-:W5:Y:S02]  /*0ff0*/  LDG.E R26, desc[UR6][R26.64] ;  /* 0x000000061a1a7981 */ /* 0x000f64000c1e1900 */
[----:B---3--:R-:W-:Y:S02]  /*1000*/  IMAD.WIDE.U32 R18, R19, 0x4, R24 ;  /* 0x0000000413127825 */ /* 0x008fe400078e0018 */
[----:B------:R-:W3:Y:S02]  /*1010*/  LDG.E R12, desc[UR6][R12.64] ;  /* 0x000000060c0c7981 */ /* 0x000ee4000c1e1900 */
[----:B------:R-:W-:-:S02]  /*1020*/  IMAD.WIDE.U32 R14, R21, 0x4, R14 ;  /* 0x00000004150e7825 */ /* 0x000fc400078e000e */
[----:B------:R-:W3:Y:S02]  /*1030*/  LDG.E R19, desc[UR6][R18.64] ;  /* 0x0000000612137981 */ /* 0x000ee4000c1e1900 */
[C---:B------:R-:W-:Y:S02]  /*1040*/  IMAD.WIDE.U32 R16, R21.reuse, 0x4, R16 ;  /* 0x0000000415107825 */ /* 0x040fe400078e0010 */
[----:B------:R-:W3:Y:S02]  /*1050*/  LDG.E R14, desc[UR6][R14.64] ;  /* 0x000000060e0e7981 */ /* 0x000ee4000c1e1900 */
[----:B------:R-:W-:Y:S02]  /*1060*/  IMAD.WIDE.U32 R24, R21, 0x4, R24 ;  /* 0x0000000415187825 */ /* 0x000fe400078e0018 */
[----:B------:R-:W3:Y:S04]  /*1070*/  LDG.E R16, desc[UR6][R16.64] ;  /* 0x0000000610107981 */ /* 0x000ee8000c1e1900 */
[----:B------:R-:W3:Y:S01]  /*1080*/  LDG.E R25, desc[UR6][R24.64] ;  /* 0x0000000618197981 */ /* 0x000ee2000c1e1900 */
[----:B------:R-:W-:Y:S01]  /*1090*/  IADD3 R8, PT, PT, R8, 0x40, RZ ;  /* 0x0000004008087810 */ /* 0x000fe20007ffe0ff */
[----:B----4-:R-:W-:Y:S01]  /*10a0*/  FADD.FTZ R7, R7, R10 ;  /* 0x0000000a07077221 */ /* 0x010fe20000010000 */
[----:B--2---:R-:W-:Y:S01]  /*10b0*/  FADD.FTZ R9, R22, R9 ;  /* 0x0000000916097221 */ /* 0x004fe20000010000 */
[----:B-----5:R-:W-:-:S02]  /*10c0*/  FADD.FTZ R11, R11, R26 ;  /* 0x0000001a0b0b7221 */ /* 0x020fc40000010000 */
[----:B---3--:R-:W-:Y:S01]  /*10d0*/  FADD.FTZ R7, R7, R12 ;  /* 0x0000000c07077221 */ /* 0x008fe20000010000 */
[----:B------:R-:W-:Y:S01]  /*10e0*/  FADD.FTZ R20, R20, R19 ;  /* 0x0000001314147221 */ /* 0x000fe20000010000 */
[----:B------:R-:W-:Y:S01]  /*10f0*/  FADD.FTZ R22, R9, R14 ;  /* 0x0000000e09167221 */ /* 0x000fe20000010000 */
[----:B------:R-:W-:Y:S02]  /*1100*/  FADD.FTZ R11, R11, R16 ;  /* 0x000000100b0b7221 */ /* 0x000fe40000010000 */
[----:B------:R-:W-:-:S07]  /*1110*/  FADD.FTZ R20, R20, R25 ;  /* 0x0000001914147221 */ /* 0x000fce0000010000 */
.L_x_297:
[----:B------:R-:W-:Y:S05]  /*1120*/  BSYNC.RECONVERGENT B1 ;  /* 0x0000000000017941 */ /* 0x000fea0003800200 */
.L_x_296:
[----:B------:R-:W-:Y:S05]  /*1130*/  @P0 BRA `(.L_x_290) ;  /* 0x0000000000440947 */ /* 0x000fea0003800000 */
[----:B------:R-:W0:Y:S01]  /*1140*/  LDC.64 R18, c[0x0][0x440] ;  /* 0x00011000ff127b82 */ /* 0x000e220000000a00 */
[----:B------:R-:W-:-:S07]  /*1150*/  IMAD R9, R8, R3, R4 ;  /* 0x0000000308097224 */ /* 0x000fce00078e0204 */
[----:B------:R-:W1:Y:S08]  /*1160*/  LDC.64 R12, c[0x0][0x448] ;  /* 0x00011200ff0c7b82 */ /* 0x000e700000000a00 */
[----:B------:R-:W2:Y:S08]  /*1170*/  LDC.64 R14, c[0x0][0x450] ;  /* 0x00011400ff0e7b82 */ /* 0x000eb00000000a00 */
[----:B------:R-:W3:Y:S01]  /*1180*/  LDC.64 R16, c[0x0][0x458] ;  /* 0x00011600ff107b82 */ /* 0x000ee20000000a00 */
[----:B0-----:R-:W-:-:S06]  /*1190*/  IMAD.WIDE.U32 R18, R9, 0x4, R18 ;  /* 0x0000000409127825 */ /* 0x001fcc00078e0012 */
[----:B------:R-:W4:Y:S01]  /*11a0*/  LDG.E R18, desc[UR6][R18.64] ;  /* 0x0000000612127981 */ /* 0x000f22000c1e1900 */
[----:B-1----:R-:W-:-:S06]  /*11b0*/  IMAD.WIDE.U32 R12, R9, 0x4, R12 ;  /* 0x00000004090c7825 */ /* 0x002fcc00078e000c */
[----:B------:R-:W5:Y:S01]  /*11c0*/  LDG.E R13, desc[UR6][R12.64] ;  /* 0x000000060c0d7981 */ /* 0x000f62000c1e1900 */
[----:B--2---:R-:W-:-:S06]  /*11d0*/  IMAD.WIDE.U32 R14, R9, 0x4, R14 ;  /* 0x00000004090e7825 */ /* 0x004fcc00078e000e */
[----:B------:R-:W2:Y:S01]  /*11e0*/  LDG.E R14, desc[UR6][R14.64] ;  /* 0x000000060e0e7981 */ /* 0x000ea2000c1e1900 */
[----:B---3--:R-:W-:-:S06]  /*11f0*/  IMAD.WIDE.U32 R16, R9, 0x4, R16 ;  /* 0x0000000409107825 */ /* 0x008fcc00078e0010 */
[----:B------:R-:W3:Y:S01]  /*1200*/  LDG.E R17, desc[UR6][R16.64] ;  /* 0x0000000610117981 */ /* 0x000ee2000c1e1900 */
[----:B----4-:R-:W-:Y:S01]  /*1210*/  FADD.FTZ R7, R7, R18 ;  /* 0x0000001207077221 */ /* 0x010fe20000010000 */
[----:B-----5:R-:W-:Y:S01]  /*1220*/  FADD.FTZ R22, R22, R13 ;  /* 0x0000000d16167221 */ /* 0x020fe20000010000 */
[----:B--2---:R-:W-:Y:S01]  /*1230*/  FADD.FTZ R11, R11, R14 ;  /* 0x0000000e0b0b7221 */ /* 0x004fe20000010000 */
[----:B---3--:R-:W-:-:S07]  /*1240*/  FADD.FTZ R20, R20, R17 ;  /* 0x0000001114147221 */ /* 0x008fce0000010000 */
.L_x_290:
[----:B------:R-:W-:Y:S05]  /*1250*/  BSYNC.RECONVERGENT B0 ;  /* 0x0000000000007941 */ /* 0x000fea0003800200 */
.L_x_289:
[----:B------:R-:W0:Y:S01]  /*1260*/  S2UR UR5, SR_CgaCtaId ;  /* 0x00000000000579c3 */ /* 0x000e220000008800 */
[----:B------:R-:W-:Y:S01]  /*1270*/  UMOV UR4, 0x400 ;  /* 0x0000040000047882 */ /* 0x000fe20000000000 */
[--C-:B------:R-:W-:Y:S02]  /*1280*/  LOP3.LUT R9, R5, 0x1f, R2.reuse, 0x78, !PT ;  /* 0x0000001f05097812 */ /* 0x100fe400078e7802 */
[C---:B------:R-:W-:Y:S02]  /*1290*/  SHF.L.U32 R4, R6.reuse, 0x7, RZ ;  /* 0x0000000706047819 */ /* 0x040fe400000006ff */
[C---:B------:R-:W-:Y:S02]  /*12a0*/  LOP3.LUT R2, R9.reuse, 0x3e0, R2, 0xf8, !PT ;  /* 0x000003e009027812 */ /* 0x040fe400078ef802 */
[----:B------:R-:W-:Y:S02]  /*12b0*/  SHF.L.U32 R9, R9, 0x2, RZ ;  /* 0x0000000209097819 */ /* 0x000fe400000006ff */
[----:B------:R-:W-:-:S02]  /*12c0*/  ISETP.NE.AND P0, PT, R6, RZ, PT ;  /* 0x000000ff0600720c */ /* 0x000fc40003f05270 */
[----:B------:R-:W-:Y:S02]  /*12d0*/  LOP3.LUT R4, R4, R9, RZ, 0xfc, !PT ;  /* 0x0000000904047212 */ /* 0x000fe400078efcff */
[----:B------:R-:W-:Y:S01]  /*12e0*/  SHF.L.U32 R0, R0, 0x4, RZ ;  /* 0x0000000400007819 */ /* 0x000fe200000006ff */
[----:B0-----:R-:W-:-:S06]  /*12f0*/  ULEA UR4, UR5, UR4, 0x18 ;  /* 0x0000000405047291 */ /* 0x001fcc000f8ec0ff */
[----:B------:R-:W-:-:S05]  /*1300*/  LEA R2, R2, UR4, 0x2 ;  /* 0x0000000402027c11 */ /* 0x000fca000f8e10ff */
[----:B------:R-:W-:Y:S04]  /*1310*/  STS [R2], R22 ;  /* 0x0000001602007388 */ /* 0x000fe80000000800 */
[----:B------:R-:W-:Y:S04]  /*1320*/  STS [R2+0x1000], R7 ;  /* 0x0010000702007388 */ /* 0x000fe80000000800 */
[----:B------:R-:W-:Y:S04]  /*1330*/  STS [R2+0x2000], R20 ;  /* 0x0020001402007388 */ /* 0x000fe80000000800 */
[----:B------:R-:W-:Y:S01]  /*1340*/  STS [R2+0x3000], R11 ;  /* 0x0030000b02007388 */ /* 0x000fe20000000800 */
[----:B------:R-:W-:Y:S06]  /*1350*/  BAR.SYNC.DEFER_BLOCKING 0x0 ;  /* 0x0000000000007b1d */ /* 0x000fec0000010000 */
[----:B------:R-:W0:Y:S04]  /*1360*/  LDS R12, [R4+UR4+0x1000] ;  /* 0x00100004040c7984 */ /* 0x000e280008000800 */
[----:B------:R-:W1:Y:S04]  /*1370*/  LDS R8, [R4+UR4] ;  /* 0x0000000404087984 */ /* 0x000e680008000800 */
[----:B------:R-:W2:Y:S04]  /*1380*/  LDS R10, [R4+UR4+0x2000] ;  /* 0x00200004040a7984 */ /* 0x000ea80008000800 */
[----:B------:R-:W3:Y:S04]  /*1390*/  LDS R9, [R4+UR4+0x3000] ;  /* 0x0030000404097984 */ /* 0x000ee80008000800 */
[----:B0-----:R-:W0:Y:S04]  /*13a0*/  SHFL.BFLY PT, R13, R12, 0x1, 0x1f ;  /* 0x0c201f000c0d7f89 */ /* 0x001e2800000e0000 */
[----:B-1----:R-:W1:Y:S04]  /*13b0*/  SHFL.BFLY PT, R15, R8, 0x1, 0x1f ;  /* 0x0c201f00080f7f89 */ /* 0x002e6800000e0000 */
[----:B--2---:R-:W2:Y:S04]  /*13c0*/  SHFL.BFLY PT, R17, R10, 0x1, 0x1f ;  /* 0x0c201f000a117f89 */ /* 0x004ea800000e0000 */
[----:B---3--:R-:W3:Y:S01]  /*13d0*/  SHFL.BFLY PT, R14, R9, 0x1, 0x1f ;  /* 0x0c201f00090e7f89 */ /* 0x008ee200000e0000 */
[----:B0-----:R-:W-:Y:S01]  /*13e0*/  FADD.FTZ R13, R12, R13 ;  /* 0x0000000d0c0d7221 */ /* 0x001fe20000010000 */
[----:B-1----:R-:W-:-:S04]  /*13f0*/  FADD.FTZ R15, R8, R15 ;  /* 0x0000000f080f7221 */ /* 0x002fc80000010000 */
[----:B------:R-:W0:Y:S01]  /*1400*/  SHFL.BFLY PT, R2, R13, 0x2, 0x1f ;  /* 0x0c401f000d027f89 */ /* 0x000e2200000e0000 */
[----:B--2---:R-:W-:Y:S01]  /*1410*/  FADD.FTZ R17, R10, R17 ;  /* 0x000000110a117221 */ /* 0x004fe20000010000 */
[----:B---3--:R-:W-:-:S04]  /*1420*/  FADD.FTZ R11, R9, R14 ;  /* 0x0000000e090b7221 */ /* 0x008fc80000010000 */
[----:B------:R-:W1:Y:S04]  /*1430*/  SHFL.BFLY PT, R16, R17, 0x2, 0x1f ;  /* 0x0c401f0011107f89 */ /* 0x000e6800000e0000 */
[----:B------:R-:W2:Y:S04]  /*1440*/  SHFL.BFLY PT, R14, R15, 0x2, 0x1f ;  /* 0x0c401f000f0e7f89 */ /* 0x000ea800000e0000 */
[----:B------:R-:W3:Y:S01]  /*1450*/  SHFL.BFLY PT, R4, R11, 0x2, 0x1f ;  /* 0x0c401f000b047f89 */ /* 0x000ee200000e0000 */
[----:B0-----:R-:W-:-:S05]  /*1460*/  FADD.FTZ R2, R13, R2 ;  /* 0x000000020d027221 */ /* 0x001fca0000010000 */
[----:B------:R-:W0:Y:S01]  /*1470*/  SHFL.BFLY PT, R7, R2, 0x4, 0x1f ;  /* 0x0c801f0002077f89 */ /* 0x000e2200000e0000 */
[----:B-1----:R-:W-:Y:S01]  /*1480*/  FADD.FTZ R16, R17, R16 ;  /* 0x0000001011107221 */ /* 0x002fe20000010000 */
[----:B------:R-:W-:Y:S01]  /*1490*/  LOP3.LUT R17, R0, 0x7ffffff0, RZ, 0xc0, !PT ;  /* 0x7ffffff000117812 */ /* 0x000fe200078ec0ff */
[----:B--2---:R-:W-:-:S03]  /*14a0*/  FADD.FTZ R14, R15, R14 ;  /* 0x0000000e0f0e7221 */ /* 0x004fc60000010000 */
[----:B------:R-:W1:Y:S01]  /*14b0*/  SHFL.BFLY PT, R19, R16, 0x4, 0x1f ;  /* 0x0c801f0010137f89 */ /* 0x000e6200000e0000 */
[----:B------:R-:W-:Y:S01]  /*14c0*/  IADD3 R0, PT, PT, R6, R17, RZ ;  /* 0x0000001106007210 */ /* 0x000fe20007ffe0ff */
[----:B---3--:R-:W-:Y:S02]  /*14d0*/  FADD.FTZ R10, R11, R4 ;  /* 0x000000040b0a7221 */ /* 0x008fe40000010000 */
[----:B------:R-:W2:Y:S04]  /*14e0*/  SHFL.BFLY PT, R9, R14, 0x4, 0x1f ;  /* 0x0c801f000e097f89 */ /* 0x000ea800000e0000 */
[----:B------:R-:W3:Y:S01]  /*14f0*/  SHFL.BFLY PT, R13, R10, 0x4, 0x1f ;  /* 0x0c801f000a0d7f89 */ /* 0x000ee200000e0000 */
[----:B0-----:R-:W-:-:S05]  /*1500*/  FADD.FTZ R7, R2, R7 ;  /* 0x0000000702077221 */ /* 0x001fca0000010000 */
[----:B------:R-:W0:Y:S01]  /*1510*/  SHFL.BFLY PT, R4, R7, 0x8, 0x1f ;  /* 0x0d001f0007047f89 */ /* 0x000e2200000e0000 */
[----:B-1----:R-:W-:Y:S01]  /*1520*/  FADD.FTZ R19, R16, R19 ;  /* 0x0000001310137221 */ /* 0x002fe20000010000 */
[----:B--2---:R-:W-:-:S04]  /*1530*/  FADD.FTZ R8, R14, R9 ;  /* 0x000000090e087221 */ /* 0x004fc80000010000 */
[----:B------:R-:W1:Y:S01]  /*1540*/  SHFL.BFLY PT, R18, R19, 0x8, 0x1f ;  /* 0x0d001f0013127f89 */ /* 0x000e6200000e0000 */
[----:B---3--:R-:W-:-:S03]  /*1550*/  FADD.FTZ R13, R10, R13 ;  /* 0x0000000d0a0d7221 */ /* 0x008fc60000010000 */
[----:B------:R-:W2:Y:S04]  /*1560*/  SHFL.BFLY PT, R9, R8, 0x8, 0x1f ;  /* 0x0d001f0008097f89 */ /* 0x000ea800000e0000 */
[----:B------:R-:W3:Y:S01]  /*1570*/  SHFL.BFLY PT, R12, R13, 0x8, 0x1f ;  /* 0x0d001f000d0c7f89 */ /* 0x000ee200000e0000 */
[----:B0-----:R-:W-:Y:S01]  /*1580*/  FADD.FTZ R4, R7, R4 ;  /* 0x0000000407047221 */ /* 0x001fe20000010000 */
[----:B-1----:R-:W-:Y:S01]  /*1590*/  FADD.FTZ R18, R19, R18 ;  /* 0x0000001213127221 */ /* 0x002fe20000010000 */
[----:B--2---:R-:W-:-:S04]  /*15a0*/  FADD.FTZ R2, R8, R9 ;  /* 0x0000000908027221 */ /* 0x004fc80000010000 */
[----:B------:R-:W0:Y:S01]  /*15b0*/  SHFL.BFLY PT, R15, R18, 0x10, 0x1f ;  /* 0x0e001f00120f7f89 */ /* 0x000e2200000e0000 */
[----:B------:R-:W-:Y:S01]  /*15c0*/  SHF.L.U32 R8, R0, 0x1, RZ ;  /* 0x0000000100087819 */ /* 0x000fe200000006ff */
[----:B---3--:R-:W-:Y:S02]  /*15d0*/  FADD.FTZ R12, R13, R12 ;  /* 0x0000000c0d0c7221 */ /* 0x008fe40000010000 */
[----:B------:R-:W1:Y:S01]  /*15e0*/  SHFL.BFLY PT, R9, R4, 0x10, 0x1f ;  /* 0x0e001f0004097f89 */ /* 0x000e6200000e0000 */
[----:B------:R-:W-:-:S03]  /*15f0*/  ISETP.GE.U32.AND P1, PT, R8, R3, PT ;  /* 0x000000030800720c */ /* 0x000fc60003f26070 */
[----:B------:R-:W2:Y:S04]  /*1600*/  SHFL.BFLY PT, R11, R2, 0x10, 0x1f ;  /* 0x0e001f00020b7f89 */ /* 0x000ea800000e0000 */
[----:B------:R-:W3:Y:S01]  /*1610*/  SHFL.BFLY PT, R7, R12, 0x10, 0x1f ;  /* 0x0e001f000c077f89 */ /* 0x000ee200000e0000 */
[----:B0-----:R-:W-:Y:S01]  /*1620*/  FADD.FTZ R15, R18, R15 ;  /* 0x0000000f120f7221 */ /* 0x001fe20000010000 */
[----:B-1----:R-:W-:Y:S01]  /*1630*/  FADD.FTZ R9, R4, R9 ;  /* 0x0000000904097221 */ /* 0x002fe20000010000 */
[----:B------:R-:W-:Y:S01]  /*1640*/  @!P0 LEA R4, R5, UR4, 0x2 ;  /* 0x0000000405048c11 */ /* 0x000fe2000f8e10ff */
[----:B--2---:R-:W-:-:S04]  /*1650*/  FADD.FTZ R11, R2, R11 ;  /* 0x0000000b020b7221 */ /* 0x004fc80000010000 */
[----:B------:R0:W-:Y:S01]  /*1660*/  @!P0 STS [R4+0x4080], R9 ;  /* 0x0040800904008388 */ /* 0x0001e20000000800 */
[----:B---3--:R-:W-:-:S03]  /*1670*/  FADD.FTZ R7, R12, R7 ;  /* 0x000000070c077221 */ /* 0x008fc60000010000 */
[----:B------:R0:W-:Y:S04]  /*1680*/  @!P0 STS [R4+0x4000], R11 ;  /* 0x0040000b04008388 */ /* 0x0001e80000000800 */
        /* <DEDUP_REMOVED lines=8> */
[----:B0-----:R-:W0:Y:S04]  /*1710*/  LDC.64 R8, c[0x0][0x480] ;  /* 0x00012000ff087b82 */ /* 0x001e280000000a00 */
[----:B------:R-:W1:Y:S04]  /*1720*/  LDS.64 R12, [R10+0x4000] ;  /* 0x004000000a0c7984 */ /* 0x000e680000000a00 */
[----:B------:R-:W2:Y:S01]  /*1730*/  LDS.64 R14, [R10+0x4080] ;  /* 0x004080000a0e7984 */ /* 0x000ea20000000a00 */
[----:B------:R-:W3:Y:S03]  /*1740*/  LDC.64 R6, c[0x0][0x488] ;  /* 0x00012200ff067b82 */ /* 0x000ee60000000a00 */
[----:B------:R-:W4:Y:S04]  /*1750*/  LDS.64 R16, [R10+0x4100] ;  /* 0x004100000a107984 */ /* 0x000f280000000a00 */
[----:B------:R-:W5:Y:S01]  /*1760*/  LDS.64 R18, [R10+0x4180] ;  /* 0x004180000a127984 */ /* 0x000f620000000a00 */
[----:B------:R-:W1:Y:S01]  /*1770*/  LDC.64 R4, c[0x0][0x498] ;  /* 0x00012600ff047b82 */ /* 0x000e620000000a00 */
[----:B0-----:R-:W-:-:S07]  /*1780*/  IMAD.WIDE.U32 R8, R0, 0x4, R8 ;  /* 0x0000000400087825 */ /* 0x001fce00078e0008 */
[----:B------:R-:W0:Y:S01]  /*1790*/  LDC.64 R2, c[0x0][0x490] ;  /* 0x00012400ff027b82 */ /* 0x000e220000000a00 */
[----:B---3--:R-:W-:-:S04]  /*17a0*/  IMAD.WIDE.U32 R6, R0, 0x4, R6 ;  /* 0x0000000400067825 */ /* 0x008fc800078e0006 */
[C---:B-1----:R-:W-:Y:S01]  /*17b0*/  IMAD.WIDE.U32 R4, R0.reuse, 0x4, R4 ;  /* 0x0000000400047825 */ /* 0x042fe200078e0004 */
[----:B------:R-:W-:Y:S02]  /*17c0*/  F2FP.BF16.F32.PACK_AB R13, R13, R12 ;  /* 0x0000000c0d0d723e */ /* 0x000fe400000010ff */
[----:B--2---:R-:W-:Y:S01]  /*17d0*/  F2FP.BF16.F32.PACK_AB R15, R15, R14 ;  /* 0x0000000e0f0f723e */ /* 0x004fe200000010ff */
[----:B0-----:R-:W-:Y:S02]  /*17e0*/  IMAD.WIDE.U32 R2, R0, 0x4, R2 ;  /* 0x0000000400027825 */ /* 0x001fe400078e0002 */
[----:B------:R-:W-:Y:S01]  /*17f0*/  STG.E desc[UR6][R6.64], R13 ;  /* 0x0000000d06007986 */ /* 0x000fe2000c101906 */
[----:B----4-:R-:W-:-:S03]  /*1800*/  F2FP.BF16.F32.PACK_AB R17, R17, R16 ;  /* 0x000000101111723e */ /* 0x010fc600000010ff */
[----:B------:R-:W-:Y:S01]  /*1810*/  STG.E desc[UR6][R8.64], R15 ;  /* 0x0000000f08007986 */ /* 0x000fe2000c101906 */
[----:B-----5:R-:W-:-:S03]  /*1820*/  F2FP.BF16.F32.PACK_AB R19, R19, R18 ;  /* 0x000000121313723e */ /* 0x020fc600000010ff */
[----:B------:R-:W-:Y:S04]  /*1830*/  STG.E desc[UR6][R4.64], R17 ;  /* 0x0000001104007986 */ /* 0x000fe8000c101906 */
[----:B------:R-:W-:Y:S01]  /*1840*/  STG.E desc[UR6][R2.64], R19 ;  /* 0x0000001302007986 */ /* 0x000fe2000c101906 */
[----:B------:R-:W-:Y:S05]  /*1850*/  EXIT ;  /* 0x000000000000794d */ /* 0x000fea0003800000 */
.L_x_298:
        /* <DEDUP_REMOVED lines=10> */
.L_x_4803:


//--------------------- .text._ZN10layer_norm31ln_parallel_residual_bwd_kernelINS_13Kernel_traitsI13__nv_bfloat16S2_S2_S2_fjLj8192ELj1ELj1ELj8ELj16ENS_18Kernel_traits_baseILj8192ES2_S2_S2_S2_fjLj256EEEEELb1ELb1ELb0EEEvNS_9BwdParamsE --------------------------
	.section	.text._ZN10layer_norm31ln_parallel_residual_bwd_kernelINS_13Kernel_traitsI13__nv_bfloat16S2_S2_S2_fjLj8192ELj1ELj1ELj8ELj16ENS_18Kernel_traits_baseILj8192ES2_S2_S2_S2_fjLj256EEEEELb1ELb1ELb0EEEvNS_9BwdParamsE,"ax",@progbits
	.align	128
        .global         _ZN10layer_norm31ln_parallel_residual_bwd_kernelINS_13Kernel_traitsI13__nv_bfloat16S2_S2_S2_fjLj8192ELj1ELj1ELj8ELj16ENS_18Kernel_traits_baseILj8192ES2_S2_S2_S2_fjLj256EEEEELb1ELb1ELb0EEEvNS_9BwdParamsE
        .type           _ZN10layer_norm31ln_parallel_residual_bwd_kernelINS_13Kernel_traitsI13__nv_bfloat16S2_S2_S2_fjLj8192ELj1ELj1ELj8ELj16ENS_18Kernel_traits_baseILj8192ES2_S2_S2_S2_fjLj256EEEEELb1ELb1ELb0EEEvNS_9BwdParamsE,@function
        .size           _ZN10layer_norm31ln_parallel_residual_bwd_kernelINS_13Kernel_traitsI13__nv_bfloat16S2_S2_S2_fjLj8192ELj1ELj1ELj8ELj16ENS_18Kernel_traits_baseILj8192ES2_S2_S2_S2_fjLj256EEEEELb1ELb1ELb0EEEvNS_9BwdParamsE,(.L_x_4804 - _ZN10layer_norm31ln_parallel_residual_bwd_kernelINS_13Kernel_traitsI13__nv_bfloat16S2_S2_S2_fjLj8192ELj1ELj1ELj8ELj16ENS_18Kernel_traits_baseILj8192ES2_S2_S2_S2_fjLj256EEEEELb1ELb1ELb0EEEvNS_9BwdParamsE)
        .other          _ZN10layer_norm31ln_parallel_residual_bwd_kernelINS_13Kernel_traitsI13__nv_bfloat16S2_S2_S2_fjLj8192ELj1ELj1ELj8ELj16ENS_18Kernel_traits_baseILj8192ES2_S2_S2_S2_fjLj256EEEEELb1ELb1ELb0EEEvNS_9BwdParamsE,@"STO_CUDA_ENTRY STV_DEFAULT"
_ZN10layer_norm31ln_parallel_residual_bwd_kernelINS_13Kernel_traitsI13__nv_bfloat16S2_S2_S2_fjLj8192ELj1ELj1ELj8ELj16ENS_18Kernel_traits_baseILj8192ES2_S2_S2_S2_fjLj256EEEEELb1ELb1ELb0EEEvNS_9BwdParamsE:
.text._ZN10layer_norm31ln_parallel_residual_bwd_kernelINS_13Kernel_traitsI13__nv_bfloat16S2_S2_S2_fjLj8192ELj1ELj1ELj8ELj16ENS_18Kernel_traits_baseILj8192ES2_S2_S2_S2_fjLj256EEEEELb1ELb1ELb0EEEvNS_9BwdParamsE:
[----:B------:R-:W-:Y:S01]  /*0000*/  LDC R1, c[0x0][0x37c] ;  /* 0x0000df00ff017b82 */ /* 0x000fe20000000800 */
[----:B------:R-:W0:Y:S01]  /*0010*/  S2R R216, SR_TID.X ;  /* 0x0000000000d87919 */ /* 0x000e220000002100 */
[----:B------:R-:W1:Y:S01]  /*0020*/  LDCU UR4, c[0x0][0x388] ;  /* 0x00007100ff0477ac */ /* 0x000e620008000800 */
[----:B------:R-:W2:Y:S01]  /*0030*/  LDCU.64 UR10, c[0x0][0x358] ;  /* 0x00006b00ff0a77ac */ /* 0x000ea20008000a00 */
[----:B------:R-:W3:Y:S01]  /*0040*/  LDCU UR5, c[0x0][0x384] ;  /* 0x00007080ff0577ac */ /* 0x000ee20008000800 */
[----:B-1----:R-:W-:-:S05]  /*0050*/  IMAD.U32 R0, RZ, RZ, UR4 ;  /* 0x00000004ff007e24 */ /* 0x002fca000f8e00ff */
[----:B------:R-:W-:-:S04]  /*0060*/  SHF.R.S32.HI R3, RZ, 0x1f, R0 ;  /* 0x0000001fff037819 */ /* 0x000fc80000011400 */
[----:B------:R-:W-:Y:S02]  /*0070*/  LEA.HI R2, R3, R0, RZ, 0x3 ;  /* 0x0000000003027211 */ /* 0x000fe400078f18ff */
[----:B0-----:R-:W-:Y:S01]  /*0080*/  LOP3.LUT R5, R216, 0xff, RZ, 0x3c, !PT ;  /* 0x000000ffd8057812 */ /* 0x001fe200078e3cff */
[----:B------:R-:W-:-:S03]  /*0090*/  IMAD.MOV.U32 R3, RZ, RZ, R216 ;  /* 0x000000ffff037224 */ /* 0x000fc600078e00d8 */
[----:B------:R-:W-:-:S04]  /*00a0*/  LEA.HI.SX32 R2, R2, R5, 0x1d ;  /* 0x0000000502027211 */ /* 0x000fc800078feaff */
[C---:B------:R-:W-:Y:S02]  /*00b0*/  ISETP.GE.U32.AND P0, PT, R2.reuse, 0x200, PT ;  /* 0x000002000200780c */ /* 0x040fe40003f06070 */
[C---:B------:R-:W-:Y:S02]  /*00c0*/  ISETP.GE.U32.AND P1, PT, R2.reuse, 0x300, PT ;  /* 0x000003000200780c */ /* 0x040fe40003f26070 */
[C---:B------:R-:W-:Y:S02]  /*00d0*/  ISETP.GE.U32.AND P2, PT, R2.reuse, 0x100, PT ;  /* 0x000001000200780c */ /* 0x040fe40003f46070 */
[----:B------:R-:W-:-:S07]  /*00e0*/  ISETP.GE.U32.AND P3, PT, R2, 0x400, PT ;  /* 0x000004000200780c */ /* 0x000fce0003f66070 */
[----:B------:R-:W0:Y:S04]  /*00f0*/  @P0 LDC.64 R6, c[0x0][0x3d0] ;  /* 0x0000f400ff060b82 */ /* 0x000e280000000a00 */
[----:B------:R-:W-:-:S04]  /*0100*/  @P2 LOP3.LUT R3, R216, 0x100, RZ, 0xfc, !PT ;  /* 0x00000100d8032812 */ /* 0x000fc800078efcff */
[----:B------:R-:W1:Y:S08]  /*0110*/  @P1 LDC.64 R8, c[0x0][0x3d0] ;  /* 0x0000f400ff081b82 */ /* 0x000e700000000a00 */
[----:B------:R-:W4:Y:S08]  /*0120*/  @P3 LDC.64 R12, c[0x0][0x3d0] ;  /* 0x0000f400ff0c3b82 */ /* 0x000f300000000a00 */
[----:B------:R-:W3:Y:S01]  /*0130*/  @P2 LDC.64 R4, c[0x0][0x3d0] ;  /* 0x0000f400ff042b82 */ /* 0x000ee20000000a00 */
[C---:B0-----:R-:W-:Y:S01]  /*0140*/  @P0 IMAD.WIDE.U32 R6, R3.reuse, 0x10, R6 ;  /* 0x0000001003060825 */ /* 0x041fe200078e0006 */
[----:B------:R-:W-:-:S04]  /*0150*/  @P0 IADD3 R3, PT, PT, R3, 0x100, RZ ;  /* 0x0000010003030810 */ /* 0x000fc80007ffe0ff */
[----:B--2---:R0:W5:Y:S01]  /*0160*/  @P0 LDG.E.128 R120, desc[UR10][R6.64] ;  /* 0x0000000a06780981 */ /* 0x004162000c1e1d00 */
[----:B-1----:R-:W-:-:S04]  /*0170*/  @P1 IMAD.WIDE.U32 R10, R3, 0x10, R8 ;  /* 0x00000010030a1825 */ /* 0x002fc800078e0008 */
[----:B------:R-:W-:Y:S01]  /*0180*/  @P1 VIADD R3, R3, 0x100 ;  /* 0x0000010003031836 */ /* 0x000fe20000000000 */
[----:B------:R0:W5:Y:S03]  /*0190*/  @P1 LDG.E.128 R116, desc[UR10][R10.64] ;  /* 0x0000000a0a741981 */ /* 0x000166000c1e1d00 */
[----:B----4-:R-:W-:-:S05]  /*01a0*/  @P3 IMAD.WIDE.U32 R8, R3, 0x10, R12 ;  /* 0x0000001003083825 */ /* 0x010fca00078e000c */
[----:B------:R0:W5:Y:S01]  /*01b0*/  @P3 LDG.E.128 R112, desc[UR10][R8.64] ;  /* 0x0000000a08703981 */ /* 0x000162000c1e1d00 */
[----:B---3--:R-:W-:-:S05]  /*01c0*/  @P2 IMAD.WIDE.U32 R4, R216, 0x10, R4 ;  /* 0x00000010d8042825 */ /* 0x008fca00078e0004 */
[----:B------:R0:W5:Y:S01]  /*01d0*/  @P2 LDG.E.128 R108, desc[UR10][R4.64] ;  /* 0x0000000a046c2981 */ /* 0x000162000c1e1d00 */
[----:B------:R-:W1:Y:S01]  /*01e0*/  S2UR UR4, SR_CTAID.X ;  /* 0x00000000000479c3 */ /* 0x000e620000002500 */
[----:B------:R-:W-:Y:S02]  /*01f0*/  CS2R R104, SRZ ;  /* 0x0000000000687805 */ /* 0x000fe4000001ff00 */
[----:B------:R-:W-:Y:S02]  /*0200*/  CS2R R106, SRZ ;  /* 0x00000000006a7805 */ /* 0x000fe4000001ff00 */
[----:B------:R-:W-:Y:S02]  /*0210*/  CS2R R100, SRZ ;  /* 0x0000000000647805 */ /* 0x000fe4000001ff00 */
[----:B------:R-:W-:Y:S02]  /*0220*/  CS2R R102, SRZ ;  /* 0x0000000000667805 */ /* 0x000fe4000001ff00 */
[----:B------:R-:W-:-:S02]  /*0230*/  CS2R R96, SRZ ;  /* 0x0000000000607805 */ /* 0x000fc4000001ff00 */
[----:B-1----:R-:W-:-:S04]  /*0240*/  MOV R3, UR4 ;  /* 0x0000000400037c02 */ /* 0x002fc80008000f00 */
[----:B------:R-:W-:Y:S02]  /*0250*/  ISETP.GE.AND P4, PT, R3, UR5, PT ;  /* 0x0000000503007c0c */ /* 0x000fe4000bf86270 */
        /* <DEDUP_REMOVED lines=27> */
[----:B0-----:R-:W-:Y:S06]  /*0410*/  @P4 BRA `(.L_x_299) ;  /* 0x000000c000084947 */ /* 0x001fec0003800000 */
[----:B------:R-:W0:Y:S01]  /*0420*/  LDCU.U8 UR4, c[0x0][0x410] ;  /* 0x00008200ff0477ac */ /* 0x000e220008000000 */
        /* <DEDUP_REMOVED lines=48> */
[----:B------:R-:W-:-:S02]  /*0730*/  P2R R148, PR, RZ, 0x1 ;  /* 0x00000001ff947803 */ /* 0x000fc40000000000 */
[----:B------:R-:W-:Y:S02]  /*0740*/  CS2R R44, SRZ ;  /* 0x00000000002c7805 */ /* 0x000fe4000001ff00 */
[----:B------:R-:W-:Y:S01]  /*0750*/  CS2R R46, SRZ ;  /* 0x00000000002e7805 */ /* 0x000fe2000001ff00 */
[----:B------:R-:W-:Y:S01]  /*0760*/  UPLOP3.LUT UP1, UPT, UPT, UPT, UPT, 0x40, 0x4 ;  /* 0x000000000004789c */ /* 0x000fe20003f2e870 */
[----:B------:R-:W0:Y:S01]  /*0770*/  LDCU UR14, c[0x0][0x408] ;  /* 0x00008100ff0e77ac */ /* 0x000e220008000800 */
[----:B------:R-:W1:Y:S01]  /*0780*/  LDCU UR9, c[0x0][0x400] ;  /* 0x00008000ff0977ac */ /* 0x000e620008000800 */
[----:B------:R-:W2:Y:S01]  /*0790*/  LDCU.64 UR6, c[0x0][0x478] ;  /* 0x00008f00ff0677ac */ /* 0x000ea20008000a00 */
[----:B------:R-:W3:Y:S01]  /*07a0*/  LDCU.64 UR16, c[0x0][0x438] ;  /* 0x00008700ff1077ac */ /* 0x000ee20008000a00 */
[----:B------:R-:W4:Y:S06]  /*07b0*/  LDCU.64 UR12, c[0x0][0x470] ;  /* 0x00008e00ff0c77ac */ /* 0x000f2c0008000a00 */
.L_x_350:
[----:B0-234-:R-:W0:Y:S01]  /*07c0*/  LDC.64 R140, c[0x0][0x3c0] ;  /* 0x0000f000ff8c7b82 */ /* 0x01de220000000a00 */
[----:B------:R-:W-:-:S07]  /*07d0*/  ISETP.NE.AND P4, PT, R148, RZ, PT ;  /* 0x000000ff9400720c */ /* 0x000fce0003f85270 */
[----:B------:R-:W1:Y:S01]  /*07e0*/  LDC R0, c[0x0][0x388] ;  /* 0x0000e200ff007b82 */ /* 0x000e620000000800 */
[----:B0-----:R-:W-:-:S07]  /*07f0*/  IMAD.WIDE R142, R3, 0x4, R140 ;  /* 0x00000004038e7825 */ /* 0x001fce00078e028c */
[----:B------:R-:W0:Y:S01]  /*0800*/  LDC.64 R140, c[0x0][0x3c8] ;  /* 0x0000f200ff8c7b82 */ /* 0x000e220000000a00 */
[----:B------:R-:W2:Y:S01]  /*0810*/  LDG.E R142, desc[UR10][R142.64] ;  /* 0x0000000a8e8e7981 */ /* 0x000ea2000c1e1900 */
[C---:B------:R-:W-:Y:S01]  /*0820*/  ISETP.GE.U32.AND P0, PT, R2.reuse, 0x200, PT ;  /* 0x000002000200780c */ /* 0x040fe20003f06070 */
[----:B-1----:R-:W-:Y:S01]  /*0830*/  IMAD R20, R3, R0, RZ ;  /* 0x0000000003147224 */ /* 0x002fe200078e02ff */
[C---:B------:R-:W-:Y:S02]  /*0840*/  ISETP.GE.U32.AND P1, PT, R2.reuse, 0x300, PT ;  /* 0x000003000200780c */ /* 0x040fe40003f26070 */
[----:B------:R-:W-:Y:S02]  /*0850*/  ISETP.GE.U32.AND P3, PT, R2, 0x400, PT ;  /* 0x000004000200780c */ /* 0x000fe40003f66070 */
[----:B------:R-:W-:-:S04]  /*0860*/  SHF.R.S32.HI R145, RZ, 0x1f, R20 ;  /* 0x0000001fff917819 */ /* 0x000fc80000011414 */
[----:B------:R-:W-:Y:S01]  /*0870*/  LEA.HI R145, R145, R20, RZ, 0x3 ;  /* 0x0000001491917211 */ /* 0x000fe200078f18ff */
[----:B------:R-:W-:Y:S03]  /*0880*/  BSSY.RECONVERGENT B0, `(.L_x_300) ;  /* 0x0000075000007945 */ /* 0x000fe60003800200 */
[----:B------:R-:W-:Y:S01]  /*0890*/  LEA.HI.SX32 R20, R145, R216, 0x1d ;  /* 0x000000d891147211 */ /* 0x000fe200078feaff */
[----:B0-----:R-:W-:-:S05]  /*08a0*/  IMAD.WIDE R140, R3, 0x4, R140 ;  /* 0x00000004038c7825 */ /* 0x001fca00078e028c */
[----:B-----5:R0:W5:Y:S01]  /*08b0*/  LDG.E R157, desc[UR10][R140.64] ;  /* 0x0000000a8c9d7981 */ /* 0x020162000c1e1900 */
[----:B------:R-:W-:Y:S02]  /*08c0*/  HFMA2 R186, -RZ, RZ, 0, 0 ;  /* 0x00000000ffba7431 */ /* 0x000fe400000001ff */
[----:B------:R-:W-:Y:S02]  /*08d0*/  IMAD.MOV.U32 R155, RZ, RZ, RZ ;  /* 0x000000ffff9b7224 */ /* 0x000fe400078e00ff */
[----:B------:R-:W-:Y:S01]  /*08e0*/  IMAD.MOV.U32 R187, RZ, RZ, R20 ;  /* 0x000000ffffbb7224 */ /* 0x000fe200078e0014 */
[----:B--2---:R-:W-:Y:S01]  /*08f0*/  FSEL R154, R142, RZ, !P4 ;  /* 0x000000ff8e9a7208 */ /* 0x004fe20006000000 */
[----:B0-----:R-:W-:Y:S06]  /*0900*/  @!P2 BRA `(.L_x_301) ;  /* 0x0000000400b0a947 */ /* 0x001fec0003800000 */
[----:B------:R-:W0:Y:S08]  /*0910*/  LDC.64 R140, c[0x0][0x3a8] ;  /* 0x0000ea00ff8c7b82 */ /* 0x000e300000000a00 */
[----:B------:R-:W1:Y:S01]  /*0920*/  LDC.64 R144, c[0x0][0x428] ;  /* 0x00010a00ff907b82 */ /* 0x000e620000000a00 */
[----:B---3--:R-:W-:-:S07]  /*0930*/  ISETP.NE.U32.AND P2, PT, RZ, UR16, PT ;  /* 0x00000010ff007c0c */ /* 0x008fce000bf45070 */
[----:B------:R-:W2:Y:S01]  /*0940*/  LDC.64 R150, c[0x0][0x3b0] ;  /* 0x0000ec00ff967b82 */ /* 0x000ea20000000a00 */
[----:B0-----:R-:W-:-:S06]  /*0950*/  IMAD.WIDE.U32 R140, R20, 0x10, R140 ;  /* 0x00000010148c7825 */ /* 0x001fcc00078e008c */
[----:B------:R-:W3:Y:S01]  /*0960*/  LDG.E.128 R140, desc[UR10][R140.64] ;  /* 0x0000000a8c8c7981 */ /* 0x000ee2000c1e1d00 */
[----:B-1----:R-:W-:Y:S01]  /*0970*/  IMAD.WIDE.U32 R144, R20, 0x10, R144 ;  /* 0x0000001014907825 */ /* 0x002fe200078e0090 */
[----:B------:R-:W-:-:S05]  /*0980*/  ISETP.NE.AND.EX P2, PT, RZ, UR17, PT, P2 ;  /* 0x00000011ff007c0c */ /* 0x000fca000bf45320 */
[----:B------:R-:W3:Y:S01]  /*0990*/  LDG.E.128 R144, desc[UR10][R144.64] ;  /* 0x0000000a90907981 */ /* 0x000ee2000c1e1d00 */
[----:B----4-:R-:W-:Y:S01]  /*09a0*/  ISETP.NE.U32.AND P4, PT, RZ, UR12, PT ;  /* 0x0000000cff007c0c */ /* 0x010fe2000bf85070 */
[----:B--2---:R-:W-:-:S03]  /*09b0*/  IMAD.WIDE.U32 R150, R20, 0x8, R150 ;  /* 0x0000000814967825 */ /* 0x004fc600078e0096 */
[----:B------:R-:W-:Y:S02]  /*09c0*/  ISETP.NE.AND.EX P4, PT, RZ, UR13, PT, P4 ;  /* 0x0000000dff007c0c */ /* 0x000fe4000bf85340 */
[----:B------:R-:W5:Y:S01]  /*09d0*/  LDG.E.64 R214, desc[UR10][R150.64] ;  /* 0x0000000a96d67981 */ /* 0x000f62000c1e1b00 */
[----:B------:R-:W0:Y:S10]  /*09e0*/  @P2 LDC.64 R152, c[0x0][0x438] ;  /* 0x00010e00ff982b82 */ /* 0x000e340000000a00 */
[----:B------:R-:W1:Y:S01]  /*09f0*/  @P4 LDC.64 R148, c[0x0][0x3b8] ;  /* 0x0000ee00ff944b82 */ /* 0x000e620000000a00 */
[----:B0-----:R-:W-:-:S05]  /*0a00*/  @P2 IMAD.WIDE.U32 R152, R20, 0x10, R152 ;  /* 0x0000001014982825 */ /* 0x001fca00078e0098 */
[----:B------:R-:W5:Y:S01]  /*0a10*/  @P2 LDG.E.128 R40, desc[UR10][R152.64] ;  /* 0x0000000a98282981 */ /* 0x000f62000c1e1d00 */
[----:B------:R-:W-:Y:S01]  /*0a20*/  SHF.L.U32 R205, R108, 0x10, RZ ;  /* 0x000000106ccd7819 */ /* 0x000fe200000006ff */
[----:B------:R-:W-:Y:S01]  /*0a30*/  IMAD.U32 R204, R7, 0x10000, RZ ;  /* 0x0001000007cc7824 */ /* 0x000fe200078e00ff */
[----:B------:R-:W-:Y:S01]  /*0a40*/  SHF.L.U32 R200, R6, 0x10, RZ ;  /* 0x0000001006c87819 */ /* 0x000fe200000006ff */
[----:B------:R-:W-:Y:S02]  /*0a50*/  IMAD.U32 R201, R109, 0x10000, RZ ;  /* 0x000100006dc97824 */ /* 0x000fe400078e00ff */
[----:B-1----:R-:W-:Y:S01]  /*0a60*/  @P4 IMAD.WIDE.U32 R148, R20, 0x8, R148 ;  /* 0x0000000814944825 */ /* 0x002fe200078e0094 */
[----:B------:R-:W-:-:S04]  /*0a70*/  SHF.L.U32 R197, R110, 0x10, RZ ;  /* 0x000000106ec57819 */ /* 0x000fc800000006ff */
[----:B------:R0:W5:Y:S01]  /*0a80*/  @P4 LDG.E.64 R224, desc[UR10][R148.64] ;  /* 0x0000000a94e04981 */ /* 0x000162000c1e1b00 */
[----:B------:R-:W-:Y:S01]  /*0a90*/  IMAD.U32 R158, R111, 0x10000, RZ ;  /* 0x000100006f9e7824 */ /* 0x000fe200078e00ff */
[C---:B---3--:R-:W-:Y:S02]  /*0aa0*/  SHF.L.U32 R159, R140.reuse, 0x10, RZ ;  /* 0x000000108c9f7819 */ /* 0x048fe400000006ff */
[----:B------:R-:W-:Y:S01]  /*0ab0*/  PRMT R155, R140, 0x7632, R155 ;  /* 0x000076328c9b7816 */ /* 0x000fe2000000009b */
[----:B------:R-:W-:Y:S02]  /*0ac0*/  IMAD.U32 R161, R141, 0x10000, RZ ;  /* 0x000100008da17824 */ /* 0x000fe400078e00ff */
[----:B------:R-:W-:Y:S01]  /*0ad0*/  FADD.FTZ R140, -R154, R159 ;  /* 0x0000009f9a8c7221 */ /* 0x000fe20000010100 */
[----:B------:R-:W-:-:S03]  /*0ae0*/  SHF.L.U32 R187, R142, 0x10, RZ ;  /* 0x000000108ebb7819 */ /* 0x000fc600000006ff */
[----:B-----5:R-:W-:Y:S01]  /*0af0*/  FMUL.FTZ R207, R157, R140 ;  /* 0x0000008c9dcf7220 */ /* 0x020fe20000410000 */
[C---:B------:R-:W-:Y:S01]  /*0b00*/  FADD.FTZ R140, -R154.reuse, R161 ;  /* 0x000000a19a8c7221 */ /* 0x040fe20000010100 */
[C---:B------:R-:W-:Y:S01]  /*0b10*/  PRMT R186, R143.reuse, 0x7632, R186 ;  /* 0x000076328fba7816 */ /* 0x040fe200000000ba */
[----:B------:R-:W-:Y:S02]  /*0b20*/  IMAD.U32 R143, R143, 0x10000, RZ ;  /* 0x000100008f8f7824 */ /* 0x000fe400078e00ff */
[----:B------:R-:W-:Y:S01]  /*0b30*/  FMUL.FTZ R203, R157, R140 ;  /* 0x0000008c9dcb7220 */ /* 0x000fe20000410000 */
[C---:B------:R-:W-:Y:S01]  /*0b40*/  FADD.FTZ R140, -R154.reuse, R187 ;  /* 0x000000bb9a8c7221 */ /* 0x040fe20000010100 */
[----:B------:R-:W-:Y:S02]  /*0b50*/  PRMT R160, R141, 0x7632, R160 ;  /* 0x000076328da07816 */ /* 0x000fe400000000a0 */
[----:B------:R-:W-:Y:S01]  /*0b60*/  SHF.L.U32 R155, R155, 0x10, RZ ;  /* 0x000000109b9b7819 */ /* 0x000fe200000006ff */
[----:B------:R-:W-:Y:S01]  /*0b70*/  FMUL.FTZ R199, R157, R140 ;  /* 0x0000008c9dc77220 */ /* 0x000fe20000410000 */
[----:B------:R-:W-:Y:S01]  /*0b80*/  FADD.FTZ R140, -R154, R143 ;  /* 0x0000008f9a8c7221 */ /* 0x000fe20000010100 */
[----:B------:R-:W-:-:S02]  /*0b90*/  PRMT R141, R144, 0x7632, R141 ;  /* 0x00007632908d7816 */ /* 0x000fc4000000008d */
[----:B------:R-:W-:Y:S01]  /*0ba0*/  SHF.L.U32 R143, R160, 0x10, RZ ;  /* 0x00000010a08f7819 */ /* 0x000fe200000006ff */
[----:B------:R-:W-:Y:S01]  /*0bb0*/  FADD.FTZ R206, -R154, R155 ;  /* 0x0000009b9ace7221 */ /* 0x000fe20000010100 */
[----:B------:R-:W-:Y:S01]  /*0bc0*/  IMAD.U32 R144, R144, 0x10000, RZ ;  /* 0x0001000090907824 */ /* 0x000fe200078e00ff */
[----:B------:R-:W-:Y:S01]  /*0bd0*/  PRMT R162, R142, 0x7632, R162 ;  /* 0x000076328ea27816 */ /* 0x000fe200000000a2 */
[----:B------:R-:W-:Y:S01]  /*0be0*/  IMAD.U32 R141, R141, 0x10000, RZ ;  /* 0x000100008d8d7824 */ /* 0x000fe200078e00ff */
[----:B------:R-:W-:Y:S01]  /*0bf0*/  PRMT R142, R145, 0x7632, R142 ;  /* 0x00007632918e7816 */ /* 0x000fe2000000008e */
[----:B------:R-:W-:Y:S01]  /*0c00*/  FADD.FTZ R202, -R154, R143 ;  /* 0x0000008f9aca7221 */ /* 0x000fe20000010100 */
[----:B------:R-:W-:Y:S01]  /*0c10*/  FMUL.FTZ R206, R157, R206 ;  /* 0x000000ce9dce7220 */ /* 0x000fe20000410000 */
[----:B------:R-:W-:Y:S01]  /*0c20*/  FMUL.FTZ R205, R205, R144 ;  /* 0x00000090cdcd7220 */ /* 0x000fe20000410000 */
[----:B------:R-:W-:Y:S01]  /*0c30*/  SHF.L.U32 R145, R145, 0x10, RZ ;  /* 0x0000001091917819 */ /* 0x000fe200000006ff */
[----:B------:R-:W-:-:S02]  /*0c40*/  IMAD.U32 R142, R142, 0x10000, RZ ;  /* 0x000100008e8e7824 */ /* 0x000fc400078e00ff */
[-C--:B------:R-:W-:Y:S01]  /*0c50*/  FMUL.FTZ R204, R204, R141.reuse ;  /* 0x0000008dcccc7220 */ /* 0x080fe20000410000 */
[----:B------:R-:W-:Y:S01]  /*0c60*/  FADD.FTZ R73, R73, R141 ;  /* 0x0000008d49497221 */ /* 0x000fe20000010000 */
[----:B------:R-:W-:Y:S01]  /*0c70*/  FMUL.FTZ R202, R157, R202 ;  /* 0x000000ca9dca7220 */ /* 0x000fe20000410000 */
[----:B------:R-:W-:Y:S01]  /*0c80*/  FFMA.FTZ R105, R206, R141, R105 ;  /* 0x0000008dce697223 */ /* 0x000fe20000010069 */
[----:B------:R-:W-:Y:S01]  /*0c90*/  FADD.FTZ R141, RZ, R205 ;  /* 0x000000cdff8d7221 */ /* 0x000fe20000010000 */
[----:B------:R-:W-:Y:S01]  /*0ca0*/  FFMA.FTZ R143, R207, R205, RZ ;  /* 0x000000cdcf8f7223 */ /* 0x000fe200000100ff */
[----:B------:R-:W-:Y:S01]  /*0cb0*/  FMUL.FTZ R159, R157, R140 ;  /* 0x0000008c9d9f7220 */ /* 0x000fe20000410000 */
[-C--:B------:R-:W-:Y:S01]  /*0cc0*/  FMUL.FTZ R200, R200, R142.reuse ;  /* 0x0000008ec8c87220 */ /* 0x080fe20000410000 */
[----:B------:R-:W-:Y:S01]  /*0cd0*/  FADD.FTZ R75, R75, R142 ;  /* 0x0000008e4b4b7221 */ /* 0x000fe20000010000 */
[----:B------:R-:W-:Y:S01]  /*0ce0*/  FFMA.FTZ R107, R202, R142, R107 ;  /* 0x0000008eca6b7223 */ /* 0x000fe2000001006b */
[-C--:B------:R-:W-:Y:S01]  /*0cf0*/  FMUL.FTZ R201, R201, R145.reuse ;  /* 0x00000091c9c97220 */ /* 0x080fe20000410000 */
[----:B------:R-:W-:Y:S01]  /*0d00*/  FADD.FTZ R140, R141, R204 ;  /* 0x000000cc8d8c7221 */ /* 0x000fe20000010000 */
[----:B------:R-:W-:Y:S01]  /*0d10*/  FFMA.FTZ R142, R206, R204, R143 ;  /* 0x000000ccce8e7223 */ /* 0x000fe2000001008f */
[----:B------:R-:W-:Y:S01]  /*0d20*/  FADD.FTZ R74, R74, R145 ;  /* 0x000000914a4a7221 */ /* 0x000fe20000010000 */
[C---:B------:R-:W-:Y:S01]  /*0d30*/  FFMA.FTZ R106, R203.reuse, R145, R106 ;  /* 0x00000091cb6a7223 */ /* 0x040fe2000001006a */
[C---:B0-----:R-:W-:Y:S01]  /*0d40*/  PRMT R148, R146.reuse, 0x7632, R148 ;  /* 0x0000763292947816 */ /* 0x041fe20000000094 */
[----:B------:R-:W-:Y:S01]  /*0d50*/  IMAD.U32 R146, R146, 0x10000, RZ ;  /* 0x0001000092927824 */ /* 0x000fe200078e00ff */
[----:B------:R-:W-:Y:S01]  /*0d60*/  SHF.L.U32 R145, R162, 0x10, RZ ;  /* 0x00000010a2917819 */ /* 0x000fe200000006ff */
[----:B------:R-:W-:Y:S01]  /*0d70*/  FADD.FTZ R141, R140, R201 ;  /* 0x000000c98c8d7221 */ /* 0x000fe20000010000 */
[----:B------:R-:W-:Y:S01]  /*0d80*/  FFMA.FTZ R143, R203, R201, R142 ;  /* 0x000000c9cb8f7223 */ /* 0x000fe2000001008e */
[----:B------:R-:W-:-:S02]  /*0d90*/  PRMT R149, R147, 0x7632, R149 ;  /* 0x0000763293957816 */ /* 0x000fc40000000095 */
[----:B------:R-:W-:Y:S01]  /*0da0*/  SHF.L.U32 R147, R147, 0x10, RZ ;  /* 0x0000001093937819 */ /* 0x000fe200000006ff */
        /* <DEDUP_REMOVED lines=9> */
[----:B------:R-:W-:-:S02]  /*0e40*/  IMAD.U32 R147, R186, 0x10000, RZ ;  /* 0x00010000ba937824 */ /* 0x000fc400078e00ff */
[----:B------:R-:W-:Y:S01]  /*0e50*/  FMUL.FTZ R160, R160, R148 ;  /* 0x00000094a0a07220 */ /* 0x000fe20000410000 */
[----:B------:R-:W-:Y:S01]  /*0e60*/  FMUL.FTZ R198, R157, R198 ;  /* 0x000000c69dc67220 */ /* 0x000fe20000410000 */
[----:B------:R-:W-:Y:S01]  /*0e70*/  FADD.FTZ R141, R140, R197 ;  /* 0x000000c58c8d7221 */ /* 0x000fe20000010000 */
[----:B------:R-:W-:Y:S01]  /*0e80*/  FFMA.FTZ R143, R199, R197, R142 ;  /* 0x000000c5c78f7223 */ /* 0x000fe2000001008e */
[----:B------:R-:W-:Y:S01]  /*0e90*/  FADD.FTZ R72, R72, R144 ;  /* 0x0000009048487221 */ /* 0x000fe20000010000 */
[----:B------:R-:W-:Y:S01]  /*0ea0*/  FFMA.FTZ R104, R207, R144, R104 ;  /* 0x00000090cf687223 */ /* 0x000fe20000010068 */
[----:B------:R-:W-:Y:S02]  /*0eb0*/  IMAD.U32 R161, R4, 0x10000, RZ ;  /* 0x0001000004a17824 */ /* 0x000fe400078e00ff */
[----:B------:R-:W-:Y:S01]  /*0ec0*/  FADD.FTZ R162, -R154, R147 ;  /* 0x000000939aa27221 */ /* 0x000fe20000010100 */
[----:B------:R-:W-:Y:S02]  /*0ed0*/  IMAD.U32 R144, R149, 0x10000, RZ ;  /* 0x0001000095907824 */ /* 0x000fe400078e00ff */
        /* <DEDUP_REMOVED lines=15> */
.L_x_301:
[----:B---34-:R-:W-:Y:S05]  /*0fd0*/  BSYNC.RECONVERGENT B0 ;  /* 0x0000000000007941 */ /* 0x018fea0003800200 */
.L_x_300:
[----:B------:R-:W-:Y:S04]  /*0fe0*/  BSSY.RECONVERGENT B0, `(.L_x_302) ;  /* 0x000006e000007945 */ /* 0x000fe80003800200 */
[----:B------:R-:W-:Y:S05]  /*0ff0*/  @!P0 BRA `(.L_x_303) ;  /* 0x0000000400b08947 */ /* 0x000fea0003800000 */
[----:B------:R-:W0:Y:S08]  /*1000*/  LDC.64 R24, c[0x0][0x3a8] ;  /* 0x0000ea00ff187b82 */ /* 0x000e300000000a00 */
[----:B------:R-:W1:Y:S01]  /*1010*/  LDC.64 R22, c[0x0][0x428] ;  /* 0x00010a00ff167b82 */ /* 0x000e620000000a00 */
[----:B------:R-:W-:Y:S02]  /*1020*/  ISETP.NE.U32.AND P4, PT, RZ, UR12, PT ;  /* 0x0000000cff007c0c */ /* 0x000fe4000bf85070 */
[----:B------:R-:W-:-:S05]  /*1030*/  ISETP.NE.U32.AND P2, PT, RZ, UR16, PT ;  /* 0x00000010ff007c0c */ /* 0x000fca000bf45070 */
[----:B------:R-:W2:Y:S01]  /*1040*/  LDC.64 R32, c[0x0][0x3b0] ;  /* 0x0000ec00ff207b82 */ /* 0x000ea20000000a00 */
[----:B0-----:R-:W-:-:S06]  /*1050*/  IMAD.WIDE.U32 R24, R187, 0x10, R24 ;  /* 0x00000010bb187825 */ /* 0x001fcc00078e0018 */
[----:B------:R-:W3:Y:S01]  /*1060*/  LDG.E.128 R24, desc[UR10][R24.64] ;  /* 0x0000000a18187981 */ /* 0x000ee2000c1e1d00 */
[----:B-1----:R-:W-:-:S06]  /*1070*/  IMAD.WIDE.U32 R28, R187, 0x10, R22 ;  /* 0x00000010bb1c7825 */ /* 0x002fcc00078e0016 */
[----:B------:R-:W4:Y:S01]  /*1080*/  LDG.E.128 R28, desc[UR10][R28.64] ;  /* 0x0000000a1c1c7981 */ /* 0x000f22000c1e1d00 */
[----:B------:R-:W-:Y:S01]  /*1090*/  ISETP.NE.AND.EX P4, PT, RZ, UR13, PT, P4 ;  /* 0x0000000dff007c0c */ /* 0x000fe2000bf85340 */
[----:B--2---:R-:W-:Y:S01]  /*10a0*/  IMAD.WIDE.U32 R32, R187, 0x8, R32 ;  /* 0x00000008bb207825 */ /* 0x004fe200078e0020 */
[----:B------:R-:W-:-:S04]  /*10b0*/  ISETP.NE.AND.EX P2, PT, RZ, UR17, PT, P2 ;  /* 0x00000011ff007c0c */ /* 0x000fc8000bf45320 */
[----:B------:R-:W5:Y:S07]  /*10c0*/  LDG.E.64 R212, desc[UR10][R32.64] ;  /* 0x0000000a20d47981 */ /* 0x000f6e000c1e1b00 */
[----:B------:R-:W0:Y:S08]  /*10d0*/  @P4 LDC.64 R22, c[0x0][0x3b8] ;  /* 0x0000ee00ff164b82 */ /* 0x000e300000000a00 */
[----:B------:R-:W1:Y:S01]  /*10e0*/  @P2 LDC.64 R34, c[0x0][0x438] ;  /* 0x00010e00ff222b82 */ /* 0x000e620000000a00 */
[----:B0-----:R-:W-:-:S05]  /*10f0*/  @P4 IMAD.WIDE.U32 R22, R187, 0x8, R22 ;  /* 0x00000008bb164825 */ /* 0x001fca00078e0016 */
[----:B------:R0:W5:Y:S01]  /*1100*/  @P4 LDG.E.64 R222, desc[UR10][R22.64] ;  /* 0x0000000a16de4981 */ /* 0x000162000c1e1b00 */
[----:B-1----:R-:W-:-:S05]  /*1110*/  @P2 IMAD.WIDE.U32 R34, R187, 0x10, R34 ;  /* 0x00000010bb222825 */ /* 0x002fca00078e0022 */
[----:B------:R4:W5:Y:S01]  /*1120*/  @P2 LDG.E.128 R36, desc[UR10][R34.64] ;  /* 0x0000000a22242981 */ /* 0x000962000c1e1d00 */
[----:B0-----:R-:W-:Y:S01]  /*1130*/  IMAD.U32 R23, R120, 0x10000, RZ ;  /* 0x0001000078177824 */ /* 0x001fe200078e00ff */
[----:B------:R-:W-:Y:S01]  /*1140*/  SHF.L.U32 R147, R8, 0x10, RZ ;  /* 0x0000001008937819 */ /* 0x000fe200000006ff */
[----:B------:R-:W-:Y:S02]  /*1150*/  VIADD R187, R187, 0x100 ;  /* 0x00000100bbbb7836 */ /* 0x000fe40000000000 */
[----:B---3--:R-:W-:Y:S01]  /*1160*/  IMAD.U32 R21, R24, 0x10000, RZ ;  /* 0x0001000018157824 */ /* 0x008fe200078e00ff */
[C---:B------:R-:W-:Y:S02]  /*1170*/  PRMT R141, R25.reuse, 0x7632, R141 ;  /* 0x00007632198d7816 */ /* 0x040fe4000000008d */
[----:B------:R-:W-:Y:S01]  /*1180*/  SHF.L.U32 R25, R25, 0x10, RZ ;  /* 0x0000001019197819 */ /* 0x000fe200000006ff */
[----:B------:R-:W-:Y:S01]  /*1190*/  FADD.FTZ R22, -R154, R21 ;  /* 0x000000159a167221 */ /* 0x000fe20000010100 */
[----:B------:R-:W-:-:S02]  /*11a0*/  PRMT R140, R24, 0x7632, R140 ;  /* 0x00007632188c7816 */ /* 0x000fc4000000008c */
[C---:B----4-:R-:W-:Y:S01]  /*11b0*/  PRMT R34, R28.reuse, 0x7632, R34 ;  /* 0x000076321c227816 */ /* 0x050fe20000000022 */
[----:B-----5:R-:W-:Y:S01]  /*11c0*/  FMUL.FTZ R21, R157, R22 ;  /* 0x000000169d157220 */ /* 0x020fe20000410000 */
[----:B------:R-:W-:Y:S01]  /*11d0*/  SHF.L.U32 R28, R28, 0x10, RZ ;  /* 0x000000101c1c7819 */ /* 0x000fe200000006ff */
[----:B------:R-:W-:Y:S02]  /*11e0*/  IMAD.U32 R143, R26, 0x10000, RZ ;  /* 0x000100001a8f7824 */ /* 0x000fe400078e00ff */
[----:B------:R-:W-:Y:S01]  /*11f0*/  FADD.FTZ R24, -R154, R25 ;  /* 0x000000199a187221 */ /* 0x000fe20000010100 */
[----:B------:R-:W-:Y:S02]  /*1200*/  PRMT R142, R26, 0x7632, R142 ;  /* 0x000076321a8e7816 */ /* 0x000fe4000000008e */
[----:B------:R-:W-:Y:S01]  /*1210*/  PRMT R32, R29, 0x7632, R32 ;  /* 0x000076321d207816 */ /* 0x000fe20000000020 */
[-C--:B------:R-:W-:Y:S01]  /*1220*/  FMUL.FTZ R22, R23, R28.reuse ;  /* 0x0000001c17167220 */ /* 0x080fe20000410000 */
[----:B------:R-:W-:Y:S01]  /*1230*/  SHF.L.U32 R26, R121, 0x10, RZ ;  /* 0x00000010791a7819 */ /* 0x000fe200000006ff */
[----:B------:R-:W-:Y:S01]  /*1240*/  FADD.FTZ R64, R64, R28 ;  /* 0x0000001c40407221 */ /* 0x000fe20000010000 */
[----:B------:R-:W-:Y:S01]  /*1250*/  FFMA.FTZ R96, R21, R28, R96 ;  /* 0x0000001c15607223 */ /* 0x000fe20000010060 */
[----:B------:R-:W-:Y:S01]  /*1260*/  SHF.L.U32 R145, R27, 0x10, RZ ;  /* 0x000000101b917819 */ /* 0x000fe200000006ff */
[----:B------:R-:W-:-:S02]  /*1270*/  IMAD.U32 R29, R29, 0x10000, RZ ;  /* 0x000100001d1d7824 */ /* 0x000fc400078e00ff */
[----:B------:R-:W-:Y:S01]  /*1280*/  FMUL.FTZ R23, R157, R24 ;  /* 0x000000189d177220 */ /* 0x000fe20000410000 */
[----:B------:R-:W-:Y:S01]  /*1290*/  FADD.FTZ R28, -R154, R143 ;  /* 0x0000008f9a1c7221 */ /* 0x000fe20000010100 */
[----:B------:R-:W-:Y:S01]  /*12a0*/  PRMT R35, R30, 0x7632, R35 ;  /* 0x000076321e237816 */ /* 0x000fe20000000023 */
[-C--:B------:R-:W-:Y:S01]  /*12b0*/  FMUL.FTZ R24, R26, R29.reuse ;  /* 0x0000001d1a187220 */ /* 0x080fe20000410000 */
[----:B------:R-:W-:Y:S01]  /*12c0*/  PRMT R144, R27, 0x7632, R144 ;  /* 0x000076321b907816 */ /* 0x000fe20000000090 */
[----:B------:R-:W-:Y:S01]  /*12d0*/  IMAD.U32 R27, R122, 0x10000, RZ ;  /* 0x000100007a1b7824 */ /* 0x000fe200078e00ff */
[----:B------:R-:W-:Y:S01]  /*12e0*/  SHF.L.U32 R30, R30, 0x10, RZ ;  /* 0x000000101e1e7819 */ /* 0x000fe200000006ff */
[----:B------:R-:W-:Y:S01]  /*12f0*/  FADD.FTZ R66, R66, R29 ;  /* 0x0000001d42427221 */ /* 0x000fe20000010000 */
[----:B------:R-:W-:Y:S01]  /*1300*/  FFMA.FTZ R98, R23, R29, R98 ;  /* 0x0000001d17627223 */ /* 0x000fe20000010062 */
[----:B------:R-:W-:Y:S01]  /*1310*/  FMUL.FTZ R25, R157, R28 ;  /* 0x0000001c9d197220 */ /* 0x000fe20000410000 */
[C---:B------:R-:W-:Y:S01]  /*1320*/  PRMT R146, R31.reuse, 0x7632, R146 ;  /* 0x000076321f927816 */ /* 0x040fe20000000092 */
[----:B------:R-:W-:-:S02]  /*1330*/  IMAD.U32 R33, R31, 0x10000, RZ ;  /* 0x000100001f217824 */ /* 0x000fc400078e00ff */
[----:B------:R-:W-:Y:S01]  /*1340*/  FADD.FTZ R28, -R154, R145 ;  /* 0x000000919a1c7221 */ /* 0x000fe20000010100 */
[----:B------:R-:W-:Y:S01]  /*1350*/  IMAD.U32 R29, R140, 0x10000, RZ ;  /* 0x000100008c1d7824 */ /* 0x000fe200078e00ff */
[----:B------:R-:W-:Y:S01]  /*1360*/  SHF.L.U32 R31, R123, 0x10, RZ ;  /* 0x000000107b1f7819 */ /* 0x000fe200000006ff */
[-C--:B------:R-:W-:Y:S01]  /*1370*/  FMUL.FTZ R26, R27, R30.reuse ;  /* 0x0000001e1b1a7220 */ /* 0x080fe20000410000 */
[----:B------:R-:W-:Y:S01]  /*1380*/  FADD.FTZ R60, R60, R30 ;  /* 0x0000001e3c3c7221 */ /* 0x000fe20000010000 */
[----:B------:R-:W-:Y:S01]  /*1390*/  FFMA.FTZ R92, R25, R30, R92 ;  /* 0x0000001e195c7223 */ /* 0x000fe2000001005c */
[----:B------:R-:W-:Y:S01]  /*13a0*/  FMUL.FTZ R27, R157, R28 ;  /* 0x0000001c9d1b7220 */ /* 0x000fe20000410000 */
[----:B------:R-:W-:Y:S01]  /*13b0*/  FADD.FTZ R30, -R154, R29 ;  /* 0x0000001d9a1e7221 */ /* 0x000fe20000010100 */
[-C--:B------:R-:W-:Y:S01]  /*13c0*/  FMUL.FTZ R28, R31, R33.reuse ;  /* 0x000000211f1c7220 */ /* 0x080fe20000410000 */
[----:B------:R-:W-:Y:S01]  /*13d0*/  SHF.L.U32 R31, R11, 0x10, RZ ;  /* 0x000000100b1f7819 */ /* 0x000fe200000006ff */
[----:B------:R-:W-:Y:S01]  /*13e0*/  FADD.FTZ R62, R62, R33 ;  /* 0x000000213e3e7221 */ /* 0x000fe20000010000 */
[----:B------:R-:W-:Y:S01]  /*13f0*/  SHF.L.U32 R34, R34, 0x10, RZ ;  /* 0x0000001022227819 */ /* 0x000fe200000006ff */
[----:B------:R-:W-:Y:S01]  /*1400*/  FFMA.FTZ R94, R27, R33, R94 ;  /* 0x000000211b5e7223 */ /* 0x000fe2000001005e */
[----:B------:R-:W-:Y:S01]  /*1410*/  IMAD.U32 R141, R141, 0x10000, RZ ;  /* 0x000100008d8d7824 */ /* 0x000fe200078e00ff */
[----:B------:R-:W-:Y:S01]  /*1420*/  SHF.L.U32 R140, R32, 0x10, RZ ;  /* 0x00000010208c7819 */ /* 0x000fe200000006ff */
[----:B------:R-:W-:Y:S01]  /*1430*/  FMUL.FTZ R30, R157, R30 ;  /* 0x0000001e9d1e7220 */ /* 0x000fe20000410000 */
[----:B------:R-:W-:-:S02]  /*1440*/  IMAD.U32 R33, R10, 0x10000, RZ ;  /* 0x000100000a217824 */ /* 0x000fc400078e00ff */
[----:B------:R-:W-:Y:S01]  /*1450*/  FADD.FTZ R32, -R154, R141 ;  /* 0x0000008d9a207221 */ /* 0x000fe20000010100 */
[-C--:B------:R-:W-:Y:S01]  /*1460*/  FMUL.FTZ R29, R31, R34.reuse ;  /* 0x000000221f1d7220 */ /* 0x080fe20000410000 */
[----:B------:R-:W-:Y:S01]  /*1470*/  FADD.FTZ R65, R65, R34 ;  /* 0x0000002241417221 */ /* 0x000fe20000010000 */
[----:B------:R-:W-:Y:S01]  /*1480*/  FFMA.FTZ R97, R30, R34, R97 ;  /* 0x000000221e617223 */ /* 0x000fe20000010061 */
[----:B------:R-:W-:Y:S01]  /*1490*/  FMUL.FTZ R31, R33, R140 ;  /* 0x0000008c211f7220 */ /* 0x000fe20000410000 */
[----:B------:R-:W-:Y:S01]  /*14a0*/  FADD.FTZ R34, R155, R22 ;  /* 0x000000169b227221 */ /* 0x000fe20000010000 */
[----:B------:R-:W-:Y:S01]  /*14b0*/  FFMA.FTZ R33, R21, R22, R186 ;  /* 0x0000001615217223 */ /* 0x000fe200000100ba */
[----:B------:R-:W-:Y:S01]  /*14c0*/  SHF.L.U32 R145, R144, 0x10, RZ ;  /* 0x0000001090917819 */ /* 0x000fe200000006ff */
[----:B------:R-:W-:Y:S01]  /*14d0*/  FMUL.FTZ R32, R157, R32 ;  /* 0x000000209d207220 */ /* 0x000fe20000410000 */
[----:B------:R-:W-:Y:S02]  /*14e0*/  IMAD.U32 R144, R35, 0x10000, RZ ;  /* 0x0001000023907824 */ /* 0x000fe400078e00ff */
[----:B------:R-:W-:Y:S01]  /*14f0*/  FADD.FTZ R35, R34, R29 ;  /* 0x0000001d22237221 */ /* 0x000fe20000010000 */
[----:B------:R-:W-:Y:S01]  /*1500*/  FFMA.FTZ R34, R30, R29, R33 ;  /* 0x0000001d1e227223 */ /* 0x000fe20000010021 */
[----:B------:R-:W-:Y:S01]  /*1510*/  FADD.FTZ R67, R67, R140 ;  /* 0x0000008c43437221 */ /* 0x000fe20000010000 */
[----:B------:R-:W-:Y:S01]  /*1520*/  FFMA.FTZ R99, R32, R140, R99 ;  /* 0x0000008c20637223 */ /* 0x000fe20000010063 */
[----:B------:R-:W-:-:S02]  /*1530*/  IMAD.U32 R141, R142, 0x10000, RZ ;  /* 0x000100008e8d7824 */ /* 0x000fc400078e00ff */
[----:B------:R-:W-:Y:S01]  /*1540*/  FADD.FTZ R140, R35, R24 ;  /* 0x00000018238c7221 */ /* 0x000fe20000010000 */
[----:B------:R-:W-:Y:S01]  /*1550*/  FFMA.FTZ R35, R23, R24, R34 ;  /* 0x0000001817237223 */ /* 0x000fe20000010022 */
[----:B------:R-:W-:Y:S02]  /*1560*/  FADD.FTZ R142, -R154, R141 ;  /* 0x0000008d9a8e7221 */ /* 0x000fe40000010100 */
[----:B------:R-:W-:Y:S01]  /*1570*/  FADD.FTZ R141, R140, R31 ;  /* 0x0000001f8c8d7221 */ /* 0x000fe20000010000 */
[----:B------:R-:W-:Y:S02]  /*1580*/  IMAD.U32 R143, R9, 0x10000, RZ ;  /* 0x00010000098f7824 */ /* 0x000fe400078e00ff */
[----:B------:R-:W-:Y:S01]  /*1590*/  FFMA.FTZ R140, R32, R31, R35 ;  /* 0x0000001f208c7223 */ /* 0x000fe20000010023 */
[----:B------:R-:W-:Y:S01]  /*15a0*/  FMUL.FTZ R34, R157, R142 ;  /* 0x0000008e9d227220 */ /* 0x000fe20000410000 */
[----:B------:R-:W-:Y:S01]  /*15b0*/  FADD.FTZ R142, R141, R26 ;  /* 0x0000001a8d8e7221 */ /* 0x000fe20000010000 */
[----:B------:R-:W-:Y:S01]  /*15c0*/  FMUL.FTZ R33, R143, R144 ;  /* 0x000000908f217220 */ /* 0x000fe20000410000 */
[----:B------:R-:W-:Y:S01]  /*15d0*/  FFMA.FTZ R141, R25, R26, R140 ;  /* 0x0000001a198d7223 */ /* 0x000fe2000001008c */
[----:B------:R-:W-:Y:S01]  /*15e0*/  SHF.L.U32 R146, R146, 0x10, RZ ;  /* 0x0000001092927819 */ /* 0x000fe200000006ff */
[----:B------:R-:W-:Y:S01]  /*15f0*/  FADD.FTZ R156, -R154, R145 ;  /* 0x000000919a9c7221 */ /* 0x000fe20000010100 */
[----:B------:R-:W-:Y:S01]  /*1600*/  FADD.FTZ R143, R142, R33 ;  /* 0x000000218e8f7221 */ /* 0x000fe20000010000 */
[----:B------:R-:W-:-:S02]  /*1610*/  FFMA.FTZ R140, R34, R33, R141 ;  /* 0x00000021228c7223 */ /* 0x000fc4000001008d */
        /* <DEDUP_REMOVED lines=10> */
.L_x_303:
[----:B------:R-:W-:Y:S05]  /*16c0*/  BSYNC.RECONVERGENT B0 ;  /* 0x0000000000007941 */ /* 0x000fea0003800200 */
.L_x_302:
[----:B------:R-:W-:Y:S04]  /*16d0*/  BSSY.RECONVERGENT B0, `(.L_x_304) ;  /* 0x000006e000007945 */ /* 0x000fe80003800200 */
[----:B------:R-:W-:Y:S05]  /*16e0*/  @!P1 BRA `(.L_x_305) ;  /* 0x0000000400b09947 */ /* 0x000fea0003800000 */
[----:B------:R-:W0:Y:S08]  /*16f0*/  LDC.64 R140, c[0x0][0x3a8] ;  /* 0x0000ea00ff8c7b82 */ /* 0x000e300000000a00 */
[----:B------:R-:W1:Y:S01]  /*1700*/  LDC.64 R144, c[0x0][0x428] ;  /* 0x00010a00ff907b82 */ /* 0x000e620000000a00 */
[----:B------:R-:W-:-:S07]  /*1710*/  ISETP.NE.U32.AND P2, PT, RZ, UR16, PT ;  /* 0x00000010ff007c0c */ /* 0x000fce000bf45070 */
[----:B------:R-:W2:Y:S01]  /*1720*/  LDC.64 R150, c[0x0][0x3b0] ;  /* 0x0000ec00ff967b82 */ /* 0x000ea20000000a00 */
[----:B0-----:R-:W-:-:S06]  /*1730*/  IMAD.WIDE.U32 R140, R187, 0x10, R140 ;  /* 0x00000010bb8c7825 */ /* 0x001fcc00078e008c */
[----:B------:R-:W3:Y:S01]  /*1740*/  LDG.E.128 R140, desc[UR10][R140.64] ;  /* 0x0000000a8c8c7981 */ /* 0x000ee2000c1e1d00 */
[----:B-1----:R-:W-:-:S06]  /*1750*/  IMAD.WIDE.U32 R144, R187, 0x10, R144 ;  /* 0x00000010bb907825 */ /* 0x002fcc00078e0090 */
[----:B------:R-:W4:Y:S01]  /*1760*/  LDG.E.128 R144, desc[UR10][R144.64] ;  /* 0x0000000a90907981 */ /* 0x000f22000c1e1d00 */
[----:B------:R-:W-:Y:S01]  /*1770*/  ISETP.NE.AND.EX P2, PT, RZ, UR17, PT, P2 ;  /* 0x00000011ff007c0c */ /* 0x000fe2000bf45320 */
[----:B--2---:R-:W-:Y:S01]  /*1780*/  IMAD.WIDE.U32 R150, R187, 0x8, R150 ;  /* 0x00000008bb967825 */ /* 0x004fe200078e0096 */
[----:B------:R-:W-:-:S04]  /*1790*/  ISETP.NE.U32.AND P4, PT, RZ, UR12, PT ;  /* 0x0000000cff007c0c */ /* 0x000fc8000bf85070 */
[----:B------:R-:W5:Y:S01]  /*17a0*/  LDG.E.64 R208, desc[UR10][R150.64] ;  /* 0x0000000a96d07981 */ /* 0x000f62000c1e1b00 */
[----:B------:R-:W-:-:S06]  /*17b0*/  ISETP.NE.AND.EX P4, PT, RZ, UR13, PT, P4 ;  /* 0x0000000dff007c0c */ /* 0x000fcc000bf85340 */
[----:B------:R-:W0:Y:S08]  /*17c0*/  @P2 LDC.64 R152, c[0x0][0x438] ;  /* 0x00010e00ff982b82 */ /* 0x000e300000000a00 */
[----:B------:R-:W1:Y:S01]  /*17d0*/  @P4 LDC.64 R148, c[0x0][0x3b8] ;  /* 0x0000ee00ff944b82 */ /* 0x000e620000000a00 */
[----:B0-----:R-:W-:-:S05]  /*17e0*/  @P2 IMAD.WIDE.U32 R152, R187, 0x10, R152 ;  /* 0x00000010bb982825 */ /* 0x001fca00078e0098 */
[----:B------:R-:W5:Y:S01]  /*17f0*/  @P2 LDG.E.128 R124, desc[UR10][R152.64] ;  /* 0x0000000a987c2981 */ /* 0x000f62000c1e1d00 */
[----:B-1----:R-:W-:Y:S01]  /*1800*/  @P4 IMAD.WIDE.U32 R148, R187, 0x8, R148 ;  /* 0x00000008bb944825 */ /* 0x002fe200078e0094 */
[----:B------:R-:W-:-:S03]  /*1810*/  SHF.L.U32 R164, R116, 0x10, RZ ;  /* 0x0000001074a47819 */ /* 0x000fc600000006ff */
[----:B------:R-:W-:Y:S01]  /*1820*/  IMAD.U32 R166, R117, 0x10000, RZ ;  /* 0x0001000075a67824 */ /* 0x000fe200078e00ff */
[----:B------:R0:W5:Y:S01]  /*1830*/  @P4 LDG.E.64 R220, desc[UR10][R148.64] ;  /* 0x0000000a94dc4981 */ /* 0x000162000c1e1b00 */
[----:B------:R-:W-:Y:S01]  /*1840*/  IMAD.U32 R171, R15, 0x10000, RZ ;  /* 0x000100000fab7824 */ /* 0x000fe200078e00ff */
[----:B------:R-:W-:Y:S02]  /*1850*/  SHF.L.U32 R173, R14, 0x10, RZ ;  /* 0x000000100ead7819 */ /* 0x000fe400000006ff */
[----:B------:R-:W-:Y:S01]  /*1860*/  SHF.L.U32 R168, R118, 0x10, RZ ;  /* 0x0000001076a87819 */ /* 0x000fe200000006ff */
[----:B------:R-:W-:Y:S01]  /*1870*/  IMAD.U32 R177, R12, 0x10000, RZ ;  /* 0x000100000cb17824 */ /* 0x000fe200078e00ff */
[----:B------:R-:W-:Y:S02]  /*1880*/  IADD3 R187, PT, PT, R187, 0x100, RZ ;  /* 0x00000100bbbb7810 */ /* 0x000fe40007ffe0ff */
[C---:B---3--:R-:W-:Y:S02]  /*1890*/  SHF.L.U32 R163, R140.reuse, 0x10, RZ ;  /* 0x000000108ca37819 */ /* 0x048fe400000006ff */
[----:B------:R-:W-:Y:S01]  /*18a0*/  PRMT R170, R140, 0x7632, R170 ;  /* 0x000076328caa7816 */ /* 0x000fe200000000aa */
[----:B------:R-:W-:-:S02]  /*18b0*/  IMAD.U32 R165, R141, 0x10000, RZ ;  /* 0x000100008da57824 */ /* 0x000fc400078e00ff */
[----:B------:R-:W-:Y:S01]  /*18c0*/  FADD.FTZ R140, -R154, R163 ;  /* 0x000000a39a8c7221 */ /* 0x000fe20000010100 */
[----:B------:R-:W-:-:S03]  /*18d0*/  PRMT R175, R142, 0x7632, R175 ;  /* 0x000076328eaf7816 */ /* 0x000fc600000000af */
[----:B-----5:R-:W-:Y:S01]  /*18e0*/  FMUL.FTZ R163, R157, R140 ;  /* 0x0000008c9da37220 */ /* 0x020fe20000410000 */
[----:B------:R-:W-:Y:S01]  /*18f0*/  FADD.FTZ R140, -R154, R165 ;  /* 0x000000a59a8c7221 */ /* 0x000fe20000010100 */
[----:B------:R-:W-:Y:S02]  /*1900*/  SHF.L.U32 R167, R142, 0x10, RZ ;  /* 0x000000108ea77819 */ /* 0x000fe400000006ff */
[----:B----4-:R-:W-:Y:S01]  /*1910*/  PRMT R142, R145, 0x7632, R142 ;  /* 0x00007632918e7816 */ /* 0x010fe2000000008e */
[----:B------:R-:W-:Y:S01]  /*1920*/  IMAD.U32 R169, R143, 0x10000, RZ ;  /* 0x000100008fa97824 */ /* 0x000fe200078e00ff */
[----:B------:R-:W-:Y:S01]  /*1930*/  SHF.L.U32 R145, R145, 0x10, RZ ;  /* 0x0000001091917819 */ /* 0x000fe200000006ff */
[----:B------:R-:W-:Y:S01]  /*1940*/  FMUL.FTZ R165, R157, R140 ;  /* 0x0000008c9da57220 */ /* 0x000fe20000410000 */
[----:B------:R-:W-:Y:S02]  /*1950*/  PRMT R172, R141, 0x7632, R172 ;  /* 0x000076328dac7816 */ /* 0x000fe400000000ac */
[----:B------:R-:W-:Y:S01]  /*1960*/  PRMT R176, R143, 0x7632, R176 ;  /* 0x000076328fb07816 */ /* 0x000fe200000000b0 */
[C---:B------:R-:W-:Y:S01]  /*1970*/  IMAD.U32 R143, R144.reuse, 0x10000, RZ ;  /* 0x00010000908f7824 */ /* 0x040fe200078e00ff */
[----:B------:R-:W-:Y:S01]  /*1980*/  PRMT R141, R144, 0x7632, R141 ;  /* 0x00007632908d7816 */ /* 0x000fe2000000008d */
[C---:B0-----:R-:W-:Y:S01]  /*1990*/  IMAD.U32 R149, R146.reuse, 0x10000, RZ ;  /* 0x0001000092957824 */ /* 0x041fe200078e00ff */
[----:B------:R-:W-:Y:S01]  /*19a0*/  PRMT R144, R146, 0x7632, R144 ;  /* 0x0000763292907816 */ /* 0x000fe20000000090 */
[-C--:B------:R-:W-:Y:S01]  /*19b0*/  FMUL.FTZ R166, R166, R145.reuse ;  /* 0x00000091a6a67220 */ /* 0x080fe20000410000 */
[C---:B------:R-:W-:Y:S01]  /*19c0*/  PRMT R146, R147.reuse, 0x7632, R146 ;  /* 0x0000763293927816 */ /* 0x040fe20000000092 */
[----:B------:R-:W-:Y:S01]  /*19d0*/  FADD.FTZ R58, R58, R145 ;  /* 0x000000913a3a7221 */ /* 0x000fe20000010000 */
[----:B------:R-:W-:Y:S01]  /*19e0*/  SHF.L.U32 R147, R147, 0x10, RZ ;  /* 0x0000001093937819 */ /* 0x000fe200000006ff */
[----:B------:R-:W-:Y:S01]  /*19f0*/  FFMA.FTZ R90, R165, R145, R90 ;  /* 0x00000091a55a7223 */ /* 0x000fe2000001005a */
[-C--:B------:R-:W-:Y:S01]  /*1a00*/  FMUL.FTZ R164, R164, R143.reuse ;  /* 0x0000008fa4a47220 */ /* 0x080fe20000410000 */
[----:B------:R-:W-:Y:S01]  /*1a10*/  FADD.FTZ R56, R56, R143 ;  /* 0x0000008f38387221 */ /* 0x000fe20000010000 */
[----:B------:R-:W-:Y:S01]  /*1a20*/  FFMA.FTZ R88, R163, R143, R88 ;  /* 0x0000008fa3587223 */ /* 0x000fe20000010058 */
[----:B------:R-:W-:Y:S01]  /*1a30*/  FADD.FTZ R140, -R154, R167 ;  /* 0x000000a79a8c7221 */ /* 0x000fe20000010100 */
[----:B------:R-:W-:Y:S01]  /*1a40*/  IMAD.U32 R145, R119, 0x10000, RZ ;  /* 0x0001000077917824 */ /* 0x000fe200078e00ff */
[----:B------:R-:W-:-:S02]  /*1a50*/  SHF.L.U32 R143, R170, 0x10, RZ ;  /* 0x00000010aa8f7819 */ /* 0x000fc400000006ff */
[----:B------:R-:W-:Y:S01]  /*1a60*/  FMUL.FTZ R167, R157, R140 ;  /* 0x0000008c9da77220 */ /* 0x000fe20000410000 */
[----:B------:R-:W-:Y:S01]  /*1a70*/  FMUL.FTZ R170, R145, R147 ;  /* 0x0000009391aa7220 */ /* 0x000fe20000410000 */
[----:B------:R-:W-:Y:S01]  /*1a80*/  FADD.FTZ R140, -R154, R169 ;  /* 0x000000a99a8c7221 */ /* 0x000fe20000010100 */
[----:B------:R-:W-:Y:S01]  /*1a90*/  SHF.L.U32 R145, R172, 0x10, RZ ;  /* 0x00000010ac917819 */ /* 0x000fe200000006ff */
[C---:B------:R-:W-:Y:S02]  /*1aa0*/  FADD.FTZ R172, -R154.reuse, R143 ;  /* 0x0000008f9aac7221 */ /* 0x040fe40000010100 */
[----:B------:R-:W-:Y:S01]  /*1ab0*/  FMUL.FTZ R169, R157, R140 ;  /* 0x0000008c9da97220 */ /* 0x000fe20000410000 */
[----:B------:R-:W-:Y:S02]  /*1ac0*/  IMAD.U32 R140, R141, 0x10000, RZ ;  /* 0x000100008d8c7824 */ /* 0x000fe400078e00ff */
[----:B------:R-:W-:Y:S01]  /*1ad0*/  FMUL.FTZ R172, R157, R172 ;  /* 0x000000ac9dac7220 */ /* 0x000fe20000410000 */
[----:B------:R-:W-:Y:S01]  /*1ae0*/  FADD.FTZ R174, -R154, R145 ;  /* 0x000000919aae7221 */ /* 0x000fe20000010100 */
[-C--:B------:R-:W-:Y:S01]  /*1af0*/  FMUL.FTZ R171, R171, R140.reuse ;  /* 0x0000008cabab7220 */ /* 0x080fe20000410000 */
[----:B------:R-:W-:Y:S01]  /*1b00*/  FADD.FTZ R57, R57, R140 ;  /* 0x0000008c39397221 */ /* 0x000fe20000010000 */
[----:B------:R-:W-:Y:S01]  /*1b10*/  FFMA.FTZ R89, R172, R140, R89 ;  /* 0x0000008cac597223 */ /* 0x000fe20000010059 */
[----:B------:R-:W-:Y:S01]  /*1b20*/  FADD.FTZ R140, R155, R164 ;  /* 0x000000a49b8c7221 */ /* 0x000fe20000010000 */
[----:B------:R-:W-:Y:S01]  /*1b30*/  FFMA.FTZ R141, R163, R164, R186 ;  /* 0x000000a4a38d7223 */ /* 0x000fe200000100ba */
[----:B------:R-:W-:-:S02]  /*1b40*/  IMAD.U32 R142, R142, 0x10000, RZ ;  /* 0x000100008e8e7824 */ /* 0x000fc400078e00ff */
[----:B------:R-:W-:Y:S01]  /*1b50*/  FMUL.FTZ R174, R157, R174 ;  /* 0x000000ae9dae7220 */ /* 0x000fe20000410000 */
[----:B------:R-:W-:Y:S01]  /*1b60*/  FADD.FTZ R143, R140, R171 ;  /* 0x000000ab8c8f7221 */ /* 0x000fe20000010000 */
[----:B------:R-:W-:Y:S01]  /*1b70*/  FFMA.FTZ R140, R172, R171, R141 ;  /* 0x000000abac8c7223 */ /* 0x000fe2000001008d */
[-C--:B------:R-:W-:Y:S01]  /*1b80*/  FMUL.FTZ R173, R173, R142.reuse ;  /* 0x0000008eadad7220 */ /* 0x080fe20000410000 */
[----:B------:R-:W-:Y:S01]  /*1b90*/  FADD.FTZ R59, R59, R142 ;  /* 0x0000008e3b3b7221 */ /* 0x000fe20000010000 */
[----:B------:R-:W-:Y:S01]  /*1ba0*/  FFMA.FTZ R91, R174, R142, R91 ;  /* 0x0000008eae5b7223 */ /* 0x000fe2000001005b */
[----:B------:R-:W-:Y:S01]  /*1bb0*/  SHF.L.U32 R175, R175, 0x10, RZ ;  /* 0x00000010afaf7819 */ /* 0x000fe200000006ff */
[----:B------:R-:W-:Y:S01]  /*1bc0*/  FADD.FTZ R142, R143, R166 ;  /* 0x000000a68f8e7221 */ /* 0x000fe20000010000 */
[----:B------:R-:W-:Y:S01]  /*1bd0*/  FFMA.FTZ R141, R165, R166, R140 ;  /* 0x000000a6a58d7223 */ /* 0x000fe2000001008c */
[----:B------:R-:W-:Y:S01]  /*1be0*/  FADD.FTZ R54, R54, R147 ;  /* 0x0000009336367221 */ /* 0x000fe20000010000 */
[----:B------:R-:W-:Y:S01]  /*1bf0*/  FFMA.FTZ R86, R169, R147, R86 ;  /* 0x00000093a9567223 */ /* 0x000fe20000010056 */
[----:B------:R-:W-:Y:S01]  /*1c00*/  SHF.L.U32 R145, R13, 0x10, RZ ;  /* 0x000000100d917819 */ /* 0x000fe200000006ff */
[----:B------:R-:W-:Y:S01]  /*1c10*/  IMAD.U32 R147, R176, 0x10000, RZ ;  /* 0x00010000b0937824 */ /* 0x000fe200078e00ff */
[----:B------:R-:W-:Y:S01]  /*1c20*/  SHF.L.U32 R144, R144, 0x10, RZ ;  /* 0x0000001090907819 */ /* 0x000fe200000006ff */
[----:B------:R-:W-:Y:S01]  /*1c30*/  FMUL.FTZ R168, R168, R149 ;  /* 0x00000095a8a87220 */ /* 0x000fe20000410000 */
[----:B------:R-:W-:Y:S01]  /*1c40*/  FADD.FTZ R176, -R154, R175 ;  /* 0x000000af9ab07221 */ /* 0x000fe20000010100 */
[----:B------:R-:W-:Y:S01]  /*1c50*/  FADD.FTZ R143, R142, R173 ;  /* 0x000000ad8e8f7221 */ /* 0x000fe20000010000 */
[----:B------:R-:W-:Y:S01]  /*1c60*/  FFMA.FTZ R140, R174, R173, R141 ;  /* 0x000000adae8c7223 */ /* 0x000fe2000001008d */
[----:B------:R-:W-:Y:S01]  /*1c70*/  FMUL.FTZ R175, R145, R144 ;  /* 0x0000009091af7220 */ /* 0x000fe20000410000 */
[----:B------:R-:W-:Y:S01]  /*1c80*/  FMUL.FTZ R176, R157, R176 ;  /* 0x000000b09db07220 */ /* 0x000fe20000410000 */
[----:B------:R-:W-:Y:S01]  /*1c90*/  FADD.FTZ R142, R143, R168 ;  /* 0x000000a88f8e7221 */ /* 0x000fe20000010000 */
[----:B------:R-:W-:Y:S01]  /*1ca0*/  FFMA.FTZ R141, R167, R168, R140 ;  /* 0x000000a8a78d7223 */ /* 0x000fe2000001008c */
[----:B------:R-:W-:-:S02]  /*1cb0*/  IMAD.U32 R146, R146, 0x10000, RZ ;  /* 0x0001000092927824 */ /* 0x000fc400078e00ff */
[----:B------:R-:W-:Y:S01]  /*1cc0*/  FADD.FTZ R178, -R154, R147 ;  /* 0x000000939ab27221 */ /* 0x000fe20000010100 */
        /* <DEDUP_REMOVED lines=14> */
.L_x_305:
[----:B------:R-:W-:Y:S05]  /*1db0*/  BSYNC.RECONVERGENT B0 ;  /* 0x0000000000007941 */ /* 0x000fea0003800200 */
.L_x_304:
        /* <DEDUP_REMOVED lines=9> */
[----:B-1----:R-:W-:Y:S01]  /*1e50*/  IMAD.WIDE.U32 R144, R187, 0x10, R144 ;  /* 0x00000010bb907825 */ /* 0x002fe200078e0090 */
[----:B------:R-:W-:-:S05]  /*1e60*/  ISETP.NE.AND.EX P2, PT, RZ, UR17, PT, P2 ;  /* 0x00000011ff007c0c */ /* 0x000fca000bf45320 */
[----:B------:R-:W4:Y:S01]  /*1e70*/  LDG.E.128 R144, desc[UR10][R144.64] ;  /* 0x0000000a90907981 */ /* 0x000f22000c1e1d00 */
[----:B------:R-:W-:Y:S01]  /*1e80*/  ISETP.NE.AND.EX P4, PT, RZ, UR13, PT, P4 ;  /* 0x0000000dff007c0c */ /* 0x000fe2000bf85340 */
[----:B------:R-:W-:Y:S02]  /*1e90*/  IMAD.U32 R189, R19, 0x10000, RZ ;  /* 0x0001000013bd7824 */ /* 0x000fe400078e00ff */
[----:B--2---:R-:W-:-:S04]  /*1ea0*/  IMAD.WIDE.U32 R150, R187, 0x8, R150 ;  /* 0x00000008bb967825 */ /* 0x004fc800078e0096 */
[----:B------:R-:W0:Y:S01]  /*1eb0*/  @P2 LDC.64 R152, c[0x0][0x438] ;  /* 0x00010e00ff982b82 */ /* 0x000e220000000a00 */
[----:B------:R-:W-:Y:S01]  /*1ec0*/  IMAD.U32 R191, R18, 0x10000, RZ ;  /* 0x0001000012bf7824 */ /* 0x000fe200078e00ff */
[----:B------:R-:W5:Y:S06]  /*1ed0*/  LDG.E.64 R210, desc[UR10][R150.64] ;  /* 0x0000000a96d27981 */ /* 0x000f6c000c1e1b00 */
[----:B------:R-:W1:Y:S01]  /*1ee0*/  @P4 LDC.64 R148, c[0x0][0x3b8] ;  /* 0x0000ee00ff944b82 */ /* 0x000e620000000a00 */
[----:B0-----:R-:W-:-:S05]  /*1ef0*/  @P2 IMAD.WIDE.U32 R152, R187, 0x10, R152 ;  /* 0x00000010bb982825 */ /* 0x001fca00078e0098 */
[----:B------:R-:W5:Y:S01]  /*1f00*/  @P2 LDG.E.128 R128, desc[UR10][R152.64] ;  /* 0x0000000a98802981 */ /* 0x000f62000c1e1d00 */
[----:B-1----:R-:W-:-:S05]  /*1f10*/  @P4 IMAD.WIDE.U32 R148, R187, 0x8, R148 ;  /* 0x00000008bb944825 */ /* 0x002fca00078e0094 */
[----:B------:R0:W5:Y:S01]  /*1f20*/  @P4 LDG.E.64 R218, desc[UR10][R148.64] ;  /* 0x0000000a94da4981 */ /* 0x000162000c1e1b00 */
[----:B------:R-:W-:Y:S01]  /*1f30*/  IMAD.U32 R193, R17, 0x10000, RZ ;  /* 0x0001000011c17824 */ /* 0x000fe200078e00ff */
[----:B------:R-:W-:Y:S01]  /*1f40*/  SHF.L.U32 R188, R115, 0x10, RZ ;  /* 0x0000001073bc7819 */ /* 0x000fe200000006ff */
[----:B------:R-:W-:Y:S01]  /*1f50*/  IMAD.U32 R195, R16, 0x10000, RZ ;  /* 0x0001000010c37824 */ /* 0x000fe200078e00ff */
[C---:B---3--:R-:W-:Y:S02]  /*1f60*/  PRMT R180, R141.reuse, 0x7632, R180 ;  /* 0x000076328db47816 */ /* 0x048fe400000000b4 */
[----:B------:R-:W-:Y:S01]  /*1f70*/  SHF.L.U32 R141, R141, 0x10, RZ ;  /* 0x000000108d8d7819 */ /* 0x000fe200000006ff */
[C---:B------:R-:W-:Y:S01]  /*1f80*/  IMAD.U32 R183, R142.reuse, 0x10000, RZ ;  /* 0x000100008eb77824 */ /* 0x040fe200078e00ff */
[----:B------:R-:W-:Y:S02]  /*1f90*/  PRMT R182, R142, 0x7632, R182 ;  /* 0x000076328eb67816 */ /* 0x000fe400000000b6 */
[----:B------:R-:W-:Y:S01]  /*1fa0*/  PRMT R179, R140, 0x7632, R179 ;  /* 0x000076328cb37816 */ /* 0x000fe200000000b3 */
[----:B------:R-:W-:Y:S01]  /*1fb0*/  FADD.FTZ R142, -R154, R141 ;  /* 0x0000008d9a8e7221 */ /* 0x000fe20000010100 */
[----:B------:R-:W-:Y:S01]  /*1fc0*/  SHF.L.U32 R141, R180, 0x10, RZ ;  /* 0x00000010b48d7819 */ /* 0x000fe200000006ff */
[----:B------:R-:W-:Y:S01]  /*1fd0*/  IMAD.U32 R181, R140, 0x10000, RZ ;  /* 0x000100008cb57824 */ /* 0x000fe200078e00ff */
[----:B------:R-:W-:-:S02]  /*1fe0*/  PRMT R184, R143, 0x7632, R184 ;  /* 0x000076328fb87816 */ /* 0x000fc400000000b8 */
[----:B------:R-:W-:Y:S01]  /*1ff0*/  SHF.L.U32 R185, R143, 0x10, RZ ;  /* 0x000000108fb97819 */ /* 0x000fe200000006ff */
[----:B------:R-:W-:Y:S02]  /*2000*/  IMAD.U32 R143, R182, 0x10000, RZ ;  /* 0x00010000b68f7824 */ /* 0x000fe400078e00ff */
[----:B------:R-:W-:Y:S02]  /*2010*/  IMAD.U32 R179, R179, 0x10000, RZ ;  /* 0x00010000b3b37824 */ /* 0x000fe400078e00ff */
[C---:B------:R-:W-:Y:S01]  /*2020*/  FADD.FTZ R140, -R154.reuse, R181 ;  /* 0x000000b59a8c7221 */ /* 0x040fe20000010100 */
[C---:B------:R-:W-:Y:S01]  /*2030*/  FADD.FTZ R192, -R154.reuse, R141 ;  /* 0x0000008d9ac07221 */ /* 0x040fe20000010100 */
[----:B------:R-:W-:Y:S01]  /*2040*/  FADD.FTZ R194, -R154, R143 ;  /* 0x0000008f9ac27221 */ /* 0x000fe20000010100 */
[----:B----4-:R-:W-:Y:S01]  /*2050*/  PRMT R141, R144, 0x7632, R141 ;  /* 0x00007632908d7816 */ /* 0x010fe2000000008d */
[----:B------:R-:W-:Y:S01]  /*2060*/  FADD.FTZ R190, -R154, R179 ;  /* 0x000000b39abe7221 */ /* 0x000fe20000010100 */
[----:B------:R-:W-:Y:S01]  /*2070*/  SHF.L.U32 R143, R144, 0x10, RZ ;  /* 0x00000010908f7819 */ /* 0x000fe200000006ff */
[----:B------:R-:W-:-:S02]  /*2080*/  IMAD.U32 R180, R112, 0x10000, RZ ;  /* 0x0001000070b47824 */ /* 0x000fc400078e00ff */
[----:B-----5:R-:W-:Y:S01]  /*2090*/  FMUL.FTZ R179, R157, R140 ;  /* 0x0000008c9db37220 */ /* 0x020fe20000410000 */
[----:B------:R-:W-:Y:S01]  /*20a0*/  SHF.L.U32 R140, R141, 0x10, RZ ;  /* 0x000000108d8c7819 */ /* 0x000fe200000006ff */
[----:B------:R-:W-:Y:S01]  /*20b0*/  FMUL.FTZ R190, R157, R190 ;  /* 0x000000be9dbe7220 */ /* 0x000fe20000410000 */
[----:B------:R-:W-:Y:S01]  /*20c0*/  FMUL.FTZ R180, R180, R143 ;  /* 0x0000008fb4b47220 */ /* 0x000fe20000410000 */
[----:B------:R-:W-:Y:S02]  /*20d0*/  PRMT R144, R145, 0x7632, R144 ;  /* 0x0000763291907816 */ /* 0x000fe40000000090 */
[-C--:B------:R-:W-:Y:S01]  /*20e0*/  FMUL.FTZ R189, R189, R140.reuse ;  /* 0x0000008cbdbd7220 */ /* 0x080fe20000410000 */
[----:B------:R-:W-:Y:S01]  /*20f0*/  FADD.FTZ R49, R49, R140 ;  /* 0x0000008c31317221 */ /* 0x000fe20000010000 */
[----:B------:R-:W-:Y:S01]  /*2100*/  FFMA.FTZ R81, R190, R140, R81 ;  /* 0x0000008cbe517223 */ /* 0x000fe20000010051 */
[----:B------:R-:W-:Y:S01]  /*2110*/  SHF.L.U32 R182, R113, 0x10, RZ ;  /* 0x0000001071b67819 */ /* 0x000fe200000006ff */
[----:B------:R-:W-:Y:S01]  /*2120*/  FADD.FTZ R140, R155, R180 ;  /* 0x000000b49b8c7221 */ /* 0x000fe20000010000 */
[----:B------:R-:W-:-:S02]  /*2130*/  IMAD.U32 R145, R145, 0x10000, RZ ;  /* 0x0001000091917824 */ /* 0x000fc400078e00ff */
[C---:B------:R-:W-:Y:S01]  /*2140*/  FFMA.FTZ R141, R179.reuse, R180, R186 ;  /* 0x000000b4b38d7223 */ /* 0x040fe200000100ba */
[----:B0-----:R-:W-:Y:S01]  /*2150*/  SHF.L.U32 R149, R184, 0x10, RZ ;  /* 0x00000010b8957819 */ /* 0x001fe200000006ff */
[----:B------:R-:W-:Y:S01]  /*2160*/  FADD.FTZ R48, R48, R143 ;  /* 0x0000008f30307221 */ /* 0x000fe20000010000 */
[----:B------:R-:W-:Y:S01]  /*2170*/  FFMA.FTZ R80, R179, R143, R80 ;  /* 0x0000008fb3507223 */ /* 0x000fe20000010050 */
[----:B------:R-:W-:Y:S01]  /*2180*/  SHF.L.U32 R144, R144, 0x10, RZ ;  /* 0x0000001090907819 */ /* 0x000fe200000006ff */
[----:B------:R-:W-:Y:S01]  /*2190*/  FADD.FTZ R143, R140, R189 ;  /* 0x000000bd8c8f7221 */ /* 0x000fe20000010000 */
[C---:B------:R-:W-:Y:S01]  /*21a0*/  FMUL.FTZ R181, R157.reuse, R142 ;  /* 0x0000008e9db57220 */ /* 0x040fe20000410000 */
[----:B------:R-:W-:Y:S01]  /*21b0*/  FMUL.FTZ R182, R182, R145 ;  /* 0x00000091b6b67220 */ /* 0x000fe20000410000 */
[----:B------:R-:W-:Y:S01]  /*21c0*/  FFMA.FTZ R140, R190, R189, R141 ;  /* 0x000000bdbe8c7223 */ /* 0x000fe2000001008d */
[--C-:B------:R-:W-:Y:S01]  /*21d0*/  FADD.FTZ R196, -R154, R149.reuse ;  /* 0x000000959ac47221 */ /* 0x100fe20000010100 */
[----:B------:R-:W-:Y:S01]  /*21e0*/  FMUL.FTZ R192, R157, R192 ;  /* 0x000000c09dc07220 */ /* 0x000fe20000410000 */
[----:B------:R-:W-:Y:S01]  /*21f0*/  PRMT R149, R146, 0x7632, R149 ;  /* 0x0000763292957816 */ /* 0x000fe20000000095 */
[----:B------:R-:W-:Y:S01]  /*2200*/  FADD.FTZ R148, -R154, R183 ;  /* 0x000000b79a947221 */ /* 0x000fe20000010100 */
[----:B------:R-:W-:Y:S01]  /*2210*/  SHF.L.U32 R151, R146, 0x10, RZ ;  /* 0x0000001092977819 */ /* 0x000fe200000006ff */
[----:B------:R-:W-:-:S02]  /*2220*/  IMAD.U32 R184, R114, 0x10000, RZ ;  /* 0x0001000072b87824 */ /* 0x000fc400078e00ff */
[----:B------:R-:W-:Y:S01]  /*2230*/  FMUL.FTZ R191, R191, R144 ;  /* 0x00000090bfbf7220 */ /* 0x000fe20000410000 */
        /* <DEDUP_REMOVED lines=10> */
[----:B------:R-:W-:Y:S01]  /*22e0*/  FADD.FTZ R150, -R154, R185 ;  /* 0x000000b99a967221 */ /* 0x000fe20000010100 */
[----:B------:R-:W-:-:S02]  /*22f0*/  IMAD.U32 R147, R147, 0x10000, RZ ;  /* 0x0001000093937824 */ /* 0x000fc400078e00ff */
        /* <DEDUP_REMOVED lines=25> */
.L_x_307:
[----:B------:R-:W-:Y:S05]  /*2490*/  BSYNC.RECONVERGENT B0 ;  /* 0x0000000000007941 */ /* 0x000fea0003800200 */
.L_x_306:
        /* <DEDUP_REMOVED lines=22> */
[----:B-1----:R-:W-:Y:S01]  /*2600*/  FADD.FTZ R141, R146, R141 ;  /* 0x0000008d928d7221 */ /* 0x002fe20000010000 */
        /* <DEDUP_REMOVED lines=9> */
.L_x_309:
[----:B------:R-:W-:Y:S05]  /*26a0*/  BSYNC.RECONVERGENT B0 ;  /* 0x0000000000007941 */ /* 0x000fea0003800200 */
.L_x_308:
[----:B------:R-:W1:Y:S08]  /*26b0*/  S2UR UR5, SR_CgaCtaId ;  /* 0x00000000000579c3 */ /* 0x000e700000008800 */
[----:B------:R-:W-:Y:S06]  /*26c0*/  BAR.SYNC.DEFER_BLOCKING 0x0 ;  /* 0x0000000000007b1d */ /* 0x000fec0000010000 */
[----:B------:R-:W-:-:S02]  /*26d0*/  UMOV UR4, 0x400 ;  /* 0x0000040000047882 */ /* 0x000fc40000000000 */
[----:B------:R-:W2:Y:S01]  /*26e0*/  LDC.64 R186, c[0x0][0x380] ;  /* 0x0000e000ffba7b82 */ /* 0x000ea20000000a00 */
[----:B------:R-:W-:Y:S01]  /*26f0*/  BSSY.RECONVERGENT B0, `(.L_x_310) ;  /* 0x0000297000007945 */ /* 0x000fe20003800200 */
[----:B-1----:R-:W-:-:S04]  /*2700*/  ULEA UR4, UR5, UR4, 0x18 ;  /* 0x0000000405047291 */ /* 0x002fc8000f8ec0ff */
[----:B------:R-:W-:Y:S02]  /*2710*/  UIADD3 UR5, UPT, UPT, UR4, 0x8040, URZ ;  /* 0x0000804004057890 */ /* 0x000fe4000fffe0ff */
[----:B------:R-:W-:Y:S02]  /*2720*/  @!UP1 UIADD3 UR5, UPT, UPT, UR4, 0x8000, URZ ;  /* 0x0000800004059890 */ /* 0x000fe4000fffe0ff */
[----:B------:R-:W-:Y:S01]  /*2730*/  UIADD3 UR8, UPT, UPT, UR4, 0x8050, URZ ;  /* 0x0000805004087890 */ /* 0x000fe2000fffe0ff */
[----:B--2---:R-:W-:Y:S01]  /*2740*/  IMAD.IADD R3, R3, 0x1, R186 ;  /* 0x0000000103037824 */ /* 0x004fe200078e02ba */
[----:B------:R-:W-:-:S04]  /*2750*/  @!UP1 UIADD3 UR8, UPT, UPT, UR4, 0x8010, URZ ;  /* 0x0000801004089890 */ /* 0x000fc8000fffe0ff */
[----:B------:R-:W-:Y:S01]  /*2760*/  ISETP.GE.AND P2, PT, R3, R187, PT ;  /* 0x000000bb0300720c */ /* 0x000fe20003f46270 */
[----:B0-----:R-:W0:Y:S01]  /*2770*/  LDS.128 R140, [UR5] ;  /* 0x00000005ff8c7984 */ /* 0x001e220008000c00 */
[----:B------:R-:W-:Y:S02]  /*2780*/  UIADD3 UR5, UPT, UPT, UR4, 0x8060, URZ ;  /* 0x0000806004057890 */ /* 0x000fe4000fffe0ff */
[----:B------:R-:W-:Y:S01]  /*2790*/  @!UP1 UIADD3 UR5, UPT, UPT, UR4, 0x8020, URZ ;  /* 0x0000802004059890 */ /* 0x000fe2000fffe0ff */
[----:B------:R-:W1:Y:S01]  /*27a0*/  LDS.128 R144, [UR8] ;  /* 0x00000008ff907984 */ /* 0x000e620008000c00 */
[----:B------:R-:W-:Y:S02]  /*27b0*/  UIADD3 UR8, UPT, UPT, UR4, 0x8070, URZ ;  /* 0x0000807004087890 */ /* 0x000fe4000fffe0ff */
[----:B------:R-:W-:-:S05]  /*27c0*/  @!UP1 UIADD3 UR8, UPT, UPT, UR4, 0x8030, URZ ;  /* 0x0000803004089890 */ /* 0x000fca000fffe0ff */
[----:B------:R-:W2:Y:S04]  /*27d0*/  LDS.128 R148, [UR5] ;  /* 0x00000005ff947984 */ /* 0x000ea80008000c00 */
[----:B------:R-:W3:Y:S01]  /*27e0*/  LDS.128 R152, [UR8] ;  /* 0x00000008ff987984 */ /* 0x000ee20008000c00 */
[----:B0-----:R-:W-:Y:S01]  /*27f0*/  FADD.FTZ R217, RZ, R140 ;  /* 0x0000008cffd97221 */ /* 0x001fe20000010000 */
[----:B------:R-:W-:Y:S02]  /*2800*/  FADD.FTZ R140, RZ, R141 ;  /* 0x0000008dff8c7221 */ /* 0x000fe40000010000 */
[----:B------:R-:W0:Y:S01]  /*2810*/  LDC.U8 R141, c[0x0][0x410] ;  /* 0x00010400ff8d7b82 */ /* 0x000e220000000000 */
[----:B------:R-:W-:Y:S01]  /*2820*/  FADD.FTZ R217, R142, R217 ;  /* 0x000000d98ed97221 */ /* 0x000fe20000010000 */
[----:B------:R-:W-:-:S03]  /*2830*/  FADD.FTZ R140, R143, R140 ;  /* 0x0000008c8f8c7221 */ /* 0x000fc60000010000 */
[----:B-1----:R-:W-:Y:S01]  /*2840*/  FADD.FTZ R217, R217, R144 ;  /* 0x00000090d9d97221 */ /* 0x002fe20000010000 */
[----:B------:R-:W-:-:S03]  /*2850*/  FADD.FTZ R140, R140, R145 ;  /* 0x000000918c8c7221 */ /* 0x000fc60000010000 */
[----:B------:R-:W-:Y:S01]  /*2860*/  FADD.FTZ R217, R146, R217 ;  /* 0x000000d992d97221 */ /* 0x000fe20000010000 */
[----:B------:R-:W-:-:S03]  /*2870*/  FADD.FTZ R140, R147, R140 ;  /* 0x0000008c938c7221 */ /* 0x000fc60000010000 */
[----:B--2---:R-:W-:Y:S01]  /*2880*/  FADD.FTZ R217, R217, R148 ;  /* 0x00000094d9d97221 */ /* 0x004fe20000010000 */
[----:B------:R-:W-:Y:S01]  /*2890*/  FADD.FTZ R140, R140, R149 ;  /* 0x000000958c8c7221 */ /* 0x000fe20000010000 */
[----:B------:R-:W-:Y:S02]  /*28a0*/  P2R R149, PR, RZ, 0x4 ;  /* 0x00000004ff957803 */ /* 0x000fe40000000000 */
[----:B------:R-:W-:Y:S01]  /*28b0*/  FADD.FTZ R217, R150, R217 ;  /* 0x000000d996d97221 */ /* 0x000fe20000010000 */
[----:B------:R-:W-:Y:S01]  /*28c0*/  ISETP.GE.U32.AND P2, PT, R2, 0x100, PT ;  /* 0x000001000200780c */ /* 0x000fe20003f46070 */
[----:B------:R-:W-:Y:S02]  /*28d0*/  FADD.FTZ R140, R151, R140 ;  /* 0x0000008c978c7221 */ /* 0x000fe40000010000 */
[----:B---3--:R-:W-:Y:S02]  /*28e0*/  FADD.FTZ R217, R217, R152 ;  /* 0x00000098d9d97221 */ /* 0x008fe40000010000 */
[----:B------:R-:W-:Y:S01]  /*28f0*/  FADD.FTZ R140, R140, R153 ;  /* 0x000000998c8c7221 */ /* 0x000fe20000010000 */
[----:B0-----:R-:W-:Y:S01]  /*2900*/  ISETP.NE.AND P4, PT, R141, RZ, PT ;  /* 0x000000ff8d00720c */ /* 0x001fe20003f85270 */
[----:B------:R-:W-:-:S02]  /*2910*/  FADD.FTZ R154, R154, R217 ;  /* 0x000000d99a9a7221 */ /* 0x000fc40000010000 */
[----:B------:R-:W-:Y:S01]  /*2920*/  FADD.FTZ R140, R155, R140 ;  /* 0x0000008c9b8c7221 */ /* 0x000fe20000010000 */
[----:B------:R-:W-:Y:S01]  /*2930*/  P2R R148, PR, RZ, 0x10 ;  /* 0x00000010ff947803 */ /* 0x000fe20000000000 */
        /* <DEDUP_REMOVED lines=15> */
[-CC-:B------:R-:W-:Y:S01]  /*2a30*/  FFMA.FTZ R141, R159, R150.reuse, R151.reuse ;  /* 0x000000969f8d7223 */ /* 0x180fe20000010097 */
[-CC-:B------:R-:W-:Y:S01]  /*2a40*/  FFMA.FTZ R142, R162, R150.reuse, R151.reuse ;  /* 0x00000096a28e7223 */ /* 0x180fe20000010097 */
[----:B------:R-:W-:Y:S01]  /*2a50*/  LOP3.LUT P4, RZ, R215, 0xff0000, RZ, 0xc0, !PT ;  /* 0x00ff0000d7ff7812 */ /* 0x000fe2000788c0ff */
[----:B------:R-:W-:Y:S01]  /*2a60*/  FFMA.FTZ R143, R198, R150, R151 ;  /* 0x00000096c68f7223 */ /* 0x000fe20000010097 */
[----:B------:R-:W-:Y:S01]  /*2a70*/  FADD.FTZ R140, R158, -R141 ;  /* 0x8000008d9e8c7221 */ /* 0x000fe20000010000 */
[----:B------:R-:W-:-:S03]  /*2a80*/  FADD.FTZ R142, R161, -R142 ;  /* 0x8000008ea18e7221 */ /* 0x000fc60000010000 */
[----:B-----5:R-:W-:Y:S01]  /*2a90*/  FMUL.FTZ R141, R157, R140 ;  /* 0x0000008c9d8d7220 */ /* 0x020fe20000410000 */
[----:B------:R-:W-:Y:S01]  /*2aa0*/  FFMA.FTZ R140, R199, R150, R151 ;  /* 0x00000096c78c7223 */ /* 0x000fe20000010097 */
[----:B------:R-:W-:Y:S02]  /*2ab0*/  FMUL.FTZ R142, R157, R142 ;  /* 0x0000008e9d8e7220 */ /* 0x000fe40000410000 */
[----:B------:R-:W-:Y:S01]  /*2ac0*/  FMUL.FTZ R141, R141, UR14 ;  /* 0x0000000e8d8d7c20 */ /* 0x000fe20008410000 */
[----:B------:R-:W-:Y:S01]  /*2ad0*/  FADD.FTZ R140, R197, -R140 ;  /* 0x8000008cc58c7221 */ /* 0x000fe20000010000 */
[----:B------:R-:W-:-:S03]  /*2ae0*/  FMUL.FTZ R142, R142, UR14 ;  /* 0x0000000e8e8e7c20 */ /* 0x000fc60008410000 */
[----:B------:R-:W-:Y:S01]  /*2af0*/  FSEL R152, R141, RZ, P4 ;  /* 0x000000ff8d987208 */ /* 0x000fe20002000000 */
[----:B------:R-:W-:Y:S01]  /*2b00*/  FMUL.FTZ R140, R157, R140 ;  /* 0x0000008c9d8c7220 */ /* 0x000fe20000410000 */
[----:B------:R-:W-:-:S03]  /*2b10*/  ISETP.GE.U32.AND P4, PT, R214, RZ, PT ;  /* 0x000000ffd600720c */ /* 0x000fc60003f86070 */
[----:B------:R-:W-:Y:S01]  /*2b20*/  FMUL.FTZ R141, R140, UR14 ;  /* 0x0000000e8c8d7c20 */ /* 0x000fe20008410000 */
[----:B------:R-:W-:Y:S01]  /*2b30*/  ISETP.GE.U32.AND.EX P4, PT, R215, 0x1000000, PT, P4 ;  /* 0x01000000d700780c */ /* 0x000fe20003f86140 */
[----:B------:R-:W-:-:S03]  /*2b40*/  FFMA.FTZ R140, R203, R150, R151 ;  /* 0x00000096cb8c7223 */ /* 0x000fc60000010097 */
[----:B------:R-:W-:Y:S01]  /*2b50*/  FSEL R153, R142, RZ, P4 ;  /* 0x000000ff8e997208 */ /* 0x000fe20002000000 */
[----:B------:R-:W-:Y:S01]  /*2b60*/  FADD.FTZ R142, R160, -R143 ;  /* 0x8000008fa08e7221 */ /* 0x000fe20000010000 */
[----:B------:R-:W-:Y:S01]  /*2b70*/  LOP3.LUT P4, RZ, R215, 0xff, RZ, 0xc0, !PT ;  /* 0x000000ffd7ff7812 */ /* 0x000fe2000788c0ff */
[----:B------:R-:W-:Y:S01]  /*2b80*/  FFMA.FTZ R143, R202, R150, R151 ;  /* 0x00000096ca8f7223 */ /* 0x000fe20000010097 */
[----:B------:R-:W-:Y:S01]  /*2b90*/  FADD.FTZ R140, R201, -R140 ;  /* 0x8000008cc98c7221 */ /* 0x000fe20000010000 */
[----:B------:R-:W-:Y:S01]  /*2ba0*/  FMUL.FTZ R142, R157, R142 ;  /* 0x0000008e9d8e7220 */ /* 0x000fe20000410000 */
[----:B------:R-:W-:Y:S01]  /*2bb0*/  FSEL R146, R141, RZ, P4 ;  /* 0x000000ff8d927208 */ /* 0x000fe20002000000 */
[----:B------:R-:W-:Y:S01]  /*2bc0*/  FADD.FTZ R144, R200, -R143 ;  /* 0x8000008fc8907221 */ /* 0x000fe20000010000 */
[----:B------:R-:W-:Y:S01]  /*2bd0*/  LOP3.LUT P4, RZ, R215, 0xff00, RZ, 0xc0, !PT ;  /* 0x0000ff00d7ff7812 */ /* 0x000fe2000788c0ff */
[----:B------:R-:W-:Y:S01]  /*2be0*/  FMUL.FTZ R145, R142, UR14 ;  /* 0x0000000e8e917c20 */ /* 0x000fe20008410000 */
[C---:B------:R-:W-:Y:S01]  /*2bf0*/  FMUL.FTZ R143, R157.reuse, R140 ;  /* 0x0000008c9d8f7220 */ /* 0x040fe20000410000 */
[--C-:B------:R-:W-:Y:S01]  /*2c00*/  FFMA.FTZ R141, R206, R150, R151.reuse ;  /* 0x00000096ce8d7223 */ /* 0x100fe20000010097 */
[----:B------:R-:W-:Y:S01]  /*2c10*/  FMUL.FTZ R144, R157, R144 ;  /* 0x000000909d907220 */ /* 0x000fe20000410000 */
[----:B------:R-:W-:Y:S01]  /*2c20*/  FFMA.FTZ R140, R207, R150, R151 ;  /* 0x00000096cf8c7223 */ /* 0x000fe20000010097 */
[----:B------:R-:W-:Y:S01]  /*2c30*/  FMUL.FTZ R143, R143, UR14 ;  /* 0x0000000e8f8f7c20 */ /* 0x000fe20008410000 */
[----:B------:R-:W-:Y:S01]  /*2c40*/  FSEL R147, R145, RZ, P4 ;  /* 0x000000ff91937208 */ /* 0x000fe20002000000 */
[----:B------:R-:W-:Y:S01]  /*2c50*/  FADD.FTZ R142, R204, -R141 ;  /* 0x8000008dcc8e7221 */ /* 0x000fe20000010000 */
[----:B------:R-:W-:Y:S01]  /*2c60*/  LOP3.LUT P4, RZ, R214, 0xff0000, RZ, 0xc0, !PT ;  /* 0x00ff0000d6ff7812 */ /* 0x000fe2000788c0ff */
[----:B------:R-:W-:Y:S01]  /*2c70*/  FMUL.FTZ R144, R144, UR14 ;  /* 0x0000000e90907c20 */ /* 0x000fe20008410000 */
[----:B------:R-:W-:Y:S01]  /*2c80*/  FADD.FTZ R140, R205, -R140 ;  /* 0x8000008ccd8c7221 */ /* 0x000fe20000010000 */
[----:B------:R-:W-:Y:S01]  /*2c90*/  FMUL.FTZ R142, R157, R142 ;  /* 0x0000008e9d8e7220 */ /* 0x000fe20000410000 */
[----:B------:R-:W-:-:S02]  /*2ca0*/  FSEL R141, R143, RZ, P4 ;  /* 0x000000ff8f8d7208 */ /* 0x000fc40002000000 */
[----:B------:R-:W-:Y:S01]  /*2cb0*/  LOP3.LUT P4, RZ, R214, 0xff000000, RZ, 0xc0, !PT ;  /* 0xff000000d6ff7812 */ /* 0x000fe2000788c0ff */
[----:B------:R-:W-:Y:S01]  /*2cc0*/  FMUL.FTZ R142, R142, UR14 ;  /* 0x0000000e8e8e7c20 */ /* 0x000fe20008410000 */
[----:B------:R-:W-:Y:S01]  /*2cd0*/  FMUL.FTZ R140, R157, R140 ;  /* 0x0000008c9d8c7220 */ /* 0x000fe20000410000 */
[----:B------:R-:W-:Y:S02]  /*2ce0*/  F2FP.BF16.F32.PACK_AB R143, R153, R152 ;  /* 0x00000098998f723e */ /* 0x000fe400000010ff */
[----:B------:R-:W-:Y:S01]  /*2cf0*/  FSEL R144, R144, RZ, P4 ;  /* 0x000000ff90907208 */ /* 0x000fe20002000000 */
[----:B------:R-:W-:Y:S01]  /*2d00*/  FMUL.FTZ R140, R140, UR14 ;  /* 0x0000000e8c8c7c20 */ /* 0x000fe20008410000 */
[----:B------:R-:W-:Y:S02]  /*2d10*/  LOP3.LUT P4, RZ, R214, 0xff00, RZ, 0xc0, !PT ;  /* 0x0000ff00d6ff7812 */ /* 0x000fe4000788c0ff */
[----:B------:R-:W-:Y:S02]  /*2d20*/  F2FP.BF16.F32.PACK_AB R141, R144, R141 ;  /* 0x0000008d908d723e */ /* 0x000fe400000010ff */
[----:B------:R-:W-:-:S02]  /*2d30*/  FSEL R145, R142, RZ, P4 ;  /* 0x000000ff8e917208 */ /* 0x000fc40002000000 */
[----:B------:R-:W-:Y:S02]  /*2d40*/  LOP3.LUT P4, RZ, R214, 0xff, RZ, 0xc0, !PT ;  /* 0x000000ffd6ff7812 */ /* 0x000fe4000788c0ff */
[----:B------:R-:W-:Y:S02]  /*2d50*/  F2FP.BF16.F32.PACK_AB R142, R147, R146 ;  /* 0x00000092938e723e */ /* 0x000fe400000010ff */
[----:B------:R-:W-:-:S04]  /*2d60*/  FSEL R140, R140, RZ, P4 ;  /* 0x000000ff8c8c7208 */ /* 0x000fc80002000000 */
[----:B------:R-:W-:Y:S01]  /*2d70*/  F2FP.BF16.F32.PACK_AB R140, R145, R140 ;  /* 0x0000008c918c723e */ /* 0x000fe200000010ff */
[----:B------:R-:W-:Y:S06]  /*2d80*/  BRA `(.L_x_315) ;  /* 0x00000020007c7947 */ /* 0x000fec0003800000 */
.L_x_314:
[-CC-:B------:R-:W-:Y:S01]  /*2d90*/  FFMA.FTZ R133, R159, R150.reuse, R151.reuse ;  /* 0x000000969f857223 */ /* 0x180fe20000010097 */
[-CC-:B------:R-:W-:Y:S01]  /*2da0*/  FFMA.FTZ R134, R162, R150.reuse, R151.reuse ;  /* 0x00000096a2867223 */ /* 0x180fe20000010097 */
[----:B------:R-:W-:Y:S01]  /*2db0*/  LOP3.LUT P4, RZ, R215, 0xff0000, RZ, 0xc0, !PT ;  /* 0x00ff0000d7ff7812 */ /* 0x000fe2000788c0ff */
[----:B------:R-:W-:Y:S01]  /*2dc0*/  FFMA.FTZ R135, R198, R150, R151 ;  /* 0x00000096c6877223 */ /* 0x000fe20000010097 */
[----:B------:R-:W-:Y:S01]  /*2dd0*/  FADD.FTZ R132, R158, -R133 ;  /* 0x800000859e847221 */ /* 0x000fe20000010000 */
[----:B------:R-:W-:Y:S02]  /*2de0*/  FADD.FTZ R134, R161, -R134 ;  /* 0x80000086a1867221 */ /* 0x000fe40000010000 */
[----:B------:R-:W-:Y:S01]  /*2df0*/  FADD.FTZ R140, R160, -R135 ;  /* 0x80000087a08c7221 */ /* 0x000fe20000010000 */
[----:B-----5:R-:W-:Y:S01]  /*2e00*/  FMUL.FTZ R142, R157, R132 ;  /* 0x000000849d8e7220 */ /* 0x020fe20000410000 */
[----:B------:R-:W-:Y:S01]  /*2e10*/  FFMA.FTZ R132, R199, R150, R151 ;  /* 0x00000096c7847223 */ /* 0x000fe20000010097 */
[C---:B------:R-:W-:Y:S01]  /*2e20*/  FMUL.FTZ R187, R157.reuse, R134 ;  /* 0x000000869dbb7220 */ /* 0x040fe20000410000 */
[----:B------:R-:W-:Y:S01]  /*2e30*/  FMUL.FTZ R154, R157, R140 ;  /* 0x0000008c9d9a7220 */ /* 0x000fe20000410000 */
[----:B------:R-:W-:Y:S01]  /*2e40*/  FMUL.FTZ R133, R142, UR14 ;  /* 0x0000000e8e857c20 */ /* 0x000fe20008410000 */
[----:B------:R-:W-:-:S04]  /*2e50*/  FADD.FTZ R132, R197, -R132 ;  /* 0x80000084c5847221 */ /* 0x000fc80000010000 */
[----:B------:R-:W-:Y:S01]  /*2e60*/  FSEL R155, R133, RZ, P4 ;  /* 0x000000ff859b7208 */ /* 0x000fe20002000000 */
[----:B------:R-:W-:Y:S01]  /*2e70*/  FMUL.FTZ R145, R157, R132 ;  /* 0x000000849d917220 */ /* 0x000fe20000410000 */
[----:B------:R-:W-:Y:S01]  /*2e80*/  ISETP.GE.U32.AND P4, PT, R214, RZ, PT ;  /* 0x000000ffd600720c */ /* 0x000fe20003f86070 */
[----:B------:R-:W-:Y:S02]  /*2e90*/  FMUL.FTZ R132, R187, UR14 ;  /* 0x0000000ebb847c20 */ /* 0x000fe40008410000 */
[----:B------:R-:W-:Y:S01]  /*2ea0*/  FMUL.FTZ R133, R145, UR14 ;  /* 0x0000000e91857c20 */ /* 0x000fe20008410000 */
[----:B------:R-:W-:-:S04]  /*2eb0*/  ISETP.GE.U32.AND.EX P4, PT, R215, 0x1000000, PT, P4 ;  /* 0x01000000d700780c */ /* 0x000fc80003f86140 */
[----:B------:R-:W-:Y:S01]  /*2ec0*/  FSEL R186, R132, RZ, P4 ;  /* 0x000000ff84ba7208 */ /* 0x000fe20002000000 */
[----:B------:R-:W-:Y:S01]  /*2ed0*/  FFMA.FTZ R132, R203, R150, R151 ;  /* 0x00000096cb847223 */ /* 0x000fe20000010097 */
[----:B------:R-:W-:-:S03]  /*2ee0*/  LOP3.LUT P4, RZ, R215, 0xff, RZ, 0xc0, !PT ;  /* 0x000000ffd7ff7812 */ /* 0x000fc6000788c0ff */
[----:B------:R-:W-:Y:S01]  /*2ef0*/  FADD.FTZ R134, R201, -R132 ;  /* 0x80000084c9867221 */ /* 0x000fe20000010000 */
[----:B------:R-:W-:Y:S01]  /*2f00*/  FSEL R152, R133, RZ, P4 ;  /* 0x000000ff85987208 */ /* 0x000fe20002000000 */
[----:B------:R-:W-:Y:S01]  /*2f10*/  FFMA.FTZ R133, R202, R150, R151 ;  /* 0x00000096ca857223 */ /* 0x000fe20000010097 */
[----:B------:R-:W-:Y:S01]  /*2f20*/  LOP3.LUT P4, RZ, R215, 0xff00, RZ, 0xc0, !PT ;  /* 0x0000ff00d7ff7812 */ /* 0x000fe2000788c0ff */
[----:B------:R-:W-:Y:S01]  /*2f30*/  FMUL.FTZ R143, R157, R134 ;  /* 0x000000869d8f7220 */ /* 0x000fe20000410000 */
[----:B------:R-:W-:Y:S01]  /*2f40*/  FMUL.FTZ R134, R154, UR14 ;  /* 0x0000000e9a867c20 */ /* 0x000fe20008410000 */
[----:B------:R-:W-:Y:S01]  /*2f50*/  FADD.FTZ R140, R200, -R133 ;  /* 0x80000085c88c7221 */ /* 0x000fe20000010000 */
[-CC-:B------:R-:W-:Y:S01]  /*2f60*/  FFMA.FTZ R132, R207, R150.reuse, R151.reuse ;  /* 0x00000096cf847223 */ /* 0x180fe20000010097 */
[----:B------:R-:W-:Y:S01]  /*2f70*/  FMUL.FTZ R135, R143, UR14 ;  /* 0x0000000e8f877c20 */ /* 0x000fe20008410000 */
[----:B------:R-:W-:Y:S01]  /*2f80*/  FFMA.FTZ R133, R206, R150, R151 ;  /* 0x00000096ce857223 */ /* 0x000fe20000010097 */
[----:B------:R-:W-:Y:S01]  /*2f90*/  FSEL R153, R134, RZ, P4 ;  /* 0x000000ff86997208 */ /* 0x000fe20002000000 */
[----:B------:R-:W-:Y:S01]  /*2fa0*/  FMUL.FTZ R146, R157, R140 ;  /* 0x0000008c9d927220 */ /* 0x000fe20000410000 */
[----:B------:R-:W-:Y:S01]  /*2fb0*/  LOP3.LUT P4, RZ, R214, 0xff0000, RZ, 0xc0, !PT ;  /* 0x00ff0000d6ff7812 */ /* 0x000fe2000788c0ff */
[----:B------:R-:W-:Y:S01]  /*2fc0*/  FADD.FTZ R132, R205, -R132 ;  /* 0x80000084cd847221 */ /* 0x000fe20000010000 */
[----:B------:R-:W-:Y:S01]  /*2fd0*/  FADD.FTZ R134, R204, -R133 ;  /* 0x80000085cc867221 */ /* 0x000fe20000010000 */
[----:B------:R-:W-:Y:S01]  /*2fe0*/  FMUL.FTZ R140, R146, UR14 ;  /* 0x0000000e928c7c20 */ /* 0x000fe20008410000 */
[----:B------:R-:W-:Y:S01]  /*2ff0*/  FSEL R144, R135, RZ, P4 ;  /* 0x000000ff87907208 */ /* 0x000fe20002000000 */
[C---:B------:R-:W-:Y:S01]  /*3000*/  FMUL.FTZ R132, R157.reuse, R132 ;  /* 0x000000849d847220 */ /* 0x040fe20000410000 */
[----:B------:R-:W-:Y:S01]  /*3010*/  LOP3.LUT P4, RZ, R214, 0xff000000, RZ, 0xc0, !PT ;  /* 0xff000000d6ff7812 */ /* 0x000fe2000788c0ff */
[----:B------:R-:W-:Y:S01]  /*3020*/  FMUL.FTZ R141, R157, R134 ;  /* 0x000000869d8d7220 */ /* 0x000fe20000410000 */
[----:B------:R-:W-:Y:S01]  /*3030*/  F2FP.BF16.F32.PACK_AB R135, R187, R142 ;  /* 0x0000008ebb87723e */ /* 0x000fe200000010ff */
[----:B------:R-:W-:Y:S01]  /*3040*/  FMUL.FTZ R133, R132, UR14 ;  /* 0x0000000e84857c20 */ /* 0x000fe20008410000 */
[----:B------:R-:W-:Y:S01]  /*3050*/  FSEL R147, R140, RZ, P4 ;  /* 0x000000ff8c937208 */ /* 0x000fe20002000000 */
[----:B------:R-:W-:Y:S01]  /*3060*/  FMUL.FTZ R142, R141, UR14 ;  /* 0x0000000e8d8e7c20 */ /* 0x000fe20008410000 */
[----:B------:R-:W-:-:S02]  /*3070*/  LOP3.LUT P4, RZ, R214, 0xff, RZ, 0xc0, !PT ;  /* 0x000000ffd6ff7812 */ /* 0x000fc4000788c0ff */
[----:B------:R-:W-:Y:S02]  /*3080*/  F2FP.BF16.F32.PACK_AB R134, R154, R145 ;  /* 0x000000919a86723e */ /* 0x000fe400000010ff */
[----:B------:R-:W-:Y:S02]  /*3090*/  FSEL R140, R133, RZ, P4 ;  /* 0x000000ff858c7208 */ /* 0x000fe40002000000 */
[----:B------:R-:W-:Y:S02]  /*30a0*/  LOP3.LUT P4, RZ, R214, 0xff00, RZ, 0xc0, !PT ;  /* 0x0000ff00d6ff7812 */ /* 0x000fe4000788c0ff */
[----:B------:R-:W-:Y:S02]  /*30b0*/  F2FP.BF16.F32.PACK_AB R133, R146, R143 ;  /* 0x0000008f9285723e */ /* 0x000fe400000010ff */
[----:B------:R-:W-:Y:S02]  /*30c0*/  FSEL R145, R142, RZ, P4 ;  /* 0x000000ff8e917208 */ /* 0x000fe40002000000 */
[----:B------:R-:W-:-:S02]  /*30d0*/  F2FP.BF16.F32.PACK_AB R132, R141, R132 ;  /* 0x000000848d84723e */ /* 0x000fc400000010ff */
[----:B------:R-:W-:Y:S02]  /*30e0*/  F2FP.BF16.F32.PACK_AB R143, R186, R155 ;  /* 0x0000009bba8f723e */ /* 0x000fe400000010ff */
[----:B------:R-:W-:Y:S02]  /*30f0*/  F2FP.BF16.F32.PACK_AB R142, R153, R152 ;  /* 0x00000098998e723e */ /* 0x000fe400000010ff */
[----:B------:R-:W-:Y:S02]  /*3100*/  F2FP.BF16.F32.PACK_AB R141, R147, R144 ;  /* 0x00000090938d723e */ /* 0x000fe400000010ff */
[----:B------:R-:W-:Y:S01]  /*3110*/  F2FP.BF16.F32.PACK_AB R140, R145, R140 ;  /* 0x0000008c918c723e */ /* 0x000fe200000010ff */
[----:B------:R-:W-:Y:S06]  /*3120*/  BRA `(.L_x_315) ;  /* 0x0000001c00947947 */ /* 0x000fec0003800000 */
.L_x_313:
[----:B------:R-:W-:Y:S01]  /*3130*/  UMOV UR4, UR6 ;  /* 0x0000000600047c82 */ /* 0x000fe20008000000 */
[----:B------:R-:W-:Y:S01]  /*3140*/  UMOV UR5, UR7 ;  /* 0x0000000700057c82 */ /* 0x000fe20008000000 */
[----:B------:R-:W-:-:S04]  /*3150*/  UISETP.NE.U32.AND UP0, UPT, UR4, URZ, UPT ;  /* 0x000000ff0400728c */ /* 0x000fc8000bf05070 */
[----:B------:R-:W-:-:S09]  /*3160*/  UISETP.NE.AND.EX UP0, UPT, UR5, URZ, UPT, UP0 ;  /* 0x000000ff0500728c */ /* 0x000fd2000bf05300 */
[----:B------:R-:W-:Y:S05]  /*3170*/  BRA.U UP0, `(.L_x_316) ;  /* 0x0000000500087547 */ /* 0x000fea000b800000 */
[-CC-:B------:R-:W-:Y:S01]  /*3180*/  FFMA.FTZ R145, R159, R150.reuse, R151.reuse ;  /* 0x000000969f917223 */ /* 0x180fe20000010097 */
[C---:B------:R-:W-:Y:S01]  /*3190*/  SHF.L.U32 R144, R43.reuse, 0x10, RZ ;  /* 0x000000102b907819 */ /* 0x040fe200000006ff */
[-CC-:B------:R-:W-:Y:S01]  /*31a0*/  FFMA.FTZ R143, R198, R150.reuse, R151.reuse ;  /* 0x00000096c68f7223 */ /* 0x180fe20000010097 */
[-C--:B------:R-:W-:Y:S01]  /*31b0*/  FFMA.FTZ R146, R162, R150.reuse, R151 ;  /* 0x00000096a2927223 */ /* 0x080fe20000010097 */
[----:B------:R-:W-:Y:S01]  /*31c0*/  FADD.FTZ R147, R158, -R145 ;  /* 0x800000919e937221 */ /* 0x000fe20000010000 */
[----:B------:R-:W-:Y:S01]  /*31d0*/  PRMT R141, R43, 0x7632, R141 ;  /* 0x000076322b8d7816 */ /* 0x000fe2000000008d */
[----:B------:R-:W-:Y:S01]  /*31e0*/  FFMA.FTZ R152, R199, R150, R151 ;  /* 0x00000096c7987223 */ /* 0x000fe20000010097 */
[----:B------:R-:W-:Y:S01]  /*31f0*/  PRMT R140, R42, 0x7632, R140 ;  /* 0x000076322a8c7816 */ /* 0x000fe2000000008c */
[----:B------:R-:W-:Y:S01]  /*3200*/  FADD.FTZ R145, R160, -R143 ;  /* 0x8000008fa0917221 */ /* 0x000fe20000010000 */
[----:B-----5:R-:W-:Y:S01]  /*3210*/  FFMA.FTZ R143, R157, R147, R144 ;  /* 0x000000939d8f7223 */ /* 0x020fe20000010090 */
[----:B------:R-:W-:Y:S01]  /*3220*/  FADD.FTZ R153, R161, -R146 ;  /* 0x80000092a1997221 */ /* 0x000fe20000010000 */
[----:B------:R-:W-:Y:S01]  /*3230*/  SHF.L.U32 R146, R141, 0x10, RZ ;  /* 0x000000108d927819 */ /* 0x000fe200000006ff */
[----:B------:R-:W-:Y:S01]  /*3240*/  FADD.FTZ R141, R197, -R152 ;  /* 0x80000098c58d7221 */ /* 0x000fe20000010000 */
[----:B------:R-:W-:-:S02]  /*3250*/  IMAD.U32 R140, R140, 0x10000, RZ ;  /* 0x000100008c8c7824 */ /* 0x000fc400078e00ff */
[-CC-:B------:R-:W-:Y:S01]  /*3260*/  FFMA.FTZ R152, R203, R150.reuse, R151.reuse ;  /* 0x00000096cb987223 */ /* 0x180fe20000010097 */
[----:B------:R-:W-:Y:S01]  /*3270*/  FMUL.FTZ R143, R143, UR14 ;  /* 0x0000000e8f8f7c20 */ /* 0x000fe20008410000 */
[----:B------:R-:W-:Y:S01]  /*3280*/  LOP3.LUT P4, RZ, R215, 0xff0000, RZ, 0xc0, !PT ;  /* 0x00ff0000d7ff7812 */ /* 0x000fe2000788c0ff */
[----:B------:R-:W-:Y:S01]  /*3290*/  FFMA.FTZ R144, R157, R145, R140 ;  /* 0x000000919d907223 */ /* 0x000fe2000001008c */
[----:B------:R-:W-:Y:S01]  /*32a0*/  FADD.FTZ R145, R201, -R152 ;  /* 0x80000098c9917221 */ /* 0x000fe20000010000 */
[----:B------:R-:W-:Y:S01]  /*32b0*/  FFMA.FTZ R146, R157, R153, R146 ;  /* 0x000000999d927223 */ /* 0x000fe20000010092 */
[----:B------:R-:W-:Y:S01]  /*32c0*/  FSEL R152, R143, RZ, P4 ;  /* 0x000000ff8f987208 */ /* 0x000fe20002000000 */
[----:B------:R-:W-:Y:S01]  /*32d0*/  IMAD.U32 R142, R42, 0x10000, RZ ;  /* 0x000100002a8e7824 */ /* 0x000fe200078e00ff */
[----:B------:R-:W-:Y:S01]  /*32e0*/  ISETP.GE.U32.AND P4, PT, R214, RZ, PT ;  /* 0x000000ffd600720c */ /* 0x000fe20003f86070 */
[----:B------:R-:W-:Y:S01]  /*32f0*/  FMUL.FTZ R146, R146, UR14 ;  /* 0x0000000e92927c20 */ /* 0x000fe20008410000 */
[----:B------:R-:W-:Y:S01]  /*3300*/  PRMT R140, R41, 0x7632, R140 ;  /* 0x00007632298c7816 */ /* 0x000fe2000000008c */
[----:B------:R-:W-:Y:S01]  /*3310*/  FFMA.FTZ R141, R157, R141, R142 ;  /* 0x0000008d9d8d7223 */ /* 0x000fe2000001008e */
[----:B------:R-:W-:Y:S01]  /*3320*/  ISETP.GE.U32.AND.EX P4, PT, R215, 0x1000000, PT, P4 ;  /* 0x01000000d700780c */ /* 0x000fe20003f86140 */
[-C--:B------:R-:W-:Y:S01]  /*3330*/  FFMA.FTZ R147, R202, R150.reuse, R151 ;  /* 0x00000096ca937223 */ /* 0x080fe20000010097 */
[----:B------:R-:W-:Y:S01]  /*3340*/  SHF.L.U32 R142, R41, 0x10, RZ ;  /* 0x00000010298e7819 */ /* 0x000fe200000006ff */
[----:B------:R-:W-:Y:S01]  /*3350*/  FMUL.FTZ R141, R141, UR14 ;  /* 0x0000000e8d8d7c20 */ /* 0x000fe20008410000 */
[----:B------:R-:W-:Y:S01]  /*3360*/  FSEL R155, R146, RZ, P4 ;  /* 0x000000ff929b7208 */ /* 0x000fe20002000000 */
[----:B------:R-:W-:Y:S01]  /*3370*/  IMAD.U32 R140, R140, 0x10000, RZ ;  /* 0x000100008c8c7824 */ /* 0x000fe200078e00ff */
[----:B------:R-:W-:Y:S01]  /*3380*/  LOP3.LUT P4, RZ, R215, 0xff, RZ, 0xc0, !PT ;  /* 0x000000ffd7ff7812 */ /* 0x000fe2000788c0ff */
[----:B------:R-:W-:Y:S01]  /*3390*/  FADD.FTZ R147, R200, -R147 ;  /* 0x80000093c8937221 */ /* 0x000fe20000010000 */
[----:B------:R-:W-:Y:S01]  /*33a0*/  FMUL.FTZ R144, R144, UR14 ;  /* 0x0000000e90907c20 */ /* 0x000fe20008410000 */
[----:B------:R-:W-:Y:S01]  /*33b0*/  FFMA.FTZ R142, R157, R145, R142 ;  /* 0x000000919d8e7223 */ /* 0x000fe2000001008e */
[----:B------:R-:W-:Y:S01]  /*33c0*/  FSEL R146, R141, RZ, P4 ;  /* 0x000000ff8d927208 */ /* 0x000fe20002000000 */
[--C-:B------:R-:W-:Y:S01]  /*33d0*/  FFMA.FTZ R143, R157, R147, R140.reuse ;  /* 0x000000939d8f7223 */ /* 0x100fe2000001008c */
[----:B------:R-:W-:Y:S01]  /*33e0*/  LOP3.LUT P4, RZ, R215, 0xff00, RZ, 0xc0, !PT ;  /* 0x0000ff00d7ff7812 */ /* 0x000fe2000788c0ff */
[-C--:B------:R-:W-:Y:S01]  /*33f0*/  FFMA.FTZ R145, R206, R150.reuse, R151 ;  /* 0x00000096ce917223 */ /* 0x080fe20000010097 */
[----:B------:R-:W-:Y:S01]  /*3400*/  PRMT R140, R40, 0x7632, R140 ;  /* 0x00007632288c7816 */ /* 0x000fe2000000008c */
[----:B------:R-:W-:Y:S01]  /*3410*/  FMUL.FTZ R142, R142, UR14 ;  /* 0x0000000e8e8e7c20 */ /* 0x000fe20008410000 */
[----:B------:R-:W-:Y:S01]  /*3420*/  FSEL R153, R144, RZ, P4 ;  /* 0x000000ff90997208 */ /* 0x000fe20002000000 */
[----:B------:R-:W-:Y:S01]  /*3430*/  FADD.FTZ R145, R204, -R145 ;  /* 0x80000091cc917221 */ /* 0x000fe20000010000 */
[----:B------:R-:W-:Y:S01]  /*3440*/  SHF.L.U32 R140, R140, 0x10, RZ ;  /* 0x000000108c8c7819 */ /* 0x000fe200000006ff */
[----:B------:R-:W-:Y:S01]  /*3450*/  FFMA.FTZ R154, R207, R150, R151 ;  /* 0x00000096cf9a7223 */ /* 0x000fe20000010097 */
[----:B------:R-:W-:Y:S01]  /*3460*/  LOP3.LUT P4, RZ, R214, 0xff0000, RZ, 0xc0, !PT ;  /* 0x00ff0000d6ff7812 */ /* 0x000fe2000788c0ff */
[----:B------:R-:W-:-:S02]  /*3470*/  FMUL.FTZ R143, R143, UR14 ;  /* 0x0000000e8f8f7c20 */ /* 0x000fc40008410000 */
[----:B------:R-:W-:Y:S01]  /*3480*/  FFMA.FTZ R141, R157, R145, R140 ;  /* 0x000000919d8d7223 */ /* 0x000fe2000001008c */
[----:B------:R-:W-:Y:S01]  /*3490*/  FSEL R144, R142, RZ, P4 ;  /* 0x000000ff8e907208 */ /* 0x000fe20002000000 */
[----:B------:R-:W-:Y:S01]  /*34a0*/  IMAD.U32 R140, R40, 0x10000, RZ ;  /* 0x00010000288c7824 */ /* 0x000fe200078e00ff */
[C---:B------:R-:W-:Y:S01]  /*34b0*/  LOP3.LUT P4, RZ, R214.reuse, 0xff000000, RZ, 0xc0, !PT ;  /* 0xff000000d6ff7812 */ /* 0x040fe2000788c0ff */
[----:B------:R-:W-:Y:S01]  /*34c0*/  FADD.FTZ R154, R205, -R154 ;  /* 0x8000009acd9a7221 */ /* 0x000fe20000010000 */
[----:B------:R-:W-:Y:S01]  /*34d0*/  FMUL.FTZ R141, R141, UR14 ;  /* 0x0000000e8d8d7c20 */ /* 0x000fe20008410000 */
[----:B------:R-:W-:Y:S02]  /*34e0*/  F2FP.BF16.F32.PACK_AB R142, R153, R146 ;  /* 0x00000092998e723e */ /* 0x000fe400000010ff */
[----:B------:R-:W-:Y:S01]  /*34f0*/  FSEL R147, R143, RZ, P4 ;  /* 0x000000ff8f937208 */ /* 0x000fe20002000000 */
[----:B------:R-:W-:Y:S01]  /*3500*/  FFMA.FTZ R140, R157, R154, R140 ;  /* 0x0000009a9d8c7223 */ /* 0x000fe2000001008c */
[----:B------:R-:W-:-:S02]  /*3510*/  LOP3.LUT P4, RZ, R214, 0xff00, RZ, 0xc0, !PT ;  /* 0x0000ff00d6ff7812 */ /* 0x000fc4000788c0ff */
[----:B------:R-:W-:Y:S01]  /*3520*/  F2FP.BF16.F32.PACK_AB R143, R155, R152 ;  /* 0x000000989b8f723e */ /* 0x000fe200000010ff */
[----:B------:R-:W-:Y:S01]  /*3530*/  FMUL.FTZ R140, R140, UR14 ;  /* 0x0000000e8c8c7c20 */ /* 0x000fe20008410000 */
[----:B------:R-:W-:Y:S02]  /*3540*/  FSEL R145, R141, RZ, P4 ;  /* 0x000000ff8d917208 */ /* 0x000fe40002000000 */
[----:B------:R-:W-:Y:S02]  /*3550*/  LOP3.LUT P4, RZ, R214, 0xff, RZ, 0xc0, !PT ;  /* 0x000000ffd6ff7812 */ /* 0x000fe4000788c0ff */
[----:B------:R-:W-:Y:S02]  /*3560*/  F2FP.BF16.F32.PACK_AB R141, R147, R144 ;  /* 0x00000090938d723e */ /* 0x000fe400000010ff */
[----:B------:R-:W-:-:S04]  /*3570*/  FSEL R140, R140, RZ, P4 ;  /* 0x000000ff8c8c7208 */ /* 0x000fc80002000000 */
[----:B------:R-:W-:Y:S01]  /*3580*/  F2FP.BF16.F32.PACK_AB R140, R145, R140 ;  /* 0x0000008c918c723e */ /* 0x000fe200000010ff */
[----:B------:R-:W-:Y:S06]  /*3590*/  BRA `(.L_x_315) ;  /* 0x0000001800787947 */ /* 0x000fec0003800000 */
.L_x_316:
[-CC-:B------:R-:W-:Y:S01]  /*35a0*/  FFMA.FTZ R133, R159, R150.reuse, R151.reuse ;  /* 0x000000969f857223 */ /* 0x180fe20000010097 */
[C---:B------:R-:W-:Y:S01]  /*35b0*/  PRMT R134, R43.reuse, 0x7632, R134 ;  /* 0x000076322b867816 */ /* 0x040fe20000000086 */
[-C--:B------:R-:W-:Y:S01]  /*35c0*/  FFMA.FTZ R142, R162, R150.reuse, R151 ;  /* 0x00000096a28e7223 */ /* 0x080fe20000010097 */
[----:B------:R-:W-:Y:S01]  /*35d0*/  SHF.L.U32 R140, R43, 0x10, RZ ;  /* 0x000000102b8c7819 */ /* 0x000fe200000006ff */
[----:B------:R-:W-:Y:S01]  /*35e0*/  FADD.FTZ R132, R158, -R133 ;  /* 0x800000859e847221 */ /* 0x000fe20000010000 */
[-C--:B------:R-:W-:Y:S01]  /*35f0*/  FFMA.FTZ R141, R198, R150.reuse, R151 ;  /* 0x00000096c68d7223 */ /* 0x080fe20000010097 */
[----:B------:R-:W-:Y:S02]  /*3600*/  IMAD.U32 R133, R134, 0x10000, RZ ;  /* 0x0001000086857824 */ /* 0x000fe400078e00ff */
[----:B------:R-:W-:Y:S01]  /*3610*/  FADD.FTZ R142, R161, -R142 ;  /* 0x8000008ea18e7221 */ /* 0x000fe20000010000 */
[----:B------:R-:W-:Y:S01]  /*3620*/  PRMT R135, R42, 0x7632, R135 ;  /* 0x000076322a877816 */ /* 0x000fe20000000087 */
[----:B------:R-:W-:Y:S01]  /*3630*/  FFMA.FTZ R134, R199, R150, R151 ;  /* 0x00000096c7867223 */ /* 0x000fe20000010097 */
[----:B------:R-:W-:Y:S01]  /*3640*/  ISETP.GE.U32.AND P4, PT, R214, RZ, PT ;  /* 0x000000ffd600720c */ /* 0x000fe20003f86070 */
[C---:B-----5:R-:W-:Y:S01]  /*3650*/  FFMA.FTZ R187, R157.reuse, R142, R133 ;  /* 0x0000008e9dbb7223 */ /* 0x060fe20000010085 */
[----:B------:R-:W-:Y:S01]  /*3660*/  FFMA.FTZ R144, R157, R132, R140 ;  /* 0x000000849d907223 */ /* 0x000fe2000001008c */
[----:B------:R-:W-:Y:S01]  /*3670*/  FADD.FTZ R142, R160, -R141 ;  /* 0x8000008da08e7221 */ /* 0x000fe20000010000 */
[----:B------:R-:W-:Y:S01]  /*3680*/  SHF.L.U32 R140, R42, 0x10, RZ ;  /* 0x000000102a8c7819 */ /* 0x000fe200000006ff */
[----:B------:R-:W-:Y:S01]  /*3690*/  FMUL.FTZ R141, R187, UR14 ;  /* 0x0000000ebb8d7c20 */ /* 0x000fe20008410000 */
[----:B------:R-:W-:Y:S01]  /*36a0*/  SHF.L.U32 R135, R135, 0x10, RZ ;  /* 0x0000001087877819 */ /* 0x000fe200000006ff */
[----:B------:R-:W-:Y:S01]  /*36b0*/  FADD.FTZ R134, R197, -R134 ;  /* 0x80000086c5867221 */ /* 0x000fe20000010000 */
[----:B------:R-:W-:Y:S01]  /*36c0*/  ISETP.GE.U32.AND.EX P4, PT, R215, 0x1000000, PT, P4 ;  /* 0x01000000d700780c */ /* 0x000fe20003f86140 */
[----:B------:R-:W-:Y:S01]  /*36d0*/  FFMA.FTZ R132, R203, R150, R151 ;  /* 0x00000096cb847223 */ /* 0x000fe20000010097 */
[----:B------:R-:W-:-:S02]  /*36e0*/  IMAD.U32 R133, R41, 0x10000, RZ ;  /* 0x0001000029857824 */ /* 0x000fc400078e00ff */
[C---:B------:R-:W-:Y:S01]  /*36f0*/  FFMA.FTZ R145, R157.reuse, R134, R140 ;  /* 0x000000869d917223 */ /* 0x040fe2000001008c */
[----:B------:R-:W-:Y:S01]  /*3700*/  FFMA.FTZ R154, R157, R142, R135 ;  /* 0x0000008e9d9a7223 */ /* 0x000fe20000010087 */
[----:B------:R-:W-:Y:S01]  /*3710*/  FSEL R226, R141, RZ, P4 ;  /* 0x000000ff8de27208 */ /* 0x000fe20002000000 */
[----:B------:R-:W-:Y:S01]  /*3720*/  FFMA.FTZ R135, R202, R150, R151 ;  /* 0x00000096ca877223 */ /* 0x000fe20000010097 */
[----:B------:R-:W-:Y:S01]  /*3730*/  PRMT R134, R41, 0x7632, R134 ;  /* 0x0000763229867816 */ /* 0x000fe20000000086 */
[----:B------:R-:W-:Y:S01]  /*3740*/  FMUL.FTZ R141, R144, UR14 ;  /* 0x0000000e908d7c20 */ /* 0x000fe20008410000 */
[----:B------:R-:W-:Y:S01]  /*3750*/  FADD.FTZ R132, R201, -R132 ;  /* 0x80000084c9847221 */ /* 0x000fe20000010000 */
[----:B------:R-:W-:Y:S01]  /*3760*/  LOP3.LUT P4, RZ, R215, 0xff0000, RZ, 0xc0, !PT ;  /* 0x00ff0000d7ff7812 */ /* 0x000fe2000788c0ff */
[----:B------:R-:W-:Y:S01]  /*3770*/  FADD.FTZ R140, R200, -R135 ;  /* 0x80000087c88c7221 */ /* 0x000fe20000010000 */
[----:B------:R-:W-:Y:S01]  /*3780*/  SHF.L.U32 R134, R134, 0x10, RZ ;  /* 0x0000001086867819 */ /* 0x000fe200000006ff */
[----:B------:R-:W-:Y:S01]  /*3790*/  FFMA.FTZ R143, R157, R132, R133 ;  /* 0x000000849d8f7223 */ /* 0x000fe20000010085 */
[----:B------:R-:W-:Y:S01]  /*37a0*/  FMUL.FTZ R135, R145, UR14 ;  /* 0x0000000e91877c20 */ /* 0x000fe20008410000 */
[----:B------:R-:W-:Y:S01]  /*37b0*/  FSEL R155, R141, RZ, P4 ;  /* 0x000000ff8d9b7208 */ /* 0x000fe20002000000 */
[----:B------:R-:W-:Y:S01]  /*37c0*/  FFMA.FTZ R132, R207, R150, R151 ;  /* 0x00000096cf847223 */ /* 0x000fe20000010097 */
[----:B------:R-:W-:Y:S01]  /*37d0*/  LOP3.LUT P4, RZ, R215, 0xff, RZ, 0xc0, !PT ;  /* 0x000000ffd7ff7812 */ /* 0x000fe2000788c0ff */
[----:B------:R-:W-:Y:S01]  /*37e0*/  FFMA.FTZ R152, R157, R140, R134 ;  /* 0x0000008c9d987223 */ /* 0x000fe20000010086 */
[----:B------:R-:W-:-:S02]  /*37f0*/  IMAD.U32 R133, R40, 0x10000, RZ ;  /* 0x0001000028857824 */ /* 0x000fc400078e00ff */
[----:B------:R-:W-:Y:S01]  /*3800*/  FADD.FTZ R132, R205, -R132 ;  /* 0x80000084cd847221 */ /* 0x000fe20000010000 */
[----:B------:R-:W-:Y:S01]  /*3810*/  FMUL.FTZ R134, R154, UR14 ;  /* 0x0000000e9a867c20 */ /* 0x000fe20008410000 */
[----:B------:R-:W-:Y:S01]  /*3820*/  FSEL R153, R135, RZ, P4 ;  /* 0x000000ff87997208 */ /* 0x000fe20002000000 */
[----:B------:R-:W-:Y:S01]  /*3830*/  FMUL.FTZ R135, R143, UR14 ;  /* 0x0000000e8f877c20 */ /* 0x000fe20008410000 */
[----:B------:R-:W-:Y:S01]  /*3840*/  LOP3.LUT P4, RZ, R215, 0xff00, RZ, 0xc0, !PT ;  /* 0x0000ff00d7ff7812 */ /* 0x000fe2000788c0ff */
[----:B------:R-:W-:Y:S01]  /*3850*/  FFMA.FTZ R140, R157, R132, R133 ;  /* 0x000000849d8c7223 */ /* 0x000fe20000010085 */
[----:B------:R-:W-:Y:S01]  /*3860*/  FFMA.FTZ R133, R206, R150, R151 ;  /* 0x00000096ce857223 */ /* 0x000fe20000010097 */
[----:B------:R-:W-:Y:S02]  /*3870*/  PRMT R132, R40, 0x7632, R132 ;  /* 0x0000763228847816 */ /* 0x000fe40000000084 */
[----:B------:R-:W-:Y:S01]  /*3880*/  FSEL R186, R134, RZ, P4 ;  /* 0x000000ff86ba7208 */ /* 0x000fe20002000000 */
[----:B------:R-:W-:Y:S01]  /*3890*/  FADD.FTZ R134, R204, -R133 ;  /* 0x80000085cc867221 */ /* 0x000fe20000010000 */
[----:B------:R-:W-:Y:S01]  /*38a0*/  LOP3.LUT P4, RZ, R214, 0xff0000, RZ, 0xc0, !PT ;  /* 0x00ff0000d6ff7812 */ /* 0x000fe2000788c0ff */
[----:B------:R-:W-:-:S02]  /*38b0*/  IMAD.U32 R132, R132, 0x10000, RZ ;  /* 0x0001000084847824 */ /* 0x000fc400078e00ff */
[----:B------:R-:W-:Y:S01]  /*38c0*/  FMUL.FTZ R133, R152, UR14 ;  /* 0x0000000e98857c20 */ /* 0x000fe20008410000 */
[----:B------:R-:W-:Y:S01]  /*38d0*/  FSEL R146, R135, RZ, P4 ;  /* 0x000000ff87927208 */ /* 0x000fe20002000000 */
[----:B------:R-:W-:Y:S01]  /*38e0*/  FFMA.FTZ R141, R157, R134, R132 ;  /* 0x000000869d8d7223 */ /* 0x000fe20000010084 */
[----:B------:R-:W-:Y:S01]  /*38f0*/  LOP3.LUT P4, RZ, R214, 0xff000000, RZ, 0xc0, !PT ;  /* 0xff000000d6ff7812 */ /* 0x000fe2000788c0ff */
[----:B------:R-:W-:Y:S01]  /*3900*/  FMUL.FTZ R132, R140, UR14 ;  /* 0x0000000e8c847c20 */ /* 0x000fe20008410000 */
[----:B------:R-:W-:Y:S01]  /*3910*/  F2FP.BF16.F32.PACK_AB R135, R187, R144 ;  /* 0x00000090bb87723e */ /* 0x000fe200000010ff */
[----:B------:R-:W-:Y:S01]  /*3920*/  FMUL.FTZ R142, R141, UR14 ;  /* 0x0000000e8d8e7c20 */ /* 0x000fe20008410000 */
[----:B------:R-:W-:Y:S02]  /*3930*/  FSEL R147, R133, RZ, P4 ;  /* 0x000000ff85937208 */ /* 0x000fe40002000000 */
[----:B------:R-:W-:Y:S02]  /*3940*/  LOP3.LUT P4, RZ, R214, 0xff, RZ, 0xc0, !PT ;  /* 0x000000ffd6ff7812 */ /* 0x000fe4000788c0ff */
[----:B------:R-:W-:-:S02]  /*3950*/  F2FP.BF16.F32.PACK_AB R134, R154, R145 ;  /* 0x000000919a86723e */ /* 0x000fc400000010ff */
[----:B------:R-:W-:Y:S02]  /*3960*/  FSEL R144, R132, RZ, P4 ;  /* 0x000000ff84907208 */ /* 0x000fe40002000000 */
[----:B------:R-:W-:Y:S02]  /*3970*/  LOP3.LUT P4, RZ, R214, 0xff00, RZ, 0xc0, !PT ;  /* 0x0000ff00d6ff7812 */ /* 0x000fe4000788c0ff */
[----:B------:R-:W-:Y:S02]  /*3980*/  F2FP.BF16.F32.PACK_AB R133, R152, R143 ;  /* 0x0000008f9885723e */ /* 0x000fe400000010ff */
[----:B------:R-:W-:Y:S02]  /*3990*/  FSEL R145, R142, RZ, P4 ;  /* 0x000000ff8e917208 */ /* 0x000fe40002000000 */
[----:B------:R-:W-:Y:S02]  /*39a0*/  F2FP.BF16.F32.PACK_AB R132, R141, R140 ;  /* 0x0000008c8d84723e */ /* 0x000fe400000010ff */
[----:B------:R-:W-:-:S02]  /*39b0*/  F2FP.BF16.F32.PACK_AB R143, R226, R155 ;  /* 0x0000009be28f723e */ /* 0x000fc400000010ff */
[----:B------:R-:W-:Y:S02]  /*39c0*/  F2FP.BF16.F32.PACK_AB R142, R186, R153 ;  /* 0x00000099ba8e723e */ /* 0x000fe400000010ff */
[----:B------:R-:W-:Y:S02]  /*39d0*/  F2FP.BF16.F32.PACK_AB R141, R147, R146 ;  /* 0x00000092938d723e */ /* 0x000fe400000010ff */
[----:B------:R-:W-:Y:S01]  /*39e0*/  F2FP.BF16.F32.PACK_AB R140, R145, R144 ;  /* 0x00000090918c723e */ /* 0x000fe200000010ff */
[----:B------:R-:W-:Y:S06]  /*39f0*/  BRA `(.L_x_315) ;  /* 0x0000001400607947 */ /* 0x000fec0003800000 */
.L_x_312:
        /* <DEDUP_REMOVED lines=9> */
[----:B------:R-:W-:Y:S01]  /*3a90*/  LOP3.LUT P4, RZ, R215, 0xff0000, RZ, 0xc0, !PT ;  /* 0x00ff0000d7ff7812 */ /* 0x000fe2000788c0ff */
[-C--:B------:R-:W-:Y:S02]  /*3aa0*/  FFMA.FTZ R138, R162, R150.reuse, R151 ;  /* 0x00000096a28a7223 */ /* 0x080fe40000010097 */
[----:B------:R-:W-:Y:S01]  /*3ab0*/  FADD.FTZ R136, R158, -R137 ;  /* 0x800000899e887221 */ /* 0x000fe20000010000 */
[----:B------:R-:W-:Y:S01]  /*3ac0*/  FFMA.FTZ R137, R198, R150, R151 ;  /* 0x00000096c6897223 */ /* 0x000fe20000010097 */
[----:B------:R-:W-:Y:S02]  /*3ad0*/  FADD.FTZ R138, R161, -R138 ;  /* 0x8000008aa18a7221 */ /* 0x000fe40000010000 */
[C---:B-----5:R-:W-:Y:S01]  /*3ae0*/  FMUL.FTZ R136, R157.reuse, R136 ;  /* 0x000000889d887220 */ /* 0x060fe20000410000 */
[----:B------:R-:W-:Y:S01]  /*3af0*/  FADD.FTZ R140, R160, -R137 ;  /* 0x80000089a08c7221 */ /* 0x000fe20000010000 */
[----:B------:R-:W-:-:S02]  /*3b00*/  FMUL.FTZ R138, R157, R138 ;  /* 0x0000008a9d8a7220 */ /* 0x000fc40000410000 */
[----:B------:R-:W-:Y:S01]  /*3b10*/  FMUL.FTZ R136, R136, UR14 ;  /* 0x0000000e88887c20 */ /* 0x000fe20008410000 */
[----:B------:R-:W-:Y:S01]  /*3b20*/  FMUL.FTZ R141, R157, R140 ;  /* 0x0000008c9d8d7220 */ /* 0x000fe20000410000 */
[----:B------:R-:W-:-:S03]  /*3b30*/  FMUL.FTZ R138, R138, UR14 ;  /* 0x0000000e8a8a7c20 */ /* 0x000fc60008410000 */
[----:B------:R-:W-:Y:S01]  /*3b40*/  FSEL R154, R136, RZ, P4 ;  /* 0x000000ff889a7208 */ /* 0x000fe20002000000 */
[----:B------:R-:W-:Y:S01]  /*3b50*/  FMUL.FTZ R141, R141, UR14 ;  /* 0x0000000e8d8d7c20 */ /* 0x000fe20008410000 */
[----:B------:R-:W-:-:S04]  /*3b60*/  LOP3.LUT P4, RZ, R225, 0xff0000, RZ, 0xc0, !PT ;  /* 0x00ff0000e1ff7812 */ /* 0x000fc8000788c0ff */
[----:B------:R-:W-:Y:S01]  /*3b70*/  FSEL R139, R136, RZ, P4 ;  /* 0x000000ff888b7208 */ /* 0x000fe20002000000 */
[----:B------:R-:W-:Y:S01]  /*3b80*/  FFMA.FTZ R136, R199, R150, R151 ;  /* 0x00000096c7887223 */ /* 0x000fe20000010097 */
[----:B------:R-:W-:-:S03]  /*3b90*/  ISETP.GE.U32.AND P4, PT, R214, RZ, PT ;  /* 0x000000ffd600720c */ /* 0x000fc60003f86070 */
[----:B------:R-:W-:Y:S01]  /*3ba0*/  FADD.FTZ R136, R197, -R136 ;  /* 0x80000088c5887221 */ /* 0x000fe20000010000 */
[----:B------:R-:W-:-:S03]  /*3bb0*/  ISETP.GE.U32.AND.EX P4, PT, R215, 0x1000000, PT, P4 ;  /* 0x01000000d700780c */ /* 0x000fc60003f86140 */
[----:B------:R-:W-:Y:S01]  /*3bc0*/  FMUL.FTZ R136, R157, R136 ;  /* 0x000000889d887220 */ /* 0x000fe20000410000 */
[----:B------:R-:W-:Y:S02]  /*3bd0*/  FSEL R187, R138, RZ, P4 ;  /* 0x000000ff8abb7208 */ /* 0x000fe40002000000 */
[----:B------:R-:W-:Y:S01]  /*3be0*/  ISETP.GE.U32.AND P4, PT, R224, RZ, PT ;  /* 0x000000ffe000720c */ /* 0x000fe20003f86070 */
[----:B------:R-:W-:-:S03]  /*3bf0*/  FMUL.FTZ R137, R136, UR14 ;  /* 0x0000000e88897c20 */ /* 0x000fc60008410000 */
[----:B------:R-:W-:-:S04]  /*3c00*/  ISETP.GE.U32.AND.EX P4, PT, R225, 0x1000000, PT, P4 ;  /* 0x01000000e100780c */ /* 0x000fc80003f86140 */
[----:B------:R-:W-:Y:S01]  /*3c10*/  FSEL R136, R138, RZ, P4 ;  /* 0x000000ff8a887208 */ /* 0x000fe20002000000 */
[----:B------:R-:W-:Y:S01]  /*3c20*/  FFMA.FTZ R138, R203, R150, R151 ;  /* 0x00000096cb8a7223 */ /* 0x000fe20000010097 */
[----:B------:R-:W-:Y:S02]  /*3c30*/  LOP3.LUT P4, RZ, R215, 0xff, RZ, 0xc0, !PT ;  /* 0x000000ffd7ff7812 */ /* 0x000fe4000788c0ff */
[----:B------:R-:W-:Y:S01]  /*3c40*/  F2FP.BF16.F32.PACK_AB R139, R136, R139 ;  /* 0x0000008b888b723e */ /* 0x000fe200000010ff */
[----:B------:R-:W-:Y:S01]  /*3c50*/  FADD.FTZ R140, R201, -R138 ;  /* 0x8000008ac98c7221 */ /* 0x000fe20000010000 */
[----:B------:R-:W-:Y:S02]  /*3c60*/  FSEL R152, R137, RZ, P4 ;  /* 0x000000ff89987208 */ /* 0x000fe40002000000 */
[----:B------:R-:W-:Y:S01]  /*3c70*/  LOP3.LUT P4, RZ, R225, 0xff, RZ, 0xc0, !PT ;  /* 0x000000ffe1ff7812 */ /* 0x000fe2000788c0ff */
[----:B------:R-:W-:-:S03]  /*3c80*/  FMUL.FTZ R140, R157, R140 ;  /* 0x0000008c9d8c7220 */ /* 0x000fc60000410000 */
[----:B------:R-:W-:Y:S01]  /*3c90*/  FSEL R138, R137, RZ, P4 ;  /* 0x000000ff898a7208 */ /* 0x000fe20002000000 */
[-C--:B------:R-:W-:Y:S01]  /*3ca0*/  FFMA.FTZ R137, R202, R150.reuse, R151 ;  /* 0x00000096ca897223 */ /* 0x080fe20000010097 */
[----:B------:R-:W-:Y:S01]  /*3cb0*/  LOP3.LUT P4, RZ, R215, 0xff00, RZ, 0xc0, !PT ;  /* 0x0000ff00d7ff7812 */ /* 0x000fe2000788c0ff */
[----:B------:R-:W-:Y:S02]  /*3cc0*/  FMUL.FTZ R140, R140, UR14 ;  /* 0x0000000e8c8c7c20 */ /* 0x000fe40008410000 */
[----:B------:R-:W-:Y:S01]  /*3cd0*/  FADD.FTZ R142, R200, -R137 ;  /* 0x80000089c88e7221 */ /* 0x000fe20000010000 */
[----:B------:R-:W-:Y:S01]  /*3ce0*/  FSEL R155, R141, RZ, P4 ;  /* 0x000000ff8d9b7208 */ /* 0x000fe20002000000 */
[----:B------:R-:W-:Y:S01]  /*3cf0*/  FFMA.FTZ R137, R206, R150, R151 ;  /* 0x00000096ce897223 */ /* 0x000fe20000010097 */
[----:B------:R-:W-:Y:S01]  /*3d00*/  LOP3.LUT P4, RZ, R225, 0xff00, RZ, 0xc0, !PT ;  /* 0x0000ff00e1ff7812 */ /* 0x000fe2000788c0ff */
[----:B------:R-:W-:Y:S02]  /*3d10*/  FMUL.FTZ R143, R157, R142 ;  /* 0x0000008e9d8f7220 */ /* 0x000fe40000410000 */
[----:B------:R-:W-:Y:S01]  /*3d20*/  FADD.FTZ R142, R204, -R137 ;  /* 0x80000089cc8e7221 */ /* 0x000fe20000010000 */
[----:B------:R-:W-:Y:S01]  /*3d30*/  FSEL R141, R141, RZ, P4 ;  /* 0x000000ff8d8d7208 */ /* 0x000fe20002000000 */
[----:B------:R-:W-:Y:S01]  /*3d40*/  FMUL.FTZ R144, R143, UR14 ;  /* 0x0000000e8f907c20 */ /* 0x000fe20008410000 */
[----:B------:R-:W-:Y:S01]  /*3d50*/  LOP3.LUT P4, RZ, R214, 0xff0000, RZ, 0xc0, !PT ;  /* 0x00ff0000d6ff7812 */ /* 0x000fe2000788c0ff */
[----:B------:R-:W-:Y:S01]  /*3d60*/  FMUL.FTZ R143, R157, R142 ;  /* 0x0000008e9d8f7220 */ /* 0x000fe20000410000 */
[----:B------:R-:W-:-:S02]  /*3d70*/  F2FP.BF16.F32.PACK_AB R138, R141, R138 ;  /* 0x0000008a8d8a723e */ /* 0x000fc400000010ff */
[----:B------:R-:W-:Y:S01]  /*3d80*/  FSEL R146, R140, RZ, P4 ;  /* 0x000000ff8c927208 */ /* 0x000fe20002000000 */
[----:B------:R-:W-:Y:S01]  /*3d90*/  FMUL.FTZ R143, R143, UR14 ;  /* 0x0000000e8f8f7c20 */ /* 0x000fe20008410000 */
[----:B------:R-:W-:-:S04]  /*3da0*/  LOP3.LUT P4, RZ, R224, 0xff0000, RZ, 0xc0, !PT ;  /* 0x00ff0000e0ff7812 */ /* 0x000fc8000788c0ff */
[----:B------:R-:W-:Y:S01]  /*3db0*/  FSEL R137, R140, RZ, P4 ;  /* 0x000000ff8c897208 */ /* 0x000fe20002000000 */
[----:B------:R-:W-:Y:S01]  /*3dc0*/  FFMA.FTZ R140, R207, R150, R151 ;  /* 0x00000096cf8c7223 */ /* 0x000fe20000010097 */
[----:B------:R-:W-:-:S03]  /*3dd0*/  LOP3.LUT P4, RZ, R214, 0xff000000, RZ, 0xc0, !PT ;  /* 0xff000000d6ff7812 */ /* 0x000fc6000788c0ff */
[----:B------:R-:W-:Y:S01]  /*3de0*/  FADD.FTZ R142, R205, -R140 ;  /* 0x8000008ccd8e7221 */ /* 0x000fe20000010000 */
[----:B------:R-:W-:Y:S02]  /*3df0*/  FSEL R153, R144, RZ, P4 ;  /* 0x000000ff90997208 */ /* 0x000fe40002000000 */
[----:B------:R-:W-:Y:S01]  /*3e00*/  LOP3.LUT P4, RZ, R224, 0xff000000, RZ, 0xc0, !PT ;  /* 0xff000000e0ff7812 */ /* 0x000fe2000788c0ff */
[----:B------:R-:W-:Y:S01]  /*3e10*/  FMUL.FTZ R142, R157, R142 ;  /* 0x0000008e9d8e7220 */ /* 0x000fe20000410000 */
[----:B------:R-:W-:Y:S02]  /*3e20*/  F2FP.BF16.F32.PACK_AB R141, R153, R146 ;  /* 0x00000092998d723e */ /* 0x000fe400000010ff */
[----:B------:R-:W-:Y:S01]  /*3e30*/  FSEL R140, R144, RZ, P4 ;  /* 0x000000ff908c7208 */ /* 0x000fe20002000000 */
[----:B------:R-:W-:Y:S01]  /*3e40*/  FMUL.FTZ R142, R142, UR14 ;  /* 0x0000000e8e8e7c20 */ /* 0x000fe20008410000 */
[----:B------:R-:W-:Y:S02]  /*3e50*/  LOP3.LUT P4, RZ, R214, 0xff00, RZ, 0xc0, !PT ;  /* 0x0000ff00d6ff7812 */ /* 0x000fe4000788c0ff */
[----:B------:R-:W-:-:S02]  /*3e60*/  F2FP.BF16.F32.PACK_AB R137, R140, R137 ;  /* 0x000000898c89723e */ /* 0x000fc400000010ff */
[----:B------:R-:W-:Y:S02]  /*3e70*/  FSEL R147, R143, RZ, P4 ;  /* 0x000000ff8f937208 */ /* 0x000fe40002000000 */
[----:B------:R-:W-:-:S04]  /*3e80*/  LOP3.LUT P4, RZ, R224, 0xff00, RZ, 0xc0, !PT ;  /* 0x0000ff00e0ff7812 */ /* 0x000fc8000788c0ff */
[----:B------:R-:W-:Y:S02]  /*3e90*/  FSEL R145, R143, RZ, P4 ;  /* 0x000000ff8f917208 */ /* 0x000fe40002000000 */
[----:B------:R-:W-:Y:S02]  /*3ea0*/  LOP3.LUT P4, RZ, R214, 0xff, RZ, 0xc0, !PT ;  /* 0x000000ffd6ff7812 */ /* 0x000fe4000788c0ff */
[----:B------:R-:W-:Y:S02]  /*3eb0*/  F2FP.BF16.F32.PACK_AB R143, R187, R154 ;  /* 0x0000009abb8f723e */ /* 0x000fe400000010ff */
[----:B------:R-:W-:Y:S02]  /*3ec0*/  FSEL R144, R142, RZ, P4 ;  /* 0x000000ff8e907208 */ /* 0x000fe40002000000 */
[----:B------:R-:W-:Y:S02]  /*3ed0*/  LOP3.LUT P4, RZ, R224, 0xff, RZ, 0xc0, !PT ;  /* 0x000000ffe0ff7812 */ /* 0x000fe4000788c0ff */
[----:B------:R-:W-:-:S02]  /*3ee0*/  F2FP.BF16.F32.PACK_AB R140, R147, R144 ;  /* 0x00000090938c723e */ /* 0x000fc400000010ff */
[----:B------:R-:W-:Y:S02]  /*3ef0*/  FSEL R136, R142, RZ, P4 ;  /* 0x000000ff8e887208 */ /* 0x000fe40002000000 */
[----:B------:R-:W-:Y:S02]  /*3f00*/  F2FP.BF16.F32.PACK_AB R142, R155, R152 ;  /* 0x000000989b8e723e */ /* 0x000fe400000010ff */
[----:B------:R-:W-:Y:S01]  /*3f10*/  F2FP.BF16.F32.PACK_AB R136, R145, R136 ;  /* 0x000000889188723e */ /* 0x000fe200000010ff */
[----:B------:R-:W-:Y:S06]  /*3f20*/  BRA `(.L_x_315) ;  /* 0x0000001000147947 */ /* 0x000fec0003800000 */
.L_x_318:
[-CC-:B------:R-:W-:Y:S01]  /*3f30*/  FFMA.FTZ R133, R159, R150.reuse, R151.reuse ;  /* 0x000000969f857223 */ /* 0x180fe20000010097 */
[----:B------:R-:W-:Y:S01]  /*3f40*/  LOP3.LUT P4, RZ, R215, 0xff0000, RZ, 0xc0, !PT ;  /* 0x00ff0000d7ff7812 */ /* 0x000fe2000788c0ff */
[-C--:B------:R-:W-:Y:S02]  /*3f50*/  FFMA.FTZ R134, R162, R150.reuse, R151 ;  /* 0x00000096a2867223 */ /* 0x080fe40000010097 */
[----:B------:R-:W-:Y:S01]  /*3f60*/  FADD.FTZ R132, R158, -R133 ;  /* 0x800000859e847221 */ /* 0x000fe20000010000 */
[----:B------:R-:W-:Y:S01]  /*3f70*/  FFMA.FTZ R133, R198, R150, R151 ;  /* 0x00000096c6857223 */ /* 0x000fe20000010097 */
[----:B------:R-:W-:Y:S02]  /*3f80*/  FADD.FTZ R134, R161, -R134 ;  /* 0x80000086a1867221 */ /* 0x000fe40000010000 */
[C---:B-----5:R-:W-:Y:S02]  /*3f90*/  FMUL.FTZ R136, R157.reuse, R132 ;  /* 0x000000849d887220 */ /* 0x060fe40000410000 */
[----:B------:R-:W-:Y:S01]  /*3fa0*/  FMUL.FTZ R147, R157, R134 ;  /* 0x000000869d937220 */ /* 0x000fe20000410000 */
[----:B------:R-:W-:Y:S01]  /*3fb0*/  FADD.FTZ R134, R160, -R133 ;  /* 0x80000085a0867221 */ /* 0x000fe20000010000 */
[----:B------:R-:W-:-:S02]  /*3fc0*/  FMUL.FTZ R132, R136, UR14 ;  /* 0x0000000e88847c20 */ /* 0x000fc40008410000 */
[----:B------:R-:W-:Y:S01]  /*3fd0*/  FMUL.FTZ R135, R147, UR14 ;  /* 0x0000000e93877c20 */ /* 0x000fe20008410000 */
[----:B------:R-:W-:Y:S02]  /*3fe0*/  FMUL.FTZ R143, R157, R134 ;  /* 0x000000869d8f7220 */ /* 0x000fe40000410000 */
[----:B------:R-:W-:Y:S02]  /*3ff0*/  FSEL R154, R132, RZ, P4 ;  /* 0x000000ff849a7208 */ /* 0x000fe40002000000 */
[----:B------:R-:W-:-:S04]  /*4000*/  LOP3.LUT P4, RZ, R225, 0xff0000, RZ, 0xc0, !PT ;  /* 0x00ff0000e1ff7812 */ /* 0x000fc8000788c0ff */
[----:B------:R-:W-:Y:S01]  /*4010*/  FSEL R186, R132, RZ, P4 ;  /* 0x000000ff84ba7208 */ /* 0x000fe20002000000 */
[----:B------:R-:W-:Y:S01]  /*4020*/  FFMA.FTZ R132, R199, R150, R151 ;  /* 0x00000096c7847223 */ /* 0x000fe20000010097 */
[----:B------:R-:W-:-:S03]  /*4030*/  ISETP.GE.U32.AND P4, PT, R214, RZ, PT ;  /* 0x000000ffd600720c */ /* 0x000fc60003f86070 */
[----:B------:R-:W-:Y:S01]  /*4040*/  FADD.FTZ R132, R197, -R132 ;  /* 0x80000084c5847221 */ /* 0x000fe20000010000 */
[----:B------:R-:W-:-:S03]  /*4050*/  ISETP.GE.U32.AND.EX P4, PT, R215, 0x1000000, PT, P4 ;  /* 0x01000000d700780c */ /* 0x000fc60003f86140 */
[----:B------:R-:W-:Y:S01]  /*4060*/  FMUL.FTZ R140, R157, R132 ;  /* 0x000000849d8c7220 */ /* 0x000fe20000410000 */
[----:B------:R-:W-:Y:S01]  /*4070*/  FSEL R217, R135, RZ, P4 ;  /* 0x000000ff87d97208 */ /* 0x000fe20002000000 */
[----:B------:R-:W-:Y:S01]  /*4080*/  FFMA.FTZ R132, R203, R150, R151 ;  /* 0x00000096cb847223 */ /* 0x000fe20000010097 */
[----:B------:R-:W-:Y:S01]  /*4090*/  ISETP.GE.U32.AND P4, PT, R224, RZ, PT ;  /* 0x000000ffe000720c */ /* 0x000fe20003f86070 */
[----:B------:R-:W-:Y:S02]  /*40a0*/  FMUL.FTZ R133, R140, UR14 ;  /* 0x0000000e8c857c20 */ /* 0x000fe40008410000 */
[----:B------:R-:W-:Y:S01]  /*40b0*/  FADD.FTZ R132, R201, -R132 ;  /* 0x80000084c9847221 */ /* 0x000fe20000010000 */
[----:B------:R-:W-:-:S03]  /*40c0*/  ISETP.GE.U32.AND.EX P4, PT, R225, 0x1000000, PT, P4 ;  /* 0x01000000e100780c */ /* 0x000fc60003f86140 */
[----:B------:R-:W-:Y:S01]  /*40d0*/  FMUL.FTZ R138, R157, R132 ;  /* 0x000000849d8a7220 */ /* 0x000fe20000410000 */
[----:B------:R-:W-:Y:S01]  /*40e0*/  FSEL R227, R135, RZ, P4 ;  /* 0x000000ff87e37208 */ /* 0x000fe20002000000 */
[----:B------:R-:W-:Y:S01]  /*40f0*/  FMUL.FTZ R135, R143, UR14 ;  /* 0x0000000e8f877c20 */ /* 0x000fe20008410000 */
[----:B------:R-:W-:Y:S01]  /*4100*/  LOP3.LUT P4, RZ, R215, 0xff, RZ, 0xc0, !PT ;  /* 0x000000ffd7ff7812 */ /* 0x000fe2000788c0ff */
[----:B------:R-:W-:-:S03]  /*4110*/  FMUL.FTZ R132, R138, UR14 ;  /* 0x0000000e8a847c20 */ /* 0x000fc60008410000 */
[----:B------:R-:W-:Y:S02]  /*4120*/  FSEL R142, R133, RZ, P4 ;  /* 0x000000ff858e7208 */ /* 0x000fe40002000000 */
[----:B------:R-:W-:-:S04]  /*4130*/  LOP3.LUT P4, RZ, R225, 0xff, RZ, 0xc0, !PT ;  /* 0x000000ffe1ff7812 */ /* 0x000fc8000788c0ff */
        /* <DEDUP_REMOVED lines=8> */
[----:B------:R-:W-:Y:S01]  /*41c0*/  F2FP.BF16.F32.PACK_AB R142, R155, R142 ;  /* 0x0000008e9b8e723e */ /* 0x000fe200000010ff */
        /* <DEDUP_REMOVED lines=8> */
[----:B------:R-:W-:Y:S02]  /*4250*/  LOP3.LUT P4, RZ, R224, 0xff0000, RZ, 0xc0, !PT ;  /* 0x00ff0000e0ff7812 */ /* 0x000fe4000788c0ff */
[----:B------:R-:W-:Y:S02]  /*4260*/  F2FP.BF16.F32.PACK_AB R143, R217, R154 ;  /* 0x0000009ad98f723e */ /* 0x000fe400000010ff */
        /* <DEDUP_REMOVED lines=8> */
[----:B------:R-:W-:Y:S02]  /*42f0*/  FSEL R153, R135, RZ, P4 ;  /* 0x000000ff87997208 */ /* 0x000fe40002000000 */
[----:B------:R-:W-:Y:S02]  /*4300*/  LOP3.LUT P4, RZ, R214, 0xff00, RZ, 0xc0, !PT ;  /* 0x0000ff00d6ff7812 */ /* 0x000fe4000788c0ff */
[----:B------:R-:W-:Y:S01]  /*4310*/  F2FP.BF16.F32.PACK_AB R135, R147, R136 ;  /* 0x000000889387723e */ /* 0x000fe200000010ff */
[----:B------:R-:W-:Y:S01]  /*4320*/  FMUL.FTZ R136, R132, UR14 ;  /* 0x0000000e84887c20 */ /* 0x000fe20008410000 */
[----:B------:R-:W-:-:S02]  /*4330*/  FSEL R145, R133, RZ, P4 ;  /* 0x000000ff85917208 */ /* 0x000fc40002000000 */
[----:B------:R-:W-:Y:S02]  /*4340*/  LOP3.LUT P4, RZ, R224, 0xff00, RZ, 0xc0, !PT ;  /* 0x0000ff00e0ff7812 */ /* 0x000fe4000788c0ff */
[----:B------:R-:W-:Y:S02]  /*4350*/  F2FP.BF16.F32.PACK_AB R132, R137, R132 ;  /* 0x000000848984723e */ /* 0x000fe400000010ff */
[----:B------:R-:W-:Y:S02]  /*4360*/  FSEL R147, R133, RZ, P4 ;  /* 0x000000ff85937208 */ /* 0x000fe40002000000 */
[----:B------:R-:W-:Y:S02]  /*4370*/  LOP3.LUT P4, RZ, R214, 0xff, RZ, 0xc0, !PT ;  /* 0x000000ffd6ff7812 */ /* 0x000fe4000788c0ff */
[----:B------:R-:W-:Y:S02]  /*4380*/  F2FP.BF16.F32.PACK_AB R133, R139, R138 ;  /* 0x0000008a8b85723e */ /* 0x000fe400000010ff */
[----:B------:R-:W-:-:S02]  /*4390*/  FSEL R140, R136, RZ, P4 ;  /* 0x000000ff888c7208 */ /* 0x000fc40002000000 */
[----:B------:R-:W-:Y:S02]  /*43a0*/  LOP3.LUT P4, RZ, R224, 0xff, RZ, 0xc0, !PT ;  /* 0x000000ffe0ff7812 */ /* 0x000fe4000788c0ff */
[----:B------:R-:W-:Y:S02]  /*43b0*/  F2FP.BF16.F32.PACK_AB R139, R227, R186 ;  /* 0x000000bae38b723e */ /* 0x000fe400000010ff */
[----:B------:R-:W-:Y:S02]  /*43c0*/  FSEL R136, R136, RZ, P4 ;  /* 0x000000ff88887208 */ /* 0x000fe40002000000 */
[----:B------:R-:W-:Y:S02]  /*43d0*/  F2FP.BF16.F32.PACK_AB R138, R187, R152 ;  /* 0x00000098bb8a723e */ /* 0x000fe400000010ff */
[----:B------:R-:W-:Y:S02]  /*43e0*/  F2FP.BF16.F32.PACK_AB R137, R153, R144 ;  /* 0x000000909989723e */ /* 0x000fe400000010ff */
[----:B------:R-:W-:-:S02]  /*43f0*/  F2FP.BF16.F32.PACK_AB R136, R147, R136 ;  /* 0x000000889388723e */ /* 0x000fc400000010ff */
[----:B------:R-:W-:Y:S01]  /*4400*/  F2FP.BF16.F32.PACK_AB R140, R145, R140 ;  /* 0x0000008c918c723e */ /* 0x000fe200000010ff */
[----:B------:R-:W-:Y:S06]  /*4410*/  BRA `(.L_x_315) ;  /* 0x0000000800d87947 */ /* 0x000fec0003800000 */
.L_x_317:
[----:B------:R-:W-:Y:S01]  /*4420*/  UMOV UR4, UR6 ;  /* 0x0000000600047c82 */ /* 0x000fe20008000000 */
[----:B------:R-:W-:Y:S01]  /*4430*/  UMOV UR5, UR7 ;  /* 0x0000000700057c82 */ /* 0x000fe20008000000 */
[----:B------:R-:W-:-:S04]  /*4440*/  UISETP.NE.U32.AND UP0, UPT, UR4, URZ, UPT ;  /* 0x000000ff0400728c */ /* 0x000fc8000bf05070 */
[----:B------:R-:W-:-:S09]  /*4450*/  UISETP.NE.AND.EX UP0, UPT, UR5, URZ, UPT, UP0 ;  /* 0x000000ff0500728c */ /* 0x000fd2000bf05300 */
[----:B------:R-:W-:Y:S05]  /*4460*/  BRA.U UP0, `(.L_x_319) ;  /* 0x00000005005c7547 */ /* 0x000fea000b800000 */
[-CC-:B------:R-:W-:Y:S01]  /*4470*/  FFMA.FTZ R137, R159, R150.reuse, R151.reuse ;  /* 0x000000969f897223 */ /* 0x180fe20000010097 */
[----:B------:R-:W-:Y:S01]  /*4480*/  SHF.L.U32 R138, R43, 0x10, RZ ;  /* 0x000000102b8a7819 */ /* 0x000fe200000006ff */
[-C--:B------:R-:W-:Y:S01]  /*4490*/  FFMA.FTZ R140, R162, R150.reuse, R151 ;  /* 0x00000096a28c7223 */ /* 0x080fe20000010097 */
[----:B------:R-:W-:Y:S01]  /*44a0*/  LOP3.LUT P4, RZ, R215, 0xff0000, RZ, 0xc0, !PT ;  /* 0x00ff0000d7ff7812 */ /* 0x000fe2000788c0ff */
[--C-:B------:R-:W-:Y:S01]  /*44b0*/  FADD.FTZ R136, R158, -R137.reuse ;  /* 0x800000899e887221 */ /* 0x100fe20000010000 */
[----:B------:R-:W-:Y:S01]  /*44c0*/  PRMT R137, R42, 0x7632, R137 ;  /* 0x000076322a897816 */ /* 0x000fe20000000089 */
[----:B------:R-:W-:Y:S01]  /*44d0*/  FADD.FTZ R140, R161, -R140 ;  /* 0x8000008ca18c7221 */ /* 0x000fe20000010000 */
[----:B------:R-:W-:Y:S01]  /*44e0*/  FFMA.FTZ R141, R198, R150, R151 ;  /* 0x00000096c68d7223 */ /* 0x000fe20000010097 */
[----:B-----5:R-:W-:Y:S01]  /*44f0*/  FFMA.FTZ R138, R157, R136, R138 ;  /* 0x000000889d8a7223 */ /* 0x020fe2000001008a */
[----:B------:R-:W-:Y:S01]  /*4500*/  PRMT R136, R43, 0x7632, R136 ;  /* 0x000076322b887816 */ /* 0x000fe20000000088 */
[----:B------:R-:W-:-:S02]  /*4510*/  IMAD.U32 R144, R137, 0x10000, RZ ;  /* 0x0001000089907824 */ /* 0x000fc400078e00ff */
[----:B------:R-:W-:Y:S02]  /*4520*/  FMUL.FTZ R138, R138, UR14 ;  /* 0x0000000e8a8a7c20 */ /* 0x000fe40008410000 */
[----:B------:R-:W-:-:S03]  /*4530*/  IMAD.U32 R136, R136, 0x10000, RZ ;  /* 0x0001000088887824 */ /* 0x000fc600078e00ff */
[----:B------:R-:W-:Y:S01]  /*4540*/  FSEL R143, R138, RZ, P4 ;  /* 0x000000ff8a8f7208 */ /* 0x000fe20002000000 */
[----:B------:R-:W-:Y:S01]  /*4550*/  FFMA.FTZ R140, R157, R140, R136 ;  /* 0x0000008c9d8c7223 */ /* 0x000fe20000010088 */
[----:B------:R-:W-:Y:S01]  /*4560*/  LOP3.LUT P4, RZ, R225, 0xff0000, RZ, 0xc0, !PT ;  /* 0x00ff0000e1ff7812 */ /* 0x000fe2000788c0ff */
[----:B------:R-:W-:Y:S02]  /*4570*/  FFMA.FTZ R136, R199, R150, R151 ;  /* 0x00000096c7887223 */ /* 0x000fe40000010097 */
[----:B------:R-:W-:Y:S01]  /*4580*/  FMUL.FTZ R142, R140, UR14 ;  /* 0x0000000e8c8e7c20 */ /* 0x000fe20008410000 */
[----:B------:R-:W-:Y:S01]  /*4590*/  FSEL R139, R138, RZ, P4 ;  /* 0x000000ff8a8b7208 */ /* 0x000fe20002000000 */
[----:B------:R-:W-:Y:S01]  /*45a0*/  FADD.FTZ R138, R197, -R136 ;  /* 0x80000088c58a7221 */ /* 0x000fe20000010000 */
[----:B------:R-:W-:Y:S02]  /*45b0*/  ISETP.GE.U32.AND P4, PT, R214, RZ, PT ;  /* 0x000000ffd600720c */ /* 0x000fe40003f86070 */
[----:B------:R-:W-:-:S02]  /*45c0*/  SHF.L.U32 R140, R42, 0x10, RZ ;  /* 0x000000102a8c7819 */ /* 0x000fc400000006ff */
[----:B------:R-:W-:-:S03]  /*45d0*/  ISETP.GE.U32.AND.EX P4, PT, R215, 0x1000000, PT, P4 ;  /* 0x01000000d700780c */ /* 0x000fc60003f86140 */
[----:B------:R-:W-:Y:S01]  /*45e0*/  FFMA.FTZ R138, R157, R138, R140 ;  /* 0x0000008a9d8a7223 */ /* 0x000fe2000001008c */
[----:B------:R-:W-:Y:S01]  /*45f0*/  FSEL R136, R142, RZ, P4 ;  /* 0x000000ff8e887208 */ /* 0x000fe20002000000 */
[----:B------:R-:W-:Y:S01]  /*4600*/  FADD.FTZ R140, R160, -R141 ;  /* 0x8000008da08c7221 */ /* 0x000fe20000010000 */
[----:B------:R-:W-:Y:S01]  /*4610*/  ISETP.GE.U32.AND P4, PT, R224, RZ, PT ;  /* 0x000000ffe000720c */ /* 0x000fe20003f86070 */
[----:B------:R-:W-:Y:S01]  /*4620*/  FMUL.FTZ R137, R138, UR14 ;  /* 0x0000000e8a897c20 */ /* 0x000fe20008410000 */
[--C-:B------:R-:W-:Y:S01]  /*4630*/  FFMA.FTZ R138, R203, R150, R151.reuse ;  /* 0x00000096cb8a7223 */ /* 0x100fe20000010097 */
[----:B------:R-:W-:Y:S01]  /*4640*/  FFMA.FTZ R141, R157, R140, R144 ;  /* 0x0000008c9d8d7223 */ /* 0x000fe20000010090 */
[----:B------:R-:W-:Y:S02]  /*4650*/  ISETP.GE.U32.AND.EX P4, PT, R225, 0x1000000, PT, P4 ;  /* 0x01000000e100780c */ /* 0x000fe40003f86140 */
[----:B------:R-:W-:Y:S01]  /*4660*/  FADD.FTZ R140, R201, -R138 ;  /* 0x8000008ac98c7221 */ /* 0x000fe20000010000 */
[----:B------:R-:W-:Y:S01]  /*4670*/  FMUL.FTZ R145, R141, UR14 ;  /* 0x0000000e8d917c20 */ /* 0x000fe20008410000 */
[----:B------:R-:W-:Y:S01]  /*4680*/  FSEL R142, R142, RZ, P4 ;  /* 0x000000ff8e8e7208 */ /* 0x000fe20002000000 */
[----:B------:R-:W-:Y:S01]  /*4690*/  FFMA.FTZ R141, R202, R150, R151 ;  /* 0x00000096ca8d7223 */ /* 0x000fe20000010097 */
[----:B------:R-:W-:-:S02]  /*46a0*/  LOP3.LUT P4, RZ, R215, 0xff, RZ, 0xc0, !PT ;  /* 0x000000ffd7ff7812 */ /* 0x000fc4000788c0ff */
[----:B------:R-:W-:Y:S02]  /*46b0*/  SHF.L.U32 R144, R41, 0x10, RZ ;  /* 0x0000001029907819 */ /* 0x000fe400000006ff */
[----:B------:R-:W-:Y:S02]  /*46c0*/  FSEL R154, R137, RZ, P4 ;  /* 0x000000ff899a7208 */ /* 0x000fe40002000000 */
[----:B------:R-:W-:Y:S01]  /*46d0*/  LOP3.LUT P4, RZ, R225, 0xff, RZ, 0xc0, !PT ;  /* 0x000000ffe1ff7812 */ /* 0x000fe2000788c0ff */
[----:B------:R-:W-:Y:S01]  /*46e0*/  FFMA.FTZ R140, R157, R140, R144 ;  /* 0x0000008c9d8c7223 */ /* 0x000fe20000010090 */
[----:B------:R-:W-:Y:S01]  /*46f0*/  FADD.FTZ R144, R200, -R141 ;  /* 0x8000008dc8907221 */ /* 0x000fe20000010000 */
[----:B------:R-:W-:Y:S02]  /*4700*/  F2FP.BF16.F32.PACK_AB R143, R136, R143 ;  /* 0x0000008f888f723e */ /* 0x000fe400000010ff */
[----:B------:R-:W-:Y:S01]  /*4710*/  FSEL R138, R137, RZ, P4 ;  /* 0x000000ff898a7208 */ /* 0x000fe20002000000 */
[----:B------:R-:W-:Y:S01]  /*4720*/  FMUL.FTZ R146, R140, UR14 ;  /* 0x0000000e8c927c20 */ /* 0x000fe20008410000 */
[----:B------:R-:W-:-:S02]  /*4730*/  LOP3.LUT P4, RZ, R215, 0xff00, RZ, 0xc0, !PT ;  /* 0x0000ff00d7ff7812 */ /* 0x000fc4000788c0ff */
[----:B------:R-:W-:Y:S02]  /*4740*/  PRMT R137, R41, 0x7632, R137 ;  /* 0x0000763229897816 */ /* 0x000fe40000000089 */
[----:B------:R-:W-:Y:S02]  /*4750*/  FSEL R155, R145, RZ, P4 ;  /* 0x000000ff919b7208 */ /* 0x000fe40002000000 */
[----:B------:R-:W-:Y:S01]  /*4760*/  LOP3.LUT P4, RZ, R225, 0xff00, RZ, 0xc0, !PT ;  /* 0x0000ff00e1ff7812 */ /* 0x000fe2000788c0ff */
[----:B------:R-:W-:Y:S01]  /*4770*/  IMAD.U32 R152, R137, 0x10000, RZ ;  /* 0x0001000089987824 */ /* 0x000fe200078e00ff */
[----:B------:R-:W-:Y:S02]  /*4780*/  PRMT R137, R40, 0x7632, R137 ;  /* 0x0000763228897816 */ /* 0x000fe40000000089 */
[----:B------:R-:W-:Y:S01]  /*4790*/  FSEL R141, R145, RZ, P4 ;  /* 0x000000ff918d7208 */ /* 0x000fe20002000000 */
[----:B------:R-:W-:Y:S01]  /*47a0*/  FFMA.FTZ R147, R157, R144, R152 ;  /* 0x000000909d937223 */ /* 0x000fe20000010098 */
[----:B------:R-:W-:Y:S01]  /*47b0*/  LOP3.LUT P4, RZ, R214, 0xff0000, RZ, 0xc0, !PT ;  /* 0x00ff0000d6ff7812 */ /* 0x000fe2000788c0ff */
[----:B------:R-:W-:Y:S01]  /*47c0*/  FFMA.FTZ R145, R206, R150, R151 ;  /* 0x00000096ce917223 */ /* 0x000fe20000010097 */
[----:B------:R-:W-:Y:S01]  /*47d0*/  SHF.L.U32 R144, R137, 0x10, RZ ;  /* 0x0000001089907819 */ /* 0x000fe200000006ff */
[----:B------:R-:W-:Y:S01]  /*47e0*/  FMUL.FTZ R147, R147, UR14 ;  /* 0x0000000e93937c20 */ /* 0x000fe20008410000 */
[----:B------:R-:W-:Y:S01]  /*47f0*/  FSEL R152, R146, RZ, P4 ;  /* 0x000000ff92987208 */ /* 0x000fe20002000000 */
[----:B------:R-:W-:Y:S01]  /*4800*/  FADD.FTZ R140, R204, -R145 ;  /* 0x80000091cc8c7221 */ /* 0x000fe20000010000 */
[----:B------:R-:W-:-:S02]  /*4810*/  LOP3.LUT P4, RZ, R224, 0xff0000, RZ, 0xc0, !PT ;  /* 0x00ff0000e0ff7812 */ /* 0x000fc4000788c0ff */
[----:B------:R-:W-:Y:S01]  /*4820*/  F2FP.BF16.F32.PACK_AB R139, R142, R139 ;  /* 0x0000008b8e8b723e */ /* 0x000fe200000010ff */
[----:B------:R-:W-:Y:S01]  /*4830*/  FFMA.FTZ R145, R157, R140, R144 ;  /* 0x0000008c9d917223 */ /* 0x000fe20000010090 */
[----:B------:R-:W-:Y:S01]  /*4840*/  FSEL R137, R146, RZ, P4 ;  /* 0x000000ff92897208 */ /* 0x000fe20002000000 */
[----:B------:R-:W-:Y:S01]  /*4850*/  FFMA.FTZ R140, R207, R150, R151 ;  /* 0x00000096cf8c7223 */ /* 0x000fe20000010097 */
[----:B------:R-:W-:Y:S01]  /*4860*/  LOP3.LUT P4, RZ, R214, 0xff000000, RZ, 0xc0, !PT ;  /* 0xff000000d6ff7812 */ /* 0x000fe2000788c0ff */
[----:B------:R-:W-:Y:S01]  /*4870*/  FMUL.FTZ R145, R145, UR14 ;  /* 0x0000000e91917c20 */ /* 0x000fe20008410000 */
[----:B------:R-:W-:Y:S02]  /*4880*/  IMAD.U32 R146, R40, 0x10000, RZ ;  /* 0x0001000028927824 */ /* 0x000fe400078e00ff */
[----:B------:R-:W-:Y:S01]  /*4890*/  FADD.FTZ R144, R205, -R140 ;  /* 0x8000008ccd907221 */ /* 0x000fe20000010000 */
[----:B------:R-:W-:Y:S02]  /*48a0*/  FSEL R153, R147, RZ, P4 ;  /* 0x000000ff93997208 */ /* 0x000fe40002000000 */
[----:B------:R-:W-:Y:S01]  /*48b0*/  LOP3.LUT P4, RZ, R224, 0xff000000, RZ, 0xc0, !PT ;  /* 0xff000000e0ff7812 */ /* 0x000fe2000788c0ff */
[----:B------:R-:W-:Y:S01]  /*48c0*/  FFMA.FTZ R144, R157, R144, R146 ;  /* 0x000000909d907223 */ /* 0x000fe20000010092 */
[----:B------:R-:W-:-:S02]  /*48d0*/  F2FP.BF16.F32.PACK_AB R138, R141, R138 ;  /* 0x0000008a8d8a723e */ /* 0x000fc400000010ff */
[----:B------:R-:W-:Y:S01]  /*48e0*/  FSEL R140, R147, RZ, P4 ;  /* 0x000000ff938c7208 */ /* 0x000fe20002000000 */
[----:B------:R-:W-:Y:S01]  /*48f0*/  FMUL.FTZ R144, R144, UR14 ;  /* 0x0000000e90907c20 */ /* 0x000fe20008410000 */
[----:B------:R-:W-:Y:S02]  /*4900*/  LOP3.LUT P4, RZ, R214, 0xff00, RZ, 0xc0, !PT ;  /* 0x0000ff00d6ff7812 */ /* 0x000fe4000788c0ff */
[----:B------:R-:W-:Y:S02]  /*4910*/  F2FP.BF16.F32.PACK_AB R137, R140, R137 ;  /* 0x000000898c89723e */ /* 0x000fe400000010ff */
[----:B------:R-:W-:Y:S02]  /*4920*/  FSEL R147, R145, RZ, P4 ;  /* 0x000000ff91937208 */ /* 0x000fe40002000000 */
[----:B------:R-:W-:Y:S02]  /*4930*/  LOP3.LUT P4, RZ, R224, 0xff00, RZ, 0xc0, !PT ;  /* 0x0000ff00e0ff7812 */ /* 0x000fe4000788c0ff */
[----:B------:R-:W-:-:S02]  /*4940*/  F2FP.BF16.F32.PACK_AB R142, R155, R154 ;  /* 0x0000009a9b8e723e */ /* 0x000fc400000010ff */
[----:B------:R-:W-:Y:S02]  /*4950*/  FSEL R145, R145, RZ, P4 ;  /* 0x000000ff91917208 */ /* 0x000fe40002000000 */
[----:B------:R-:W-:Y:S02]  /*4960*/  LOP3.LUT P4, RZ, R214, 0xff, RZ, 0xc0, !PT ;  /* 0x000000ffd6ff7812 */ /* 0x000fe4000788c0ff */
[----:B------:R-:W-:Y:S02]  /*4970*/  F2FP.BF16.F32.PACK_AB R141, R153, R152 ;  /* 0x00000098998d723e */ /* 0x000fe400000010ff */
[----:B------:R-:W-:Y:S02]  /*4980*/  FSEL R146, R144, RZ, P4 ;  /* 0x000000ff90927208 */ /* 0x000fe40002000000 */
[----:B------:R-:W-:Y:S02]  /*4990*/  LOP3.LUT P4, RZ, R224, 0xff, RZ, 0xc0, !PT ;  /* 0x000000ffe0ff7812 */ /* 0x000fe4000788c0ff */
[----:B------:R-:W-:-:S02]  /*49a0*/  F2FP.BF16.F32.PACK_AB R140, R147, R146 ;  /* 0x00000092938c723e */ /* 0x000fc400000010ff */
[----:B------:R-:W-:-:S04]  /*49b0*/  FSEL R136, R144, RZ, P4 ;  /* 0x000000ff90887208 */ /* 0x000fc80002000000 */
[----:B------:R-:W-:Y:S01]  /*49c0*/  F2FP.BF16.F32.PACK_AB R136, R145, R136 ;  /* 0x000000889188723e */ /* 0x000fe200000010ff */
[----:B------:R-:W-:Y:S06]  /*49d0*/  BRA `(.L_x_315) ;  /* 0x0000000400687947 */ /* 0x000fec0003800000 */
.L_x_319:
[-CC-:B------:R-:W-:Y:S01]  /*49e0*/  FFMA.FTZ R133, R159, R150.reuse, R151.reuse ;  /* 0x000000969f857223 */ /* 0x180fe20000010097 */
[----:B------:R-:W-:Y:S01]  /*49f0*/  SHF.L.U32 R134, R43, 0x10, RZ ;  /* 0x000000102b867819 */ /* 0x000fe200000006ff */
[----:B------:R-:W-:Y:S01]  /*4a00*/  FFMA.FTZ R137, R198, R150, R151 ;  /* 0x00000096c6897223 */ /* 0x000fe20000010097 */
[----:B------:R-:W-:Y:S01]  /*4a10*/  LOP3.LUT P4, RZ, R215, 0xff0000, RZ, 0xc0, !PT ;  /* 0x00ff0000d7ff7812 */ /* 0x000fe2000788c0ff */
[--C-:B------:R-:W-:Y:S01]  /*4a20*/  FADD.FTZ R132, R158, -R133.reuse ;  /* 0x800000859e847221 */ /* 0x100fe20000010000 */
[----:B------:R-:W-:-:S03]  /*4a30*/  PRMT R133, R42, 0x7632, R133 ;  /* 0x000076322a857816 */ /* 0x000fc60000000085 */
[----:B-----5:R-:W-:Y:S01]  /*4a40*/  FFMA.FTZ R135, R157, R132, R134 ;  /* 0x000000849d877223 */ /* 0x020fe20000010086 */
[----:B------:R-:W-:Y:S01]  /*4a50*/  PRMT R132, R43, 0x7632, R132 ;  /* 0x000076322b847816 */ /* 0x000fe20000000084 */
[--C-:B------:R-:W-:Y:S02]  /*4a60*/  FFMA.FTZ R134, R162, R150, R151.reuse ;  /* 0x00000096a2867223 */ /* 0x100fe40000010097 */
[----:B------:R-:W-:Y:S02]  /*4a70*/  FMUL.FTZ R139, R135, UR14 ;  /* 0x0000000e878b7c20 */ /* 0x000fe40008410000 */
[----:B------:R-:W-:Y:S01]  /*4a80*/  FADD.FTZ R134, R161, -R134 ;  /* 0x80000086a1867221 */ /* 0x000fe20000010000 */
[----:B------:R-:W-:Y:S02]  /*4a90*/  IMAD.U32 R132, R132, 0x10000, RZ ;  /* 0x0001000084847824 */ /* 0x000fe400078e00ff */
[----:B------:R-:W-:Y:S02]  /*4aa0*/  FSEL R143, R139, RZ, P4 ;  /* 0x000000ff8b8f7208 */ /* 0x000fe40002000000 */
[----:B------:R-:W-:Y:S01]  /*4ab0*/  LOP3.LUT P4, RZ, R225, 0xff0000, RZ, 0xc0, !PT ;  /* 0x00ff0000e1ff7812 */ /* 0x000fe2000788c0ff */
[----:B------:R-:W-:Y:S01]  /*4ac0*/  FFMA.FTZ R186, R157, R134, R132 ;  /* 0x000000869dba7223 */ /* 0x000fe20000010084 */
[----:B------:R-:W-:Y:S01]  /*4ad0*/  FFMA.FTZ R132, R199, R150, R151 ;  /* 0x00000096c7847223 */ /* 0x000fe20000010097 */
[----:B------:R-:W-:-:S02]  /*4ae0*/  SHF.L.U32 R134, R42, 0x10, RZ ;  /* 0x000000102a867819 */ /* 0x000fc400000006ff */
[----:B------:R-:W-:Y:S01]  /*4af0*/  FSEL R139, R139, RZ, P4 ;  /* 0x000000ff8b8b7208 */ /* 0x000fe20002000000 */
[----:B------:R-:W-:Y:S01]  /*4b00*/  FMUL.FTZ R138, R186, UR14 ;  /* 0x0000000eba8a7c20 */ /* 0x000fe20008410000 */
[----:B------:R-:W-:Y:S01]  /*4b10*/  ISETP.GE.U32.AND P4, PT, R214, RZ, PT ;  /* 0x000000ffd600720c */ /* 0x000fe20003f86070 */
[----:B------:R-:W-:Y:S01]  /*4b20*/  FADD.FTZ R132, R197, -R132 ;  /* 0x80000084c5847221 */ /* 0x000fe20000010000 */
[----:B------:R-:W-:Y:S02]  /*4b30*/  F2FP.BF16.F32.PACK_AB R135, R186, R135 ;  /* 0x00000087ba87723e */ /* 0x000fe400000010ff */
[----:B------:R-:W-:Y:S01]  /*4b40*/  ISETP.GE.U32.AND.EX P4, PT, R215, 0x1000000, PT, P4 ;  /* 0x01000000d700780c */ /* 0x000fe20003f86140 */
[----:B------:R-:W-:Y:S01]  /*4b50*/  FFMA.FTZ R152, R157, R132, R134 ;  /* 0x000000849d987223 */ /* 0x000fe20000010086 */
[----:B------:R-:W-:Y:S02]  /*4b60*/  IMAD.U32 R134, R133, 0x10000, RZ ;  /* 0x0001000085867824 */ /* 0x000fe400078e00ff */
[----:B------:R-:W-:Y:S01]  /*4b70*/  FADD.FTZ R132, R160, -R137 ;  /* 0x80000089a0847221 */ /* 0x000fe20000010000 */
[----:B------:R-:W-:Y:S01]  /*4b80*/  FSEL R136, R138, RZ, P4 ;  /* 0x000000ff8a887208 */ /* 0x000fe20002000000 */
[----:B------:R-:W-:Y:S01]  /*4b90*/  FMUL.FTZ R133, R152, UR14 ;  /* 0x0000000e98857c20 */ /* 0x000fe20008410000 */
[----:B------:R-:W-:Y:S01]  /*4ba0*/  ISETP.GE.U32.AND P4, PT, R224, RZ, PT ;  /* 0x000000ffe000720c */ /* 0x000fe20003f86070 */
[----:B------:R-:W-:Y:S01]  /*4bb0*/  FFMA.FTZ R217, R157, R132, R134 ;  /* 0x000000849dd97223 */ /* 0x000fe20000010086 */
[----:B------:R-:W-:Y:S01]  /*4bc0*/  FFMA.FTZ R132, R203, R150, R151 ;  /* 0x00000096cb847223 */ /* 0x000fe20000010097 */
[----:B------:R-:W-:-:S02]  /*4bd0*/  SHF.L.U32 R134, R41, 0x10, RZ ;  /* 0x0000001029867819 */ /* 0x000fc400000006ff */
[----:B------:R-:W-:Y:S01]  /*4be0*/  ISETP.GE.U32.AND.EX P4, PT, R225, 0x1000000, PT, P4 ;  /* 0x01000000e100780c */ /* 0x000fe20003f86140 */
[----:B------:R-:W-:Y:S01]  /*4bf0*/  FMUL.FTZ R140, R217, UR14 ;  /* 0x0000000ed98c7c20 */ /* 0x000fe20008410000 */
[----:B------:R-:W-:Y:S01]  /*4c00*/  FADD.FTZ R132, R201, -R132 ;  /* 0x80000084c9847221 */ /* 0x000fe20000010000 */
[----:B------:R-:W-:Y:S02]  /*4c10*/  F2FP.BF16.F32.PACK_AB R143, R136, R143 ;  /* 0x0000008f888f723e */ /* 0x000fe400000010ff */
[----:B------:R-:W-:Y:S01]  /*4c20*/  FSEL R226, R138, RZ, P4 ;  /* 0x000000ff8ae27208 */ /* 0x000fe20002000000 */
[----:B------:R-:W-:Y:S01]  /*4c30*/  FFMA.FTZ R138, R157, R132, R134 ;  /* 0x000000849d8a7223 */ /* 0x000fe20000010086 */
[----:B------:R-:W-:Y:S02]  /*4c40*/  LOP3.LUT P4, RZ, R215, 0xff, RZ, 0xc0, !PT ;  /* 0x000000ffd7ff7812 */ /* 0x000fe4000788c0ff */
[----:B------:R-:W-:Y:S01]  /*4c50*/  PRMT R132, R41, 0x7632, R132 ;  /* 0x0000763229847816 */ /* 0x000fe20000000084 */
[----:B------:R-:W-:Y:S01]  /*4c60*/  FMUL.FTZ R137, R138, UR14 ;  /* 0x0000000e8a897c20 */ /* 0x000fe20008410000 */
[----:B------:R-:W-:-:S02]  /*4c70*/  FSEL R142, R133, RZ, P4 ;  /* 0x000000ff858e7208 */ /* 0x000fc40002000000 */
[----:B------:R-:W-:Y:S01]  /*4c80*/  LOP3.LUT P4, RZ, R225, 0xff, RZ, 0xc0, !PT ;  /* 0x000000ffe1ff7812 */ /* 0x000fe2000788c0ff */
[----:B------:R-:W-:Y:S01]  /*4c90*/  IMAD.U32 R134, R132, 0x10000, RZ ;  /* 0x0001000084867824 */ /* 0x000fe200078e00ff */
[----:B------:R-:W-:Y:S02]  /*4ca0*/  F2FP.BF16.F32.PACK_AB R139, R226, R139 ;  /* 0x0000008be28b723e */ /* 0x000fe400000010ff */
[----:B------:R-:W-:Y:S01]  /*4cb0*/  FSEL R154, R133, RZ, P4 ;  /* 0x000000ff859a7208 */ /* 0x000fe20002000000 */
[----:B------:R-:W-:Y:S01]  /*4cc0*/  FFMA.FTZ R133, R202, R150, R151 ;  /* 0x00000096ca857223 */ /* 0x000fe20000010097 */
[----:B------:R-:W-:-:S03]  /*4cd0*/  LOP3.LUT P4, RZ, R215, 0xff00, RZ, 0xc0, !PT ;  /* 0x0000ff00d7ff7812 */ /* 0x000fc6000788c0ff */
[----:B------:R-:W-:Y:S01]  /*4ce0*/  FADD.FTZ R132, R200, -R133 ;  /* 0x80000085c8847221 */ /* 0x000fe20000010000 */
[----:B------:R-:W-:Y:S01]  /*4cf0*/  FSEL R227, R140, RZ, P4 ;  /* 0x000000ff8ce37208 */ /* 0x000fe20002000000 */
[----:B------:R-:W-:Y:S01]  /*4d00*/  FFMA.FTZ R133, R206, R150, R151 ;  /* 0x00000096ce857223 */ /* 0x000fe20000010097 */
[----:B------:R-:W-:Y:S01]  /*4d10*/  LOP3.LUT P4, RZ, R225, 0xff00, RZ, 0xc0, !PT ;  /* 0x0000ff00e1ff7812 */ /* 0x000fe2000788c0ff */
[----:B------:R-:W-:Y:S01]  /*4d20*/  FFMA.FTZ R153, R157, R132, R134 ;  /* 0x000000849d997223 */ /* 0x000fe20000010086 */
[----:B------:R-:W-:Y:S01]  /*4d30*/  PRMT R132, R40, 0x7632, R132 ;  /* 0x0000763228847816 */ /* 0x000fe20000000084 */
[----:B------:R-:W-:Y:S01]  /*4d40*/  FADD.FTZ R134, R204, -R133 ;  /* 0x80000085cc867221 */ /* 0x000fe20000010000 */
[----:B------:R-:W-:Y:S01]  /*4d50*/  FSEL R229, R140, RZ, P4 ;  /* 0x000000ff8ce57208 */ /* 0x000fe20002000000 */
[----:B------:R-:W-:Y:S01]  /*4d60*/  FMUL.FTZ R140, R153, UR14 ;  /* 0x0000000e998c7c20 */ /* 0x000fe20008410000 */
[----:B------:R-:W-:Y:S02]  /*4d70*/  LOP3.LUT P4, RZ, R214, 0xff0000, RZ, 0xc0, !PT ;  /* 0x00ff0000d6ff7812 */ /* 0x000fe4000788c0ff */
[----:B------:R-:W-:-:S02]  /*4d80*/  SHF.L.U32 R132, R132, 0x10, RZ ;  /* 0x0000001084847819 */ /* 0x000fc400000006ff */
[----:B------:R-:W-:Y:S02]  /*4d90*/  FSEL R144, R137, RZ, P4 ;  /* 0x000000ff89907208 */ /* 0x000fe40002000000 */
[----:B------:R-:W-:Y:S01]  /*4da0*/  LOP3.LUT P4, RZ, R224, 0xff0000, RZ, 0xc0, !PT ;  /* 0x00ff0000e0ff7812 */ /* 0x000fe2000788c0ff */
[----:B------:R-:W-:Y:S01]  /*4db0*/  FFMA.FTZ R141, R157, R134, R132 ;  /* 0x000000869d8d7223 */ /* 0x000fe20000010084 */
[----:B------:R-:W-:Y:S01]  /*4dc0*/  FFMA.FTZ R132, R207, R150, R151 ;  /* 0x00000096cf847223 */ /* 0x000fe20000010097 */
[----:B------:R-:W-:Y:S01]  /*4dd0*/  IMAD.U32 R134, R40, 0x10000, RZ ;  /* 0x0001000028867824 */ /* 0x000fe200078e00ff */
[----:B------:R-:W-:Y:S01]  /*4de0*/  FSEL R146, R137, RZ, P4 ;  /* 0x000000ff89927208 */ /* 0x000fe20002000000 */
[----:B------:R-:W-:Y:S01]  /*4df0*/  FMUL.FTZ R133, R141, UR14 ;  /* 0x0000000e8d857c20 */ /* 0x000fe20008410000 */
[----:B------:R-:W-:Y:S01]  /*4e00*/  LOP3.LUT P4, RZ, R214, 0xff000000, RZ, 0xc0, !PT ;  /* 0xff000000d6ff7812 */ /* 0x000fe2000788c0ff */
[----:B------:R-:W-:Y:S01]  /*4e10*/  FADD.FTZ R132, R205, -R132 ;  /* 0x80000084cd847221 */ /* 0x000fe20000010000 */
[----:B------:R-:W-:-:S02]  /*4e20*/  F2FP.BF16.F32.PACK_AB R142, R227, R142 ;  /* 0x0000008ee38e723e */ /* 0x000fc400000010ff */
[----:B------:R-:W-:Y:S01]  /*4e30*/  FSEL R155, R140, RZ, P4 ;  /* 0x000000ff8c9b7208 */ /* 0x000fe20002000000 */
[----:B------:R-:W-:Y:S01]  /*4e40*/  FFMA.FTZ R132, R157, R132, R134 ;  /* 0x000000849d847223 */ /* 0x000fe20000010086 */
        /* <DEDUP_REMOVED lines=18> */
[----:B------:R-:W-:-:S07]  /*4f70*/  F2FP.BF16.F32.PACK_AB R140, R145, R140 ;  /* 0x0000008c918c723e */ /* 0x000fce00000010ff */
.L_x_315:
        /* <DEDUP_REMOVED lines=14> */
.L_x_311:
[----:B------:R-:W-:Y:S05]  /*5060*/  BSYNC.RECONVERGENT B0 ;  /* 0x0000000000007941 */ /* 0x000fea0003800200 */
.L_x_310:
        /* <DEDUP_REMOVED lines=12> */
[----:B0-----:R-:W-:Y:S01]  /*5130*/  FFMA.FTZ R133, R27, R150, R151 ;  /* 0x000000961b857223 */ /* 0x001fe20000010097 */
[----:B------:R-:W-:Y:S01]  /*5140*/  IMAD.U32 R134, R39, 0x10000, RZ ;  /* 0x0001000027867824 */ /* 0x000fe200078e00ff */
[----:B------:R-:W-:Y:S01]  /*5150*/  LOP3.LUT P6, RZ, R213, 0xff0000, RZ, 0xc0, !PT ;  /* 0x00ff0000d5ff7812 */ /* 0x000fe200078cc0ff */
[----:B------:R-:W-:Y:S02]  /*5160*/  IMAD.U32 R140, R38, 0x10000, RZ ;  /* 0x00010000268c7824 */ /* 0x000fe400078e00ff */
[--C-:B------:R-:W-:Y:S01]  /*5170*/  FADD.FTZ R132, R28, -R133.reuse ;  /* 0x800000851c847221 */ /* 0x100fe20000010000 */
[----:B------:R-:W-:-:S03]  /*5180*/  PRMT R133, R39, 0x7632, R133 ;  /* 0x0000763227857816 */ /* 0x000fc60000000085 */
[----:B-----5:R-:W-:Y:S01]  /*5190*/  FFMA.FTZ R132, R157, R132, R134 ;  /* 0x000000849d847223 */ /* 0x020fe20000010086 */
[-CC-:B------:R-:W-:Y:S01]  /*51a0*/  FFMA.FTZ R134, R156, R150.reuse, R151.reuse ;  /* 0x000000969c867223 */ /* 0x180fe20000010097 */
[----:B------:R-:W-:Y:S01]  /*51b0*/  SHF.L.U32 R138, R133, 0x10, RZ ;  /* 0x00000010858a7819 */ /* 0x000fe200000006ff */
[----:B------:R-:W-:Y:S01]  /*51c0*/  FFMA.FTZ R133, R25, R150, R151 ;  /* 0x0000009619857223 */ /* 0x000fe20000010097 */
[----:B------:R-:W-:Y:S01]  /*51d0*/  FMUL.FTZ R139, R132, UR14 ;  /* 0x0000000e848b7c20 */ /* 0x000fe20008410000 */
[----:B------:R-:W-:-:S04]  /*51e0*/  FADD.FTZ R134, R35, -R134 ;  /* 0x8000008623867221 */ /* 0x000fc80000010000 */
[----:B------:R-:W-:Y:S01]  /*51f0*/  FSEL R136, R139, RZ, P6 ;  /* 0x000000ff8b887208 */ /* 0x000fe20003000000 */
[----:B------:R-:W-:Y:S01]  /*5200*/  FFMA.FTZ R135, R157, R134, R138 ;  /* 0x000000869d877223 */ /* 0x000fe2000001008a */
[----:B------:R-:W-:Y:S01]  /*5210*/  LOP3.LUT P6, RZ, R223, 0xff0000, RZ, 0xc0, !PT ;  /* 0x00ff0000dfff7812 */ /* 0x000fe200078cc0ff */
[--C-:B------:R-:W-:Y:S01]  /*5220*/  FADD.FTZ R134, R26, -R133.reuse ;  /* 0x800000851a867221 */ /* 0x100fe20000010000 */
[----:B------:R-:W-:Y:S01]  /*5230*/  PRMT R133, R38, 0x7632, R133 ;  /* 0x0000763226857816 */ /* 0x000fe20000000085 */
[----:B------:R-:W-:Y:S01]  /*5240*/  FMUL.FTZ R138, R135, UR14 ;  /* 0x0000000e878a7c20 */ /* 0x000fe20008410000 */
[----:B------:R-:W-:Y:S01]  /*5250*/  FSEL R139, R139, RZ, P6 ;  /* 0x000000ff8b8b7208 */ /* 0x000fe20003000000 */
[----:B------:R-:W-:Y:S01]  /*5260*/  FFMA.FTZ R217, R157, R134, R140 ;  /* 0x000000869dd97223 */ /* 0x000fe2000001008c */
[----:B------:R-:W-:Y:S01]  /*5270*/  ISETP.GE.U32.AND P6, PT, R212, RZ, PT ;  /* 0x000000ffd400720c */ /* 0x000fe20003fc6070 */
[----:B------:R-:W-:Y:S01]  /*5280*/  FFMA.FTZ R134, R34, R150, R151 ;  /* 0x0000009622867223 */ /* 0x000fe20000010097 */
[----:B------:R-:W-:Y:S01]  /*5290*/  SHF.L.U32 R140, R133, 0x10, RZ ;  /* 0x00000010858c7819 */ /* 0x000fe200000006ff */
[----:B------:R-:W-:Y:S01]  /*52a0*/  FMUL.FTZ R137, R217, UR14 ;  /* 0x0000000ed9897c20 */ /* 0x000fe20008410000 */
[----:B------:R-:W-:Y:S01]  /*52b0*/  ISETP.GE.U32.AND.EX P6, PT, R213, 0x1000000, PT, P6 ;  /* 0x01000000d500780c */ /* 0x000fe20003fc6160 */
[----:B------:R-:W-:Y:S01]  /*52c0*/  FADD.FTZ R134, R33, -R134 ;  /* 0x8000008621867221 */ /* 0x000fe20000010000 */
[----:B------:R-:W-:-:S02]  /*52d0*/  F2FP.BF16.F32.PACK_AB R135, R135, R132 ;  /* 0x000000848787723e */ /* 0x000fc400000010ff */
[----:B------:R-:W-:Y:S01]  /*52e0*/  FSEL R143, R138, RZ, P6 ;  /* 0x000000ff8a8f7208 */ /* 0x000fe20003000000 */
[----:B------:R-:W-:Y:S01]  /*52f0*/  FFMA.FTZ R226, R157, R134, R140 ;  /* 0x000000869de27223 */ /* 0x000fe2000001008c */
[----:B------:R-:W-:Y:S01]  /*5300*/  ISETP.GE.U32.AND P6, PT, R222, RZ, PT ;  /* 0x000000ffde00720c */ /* 0x000fe20003fc6070 */
[----:B------:R-:W-:Y:S01]  /*5310*/  IMAD.U32 R140, R37, 0x10000, RZ ;  /* 0x00010000258c7824 */ /* 0x000fe200078e00ff */
[----:B------:R-:W-:Y:S01]  /*5320*/  F2FP.BF16.F32.PACK_AB R143, R143, R136 ;  /* 0x000000888f8f723e */ /* 0x000fe200000010ff */
[----:B------:R-:W-:Y:S01]  /*5330*/  FMUL.FTZ R133, R226, UR14 ;  /* 0x0000000ee2857c20 */ /* 0x000fe20008410000 */
[----:B------:R-:W-:-:S04]  /*5340*/  ISETP.GE.U32.AND.EX P6, PT, R223, 0x1000000, PT, P6 ;  /* 0x01000000df00780c */ /* 0x000fc80003fc6160 */
[----:B------:R-:W-:Y:S02]  /*5350*/  FSEL R138, R138, RZ, P6 ;  /* 0x000000ff8a8a7208 */ /* 0x000fe40003000000 */
[----:B------:R-:W-:Y:S02]  /*5360*/  LOP3.LUT P6, RZ, R213, 0xff, RZ, 0xc0, !PT ;  /* 0x000000ffd5ff7812 */ /* 0x000fe400078cc0ff */
[----:B------:R-:W-:Y:S02]  /*5370*/  F2FP.BF16.F32.PACK_AB R139, R138, R139 ;  /* 0x0000008b8a8b723e */ /* 0x000fe400000010ff */
[----:B------:R-:W-:Y:S02]  /*5380*/  FSEL R142, R137, RZ, P6 ;  /* 0x000000ff898e7208 */ /* 0x000fe40003000000 */
[----:B------:R-:W-:-:S04]  /*5390*/  LOP3.LUT P6, RZ, R223, 0xff, RZ, 0xc0, !PT ;  /* 0x000000ffdfff7812 */ /* 0x000fc800078cc0ff */
[----:B------:R-:W-:Y:S02]  /*53a0*/  FSEL R137, R137, RZ, P6 ;  /* 0x000000ff89897208 */ /* 0x000fe40003000000 */
[----:B------:R-:W-:-:S04]  /*53b0*/  LOP3.LUT P6, RZ, R213, 0xff00, RZ, 0xc0, !PT ;  /* 0x0000ff00d5ff7812 */ /* 0x000fc800078cc0ff */
[----:B------:R-:W-:Y:S02]  /*53c0*/  FSEL R227, R133, RZ, P6 ;  /* 0x000000ff85e37208 */ /* 0x000fe40003000000 */
[----:B------:R-:W-:Y:S02]  /*53d0*/  LOP3.LUT P6, RZ, R223, 0xff00, RZ, 0xc0, !PT ;  /* 0x0000ff00dfff7812 */ /* 0x000fe400078cc0ff */
[----:B------:R-:W-:Y:S02]  /*53e0*/  F2FP.BF16.F32.PACK_AB R142, R227, R142 ;  /* 0x0000008ee38e723e */ /* 0x000fe400000010ff */
[----:B------:R-:W-:Y:S01]  /*53f0*/  FSEL R228, R133, RZ, P6 ;  /* 0x000000ff85e47208 */ /* 0x000fe20003000000 */
[----:B------:R-:W-:Y:S01]  /*5400*/  FFMA.FTZ R133, R23, R150, R151 ;  /* 0x0000009617857223 */ /* 0x000fe20000010097 */
[----:B------:R-:W-:Y:S02]  /*5410*/  LOP3.LUT P6, RZ, R212, 0xff0000, RZ, 0xc0, !PT ;  /* 0x00ff0000d4ff7812 */ /* 0x000fe400078cc0ff */
[----:B------:R-:W-:Y:S01]  /*5420*/  F2FP.BF16.F32.PACK_AB R138, R228, R137 ;  /* 0x00000089e48a723e */ /* 0x000fe200000010ff */
[----:B------:R-:W-:-:S04]  /*5430*/  FADD.FTZ R134, R24, -R133 ;  /* 0x8000008518867221 */ /* 0x000fc80000010000 */
[----:B------:R-:W-:Y:S01]  /*5440*/  FFMA.FTZ R152, R157, R134, R140 ;  /* 0x000000869d987223 */ /* 0x000fe2000001008c */
[----:B------:R-:W-:-:S03]  /*5450*/  FFMA.FTZ R134, R32, R150, R151 ;  /* 0x0000009620867223 */ /* 0x000fc60000010097 */
[----:B------:R-:W-:Y:S01]  /*5460*/  FMUL.FTZ R133, R152, UR14 ;  /* 0x0000000e98857c20 */ /* 0x000fe20008410000 */
[----:B------:R-:W-:-:S04]  /*5470*/  FADD.FTZ R134, R31, -R134 ;  /* 0x800000861f867221 */ /* 0x000fc80000010000 */
[----:B------:R-:W-:Y:S02]  /*5480*/  FSEL R153, R133, RZ, P6 ;  /* 0x000000ff85997208 */ /* 0x000fe40003000000 */
[----:B------:R-:W-:-:S04]  /*5490*/  LOP3.LUT P6, RZ, R222, 0xff0000, RZ, 0xc0, !PT ;  /* 0x00ff0000deff7812 */ /* 0x000fc800078cc0ff */
[----:B------:R-:W-:Y:S02]  /*54a0*/  FSEL R154, R133, RZ, P6 ;  /* 0x000000ff859a7208 */ /* 0x000fe40003000000 */
[----:B------:R-:W-:Y:S02]  /*54b0*/  PRMT R133, R37, 0x7632, R133 ;  /* 0x0000763225857816 */ /* 0x000fe40000000085 */
[----:B------:R-:W-:Y:S02]  /*54c0*/  LOP3.LUT P6, RZ, R212, 0xff000000, RZ, 0xc0, !PT ;  /* 0xff000000d4ff7812 */ /* 0x000fe400078cc0ff */
[----:B------:R-:W-:-:S05]  /*54d0*/  SHF.L.U32 R140, R133, 0x10, RZ ;  /* 0x00000010858c7819 */ /* 0x000fca00000006ff */
        /* <DEDUP_REMOVED lines=9> */
[----:B------:R-:W-:Y:S01]  /*5570*/  F2FP.BF16.F32.PACK_AB R137, R187, R154 ;  /* 0x0000009abb89723e */ /* 0x000fe200000010ff */
[----:B------:R-:W-:-:S04]  /*5580*/  IMAD.U32 R140, R133, 0x10000, RZ ;  /* 0x00010000858c7824 */ /* 0x000fc800078e00ff */
[----:B------:R-:W-:Y:S01]  /*5590*/  FFMA.FTZ R141, R157, R134, R140 ;  /* 0x000000869d8d7223 */ /* 0x000fe2000001008c */
[----:B------:R-:W-:-:S03]  /*55a0*/  SHF.L.U32 R140, R36, 0x10, RZ ;  /* 0x00000010248c7819 */ /* 0x000fc600000006ff */
[----:B------:R-:W-:-:S05]  /*55b0*/  FMUL.FTZ R133, R141, UR14 ;  /* 0x0000000e8d857c20 */ /* 0x000fca0008410000 */
[----:B------:R-:W-:Y:S02]  /*55c0*/  FSEL R147, R133, RZ, P6 ;  /* 0x000000ff85937208 */ /* 0x000fe40003000000 */
[----:B------:R-:W-:-:S04]  /*55d0*/  LOP3.LUT P6, RZ, R222, 0xff00, RZ, 0xc0, !PT ;  /* 0x0000ff00deff7812 */ /* 0x000fc800078cc0ff */
[----:B------:R-:W-:Y:S01]  /*55e0*/  FSEL R146, R133, RZ, P6 ;  /* 0x000000ff85927208 */ /* 0x000fe20003000000 */
[----:B------:R-:W-:Y:S01]  /*55f0*/  FFMA.FTZ R133, R21, R150, R151 ;  /* 0x0000009615857223 */ /* 0x000fe20000010097 */
[----:B------:R-:W-:-:S03]  /*5600*/  LOP3.LUT P6, RZ, R212, 0xff, RZ, 0xc0, !PT ;  /* 0x000000ffd4ff7812 */ /* 0x000fc600078cc0ff */
[----:B------:R-:W-:-:S04]  /*5610*/  FADD.FTZ R134, R22, -R133 ;  /* 0x8000008516867221 */ /* 0x000fc80000010000 */
[----:B------:R-:W-:Y:S01]  /*5620*/  FFMA.FTZ R140, R157, R134, R140 ;  /* 0x000000869d8c7223 */ /* 0x000fe2000001008c */
[----:B------:R-:W-:-:S03]  /*5630*/  F2FP.BF16.F32.PACK_AB R134, R226, R217 ;  /* 0x000000d9e286723e */ /* 0x000fc600000010ff */
[----:B------:R-:W-:Y:S01]  /*5640*/  FMUL.FTZ R133, R140, UR14 ;  /* 0x0000000e8c857c20 */ /* 0x000fe20008410000 */
[----:B------:R-:W-:Y:S02]  /*5650*/  F2FP.BF16.F32.PACK_AB R132, R141, R140 ;  /* 0x0000008c8d84723e */ /* 0x000fe400000010ff */
[----:B------:R-:W-:Y:S02]  /*5660*/  F2FP.BF16.F32.PACK_AB R141, R186, R153 ;  /* 0x00000099ba8d723e */ /* 0x000fe400000010ff */
[----:B------:R-:W-:Y:S02]  /*5670*/  FSEL R144, R133, RZ, P6 ;  /* 0x000000ff85907208 */ /* 0x000fe40003000000 */
[----:B------:R-:W-:Y:S02]  /*5680*/  LOP3.LUT P6, RZ, R222, 0xff, RZ, 0xc0, !PT ;  /* 0x000000ffdeff7812 */ /* 0x000fe400078cc0ff */
[----:B------:R-:W-:Y:S02]  /*5690*/  F2FP.BF16.F32.PACK_AB R140, R147, R144 ;  /* 0x00000090938c723e */ /* 0x000fe400000010ff */
[----:B------:R-:W-:-:S02]  /*56a0*/  FSEL R145, R133, RZ, P6 ;  /* 0x000000ff85917208 */ /* 0x000fc40003000000 */
[----:B------:R-:W-:Y:S02]  /*56b0*/  F2FP.BF16.F32.PACK_AB R133, R155, R152 ;  /* 0x000000989b85723e */ /* 0x000fe400000010ff */
[----:B------:R-:W-:Y:S01]  /*56c0*/  F2FP.BF16.F32.PACK_AB R136, R146, R145 ;  /* 0x000000919288723e */ /* 0x000fe200000010ff */
[----:B------:R-:W-:Y:S06]  /*56d0*/  BRA `(.L_x_325) ;  /* 0x0000001c00dc7947 */ /* 0x000fec0003800000 */
.L_x_324:
[-CC-:B0-----:R-:W-:Y:S01]  /*56e0*/  FFMA.FTZ R137, R27, R150.reuse, R151.reuse ;  /* 0x000000961b897223 */ /* 0x181fe20000010097 */
[----:B------:R-:W-:Y:S01]  /*56f0*/  IMAD.U32 R138, R39, 0x10000, RZ ;  /* 0x00010000278a7824 */ /* 0x000fe200078e00ff */
[----:B------:R-:W-:Y:S01]  /*5700*/  LOP3.LUT P6, RZ, R213, 0xff0000, RZ, 0xc0, !PT ;  /* 0x00ff0000d5ff7812 */ /* 0x000fe200078cc0ff */
[----:B------:R-:W-:Y:S01]  /*5710*/  FFMA.FTZ R140, R156, R150, R151 ;  /* 0x000000969c8c7223 */ /* 0x000fe20000010097 */
[--C-:B------:R-:W-:Y:S01]  /*5720*/  FADD.FTZ R136, R28, -R137.reuse ;  /* 0x800000891c887221 */ /* 0x100fe20000010000 */
[----:B------:R-:W-:Y:S02]  /*5730*/  PRMT R137, R39, 0x7632, R137 ;  /* 0x0000763227897816 */ /* 0x000fe40000000089 */
[----:B------:R-:W-:Y:S01]  /*5740*/  FADD.FTZ R140, R35, -R140 ;  /* 0x8000008c238c7221 */ /* 0x000fe20000010000 */
[----:B-----5:R-:W-:Y:S01]  /*5750*/  FFMA.FTZ R136, R157, R136, R138 ;  /* 0x000000889d887223 */ /* 0x020fe2000001008a */
[----:B------:R-:W-:Y:S01]  /*5760*/  SHF.L.U32 R142, R137, 0x10, RZ ;  /* 0x00000010898e7819 */ /* 0x000fe200000006ff */
[----:B------:R-:W-:-:S02]  /*5770*/  FFMA.FTZ R137, R25, R150, R151 ;  /* 0x0000009619897223 */ /* 0x000fc40000010097 */
[----:B------:R-:W-:Y:S02]  /*5780*/  FMUL.FTZ R138, R136, UR14 ;  /* 0x0000000e888a7c20 */ /* 0x000fe40008410000 */
[----:B------:R-:W-:Y:S01]  /*5790*/  FFMA.FTZ R140, R157, R140, R142 ;  /* 0x0000008c9d8c7223 */ /* 0x000fe2000001008e */
[----:B------:R-:W-:Y:S02]  /*57a0*/  IMAD.U32 R142, R38, 0x10000, RZ ;  /* 0x00010000268e7824 */ /* 0x000fe400078e00ff */
[----:B------:R-:W-:Y:S01]  /*57b0*/  FSEL R136, R138, RZ, P6 ;  /* 0x000000ff8a887208 */ /* 0x000fe20003000000 */
[----:B------:R-:W-:Y:S01]  /*57c0*/  FMUL.FTZ R140, R140, UR14 ;  /* 0x0000000e8c8c7c20 */ /* 0x000fe20008410000 */
[----:B------:R-:W-:-:S04]  /*57d0*/  LOP3.LUT P6, RZ, R223, 0xff0000, RZ, 0xc0, !PT ;  /* 0x00ff0000dfff7812 */ /* 0x000fc800078cc0ff */
[----:B------:R-:W-:Y:S02]  /*57e0*/  FSEL R138, R138, RZ, P6 ;  /* 0x000000ff8a8a7208 */ /* 0x000fe40003000000 */
[----:B------:R-:W-:-:S04]  /*57f0*/  ISETP.GE.U32.AND P6, PT, R212, RZ, PT ;  /* 0x000000ffd400720c */ /* 0x000fc80003fc6070 */
[----:B------:R-:W-:-:S04]  /*5800*/  ISETP.GE.U32.AND.EX P6, PT, R213, 0x1000000, PT, P6 ;  /* 0x01000000d500780c */ /* 0x000fc80003fc6160 */
[----:B------:R-:W-:Y:S02]  /*5810*/  FSEL R143, R140, RZ, P6 ;  /* 0x000000ff8c8f7208 */ /* 0x000fe40003000000 */
[----:B------:R-:W-:Y:S02]  /*5820*/  ISETP.GE.U32.AND P6, PT, R222, RZ, PT ;  /* 0x000000ffde00720c */ /* 0x000fe40003fc6070 */
[----:B------:R-:W-:Y:S02]  /*5830*/  F2FP.BF16.F32.PACK_AB R143, R143, R136 ;  /* 0x000000888f8f723e */ /* 0x000fe400000010ff */
[----:B------:R-:W-:-:S04]  /*5840*/  ISETP.GE.U32.AND.EX P6, PT, R223, 0x1000000, PT, P6 ;  /* 0x01000000df00780c */ /* 0x000fc80003fc6160 */
[----:B------:R-:W-:Y:S01]  /*5850*/  FSEL R139, R140, RZ, P6 ;  /* 0x000000ff8c8b7208 */ /* 0x000fe20003000000 */
[--C-:B------:R-:W-:Y:S01]  /*5860*/  FADD.FTZ R140, R26, -R137.reuse ;  /* 0x800000891a8c7221 */ /* 0x100fe20000010000 */
[----:B------:R-:W-:Y:S02]  /*5870*/  LOP3.LUT P6, RZ, R213, 0xff, RZ, 0xc0, !PT ;  /* 0x000000ffd5ff7812 */ /* 0x000fe400078cc0ff */
[----:B------:R-:W-:Y:S01]  /*5880*/  PRMT R137, R38, 0x7632, R137 ;  /* 0x0000763226897816 */ /* 0x000fe20000000089 */
[----:B------:R-:W-:Y:S01]  /*5890*/  FFMA.FTZ R140, R157, R140, R142 ;  /* 0x0000008c9d8c7223 */ /* 0x000fe2000001008e */
[----:B------:R-:W-:Y:S02]  /*58a0*/  F2FP.BF16.F32.PACK_AB R139, R139, R138 ;  /* 0x0000008a8b8b723e */ /* 0x000fe400000010ff */
[----:B------:R-:W-:Y:S01]  /*58b0*/  SHF.L.U32 R144, R137, 0x10, RZ ;  /* 0x0000001089907819 */ /* 0x000fe200000006ff */
[----:B------:R-:W-:Y:S01]  /*58c0*/  FMUL.FTZ R140, R140, UR14 ;  /* 0x0000000e8c8c7c20 */ /* 0x000fe20008410000 */
[----:B------:R-:W-:-:S04]  /*58d0*/  FFMA.FTZ R137, R23, R150, R151 ;  /* 0x0000009617897223 */ /* 0x000fc80000010097 */
[----:B------:R-:W-:Y:S02]  /*58e0*/  FSEL R142, R140, RZ, P6 ;  /* 0x000000ff8c8e7208 */ /* 0x000fe40003000000 */
[----:B------:R-:W-:-:S04]  /*58f0*/  LOP3.LUT P6, RZ, R223, 0xff, RZ, 0xc0, !PT ;  /* 0x000000ffdfff7812 */ /* 0x000fc800078cc0ff */
[----:B------:R-:W-:Y:S01]  /*5900*/  FSEL R154, R140, RZ, P6 ;  /* 0x000000ff8c9a7208 */ /* 0x000fe20003000000 */
[----:B------:R-:W-:Y:S01]  /*5910*/  FFMA.FTZ R140, R34, R150, R151 ;  /* 0x00000096228c7223 */ /* 0x000fe20000010097 */
[----:B------:R-:W-:-:S03]  /*5920*/  LOP3.LUT P6, RZ, R213, 0xff00, RZ, 0xc0, !PT ;  /* 0x0000ff00d5ff7812 */ /* 0x000fc600078cc0ff */
[----:B------:R-:W-:-:S04]  /*5930*/  FADD.FTZ R140, R33, -R140 ;  /* 0x8000008c218c7221 */ /* 0x000fc80000010000 */
[----:B------:R-:W-:Y:S01]  /*5940*/  FFMA.FTZ R140, R157, R140, R144 ;  /* 0x0000008c9d8c7223 */ /* 0x000fe20000010090 */
[----:B------:R-:W-:-:S03]  /*5950*/  IMAD.U32 R144, R37, 0x10000, RZ ;  /* 0x0001000025907824 */ /* 0x000fc600078e00ff */
[----:B------:R-:W-:-:S05]  /*5960*/  FMUL.FTZ R140, R140, UR14 ;  /* 0x0000000e8c8c7c20 */ /* 0x000fca0008410000 */
[C---:B------:R-:W-:Y:S02]  /*5970*/  FSEL R155, R140.reuse, RZ, P6 ;  /* 0x000000ff8c9b7208 */ /* 0x040fe40003000000 */
[----:B------:R-:W-:Y:S02]  /*5980*/  LOP3.LUT P6, RZ, R223, 0xff00, RZ, 0xc0, !PT ;  /* 0x0000ff00dfff7812 */ /* 0x000fe400078cc0ff */
[----:B------:R-:W-:Y:S02]  /*5990*/  F2FP.BF16.F32.PACK_AB R142, R155, R142 ;  /* 0x0000008e9b8e723e */ /* 0x000fe400000010ff */
[----:B------:R-:W-:Y:S01]  /*59a0*/  FSEL R187, R140, RZ, P6 ;  /* 0x000000ff8cbb7208 */ /* 0x000fe20003000000 */
[--C-:B------:R-:W-:Y:S01]  /*59b0*/  FADD.FTZ R140, R24, -R137.reuse ;  /* 0x80000089188c7221 */ /* 0x100fe20000010000 */
[----:B------:R-:W-:Y:S02]  /*59c0*/  LOP3.LUT P6, RZ, R212, 0xff0000, RZ, 0xc0, !PT ;  /* 0x00ff0000d4ff7812 */ /* 0x000fe400078cc0ff */
[----:B------:R-:W-:Y:S01]  /*59d0*/  PRMT R137, R37, 0x7632, R137 ;  /* 0x0000763225897816 */ /* 0x000fe20000000089 */
[----:B------:R-:W-:Y:S01]  /*59e0*/  FFMA.FTZ R140, R157, R140, R144 ;  /* 0x0000008c9d8c7223 */ /* 0x000fe20000010090 */
[----:B------:R-:W-:-:S02]  /*59f0*/  F2FP.BF16.F32.PACK_AB R138, R187, R154 ;  /* 0x0000009abb8a723e */ /* 0x000fc400000010ff */
[----:B------:R-:W-:Y:S01]  /*5a00*/  SHF.L.U32 R144, R137, 0x10, RZ ;  /* 0x0000001089907819 */ /* 0x000fe200000006ff */
[----:B------:R-:W-:Y:S01]  /*5a10*/  FMUL.FTZ R140, R140, UR14 ;  /* 0x0000000e8c8c7c20 */ /* 0x000fe20008410000 */
[----:B------:R-:W-:-:S04]  /*5a20*/  PRMT R137, R36, 0x7632, R137 ;  /* 0x0000763224897816 */ /* 0x000fc80000000089 */
[----:B------:R-:W-:Y:S02]  /*5a30*/  FSEL R141, R140, RZ, P6 ;  /* 0x000000ff8c8d7208 */ /* 0x000fe40003000000 */
[----:B------:R-:W-:-:S04]  /*5a40*/  LOP3.LUT P6, RZ, R222, 0xff0000, RZ, 0xc0, !PT ;  /* 0x00ff0000deff7812 */ /* 0x000fc800078cc0ff */
[----:B------:R-:W-:Y:S01]  /*5a50*/  FSEL R146, R140, RZ, P6 ;  /* 0x000000ff8c927208 */ /* 0x000fe20003000000 */
[----:B------:R-:W-:Y:S01]  /*5a60*/  FFMA.FTZ R140, R32, R150, R151 ;  /* 0x00000096208c7223 */ /* 0x000fe20000010097 */
[----:B------:R-:W-:-:S03]  /*5a70*/  LOP3.LUT P6, RZ, R212, 0xff000000, RZ, 0xc0, !PT ;  /* 0xff000000d4ff7812 */ /* 0x000fc600078cc0ff */
[----:B------:R-:W-:-:S04]  /*5a80*/  FADD.FTZ R140, R31, -R140 ;  /* 0x8000008c1f8c7221 */ /* 0x000fc80000010000 */
[----:B------:R-:W-:Y:S01]  /*5a90*/  FFMA.FTZ R140, R157, R140, R144 ;  /* 0x0000008c9d8c7223 */ /* 0x000fe20000010090 */
[----:B------:R-:W-:Y:S02]  /*5aa0*/  IMAD.U32 R144, R137, 0x10000, RZ ;  /* 0x0001000089907824 */ /* 0x000fe400078e00ff */
[----:B------:R-:W-:Y:S01]  /*5ab0*/  FFMA.FTZ R137, R21, R150, R151 ;  /* 0x0000009615897223 */ /* 0x000fe20000010097 */
[----:B------:R-:W-:-:S05]  /*5ac0*/  FMUL.FTZ R140, R140, UR14 ;  /* 0x0000000e8c8c7c20 */ /* 0x000fca0008410000 */
[----:B------:R-:W-:Y:S02]  /*5ad0*/  FSEL R152, R140, RZ, P6 ;  /* 0x000000ff8c987208 */ /* 0x000fe40003000000 */
[----:B------:R-:W-:Y:S02]  /*5ae0*/  LOP3.LUT P6, RZ, R222, 0xff000000, RZ, 0xc0, !PT ;  /* 0xff000000deff7812 */ /* 0x000fe400078cc0ff */
[----:B------:R-:W-:Y:S02]  /*5af0*/  F2FP.BF16.F32.PACK_AB R141, R152, R141 ;  /* 0x0000008d988d723e */ /* 0x000fe400000010ff */
[----:B------:R-:W-:Y:S01]  /*5b00*/  FSEL R153, R140, RZ, P6 ;  /* 0x000000ff8c997208 */ /* 0x000fe20003000000 */
[----:B------:R-:W-:Y:S01]  /*5b10*/  FFMA.FTZ R140, R30, R150, R151 ;  /* 0x000000961e8c7223 */ /* 0x000fe20000010097 */
[----:B------:R-:W-:-:S03]  /*5b20*/  LOP3.LUT P6, RZ, R212, 0xff00, RZ, 0xc0, !PT ;  /* 0x0000ff00d4ff7812 */ /* 0x000fc600078cc0ff */
[----:B------:R-:W-:-:S04]  /*5b30*/  FADD.FTZ R140, R29, -R140 ;  /* 0x8000008c1d8c7221 */ /* 0x000fc80000010000 */
[----:B------:R-:W-:Y:S01]  /*5b40*/  FFMA.FTZ R140, R157, R140, R144 ;  /* 0x0000008c9d8c7223 */ /* 0x000fe20000010090 */
[----:B------:R-:W-:-:S03]  /*5b50*/  SHF.L.U32 R144, R36, 0x10, RZ ;  /* 0x0000001024907819 */ /* 0x000fc600000006ff */
[----:B------:R-:W-:-:S05]  /*5b60*/  FMUL.FTZ R140, R140, UR14 ;  /* 0x0000000e8c8c7c20 */ /* 0x000fca0008410000 */
[----:B------:R-:W-:Y:S02]  /*5b70*/  FSEL R145, R140, RZ, P6 ;  /* 0x000000ff8c917208 */ /* 0x000fe40003000000 */
[----:B------:R-:W-:-:S04]  /*5b80*/  LOP3.LUT P6, RZ, R222, 0xff00, RZ, 0xc0, !PT ;  /* 0x0000ff00deff7812 */ /* 0x000fc800078cc0ff */
[----:B------:R-:W-:Y:S01]  /*5b90*/  FSEL R147, R140, RZ, P6 ;  /* 0x000000ff8c937208 */ /* 0x000fe20003000000 */
[----:B------:R-:W-:Y:S01]  /*5ba0*/  FADD.FTZ R140, R22, -R137 ;  /* 0x80000089168c7221 */ /* 0x000fe20000010000 */
[----:B------:R-:W-:Y:S02]  /*5bb0*/  LOP3.LUT P6, RZ, R212, 0xff, RZ, 0xc0, !PT ;  /* 0x000000ffd4ff7812 */ /* 0x000fe400078cc0ff */
[----:B------:R-:W-:Y:S01]  /*5bc0*/  F2FP.BF16.F32.PACK_AB R137, R153, R146 ;  /* 0x000000929989723e */ /* 0x000fe200000010ff */
[----:B------:R-:W-:-:S04]  /*5bd0*/  FFMA.FTZ R140, R157, R140, R144 ;  /* 0x0000008c9d8c7223 */ /* 0x000fc80000010090 */
[----:B------:R-:W-:-:S05]  /*5be0*/  FMUL.FTZ R140, R140, UR14 ;  /* 0x0000000e8c8c7c20 */ /* 0x000fca0008410000 */
[----:B------:R-:W-:Y:S02]  /*5bf0*/  FSEL R144, R140, RZ, P6 ;  /* 0x000000ff8c907208 */ /* 0x000fe40003000000 */
[----:B------:R-:W-:-:S04]  /*5c00*/  LOP3.LUT P6, RZ, R222, 0xff, RZ, 0xc0, !PT ;  /* 0x000000ffdeff7812 */ /* 0x000fc800078cc0ff */
[----:B------:R-:W-:-:S04]  /*5c10*/  FSEL R140, R140, RZ, P6 ;  /* 0x000000ff8c8c7208 */ /* 0x000fc80003000000 */
[----:B------:R-:W-:Y:S02]  /*5c20*/  F2FP.BF16.F32.PACK_AB R136, R147, R140 ;  /* 0x0000008c9388723e */ /* 0x000fe400000010ff */
[----:B------:R-:W-:Y:S01]  /*5c30*/  F2FP.BF16.F32.PACK_AB R140, R145, R144 ;  /* 0x00000090918c723e */ /* 0x000fe200000010ff */
[----:B------:R-:W-:Y:S06]  /*5c40*/  BRA `(.L_x_325) ;  /* 0x0000001800807947 */ /* 0x000fec0003800000 */
.L_x_323:
[----:B0-----:R-:W0:Y:S02]  /*5c50*/  LDC.64 R136, c[0x0][0x478] ;  /* 0x00011e00ff887b82 */ /* 0x001e240000000a00 */
[----:B0-----:R-:W-:-:S04]  /*5c60*/  ISETP.NE.U32.AND P5, PT, R136, RZ, PT ;  /* 0x000000ff8800720c */ /* 0x001fc80003fa5070 */
[----:B------:R-:W-:-:S13]  /*5c70*/  ISETP.NE.AND.EX P5, PT, R137, RZ, PT, P5 ;  /* 0x000000ff8900720c */ /* 0x000fda0003fa5350 */
[----:B------:R-:W-:Y:S05]  /*5c80*/  @!P5 BRA `(.L_x_326) ;  /* 0x00000004003cd947 */ /* 0x000fea0003800000 */
[----:B------:R-:W-:Y:S01]  /*5c90*/  FFMA.FTZ R133, R27, R150, R151 ;  /* 0x000000961b857223 */ /* 0x000fe20000010097 */
[----:B------:R-:W-:-:S03]  /*5ca0*/  LOP3.LUT P6, RZ, R213, 0xff0000, RZ, 0xc0, !PT ;  /* 0x00ff0000d5ff7812 */ /* 0x000fc600078cc0ff */
[----:B------:R-:W-:Y:S01]  /*5cb0*/  FADD.FTZ R132, R28, -R133 ;  /* 0x800000851c847221 */ /* 0x000fe20000010000 */
[----:B------:R-:W-:-:S03]  /*5cc0*/  FFMA.FTZ R133, R25, R150, R151 ;  /* 0x0000009619857223 */ /* 0x000fc60000010097 */
[----:B-----5:R-:W-:Y:S01]  /*5cd0*/  FMUL.FTZ R135, R157, R132 ;  /* 0x000000849d877220 */ /* 0x020fe20000410000 */
[----:B------:R-:W-:Y:S01]  /*5ce0*/  FADD.FTZ R134, R26, -R133 ;  /* 0x800000851a867221 */ /* 0x000fe20000010000 */
[----:B------:R-:W-:Y:S02]  /*5cf0*/  FFMA.FTZ R133, R23, R150, R151 ;  /* 0x0000009617857223 */ /* 0x000fe40000010097 */
[----:B------:R-:W-:Y:S01]  /*5d00*/  FMUL.FTZ R132, R135, UR14 ;  /* 0x0000000e87847c20 */ /* 0x000fe20008410000 */
[----:B------:R-:W-:Y:S01]  /*5d10*/  FMUL.FTZ R134, R157, R134 ;  /* 0x000000869d867220 */ /* 0x000fe20000410000 */
[----:B------:R-:W-:Y:S01]  /*5d20*/  FADD.FTZ R138, R24, -R133 ;  /* 0x80000085188a7221 */ /* 0x000fe20000010000 */
[----:B------:R-:W-:Y:S02]  /*5d30*/  FFMA.FTZ R133, R21, R150, R151 ;  /* 0x0000009615857223 */ /* 0x000fe40000010097 */
[----:B------:R-:W-:Y:S01]  /*5d40*/  FSEL R143, R132, RZ, P6 ;  /* 0x000000ff848f7208 */ /* 0x000fe20003000000 */
[----:B------:R-:W-:Y:S01]  /*5d50*/  FMUL.FTZ R138, R157, R138 ;  /* 0x0000008a9d8a7220 */ /* 0x000fe20000410000 */
[----:B------:R-:W-:-:S04]  /*5d60*/  LOP3.LUT P6, RZ, R223, 0xff0000, RZ, 0xc0, !PT ;  /* 0x00ff0000dfff7812 */ /* 0x000fc800078cc0ff */
[----:B------:R-:W-:Y:S01]  /*5d70*/  FSEL R154, R132, RZ, P6 ;  /* 0x000000ff849a7208 */ /* 0x000fe20003000000 */
[----:B------:R-:W-:Y:S01]  /*5d80*/  FFMA.FTZ R132, R156, R150, R151 ;  /* 0x000000969c847223 */ /* 0x000fe20000010097 */
[----:B------:R-:W-:-:S03]  /*5d90*/  ISETP.GE.U32.AND P6, PT, R212, RZ, PT ;  /* 0x000000ffd400720c */ /* 0x000fc60003fc6070 */
[----:B------:R-:W-:Y:S01]  /*5da0*/  FADD.FTZ R132, R35, -R132 ;  /* 0x8000008423847221 */ /* 0x000fe20000010000 */
[----:B------:R-:W-:-:S03]  /*5db0*/  ISETP.GE.U32.AND.EX P6, PT, R213, 0x1000000, PT, P6 ;  /* 0x01000000d500780c */ /* 0x000fc60003fc6160 */
[----:B------:R-:W-:-:S04]  /*5dc0*/  FMUL.FTZ R186, R157, R132 ;  /* 0x000000849dba7220 */ /* 0x000fc80000410000 */
[C---:B------:R-:W-:Y:S01]  /*5dd0*/  FMUL.FTZ R132, R186.reuse, UR14 ;  /* 0x0000000eba847c20 */ /* 0x040fe20008410000 */
[----:B------:R-:W-:-:S04]  /*5de0*/  F2FP.BF16.F32.PACK_AB R135, R186, R135 ;  /* 0x00000087ba87723e */ /* 0x000fc800000010ff */
[----:B------:R-:W-:Y:S02]  /*5df0*/  FSEL R226, R132, RZ, P6 ;  /* 0x000000ff84e27208 */ /* 0x000fe40003000000 */
[----:B------:R-:W-:Y:S02]  /*5e00*/  ISETP.GE.U32.AND P6, PT, R222, RZ, PT ;  /* 0x000000ffde00720c */ /* 0x000fe40003fc6070 */
[----:B------:R-:W-:Y:S02]  /*5e10*/  F2FP.BF16.F32.PACK_AB R143, R226, R143 ;  /* 0x0000008fe28f723e */ /* 0x000fe400000010ff */
[----:B------:R-:W-:-:S04]  /*5e20*/  ISETP.GE.U32.AND.EX P6, PT, R223, 0x1000000, PT, P6 ;  /* 0x01000000df00780c */ /* 0x000fc80003fc6160 */
[----:B------:R-:W-:Y:S01]  /*5e30*/  FSEL R227, R132, RZ, P6 ;  /* 0x000000ff84e37208 */ /* 0x000fe20003000000 */
[----:B------:R-:W-:Y:S01]  /*5e40*/  FMUL.FTZ R132, R134, UR14 ;  /* 0x0000000e86847c20 */ /* 0x000fe20008410000 */
[----:B------:R-:W-:-:S04]  /*5e50*/  LOP3.LUT P6, RZ, R213, 0xff, RZ, 0xc0, !PT ;  /* 0x000000ffd5ff7812 */ /* 0x000fc800078cc0ff */
[----:B------:R-:W-:Y:S02]  /*5e60*/  FSEL R142, R132, RZ, P6 ;  /* 0x000000ff848e7208 */ /* 0x000fe40003000000 */
[----:B------:R-:W-:-:S04]  /*5e70*/  LOP3.LUT P6, RZ, R223, 0xff, RZ, 0xc0, !PT ;  /* 0x000000ffdfff7812 */ /* 0x000fc800078cc0ff */
[----:B------:R-:W-:Y:S01]  /*5e80*/  FSEL R152, R132, RZ, P6 ;  /* 0x000000ff84987208 */ /* 0x000fe20003000000 */
[----:B------:R-:W-:Y:S01]  /*5e90*/  FFMA.FTZ R132, R34, R150, R151 ;  /* 0x0000009622847223 */ /* 0x000fe20000010097 */
[----:B------:R-:W-:-:S03]  /*5ea0*/  LOP3.LUT P6, RZ, R213, 0xff00, RZ, 0xc0, !PT ;  /* 0x0000ff00d5ff7812 */ /* 0x000fc600078cc0ff */
[----:B------:R-:W-:-:S04]  /*5eb0*/  FADD.FTZ R132, R33, -R132 ;  /* 0x8000008421847221 */ /* 0x000fc80000010000 */
[----:B------:R-:W-:-:S04]  /*5ec0*/  FMUL.FTZ R155, R157, R132 ;  /* 0x000000849d9b7220 */ /* 0x000fc80000410000 */
[C---:B------:R-:W-:Y:S01]  /*5ed0*/  FMUL.FTZ R132, R155.reuse, UR14 ;  /* 0x0000000e9b847c20 */ /* 0x040fe20008410000 */
[----:B------:R-:W-:-:S04]  /*5ee0*/  F2FP.BF16.F32.PACK_AB R134, R155, R134 ;  /* 0x000000869b86723e */ /* 0x000fc800000010ff */
[C---:B------:R-:W-:Y:S02]  /*5ef0*/  FSEL R187, R132.reuse, RZ, P6 ;  /* 0x000000ff84bb7208 */ /* 0x040fe40003000000 */
[----:B------:R-:W-:Y:S02]  /*5f00*/  LOP3.LUT P6, RZ, R223, 0xff00, RZ, 0xc0, !PT ;  /* 0x0000ff00dfff7812 */ /* 0x000fe400078cc0ff */
[----:B------:R-:W-:Y:S02]  /*5f10*/  F2FP.BF16.F32.PACK_AB R142, R187, R142 ;  /* 0x0000008ebb8e723e */ /* 0x000fe400000010ff */
        /* <DEDUP_REMOVED lines=18> */
[----:B------:R-:W-:-:S04]  /*6040*/  FMUL.FTZ R137, R157, R132 ;  /* 0x000000849d897220 */ /* 0x000fc80000410000 */
[----:B------:R-:W-:-:S05]  /*6050*/  FMUL.FTZ R132, R137, UR14 ;  /* 0x0000000e89847c20 */ /* 0x000fca0008410000 */
[----:B------:R-:W-:Y:S02]  /*6060*/  FSEL R145, R132, RZ, P6 ;  /* 0x000000ff84917208 */ /* 0x000fe40003000000 */
[----:B------:R-:W-:-:S04]  /*6070*/  LOP3.LUT P6, RZ, R222, 0xff00, RZ, 0xc0, !PT ;  /* 0x0000ff00deff7812 */ /* 0x000fc800078cc0ff */
[----:B------:R-:W-:Y:S01]  /*6080*/  FSEL R147, R132, RZ, P6 ;  /* 0x000000ff84937208 */ /* 0x000fe20003000000 */
[----:B------:R-:W-:Y:S01]  /*6090*/  FADD.FTZ R132, R22, -R133 ;  /* 0x8000008516847221 */ /* 0x000fe20000010000 */
[----:B------:R-:W-:-:S03]  /*60a0*/  LOP3.LUT P6, RZ, R212, 0xff, RZ, 0xc0, !PT ;  /* 0x000000ffd4ff7812 */ /* 0x000fc600078cc0ff */
[----:B------:R-:W-:-:S04]  /*60b0*/  FMUL.FTZ R132, R157, R132 ;  /* 0x000000849d847220 */ /* 0x000fc80000410000 */
        /* <DEDUP_REMOVED lines=8> */
[----:B------:R-:W-:Y:S02]  /*6140*/  F2FP.BF16.F32.PACK_AB R139, R227, R154 ;  /* 0x0000009ae38b723e */ /* 0x000fe400000010ff */
[----:B------:R-:W-:Y:S02]  /*6150*/  F2FP.BF16.F32.PACK_AB R138, R217, R152 ;  /* 0x00000098d98a723e */ /* 0x000fe400000010ff */
[----:B------:R-:W-:Y:S01]  /*6160*/  F2FP.BF16.F32.PACK_AB R136, R147, R136 ;  /* 0x000000889388723e */ /* 0x000fe200000010ff */
[----:B------:R-:W-:Y:S06]  /*6170*/  BRA `(.L_x_325) ;  /* 0x0000001400347947 */ /* 0x000fec0003800000 */
.L_x_326:
[----:B------:R-:W-:Y:S01]  /*6180*/  FFMA.FTZ R137, R27, R150, R151 ;  /* 0x000000961b897223 */ /* 0x000fe20000010097 */
[----:B------:R-:W-:-:S03]  /*6190*/  LOP3.LUT P6, RZ, R213, 0xff0000, RZ, 0xc0, !PT ;  /* 0x00ff0000d5ff7812 */ /* 0x000fc600078cc0ff */
[----:B------:R-:W-:Y:S01]  /*61a0*/  FADD.FTZ R136, R28, -R137 ;  /* 0x800000891c887221 */ /* 0x000fe20000010000 */
[----:B------:R-:W-:-:S03]  /*61b0*/  FFMA.FTZ R137, R25, R150, R151 ;  /* 0x0000009619897223 */ /* 0x000fc60000010097 */
[----:B-----5:R-:W-:-:S04]  /*61c0*/  FMUL.FTZ R136, R157, R136 ;  /* 0x000000889d887220 */ /* 0x020fc80000410000 */
[----:B------:R-:W-:-:S05]  /*61d0*/  FMUL.FTZ R136, R136, UR14 ;  /* 0x0000000e88887c20 */ /* 0x000fca0008410000 */
[----:B------:R-:W-:Y:S02]  /*61e0*/  FSEL R143, R136, RZ, P6 ;  /* 0x000000ff888f7208 */ /* 0x000fe40003000000 */
[----:B------:R-:W-:-:S04]  /*61f0*/  LOP3.LUT P6, RZ, R223, 0xff0000, RZ, 0xc0, !PT ;  /* 0x00ff0000dfff7812 */ /* 0x000fc800078cc0ff */
[----:B------:R-:W-:Y:S01]  /*6200*/  FSEL R139, R136, RZ, P6 ;  /* 0x000000ff888b7208 */ /* 0x000fe20003000000 */
[----:B------:R-:W-:Y:S01]  /*6210*/  FFMA.FTZ R136, R156, R150, R151 ;  /* 0x000000969c887223 */ /* 0x000fe20000010097 */
[----:B------:R-:W-:-:S03]  /*6220*/  ISETP.GE.U32.AND P6, PT, R212, RZ, PT ;  /* 0x000000ffd400720c */ /* 0x000fc60003fc6070 */
[----:B------:R-:W-:Y:S01]  /*6230*/  FADD.FTZ R136, R35, -R136 ;  /* 0x8000008823887221 */ /* 0x000fe20000010000 */
[----:B------:R-:W-:-:S03]  /*6240*/  ISETP.GE.U32.AND.EX P6, PT, R213, 0x1000000, PT, P6 ;  /* 0x01000000d500780c */ /* 0x000fc60003fc6160 */
[----:B------:R-:W-:-:S04]  /*6250*/  FMUL.FTZ R136, R157, R136 ;  /* 0x000000889d887220 */ /* 0x000fc80000410000 */
[----:B------:R-:W-:-:S05]  /*6260*/  FMUL.FTZ R136, R136, UR14 ;  /* 0x0000000e88887c20 */ /* 0x000fca0008410000 */
[----:B------:R-:W-:Y:S02]  /*6270*/  FSEL R152, R136, RZ, P6 ;  /* 0x000000ff88987208 */ /* 0x000fe40003000000 */
[----:B------:R-:W-:Y:S02]  /*6280*/  ISETP.GE.U32.AND P6, PT, R222, RZ, PT ;  /* 0x000000ffde00720c */ /* 0x000fe40003fc6070 */
[----:B------:R-:W-:Y:S02]  /*6290*/  F2FP.BF16.F32.PACK_AB R143, R152, R143 ;  /* 0x0000008f988f723e */ /* 0x000fe400000010ff */
[----:B------:R-:W-:-:S04]  /*62a0*/  ISETP.GE.U32.AND.EX P6, PT, R223, 0x1000000, PT, P6 ;  /* 0x01000000df00780c */ /* 0x000fc80003fc6160 */
[----:B------:R-:W-:Y:S01]  /*62b0*/  FSEL R154, R136, RZ, P6 ;  /* 0x000000ff889a7208 */ /* 0x000fe20003000000 */
[----:B------:R-:W-:Y:S01]  /*62c0*/  FADD.FTZ R136, R26, -R137 ;  /* 0x800000891a887221 */ /* 0x000fe20000010000 */
[----:B------:R-:W-:Y:S01]  /*62d0*/  LOP3.LUT P6, RZ, R213, 0xff, RZ, 0xc0, !PT ;  /* 0x000000ffd5ff7812 */ /* 0x000fe200078cc0ff */
[----:B------:R-:W-:Y:S01]  /*62e0*/  FFMA.FTZ R137, R23, R150, R151 ;  /* 0x0000009617897223 */ /* 0x000fe20000010097 */
[----:B------:R-:W-:Y:S01]  /*62f0*/  F2FP.BF16.F32.PACK_AB R139, R154, R139 ;  /* 0x0000008b9a8b723e */ /* 0x000fe200000010ff */
[----:B------:R-:W-:-:S04]  /*6300*/  FMUL.FTZ R136, R157, R136 ;  /* 0x000000889d887220 */ /* 0x000fc80000410000 */
[----:B------:R-:W-:-:S05]  /*6310*/  FMUL.FTZ R136, R136, UR14 ;  /* 0x0000000e88887c20 */ /* 0x000fca0008410000 */
        /* <DEDUP_REMOVED lines=8> */
[C---:B------:R-:W-:Y:S02]  /*63a0*/  FSEL R155, R136.reuse, RZ, P6 ;  /* 0x000000ff889b7208 */ /* 0x040fe40003000000 */
[----:B------:R-:W-:Y:S02]  /*63b0*/  LOP3.LUT P6, RZ, R223, 0xff00, RZ, 0xc0, !PT ;  /* 0x0000ff00dfff7812 */ /* 0x000fe400078cc0ff */
[----:B------:R-:W-:Y:S02]  /*63c0*/  F2FP.BF16.F32.PACK_AB R142, R155, R142 ;  /* 0x0000008e9b8e723e */ /* 0x000fe400000010ff */
        /* <DEDUP_REMOVED lines=28> */
[----:B------:R-:W-:Y:S02]  /*6590*/  LOP3.LUT P6, RZ, R212, 0xff, RZ, 0xc0, !PT ;  /* 0x000000ffd4ff7812 */ /* 0x000fe400078cc0ff */
[----:B------:R-:W-:Y:S01]  /*65a0*/  F2FP.BF16.F32.PACK_AB R137, R153, R144 ;  /* 0x000000909989723e */ /* 0x000fe200000010ff */
[----:B------:R-:W-:-:S04]  /*65b0*/  FMUL.FTZ R136, R157, R136 ;  /* 0x000000889d887220 */ /* 0x000fc80000410000 */
[----:B------:R-:W-:-:S05]  /*65c0*/  FMUL.FTZ R136, R136, UR14 ;  /* 0x0000000e88887c20 */ /* 0x000fca0008410000 */
[----:B------:R-:W-:Y:S02]  /*65d0*/  FSEL R140, R136, RZ, P6 ;  /* 0x000000ff888c7208 */ /* 0x000fe40003000000 */
[----:B------:R-:W-:Y:S02]  /*65e0*/  LOP3.LUT P6, RZ, R222, 0xff, RZ, 0xc0, !PT ;  /* 0x000000ffdeff7812 */ /* 0x000fe400078cc0ff */
[----:B------:R-:W-:Y:S02]  /*65f0*/  F2FP.BF16.F32.PACK_AB R140, R145, R140 ;  /* 0x0000008c918c723e */ /* 0x000fe400000010ff */
[----:B------:R-:W-:-:S04]  /*6600*/  FSEL R136, R136, RZ, P6 ;  /* 0x000000ff88887208 */ /* 0x000fc80003000000 */
[----:B------:R-:W-:Y:S01]  /*6610*/  F2FP.BF16.F32.PACK_AB R136, R147, R136 ;  /* 0x000000889388723e */ /* 0x000fe200000010ff */
[----:B------:R-:W-:Y:S06]  /*6620*/  BRA `(.L_x_325) ;  /* 0x0000001000087947 */ /* 0x000fec0003800000 */
.L_x_322:
[----:B------:R-:W-:-:S04]  /*6630*/  UISETP.NE.U32.AND UP0, UPT, UR16, URZ, UPT ;  /* 0x000000ff1000728c */ /* 0x000fc8000bf05070 */
[----:B------:R-:W-:-:S09]  /*6640*/  UISETP.NE.AND.EX UP0, UPT, UR17, URZ, UPT, UP0 ;  /* 0x000000ff1100728c */ /* 0x000fd2000bf05300 */
[----:B------:R-:W-:Y:S05]  /*6650*/  BRA.U !UP0, `(.L_x_327) ;  /* 0x0000000908307547 */ /* 0x000fea000b800000 */
[----:B0-----:R-:W0:Y:S02]  /*6660*/  LDC.64 R140, c[0x0][0x478] ;  /* 0x00011e00ff8c7b82 */ /* 0x001e240000000a00 */
[----:B0-----:R-:W-:-:S04]  /*6670*/  ISETP.NE.U32.AND P5, PT, R140, RZ, PT ;  /* 0x000000ff8c00720c */ /* 0x001fc80003fa5070 */
[----:B------:R-:W-:-:S13]  /*6680*/  ISETP.NE.AND.EX P5, PT, R141, RZ, PT, P5 ;  /* 0x000000ff8d00720c */ /* 0x000fda0003fa5350 */
[----:B------:R-:W-:Y:S05]  /*6690*/  @!P5 BRA `(.L_x_328) ;  /* 0x000000040018d947 */ /* 0x000fea0003800000 */
[----:B------:R-:W-:Y:S01]  /*66a0*/  PRMT R132, R39, 0x7632, R132 ;  /* 0x0000763227847816 */ /* 0x000fe20000000084 */
[-CC-:B------:R-:W-:Y:S01]  /*66b0*/  FFMA.FTZ R134, R156, R150.reuse, R151.reuse ;  /* 0x000000969c867223 */ /* 0x180fe20000010097 */
[----:B------:R-:W-:Y:S01]  /*66c0*/  FFMA.FTZ R133, R27, R150, R151 ;  /* 0x000000961b857223 */ /* 0x000fe20000010097 */
[----:B------:R-:W-:Y:S02]  /*66d0*/  ISETP.GE.U32.AND P6, PT, R212, RZ, PT ;  /* 0x000000ffd400720c */ /* 0x000fe40003fc6070 */
[----:B------:R-:W-:Y:S02]  /*66e0*/  IMAD.U32 R132, R132, 0x10000, RZ ;  /* 0x0001000084847824 */ /* 0x000fe400078e00ff */
[----:B------:R-:W-:Y:S01]  /*66f0*/  FADD.FTZ R134, R35, -R134 ;  /* 0x8000008623867221 */ /* 0x000fe20000010000 */
[----:B------:R-:W-:-:S03]  /*6700*/  ISETP.GE.U32.AND.EX P6, PT, R213, 0x1000000, PT, P6 ;  /* 0x01000000d500780c */ /* 0x000fc60003fc6160 */
[----:B-----5:R-:W-:Y:S01]  /*6710*/  FFMA.FTZ R135, R157, R134, R132 ;  /* 0x000000869d877223 */ /* 0x020fe20000010084 */
[----:B------:R-:W-:Y:S01]  /*6720*/  SHF.L.U32 R134, R39, 0x10, RZ ;  /* 0x0000001027867819 */ /* 0x000fe200000006ff */
[----:B------:R-:W-:Y:S01]  /*6730*/  FADD.FTZ R132, R28, -R133 ;  /* 0x800000851c847221 */ /* 0x000fe20000010000 */
[----:B------:R-:W-:Y:S01]  /*6740*/  FFMA.FTZ R133, R25, R150, R151 ;  /* 0x0000009619857223 */ /* 0x000fe20000010097 */
[----:B------:R-:W-:Y:S02]  /*6750*/  FMUL.FTZ R143, R135, UR14 ;  /* 0x0000000e878f7c20 */ /* 0x000fe40008410000 */
[----:B------:R-:W-:Y:S01]  /*6760*/  FFMA.FTZ R186, R157, R132, R134 ;  /* 0x000000849dba7223 */ /* 0x000fe20000010086 */
[----:B------:R-:W-:Y:S02]  /*6770*/  IMAD.U32 R134, R38, 0x10000, RZ ;  /* 0x0001000026867824 */ /* 0x000fe400078e00ff */
[----:B------:R-:W-:Y:S01]  /*6780*/  FADD.FTZ R132, R26, -R133 ;  /* 0x800000851a847221 */ /* 0x000fe20000010000 */
[----:B------:R-:W-:Y:S01]  /*6790*/  FSEL R143, R143, RZ, P6 ;  /* 0x000000ff8f8f7208 */ /* 0x000fe20003000000 */
[----:B------:R-:W-:Y:S01]  /*67a0*/  FMUL.FTZ R140, R186, UR14 ;  /* 0x0000000eba8c7c20 */ /* 0x000fe20008410000 */
[----:B------:R-:W-:Y:S01]  /*67b0*/  LOP3.LUT P6, RZ, R213, 0xff0000, RZ, 0xc0, !PT ;  /* 0x00ff0000d5ff7812 */ /* 0x000fe200078cc0ff */
[----:B------:R-:W-:Y:S01]  /*67c0*/  FFMA.FTZ R152, R157, R132, R134 ;  /* 0x000000849d987223 */ /* 0x000fe20000010086 */
[-CC-:B------:R-:W-:Y:S01]  /*67d0*/  FFMA.FTZ R134, R34, R150.reuse, R151.reuse ;  /* 0x0000009622867223 */ /* 0x180fe20000010097 */
[----:B------:R-:W-:Y:S01]  /*67e0*/  FFMA.FTZ R133, R23, R150, R151 ;  /* 0x0000009617857223 */ /* 0x000fe20000010097 */
[----:B------:R-:W-:Y:S01]  /*67f0*/  FSEL R140, R140, RZ, P6 ;  /* 0x000000ff8c8c7208 */ /* 0x000fe20003000000 */
[----:B------:R-:W-:Y:S01]  /*6800*/  FMUL.FTZ R132, R152, UR14 ;  /* 0x0000000e98847c20 */ /* 0x000fe20008410000 */
[----:B------:R-:W-:Y:S01]  /*6810*/  LOP3.LUT P6, RZ, R213, 0xff, RZ, 0xc0, !PT ;  /* 0x000000ffd5ff7812 */ /* 0x000fe200078cc0ff */
[----:B------:R-:W-:Y:S01]  /*6820*/  FADD.FTZ R134, R33, -R134 ;  /* 0x8000008621867221 */ /* 0x000fe20000010000 */
[----:B------:R-:W-:-:S02]  /*6830*/  F2FP.BF16.F32.PACK_AB R143, R143, R140 ;  /* 0x0000008c8f8f723e */ /* 0x000fc400000010ff */
[----:B------:R-:W-:Y:S02]  /*6840*/  FSEL R154, R132, RZ, P6 ;  /* 0x000000ff849a7208 */ /* 0x000fe40003000000 */
[----:B------:R-:W-:Y:S02]  /*6850*/  PRMT R132, R38, 0x7632, R132 ;  /* 0x0000763226847816 */ /* 0x000fe40000000084 */
[----:B------:R-:W-:Y:S02]  /*6860*/  LOP3.LUT P6, RZ, R213, 0xff00, RZ, 0xc0, !PT ;  /* 0x0000ff00d5ff7812 */ /* 0x000fe400078cc0ff */
[----:B------:R-:W-:Y:S02]  /*6870*/  SHF.L.U32 R132, R132, 0x10, RZ ;  /* 0x0000001084847819 */ /* 0x000fe400000006ff */
[----:B------:R-:W-:-:S03]  /*6880*/  F2FP.BF16.F32.PACK_AB R135, R135, R186 ;  /* 0x000000ba8787723e */ /* 0x000fc600000010ff */
[----:B------:R-:W-:Y:S01]  /*6890*/  FFMA.FTZ R155, R157, R134, R132 ;  /* 0x000000869d9b7223 */ /* 0x000fe20000010084 */
[----:B------:R-:W-:-:S03]  /*68a0*/  IMAD.U32 R134, R37, 0x10000, RZ ;  /* 0x0001000025867824 */ /* 0x000fc600078e00ff */
[----:B------:R-:W-:-:S05]  /*68b0*/  FMUL.FTZ R132, R155, UR14 ;  /* 0x0000000e9b847c20 */ /* 0x000fca0008410000 */
[----:B------:R-:W-:Y:S01]  /*68c0*/  FSEL R187, R132, RZ, P6 ;  /* 0x000000ff84bb7208 */ /* 0x000fe20003000000 */
[----:B------:R-:W-:Y:S01]  /*68d0*/  FADD.FTZ R132, R24, -R133 ;  /* 0x8000008518847221 */ /* 0x000fe20000010000 */
[----:B------:R-:W-:Y:S01]  /*68e0*/  LOP3.LUT P6, RZ, R212, 0xff0000, RZ, 0xc0, !PT ;  /* 0x00ff0000d4ff7812 */ /* 0x000fe200078cc0ff */
[--C-:B------:R-:W-:Y:S02]  /*68f0*/  FFMA.FTZ R133, R21, R150, R151.reuse ;  /* 0x0000009615857223 */ /* 0x100fe40000010097 */
[----:B------:R-:W-:Y:S01]  /*6900*/  FFMA.FTZ R142, R157, R132, R134 ;  /* 0x000000849d8e7223 */ /* 0x000fe20000010086 */
[----:B------:R-:W-:-:S03]  /*6910*/  FFMA.FTZ R134, R32, R150, R151 ;  /* 0x0000009620867223 */ /* 0x000fc60000010097 */
[----:B------:R-:W-:Y:S01]  /*6920*/  FMUL.FTZ R132, R142, UR14 ;  /* 0x0000000e8e847c20 */ /* 0x000fe20008410000 */
[----:B------:R-:W-:-:S04]  /*6930*/  FADD.FTZ R134, R31, -R134 ;  /* 0x800000861f867221 */ /* 0x000fc80000010000 */
[----:B------:R-:W-:Y:S02]  /*6940*/  FSEL R146, R132, RZ, P6 ;  /* 0x000000ff84927208 */ /* 0x000fe40003000000 */
[----:B------:R-:W-:Y:S02]  /*6950*/  PRMT R132, R37, 0x7632, R132 ;  /* 0x0000763225847816 */ /* 0x000fe40000000084 */
[----:B------:R-:W-:Y:S02]  /*6960*/  LOP3.LUT P6, RZ, R212, 0xff000000, RZ, 0xc0, !PT ;  /* 0xff000000d4ff7812 */ /* 0x000fe400078cc0ff */
[----:B------:R-:W-:-:S05]  /*6970*/  SHF.L.U32 R132, R132, 0x10, RZ ;  /* 0x0000001084847819 */ /* 0x000fca00000006ff */
[----:B------:R-:W-:Y:S01]  /*6980*/  FFMA.FTZ R147, R157, R134, R132 ;  /* 0x000000869d937223 */ /* 0x000fe20000010084 */
[----:B------:R-:W-:-:S03]  /*6990*/  IMAD.U32 R134, R36, 0x10000, RZ ;  /* 0x0001000024867824 */ /* 0x000fc600078e00ff */
[----:B------:R-:W-:-:S05]  /*69a0*/  FMUL.FTZ R132, R147, UR14 ;  /* 0x0000000e93847c20 */ /* 0x000fca0008410000 */
[----:B------:R-:W-:Y:S01]  /*69b0*/  FSEL R153, R132, RZ, P6 ;  /* 0x000000ff84997208 */ /* 0x000fe20003000000 */
[----:B------:R-:W-:Y:S01]  /*69c0*/  FADD.FTZ R132, R22, -R133 ;  /* 0x8000008516847221 */ /* 0x000fe20000010000 */
[----:B------:R-:W-:-:S03]  /*69d0*/  LOP3.LUT P6, RZ, R212, 0xff, RZ, 0xc0, !PT ;  /* 0x000000ffd4ff7812 */ /* 0x000fc600078cc0ff */
        /* <DEDUP_REMOVED lines=9> */
[----:B------:R-:W-:-:S03]  /*6a70*/  F2FP.BF16.F32.PACK_AB R134, R155, R152 ;  /* 0x000000989b86723e */ /* 0x000fc600000010ff */
[C---:B------:R-:W-:Y:S01]  /*6a80*/  FMUL.FTZ R133, R132.reuse, UR14 ;  /* 0x0000000e84857c20 */ /* 0x040fe20008410000 */
[----:B------:R-:W-:Y:S02]  /*6a90*/  F2FP.BF16.F32.PACK_AB R132, R132, R141 ;  /* 0x0000008d8484723e */ /* 0x000fe400000010ff */
[----:B------:R-:W-:Y:S02]  /*6aa0*/  F2FP.BF16.F32.PACK_AB R141, R153, R146 ;  /* 0x00000092998d723e */ /* 0x000fe400000010ff */
[----:B------:R-:W-:Y:S02]  /*6ab0*/  FSEL R145, R133, RZ, P6 ;  /* 0x000000ff85917208 */ /* 0x000fe40003000000 */
[----:B------:R-:W-:Y:S02]  /*6ac0*/  F2FP.BF16.F32.PACK_AB R133, R147, R142 ;  /* 0x0000008e9385723e */ /* 0x000fe400000010ff */
[----:B------:R-:W-:Y:S02]  /*6ad0*/  F2FP.BF16.F32.PACK_AB R142, R187, R154 ;  /* 0x0000009abb8e723e */ /* 0x000fe400000010ff */
[----:B------:R-:W-:Y:S01]  /*6ae0*/  F2FP.BF16.F32.PACK_AB R140, R145, R144 ;  /* 0x00000090918c723e */ /* 0x000fe200000010ff */
[----:B------:R-:W-:Y:S06]  /*6af0*/  BRA `(.L_x_325) ;  /* 0x0000000800d47947 */ /* 0x000fec0003800000 */
.L_x_328:
[-C--:B------:R-:W-:Y:S01]  /*6b00*/  FFMA.FTZ R141, R27, R150.reuse, R151 ;  /* 0x000000961b8d7223 */ /* 0x080fe20000010097 */
[----:B------:R-:W-:Y:S01]  /*6b10*/  IMAD.U32 R142, R39, 0x10000, RZ ;  /* 0x00010000278e7824 */ /* 0x000fe200078e00ff */
[----:B------:R-:W-:Y:S02]  /*6b20*/  LOP3.LUT P6, RZ, R213, 0xff0000, RZ, 0xc0, !PT ;  /* 0x00ff0000d5ff7812 */ /* 0x000fe400078cc0ff */
[----:B------:R-:W-:Y:S01]  /*6b30*/  FADD.FTZ R140, R28, -R141 ;  /* 0x8000008d1c8c7221 */ /* 0x000fe20000010000 */
[----:B------:R-:W-:-:S03]  /*6b40*/  FFMA.FTZ R141, R25, R150, R151 ;  /* 0x00000096198d7223 */ /* 0x000fc60000010097 */
[----:B-----5:R-:W-:Y:S01]  /*6b50*/  FFMA.FTZ R140, R157, R140, R142 ;  /* 0x0000008c9d8c7223 */ /* 0x020fe2000001008e */
[----:B------:R-:W-:-:S03]  /*6b60*/  FFMA.FTZ R142, R156, R150, R151 ;  /* 0x000000969c8e7223 */ /* 0x000fc60000010097 */
[----:B------:R-:W-:Y:S01]  /*6b70*/  FMUL.FTZ R140, R140, UR14 ;  /* 0x0000000e8c8c7c20 */ /* 0x000fe20008410000 */
[----:B------:R-:W-:-:S04]  /*6b80*/  FADD.FTZ R142, R35, -R142 ;  /* 0x8000008e238e7221 */ /* 0x000fc80000010000 */
[----:B------:R-:W-:Y:S02]  /*6b90*/  FSEL R143, R140, RZ, P6 ;  /* 0x000000ff8c8f7208 */ /* 0x000fe40003000000 */
[----:B------:R-:W-:Y:S02]  /*6ba0*/  PRMT R140, R39, 0x7632, R140 ;  /* 0x00007632278c7816 */ /* 0x000fe4000000008c */
[----:B------:R-:W-:Y:S02]  /*6bb0*/  ISETP.GE.U32.AND P6, PT, R212, RZ, PT ;  /* 0x000000ffd400720c */ /* 0x000fe40003fc6070 */
[----:B------:R-:W-:Y:S02]  /*6bc0*/  SHF.L.U32 R140, R140, 0x10, RZ ;  /* 0x000000108c8c7819 */ /* 0x000fe400000006ff */
[----:B------:R-:W-:-:S03]  /*6bd0*/  ISETP.GE.U32.AND.EX P6, PT, R213, 0x1000000, PT, P6 ;  /* 0x01000000d500780c */ /* 0x000fc60003fc6160 */
[----:B------:R-:W-:Y:S01]  /*6be0*/  FFMA.FTZ R140, R157, R142, R140 ;  /* 0x0000008e9d8c7223 */ /* 0x000fe2000001008c */
[----:B------:R-:W-:-:S03]  /*6bf0*/  IMAD.U32 R142, R38, 0x10000, RZ ;  /* 0x00010000268e7824 */ /* 0x000fc600078e00ff */
[----:B------:R-:W-:-:S05]  /*6c00*/  FMUL.FTZ R140, R140, UR14 ;  /* 0x0000000e8c8c7c20 */ /* 0x000fca0008410000 */
[----:B------:R-:W-:Y:S01]  /*6c10*/  FSEL R152, R140, RZ, P6 ;  /* 0x000000ff8c987208 */ /* 0x000fe20003000000 */
[----:B------:R-:W-:Y:S01]  /*6c20*/  FADD.FTZ R140, R26, -R141 ;  /* 0x8000008d1a8c7221 */ /* 0x000fe20000010000 */
[----:B------:R-:W-:Y:S01]  /*6c30*/  LOP3.LUT P6, RZ, R213, 0xff, RZ, 0xc0, !PT ;  /* 0x000000ffd5ff7812 */ /* 0x000fe200078cc0ff */
[--C-:B------:R-:W-:Y:S01]  /*6c40*/  FFMA.FTZ R141, R23, R150, R151.reuse ;  /* 0x00000096178d7223 */ /* 0x100fe20000010097 */
[----:B------:R-:W-:Y:S01]  /*6c50*/  F2FP.BF16.F32.PACK_AB R143, R152, R143 ;  /* 0x0000008f988f723e */ /* 0x000fe200000010ff */
        /* <DEDUP_REMOVED lines=28> */
[----:B------:R-:W-:Y:S02]  /*6e20*/  PRMT R140, R36, 0x7632, R140 ;  /* 0x00007632248c7816 */ /* 0x000fe4000000008c */
[----:B------:R-:W-:-:S03]  /*6e30*/  LOP3.LUT P6, RZ, R212, 0xff00, RZ, 0xc0, !PT ;  /* 0x0000ff00d4ff7812 */ /* 0x000fc600078cc0ff */
[----:B------:R-:W-:-:S04]  /*6e40*/  IMAD.U32 R140, R140, 0x10000, RZ ;  /* 0x000100008c8c7824 */ /* 0x000fc800078e00ff */
[----:B------:R-:W-:Y:S01]  /*6e50*/  FFMA.FTZ R140, R157, R142, R140 ;  /* 0x0000008e9d8c7223 */ /* 0x000fe2000001008c */
[----:B------:R-:W-:-:S03]  /*6e60*/  SHF.L.U32 R142, R36, 0x10, RZ ;  /* 0x00000010248e7819 */ /* 0x000fc600000006ff */
[----:B------:R-:W-:-:S05]  /*6e70*/  FMUL.FTZ R140, R140, UR14 ;  /* 0x0000000e8c8c7c20 */ /* 0x000fca0008410000 */
[----:B------:R-:W-:Y:S01]  /*6e80*/  FSEL R145, R140, RZ, P6 ;  /* 0x000000ff8c917208 */ /* 0x000fe20003000000 */
[----:B------:R-:W-:Y:S01]  /*6e90*/  FADD.FTZ R140, R22, -R141 ;  /* 0x8000008d168c7221 */ /* 0x000fe20000010000 */
[----:B------:R-:W-:Y:S02]  /*6ea0*/  LOP3.LUT P6, RZ, R212, 0xff, RZ, 0xc0, !PT ;  /* 0x000000ffd4ff7812 */ /* 0x000fe400078cc0ff */
[----:B------:R-:W-:Y:S01]  /*6eb0*/  F2FP.BF16.F32.PACK_AB R141, R147, R144 ;  /* 0x00000090938d723e */ /* 0x000fe200000010ff */
[----:B------:R-:W-:Y:S01]  /*6ec0*/  FFMA.FTZ R140, R157, R140, R142 ;  /* 0x0000008c9d8c7223 */ /* 0x000fe2000001008e */
[----:B------:R-:W-:-:S03]  /*6ed0*/  F2FP.BF16.F32.PACK_AB R142, R153, R146 ;  /* 0x00000092998e723e */ /* 0x000fc600000010ff */
[----:B------:R-:W-:-:S05]  /*6ee0*/  FMUL.FTZ R140, R140, UR14 ;  /* 0x0000000e8c8c7c20 */ /* 0x000fca0008410000 */
[----:B------:R-:W-:-:S04]  /*6ef0*/  FSEL R140, R140, RZ, P6 ;  /* 0x000000ff8c8c7208 */ /* 0x000fc80003000000 */
[----:B------:R-:W-:Y:S01]  /*6f00*/  F2FP.BF16.F32.PACK_AB R140, R145, R140 ;  /* 0x0000008c918c723e */ /* 0x000fe200000010ff */
[----:B------:R-:W-:Y:S06]  /*6f10*/  BRA `(.L_x_325) ;  /* 0x0000000400cc7947 */ /* 0x000fec0003800000 */
.L_x_327:
[----:B0-----:R-:W0:Y:S02]  /*6f20*/  LDC.64 R140, c[0x0][0x478] ;  /* 0x00011e00ff8c7b82 */ /* 0x001e240000000a00 */
[----:B0-----:R-:W-:-:S04]  /*6f30*/  ISETP.NE.U32.AND P5, PT, R140, RZ, PT ;  /* 0x000000ff8c00720c */ /* 0x001fc80003fa5070 */
[----:B------:R-:W-:-:S13]  /*6f40*/  ISETP.NE.AND.EX P5, PT, R141, RZ, PT, P5 ;  /* 0x000000ff8d00720c */ /* 0x000fda0003fa5350 */
[----:B------:R-:W-:Y:S05]  /*6f50*/  @!P5 BRA `(.L_x_329) ;  /* 0x0000000000e8d947 */ /* 0x000fea0003800000 */
[-CC-:B------:R-:W-:Y:S01]  /*6f60*/  FFMA.FTZ R133, R27, R150.reuse, R151.reuse ;  /* 0x000000961b857223 */ /* 0x180fe20000010097 */
[----:B------:R-:W-:Y:S01]  /*6f70*/  LOP3.LUT P6, RZ, R213, 0xff0000, RZ, 0xc0, !PT ;  /* 0x00ff0000d5ff7812 */ /* 0x000fe200078cc0ff */
[-C--:B------:R-:W-:Y:S02]  /*6f80*/  FFMA.FTZ R134, R30, R150.reuse, R151 ;  /* 0x000000961e867223 */ /* 0x080fe40000010097 */
[----:B------:R-:W-:Y:S01]  /*6f90*/  FADD.FTZ R132, R28, -R133 ;  /* 0x800000851c847221 */ /* 0x000fe20000010000 */
[----:B------:R-:W-:Y:S01]  /*6fa0*/  FFMA.FTZ R133, R25, R150, R151 ;  /* 0x0000009619857223 */ /* 0x000fe20000010097 */
[----:B------:R-:W-:Y:S02]  /*6fb0*/  FADD.FTZ R134, R29, -R134 ;  /* 0x800000861d867221 */ /* 0x000fe40000010000 */
[C---:B-----5:R-:W-:Y:S02]  /*6fc0*/  FMUL.FTZ R135, R157.reuse, R132 ;  /* 0x000000849d877220 */ /* 0x060fe40000410000 */
[----:B------:R-:W-:-:S02]  /*6fd0*/  FMUL.FTZ R141, R157, R134 ;  /* 0x000000869d8d7220 */ /* 0x000fc40000410000 */
[----:B------:R-:W-:-:S05]  /*6fe0*/  FMUL.FTZ R132, R135, UR14 ;  /* 0x0000000e87847c20 */ /* 0x000fca0008410000 */
        /* <DEDUP_REMOVED lines=8> */
[----:B------:R-:W-:Y:S01]  /*7070*/  FSEL R187, R132, RZ, P6 ;  /* 0x000000ff84bb7208 */ /* 0x000fe20003000000 */
[----:B------:R-:W-:Y:S01]  /*7080*/  FADD.FTZ R132, R26, -R133 ;  /* 0x800000851a847221 */ /* 0x000fe20000010000 */
[----:B------:R-:W-:Y:S01]  /*7090*/  LOP3.LUT P6, RZ, R213, 0xff, RZ, 0xc0, !PT ;  /* 0x000000ffd5ff7812 */ /* 0x000fe200078cc0ff */
[----:B------:R-:W-:Y:S02]  /*70a0*/  FFMA.FTZ R133, R23, R150, R151 ;  /* 0x0000009617857223 */ /* 0x000fe40000010097 */
[----:B------:R-:W-:-:S04]  /*70b0*/  FMUL.FTZ R146, R157, R132 ;  /* 0x000000849d927220 */ /* 0x000fc80000410000 */
[----:B------:R-:W-:-:S05]  /*70c0*/  FMUL.FTZ R132, R146, UR14 ;  /* 0x0000000e92847c20 */ /* 0x000fca0008410000 */
[----:B------:R-:W-:Y:S01]  /*70d0*/  FSEL R152, R132, RZ, P6 ;  /* 0x000000ff84987208 */ /* 0x000fe20003000000 */
[----:B------:R-:W-:Y:S01]  /*70e0*/  FFMA.FTZ R132, R34, R150, R151 ;  /* 0x0000009622847223 */ /* 0x000fe20000010097 */
[----:B------:R-:W-:-:S03]  /*70f0*/  LOP3.LUT P6, RZ, R213, 0xff00, RZ, 0xc0, !PT ;  /* 0x0000ff00d5ff7812 */ /* 0x000fc600078cc0ff */
[----:B------:R-:W-:-:S04]  /*7100*/  FADD.FTZ R132, R33, -R132 ;  /* 0x8000008421847221 */ /* 0x000fc80000010000 */
        /* <DEDUP_REMOVED lines=14> */
[----:B------:R-:W-:-:S05]  /*71f0*/  FMUL.FTZ R132, R143, UR14 ;  /* 0x0000000e8f847c20 */ /* 0x000fca0008410000 */
[----:B------:R-:W-:Y:S01]  /*7200*/  FSEL R147, R132, RZ, P6 ;  /* 0x000000ff84937208 */ /* 0x000fe20003000000 */
[----:B------:R-:W-:Y:S01]  /*7210*/  FADD.FTZ R132, R22, -R133 ;  /* 0x8000008516847221 */ /* 0x000fe20000010000 */
[----:B------:R-:W-:-:S03]  /*7220*/  LOP3.LUT P6, RZ, R212, 0xff, RZ, 0xc0, !PT ;  /* 0x000000ffd4ff7812 */ /* 0x000fc600078cc0ff */
[----:B------:R-:W-:-:S04]  /*7230*/  FMUL.FTZ R132, R157, R132 ;  /* 0x000000849d847220 */ /* 0x000fc80000410000 */
[----:B------:R-:W-:Y:S01]  /*7240*/  FMUL.FTZ R133, R132, UR14 ;  /* 0x0000000e84857c20 */ /* 0x000fe20008410000 */
[----:B------:R-:W-:-:S04]  /*7250*/  F2FP.BF16.F32.PACK_AB R132, R141, R132 ;  /* 0x000000848d84723e */ /* 0x000fc800000010ff */
[----:B------:R-:W-:Y:S01]  /*7260*/  FSEL R140, R133, RZ, P6 ;  /* 0x000000ff858c7208 */ /* 0x000fe20003000000 */
[----:B------:R-:W-:Y:S01]  /*7270*/  FMUL.FTZ R133, R141, UR14 ;  /* 0x0000000e8d857c20 */ /* 0x000fe20008410000 */
[----:B------:R-:W-:Y:S02]  /*7280*/  LOP3.LUT P6, RZ, R212, 0xff00, RZ, 0xc0, !PT ;  /* 0x0000ff00d4ff7812 */ /* 0x000fe400078cc0ff */
[----:B------:R-:W-:Y:S02]  /*7290*/  F2FP.BF16.F32.PACK_AB R141, R147, R144 ;  /* 0x00000090938d723e */ /* 0x000fe400000010ff */
[----:B------:R-:W-:Y:S02]  /*72a0*/  FSEL R145, R133, RZ, P6 ;  /* 0x000000ff85917208 */ /* 0x000fe40003000000 */
[----:B------:R-:W-:Y:S02]  /*72b0*/  F2FP.BF16.F32.PACK_AB R133, R143, R142 ;  /* 0x0000008e8f85723e */ /* 0x000fe400000010ff */
[----:B------:R-:W-:-:S02]  /*72c0*/  F2FP.BF16.F32.PACK_AB R143, R187, R154 ;  /* 0x0000009abb8f723e */ /* 0x000fc400000010ff */
[----:B------:R-:W-:Y:S02]  /*72d0*/  F2FP.BF16.F32.PACK_AB R142, R155, R152 ;  /* 0x000000989b8e723e */ /* 0x000fe400000010ff */
[----:B------:R-:W-:Y:S01]  /*72e0*/  F2FP.BF16.F32.PACK_AB R140, R145, R140 ;  /* 0x0000008c918c723e */ /* 0x000fe200000010ff */
[----:B------:R-:W-:Y:S06]  /*72f0*/  BRA `(.L_x_325) ;  /* 0x0000000000d47947 */ /* 0x000fec0003800000 */
.L_x_329:
[----:B------:R-:W-:Y:S01]  /*7300*/  FFMA.FTZ R141, R27, R150, R151 ;  /* 0x000000961b8d7223 */ /* 0x000fe20000010097 */
[----:B------:R-:W-:-:S03]  /*7310*/  LOP3.LUT P6, RZ, R213, 0xff0000, RZ, 0xc0, !PT ;  /* 0x00ff0000d5ff7812 */ /* 0x000fc600078cc0ff */
[----:B------:R-:W-:Y:S01]  /*7320*/  FADD.FTZ R140, R28, -R141 ;  /* 0x8000008d1c8c7221 */ /* 0x000fe20000010000 */
[----:B------:R-:W-:-:S03]  /*7330*/  FFMA.FTZ R141, R25, R150, R151 ;  /* 0x00000096198d7223 */ /* 0x000fc60000010097 */
[----:B-----5:R-:W-:-:S04]  /*7340*/  FMUL.FTZ R140, R157, R140 ;  /* 0x0000008c9d8c7220 */ /* 0x020fc80000410000 */
[----:B------:R-:W-:-:S05]  /*7350*/  FMUL.FTZ R140, R140, UR14 ;  /* 0x0000000e8c8c7c20 */ /* 0x000fca0008410000 */
[----:B------:R-:W-:Y:S01]  /*7360*/  FSEL R143, R140, RZ, P6 ;  /* 0x000000ff8c8f7208 */ /* 0x000fe20003000000 */
[----:B------:R-:W-:Y:S01]  /*7370*/  FFMA.FTZ R140, R156, R150, R151 ;  /* 0x000000969c8c7223 */ /* 0x000fe20000010097 */
[----:B------:R-:W-:-:S03]  /*7380*/  ISETP.GE.U32.AND P6, PT, R212, RZ, PT ;  /* 0x000000ffd400720c */ /* 0x000fc60003fc6070 */
[----:B------:R-:W-:Y:S01]  /*7390*/  FADD.FTZ R140, R35, -R140 ;  /* 0x8000008c238c7221 */ /* 0x000fe20000010000 */
[----:B------:R-:W-:-:S03]  /*73a0*/  ISETP.GE.U32.AND.EX P6, PT, R213, 0x1000000, PT, P6 ;  /* 0x01000000d500780c */ /* 0x000fc60003fc6160 */
[----:B------:R-:W-:-:S04]  /*73b0*/  FMUL.FTZ R140, R157, R140 ;  /* 0x0000008c9d8c7220 */ /* 0x000fc80000410000 */
[----:B------:R-:W-:-:S05]  /*73c0*/  FMUL.FTZ R140, R140, UR14 ;  /* 0x0000000e8c8c7c20 */ /* 0x000fca0008410000 */
[----:B------:R-:W-:Y:S01]  /*73d0*/  FSEL R146, R140, RZ, P6 ;  /* 0x000000ff8c927208 */ /* 0x000fe20003000000 */
[----:B------:R-:W-:Y:S01]  /*73e0*/  FADD.FTZ R140, R26, -R141 ;  /* 0x8000008d1a8c7221 */ /* 0x000fe20000010000 */
[----:B------:R-:W-:Y:S01]  /*73f0*/  LOP3.LUT P6, RZ, R213, 0xff, RZ, 0xc0, !PT ;  /* 0x000000ffd5ff7812 */ /* 0x000fe200078cc0ff */
[----:B------:R-:W-:Y:S01]  /*7400*/  FFMA.FTZ R141, R23, R150, R151 ;  /* 0x00000096178d7223 */ /* 0x000fe20000010097 */
[----:B------:R-:W-:Y:S01]  /*7410*/  F2FP.BF16.F32.PACK_AB R143, R146, R143 ;  /* 0x0000008f928f723e */ /* 0x000fe200000010ff */
        /* <DEDUP_REMOVED lines=29> */
[----:B------:R-:W-:Y:S02]  /*75f0*/  LOP3.LUT P6, RZ, R212, 0xff, RZ, 0xc0, !PT ;  /* 0x000000ffd4ff7812 */ /* 0x000fe400078cc0ff */
[----:B------:R-:W-:Y:S01]  /*7600*/  F2FP.BF16.F32.PACK_AB R141, R147, R144 ;  /* 0x00000090938d723e */ /* 0x000fe200000010ff */
[----:B------:R-:W-:-:S04]  /*7610*/  FMUL.FTZ R140, R157, R140 ;  /* 0x0000008c9d8c7220 */ /* 0x000fc80000410000 */
[----:B------:R-:W-:-:S05]  /*7620*/  FMUL.FTZ R140, R140, UR14 ;  /* 0x0000000e8c8c7c20 */ /* 0x000fca0008410000 */
[----:B------:R-:W-:-:S04]  /*7630*/  FSEL R140, R140, RZ, P6 ;  /* 0x000000ff8c8c7208 */ /* 0x000fc80003000000 */
[----:B------:R-:W-:-:S07]  /*7640*/  F2FP.BF16.F32.PACK_AB R140, R145, R140 ;  /* 0x0000008c918c723e */ /* 0x000fce00000010ff */
.L_x_325:
[----:B------:R-:W0:Y:S08]  /*7650*/  @P5 LDC.64 R152, c[0x0][0x478] ;  /* 0x00011e00ff985b82 */ /* 0x000e300000000a00 */
[----:B------:R-:W1:Y:S08]  /*7660*/  LDC.64 R146, c[0x0][0x468] ;  /* 0x00011a00ff927b82 */ /* 0x000e700000000a00 */
[----:B------:R-:W2:Y:S01]  /*7670*/  @P4 LDC.64 R144, c[0x0][0x470] ;  /* 0x00011c00ff904b82 */ /* 0x000ea20000000a00 */
[----:B0-----:R-:W-:-:S05]  /*7680*/  @P5 IMAD.WIDE.U32 R152, R20, 0x10, R152 ;  /* 0x0000001014985825 */ /* 0x001fca00078e0098 */
[----:B------:R3:W-:Y:S01]  /*7690*/  @P5 STG.E.128 desc[UR10][R152.64], R132 ;  /* 0x0000008498005986 */ /* 0x0007e2000c101d0a */
[----:B-1----:R-:W-:-:S05]  /*76a0*/  IMAD.WIDE.U32 R146, R20, 0x10, R146 ;  /* 0x0000001014927825 */ /* 0x002fca00078e0092 */
[----:B------:R3:W-:Y:S01]  /*76b0*/  STG.E.128 desc[UR10][R146.64], R140 ;  /* 0x0000008c92007986 */ /* 0x0007e2000c101d0a */
[----:B--2---:R-:W-:-:S04]  /*76c0*/  @P4 IMAD.WIDE.U32 R144, R20, 0x10, R144 ;  /* 0x0000001014904825 */ /* 0x004fc800078e0090 */
[----:B------:R-:W-:Y:S01]  /*76d0*/  VIADD R20, R20, 0x100 ;  /* 0x0000010014147836 */ /* 0x000fe20000000000 */
[----:B------:R3:W-:Y:S06]  /*76e0*/  @P4 STG.E.128 desc[UR10][R144.64], R136 ;  /* 0x0000008890004986 */ /* 0x0007ec000c101d0a */
.L_x_321:
[----:B------:R-:W-:Y:S05]  /*76f0*/  BSYNC.RECONVERGENT B0 ;  /* 0x0000000000007941 */ /* 0x000fea0003800200 */
.L_x_320:
        /* <DEDUP_REMOVED lines=12> */
[----:B0--3--:R-:W-:Y:S01]  /*77c0*/  FFMA.FTZ R133, R169, R150, R151 ;  /* 0x00000096a9857223 */ /* 0x009fe20000010097 */
[----:B------:R-:W-:Y:S02]  /*77d0*/  SHF.L.U32 R134, R127, 0x10, RZ ;  /* 0x000000107f867819 */ /* 0x000fe400000006ff */
[----:B------:R-:W-:Y:S01]  /*77e0*/  LOP3.LUT P6, RZ, R209, 0xff0000, RZ, 0xc0, !PT ;  /* 0x00ff0000d1ff7812 */ /* 0x000fe200078cc0ff */
[--C-:B------:R-:W-:Y:S01]  /*77f0*/  FADD.FTZ R132, R170, -R133.reuse ;  /* 0x80000085aa847221 */ /* 0x100fe20000010000 */
[----:B------:R-:W-:Y:S02]  /*7800*/  PRMT R133, R127, 0x7632, R133 ;  /* 0x000076327f857816 */ /* 0x000fe40000000085 */
[----:B------:R-:W-:Y:S01]  /*7810*/  SHF.L.U32 R140, R126, 0x10, RZ ;  /* 0x000000107e8c7819 */ /* 0x000fe200000006ff */
[----:B-----5:R-:W-:Y:S01]  /*7820*/  FFMA.FTZ R132, R157, R132, R134 ;  /* 0x000000849d847223 */ /* 0x020fe20000010086 */
[----:B------:R-:W-:Y:S01]  /*7830*/  FFMA.FTZ R134, R178, R150, R151 ;  /* 0x00000096b2867223 */ /* 0x000fe20000010097 */
[----:B------:R-:W-:-:S02]  /*7840*/  IMAD.U32 R138, R133, 0x10000, RZ ;  /* 0x00010000858a7824 */ /* 0x000fc400078e00ff */
        /* <DEDUP_REMOVED lines=13> */
[----:B------:R-:W-:-:S02]  /*7920*/  IMAD.U32 R140, R133, 0x10000, RZ ;  /* 0x00010000858c7824 */ /* 0x000fc400078e00ff */
[----:B------:R-:W-:Y:S01]  /*7930*/  FMUL.FTZ R137, R217, UR14 ;  /* 0x0000000ed9897c20 */ /* 0x000fe20008410000 */
[----:B------:R-:W-:Y:S01]  /*7940*/  ISETP.GE.U32.AND.EX P6, PT, R209, 0x1000000, PT, P6 ;  /* 0x01000000d100780c */ /* 0x000fe20003fc6160 */
[----:B------:R-:W-:Y:S01]  /*7950*/  FADD.FTZ R134, R175, -R134 ;  /* 0x80000086af867221 */ /* 0x000fe20000010000 */
[----:B------:R-:W-:Y:S02]  /*7960*/  F2FP.BF16.F32.PACK_AB R135, R135, R132 ;  /* 0x000000848787723e */ /* 0x000fe400000010ff */
[----:B------:R-:W-:Y:S01]  /*7970*/  FSEL R143, R138, RZ, P6 ;  /* 0x000000ff8a8f7208 */ /* 0x000fe20003000000 */
[----:B------:R-:W-:Y:S01]  /*7980*/  FFMA.FTZ R226, R157, R134, R140 ;  /* 0x000000869de27223 */ /* 0x000fe2000001008c */
[----:B------:R-:W-:Y:S02]  /*7990*/  ISETP.GE.U32.AND P6, PT, R220, RZ, PT ;  /* 0x000000ffdc00720c */ /* 0x000fe40003fc6070 */
[----:B------:R-:W-:Y:S01]  /*79a0*/  SHF.L.U32 R140, R125, 0x10, RZ ;  /* 0x000000107d8c7819 */ /* 0x000fe200000006ff */
[----:B------:R-:W-:Y:S01]  /*79b0*/  FMUL.FTZ R133, R226, UR14 ;  /* 0x0000000ee2857c20 */ /* 0x000fe20008410000 */
[----:B------:R-:W-:-:S02]  /*79c0*/  ISETP.GE.U32.AND.EX P6, PT, R221, 0x1000000, PT, P6 ;  /* 0x01000000dd00780c */ /* 0x000fc40003fc6160 */
[----:B------:R-:W-:Y:S02]  /*79d0*/  F2FP.BF16.F32.PACK_AB R143, R143, R136 ;  /* 0x000000888f8f723e */ /* 0x000fe400000010ff */
        /* <DEDUP_REMOVED lines=23> */
[----:B------:R-:W-:-:S03]  /*7b50*/  LOP3.LUT P6, RZ, R208, 0xff000000, RZ, 0xc0, !PT ;  /* 0xff000000d0ff7812 */ /* 0x000fc600078cc0ff */
[----:B------:R-:W-:-:S04]  /*7b60*/  IMAD.U32 R140, R133, 0x10000, RZ ;  /* 0x00010000858c7824 */ /* 0x000fc800078e00ff */
        /* <DEDUP_REMOVED lines=32> */
.L_x_334:
[-CC-:B0--3--:R-:W-:Y:S01]  /*7d70*/  FFMA.FTZ R137, R169, R150.reuse, R151.reuse ;  /* 0x00000096a9897223 */ /* 0x189fe20000010097 */
[----:B------:R-:W-:Y:S01]  /*7d80*/  SHF.L.U32 R138, R127, 0x10, RZ ;  /* 0x000000107f8a7819 */ /* 0x000fe200000006ff */
[----:B------:R-:W-:Y:S01]  /*7d90*/  FFMA.FTZ R140, R178, R150, R151 ;  /* 0x00000096b28c7223 */ /* 0x000fe20000010097 */
[----:B------:R-:W-:Y:S01]  /*7da0*/  LOP3.LUT P6, RZ, R209, 0xff0000, RZ, 0xc0, !PT ;  /* 0x00ff0000d1ff7812 */ /* 0x000fe200078cc0ff */
[--C-:B------:R-:W-:Y:S01]  /*7db0*/  FADD.FTZ R136, R170, -R137.reuse ;  /* 0x80000089aa887221 */ /* 0x100fe20000010000 */
[----:B------:R-:W-:Y:S01]  /*7dc0*/  PRMT R137, R127, 0x7632, R137 ;  /* 0x000076327f897816 */ /* 0x000fe20000000089 */
[----:B------:R-:W-:Y:S02]  /*7dd0*/  FADD.FTZ R140, R177, -R140 ;  /* 0x8000008cb18c7221 */ /* 0x000fe40000010000 */
[----:B-----5:R-:W-:Y:S02]  /*7de0*/  FFMA.FTZ R136, R157, R136, R138 ;  /* 0x000000889d887223 */ /* 0x020fe4000001008a */
[----:B------:R-:W-:-:S02]  /*7df0*/  IMAD.U32 R142, R137, 0x10000, RZ ;  /* 0x00010000898e7824 */ /* 0x000fc400078e00ff */
[----:B------:R-:W-:Y:S01]  /*7e00*/  FFMA.FTZ R137, R167, R150, R151 ;  /* 0x00000096a7897223 */ /* 0x000fe20000010097 */
[----:B------:R-:W-:Y:S01]  /*7e10*/  FMUL.FTZ R138, R136, UR14 ;  /* 0x0000000e888a7c20 */ /* 0x000fe20008410000 */
[----:B------:R-:W-:Y:S01]  /*7e20*/  FFMA.FTZ R140, R157, R140, R142 ;  /* 0x0000008c9d8c7223 */ /* 0x000fe2000001008e */
[----:B------:R-:W-:-:S03]  /*7e30*/  SHF.L.U32 R142, R126, 0x10, RZ ;  /* 0x000000107e8e7819 */ /* 0x000fc600000006ff */
        /* <DEDUP_REMOVED lines=15> */
[----:B------:R-:W-:-:S03]  /*7f30*/  F2FP.BF16.F32.PACK_AB R139, R139, R138 ;  /* 0x0000008a8b8b723e */ /* 0x000fc600000010ff */
[----:B------:R-:W-:Y:S01]  /*7f40*/  FMUL.FTZ R140, R140, UR14 ;  /* 0x0000000e8c8c7c20 */ /* 0x000fe20008410000 */
[----:B------:R-:W-:Y:S02]  /*7f50*/  IMAD.U32 R144, R137, 0x10000, RZ ;  /* 0x0001000089907824 */ /* 0x000fe400078e00ff */
[----:B------:R-:W-:Y:S02]  /*7f60*/  FFMA.FTZ R137, R165, R150, R151 ;  /* 0x00000096a5897223 */ /* 0x000fe40000010097 */
[----:B------:R-:W-:Y:S02]  /*7f70*/  FSEL R142, R140, RZ, P6 ;  /* 0x000000ff8c8e7208 */ /* 0x000fe40003000000 */
[----:B------:R-:W-:-:S04]  /*7f80*/  LOP3.LUT P6, RZ, R221, 0xff, RZ, 0xc0, !PT ;  /* 0x000000ffddff7812 */ /* 0x000fc800078cc0ff */
[----:B------:R-:W-:Y:S01]  /*7f90*/  FSEL R154, R140, RZ, P6 ;  /* 0x000000ff8c9a7208 */ /* 0x000fe20003000000 */
[----:B------:R-:W-:Y:S01]  /*7fa0*/  FFMA.FTZ R140, R176, R150, R151 ;  /* 0x00000096b08c7223 */ /* 0x000fe20000010097 */
[----:B------:R-:W-:-:S03]  /*7fb0*/  LOP3.LUT P6, RZ, R209, 0xff00, RZ, 0xc0, !PT ;  /* 0x0000ff00d1ff7812 */ /* 0x000fc600078cc0ff */
[----:B------:R-:W-:-:S04]  /*7fc0*/  FADD.FTZ R140, R175, -R140 ;  /* 0x8000008caf8c7221 */ /* 0x000fc80000010000 */
[----:B------:R-:W-:Y:S01]  /*7fd0*/  FFMA.FTZ R140, R157, R140, R144 ;  /* 0x0000008c9d8c7223 */ /* 0x000fe20000010090 */
[----:B------:R-:W-:-:S03]  /*7fe0*/  SHF.L.U32 R144, R125, 0x10, RZ ;  /* 0x000000107d907819 */ /* 0x000fc600000006ff */
        /* <DEDUP_REMOVED lines=9> */
[----:B------:R-:W-:-:S03]  /*8080*/  F2FP.BF16.F32.PACK_AB R138, R187, R154 ;  /* 0x0000009abb8a723e */ /* 0x000fc600000010ff */
[----:B------:R-:W-:Y:S01]  /*8090*/  FMUL.FTZ R140, R140, UR14 ;  /* 0x0000000e8c8c7c20 */ /* 0x000fe20008410000 */
[----:B------:R-:W-:Y:S01]  /*80a0*/  IMAD.U32 R144, R137, 0x10000, RZ ;  /* 0x0001000089907824 */ /* 0x000fe200078e00ff */
[----:B------:R-:W-:-:S03]  /*80b0*/  PRMT R137, R124, 0x7632, R137 ;  /* 0x000076327c897816 */ /* 0x000fc60000000089 */
[----:B------:R-:W-:Y:S02]  /*80c0*/  FSEL R141, R140, RZ, P6 ;  /* 0x000000ff8c8d7208 */ /* 0x000fe40003000000 */
[----:B------:R-:W-:-:S04]  /*80d0*/  LOP3.LUT P6, RZ, R220, 0xff0000, RZ, 0xc0, !PT ;  /* 0x00ff0000dcff7812 */ /* 0x000fc800078cc0ff */
[----:B------:R-:W-:Y:S01]  /*80e0*/  FSEL R146, R140, RZ, P6 ;  /* 0x000000ff8c927208 */ /* 0x000fe20003000000 */
[----:B------:R-:W-:Y:S01]  /*80f0*/  FFMA.FTZ R140, R174, R150, R151 ;  /* 0x00000096ae8c7223 */ /* 0x000fe20000010097 */
[----:B------:R-:W-:-:S03]  /*8100*/  LOP3.LUT P6, RZ, R208, 0xff000000, RZ, 0xc0, !PT ;  /* 0xff000000d0ff7812 */ /* 0x000fc600078cc0ff */
[----:B------:R-:W-:-:S04]  /*8110*/  FADD.FTZ R140, R173, -R140 ;  /* 0x8000008cad8c7221 */ /* 0x000fc80000010000 */
[----:B------:R-:W-:Y:S01]  /*8120*/  FFMA.FTZ R140, R157, R140, R144 ;  /* 0x0000008c9d8c7223 */ /* 0x000fe20000010090 */
[----:B------:R-:W-:Y:S01]  /*8130*/  SHF.L.U32 R144, R137, 0x10, RZ ;  /* 0x0000001089907819 */ /* 0x000fe200000006ff */
[----:B------:R-:W-:Y:S02]  /*8140*/  FFMA.FTZ R137, R163, R150, R151 ;  /* 0x00000096a3897223 */ /* 0x000fe40000010097 */
        /* <DEDUP_REMOVED lines=9> */
[----:B------:R-:W-:-:S03]  /*81e0*/  IMAD.U32 R144, R124, 0x10000, RZ ;  /* 0x000100007c907824 */ /* 0x000fc600078e00ff */
        /* <DEDUP_REMOVED lines=15> */
.L_x_333:
[----:B0--3--:R-:W0:Y:S02]  /*82e0*/  LDC.64 R136, c[0x0][0x478] ;  /* 0x00011e00ff887b82 */ /* 0x009e240000000a00 */
        /* <DEDUP_REMOVED lines=82> */
.L_x_336:
        /* <DEDUP_REMOVED lines=75> */
.L_x_332:
[----:B------:R-:W-:-:S04]  /*8cc0*/  UISETP.NE.U32.AND UP0, UPT, UR16, URZ, UPT ;  /* 0x000000ff1000728c */ /* 0x000fc8000bf05070 */
[----:B------:R-:W-:-:S09]  /*8cd0*/  UISETP.NE.AND.EX UP0, UPT, UR17, URZ, UPT, UP0 ;  /* 0x000000ff1100728c */ /* 0x000fd2000bf05300 */
[----:B------:R-:W-:Y:S05]  /*8ce0*/  BRA.U !UP0, `(.L_x_337) ;  /* 0x0000000908307547 */ /* 0x000fea000b800000 */
[----:B0--3--:R-:W0:Y:S02]  /*8cf0*/  LDC.64 R140, c[0x0][0x478] ;  /* 0x00011e00ff8c7b82 */ /* 0x009e240000000a00 */
[----:B0-----:R-:W-:-:S04]  /*8d00*/  ISETP.NE.U32.AND P5, PT, R140, RZ, PT ;  /* 0x000000ff8c00720c */ /* 0x001fc80003fa5070 */
[----:B------:R-:W-:-:S13]  /*8d10*/  ISETP.NE.AND.EX P5, PT, R141, RZ, PT, P5 ;  /* 0x000000ff8d00720c */ /* 0x000fda0003fa5350 */
[----:B------:R-:W-:Y:S05]  /*8d20*/  @!P5 BRA `(.L_x_338) ;  /* 0x000000040018d947 */ /* 0x000fea0003800000 */
[----:B------:R-:W-:Y:S01]  /*8d30*/  PRMT R132, R127, 0x7632, R132 ;  /* 0x000076327f847816 */ /* 0x000fe20000000084 */
[-CC-:B------:R-:W-:Y:S01]  /*8d40*/  FFMA.FTZ R134, R178, R150.reuse, R151.reuse ;  /* 0x00000096b2867223 */ /* 0x180fe20000010097 */
[----:B------:R-:W-:Y:S01]  /*8d50*/  FFMA.FTZ R133, R169, R150, R151 ;  /* 0x00000096a9857223 */ /* 0x000fe20000010097 */
[----:B------:R-:W-:Y:S02]  /*8d60*/  ISETP.GE.U32.AND P6, PT, R208, RZ, PT ;  /* 0x000000ffd000720c */ /* 0x000fe40003fc6070 */
[----:B------:R-:W-:Y:S01]  /*8d70*/  SHF.L.U32 R132, R132, 0x10, RZ ;  /* 0x0000001084847819 */ /* 0x000fe200000006ff */
[----:B------:R-:W-:Y:S01]  /*8d80*/  FADD.FTZ R134, R177, -R134 ;  /* 0x80000086b1867221 */ /* 0x000fe20000010000 */
[----:B------:R-:W-:-:S03]  /*8d90*/  ISETP.GE.U32.AND.EX P6, PT, R209, 0x1000000, PT, P6 ;  /* 0x01000000d100780c */ /* 0x000fc60003fc6160 */
[----:B-----5:R-:W-:Y:S01]  /*8da0*/  FFMA.FTZ R135, R157, R134, R132 ;  /* 0x000000869d877223 */ /* 0x020fe20000010084 */
[----:B------:R-:W-:Y:S02]  /*8db0*/  IMAD.U32 R134, R127, 0x10000, RZ ;  /* 0x000100007f867824 */ /* 0x000fe400078e00ff */
[----:B------:R-:W-:Y:S01]  /*8dc0*/  FADD.FTZ R132, R170, -R133 ;  /* 0x80000085aa847221 */ /* 0x000fe20000010000 */
[----:B------:R-:W-:Y:S01]  /*8dd0*/  FFMA.FTZ R133, R167, R150, R151 ;  /* 0x00000096a7857223 */ /* 0x000fe20000010097 */
[----:B------:R-:W-:Y:S02]  /*8de0*/  FMUL.FTZ R143, R135, UR14 ;  /* 0x0000000e878f7c20 */ /* 0x000fe40008410000 */
[----:B------:R-:W-:Y:S01]  /*8df0*/  FFMA.FTZ R186, R157, R132, R134 ;  /* 0x000000849dba7223 */ /* 0x000fe20000010086 */
[----:B------:R-:W-:Y:S01]  /*8e00*/  SHF.L.U32 R134, R126, 0x10, RZ ;  /* 0x000000107e867819 */ /* 0x000fe200000006ff */
        /* <DEDUP_REMOVED lines=56> */
.L_x_338:
[-C--:B------:R-:W-:Y:S01]  /*9190*/  FFMA.FTZ R141, R169, R150.reuse, R151 ;  /* 0x00000096a98d7223 */ /* 0x080fe20000010097 */
[----:B------:R-:W-:Y:S02]  /*91a0*/  SHF.L.U32 R142, R127, 0x10, RZ ;  /* 0x000000107f8e7819 */ /* 0x000fe400000006ff */
[----:B------:R-:W-:Y:S01]  /*91b0*/  LOP3.LUT P6, RZ, R209, 0xff0000, RZ, 0xc0, !PT ;  /* 0x00ff0000d1ff7812 */ /* 0x000fe200078cc0ff */
        /* <DEDUP_REMOVED lines=8> */
[----:B------:R-:W-:-:S03]  /*9240*/  ISETP.GE.U32.AND P6, PT, R208, RZ, PT ;  /* 0x000000ffd000720c */ /* 0x000fc60003fc6070 */
[----:B------:R-:W-:Y:S01]  /*9250*/  IMAD.U32 R140, R140, 0x10000, RZ ;  /* 0x000100008c8c7824 */ /* 0x000fe200078e00ff */
[----:B------:R-:W-:-:S03]  /*9260*/  ISETP.GE.U32.AND.EX P6, PT, R209, 0x1000000, PT, P6 ;  /* 0x01000000d100780c */ /* 0x000fc60003fc6160 */
[----:B------:R-:W-:Y:S01]  /*9270*/  FFMA.FTZ R140, R157, R142, R140 ;  /* 0x0000008e9d8c7223 */ /* 0x000fe2000001008c */
[----:B------:R-:W-:-:S03]  /*9280*/  SHF.L.U32 R142, R126, 0x10, RZ ;  /* 0x000000107e8e7819 */ /* 0x000fc600000006ff */
        /* <DEDUP_REMOVED lines=50> */
.L_x_337:
[----:B0--3--:R-:W0:Y:S02]  /*95b0*/  LDC.64 R140, c[0x0][0x478] ;  /* 0x00011e00ff8c7b82 */ /* 0x009e240000000a00 */
        /* <DEDUP_REMOVED lines=61> */
.L_x_339:
        /* <DEDUP_REMOVED lines=53> */
.L_x_335:
        /* <DEDUP_REMOVED lines=10> */
.L_x_331:
[----:B------:R-:W-:Y:S05]  /*9d80*/  BSYNC.RECONVERGENT B0 ;  /* 0x0000000000007941 */ /* 0x000fea0003800200 */
.L_x_330:
        /* <DEDUP_REMOVED lines=12> */
[-C--:B0--34-:R-:W-:Y:S01]  /*9e50*/  FFMA.FTZ R133, R185, R150.reuse, R151 ;  /* 0x00000096b9857223 */ /* 0x099fe20000010097 */
[----:B------:R-:W-:Y:S01]  /*9e60*/  IMAD.U32 R134, R131, 0x10000, RZ ;  /* 0x0001000083867824 */ /* 0x000fe200078e00ff */
[----:B------:R-:W-:Y:S01]  /*9e70*/  LOP3.LUT P6, RZ, R211, 0xff0000, RZ, 0xc0, !PT ;  /* 0x00ff0000d3ff7812 */ /* 0x000fe200078cc0ff */
[----:B------:R-:W-:Y:S02]  /*9e80*/  IMAD.U32 R140, R130, 0x10000, RZ ;  /* 0x00010000828c7824 */ /* 0x000fe400078e00ff */
[----:B------:R-:W-:Y:S01]  /*9e90*/  FADD.FTZ R132, R188, -R133 ;  /* 0x80000085bc847221 */ /* 0x000fe20000010000 */
[----:B------:R-:W-:-:S03]  /*9ea0*/  FFMA.FTZ R133, R183, R150, R151 ;  /* 0x00000096b7857223 */ /* 0x000fc60000010097 */
[----:B-----5:R-:W-:Y:S01]  /*9eb0*/  FFMA.FTZ R135, R157, R132, R134 ;  /* 0x000000849d877223 */ /* 0x020fe20000010086 */
[----:B------:R-:W-:Y:S01]  /*9ec0*/  PRMT R132, R131, 0x7632, R132 ;  /* 0x0000763283847816 */ /* 0x000fe20000000084 */
[----:B------:R-:W-:Y:S02]  /*9ed0*/  FFMA.FTZ R134, R196, R150, R151 ;  /* 0x00000096c4867223 */ /* 0x000fe40000010097 */
[----:B------:R-:W-:Y:S01]  /*9ee0*/  FMUL.FTZ R139, R135, UR14 ;  /* 0x0000000e878b7c20 */ /* 0x000fe20008410000 */
[----:B------:R-:W-:Y:S01]  /*9ef0*/  SHF.L.U32 R138, R132, 0x10, RZ ;  /* 0x00000010848a7819 */ /* 0x000fe200000006ff */
[----:B------:R-:W-:Y:S01]  /*9f00*/  FADD.FTZ R132, R195, -R134 ;  /* 0x80000086c3847221 */ /* 0x000fe20000010000 */
[--C-:B------:R-:W-:Y:S01]  /*9f10*/  FADD.FTZ R134, R184, -R133.reuse ;  /* 0x80000085b8867221 */ /* 0x100fe20000010000 */
[----:B------:R-:W-:Y:S02]  /*9f20*/  PRMT R133, R130, 0x7632, R133 ;  /* 0x0000763282857816 */ /* 0x000fe40000000085 */
[----:B------:R-:W-:Y:S01]  /*9f30*/  FSEL R136, R139, RZ, P6 ;  /* 0x000000ff8b887208 */ /* 0x000fe20003000000 */
[----:B------:R-:W-:Y:S01]  /*9f40*/  FFMA.FTZ R132, R157, R132, R138 ;  /* 0x000000849d847223 */ /* 0x000fe2000001008a */
[----:B------:R-:W-:Y:S01]  /*9f50*/  LOP3.LUT P6, RZ, R219, 0xff0000, RZ, 0xc0, !PT ;  /* 0x00ff0000dbff7812 */ /* 0x000fe200078cc0ff */
[----:B------:R-:W-:Y:S01]  /*9f60*/  FFMA.FTZ R217, R157, R134, R140 ;  /* 0x000000869dd97223 */ /* 0x000fe2000001008c */
[----:B------:R-:W-:Y:S01]  /*9f70*/  FFMA.FTZ R134, R194, R150, R151 ;  /* 0x00000096c2867223 */ /* 0x000fe20000010097 */
[----:B------:R-:W-:Y:S01]  /*9f80*/  FMUL.FTZ R138, R132, UR14 ;  /* 0x0000000e848a7c20 */ /* 0x000fe20008410000 */
[----:B------:R-:W-:Y:S01]  /*9f90*/  FSEL R139, R139, RZ, P6 ;  /* 0x000000ff8b8b7208 */ /* 0x000fe20003000000 */
[----:B------:R-:W-:Y:S01]  /*9fa0*/  FMUL.FTZ R137, R217, UR14 ;  /* 0x0000000ed9897c20 */ /* 0x000fe20008410000 */
[----:B------:R-:W-:Y:S01]  /*9fb0*/  ISETP.GE.U32.AND P6, PT, R210, RZ, PT ;  /* 0x000000ffd200720c */ /* 0x000fe20003fc6070 */
[----:B------:R-:W-:Y:S01]  /*9fc0*/  FADD.FTZ R134, R193, -R134 ;  /* 0x80000086c1867221 */ /* 0x000fe20000010000 */
[----:B------:R-:W-:-:S02]  /*9fd0*/  SHF.L.U32 R140, R133, 0x10, RZ ;  /* 0x00000010858c7819 */ /* 0x000fc400000006ff */
[----:B------:R-:W-:Y:S02]  /*9fe0*/  ISETP.GE.U32.AND.EX P6, PT, R211, 0x1000000, PT, P6 ;  /* 0x01000000d300780c */ /* 0x000fe40003fc6160 */
[----:B------:R-:W-:Y:S01]  /*9ff0*/  F2FP.BF16.F32.PACK_AB R135, R132, R135 ;  /* 0x000000878487723e */ /* 0x000fe200000010ff */
[----:B------:R-:W-:Y:S01]  /*a000*/  FFMA.FTZ R226, R157, R134, R140 ;  /* 0x000000869de27223 */ /* 0x000fe2000001008c */
[----:B------:R-:W-:Y:S01]  /*a010*/  FSEL R143, R138, RZ, P6 ;  /* 0x000000ff8a8f7208 */ /* 0x000fe20003000000 */
[----:B------:R-:W-:Y:S01]  /*a020*/  IMAD.U32 R140, R129, 0x10000, RZ ;  /* 0x00010000818c7824 */ /* 0x000fe200078e00ff */
[----:B------:R-:W-:Y:S01]  /*a030*/  ISETP.GE.U32.AND P6, PT, R218, RZ, PT ;  /* 0x000000ffda00720c */ /* 0x000fe20003fc6070 */
[----:B------:R-:W-:Y:S01]  /*a040*/  FMUL.FTZ R133, R226, UR14 ;  /* 0x0000000ee2857c20 */ /* 0x000fe20008410000 */
[----:B------:R-:W-:Y:S02]  /*a050*/  F2FP.BF16.F32.PACK_AB R143, R143, R136 ;  /* 0x000000888f8f723e */ /* 0x000fe400000010ff */
        /* <DEDUP_REMOVED lines=27> */
[-CC-:B------:R-:W-:Y:S01]  /*a210*/  FFMA.FTZ R134, R190, R150.reuse, R151.reuse ;  /* 0x00000096be867223 */ /* 0x180fe20000010097 */
[----:B------:R-:W-:Y:S02]  /*a220*/  FFMA.FTZ R151, R179, R150, R151 ;  /* 0x00000096b3977223 */ /* 0x000fe40000010097 */
        /* <DEDUP_REMOVED lines=10> */
[----:B------:R-:W-:Y:S01]  /*a2d0*/  SHF.L.U32 R140, R128, 0x10, RZ ;  /* 0x00000010808c7819 */ /* 0x000fe200000006ff */
[----:B------:R-:W-:Y:S02]  /*a2e0*/  FADD.FTZ R134, R180, -R151 ;  /* 0x80000097b4867221 */ /* 0x000fe40000010000 */
[----:B------:R-:W-:Y:S02]  /*a2f0*/  FMUL.FTZ R133, R141, UR14 ;  /* 0x0000000e8d857c20 */ /* 0x000fe40008410000 */
[----:B------:R-:W-:Y:S01]  /*a300*/  FFMA.FTZ R140, R157, R134, R140 ;  /* 0x000000869d8c7223 */ /* 0x000fe2000001008c */
[----:B------:R-:W-:Y:S02]  /*a310*/  F2FP.BF16.F32.PACK_AB R134, R226, R217 ;  /* 0x000000d9e286723e */ /* 0x000fe400000010ff */
[----:B------:R-:W-:Y:S02]  /*a320*/  FSEL R147, R133, RZ, P6 ;  /* 0x000000ff85937208 */ /* 0x000fe40003000000 */
[----:B------:R-:W-:-:S02]  /*a330*/  LOP3.LUT P6, RZ, R218, 0xff00, RZ, 0xc0, !PT ;  /* 0x0000ff00daff7812 */ /* 0x000fc400078cc0ff */
[----:B------:R-:W-:Y:S02]  /*a340*/  F2FP.BF16.F32.PACK_AB R132, R141, R140 ;  /* 0x0000008c8d84723e */ /* 0x000fe400000010ff */
[----:B------:R-:W-:Y:S01]  /*a350*/  FSEL R146, R133, RZ, P6 ;  /* 0x000000ff85927208 */ /* 0x000fe20003000000 */
[----:B------:R-:W-:Y:S01]  /*a360*/  FMUL.FTZ R133, R140, UR14 ;  /* 0x0000000e8c857c20 */ /* 0x000fe20008410000 */
[----:B------:R-:W-:Y:S02]  /*a370*/  LOP3.LUT P6, RZ, R210, 0xff, RZ, 0xc0, !PT ;  /* 0x000000ffd2ff7812 */ /* 0x000fe400078cc0ff */
[----:B------:R-:W-:Y:S02]  /*a380*/  F2FP.BF16.F32.PACK_AB R141, R186, R153 ;  /* 0x00000099ba8d723e */ /* 0x000fe400000010ff */
[----:B------:R-:W-:Y:S02]  /*a390*/  FSEL R144, R133, RZ, P6 ;  /* 0x000000ff85907208 */ /* 0x000fe40003000000 */
[----:B------:R-:W-:-:S02]  /*a3a0*/  LOP3.LUT P6, RZ, R218, 0xff, RZ, 0xc0, !PT ;  /* 0x000000ffdaff7812 */ /* 0x000fc400078cc0ff */
[----:B------:R-:W-:Y:S02]  /*a3b0*/  F2FP.BF16.F32.PACK_AB R140, R147, R144 ;  /* 0x00000090938c723e */ /* 0x000fe400000010ff */
[----:B------:R-:W-:Y:S02]  /*a3c0*/  FSEL R145, R133, RZ, P6 ;  /* 0x000000ff85917208 */ /* 0x000fe40003000000 */
[----:B------:R-:W-:Y:S02]  /*a3d0*/  F2FP.BF16.F32.PACK_AB R133, R155, R152 ;  /* 0x000000989b85723e */ /* 0x000fe400000010ff */
[----:B------:R-:W-:Y:S01]  /*a3e0*/  F2FP.BF16.F32.PACK_AB R136, R146, R145 ;  /* 0x000000919288723e */ /* 0x000fe200000010ff */
[----:B------:R-:W-:Y:S06]  /*a3f0*/  BRA `(.L_x_345) ;  /* 0x0000001c00dc7947 */ /* 0x000fec0003800000 */
.L_x_344:
[----:B0--34-:R-:W-:Y:S01]  /*a400*/  FFMA.FTZ R137, R185, R150, R151 ;  /* 0x00000096b9897223 */ /* 0x019fe20000010097 */
        /* <DEDUP_REMOVED lines=19> */
[----:B------:R-:W-:Y:S02]  /*a540*/  ISETP.GE.U32.AND P6, PT, R210, RZ, PT ;  /* 0x000000ffd200720c */ /* 0x000fe40003fc6070 */
[----:B------:R-:W-:Y:S01]  /*a550*/  SHF.L.U32 R144, R137, 0x10, RZ ;  /* 0x0000001089907819 */ /* 0x000fe200000006ff */
[----:B------:R-:W-:Y:S01]  /*a560*/  FMUL.FTZ R140, R140, UR14 ;  /* 0x0000000e8c8c7c20 */ /* 0x000fe20008410000 */
[----:B------:R-:W-:Y:S01]  /*a570*/  ISETP.GE.U32.AND.EX P6, PT, R211, 0x1000000, PT, P6 ;  /* 0x01000000d300780c */ /* 0x000fe20003fc6160 */
[----:B------:R-:W-:-:S03]  /*a580*/  FFMA.FTZ R137, R181, R150, R151 ;  /* 0x00000096b5897223 */ /* 0x000fc60000010097 */
[----:B------:R-:W-:Y:S02]  /*a590*/  FSEL R143, R138, RZ, P6 ;  /* 0x000000ff8a8f7208 */ /* 0x000fe40003000000 */
[----:B------:R-:W-:Y:S02]  /*a5a0*/  ISETP.GE.U32.AND P6, PT, R218, RZ, PT ;  /* 0x000000ffda00720c */ /* 0x000fe40003fc6070 */
[----:B------:R-:W-:Y:S02]  /*a5b0*/  F2FP.BF16.F32.PACK_AB R143, R143, R136 ;  /* 0x000000888f8f723e */ /* 0x000fe400000010ff */
[----:B------:R-:W-:-:S04]  /*a5c0*/  ISETP.GE.U32.AND.EX P6, PT, R219, 0x1000000, PT, P6 ;  /* 0x01000000db00780c */ /* 0x000fc80003fc6160 */
[----:B------:R-:W-:Y:S02]  /*a5d0*/  FSEL R138, R138, RZ, P6 ;  /* 0x000000ff8a8a7208 */ /* 0x000fe40003000000 */
[----:B------:R-:W-:Y:S02]  /*a5e0*/  LOP3.LUT P6, RZ, R211, 0xff, RZ, 0xc0, !PT ;  /* 0x000000ffd3ff7812 */ /* 0x000fe400078cc0ff */
[----:B------:R-:W-:Y:S02]  /*a5f0*/  F2FP.BF16.F32.PACK_AB R139, R138, R139 ;  /* 0x0000008b8a8b723e */ /* 0x000fe400000010ff */
        /* <DEDUP_REMOVED lines=31> */
[----:B------:R-:W-:Y:S02]  /*a7f0*/  LOP3.LUT P6, RZ, R218, 0xff000000, RZ, 0xc0, !PT ;  /* 0xff000000daff7812 */ /* 0x000fe400078cc0ff */
[----:B------:R-:W-:Y:S02]  /*a800*/  F2FP.BF16.F32.PACK_AB R141, R152, R141 ;  /* 0x0000008d988d723e */ /* 0x000fe400000010ff */
[----:B------:R-:W-:Y:S01]  /*a810*/  FSEL R153, R140, RZ, P6 ;  /* 0x000000ff8c997208 */ /* 0x000fe20003000000 */
[-CC-:B------:R-:W-:Y:S01]  /*a820*/  FFMA.FTZ R140, R190, R150.reuse, R151.reuse ;  /* 0x00000096be8c7223 */ /* 0x180fe20000010097 */
[----:B------:R-:W-:Y:S01]  /*a830*/  LOP3.LUT P6, RZ, R210, 0xff00, RZ, 0xc0, !PT ;  /* 0x0000ff00d2ff7812 */ /* 0x000fe200078cc0ff */
[----:B------:R-:W-:Y:S01]  /*a840*/  FFMA.FTZ R151, R179, R150, R151 ;  /* 0x00000096b3977223 */ /* 0x000fe20000010097 */
[----:B------:R-:W-:Y:S01]  /*a850*/  F2FP.BF16.F32.PACK_AB R137, R153, R146 ;  /* 0x000000929989723e */ /* 0x000fe200000010ff */
        /* <DEDUP_REMOVED lines=8> */
[----:B------:R-:W-:-:S03]  /*a8e0*/  LOP3.LUT P6, RZ, R210, 0xff, RZ, 0xc0, !PT ;  /* 0x000000ffd2ff7812 */ /* 0x000fc600078cc0ff */
        /* <DEDUP_REMOVED lines=8> */
.L_x_343:
[----:B0--34-:R-:W0:Y:S02]  /*a970*/  LDC.64 R136, c[0x0][0x478] ;  /* 0x00011e00ff887b82 */ /* 0x019e240000000a00 */
[----:B0-----:R-:W-:-:S04]  /*a980*/  ISETP.NE.U32.AND P5, PT, R136, RZ, PT ;  /* 0x000000ff8800720c */ /* 0x001fc80003fa5070 */
[----:B------:R-:W-:-:S13]  /*a990*/  ISETP.NE.AND.EX P5, PT, R137, RZ, PT, P5 ;  /* 0x000000ff8900720c */ /* 0x000fda0003fa5350 */
[----:B------:R-:W-:Y:S05]  /*a9a0*/  @!P5 BRA `(.L_x_346) ;  /* 0x00000004003cd947 */ /* 0x000fea0003800000 */
[-CC-:B------:R-:W-:Y:S01]  /*a9b0*/  FFMA.FTZ R132, R196, R150.reuse, R151.reuse ;  /* 0x00000096c4847223 */ /* 0x180fe20000010097 */
[----:B------:R-:W-:Y:S01]  /*a9c0*/  ISETP.GE.U32.AND P6, PT, R210, RZ, PT ;  /* 0x000000ffd200720c */ /* 0x000fe20003fc6070 */
[----:B------:R-:W-:Y:S02]  /*a9d0*/  FFMA.FTZ R133, R185, R150, R151 ;  /* 0x00000096b9857223 */ /* 0x000fe40000010097 */
[----:B------:R-:W-:Y:S01]  /*a9e0*/  FADD.FTZ R132, R195, -R132 ;  /* 0x80000084c3847221 */ /* 0x000fe20000010000 */
[----:B------:R-:W-:-:S03]  /*a9f0*/  ISETP.GE.U32.AND.EX P6, PT, R211, 0x1000000, PT, P6 ;  /* 0x01000000d300780c */ /* 0x000fc60003fc6160 */
[----:B-----5:R-:W-:-:S04]  /*aa00*/  FMUL.FTZ R226, R157, R132 ;  /* 0x000000849de27220 */ /* 0x020fc80000410000 */
[----:B------:R-:W-:-:S05]  /*aa10*/  FMUL.FTZ R132, R226, UR14 ;  /* 0x0000000ee2847c20 */ /* 0x000fca0008410000 */
[----:B------:R-:W-:Y:S02]  /*aa20*/  FSEL R143, R132, RZ, P6 ;  /* 0x000000ff848f7208 */ /* 0x000fe40003000000 */
[----:B------:R-:W-:-:S04]  /*aa30*/  ISETP.GE.U32.AND P6, PT, R218, RZ, PT ;  /* 0x000000ffda00720c */ /* 0x000fc80003fc6070 */
[----:B------:R-:W-:-:S04]  /*aa40*/  ISETP.GE.U32.AND.EX P6, PT, R219, 0x1000000, PT, P6 ;  /* 0x01000000db00780c */ /* 0x000fc80003fc6160 */
[----:B------:R-:W-:Y:S01]  /*aa50*/  FSEL R227, R132, RZ, P6 ;  /* 0x000000ff84e37208 */ /* 0x000fe20003000000 */
[----:B------:R-:W-:Y:S01]  /*aa60*/  FADD.FTZ R132, R188, -R133 ;  /* 0x80000085bc847221 */ /* 0x000fe20000010000 */
[----:B------:R-:W-:Y:S01]  /*aa70*/  FFMA.FTZ R133, R183, R150, R151 ;  /* 0x00000096b7857223 */ /* 0x000fe20000010097 */
[----:B------:R-:W-:Y:S02]  /*aa80*/  LOP3.LUT P6, RZ, R211, 0xff0000, RZ, 0xc0, !PT ;  /* 0x00ff0000d3ff7812 */ /* 0x000fe400078cc0ff */
[----:B------:R-:W-:Y:S01]  /*aa90*/  FMUL.FTZ R135, R157, R132 ;  /* 0x000000849d877220 */ /* 0x000fe20000410000 */
[----:B------:R-:W-:Y:S01]  /*aaa0*/  FADD.FTZ R134, R184, -R133 ;  /* 0x80000085b8867221 */ /* 0x000fe20000010000 */
[----:B------:R-:W-:Y:S02]  /*aab0*/  FFMA.FTZ R133, R181, R150, R151 ;  /* 0x00000096b5857223 */ /* 0x000fe40000010097 */
[----:B------:R-:W-:Y:S01]  /*aac0*/  FMUL.FTZ R132, R135, UR14 ;  /* 0x0000000e87847c20 */ /* 0x000fe20008410000 */
[----:B------:R-:W-:Y:S01]  /*aad0*/  FMUL.FTZ R134, R157, R134 ;  /* 0x000000869d867220 */ /* 0x000fe20000410000 */
[----:B------:R-:W-:Y:S01]  /*aae0*/  FADD.FTZ R138, R182, -R133 ;  /* 0x80000085b68a7221 */ /* 0x000fe20000010000 */
[----:B------:R-:W-:-:S02]  /*aaf0*/  F2FP.BF16.F32.PACK_AB R135, R226, R135 ;  /* 0x00000087e287723e */ /* 0x000fc400000010ff */
[C---:B------:R-:W-:Y:S01]  /*ab00*/  FSEL R154, R132.reuse, RZ, P6 ;  /* 0x000000ff849a7208 */ /* 0x040fe20003000000 */
[----:B------:R-:W-:Y:S01]  /*ab10*/  FMUL.FTZ R138, R157, R138 ;  /* 0x0000008a9d8a7220 */ /* 0x000fe20000410000 */
        /* <DEDUP_REMOVED lines=32> */
[-CC-:B------:R-:W-:Y:S01]  /*ad20*/  FFMA.FTZ R132, R190, R150.reuse, R151.reuse ;  /* 0x00000096be847223 */ /* 0x180fe20000010097 */
[----:B------:R-:W-:Y:S01]  /*ad30*/  LOP3.LUT P6, RZ, R210, 0xff00, RZ, 0xc0, !PT ;  /* 0x0000ff00d2ff7812 */ /* 0x000fe200078cc0ff */
[----:B------:R-:W-:Y:S02]  /*ad40*/  FFMA.FTZ R151, R179, R150, R151 ;  /* 0x00000096b3977223 */ /* 0x000fe40000010097 */
        /* <DEDUP_REMOVED lines=21> */
.L_x_346:
        /* <DEDUP_REMOVED lines=39> */
[----:B------:R-:W-:Y:S02]  /*b110*/  LOP3.LUT P6, RZ, R210, 0xff0000, RZ, 0xc0, !PT ;  /* 0x00ff0000d2ff7812 */ /* 0x000fe400078cc0ff */
        /* <DEDUP_REMOVED lines=35> */
.L_x_342:
[----:B------:R-:W-:-:S04]  /*b350*/  UISETP.NE.U32.AND UP0, UPT, UR16, URZ, UPT ;  /* 0x000000ff1000728c */ /* 0x000fc8000bf05070 */
[----:B------:R-:W-:-:S09]  /*b360*/  UISETP.NE.AND.EX UP0, UPT, UR17, URZ, UPT, UP0 ;  /* 0x000000ff1100728c */ /* 0x000fd2000bf05300 */
[----:B------:R-:W-:Y:S05]  /*b370*/  BRA.U !UP0, `(.L_x_347) ;  /* 0x0000000908307547 */ /* 0x000fea000b800000 */
[----:B0--34-:R-:W0:Y:S02]  /*b380*/  LDC.64 R140, c[0x0][0x478] ;  /* 0x00011e00ff8c7b82 */ /* 0x019e240000000a00 */
        /* <DEDUP_REMOVED lines=42> */
[-CC-:B------:R-:W-:Y:S01]  /*b630*/  FFMA.FTZ R134, R192, R150.reuse, R151.reuse ;  /* 0x00000096c0867223 */ /* 0x180fe20000010097 */
[----:B------:R-:W-:Y:S02]  /*b640*/  FFMA.FTZ R150, R190, R150, R151 ;  /* 0x00000096be967223 */ /* 0x000fe40000010097 */
[----:B------:R-:W-:Y:S01]  /*b650*/  FMUL.FTZ R132, R142, UR14 ;  /* 0x0000000e8e847c20 */ /* 0x000fe20008410000 */
[----:B------:R-:W-:Y:S01]  /*b660*/  FADD.FTZ R134, R191, -R134 ;  /* 0x80000086bf867221 */ /* 0x000fe20000010000 */
[----:B------:R-:W-:-:S03]  /*b670*/  FADD.FTZ R150, R189, -R150 ;  /* 0x80000096bd967221 */ /* 0x000fc60000010000 */
        /* <DEDUP_REMOVED lines=11> */
[----:B------:R-:W-:-:S03]  /*b730*/  F2FP.BF16.F32.PACK_AB R134, R155, R152 ;  /* 0x000000989b86723e */ /* 0x000fc600000010ff */
[----:B------:R-:W-:-:S05]  /*b740*/  FMUL.FTZ R132, R141, UR14 ;  /* 0x0000000e8d847c20 */ /* 0x000fca0008410000 */
[----:B------:R-:W-:Y:S02]  /*b750*/  FSEL R144, R132, RZ, P6 ;  /* 0x000000ff84907208 */ /* 0x000fe40003000000 */
[----:B------:R-:W-:Y:S02]  /*b760*/  PRMT R132, R128, 0x7632, R132 ;  /* 0x0000763280847816 */ /* 0x000fe40000000084 */
[----:B------:R-:W-:Y:S02]  /*b770*/  LOP3.LUT P6, RZ, R210, 0xff00, RZ, 0xc0, !PT ;  /* 0x0000ff00d2ff7812 */ /* 0x000fe400078cc0ff */
[----:B------:R-:W-:-:S05]  /*b780*/  SHF.L.U32 R132, R132, 0x10, RZ ;  /* 0x0000001084847819 */ /* 0x000fca00000006ff */
[----:B------:R-:W-:-:S04]  /*b790*/  FFMA.FTZ R132, R157, R150, R132 ;  /* 0x000000969d847223 */ /* 0x000fc80000010084 */
        /* <DEDUP_REMOVED lines=8> */
.L_x_348:
        /* <DEDUP_REMOVED lines=61> */
[----:B------:R-:W-:-:S03]  /*bbf0*/  F2FP.BF16.F32.PACK_AB R142, R147, R146 ;  /* 0x00000092938e723e */ /* 0x000fc600000010ff */
[----:B------:R-:W-:-:S05]  /*bc00*/  FMUL.FTZ R140, R140, UR14 ;  /* 0x0000000e8c8c7c20 */ /* 0x000fca0008410000 */
[----:B------:R-:W-:-:S04]  /*bc10*/  FSEL R140, R140, RZ, P6 ;  /* 0x000000ff8c8c7208 */ /* 0x000fc80003000000 */
[----:B------:R-:W-:Y:S01]  /*bc20*/  F2FP.BF16.F32.PACK_AB R140, R145, R140 ;  /* 0x0000008c918c723e */ /* 0x000fe200000010ff */
[----:B------:R-:W-:Y:S06]  /*bc30*/  BRA `(.L_x_345) ;  /* 0x0000000400cc7947 */ /* 0x000fec0003800000 */
.L_x_347:
        /* <DEDUP_REMOVED lines=11> */
[----:B------:R-:W-:Y:S01]  /*bcf0*/  FSEL R155, R132, RZ, P6 ;  /* 0x000000ff849b7208 */ /* 0x000fe20003000000 */
[----:B------:R-:W-:Y:S01]  /*bd00*/  FADD.FTZ R132, R188, -R133 ;  /* 0x80000085bc847221 */ /* 0x000fe20000010000 */
[----:B------:R-:W-:Y:S01]  /*bd10*/  LOP3.LUT P6, RZ, R211, 0xff0000, RZ, 0xc0, !PT ;  /* 0x00ff0000d3ff7812 */ /* 0x000fe200078cc0ff */
[----:B------:R-:W-:Y:S02]  /*bd20*/  FFMA.FTZ R133, R183, R150, R151 ;  /* 0x00000096b7857223 */ /* 0x000fe40000010097 */
[----:B------:R-:W-:-:S04]  /*bd30*/  FMUL.FTZ R135, R157, R132 ;  /* 0x000000849d877220 */ /* 0x000fc80000410000 */
[----:B------:R-:W-:Y:S01]  /*bd40*/  FMUL.FTZ R132, R135, UR14 ;  /* 0x0000000e87847c20 */ /* 0x000fe20008410000 */
        /* <DEDUP_REMOVED lines=13> */
[----:B------:R-:W-:Y:S02]  /*be20*/  F2FP.BF16.F32.PACK_AB R134, R143, R134 ;  /* 0x000000868f86723e */ /* 0x000fe400000010ff */
[----:B------:R-:W-:Y:S02]  /*be30*/  F2FP.BF16.F32.PACK_AB R143, R155, R152 ;  /* 0x000000989b8f723e */ /* 0x000fe400000010ff */
[----:B------:R-:W-:Y:S01]  /*be40*/  FSEL R153, R132, RZ, P6 ;  /* 0x000000ff84997208 */ /* 0x000fe20003000000 */
[----:B------:R-:W-:Y:S01]  /*be50*/  FADD.FTZ R132, R182, -R133 ;  /* 0x80000085b6847221 */ /* 0x000fe20000010000 */
[----:B------:R-:W-:Y:S01]  /*be60*/  LOP3.LUT P6, RZ, R210, 0xff0000, RZ, 0xc0, !PT ;  /* 0x00ff0000d2ff7812 */ /* 0x000fe200078cc0ff */
[----:B------:R-:W-:Y:S02]  /*be70*/  FFMA.FTZ R133, R179, R150, R151 ;  /* 0x00000096b3857223 */ /* 0x000fe40000010097 */
[----:B------:R-:W-:-:S04]  /*be80*/  FMUL.FTZ R141, R157, R132 ;  /* 0x000000849d8d7220 */ /* 0x000fc80000410000 */
[----:B------:R-:W-:-:S05]  /*be90*/  FMUL.FTZ R132, R141, UR14 ;  /* 0x0000000e8d847c20 */ /* 0x000fca0008410000 */
[----:B------:R-:W-:Y:S01]  /*bea0*/  FSEL R144, R132, RZ, P6 ;  /* 0x000000ff84907208 */ /* 0x000fe20003000000 */
[-CC-:B------:R-:W-:Y:S01]  /*beb0*/  FFMA.FTZ R132, R192, R150.reuse, R151.reuse ;  /* 0x00000096c0847223 */ /* 0x180fe20000010097 */
[----:B------:R-:W-:Y:S01]  /*bec0*/  LOP3.LUT P6, RZ, R210, 0xff000000, RZ, 0xc0, !PT ;  /* 0xff000000d2ff7812 */ /* 0x000fe200078cc0ff */
[----:B------:R-:W-:Y:S02]  /*bed0*/  FFMA.FTZ R150, R190, R150, R151 ;  /* 0x00000096be967223 */ /* 0x000fe40000010097 */
[----:B------:R-:W-:Y:S02]  /*bee0*/  FADD.FTZ R132, R191, -R132 ;  /* 0x80000084bf847221 */ /* 0x000fe40000010000 */
[----:B------:R-:W-:Y:S02]  /*bef0*/  FADD.FTZ R150, R189, -R150 ;  /* 0x80000096bd967221 */ /* 0x000fe40000010000 */
[----:B------:R-:W-:-:S04]  /*bf00*/  FMUL.FTZ R142, R157, R132 ;  /* 0x000000849d8e7220 */ /* 0x000fc80000410000 */
[----:B------:R-:W-:-:S05]  /*bf10*/  FMUL.FTZ R132, R142, UR14 ;  /* 0x0000000e8e847c20 */ /* 0x000fca0008410000 */
[----:B------:R-:W-:Y:S01]  /*bf20*/  FSEL R147, R132, RZ, P6 ;  /* 0x000000ff84937208 */ /* 0x000fe20003000000 */
[----:B------:R-:W-:Y:S01]  /*bf30*/  FADD.FTZ R132, R180, -R133 ;  /* 0x80000085b4847221 */ /* 0x000fe20000010000 */
[----:B------:R-:W-:-:S03]  /*bf40*/  LOP3.LUT P6, RZ, R210, 0xff, RZ, 0xc0, !PT ;  /* 0x000000ffd2ff7812 */ /* 0x000fc600078cc0ff */
[C---:B------:R-:W-:Y:S01]  /*bf50*/  FMUL.FTZ R132, R157.reuse, R132 ;  /* 0x000000849d847220 */ /* 0x040fe20000410000 */
[----:B------:R-:W-:-:S03]  /*bf60*/  FMUL.FTZ R157, R157, R150 ;  /* 0x000000969d9d7220 */ /* 0x000fc60000410000 */
[----:B------:R-:W-:Y:S02]  /*bf70*/  FMUL.FTZ R133, R132, UR14 ;  /* 0x0000000e84857c20 */ /* 0x000fe40008410000 */
[----:B------:R-:W-:-:S03]  /*bf80*/  F2FP.BF16.F32.PACK_AB R132, R157, R132 ;  /* 0x000000849d84723e */ /* 0x000fc600000010ff */
[----:B------:R-:W-:Y:S01]  /*bf90*/  FSEL R140, R133, RZ, P6 ;  /* 0x000000ff858c7208 */ /* 0x000fe20003000000 */
[----:B------:R-:W-:Y:S01]  /*bfa0*/  FMUL.FTZ R133, R157, UR14 ;  /* 0x0000000e9d857c20 */ /* 0x000fe20008410000 */
[----:B------:R-:W-:-:S04]  /*bfb0*/  LOP3.LUT P6, RZ, R210, 0xff00, RZ, 0xc0, !PT ;  /* 0x0000ff00d2ff7812 */ /* 0x000fc800078cc0ff */
[----:B------:R-:W-:Y:S02]  /*bfc0*/  FSEL R145, R133, RZ, P6 ;  /* 0x000000ff85917208 */ /* 0x000fe40003000000 */
[----:B------:R-:W-:Y:S02]  /*bfd0*/  F2FP.BF16.F32.PACK_AB R133, R142, R141 ;  /* 0x0000008d8e85723e */ /* 0x000fe400000010ff */
[----:B------:R-:W-:Y:S02]  /*bfe0*/  F2FP.BF16.F32.PACK_AB R142, R153, R146 ;  /* 0x00000092998e723e */ /* 0x000fe400000010ff */
[----:B------:R-:W-:Y:S02]  /*bff0*/  F2FP.BF16.F32.PACK_AB R141, R147, R144 ;  /* 0x00000090938d723e */ /* 0x000fe400000010ff */
[----:B------:R-:W-:Y:S01]  /*c000*/  F2FP.BF16.F32.PACK_AB R140, R145, R140 ;  /* 0x0000008c918c723e */ /* 0x000fe200000010ff */
[----:B------:R-:W-:Y:S06]  /*c010*/  BRA `(.L_x_345) ;  /* 0x0000000000d47947 */ /* 0x000fec0003800000 */
.L_x_349:
        /* <DEDUP_REMOVED lines=46> */
[----:B------:R-:W-:Y:S01]  /*c300*/  FSEL R145, R140, RZ, P6 ;  /* 0x000000ff8c917208 */ /* 0x000fe20003000000 */
[----:B------:R-:W-:Y:S01]  /*c310*/  FADD.FTZ R140, R180, -R151 ;  /* 0x80000097b48c7221 */ /* 0x000fe20000010000 */
[----:B------:R-:W-:-:S03]  /*c320*/  LOP3.LUT P6, RZ, R210, 0xff, RZ, 0xc0, !PT ;  /* 0x000000ffd2ff7812 */ /* 0x000fc600078cc0ff */
[----:B------:R-:W-:-:S04]  /*c330*/  FMUL.FTZ R140, R157, R140 ;  /* 0x0000008c9d8c7220 */ /* 0x000fc80000410000 */
[----:B------:R-:W-:-:S05]  /*c340*/  FMUL.FTZ R140, R140, UR14 ;  /* 0x0000000e8c8c7c20 */ /* 0x000fca0008410000 */
[----:B------:R-:W-:-:S04]  /*c350*/  FSEL R140, R140, RZ, P6 ;  /* 0x000000ff8c8c7208 */ /* 0x000fc80003000000 */
[----:B------:R-:W-:-:S07]  /*c360*/  F2FP.BF16.F32.PACK_AB R140, R145, R140 ;  /* 0x0000008c918c723e */ /* 0x000fce00000010ff */
.L_x_345:
        /* <DEDUP_REMOVED lines=9> */
.L_x_341:
[----:B------:R-:W-:Y:S05]  /*c400*/  BSYNC.RECONVERGENT B0 ;  /* 0x0000000000007941 */ /* 0x000fea0003800200 */
.L_x_340:
[----:B------:R-:W-:Y:S01]  /*c410*/  ISETP.NE.AND P4, PT, R149, RZ, PT ;  /* 0x000000ff9500720c */ /* 0x000fe20003f85270 */
[----:B------:R-:W-:-:S12]  /*c420*/  UPLOP3.LUT UP1, UPT, UPT, UPT, UP1, 0x40, 0x4 ;  /* 0x000000000004789c */ /* 0x000fd80003f2e810 */
[----:B------:R-:W-:Y:S05]  /*c430*/  @!P4 BRA `(.L_x_350) ;  /* 0xffffff4000e0c947 */ /* 0x000fea000383ffff */
.L_x_299:
[----:B------:R-:W1:Y:S08]  /*c440*/  S2UR UR4, SR_CTAID.X ;  /* 0x00000000000479c3 */ /* 0x000e700000002500 */
[----:B------:R-:W0:Y:S08]  /*c450*/  LDC.64 R2, c[0x0][0x440] ;  /* 0x00011000ff027b82 */ /* 0x000e300000000a00 */
[----:B------:R-:W2:Y:S08]  /*c460*/  LDC.64 R4, c[0x0][0x448] ;  /* 0x00011200ff047b82 */ /* 0x000eb00000000a00 */
[----:B------:R-:W3:Y:S01]  /*c470*/  LDC.64 R6, c[0x0][0x440] ;  /* 0x00011000ff067b82 */ /* 0x000ee20000000a00 */
[----:B-1----:R-:W-:-:S05]  /*c480*/  IMAD R15, R0, UR4, RZ ;  /* 0x00000004000f7c24 */ /* 0x002fca000f8e02ff */
[----:B------:R-:W-:Y:S02]  /*c490*/  LEA.HI R15, R15, R216, RZ, 0x1d ;  /* 0x000000d80f0f7211 */ /* 0x000fe400078fe8ff */
[----:B------:R-:W1:Y:S03]  /*c4a0*/  LDC.64 R8, c[0x0][0x448] ;  /* 0x00011200ff087b82 */ /* 0x000e660000000a00 */
[----:B0-----:R-:W-:-:S05]  /*c4b0*/  @P2 IMAD.WIDE.U32 R2, R15, 0x20, R2 ;  /* 0x000000200f022825 */ /* 0x001fca00078e0002 */
[----:B------:R-:W0:Y:S01]  /*c4c0*/  LDC.64 R10, c[0x0][0x440] ;  /* 0x00011000ff0a7b82 */ /* 0x000e220000000a00 */
[C---:B--2---:R-:W-:Y:S01]  /*c4d0*/  @P2 IMAD.WIDE.U32 R4, R15.reuse, 0x20, R4 ;  /* 0x000000200f042825 */ /* 0x044fe200078e0004 */
[----:B------:R2:W-:Y:S03]  /*c4e0*/  @P2 STG.E.128 desc[UR10][R2.64], R72 ;  /* 0x0000004802002986 */ /* 0x0005e6000c101d0a */
[----:B------:R-:W-:Y:S01]  /*c4f0*/  @P2 VIADD R15, R15, 0x100 ;  /* 0x000001000f0f2836 */ /* 0x000fe20000000000 */
[----:B------:R2:W-:Y:S02]  /*c500*/  @P2 STG.E.128 desc[UR10][R2.64+0x10], R68 ;  /* 0x0000104402002986 */ /* 0x0005e4000c101d0a */
[----:B------:R-:W4:Y:S01]  /*c510*/  LDC.64 R12, c[0x0][0x448] ;  /* 0x00011200ff0c7b82 */ /* 0x000f220000000a00 */
[C---:B---3--:R-:W-:Y:S01]  /*c520*/  @P0 IMAD.WIDE.U32 R6, R15.reuse, 0x20, R6 ;  /* 0x000000200f060825 */ /* 0x048fe200078e0006 */
[----:B------:R2:W-:Y:S04]  /*c530*/  @P2 STG.E.128 desc[UR10][R4.64], R104 ;  /* 0x0000006804002986 */ /* 0x0005e8000c101d0a */
[----:B------:R2:W-:Y:S01]  /*c540*/  @P2 STG.E.128 desc[UR10][R4.64+0x10], R100 ;  /* 0x0000106404002986 */ /* 0x0005e2000c101d0a */
[C---:B-1----:R-:W-:Y:S01]  /*c550*/  @P0 IMAD.WIDE.U32 R8, R15.reuse, 0x20, R8 ;  /* 0x000000200f080825 */ /* 0x042fe200078e0008 */
[----:B------:R-:W-:-:S02]  /*c560*/  @P0 IADD3 R15, PT, PT, R15, 0x100, RZ ;  /* 0x000001000f0f0810 */ /* 0x000fc40007ffe0ff */
[----:B------:R2:W-:Y:S04]  /*c570*/  @P0 STG.E.128 desc[UR10][R6.64], R64 ;  /* 0x0000004006000986 */ /* 0x0005e8000c101d0a */
[----:B------:R2:W-:Y:S01]  /*c580*/  @P0 STG.E.128 desc[UR10][R6.64+0x10], R60 ;  /* 0x0000103c06000986 */ /* 0x0005e2000c101d0a */
[----:B0-----:R-:W-:-:S03]  /*c590*/  @P1 IMAD.WIDE.U32 R10, R15, 0x20, R10 ;  /* 0x000000200f0a1825 */ /* 0x001fc600078e000a */
[----:B------:R2:W-:Y:S04]  /*c5a0*/  @P0 STG.E.128 desc[UR10][R8.64], R96 ;  /* 0x0000006008000986 */ /* 0x0005e8000c101d0a */
[----:B------:R2:W-:Y:S01]  /*c5b0*/  @P0 STG.E.128 desc[UR10][R8.64+0x10], R92 ;  /* 0x0000105c08000986 */ /* 0x0005e2000c101d0a */
[----:B----4-:R-:W-:-:S03]  /*c5c0*/  @P1 IMAD.WIDE.U32 R12, R15, 0x20, R12 ;  /* 0x000000200f0c1825 */ /* 0x010fc600078e000c */
[----:B------:R2:W-:Y:S04]  /*c5d0*/  @P1 STG.E.128 desc[UR10][R10.64], R56 ;  /* 0x000000380a001986 */ /* 0x0005e8000c101d0a */
[----:B------:R2:W-:Y:S04]  /*c5e0*/  @P1 STG.E.128 desc[UR10][R10.64+0x10], R52 ;  /* 0x000010340a001986 */ /* 0x0005e8000c101d0a */
[----:B------:R2:W-:Y:S04]  /*c5f0*/  @P1 STG.E.128 desc[UR10][R12.64], R88 ;  /* 0x000000580c001986 */ /* 0x0005e8000c101d0a */
[----:B------:R2:W-:Y:S01]  /*c600*/  @P1 STG.E.128 desc[UR10][R12.64+0x10], R84 ;  /* 0x000010540c001986 */ /* 0x0005e2000c101d0a */
[----:B------:R-:W-:Y:S05]  /*c610*/  @!P3 EXIT ;  /* 0x000000000000b94d */ /* 0x000fea0003800000 */
[----:B--2---:R-:W0:Y:S01]  /*c620*/  LDC.64 R2, c[0x0][0x440] ;  /* 0x00011000ff027b82 */ /* 0x004e220000000a00 */
[----:B------:R-:W-:-:S07]  /*c630*/  @P1 VIADD R15, R15, 0x100 ;  /* 0x000001000f0f1836 */ /* 0x000fce0000000000 */
        /* <DEDUP_REMOVED lines=8> */
.L_x_351:
        /* <DEDUP_REMOVED lines=12> */
.L_x_4804:


//--------------------- .text._ZN10layer_norm22ln_bwd_finalize_kernelINS_22Kernel_traits_finalizeILj8192E13__nv_bfloat16S2_S2_S2_fjLb0ELj1024ELj4ENS_18Kernel_traits_baseILj8192ES2_S2_S2_S2_fjLj1024EEEEELb0ELb1EEEvNS_9BwdParamsE --------------------------
	.section	.text._ZN10layer_norm22ln_bwd_finalize_kernelINS_22Kernel_traits_finalizeILj8192E13__nv_bfloat16S2_S2_S2_fjLb0ELj1024ELj4ENS_18Kernel_traits_baseILj8192ES2_S2_S2_S2_fjLj1024EEEEELb0ELb1EEEvNS_9BwdParamsE,"ax",@progbits
	.align	128
        .global         _ZN10layer_norm22ln_bwd_finalize_kernelINS_22Kernel_traits_finalizeILj8192E13__nv_bfloat16S2_S2_S2_fjLb0ELj1024ELj4ENS_18Kernel_traits_baseILj8192ES2_S2_S2_S2_fjLj1024EEEEELb0ELb1EEEvNS_9BwdParamsE
        .type           _ZN10layer_norm22ln_bwd_finalize_kernelINS_22Kernel_traits_finalizeILj8192E13__nv_bfloat16S2_S2_S2_fjLb0ELj1024ELj4ENS_18Kernel_traits_baseILj8192ES2_S2_S2_S2_fjLj1024EEEEELb0ELb1EEEvNS_9BwdParamsE,@function
        .size           _ZN10layer_norm22ln_bwd_finalize_kernelINS_22Kernel_traits_finalizeILj8192E13__nv_bfloat16S2_S2_S2_fjLb0ELj1024ELj4ENS_18Kernel_traits_baseILj8192ES2_S2_S2_S2_fjLj1024EEEEELb0ELb1EEEvNS_9BwdParamsE,(.L_x_4805 - _ZN10layer_norm22ln_bwd_finalize_kernelINS_22Kernel_traits_finalizeILj8192E13__nv_bfloat16S2_S2_S2_fjLb0ELj1024ELj4ENS_18Kernel_traits_baseILj8192ES2_S2_S2_S2_fjLj1024EEEEELb0ELb1EEEvNS_9BwdParamsE)
        .other          _ZN10layer_norm22ln_bwd_finalize_kernelINS_22Kernel_traits_finalizeILj8192E13__nv_bfloat16S2_S2_S2_fjLb0ELj1024ELj4ENS_18Kernel_traits_baseILj8192ES2_S2_S2_S2_fjLj1024EEEEELb0ELb1EEEvNS_9BwdParamsE,@"STO_CUDA_ENTRY STV_DEFAULT"
_ZN10layer_norm22ln_bwd_finalize_kernelINS_22Kernel_traits_finalizeILj8192E13__nv_bfloat16S2_S2_S2_fjLb0ELj1024ELj4ENS_18Kernel_traits_baseILj8192ES2_S2_S2_S2_fjLj1024EEEEELb0ELb1EEEvNS_9BwdParamsE:
.text._ZN10layer_norm22ln_bwd_finalize_kernelINS_22Kernel_traits_finalizeILj8192E13__nv_bfloat16S2_S2_S2_fjLb0ELj1024ELj4ENS_18Kernel_traits_baseILj8192ES2_S2_S2_S2_fjLj1024EEEEELb0ELb1EEEvNS_9BwdParamsE:
[----:B------:R-:W-:Y:S01]  /*0000*/  LDC R1, c[0x0][0x37c] ;  /* 0x0000df00ff017b82 */ /* 0x000fe20000000800 */
[----:B------:R-:W0:Y:S01]  /*0010*/  S2R R58, SR_CTAID.X ;  /* 0x00000000003a7919 */ /* 0x000e220000002500 */
[----:B------:R-:W1:Y:S01]  /*0020*/  S2R R57, SR_TID.X ;  /* 0x0000000000397919 */ /* 0x000e620000002100 */
[----:B0-----:R-:W-:-:S04]  /*0030*/  SHF.L.U32 R0, R58, 0x5, RZ ;  /* 0x000000053a007819 */ /* 0x001fc800000006ff */
[----:B-1----:R-:W-:-:S04]  /*0040*/  LOP3.LUT R2, R0, 0x1f, R57, 0xf8, !PT ;  /* 0x0000001f00027812 */ /* 0x002fc800078ef839 */
[----:B------:R-:W-:-:S13]  /*0050*/  ISETP.GT.U32.AND P0, PT, R2, 0x1fff, PT ;  /* 0x00001fff0200780c */ /* 0x000fda0003f04070 */
[----:B------:R-:W-:Y:S05]  /*0060*/  @P0 EXIT ;  /* 0x000000000000094d */ /* 0x000fea0003800000 */
[----:B------:R-:W0:Y:S01]  /*0070*/  LDCU UR8, c[0x0][0x380] ;  /* 0x00007000ff0877ac */ /* 0x000e220008000800 */
[----:B------:R-:W-:Y:S01]  /*0080*/  SHF.R.U32.HI R2, RZ, 0x5, R57 ;  /* 0x00000005ff027819 */ /* 0x000fe20000011639 */
[----:B------:R-:W-:Y:S01]  /*0090*/  BSSY.RECONVERGENT B0, `(.L_x_352) ;  /* 0x0000139000007945 */ /* 0x000fe20003800200 */
[----:B------:R-:W-:Y:S01]  /*00a0*/  HFMA2 R3, -RZ, RZ, 0, 0 ;  /* 0x00000000ff037431 */ /* 0x000fe200000001ff */
[----:B------:R-:W1:Y:S01]  /*00b0*/  LDCU.64 UR6, c[0x0][0x358] ;  /* 0x00006b00ff0677ac */ /* 0x000e620008000a00 */
[----:B------:R-:W-:Y:S02]  /*00c0*/  LOP3.LUT R57, R57, 0x1f, RZ, 0xc0, !PT ;  /* 0x0000001f39397812 */ /* 0x000fe400078ec0ff */
[----:B------:R-:W-:Y:S02]  /*00d0*/  MOV R43, RZ ;  /* 0x000000ff002b7202 */ /* 0x000fe40000000f00 */
[----:B0-----:R-:W-:-:S13]  /*00e0*/  ISETP.GE.U32.AND P0, PT, R2, UR8, PT ;  /* 0x0000000802007c0c */ /* 0x001fda000bf06070 */
[----:B-1----:R-:W-:Y:S05]  /*00f0*/  @P0 BRA `(.L_x_353) ;  /* 0x0000001000c80947 */ /* 0x002fea0003800000 */
[----:B------:R-:W-:Y:S01]  /*0100*/  LOP3.LUT R36, R2, 0x20, RZ, 0xfc, !PT ;  /* 0x0000002002247812 */ /* 0x000fe200078efcff */
[----:B------:R-:W-:Y:S01]  /*0110*/  BSSY.RECONVERGENT B1, `(.L_x_354) ;  /* 0x00000b2000017945 */ /* 0x000fe20003800200 */
[----:B------:R-:W-:Y:S02]  /*0120*/  LOP3.LUT R4, RZ, R2, RZ, 0x33, !PT ;  /* 0x00000002ff047212 */ /* 0x000fe400078e33ff */
[----:B------:R-:W-:Y:S02]  /*0130*/  VIMNMX.U32 R3, PT, PT, R36, UR8, !PT ;  /* 0x0000000824037c48 */ /* 0x000fe4000ffe0000 */
[----:B------:R-:W-:Y:S02]  /*0140*/  MOV R43, RZ ;  /* 0x000000ff002b7202 */ /* 0x000fe40000000f00 */
[----:B------:R-:W-:-:S04]  /*0150*/  IADD3 R3, PT, PT, R3, R4, RZ ;  /* 0x0000000403037210 */ /* 0x000fc80007ffe0ff */
[C---:B------:R-:W-:Y:S02]  /*0160*/  ISETP.GE.U32.AND P1, PT, R3.reuse, 0x1e0, PT ;  /* 0x000001e00300780c */ /* 0x040fe40003f26070 */
[----:B------:R-:W-:Y:S02]  /*0170*/  LEA.HI R54, R3, 0x1, RZ, 0x1b ;  /* 0x0000000103367811 */ /* 0x000fe400078fd8ff */
[----:B------:R-:W-:Y:S02]  /*0180*/  MOV R3, RZ ;  /* 0x000000ff00037202 */ /* 0x000fe40000000f00 */
[----:B------:R-:W-:-:S07]  /*0190*/  LOP3.LUT P0, R56, R54, 0xf, RZ, 0xc0, !PT ;  /* 0x0000000f36387812 */ /* 0x000fce000780c0ff */
[----:B------:R-:W-:Y:S06]  /*01a0*/  @!P1 BRA `(.L_x_355) ;  /* 0x0000000800a09947 */ /* 0x000fec0003800000 */
[----:B------:R-:W0:Y:S01]  /*01b0*/  LDC R55, c[0x0][0x388] ;  /* 0x0000e200ff377b82 */ /* 0x000e220000000800 */
[C---:B------:R-:W-:Y:S01]  /*01c0*/  LOP3.LUT R5, R2.reuse, 0x120, RZ, 0xfc, !PT ;  /* 0x0000012002057812 */ /* 0x040fe200078efcff */
[----:B------:R-:W-:Y:S01]  /*01d0*/  HFMA2 R43, -RZ, RZ, 0, 0 ;  /* 0x00000000ff2b7431 */ /* 0x000fe200000001ff */
[C---:B------:R-:W-:Y:S02]  /*01e0*/  LOP3.LUT R7, R2.reuse, 0x140, RZ, 0xfc, !PT ;  /* 0x0000014002077812 */ /* 0x040fe400078efcff */
[C---:B------:R-:W-:Y:S02]  /*01f0*/  LOP3.LUT R4, R2.reuse, 0x100, RZ, 0xfc, !PT ;  /* 0x0000010002047812 */ /* 0x040fe400078efcff */
[C---:B------:R-:W-:Y:S02]  /*0200*/  LOP3.LUT R9, R2.reuse, 0x160, RZ, 0xfc, !PT ;  /* 0x0000016002097812 */ /* 0x040fe400078efcff */
[C---:B------:R-:W-:Y:S02]  /*0210*/  LOP3.LUT R11, R2.reuse, 0x180, RZ, 0xfc, !PT ;  /* 0x00000180020b7812 */ /* 0x040fe400078efcff */
[----:B------:R-:W-:-:S02]  /*0220*/  LOP3.LUT R12, R2, 0x1a0, RZ, 0xfc, !PT ;  /* 0x000001a0020c7812 */ /* 0x000fc400078efcff */
[C---:B------:R-:W-:Y:S02]  /*0230*/  LOP3.LUT R13, R2.reuse, 0x1c0, RZ, 0xfc, !PT ;  /* 0x000001c0020d7812 */ /* 0x040fe400078efcff */
[C---:B------:R-:W-:Y:S02]  /*0240*/  LOP3.LUT R15, R2.reuse, 0x1e0, RZ, 0xfc, !PT ;  /* 0x000001e0020f7812 */ /* 0x040fe400078efcff */
[C---:B------:R-:W-:Y:S02]  /*0250*/  LOP3.LUT R16, R2.reuse, 0x80, RZ, 0xfc, !PT ;  /* 0x0000008002107812 */ /* 0x040fe400078efcff */
[C---:B------:R-:W-:Y:S02]  /*0260*/  LOP3.LUT R17, R2.reuse, 0xa0, RZ, 0xfc, !PT ;  /* 0x000000a002117812 */ /* 0x040fe400078efcff */
[C---:B------:R-:W-:Y:S02]  /*0270*/  LOP3.LUT R19, R2.reuse, 0xc0, RZ, 0xfc, !PT ;  /* 0x000000c002137812 */ /* 0x040fe400078efcff */
[C---:B------:R-:W-:Y:S01]  /*0280*/  LOP3.LUT R21, R2.reuse, 0xe0, RZ, 0xfc, !PT ;  /* 0x000000e002157812 */ /* 0x040fe200078efcff */
[-CC-:B0-----:R-:W-:Y:S01]  /*0290*/  IMAD R6, R5, R55.reuse, R0.reuse ;  /* 0x0000003705067224 */ /* 0x181fe200078e0200 */
[C---:B------:R-:W-:Y:S01]  /*02a0*/  LOP3.LUT R23, R2.reuse, 0x40, RZ, 0xfc, !PT ;  /* 0x0000004002177812 */ /* 0x040fe200078efcff */
[-CC-:B------:R-:W-:Y:S01]  /*02b0*/  IMAD R8, R7, R55.reuse, R0.reuse ;  /* 0x0000003707087224 */ /* 0x180fe200078e0200 */
[----:B------:R-:W-:Y:S01]  /*02c0*/  LOP3.LUT R25, R2, 0x60, RZ, 0xfc, !PT ;  /* 0x0000006002197812 */ /* 0x000fe200078efcff */
[-CC-:B------:R-:W-:Y:S01]  /*02d0*/  IMAD R36, R36, R55.reuse, R0.reuse ;  /* 0x0000003724247224 */ /* 0x180fe200078e0200 */
[----:B------:R-:W-:Y:S01]  /*02e0*/  LOP3.LUT R27, R54, 0xffffff0, RZ, 0xc0, !PT ;  /* 0x0ffffff0361b7812 */ /* 0x000fe200078ec0ff */
[-CC-:B------:R-:W-:Y:S01]  /*02f0*/  IMAD R4, R4, R55.reuse, R0.reuse ;  /* 0x0000003704047224 */ /* 0x180fe200078e0200 */
[----:B------:R-:W-:Y:S01]  /*0300*/  IADD3 R5, PT, PT, R57, R6, RZ ;  /* 0x0000000639057210 */ /* 0x000fe20007ffe0ff */
[-CC-:B------:R-:W-:Y:S01]  /*0310*/  IMAD R10, R9, R55.reuse, R0.reuse ;  /* 0x00000037090a7224 */ /* 0x180fe200078e0200 */
[----:B------:R-:W-:Y:S01]  /*0320*/  IADD3 R6, PT, PT, R57, R8, RZ ;  /* 0x0000000839067210 */ /* 0x000fe20007ffe0ff */
[----:B------:R-:W-:-:S02]  /*0330*/  IMAD R14, R11, R55, R0 ;  /* 0x000000370b0e7224 */ /* 0x000fc400078e0200 */
[-CC-:B------:R-:W-:Y:S01]  /*0340*/  IMAD R18, R12, R55.reuse, R0.reuse ;  /* 0x000000370c127224 */ /* 0x180fe200078e0200 */
[----:B------:R-:W-:Y:S01]  /*0350*/  IADD3 R7, PT, PT, R57, R10, RZ ;  /* 0x0000000a39077210 */ /* 0x000fe20007ffe0ff */
[-CC-:B------:R-:W-:Y:S01]  /*0360*/  IMAD R20, R13, R55.reuse, R0.reuse ;  /* 0x000000370d147224 */ /* 0x180fe200078e0200 */
[----:B------:R-:W-:Y:S01]  /*0370*/  IADD3 R8, PT, PT, R57, R14, RZ ;  /* 0x0000000e39087210 */ /* 0x000fe20007ffe0ff */
[-CC-:B------:R-:W-:Y:S01]  /*0380*/  IMAD R22, R15, R55.reuse, R0.reuse ;  /* 0x000000370f167224 */ /* 0x180fe200078e0200 */
[C---:B------:R-:W-:Y:S01]  /*0390*/  IADD3 R9, PT, PT, R57.reuse, R18, RZ ;  /* 0x0000001239097210 */ /* 0x040fe20007ffe0ff */
[-CC-:B------:R-:W-:Y:S01]  /*03a0*/  IMAD R24, R16, R55.reuse, R0.reuse ;  /* 0x0000003710187224 */ /* 0x180fe200078e0200 */
[----:B------:R-:W-:Y:S01]  /*03b0*/  IADD3 R16, PT, PT, R57, R4, RZ ;  /* 0x0000000439107210 */ /* 0x000fe20007ffe0ff */
[-CC-:B------:R-:W-:Y:S01]  /*03c0*/  IMAD R26, R17, R55.reuse, R0.reuse ;  /* 0x00000037111a7224 */ /* 0x180fe200078e0200 */
[----:B------:R-:W-:Y:S01]  /*03d0*/  IADD3 R12, PT, PT, R57, R36, RZ ;  /* 0x00000024390c7210 */ /* 0x000fe20007ffe0ff */
[-CC-:B------:R-:W-:Y:S01]  /*03e0*/  IMAD R28, R19, R55.reuse, R0.reuse ;  /* 0x00000037131c7224 */ /* 0x180fe200078e0200 */
[----:B------:R-:W-:Y:S01]  /*03f0*/  IADD3 R19, PT, PT, -R27, RZ, RZ ;  /* 0x000000ff1b137210 */ /* 0x000fe20007ffe1ff */
[-CC-:B------:R-:W-:Y:S01]  /*0400*/  IMAD R30, R21, R55.reuse, R0.reuse ;  /* 0x00000037151e7224 */ /* 0x180fe200078e0200 */
[----:B------:R-:W-:Y:S01]  /*0410*/  IADD3 R10, PT, PT, R57, R20, RZ ;  /* 0x00000014390a7210 */ /* 0x000fe20007ffe0ff */
[-CC-:B------:R-:W-:Y:S01]  /*0420*/  IMAD R32, R23, R55.reuse, R0.reuse ;  /* 0x0000003717207224 */ /* 0x180fe200078e0200 */
[----:B------:R-:W-:Y:S01]  /*0430*/  IADD3 R11, PT, PT, R57, R22, RZ ;  /* 0x00000016390b7210 */ /* 0x000fe20007ffe0ff */
[-CC-:B------:R-:W-:Y:S01]  /*0440*/  IMAD R34, R25, R55.reuse, R0.reuse ;  /* 0x0000003719227224 */ /* 0x180fe200078e0200 */
[C---:B------:R-:W-:Y:S01]  /*0450*/  IADD3 R18, PT, PT, R57.reuse, R24, RZ ;  /* 0x0000001839127210 */ /* 0x040fe20007ffe0ff */
[----:B------:R-:W-:Y:S01]  /*0460*/  IMAD R0, R2, R55, R0 ;  /* 0x0000003702007224 */ /* 0x000fe200078e0200 */
[----:B------:R-:W-:-:S02]  /*0470*/  IADD3 R13, PT, PT, R57, R26, RZ ;  /* 0x0000001a390d7210 */ /* 0x000fc40007ffe0ff */
[C---:B------:R-:W-:Y:S02]  /*0480*/  IADD3 R14, PT, PT, R57.reuse, R28, RZ ;  /* 0x0000001c390e7210 */ /* 0x040fe40007ffe0ff */
[C---:B------:R-:W-:Y:S02]  /*0490*/  IADD3 R15, PT, PT, R57.reuse, R30, RZ ;  /* 0x0000001e390f7210 */ /* 0x040fe40007ffe0ff */
[C---:B------:R-:W-:Y:S02]  /*04a0*/  IADD3 R4, PT, PT, R57.reuse, R32, RZ ;  /* 0x0000002039047210 */ /* 0x040fe40007ffe0ff */
[C---:B------:R-:W-:Y:S02]  /*04b0*/  IADD3 R17, PT, PT, R57.reuse, R34, RZ ;  /* 0x0000002239117210 */ /* 0x040fe40007ffe0ff */
[----:B------:R-:W-:-:S07]  /*04c0*/  IADD3 R0, PT, PT, R57, R0, RZ ;  /* 0x0000000039007210 */ /* 0x000fce0007ffe0ff */
.L_x_356:
        /* <DEDUP_REMOVED lines=118> */
.L_x_355:
[----:B------:R-:W-:Y:S05]  /*0c30*/  BSYNC.RECONVERGENT B1 ;  /* 0x0000000000017941 */ /* 0x000fea0003800200 */
.L_x_354:
        /* <DEDUP_REMOVED lines=9> */
[----:B------:R-:W0:Y:S08]  /*0cd0*/  LDC R32, c[0x0][0x388] ;  /* 0x0000e200ff207b82 */ /* 0x000e300000000800 */
[----:B------:R-:W1:Y:S08]  /*0ce0*/  LDC.64 R6, c[0x0][0x448] ;  /* 0x00011200ff067b82 */ /* 0x000e700000000a00 */
[----:B------:R-:W2:Y:S01]  /*0cf0*/  LDC.64 R8, c[0x0][0x440] ;  /* 0x00011000ff087b82 */ /* 0x000ea20000000a00 */
[----:B0-----:R-:W-:-:S05]  /*0d00*/  IMAD R13, R2, R32, R11 ;  /* 0x00000020020d7224 */ /* 0x001fca00078e020b */
[CC--:B------:R-:W-:Y:S02]  /*0d10*/  LEA R21, R32.reuse, R13.reuse, 0x5 ;  /* 0x0000000d20157211 */ /* 0x0c0fe400078e28ff */
[CC--:B------:R-:W-:Y:S01]  /*0d20*/  LEA R23, R32.reuse, R13.reuse, 0x6 ;  /* 0x0000000d20177211 */ /* 0x0c0fe200078e30ff */
[----:B-1----:R-:W-:Y:S01]  /*0d30*/  IMAD.WIDE.U32 R14, R13, 0x4, R6 ;  /* 0x000000040d0e7825 */ /* 0x002fe200078e0006 */
[----:B------:R-:W-:-:S03]  /*0d40*/  LEA R29, R32, R13, 0x7 ;  /* 0x0000000d201d7211 */ /* 0x000fc600078e38ff */
[--C-:B--2---:R-:W-:Y:S02]  /*0d50*/  IMAD.WIDE.U32 R16, R13, 0x4, R8.reuse ;  /* 0x000000040d107825 */ /* 0x104fe400078e0008 */
[----:B------:R0:W2:Y:S02]  /*0d60*/  LDG.E R14, desc[UR6][R14.64] ;  /* 0x000000060e0e7981 */ /* 0x0000a4000c1e1900 */
[C---:B------:R-:W-:Y:S02]  /*0d70*/  IMAD.WIDE.U32 R18, R21.reuse, 0x4, R8 ;  /* 0x0000000415127825 */ /* 0x040fe400078e0008 */
[----:B------:R1:W3:Y:S01]  /*0d80*/  LDG.E R0, desc[UR6][R16.64] ;  /* 0x0000000610007981 */ /* 0x0002e2000c1e1900 */
[----:B------:R-:W-:Y:S01]  /*0d90*/  LEA R27, R32, R23, 0x5 ;  /* 0x00000017201b7211 */ /* 0x000fe200078e28ff */
[----:B------:R-:W-:Y:S02]  /*0da0*/  IMAD.WIDE.U32 R20, R21, 0x4, R6 ;  /* 0x0000000415147825 */ /* 0x000fe400078e0006 */
[----:B------:R4:W5:Y:S02]  /*0db0*/  LDG.E R4, desc[UR6][R18.64] ;  /* 0x0000000612047981 */ /* 0x000964000c1e1900 */
[----:B------:R-:W-:-:S02]  /*0dc0*/  IMAD.WIDE.U32 R12, R23, 0x4, R8 ;  /* 0x00000004170c7825 */ /* 0x000fc400078e0008 */
[----:B------:R-:W5:Y:S02]  /*0dd0*/  LDG.E R31, desc[UR6][R20.64] ;  /* 0x00000006141f7981 */ /* 0x000f64000c1e1900 */
[----:B------:R-:W-:Y:S01]  /*0de0*/  IMAD.WIDE.U32 R22, R23, 0x4, R6 ;  /* 0x0000000417167825 */ /* 0x000fe200078e0006 */
[----:B0-----:R-:W-:Y:S01]  /*0df0*/  LEA R15, R32, R29, 0x5 ;  /* 0x0000001d200f7211 */ /* 0x001fe200078e28ff */
[----:B------:R0:W5:Y:S02]  /*0e00*/  LDG.E R12, desc[UR6][R12.64] ;  /* 0x000000060c0c7981 */ /* 0x000164000c1e1900 */
[C---:B-1----:R-:W-:Y:S02]  /*0e10*/  IMAD.WIDE.U32 R16, R27.reuse, 0x4, R8 ;  /* 0x000000041b107825 */ /* 0x042fe400078e0008 */
[----:B------:R1:W5:Y:S02]  /*0e20*/  LDG.E R33, desc[UR6][R22.64] ;  /* 0x0000000616217981 */ /* 0x000364000c1e1900 */
[----:B----4-:R-:W-:-:S02]  /*0e30*/  IMAD.WIDE.U32 R18, R27, 0x4, R6 ;  /* 0x000000041b127825 */ /* 0x010fc400078e0006 */
[----:B------:R-:W4:Y:S02]  /*0e40*/  LDG.E R17, desc[UR6][R16.64] ;  /* 0x0000000610117981 */ /* 0x000f24000c1e1900 */
[C---:B------:R-:W-:Y:S01]  /*0e50*/  IMAD.WIDE.U32 R26, R29.reuse, 0x4, R6 ;  /* 0x000000041d1a7825 */ /* 0x040fe200078e0006 */
[----:B0-----:R-:W-:Y:S01]  /*0e60*/  LEA R13, R32, R29, 0x6 ;  /* 0x0000001d200d7211 */ /* 0x001fe200078e30ff */
[----:B------:R-:W4:Y:S02]  /*0e70*/  LDG.E R19, desc[UR6][R18.64] ;  /* 0x0000000612137981 */ /* 0x000f24000c1e1900 */
[--C-:B------:R-:W-:Y:S02]  /*0e80*/  IMAD.WIDE.U32 R24, R29, 0x4, R8.reuse ;  /* 0x000000041d187825 */ /* 0x100fe400078e0008 */
[----:B------:R-:W4:Y:S02]  /*0e90*/  LDG.E R27, desc[UR6][R26.64] ;  /* 0x000000061a1b7981 */ /* 0x000f24000c1e1900 */
[----:B------:R-:W-:-:S02]  /*0ea0*/  IMAD.WIDE.U32 R28, R15, 0x4, R8 ;  /* 0x000000040f1c7825 */ /* 0x000fc400078e0008 */
[----:B------:R0:W4:Y:S02]  /*0eb0*/  LDG.E R10, desc[UR6][R24.64] ;  /* 0x00000006180a7981 */ /* 0x000124000c1e1900 */
[--C-:B------:R-:W-:Y:S01]  /*0ec0*/  IMAD.WIDE.U32 R20, R15, 0x4, R6.reuse ;  /* 0x000000040f147825 */ /* 0x100fe200078e0006 */
[----:B------:R-:W-:Y:S01]  /*0ed0*/  LEA R15, R32, R13, 0x5 ;  /* 0x0000000d200f7211 */ /* 0x000fe200078e28ff */
[----:B------:R-:W4:Y:S02]  /*0ee0*/  LDG.E R29, desc[UR6][R28.64] ;  /* 0x000000061c1d7981 */ /* 0x000f24000c1e1900 */
[C---:B-1----:R-:W-:Y:S02]  /*0ef0*/  IMAD.WIDE.U32 R22, R13.reuse, 0x4, R6 ;  /* 0x000000040d167825 */ /* 0x042fe400078e0006 */
[----:B------:R-:W4:Y:S02]  /*0f00*/  LDG.E R21, desc[UR6][R20.64] ;  /* 0x0000000614157981 */ /* 0x000f24000c1e1900 */
[----:B0-----:R-:W-:-:S02]  /*0f10*/  IMAD.WIDE.U32 R24, R13, 0x4, R8 ;  /* 0x000000040d187825 */ /* 0x001fc400078e0008 */
[----:B------:R-:W4:Y:S02]  /*0f20*/  LDG.E R23, desc[UR6][R22.64] ;  /* 0x0000000616177981 */ /* 0x000f24000c1e1900 */
[C---:B------:R-:W-:Y:S02]  /*0f30*/  IMAD.WIDE.U32 R8, R15.reuse, 0x4, R8 ;  /* 0x000000040f087825 */ /* 0x040fe400078e0008 */
[----:B------:R-:W4:Y:S02]  /*0f40*/  LDG.E R25, desc[UR6][R24.64] ;  /* 0x0000000618197981 */ /* 0x000f24000c1e1900 */
[----:B------:R-:W-:Y:S02]  /*0f50*/  IMAD.WIDE.U32 R6, R15, 0x4, R6 ;  /* 0x000000040f067825 */ /* 0x000fe400078e0006 */
[----:B------:R-:W4:Y:S04]  /*0f60*/  LDG.E R9, desc[UR6][R8.64] ;  /* 0x0000000608097981 */ /* 0x000f28000c1e1900 */
[----:B------:R-:W4:Y:S01]  /*0f70*/  LDG.E R7, desc[UR6][R6.64] ;  /* 0x0000000606077981 */ /* 0x000f22000c1e1900 */
[----:B------:R-:W-:Y:S01]  /*0f80*/  IADD3 R2, PT, PT, R2, 0x100, RZ ;  /* 0x0000010002027810 */ /* 0x000fe20007ffe0ff */
[----:B--2---:R-:W-:Y:S01]  /*0f90*/  FADD.FTZ R14, R3, R14 ;  /* 0x0000000e030e7221 */ /* 0x004fe20000010000 */
[----:B---3--:R-:W-:-:S04]  /*0fa0*/  FADD.FTZ R43, R43, R0 ;  /* 0x000000002b2b7221 */ /* 0x008fc80000010000 */
[----:B-----5:R-:W-:Y:S01]  /*0fb0*/  FADD.FTZ R43, R43, R4 ;  /* 0x000000042b2b7221 */ /* 0x020fe20000010000 */
[----:B------:R-:W-:-:S03]  /*0fc0*/  FADD.FTZ R14, R14, R31 ;  /* 0x0000001f0e0e7221 */ /* 0x000fc60000010000 */
[----:B------:R-:W-:Y:S01]  /*0fd0*/  FADD.FTZ R12, R43, R12 ;  /* 0x0000000c2b0c7221 */ /* 0x000fe20000010000 */
[----:B------:R-:W-:-:S03]  /*0fe0*/  FADD.FTZ R14, R14, R33 ;  /* 0x000000210e0e7221 */ /* 0x000fc60000010000 */
[----:B----4-:R-:W-:Y:S01]  /*0ff0*/  FADD.FTZ R17, R12, R17 ;  /* 0x000000110c117221 */ /* 0x010fe20000010000 */
[----:B------:R-:W-:-:S04]  /*1000*/  FADD.FTZ R14, R14, R19 ;  /* 0x000000130e0e7221 */ /* 0x000fc80000010000 */
[----:B------:R-:W-:Y:S01]  /*1010*/  FADD.FTZ R14, R14, R27 ;  /* 0x0000001b0e0e7221 */ /* 0x000fe20000010000 */
[----:B------:R-:W-:-:S04]  /*1020*/  FADD.FTZ R10, R17, R10 ;  /* 0x0000000a110a7221 */ /* 0x000fc80000010000 */
[----:B------:R-:W-:Y:S01]  /*1030*/  FADD.FTZ R10, R10, R29 ;  /* 0x0000001d0a0a7221 */ /* 0x000fe20000010000 */
[----:B------:R-:W-:-:S04]  /*1040*/  FADD.FTZ R14, R14, R21 ;  /* 0x000000150e0e7221 */ /* 0x000fc80000010000 */
[----:B------:R-:W-:Y:S01]  /*1050*/  FADD.FTZ R14, R14, R23 ;  /* 0x000000170e0e7221 */ /* 0x000fe20000010000 */
[----:B------:R-:W-:-:S04]  /*1060*/  FADD.FTZ R10, R10, R25 ;  /* 0x000000190a0a7221 */ /* 0x000fc80000010000 */
[----:B------:R-:W-:Y:S01]  /*1070*/  FADD.FTZ R43, R10, R9 ;  /* 0x000000090a2b7221 */ /* 0x000fe20000010000 */
[----:B------:R-:W-:-:S07]  /*1080*/  FADD.FTZ R3, R14, R7 ;  /* 0x000000070e037221 */ /* 0x000fce0000010000 */
.L_x_358:
[----:B------:R-:W-:Y:S05]  /*1090*/  BSYNC.RECONVERGENT B1 ;  /* 0x0000000000017941 */ /* 0x000fea0003800200 */
.L_x_357:
[----:B------:R-:W-:Y:S05]  /*10a0*/  @!P1 BRA `(.L_x_353) ;  /* 0x0000000000dc9947 */ /* 0x000fea0003800000 */
[----:B------:R-:W-:Y:S01]  /*10b0*/  ISETP.GE.U32.AND P0, PT, R30, 0x4, PT ;  /* 0x000000041e00780c */ /* 0x000fe20003f06070 */
[----:B------:R-:W-:Y:S01]  /*10c0*/  BSSY.RECONVERGENT B1, `(.L_x_359) ;  /* 0x0000024000017945 */ /* 0x000fe20003800200 */
[----:B------:R-:W-:-:S04]  /*10d0*/  LOP3.LUT R0, R54, 0x3, RZ, 0xc0, !PT ;  /* 0x0000000336007812 */ /* 0x000fc800078ec0ff */
[----:B------:R-:W-:-:S07]  /*10e0*/  ISETP.NE.AND P1, PT, R0, RZ, PT ;  /* 0x000000ff0000720c */ /* 0x000fce0003f25270 */
[----:B------:R-:W-:Y:S06]  /*10f0*/  @!P0 BRA `(.L_x_360) ;  /* 0x0000000000808947 */ /* 0x000fec0003800000 */
[----:B------:R-:W0:Y:S08]  /*1100*/  LDC R4, c[0x0][0x388] ;  /* 0x0000e200ff047b82 */ /* 0x000e300000000800 */
[----:B------:R-:W1:Y:S08]  /*1110*/  LDC.64 R6, c[0x0][0x440] ;  /* 0x00011000ff067b82 */ /* 0x000e700000000a00 */
[----:B------:R-:W2:Y:S01]  /*1120*/  LDC.64 R12, c[0x0][0x448] ;  /* 0x00011200ff0c7b82 */ /* 0x000ea20000000a00 */
[----:B0-----:R-:W-:-:S05]  /*1130*/  IMAD R15, R2, R4, R11 ;  /* 0x00000004020f7224 */ /* 0x001fca00078e020b */
[CC--:B------:R-:W-:Y:S01]  /*1140*/  LEA R17, R4.reuse, R15.reuse, 0x5 ;  /* 0x0000000f04117211 */ /* 0x0c0fe200078e28ff */
[----:B-1----:R-:W-:Y:S01]  /*1150*/  IMAD.WIDE.U32 R8, R15, 0x4, R6 ;  /* 0x000000040f087825 */ /* 0x002fe200078e0006 */
[----:B------:R-:W-:-:S03]  /*1160*/  LEA R21, R4, R15, 0x6 ;  /* 0x0000000f04157211 */ /* 0x000fc600078e30ff */
[----:B--2---:R-:W-:Y:S02]  /*1170*/  IMAD.WIDE.U32 R10, R15, 0x4, R12 ;  /* 0x000000040f0a7825 */ /* 0x004fe400078e000c */
[----:B------:R-:W2:Y:S02]  /*1180*/  LDG.E R8, desc[UR6][R8.64] ;  /* 0x0000000608087981 */ /* 0x000ea4000c1e1900 */
[C---:B------:R-:W-:Y:S01]  /*1190*/  IMAD.WIDE.U32 R14, R17.reuse, 0x4, R6 ;  /* 0x00000004110e7825 */ /* 0x040fe200078e0006 */
[----:B------:R-:W-:Y:S01]  /*11a0*/  LEA R23, R4, R21, 0x5 ;  /* 0x0000001504177211 */ /* 0x000fe200078e28ff */
        /* <DEDUP_REMOVED lines=21> */
.L_x_360:
[----:B------:R-:W-:Y:S05]  /*1300*/  BSYNC.RECONVERGENT B1 ;  /* 0x0000000000017941 */ /* 0x000fea0003800200 */
.L_x_359:
[----:B------:R-:W-:Y:S05]  /*1310*/  @!P1 BRA `(.L_x_353) ;  /* 0x0000000000409947 */ /* 0x000fea0003800000 */
[----:B------:R-:W0:Y:S01]  /*1320*/  LDC R12, c[0x0][0x388] ;  /* 0x0000e200ff0c7b82 */ /* 0x000e220000000800 */
[----:B------:R-:W-:-:S07]  /*1330*/  IADD3 R0, PT, PT, -R0, RZ, RZ ;  /* 0x000000ff00007210 */ /* 0x000fce0007ffe1ff */
[----:B------:R-:W1:Y:S08]  /*1340*/  LDC.64 R8, c[0x0][0x440] ;  /* 0x00011000ff087b82 */ /* 0x000e700000000a00 */
[----:B------:R-:W2:Y:S01]  /*1350*/  LDC.64 R10, c[0x0][0x448] ;  /* 0x00011200ff0a7b82 */ /* 0x000ea20000000a00 */
[----:B0-----:R-:W-:-:S05]  /*1360*/  IMAD R2, R2, R12, R5 ;  /* 0x0000000c02027224 */ /* 0x001fca00078e0205 */
[----:B------:R-:W-:-:S07]  /*1370*/  IADD3 R13, PT, PT, R57, R2, RZ ;  /* 0x00000002390d7210 */ /* 0x000fce0007ffe0ff */
.L_x_361:
[----:B-1----:R-:W-:-:S04]  /*1380*/  IMAD.WIDE.U32 R4, R13, 0x4, R8 ;  /* 0x000000040d047825 */ /* 0x002fc800078e0008 */
[----:B--2---:R-:W-:Y:S02]  /*1390*/  IMAD.WIDE.U32 R6, R13, 0x4, R10 ;  /* 0x000000040d067825 */ /* 0x004fe400078e000a */
        /* <DEDUP_REMOVED lines=8> */
.L_x_353:
[----:B------:R-:W-:Y:S05]  /*1420*/  BSYNC.RECONVERGENT B0 ;  /* 0x0000000000007941 */ /* 0x000fea0003800200 */
.L_x_352:
[----:B------:R-:W0:Y:S01]  /*1430*/  S2R R5, SR_TID.X ;  /* 0x0000000000057919 */ /* 0x000e220000002100 */
[----:B------:R-:W1:Y:S01]  /*1440*/  S2UR UR5, SR_CgaCtaId ;  /* 0x00000000000579c3 */ /* 0x000e620000008800 */
[----:B------:R-:W-:Y:S01]  /*1450*/  UMOV UR4, 0x400 ;  /* 0x0000040000047882 */ /* 0x000fe20000000000 */
[C---:B------:R-:W-:Y:S02]  /*1460*/  ISETP.NE.AND P1, PT, R57.reuse, RZ, PT ;  /* 0x000000ff3900720c */ /* 0x040fe40003f25270 */
[----:B------:R-:W-:Y:S01]  /*1470*/  ISETP.GT.U32.AND P0, PT, R57, 0xf, PT ;  /* 0x0000000f3900780c */ /* 0x000fe20003f04070 */
[----:B-1----:R-:W-:Y:S01]  /*1480*/  ULEA UR4, UR5, UR4, 0x18 ;  /* 0x0000000405047291 */ /* 0x002fe2000f8ec0ff */
[----:B0-----:R-:W-:-:S04]  /*1490*/  SHF.R.U32.HI R12, RZ, 0x5, R5 ;  /* 0x00000005ff0c7819 */ /* 0x001fc80000011605 */
[C-C-:B------:R-:W-:Y:S02]  /*14a0*/  LOP3.LUT R0, R12.reuse, 0x1f, R5.reuse, 0x78, !PT ;  /* 0x0000001f0c007812 */ /* 0x140fe400078e7805 */
[----:B------:R-:W-:Y:S02]  /*14b0*/  ISETP.NE.OR P0, PT, R12, 0x1f, P0 ;  /* 0x0000001f0c00780c */ /* 0x000fe40000705670 */
        /* <DEDUP_REMOVED lines=21> */
[----:B-1----:R-:W-:-:S04]  /*1610*/  FADD.FTZ R2, R7, R2 ;  /* 0x0000000207027221 */ /* 0x002fc80000010000 */
[----:B------:R-:W0:Y:S01]  /*1620*/  SHFL.BFLY PT, R5, R10, 0x8, 0x1f ;  /* 0x0d001f000a057f89 */ /* 0x000e2200000e0000 */
[----:B------:R-:W-:-:S03]  /*1630*/  @!P1 LEA R7, R12, UR4, 0x2 ;  /* 0x000000040c079c11 */ /* 0x000fc6000f8e10ff */
[----:B------:R-:W1:Y:S01]  /*1640*/  SHFL.BFLY PT, R3, R2, 0x8, 0x1f ;  /* 0x0d001f0002037f89 */ /* 0x000e6200000e0000 */
        /* <DEDUP_REMOVED lines=10> */
[----:B0-----:R-:W-:Y:S01]  /*16f0*/  LEA R0, R57, UR4, 0x3 ;  /* 0x0000000439007c11 */ /* 0x001fe2000f8e18ff */
[----:B------:R-:W0:Y:S01]  /*1700*/  LDC.64 R2, c[0x0][0x488] ;  /* 0x00012200ff027b82 */ /* 0x000e220000000a00 */
[----:B------:R-:W-:-:S03]  /*1710*/  SHF.L.U32 R58, R58, 0x4, RZ ;  /* 0x000000043a3a7819 */ /* 0x000fc600000006ff */
[----:B------:R-:W1:Y:S01]  /*1720*/  LDS.64 R6, [R0+0x2000] ;  /* 0x0020000000067984 */ /* 0x000e620000000a00 */
[----:B------:R-:W-:-:S03]  /*1730*/  LOP3.LUT R58, R58, 0x7ffffff0, RZ, 0xc0, !PT ;  /* 0x7ffffff03a3a7812 */ /* 0x000fc600078ec0ff */
[----:B------:R-:W2:Y:S01]  /*1740*/  LDS.64 R8, [R0+0x2080] ;  /* 0x0020800000087984 */ /* 0x000ea20000000a00 */
[----:B------:R-:W3:Y:S01]  /*1750*/  LDC.64 R4, c[0x0][0x480] ;  /* 0x00012000ff047b82 */ /* 0x000ee20000000a00 */
[----:B------:R-:W-:-:S05]  /*1760*/  IADD3 R57, PT, PT, R57, R58, RZ ;  /* 0x0000003a39397210 */ /* 0x000fca0007ffe0ff */
[----:B0-----:R-:W-:-:S04]  /*1770*/  IMAD.WIDE.U32 R2, R57, 0x4, R2 ;  /* 0x0000000439027825 */ /* 0x001fc800078e0002 */
[----:B---3--:R-:W-:Y:S01]  /*1780*/  IMAD.WIDE.U32 R4, R57, 0x4, R4 ;  /* 0x0000000439047825 */ /* 0x008fe200078e0004 */
[----:B-1----:R-:W-:Y:S02]  /*1790*/  F2FP.BF16.F32.PACK_AB R7, R7, R6 ;  /* 0x000000060707723e */ /* 0x002fe400000010ff */
[----:B--2---:R-:W-:-:S03]  /*17a0*/  F2FP.BF16.F32.PACK_AB R9, R9, R8 ;  /* 0x000000080909723e */ /* 0x004fc600000010ff */
[----:B------:R-:W-:Y:S04]  /*17b0*/  STG.E desc[UR6][R2.64], R7 ;  /* 0x0000000702007986 */ /* 0x000fe8000c101906 */
[----:B------:R-:W-:Y:S01]  /*17c0*/  STG.E desc[UR6][R4.64], R9 ;  /* 0x0000000904007986 */ /* 0x000fe2000c101906 */
[----:B------:R-:W-:Y:S05]  /*17d0*/  EXIT ;  /* 0x000000000000794d */ /* 0x000fea0003800000 */
.L_x_362:
        /* <DEDUP_REMOVED lines=10> */
.L_x_4805:


//--------------------- .text._ZN10layer_norm40ln_parallel_residual_bwd_finalize_kernelINS_22Kernel_traits_finalizeILj8192E13__nv_bfloat16S2_S2_S2_fjLb0ELj1024ELj4ENS_18Kernel_traits_baseILj8192ES2_S2_S2_S2_fjLj1024EEEEELb1EEEvNS_9BwdParamsE --------------------------
	.section	.text._ZN10layer_norm40ln_parallel_residual_bwd_finalize_kernelINS_22Kernel_traits_finalizeILj8192E13__nv_bfloat16S2_S2_S2_fjLb0ELj1024ELj4ENS_18Kernel_traits_baseILj8192ES2_S2_S2_S2_fjLj1024EEEEELb1EEEvNS_9BwdParamsE,"ax",@progbits
	.align	128
        .global         _ZN10layer_norm40ln_parallel_residual_bwd_finalize_kernelINS_22Kernel_traits_finalizeILj8192E13__nv_bfloat16S2_S2_S2_fjLb0ELj1024ELj4ENS_18Kernel_traits_baseILj8192ES2_S2_S2_S2_fjLj1024EEEEELb1EEEvNS_9BwdParamsE
        .type           _ZN10layer_norm40ln_parallel_residual_bwd_finalize_kernelINS_22Kernel_traits_finalizeILj8192E13__nv_bfloat16S2_S2_S2_fjLb0ELj1024ELj4ENS_18Kernel_traits_baseILj8192ES2_S2_S2_S2_fjLj1024EEEEELb1EEEvNS_9BwdParamsE,@function
        .size           _ZN10layer_norm40ln_parallel_residual_bwd_finalize_kernelINS_22Kernel_traits_finalizeILj8192E13__nv_bfloat16S2_S2_S2_fjLb0ELj1024ELj4ENS_18Kernel_traits_baseILj8192ES2_S2_S2_S2_fjLj1024EEEEELb1EEEvNS_9BwdParamsE,(.L_x_4806 - _ZN10layer_norm40ln_parallel_residual_bwd_finalize_kernelINS_22Kernel_traits_finalizeILj8192E13__nv_bfloat16S2_S2_S2_fjLb0ELj1024ELj4ENS_18Kernel_traits_baseILj8192ES2_S2_S2_S2_fjLj1024EEEEELb1EEEvNS_9BwdParamsE)
        .other          _ZN10layer_norm40ln_parallel_residual_bwd_finalize_kernelINS_22Kernel_traits_finalizeILj8192E13__nv_bfloat16S2_S2_S2_fjLb0ELj1024ELj4ENS_18Kernel_traits_baseILj8192ES2_S2_S2_S2_fjLj1024EEEEELb1EEEvNS_9BwdParamsE,@"STO_CUDA_ENTRY STV_DEFAULT"
_ZN10layer_norm40ln_parallel_residual_bwd_finalize_kernelINS_22Kernel_traits_finalizeILj8192E13__nv_bfloat16S2_S2_S2_fjLb0ELj1024ELj4ENS_18Kernel_traits_baseILj8192ES2_S2_S2_S2_fjLj1024EEEEELb1EEEvNS_9BwdParamsE:
.text._ZN10layer_norm40ln_parallel_residual_bwd_finalize_kernelINS_22Kernel_traits_finalizeILj8192E13__nv_bfloat16S2_S2_S2_fjLb0ELj1024ELj4ENS_18Kernel_traits_baseILj8192ES2_S2_S2_S2_fjLj1024EEEEELb1EEEvNS_9BwdParamsE:
        /* <DEDUP_REMOVED lines=12> */
[----:B------:R-:W-:Y:S01]  /*00c0*/  MOV R6, R3 ;  /* 0x0000000300067202 */ /* 0x000fe20000000f00 */
[----:B------:R-:W-:Y:S01]  /*00d0*/  HFMA2 R22, -RZ, RZ, 0, 0 ;  /* 0x00000000ff167431 */ /* 0x000fe200000001ff */
[----:B------:R-:W-:Y:S02]  /*00e0*/  LOP3.LUT R5, R2, 0x1f, RZ, 0xc0, !PT ;  /* 0x0000001f02057812 */ /* 0x000fe400078ec0ff */
[----:B------:R-:W-:Y:S02]  /*00f0*/  MOV R10, RZ ;  /* 0x000000ff000a7202 */ /* 0x000fe40000000f00 */
[----:B------:R-:W-:-:S02]  /*0100*/  MOV R7, RZ ;  /* 0x000000ff00077202 */ /* 0x000fc40000000f00 */
[----:B0-----:R-:W-:-:S13]  /*0110*/  ISETP.GE.U32.AND P0, PT, R6, UR8, PT ;  /* 0x0000000806007c0c */ /* 0x001fda000bf06070 */
[----:B-1----:R-:W-:Y:S05]  /*0120*/  @P0 BRA `(.L_x_364) ;  /* 0x0000001000500947 */ /* 0x002fea0003800000 */
        /* <DEDUP_REMOVED lines=20> */
[----:B------:R-:W-:-:S04]  /*0270*/  LOP3.LUT R8, R8, 0xffffff8, RZ, 0xc0, !PT ;  /* 0x0ffffff808087812 */ /* 0x000fc800078ec0ff */
[----:B------:R-:W-:Y:S01]  /*0280*/  IADD3 R8, PT, PT, -R8, RZ, RZ ;  /* 0x000000ff08087210 */ /* 0x000fe20007ffe1ff */
[-CC-:B0-----:R-:W-:Y:S02]  /*0290*/  IMAD R28, R28, R11.reuse, R4.reuse ;  /* 0x0000000b1c1c7224 */ /* 0x181fe400078e0204 */
[-CC-:B------:R-:W-:Y:S02]  /*02a0*/  IMAD R12, R12, R11.reuse, R4.reuse ;  /* 0x0000000b0c0c7224 */ /* 0x180fe400078e0204 */
[-CC-:B------:R-:W-:Y:S01]  /*02b0*/  IMAD R14, R13, R11.reuse, R4.reuse ;  /* 0x0000000b0d0e7224 */ /* 0x180fe200078e0204 */
[----:B------:R-:W-:Y:S01]  /*02c0*/  IADD3 R23, PT, PT, R5, R28, RZ ;  /* 0x0000001c05177210 */ /* 0x000fe20007ffe0ff */
[-CC-:B------:R-:W-:Y:S01]  /*02d0*/  IMAD R16, R15, R11.reuse, R4.reuse ;  /* 0x0000000b0f107224 */ /* 0x180fe200078e0204 */
[----:B------:R-:W-:Y:S01]  /*02e0*/  IADD3 R27, PT, PT, R5, R12, RZ ;  /* 0x0000000c051b7210 */ /* 0x000fe20007ffe0ff */
        /* <DEDUP_REMOVED lines=9> */
[----:B------:R-:W-:-:S07]  /*0380*/  IADD3 R4, PT, PT, R5, R4, RZ ;  /* 0x0000000405047210 */ /* 0x000fce0007ffe0ff */
.L_x_367:
        /* <DEDUP_REMOVED lines=51> */
[----:B0-----:R-:W-:-:S04]  /*06c0*/  IMAD.WIDE.U32 R14, R23, 0x4, R16 ;  /* 0x00000004170e7825 */ /* 0x001fc800078e0010 */
[----:B-----5:R-:W-:Y:S01]  /*06d0*/  FADD.FTZ R22, R22, R28 ;  /* 0x0000001c16167221 */ /* 0x020fe20000010000 */
[----:B------:R-:W4:Y:S01]  /*06e0*/  LDG.E R26, desc[UR6][R14.64] ;  /* 0x000000060e1a7981 */ /* 0x000f22000c1e1900 */
[----:B------:R-:W-:-:S04]  /*06f0*/  IMAD.WIDE.U32 R28, R12, 0x4, R16 ;  /* 0x000000040c1c7825 */ /* 0x000fc800078e0010 */
[----:B---3--:R-:W-:Y:S02]  /*0700*/  FADD.FTZ R18, R18, R10 ;  /* 0x0000000a12127221 */ /* 0x008fe40000010000 */
[----:B------:R0:W3:Y:S02]  /*0710*/  LDG.E R10, desc[UR6][R28.64] ;  /* 0x000000061c0a7981 */ /* 0x0000e4000c1e1900 */
[----:B0-----:R-:W-:-:S04]  /*0720*/  IMAD.WIDE.U32 R28, R25, 0x4, R16 ;  /* 0x00000004191c7825 */ /* 0x001fc800078e0010 */
[----:B----4-:R-:W-:Y:S02]  /*0730*/  FADD.FTZ R18, R18, R26 ;  /* 0x0000001a12127221 */ /* 0x010fe40000010000 */
[----:B------:R0:W4:Y:S02]  /*0740*/  LDG.E R26, desc[UR6][R28.64] ;  /* 0x000000061c1a7981 */ /* 0x000124000c1e1900 */
[----:B0-----:R-:W-:-:S04]  /*0750*/  IMAD.WIDE.U32 R28, R27, 0x4, R16 ;  /* 0x000000041b1c7825 */ /* 0x001fc800078e0010 */
[----:B---3--:R-:W-:Y:S02]  /*0760*/  FADD.FTZ R10, R18, R10 ;  /* 0x0000000a120a7221 */ /* 0x008fe40000010000 */
[----:B------:R-:W3:Y:S01]  /*0770*/  LDG.E R18, desc[UR6][R28.64] ;  /* 0x000000061c127981 */ /* 0x000ee2000c1e1900 */
[----:B------:R-:W-:-:S04]  /*0780*/  IMAD.WIDE.U32 R14, R13, 0x4, R16 ;  /* 0x000000040d0e7825 */ /* 0x000fc800078e0010 */
[----:B----4-:R-:W-:Y:S02]  /*0790*/  FADD.FTZ R10, R10, R26 ;  /* 0x0000001a0a0a7221 */ /* 0x010fe40000010000 */
[----:B------:R0:W4:Y:S02]  /*07a0*/  LDG.E R26, desc[UR6][R14.64] ;  /* 0x000000060e1a7981 */ /* 0x000124000c1e1900 */
[----:B0-----:R-:W-:-:S04]  /*07b0*/  IMAD.WIDE.U32 R14, R19, 0x4, R16 ;  /* 0x00000004130e7825 */ /* 0x001fc800078e0010 */
[----:B------:R-:W-:-:S04]  /*07c0*/  IMAD.WIDE.U32 R28, R21, 0x4, R16 ;  /* 0x00000004151c7825 */ /* 0x000fc800078e0010 */
[----:B---3--:R-:W-:Y:S02]  /*07d0*/  FADD.FTZ R10, R10, R18 ;  /* 0x000000120a0a7221 */ /* 0x008fe40000010000 */
[----:B------:R0:W3:Y:S02]  /*07e0*/  LDG.E R18, desc[UR6][R14.64] ;  /* 0x000000060e127981 */ /* 0x0000e4000c1e1900 */
[----:B0-----:R-:W0:Y:S02]  /*07f0*/  LDC.64 R14, c[0x0][0x458] ;  /* 0x00011600ff0e7b82 */ /* 0x001e240000000a00 */
[----:B0-----:R-:W-:-:S06]  /*0800*/  IMAD.WIDE.U32 R16, R4, 0x4, R14 ;  /* 0x0000000404107825 */ /* 0x001fcc00078e000e */
[----:B------:R-:W5:Y:S01]  /*0810*/  LDG.E R17, desc[UR6][R16.64] ;  /* 0x0000000610117981 */ /* 0x000f62000c1e1900 */
[----:B----4-:R-:W-:-:S03]  /*0820*/  FADD.FTZ R26, R10, R26 ;  /* 0x0000001a0a1a7221 */ /* 0x010fc60000010000 */
[----:B------:R3:W4:Y:S02]  /*0830*/  LDG.E R10, desc[UR6][R28.64] ;  /* 0x000000061c0a7981 */ /* 0x000724000c1e1900 */
[----:B---3--:R-:W-:Y:S01]  /*0840*/  FADD.FTZ R29, R26, R18 ;  /* 0x000000121a1d7221 */ /* 0x008fe20000010000 */
[----:B-----5:R-:W-:Y:S01]  /*0850*/  FADD.FTZ R20, R17, R20 ;  /* 0x0000001411147221 */ /* 0x020fe20000010000 */
[----:B------:R-:W-:-:S05]  /*0860*/  IMAD.WIDE.U32 R16, R23, 0x4, R14 ;  /* 0x0000000417107825 */ /* 0x000fca00078e000e */
[----:B------:R0:W3:Y:S02]  /*0870*/  LDG.E R18, desc[UR6][R16.64] ;  /* 0x0000000610127981 */ /* 0x0000e4000c1e1900 */
[----:B0-----:R-:W-:-:S04]  /*0880*/  IMAD.WIDE.U32 R16, R12, 0x4, R14 ;  /* 0x000000040c107825 */ /* 0x001fc800078e000e */
[----:B---3--:R-:W-:Y:S02]  /*0890*/  FADD.FTZ R18, R20, R18 ;  /* 0x0000001214127221 */ /* 0x008fe40000010000 */
        /* <DEDUP_REMOVED lines=11> */
[----:B------:R-:W-:-:S06]  /*0950*/  IMAD.WIDE.U32 R14, R21, 0x4, R14 ;  /* 0x00000004150e7825 */ /* 0x000fcc00078e000e */
[----:B------:R-:W5:Y:S01]  /*0960*/  LDG.E R15, desc[UR6][R14.64] ;  /* 0x000000060e0f7981 */ /* 0x000f62000c1e1900 */
[----:B---3--:R-:W-:-:S03]  /*0970*/  FADD.FTZ R18, R18, R20 ;  /* 0x0000001412127221 */ /* 0x008fc60000010000 */
[----:B------:R-:W3:Y:S01]  /*0980*/  LDG.E R20, desc[UR6][R16.64] ;  /* 0x0000000610147981 */ /* 0x000ee2000c1e1900 */
[----:B------:R-:W-:-:S04]  /*0990*/  IADD3 R8, PT, PT, R8, 0x8, RZ ;  /* 0x0000000808087810 */ /* 0x000fc80007ffe0ff */
[----:B------:R-:W-:Y:S01]  /*09a0*/  ISETP.NE.AND P0, PT, R8, RZ, PT ;  /* 0x000000ff0800720c */ /* 0x000fe20003f05270 */
[----:B--2---:R-:W-:Y:S01]  /*09b0*/  FADD.FTZ R22, R22, R24 ;  /* 0x0000001816167221 */ /* 0x004fe20000010000 */
[----:B----4-:R-:W-:Y:S01]  /*09c0*/  FADD.FTZ R10, R29, R10 ;  /* 0x0000000a1d0a7221 */ /* 0x010fe20000010000 */
[----:B------:R-:W-:Y:S02]  /*09d0*/  IADD3 R6, PT, PT, R6, 0x100, RZ ;  /* 0x0000010006067810 */ /* 0x000fe40007ffe0ff */
[C---:B------:R-:W-:Y:S02]  /*09e0*/  LEA R4, R11.reuse, R4, 0x8 ;  /* 0x000000040b047211 */ /* 0x040fe400078e40ff */
[C---:B------:R-:W-:Y:S02]  /*09f0*/  LEA R23, R11.reuse, R23, 0x8 ;  /* 0x000000170b177211 */ /* 0x040fe400078e40ff */
[C---:B------:R-:W-:Y:S02]  /*0a00*/  LEA R12, R11.reuse, R12, 0x8 ;  /* 0x0000000c0b0c7211 */ /* 0x040fe400078e40ff */
[----:B------:R-:W-:-:S02]  /*0a10*/  LEA R25, R11, R25, 0x8 ;  /* 0x000000190b197211 */ /* 0x000fc400078e40ff */
[C---:B------:R-:W-:Y:S02]  /*0a20*/  LEA R27, R11.reuse, R27, 0x8 ;  /* 0x0000001b0b1b7211 */ /* 0x040fe400078e40ff */
[C---:B------:R-:W-:Y:S02]  /*0a30*/  LEA R13, R11.reuse, R13, 0x8 ;  /* 0x0000000d0b0d7211 */ /* 0x040fe400078e40ff */
[C---:B------:R-:W-:Y:S02]  /*0a40*/  LEA R19, R11.reuse, R19, 0x8 ;  /* 0x000000130b137211 */ /* 0x040fe400078e40ff */
[----:B------:R-:W-:Y:S01]  /*0a50*/  LEA R21, R11, R21, 0x8 ;  /* 0x000000150b157211 */ /* 0x000fe200078e40ff */
[----:B---3--:R-:W-:-:S04]  /*0a60*/  FADD.FTZ R20, R18, R20 ;  /* 0x0000001412147221 */ /* 0x008fc80000010000 */
[----:B-----5:R-:W-:Y:S01]  /*0a70*/  FADD.FTZ R20, R20, R15 ;  /* 0x0000000f14147221 */ /* 0x020fe20000010000 */
[----:B------:R-:W-:Y:S06]  /*0a80*/  @P0 BRA `(.L_x_367) ;  /* 0xfffffff800400947 */ /* 0x000fec000383ffff */
.L_x_366:
[----:B------:R-:W-:Y:S05]  /*0a90*/  BSYNC.RECONVERGENT B1 ;  /* 0x0000000000017941 */ /* 0x000fea0003800200 */
.L_x_365:
        /* <DEDUP_REMOVED lines=9> */
[----:B------:R-:W0:Y:S08]  /*0b30*/  LDC R8, c[0x0][0x388] ;  /* 0x0000e200ff087b82 */ /* 0x000e300000000800 */
[----:B------:R-:W1:Y:S08]  /*0b40*/  LDC.64 R12, c[0x0][0x440] ;  /* 0x00011000ff0c7b82 */ /* 0x000e700000000a00 */
[----:B------:R-:W2:Y:S01]  /*0b50*/  LDC.64 R18, c[0x0][0x458] ;  /* 0x00011600ff127b82 */ /* 0x000ea20000000a00 */
[----:B0-----:R-:W-:-:S07]  /*0b60*/  IMAD R21, R6, R8, R11 ;  /* 0x0000000806157224 */ /* 0x001fce00078e020b */
[----:B------:R-:W0:Y:S01]  /*0b70*/  LDC.64 R16, c[0x0][0x450] ;  /* 0x00011400ff107b82 */ /* 0x000e220000000a00 */
[----:B-1----:R-:W-:-:S05]  /*0b80*/  IMAD.WIDE.U32 R14, R21, 0x4, R12 ;  /* 0x00000004150e7825 */ /* 0x002fca00078e000c */
[----:B------:R1:W3:Y:S02]  /*0b90*/  LDG.E R26, desc[UR6][R14.64] ;  /* 0x000000060e1a7981 */ /* 0x0002e4000c1e1900 */
[----:B-1----:R-:W1:Y:S02]  /*0ba0*/  LDC.64 R14, c[0x0][0x448] ;  /* 0x00011200ff0e7b82 */ /* 0x002e640000000a00 */
[----:B-1----:R-:W-:-:S06]  /*0bb0*/  IMAD.WIDE.U32 R28, R21, 0x4, R14 ;  /* 0x00000004151c7825 */ /* 0x002fcc00078e000e */
[----:B------:R-:W4:Y:S01]  /*0bc0*/  LDG.E R29, desc[UR6][R28.64] ;  /* 0x000000061c1d7981 */ /* 0x000f22000c1e1900 */
[----:B0-----:R-:W-:-:S06]  /*0bd0*/  IMAD.WIDE.U32 R24, R21, 0x4, R16 ;  /* 0x0000000415187825 */ /* 0x001fcc00078e0010 */
[----:B------:R-:W5:Y:S01]  /*0be0*/  LDG.E R25, desc[UR6][R24.64] ;  /* 0x0000000618197981 */ /* 0x000f62000c1e1900 */
[----:B---3--:R-:W-:Y:S01]  /*0bf0*/  FADD.FTZ R7, R7, R26 ;  /* 0x0000001a07077221 */ /* 0x008fe20000010000 */
[----:B--2---:R-:W-:-:S06]  /*0c00*/  IMAD.WIDE.U32 R26, R21, 0x4, R18 ;  /* 0x00000004151a7825 */ /* 0x004fcc00078e0012 */
[----:B------:R0:W2:Y:S02]  /*0c10*/  LDG.E R26, desc[UR6][R26.64] ;  /* 0x000000061a1a7981 */ /* 0x0000a4000c1e1900 */
[----:B0-----:R-:W-:Y:S01]  /*0c20*/  LEA R27, R8, R21, 0x5 ;  /* 0x00000015081b7211 */ /* 0x001fe200078e28ff */
[----:B----4-:R-:W-:-:S04]  /*0c30*/  FADD.FTZ R24, R22, R29 ;  /* 0x0000001d16187221 */ /* 0x010fc80000010000 */
[----:B------:R-:W-:-:S04]  /*0c40*/  IMAD.WIDE.U32 R28, R27, 0x4, R14 ;  /* 0x000000041b1c7825 */ /* 0x000fc800078e000e */
[C---:B------:R-:W-:Y:S02]  /*0c50*/  IMAD.WIDE.U32 R22, R27.reuse, 0x4, R12 ;  /* 0x000000041b167825 */ /* 0x040fe400078e000c */
[----:B------:R-:W3:Y:S04]  /*0c60*/  LDG.E R29, desc[UR6][R28.64] ;  /* 0x000000061c1d7981 */ /* 0x000ee8000c1e1900 */
[----:B------:R-:W4:Y:S01]  /*0c70*/  LDG.E R22, desc[UR6][R22.64] ;  /* 0x0000000616167981 */ /* 0x000f22000c1e1900 */
[----:B------:R-:W-:Y:S01]  /*0c80*/  LEA R21, R8, R21, 0x6 ;  /* 0x0000001508157211 */ /* 0x000fe200078e30ff */
[----:B-----5:R-:W-:Y:S01]  /*0c90*/  FADD.FTZ R10, R10, R25 ;  /* 0x000000190a0a7221 */ /* 0x020fe20000010000 */
[----:B--2---:R-:W-:Y:S01]  /*0ca0*/  FADD.FTZ R20, R20, R26 ;  /* 0x0000001a14147221 */ /* 0x004fe20000010000 */
[----:B---3--:R-:W-:Y:S01]  /*0cb0*/  FADD.FTZ R24, R24, R29 ;  /* 0x0000001d18187221 */ /* 0x008fe20000010000 */
[----:B------:R-:W-:-:S04]  /*0cc0*/  IMAD.WIDE.U32 R28, R27, 0x4, R16 ;  /* 0x000000041b1c7825 */ /* 0x000fc800078e0010 */
[----:B------:R-:W-:-:S04]  /*0cd0*/  IMAD.WIDE.U32 R26, R27, 0x4, R18 ;  /* 0x000000041b1a7825 */ /* 0x000fc800078e0012 */
[----:B----4-:R-:W-:Y:S01]  /*0ce0*/  FADD.FTZ R7, R7, R22 ;  /* 0x0000001607077221 */ /* 0x010fe20000010000 */
[----:B------:R-:W2:Y:S04]  /*0cf0*/  LDG.E R25, desc[UR6][R28.64] ;  /* 0x000000061c197981 */ /* 0x000ea8000c1e1900 */
[----:B------:R0:W3:Y:S02]  /*0d00*/  LDG.E R22, desc[UR6][R26.64] ;  /* 0x000000061a167981 */ /* 0x0000e4000c1e1900 */
[----:B0-----:R-:W-:-:S06]  /*0d10*/  IMAD.WIDE.U32 R26, R21, 0x4, R12 ;  /* 0x00000004151a7825 */ /* 0x001fcc00078e000c */
[----:B------:R-:W4:Y:S01]  /*0d20*/  LDG.E R26, desc[UR6][R26.64] ;  /* 0x000000061a1a7981 */ /* 0x000f22000c1e1900 */
[----:B------:R-:W-:-:S04]  /*0d30*/  IMAD.WIDE.U32 R28, R21, 0x4, R14 ;  /* 0x00000004151c7825 */ /* 0x000fc800078e000e */
[----:B--2---:R-:W-:Y:S01]  /*0d40*/  FADD.FTZ R23, R10, R25 ;  /* 0x000000190a177221 */ /* 0x004fe20000010000 */
[----:B------:R-:W-:Y:S01]  /*0d50*/  LEA R25, R8, R21, 0x5 ;  /* 0x0000001508197211 */ /* 0x000fe200078e28ff */
[----:B---3--:R-:W-:-:S04]  /*0d60*/  FADD.FTZ R22, R20, R22 ;  /* 0x0000001614167221 */ /* 0x008fc80000010000 */
[----:B------:R-:W-:-:S04]  /*0d70*/  IMAD.WIDE.U32 R12, R25, 0x4, R12 ;  /* 0x00000004190c7825 */ /* 0x000fc800078e000c */
[----:B------:R-:W-:Y:S02]  /*0d80*/  IMAD.WIDE.U32 R14, R25, 0x4, R14 ;  /* 0x00000004190e7825 */ /* 0x000fe400078e000e */
[----:B------:R-:W2:Y:S04]  /*0d90*/  LDG.E R13, desc[UR6][R12.64] ;  /* 0x000000060c0d7981 */ /* 0x000ea8000c1e1900 */
[----:B------:R-:W3:Y:S01]  /*0da0*/  LDG.E R15, desc[UR6][R14.64] ;  /* 0x000000060e0f7981 */ /* 0x000ee2000c1e1900 */
[----:B----4-:R-:W-:Y:S01]  /*0db0*/  FADD.FTZ R10, R7, R26 ;  /* 0x0000001a070a7221 */ /* 0x010fe20000010000 */
[C---:B------:R-:W-:Y:S02]  /*0dc0*/  IMAD.WIDE.U32 R26, R21.reuse, 0x4, R16 ;  /* 0x00000004151a7825 */ /* 0x040fe400078e0010 */
[----:B------:R-:W4:Y:S02]  /*0dd0*/  LDG.E R7, desc[UR6][R28.64] ;  /* 0x000000061c077981 */ /* 0x000f24000c1e1900 */
[----:B------:R-:W-:-:S02]  /*0de0*/  IMAD.WIDE.U32 R20, R21, 0x4, R18 ;  /* 0x0000000415147825 */ /* 0x000fc400078e0012 */
[----:B------:R-:W5:Y:S02]  /*0df0*/  LDG.E R8, desc[UR6][R26.64] ;  /* 0x000000061a087981 */ /* 0x000f64000c1e1900 */
[C---:B------:R-:W-:Y:S02]  /*0e00*/  IMAD.WIDE.U32 R16, R25.reuse, 0x4, R16 ;  /* 0x0000000419107825 */ /* 0x040fe400078e0010 */
[----:B------:R-:W3:Y:S02]  /*0e10*/  LDG.E R21, desc[UR6][R20.64] ;  /* 0x0000000614157981 */ /* 0x000ee4000c1e1900 */
[----:B------:R-:W-:Y:S02]  /*0e20*/  IMAD.WIDE.U32 R18, R25, 0x4, R18 ;  /* 0x0000000419127825 */ /* 0x000fe400078e0012 */
[----:B------:R-:W3:Y:S04]  /*0e30*/  LDG.E R16, desc[UR6][R16.64] ;  /* 0x0000000610107981 */ /* 0x000ee8000c1e1900 */
[----:B------:R-:W3:Y:S01]  /*0e40*/  LDG.E R19, desc[UR6][R18.64] ;  /* 0x0000000612137981 */ /* 0x000ee2000c1e1900 */
[----:B------:R-:W-:Y:S01]  /*0e50*/  IADD3 R6, PT, PT, R6, 0x80, RZ ;  /* 0x0000008006067810 */ /* 0x000fe20007ffe0ff */
[----:B----4-:R-:W-:Y:S01]  /*0e60*/  FADD.FTZ R24, R24, R7 ;  /* 0x0000000718187221 */ /* 0x010fe20000010000 */
[----:B-----5:R-:W-:Y:S01]  /*0e70*/  FADD.FTZ R23, R23, R8 ;  /* 0x0000000817177221 */ /* 0x020fe20000010000 */
[----:B--2---:R-:W-:Y:S01]  /*0e80*/  FADD.FTZ R7, R10, R13 ;  /* 0x0000000d0a077221 */ /* 0x004fe20000010000 */
[----:B---3--:R-:W-:Y:S01]  /*0e90*/  FADD.FTZ R8, R22, R21 ;  /* 0x0000001516087221 */ /* 0x008fe20000010000 */
[----:B------:R-:W-:Y:S01]  /*0ea0*/  FADD.FTZ R22, R24, R15 ;  /* 0x0000000f18167221 */ /* 0x000fe20000010000 */
[----:B------:R-:W-:-:S02]  /*0eb0*/  FADD.FTZ R10, R23, R16 ;  /* 0x00000010170a7221 */ /* 0x000fc40000010000 */
[----:B------:R-:W-:-:S07]  /*0ec0*/  FADD.FTZ R20, R8, R19 ;  /* 0x0000001308147221 */ /* 0x000fce0000010000 */
.L_x_369:
[----:B------:R-:W-:Y:S05]  /*0ed0*/  BSYNC.RECONVERGENT B1 ;  /* 0x0000000000017941 */ /* 0x000fea0003800200 */
.L_x_368:
[----:B------:R-:W-:Y:S05]  /*0ee0*/  @!P1 BRA `(.L_x_364) ;  /* 0x0000000000e09947 */ /* 0x000fea0003800000 */
[----:B------:R-:W-:Y:S01]  /*0ef0*/  ISETP.NE.AND P1, PT, R4, 0x1, PT ;  /* 0x000000010400780c */ /* 0x000fe20003f25270 */
[----:B------:R-:W-:Y:S01]  /*0f00*/  BSSY.RECONVERGENT B1, `(.L_x_370) ;  /* 0x0000023000017945 */ /* 0x000fe20003800200 */
[----:B------:R-:W-:-:S11]  /*0f10*/  LOP3.LUT P0, RZ, R9, 0x20, RZ, 0xc0, !PT ;  /* 0x0000002009ff7812 */ /* 0x000fd6000780c0ff */
[----:B------:R-:W-:Y:S05]  /*0f20*/  @!P1 BRA `(.L_x_371) ;  /* 0x0000000000809947 */ /* 0x000fea0003800000 */
[----:B------:R-:W0:Y:S08]  /*0f30*/  LDC R8, c[0x0][0x388] ;  /* 0x0000e200ff087b82 */ /* 0x000e300000000800 */
[----:B------:R-:W1:Y:S08]  /*0f40*/  LDC.64 R12, c[0x0][0x440] ;  /* 0x00011000ff0c7b82 */ /* 0x000e700000000a00 */
[----:B------:R-:W2:Y:S08]  /*0f50*/  LDC.64 R14, c[0x0][0x448] ;  /* 0x00011200ff0e7b82 */ /* 0x000eb00000000a00 */
[----:B------:R-:W3:Y:S01]  /*0f60*/  LDC.64 R16, c[0x0][0x450] ;  /* 0x00011400ff107b82 */ /* 0x000ee20000000a00 */
[----:B0-----:R-:W-:-:S07]  /*0f70*/  IMAD R9, R6, R8, R11 ;  /* 0x0000000806097224 */ /* 0x001fce00078e020b */
[----:B------:R-:W0:Y:S01]  /*0f80*/  LDC.64 R18, c[0x0][0x458] ;  /* 0x00011600ff127b82 */ /* 0x000e220000000a00 */
[----:B-1----:R-:W-:Y:S01]  /*0f90*/  IMAD.WIDE.U32 R28, R9, 0x4, R12 ;  /* 0x00000004091c7825 */ /* 0x002fe200078e000c */
[----:B------:R-:W-:-:S04]  /*0fa0*/  LEA R21, R8, R9, 0x5 ;  /* 0x0000000908157211 */ /* 0x000fc800078e28ff */
[----:B------:R-:W4:Y:S01]  /*0fb0*/  LDG.E R4, desc[UR6][R28.64] ;  /* 0x000000061c047981 */ /* 0x000f22000c1e1900 */
[----:B--2---:R-:W-:-:S04]  /*0fc0*/  IMAD.WIDE.U32 R26, R9, 0x4, R14 ;  /* 0x00000004091a7825 */ /* 0x004fc800078e000e */
[----:B---3--:R-:W-:Y:S01]  /*0fd0*/  IMAD.WIDE.U32 R24, R9, 0x4, R16 ;  /* 0x0000000409187825 */ /* 0x008fe200078e0010 */
[----:B------:R-:W2:Y:S03]  /*0fe0*/  LDG.E R23, desc[UR6][R26.64] ;  /* 0x000000061a177981 */ /* 0x000ea6000c1e1900 */
[----:B------:R-:W-:Y:S02]  /*0ff0*/  IMAD.WIDE.U32 R12, R21, 0x4, R12 ;  /* 0x00000004150c7825 */ /* 0x000fe400078e000c */
[----:B------:R-:W3:Y:S02]  /*1000*/  LDG.E R25, desc[UR6][R24.64] ;  /* 0x0000000618197981 */ /* 0x000ee4000c1e1900 */
[----:B0-----:R-:W-:Y:S02]  /*1010*/  IMAD.WIDE.U32 R8, R9, 0x4, R18 ;  /* 0x0000000409087825 */ /* 0x001fe400078e0012 */
[----:B------:R-:W5:Y:S02]  /*1020*/  LDG.E R13, desc[UR6][R12.64] ;  /* 0x000000060c0d7981 */ /* 0x000f64000c1e1900 */
[----:B------:R-:W-:-:S02]  /*1030*/  IMAD.WIDE.U32 R14, R21, 0x4, R14 ;  /* 0x00000004150e7825 */ /* 0x000fc400078e000e */
[----:B------:R-:W5:Y:S02]  /*1040*/  LDG.E R9, desc[UR6][R8.64] ;  /* 0x0000000608097981 */ /* 0x000f64000c1e1900 */
[C---:B------:R-:W-:Y:S02]  /*1050*/  IMAD.WIDE.U32 R16, R21.reuse, 0x4, R16 ;  /* 0x0000000415107825 */ /* 0x040fe400078e0010 */
[----:B------:R-:W5:Y:S02]  /*1060*/  LDG.E R15, desc[UR6][R14.64] ;  /* 0x000000060e0f7981 */ /* 0x000f64000c1e1900 */
[----:B------:R-:W-:Y:S02]  /*1070*/  IMAD.WIDE.U32 R18, R21, 0x4, R18 ;  /* 0x0000000415127825 */ /* 0x000fe400078e0012 */
[----:B------:R-:W5:Y:S04]  /*1080*/  LDG.E R17, desc[UR6][R16.64] ;  /* 0x0000000610117981 */ /* 0x000f68000c1e1900 */
[----:B------:R-:W5:Y:S01]  /*1090*/  LDG.E R19, desc[UR6][R18.64] ;  /* 0x0000000612137981 */ /* 0x000f62000c1e1900 */
[----:B------:R-:W-:Y:S01]  /*10a0*/  IADD3 R6, PT, PT, R6, 0x40, RZ ;  /* 0x0000004006067810 */ /* 0x000fe20007ffe0ff */
[----:B----4-:R-:W-:Y:S01]  /*10b0*/  FADD.FTZ R4, R7, R4 ;  /* 0x0000000407047221 */ /* 0x010fe20000010000 */
[----:B--2---:R-:W-:Y:S01]  /*10c0*/  FADD.FTZ R22, R22, R23 ;  /* 0x0000001716167221 */ /* 0x004fe20000010000 */
[----:B---3--:R-:W-:-:S02]  /*10d0*/  FADD.FTZ R10, R10, R25 ;  /* 0x000000190a0a7221 */ /* 0x008fc40000010000 */
[----:B-----5:R-:W-:Y:S01]  /*10e0*/  FADD.FTZ R7, R4, R13 ;  /* 0x0000000d04077221 */ /* 0x020fe20000010000 */
[----:B------:R-:W-:Y:S01]  /*10f0*/  FADD.FTZ R20, R20, R9 ;  /* 0x0000000914147221 */ /* 0x000fe20000010000 */
[----:B------:R-:W-:Y:S01]  /*1100*/  FADD.FTZ R22, R22, R15 ;  /* 0x0000000f16167221 */ /* 0x000fe20000010000 */
[----:B------:R-:W-:Y:S02]  /*1110*/  FADD.FTZ R10, R10, R17 ;  /* 0x000000110a0a7221 */ /* 0x000fe40000010000 */
[----:B------:R-:W-:-:S07]  /*1120*/  FADD.FTZ R20, R20, R19 ;  /* 0x0000001314147221 */ /* 0x000fce0000010000 */
.L_x_371:
[----:B------:R-:W-:Y:S05]  /*1130*/  BSYNC.RECONVERGENT B1 ;  /* 0x0000000000017941 */ /* 0x000fea0003800200 */
.L_x_370:
[----:B------:R-:W-:Y:S05]  /*1140*/  @P0 BRA `(.L_x_364) ;  /* 0x0000000000480947 */ /* 0x000fea0003800000 */
[----:B------:R-:W0:Y:S01]  /*1150*/  LDC.64 R16, c[0x0][0x440] ;  /* 0x00011000ff107b82 */ /* 0x000e220000000a00 */
[----:B------:R-:W1:Y:S07]  /*1160*/  LDCU UR4, c[0x0][0x388] ;  /* 0x00007100ff0477ac */ /* 0x000e6e0008000800 */
[----:B------:R-:W2:Y:S08]  /*1170*/  LDC.64 R8, c[0x0][0x448] ;  /* 0x00011200ff087b82 */ /* 0x000eb00000000a00 */
[----:B------:R-:W3:Y:S01]  /*1180*/  LDC.64 R12, c[0x0][0x450] ;  /* 0x00011400ff0c7b82 */ /* 0x000ee20000000a00 */
[----:B-1----:R-:W-:-:S07]  /*1190*/  IMAD R11, R6, UR4, R11 ;  /* 0x00000004060b7c24 */ /* 0x002fce000f8e020b */
[----:B------:R-:W1:Y:S01]  /*11a0*/  LDC.64 R14, c[0x0][0x458] ;  /* 0x00011600ff0e7b82 */ /* 0x000e620000000a00 */
[----:B0-----:R-:W-:-:S06]  /*11b0*/  IMAD.WIDE.U32 R16, R11, 0x4, R16 ;  /* 0x000000040b107825 */ /* 0x001fcc00078e0010 */
[----:B------:R-:W4:Y:S01]  /*11c0*/  LDG.E R16, desc[UR6][R16.64] ;  /* 0x0000000610107981 */ /* 0x000f22000c1e1900 */
[----:B--2---:R-:W-:-:S06]  /*11d0*/  IMAD.WIDE.U32 R8, R11, 0x4, R8 ;  /* 0x000000040b087825 */ /* 0x004fcc00078e0008 */
[----:B------:R-:W2:Y:S01]  /*11e0*/  LDG.E R9, desc[UR6][R8.64] ;  /* 0x0000000608097981 */ /* 0x000ea2000c1e1900 */
[----:B---3--:R-:W-:-:S06]  /*11f0*/  IMAD.WIDE.U32 R12, R11, 0x4, R12 ;  /* 0x000000040b0c7825 */ /* 0x008fcc00078e000c */
[----:B------:R-:W3:Y:S01]  /*1200*/  LDG.E R13, desc[UR6][R12.64] ;  /* 0x000000060c0d7981 */ /* 0x000ee2000c1e1900 */
[----:B-1----:R-:W-:-:S06]  /*1210*/  IMAD.WIDE.U32 R14, R11, 0x4, R14 ;  /* 0x000000040b0e7825 */ /* 0x002fcc00078e000e */
[----:B------:R-:W5:Y:S01]  /*1220*/  LDG.E R15, desc[UR6][R14.64] ;  /* 0x000000060e0f7981 */ /* 0x000f62000c1e1900 */
[----:B----4-:R-:W-:Y:S01]  /*1230*/  FADD.FTZ R7, R7, R16 ;  /* 0x0000001007077221 */ /* 0x010fe20000010000 */
[----:B--2---:R-:W-:Y:S01]  /*1240*/  FADD.FTZ R22, R22, R9 ;  /* 0x0000000916167221 */ /* 0x004fe20000010000 */
[----:B---3--:R-:W-:Y:S01]  /*1250*/  FADD.FTZ R10, R10, R13 ;  /* 0x0000000d0a0a7221 */ /* 0x008fe20000010000 */
[----:B-----5:R-:W-:-:S07]  /*1260*/  FADD.FTZ R20, R20, R15 ;  /* 0x0000000f14147221 */ /* 0x020fce0000010000 */
.L_x_364:
[----:B------:R-:W-:Y:S05]  /*1270*/  BSYNC.RECONVERGENT B0 ;  /* 0x0000000000007941 */ /* 0x000fea0003800200 */
.L_x_363:
[----:B------:R-:W0:Y:S01]  /*1280*/  S2UR UR5, SR_CgaCtaId ;  /* 0x00000000000579c3 */ /* 0x000e220000008800 */
[----:B------:R-:W-:Y:S01]  /*1290*/  UMOV UR4, 0x400 ;  /* 0x0000040000047882 */ /* 0x000fe20000000000 */
[--C-:B------:R-:W-:Y:S02]  /*12a0*/  LOP3.LUT R9, R3, 0x1f, R2.reuse, 0x78, !PT ;  /* 0x0000001f03097812 */ /* 0x100fe400078e7802 */
[----:B------:R-:W-:Y:S02]  /*12b0*/  SHF.L.U32 R11, R5, 0x7, RZ ;  /* 0x00000007050b7819 */ /* 0x000fe400000006ff */
[C---:B------:R-:W-:Y:S02]  /*12c0*/  LOP3.LUT R2, R9.reuse, 0x3e0, R2, 0xf8, !PT ;  /* 0x000003e009027812 */ /* 0x040fe400078ef802 */
[----:B------:R-:W-:Y:S02]  /*12d0*/  SHF.L.U32 R4, R9, 0x2, RZ ;  /* 0x0000000209047819 */ /* 0x000fe400000006ff */
[----:B------:R-:W-:-:S02]  /*12e0*/  ISETP.NE.AND P1, PT, R5, RZ, PT ;  /* 0x000000ff0500720c */ /* 0x000fc40003f25270 */
[----:B------:R-:W-:Y:S02]  /*12f0*/  LOP3.LUT R4, R11, R4, RZ, 0xfc, !PT ;  /* 0x000000040b047212 */ /* 0x000fe400078efcff */
[----:B------:R-:W-:-:S04]  /*1300*/  ISETP.GT.U32.AND P0, PT, R5, 0xf, PT ;  /* 0x0000000f0500780c */ /* 0x000fc80003f04070 */
[----:B------:R-:W-:Y:S01]  /*1310*/  ISETP.NE.OR P0, PT, R3, 0x1f, P0 ;  /* 0x0000001f0300780c */ /* 0x000fe20000705670 */
[----:B0-----:R-:W-:-:S06]  /*1320*/  ULEA UR4, UR5, UR4, 0x18 ;  /* 0x0000000405047291 */ /* 0x001fcc000f8ec0ff */
[----:B------:R-:W-:Y:S02]  /*1330*/  LEA R9, R2, UR4, 0x2 ;  /* 0x0000000402097c11 */ /* 0x000fe4000f8e10ff */
[----:B------:R-:W-:-:S03]  /*1340*/  @!P1 LEA R3, R3, UR4, 0x2 ;  /* 0x0000000403039c11 */ /* 0x000fc6000f8e10ff */
        /* <DEDUP_REMOVED lines=14> */
[----:B-1----:R-:W-:Y:S01]  /*1430*/  FADD.FTZ R13, R2, R13 ;  /* 0x0000000d020d7221 */ /* 0x002fe20000010000 */
[----:B--2---:R-:W-:-:S04]  /*1440*/  FADD.FTZ R15, R6, R15 ;  /* 0x0000000f060f7221 */ /* 0x004fc80000010000 */
[----:B------:R-:W0:Y:S01]  /*1450*/  SHFL.BFLY PT, R10, R13, 0x2, 0x1f ;  /* 0x0c401f000d0a7f89 */ /* 0x000e2200000e0000 */
[----:B---3--:R-:W-:-:S03]  /*1460*/  FADD.FTZ R14, R8, R7 ;  /* 0x00000007080e7221 */ /* 0x008fc60000010000 */
[----:B------:R-:W1:Y:S04]  /*1470*/  SHFL.BFLY PT, R4, R15, 0x2, 0x1f ;  /* 0x0c401f000f047f89 */ /* 0x000e6800000e0000 */
[----:B------:R-:W2:Y:S04]  /*1480*/  SHFL.BFLY PT, R7, R12, 0x2, 0x1f ;  /* 0x0c401f000c077f89 */ /* 0x000ea800000e0000 */
[----:B------:R-:W3:Y:S01]  /*1490*/  SHFL.BFLY PT, R9, R14, 0x2, 0x1f ;  /* 0x0c401f000e097f89 */ /* 0x000ee200000e0000 */
        /* <DEDUP_REMOVED lines=9> */
[----:B-1----:R-:W-:-:S04]  /*1530*/  FADD.FTZ R2, R7, R2 ;  /* 0x0000000207027221 */ /* 0x002fc80000010000 */
[----:B------:R-:W0:Y:S01]  /*1540*/  SHFL.BFLY PT, R13, R12, 0x8, 0x1f ;  /* 0x0d001f000c0d7f89 */ /* 0x000e2200000e0000 */
[----:B--2---:R-:W-:-:S03]  /*1550*/  FADD.FTZ R6, R10, R9 ;  /* 0x000000090a067221 */ /* 0x004fc60000010000 */
[----:B------:R-:W1:Y:S01]  /*1560*/  SHFL.BFLY PT, R9, R2, 0x8, 0x1f ;  /* 0x0d001f0002097f89 */ /* 0x000e6200000e0000 */
[----:B---3--:R-:W-:-:S03]  /*1570*/  FADD.FTZ R17, R8, R17 ;  /* 0x0000001108117221 */ /* 0x008fc60000010000 */
        /* <DEDUP_REMOVED lines=12> */
[----:B------:R0:W-:Y:S01]  /*1640*/  @!P1 STS [R3+0x4180], R2 ;  /* 0x0041800203009388 */ /* 0x0001e20000000800 */
[----:B--2---:R-:W-:-:S03]  /*1650*/  FADD.FTZ R8, R11, R8 ;  /* 0x000000080b087221 */ /* 0x004fc60000010000 */
[----:B------:R0:W-:Y:S01]  /*1660*/  @!P1 STS [R3+0x4080], R4 ;  /* 0x0040800403009388 */ /* 0x0001e20000000800 */
[----:B---3--:R-:W-:-:S03]  /*1670*/  FADD.FTZ R7, R14, R7 ;  /* 0x000000070e077221 */ /* 0x008fc60000010000 */
        /* <DEDUP_REMOVED lines=11> */
[----:B------:R-:W-:Y:S02]  /*1730*/  IADD3 R5, PT, PT, R5, R0, RZ ;  /* 0x0000000005057210 */ /* 0x000fe40007ffe0ff */
[----:B------:R-:W4:Y:S04]  /*1740*/  LDS.64 R10, [R4+0x4100] ;  /* 0x00410000040a7984 */ /* 0x000f280000000a00 */
[----:B------:R-:W5:Y:S01]  /*1750*/  LDS.64 R16, [R4+0x4180] ;  /* 0x0041800004107984 */ /* 0x000f620000000a00 */
[----:B------:R-:W1:Y:S01]  /*1760*/  LDC.64 R6, c[0x0][0x498] ;  /* 0x00012600ff067b82 */ /* 0x000e620000000a00 */
[----:B0-----:R-:W-:-:S07]  /*1770*/  IMAD.WIDE.U32 R14, R5, 0x4, R14 ;  /* 0x00000004050e7825 */ /* 0x001fce00078e000e */
[----:B------:R-:W0:Y:S01]  /*1780*/  LDC.64 R2, c[0x0][0x490] ;  /* 0x00012400ff027b82 */ /* 0x000e220000000a00 */
[----:B---3--:R-:W-:-:S04]  /*1790*/  IMAD.WIDE.U32 R8, R5, 0x4, R8 ;  /* 0x0000000405087825 */ /* 0x008fc800078e0008 */
[----:B-1----:R-:W-:Y:S01]  /*17a0*/  IMAD.WIDE.U32 R6, R5, 0x4, R6 ;  /* 0x0000000405067825 */ /* 0x002fe200078e0006 */
        /* <DEDUP_REMOVED lines=10> */
.L_x_372:
        /* <DEDUP_REMOVED lines=11> */
.L_x_4806:


//--------------------- .text._ZN10layer_norm31ln_parallel_residual_bwd_kernelINS_13Kernel_traitsI13__nv_bfloat16S2_S2_S2_fjLj8192ELj1ELj1ELj8ELj16ENS_18Kernel_traits_baseILj8192ES2_S2_S2_S2_fjLj256EEEEELb1ELb1ELb1EEEvNS_9BwdParamsE --------------------------
	.section	.text._ZN10layer_norm31ln_parallel_residual_bwd_kernelINS_13Kernel_traitsI13__nv_bfloat16S2_S2_S2_fjLj8192ELj1ELj1ELj8ELj16ENS_18Kernel_traits_baseILj8192ES2_S2_S2_S2_fjLj256EEEEELb1ELb1ELb1EEEvNS_9BwdParamsE,"ax",@progbits
	.align	128
        .global         _ZN10layer_norm31ln_parallel_residual_bwd_kernelINS_13Kernel_traitsI13__nv_bfloat16S2_S2_S2_fjLj8192ELj1ELj1ELj8ELj16ENS_18Kernel_traits_baseILj8192ES2_S2_S2_S2_fjLj256EEEEELb1ELb1ELb1EEEvNS_9BwdParamsE
        .type           _ZN10layer_norm31ln_parallel_residual_bwd_kernelINS_13Kernel_traitsI13__nv_bfloat16S2_S2_S2_fjLj8192ELj1ELj1ELj8ELj16ENS_18Kernel_traits_baseILj8192ES2_S2_S2_S2_fjLj256EEEEELb1ELb1ELb1EEEvNS_9BwdParamsE,@function
        .size           _ZN10layer_norm31ln_parallel_residual_bwd_kernelINS_13Kernel_traitsI13__nv_bfloat16S2_S2_S2_fjLj8192ELj1ELj1ELj8ELj16ENS_18Kernel_traits_baseILj8192ES2_S2_S2_S2_fjLj256EEEEELb1ELb1ELb1EEEvNS_9BwdParamsE,(.L_x_4807 - _ZN10layer_norm31ln_parallel_residual_bwd_kernelINS_13Kernel_traitsI13__nv_bfloat16S2_S2_S2_fjLj8192ELj1ELj1ELj8ELj16ENS_18Kernel_traits_baseILj8192ES2_S2_S2_S2_fjLj256EEEEELb1ELb1ELb1EEEvNS_9BwdParamsE)
        .other          _ZN10layer_norm31ln_parallel_residual_bwd_kernelINS_13Kernel_traitsI13__nv_bfloat16S2_S2_S2_fjLj8192ELj1ELj1ELj8ELj16ENS_18Kernel_traits_baseILj8192ES2_S2_S2_S2_fjLj256EEEEELb1ELb1ELb1EEEvNS_9BwdParamsE,@"STO_CUDA_ENTRY STV_DEFAULT"
_ZN10layer_norm31ln_parallel_residual_bwd_kernelINS_13Kernel_traitsI13__nv_bfloat16S2_S2_S2_fjLj8192ELj1ELj1ELj8ELj16ENS_18Kernel_traits_baseILj8192ES2_S2_S2_S2_fjLj256EEEEELb1ELb1ELb1EEEvNS_9BwdParamsE:
.text._ZN10layer_norm31ln_parallel_residual_bwd_kernelINS_13Kernel_traitsI13__nv_bfloat16S2_S2_S2_fjLj8192ELj1ELj1ELj8ELj16ENS_18Kernel_traits_baseILj8192ES2_S2_S2_S2_fjLj256EEEEELb1ELb1ELb1EEEvNS_9BwdParamsE:
        /* <DEDUP_REMOVED lines=70> */
[----:B------:R-:W-:Y:S01]  /*0460*/  IMAD.MOV.U32 R149, RZ, RZ, RZ ;  /* 0x000000ffff957224 */ /* 0x000fe200078e00ff */
[----:B------:R-:W-:Y:S01]  /*0470*/  MOV R147, UR12 ;  /* 0x0000000c00937c02 */ /* 0x000fe20008000f00 */
[----:B------:R-:W-:Y:S01]  /*0480*/  UPLOP3.LUT UP1, UPT, UPT, UPT, UPT, 0x40, 0x4 ;  /* 0x000000000004789c */ /* 0x000fe20003f2e870 */
[----:B------:R-:W5:Y:S01]  /*0490*/  LDG.E.128 R8, desc[UR10][R2.64+0x2000] ;  /* 0x0020000a02087981 */ /* 0x000f62000c1e1d00 */
[----:B------:R-:W0:Y:S03]  /*04a0*/  LDCU UR6, c[0x0][0x408] ;  /* 0x00008100ff0677ac */ /* 0x000e260008000800 */
[----:B------:R1:W5:Y:S01]  /*04b0*/  LDG.E.128 R4, desc[UR10][R2.64+0x3000] ;  /* 0x0030000a02047981 */ /* 0x000362000c1e1d00 */
[----:B--2---:R-:W-:-:S02]  /*04c0*/  UISETP.NE.U32.AND UP0, UPT, UR4, URZ, UPT ;  /* 0x000000ff0400728c */ /* 0x004fc4000bf05070 */
[----:B---3--:R-:W-:Y:S02]  /*04d0*/  UISETP.NE.AND UP2, UPT, UR13, URZ, UPT ;  /* 0x000000ff0d00728c */ /* 0x008fe4000bf45270 */
[----:B------:R-:W-:Y:S01]  /*04e0*/  UISETP.NE.AND.EX UP0, UPT, UR5, URZ, UPT, UP0 ;  /* 0x000000ff0500728c */ /* 0x000fe2000bf05300 */
[----:B------:R-:W2:Y:S03]  /*04f0*/  LDCU UR14, c[0x0][0x388] ;  /* 0x00007100ff0e77ac */ /* 0x000ea60008000800 */
[----:B------:R-:W-:Y:S02]  /*0500*/  PLOP3.LUT P4, PT, PT, PT, UP2, 0x80, 0x8 ;  /* 0x000000000008781c */ /* 0x000fe40003f8f028 */
[----:B-1----:R-:W-:Y:S02]  /*0510*/  CS2R R2, SRZ ;  /* 0x0000000000027805 */ /* 0x002fe4000001ff00 */
[----:B------:R-:W-:Y:S01]  /*0520*/  PLOP3.LUT P0, PT, PT, PT, UP0, 0x80, 0x8 ;  /* 0x000000000008781c */ /* 0x000fe20003f0f008 */
[----:B------:R-:W1:Y:S01]  /*0530*/  LDCU UR15, c[0x0][0x400] ;  /* 0x00008000ff0f77ac */ /* 0x000e620008000800 */
[----:B------:R-:W3:Y:S01]  /*0540*/  LDCU.64 UR8, c[0x0][0x478] ;  /* 0x00008f00ff0877ac */ /* 0x000ee20008000a00 */
[----:B------:R-:W0:Y:S01]  /*0550*/  LDCU.64 UR16, c[0x0][0x470] ;  /* 0x00008e00ff1077ac */ /* 0x000e220008000a00 */
[----:B----4-:R-:W-:Y:S01]  /*0560*/  PRMT R146, R164, 0x7632, R146 ;  /* 0x00007632a4927816 */ /* 0x010fe20000000092 */
[----:B------:R-:W-:Y:S01]  /*0570*/  IMAD.U32 R163, R165, 0x10000, RZ ;  /* 0x00010000a5a37824 */ /* 0x000fe200078e00ff */
[----:B------:R-:W-:Y:S01]  /*0580*/  PRMT R144, R166, 0x7632, R144 ;  /* 0x00007632a6907816 */ /* 0x000fe20000000090 */
[----:B------:R-:W-:Y:S01]  /*0590*/  IMAD.U32 R161, R167, 0x10000, RZ ;  /* 0x00010000a7a17824 */ /* 0x000fe200078e00ff */
[----:B-----5:R-:W-:Y:S01]  /*05a0*/  PRMT R142, R12, 0x7632, R142 ;  /* 0x000076320c8e7816 */ /* 0x020fe2000000008e */
[----:B------:R-:W-:Y:S01]  /*05b0*/  IMAD.U32 R159, R13, 0x10000, RZ ;  /* 0x000100000d9f7824 */ /* 0x000fe200078e00ff */
[----:B------:R-:W-:Y:S01]  /*05c0*/  PRMT R132, R14, 0x7632, R132 ;  /* 0x000076320e847816 */ /* 0x000fe20000000084 */
        /* <DEDUP_REMOVED lines=46> */
[----:B0123--:R-:W-:-:S07]  /*08b0*/  SHF.L.U32 R123, R123, 0x10, RZ ;  /* 0x000000107b7b7819 */ /* 0x00ffce00000006ff */
.L_x_408:
[----:B0-----:R-:W0:Y:S01]  /*08c0*/  LDC.64 R104, c[0x0][0x3a8] ;  /* 0x0000ea00ff687b82 */ /* 0x001e220000000a00 */
[----:B------:R-:W-:-:S05]  /*08d0*/  IMAD R0, R147, UR14, RZ ;  /* 0x0000000e93007c24 */ /* 0x000fca000f8e02ff */
[----:B------:R-:W-:Y:S02]  /*08e0*/  SHF.R.S32.HI R79, RZ, 0x1f, R0 ;  /* 0x0000001fff4f7819 */ /* 0x000fe40000011400 */
[----:B------:R-:W1:Y:S02]  /*08f0*/  LDC.64 R76, c[0x0][0x428] ;  /* 0x00010a00ff4c7b82 */ /* 0x000e640000000a00 */
[----:B------:R-:W-:-:S04]  /*0900*/  LEA.HI R79, R79, R0, RZ, 0x3 ;  /* 0x000000004f4f7211 */ /* 0x000fc800078f18ff */
[----:B------:R-:W-:Y:S02]  /*0910*/  LEA.HI.SX32 R169, R79, R114, 0x1d ;  /* 0x000000724fa97211 */ /* 0x000fe400078feaff */
[----:B------:R-:W2:Y:S03]  /*0920*/  LDC.64 R78, c[0x0][0x3c0] ;  /* 0x0000f000ff4e7b82 */ /* 0x000ea60000000a00 */
[----:B0-----:R-:W-:-:S05]  /*0930*/  IMAD.WIDE.U32 R80, R169, 0x10, R104 ;  /* 0x00000010a9507825 */ /* 0x001fca00078e0068 */
[----:B------:R-:W0:Y:S01]  /*0940*/  LDC.64 R170, c[0x0][0x3c8] ;  /* 0x0000f200ffaa7b82 */ /* 0x000e220000000a00 */
[----:B------:R-:W3:Y:S01]  /*0950*/  LDG.E.128 R80, desc[UR10][R80.64] ;  /* 0x0000000a50507981 */ /* 0x000ee2000c1e1d00 */
[C---:B------:R-:W-:Y:S02]  /*0960*/  VIADD R167, R169.reuse, 0x100 ;  /* 0x00000100a9a77836 */ /* 0x040fe40000000000 */
[C---:B-1----:R-:W-:Y:S01]  /*0970*/  IMAD.WIDE.U32 R84, R169.reuse, 0x10, R76 ;  /* 0x00000010a9547825 */ /* 0x042fe200078e004c */
[----:B------:R-:W-:-:S05]  /*0980*/  IADD3 R165, PT, PT, R169, 0x200, RZ ;  /* 0x00000200a9a57810 */ /* 0x000fca0007ffe0ff */
[----:B------:R-:W4:Y:S01]  /*0990*/  LDG.E.128 R84, desc[UR10][R84.64] ;  /* 0x0000000a54547981 */ /* 0x000f22000c1e1d00 */
[----:B------:R-:W-:-:S04]  /*09a0*/  IMAD.WIDE.U32 R92, R167, 0x10, R76 ;  /* 0x00000010a75c7825 */ /* 0x000fc800078e004c */
[----:B------:R-:W-:Y:S02]  /*09b0*/  VIADD R122, R169, 0x300 ;  /* 0x00000300a97a7836 */ /* 0x000fe40000000000 */
[--C-:B------:R-:W-:Y:S01]  /*09c0*/  IMAD.WIDE.U32 R96, R165, 0x10, R104.reuse ;  /* 0x00000010a5607825 */ /* 0x100fe200078e0068 */
[----:B------:R-:W4:Y:S03]  /*09d0*/  LDG.E.128 R92, desc[UR10][R92.64] ;  /* 0x0000000a5c5c7981 */ /* 0x000f26000c1e1d00 */
[--C-:B------:R-:W-:Y:S02]  /*09e0*/  IMAD.WIDE.U32 R88, R167, 0x10, R104.reuse ;  /* 0x00000010a7587825 */ /* 0x100fe400078e0068 */
[----:B------:R-:W4:Y:S02]  /*09f0*/  LDG.E.128 R96, desc[UR10][R96.64] ;  /* 0x0000000a60607981 */ /* 0x000f24000c1e1d00 */
[----:B------:R-:W-:-:S02]  /*0a00*/  IMAD.WIDE.U32 R104, R122, 0x10, R104 ;  /* 0x000000107a687825 */ /* 0x000fc400078e0068 */
[----:B------:R-:W4:Y:S02]  /*0a10*/  LDG.E.128 R88, desc[UR10][R88.64] ;  /* 0x0000000a58587981 */ /* 0x000f24000c1e1d00 */
[----:B------:R-:W-:Y:S02]  /*0a20*/  IMAD.WIDE.U32 R100, R165, 0x10, R76 ;  /* 0x00000010a5647825 */ /* 0x000fe400078e004c */
[----:B------:R-:W4:Y:S02]  /*0a30*/  LDG.E.128 R104, desc[UR10][R104.64] ;  /* 0x0000000a68687981 */ /* 0x000f24000c1e1d00 */
[C---:B--2---:R-:W-:Y:S02]  /*0a40*/  IMAD.WIDE R180, R147.reuse, 0x4, R78 ;  /* 0x0000000493b47825 */ /* 0x044fe400078e024e */
[----:B------:R-:W2:Y:S04]  /*0a50*/  LDG.E.128 R100, desc[UR10][R100.64] ;  /* 0x0000000a64647981 */ /* 0x000ea8000c1e1d00 */
[----:B------:R-:W2:Y:S01]  /*0a60*/  LDG.E R181, desc[UR10][R180.64] ;  /* 0x0000000ab4b57981 */ /* 0x000ea2000c1e1900 */
[----:B0-----:R-:W-:-:S04]  /*0a70*/  IMAD.WIDE R178, R147, 0x4, R170 ;  /* 0x0000000493b27825 */ /* 0x001fc800078e02aa */
[----:B------:R-:W-:Y:S01]  /*0a80*/  IMAD.WIDE.U32 R76, R122, 0x10, R76 ;  /* 0x000000107a4c7825 */ /* 0x000fe200078e004c */
[----:B------:R3:W2:Y:S05]  /*0a90*/  LDG.E R166, desc[UR10][R178.64] ;  /* 0x0000000ab2a67981 */ /* 0x0006aa000c1e1900 */
[----:B------:R-:W2:Y:S01]  /*0aa0*/  LDG.E.128 R76, desc[UR10][R76.64] ;  /* 0x0000000a4c4c7981 */ /* 0x000ea2000c1e1d00 */
[----:B------:R-:W-:-:S04]  /*0ab0*/  ISETP.NE.U32.AND P1, PT, RZ, UR16, PT ;  /* 0x00000010ff007c0c */ /* 0x000fc8000bf25070 */
[----:B------:R-:W-:-:S13]  /*0ac0*/  ISETP.NE.AND.EX P1, PT, RZ, UR17, PT, P1 ;  /* 0x00000011ff007c0c */ /* 0x000fda000bf25310 */
[----:B------:R-:W0:Y:S08]  /*0ad0*/  @P1 LDC.64 R176, c[0x0][0x3b8] ;  /* 0x0000ee00ffb01b82 */ /* 0x000e300000000a00 */
[----:B------:R-:W1:Y:S08]  /*0ae0*/  @P1 LDC.64 R170, c[0x0][0x3b8] ;  /* 0x0000ee00ffaa1b82 */ /* 0x000e700000000a00 */
[----:B------:R-:W1:Y:S08]  /*0af0*/  @P1 LDC.64 R174, c[0x0][0x3b8] ;  /* 0x0000ee00ffae1b82 */ /* 0x000e700000000a00 */
[----:B------:R-:W1:Y:S01]  /*0b00*/  @P1 LDC.64 R172, c[0x0][0x3b8] ;  /* 0x0000ee00ffac1b82 */ /* 0x000e620000000a00 */
[----:B0-----:R-:W-:-:S05]  /*0b10*/  @P1 IMAD.WIDE.U32 R176, R169, 0x8, R176 ;  /* 0x00000008a9b01825 */ /* 0x001fca00078e00b0 */
[----:B------:R0:W5:Y:S01]  /*0b20*/  @P1 LDG.E.64 R134, desc[UR10][R176.64] ;  /* 0x0000000ab0861981 */ /* 0x000162000c1e1b00 */
[----:B-1----:R-:W-:-:S05]  /*0b30*/  @P1 IMAD.WIDE.U32 R170, R122, 0x8, R170 ;  /* 0x000000087aaa1825 */ /* 0x002fca00078e00aa */
[----:B------:R1:W5:Y:S01]  /*0b40*/  @P1 LDG.E.64 R140, desc[UR10][R170.64] ;  /* 0x0000000aaa8c1981 */ /* 0x000362000c1e1b00 */
[----:B------:R-:W-:-:S05]  /*0b50*/  @P1 IMAD.WIDE.U32 R174, R167, 0x8, R174 ;  /* 0x00000008a7ae1825 */ /* 0x000fca00078e00ae */
[----:B------:R1:W5:Y:S01]  /*0b60*/  @P1 LDG.E.64 R136, desc[UR10][R174.64] ;  /* 0x0000000aae881981 */ /* 0x000362000c1e1b00 */
[----:B------:R-:W-:-:S05]  /*0b70*/  @P1 IMAD.WIDE.U32 R172, R165, 0x8, R172 ;  /* 0x00000008a5ac1825 */ /* 0x000fca00078e00ac */
[----:B------:R2:W5:Y:S01]  /*0b80*/  @P1 LDG.E.64 R138, desc[UR10][R172.64] ;  /* 0x0000000aac8a1981 */ /* 0x000562000c1e1b00 */
[C---:B---3--:R-:W-:Y:S01]  /*0b90*/  PRMT R179, R80.reuse, 0x7632, R179 ;  /* 0x0000763250b37816 */ /* 0x048fe200000000b3 */
[C---:B------:R-:W-:Y:S01]  /*0ba0*/  IMAD.U32 R227, R81.reuse, 0x10000, RZ ;  /* 0x0001000051e37824 */ /* 0x040fe200078e00ff */
[----:B------:R-:W-:Y:S02]  /*0bb0*/  SHF.L.U32 R225, R80, 0x10, RZ ;  /* 0x0000001050e17819 */ /* 0x000fe400000006ff */
[----:B------:R-:W-:Y:S02]  /*0bc0*/  PRMT R182, R81, 0x7632, R182 ;  /* 0x0000763251b67816 */ /* 0x000fe400000000b6 */
[----:B------:R-:W3:Y:S01]  /*0bd0*/  @P0 LDC.64 R80, c[0x0][0x438] ;  /* 0x00010e00ff500b82 */ /* 0x000ee20000000a00 */
[C---:B----4-:R-:W-:Y:S01]  /*0be0*/  PRMT R0, R84.reuse, 0x7632, R0 ;  /* 0x0000763254007816 */ /* 0x050fe20000000000 */
[----:B------:R-:W-:Y:S01]  /*0bf0*/  IMAD.U32 R178, R85, 0x10000, RZ ;  /* 0x0001000055b27824 */ /* 0x000fe200078e00ff */
[----:B0-----:R-:W-:-:S02]  /*0c00*/  SHF.L.U32 R177, R84, 0x10, RZ ;  /* 0x0000001054b17819 */ /* 0x001fc400000006ff */
[----:B------:R-:W-:-:S03]  /*0c10*/  PRMT R248, R85, 0x7632, R248 ;  /* 0x0000763255f87816 */ /* 0x000fc600000000f8 */
[----:B------:R-:W0:Y:S01]  /*0c20*/  @P0 LDC.64 R84, c[0x0][0x438] ;  /* 0x00010e00ff540b82 */ /* 0x000e220000000a00 */
[C---:B------:R-:W-:Y:S01]  /*0c30*/  PRMT R176, R86.reuse, 0x7632, R176 ;  /* 0x0000763256b07816 */ /* 0x040fe200000000b0 */
[C---:B------:R-:W-:Y:S01]  /*0c40*/  IMAD.U32 R197, R87.reuse, 0x10000, RZ ;  /* 0x0001000057c57824 */ /* 0x040fe200078e00ff */
[----:B------:R-:W-:Y:S02]  /*0c50*/  SHF.L.U32 R195, R86, 0x10, RZ ;  /* 0x0000001056c37819 */ /* 0x000fe400000006ff */
[----:B------:R-:W-:-:S03]  /*0c60*/  PRMT R180, R87, 0x7632, R180 ;  /* 0x0000763257b47816 */ /* 0x000fc600000000b4 */
[----:B------:R-:W4:Y:S01]  /*0c70*/  LDC.64 R86, c[0x0][0x3b0] ;  /* 0x0000ec00ff567b82 */ /* 0x000f220000000a00 */
[C---:B-1----:R-:W-:Y:S01]  /*0c80*/  PRMT R170, R93.reuse, 0x7632, R170 ;  /* 0x000076325daa7816 */ /* 0x042fe200000000aa */
[----:B------:R-:W-:Y:S01]  /*0c90*/  IMAD.U32 R205, R93, 0x10000, RZ ;  /* 0x000100005dcd7824 */ /* 0x000fe200078e00ff */
[C---:B------:R-:W-:Y:S01]  /*0ca0*/  PRMT R168, R95.reuse, 0x7632, R168 ;  /* 0x000076325fa87816 */ /* 0x040fe200000000a8 */
[----:B------:R-:W-:Y:S01]  /*0cb0*/  IMAD.U32 R209, R95, 0x10000, RZ ;  /* 0x000100005fd17824 */ /* 0x000fe200078e00ff */
[C---:B------:R-:W-:Y:S02]  /*0cc0*/  PRMT R93, R96.reuse, 0x7632, R93 ;  /* 0x00007632605d7816 */ /* 0x040fe4000000005d */
[----:B------:R-:W-:Y:S01]  /*0cd0*/  SHF.L.U32 R95, R96, 0x10, RZ ;  /* 0x00000010605f7819 */ /* 0x000fe200000006ff */
[----:B------:R-:W-:Y:S01]  /*0ce0*/  IMAD.U32 R191, R99, 0x10000, RZ ;  /* 0x0001000063bf7824 */ /* 0x000fe200078e00ff */
[C---:B------:R-:W-:Y:S02]  /*0cf0*/  PRMT R96, R98.reuse, 0x7632, R96 ;  /* 0x0000763262607816 */ /* 0x040fe40000000060 */
[----:B------:R-:W-:-:S02]  /*0d00*/  SHF.L.U32 R189, R98, 0x10, RZ ;  /* 0x0000001062bd7819 */ /* 0x000fc400000006ff */
[----:B------:R-:W-:Y:S02]  /*0d10*/  PRMT R98, R99, 0x7632, R98 ;  /* 0x0000763263627816 */ /* 0x000fe40000000062 */
[C---:B------:R-:W-:Y:S02]  /*0d20*/  PRMT R99, R104.reuse, 0x7632, R99 ;  /* 0x0000763268637816 */ /* 0x040fe40000000063 */
[----:B------:R-:W-:Y:S02]  /*0d30*/  SHF.L.U32 R245, R104, 0x10, RZ ;  /* 0x0000001068f57819 */ /* 0x000fe400000006ff */
[----:B------:R-:W-:Y:S02]  /*0d40*/  PRMT R183, R82, 0x7632, R183 ;  /* 0x0000763252b77816 */ /* 0x000fe400000000b7 */
[----:B------:R-:W-:Y:S02]  /*0d50*/  PRMT R171, R88, 0x7632, R171 ;  /* 0x0000763258ab7816 */ /* 0x000fe400000000ab */
[----:B------:R-:W-:-:S02]  /*0d60*/  PRMT R175, R90, 0x7632, R175 ;  /* 0x000076325aaf7816 */ /* 0x000fc400000000af */
[C---:B------:R-:W-:Y:S02]  /*0d70*/  PRMT R174, R94.reuse, 0x7632, R174 ;  /* 0x000076325eae7816 */ /* 0x040fe400000000ae */
[----:B------:R-:W-:Y:S02]  /*0d80*/  SHF.L.U32 R207, R94, 0x10, RZ ;  /* 0x000000105ecf7819 */ /* 0x000fe400000006ff */
[C---:B--2---:R-:W-:Y:S02]  /*0d90*/  PRMT R238, R102.reuse, 0x7632, R238 ;  /* 0x0000763266ee7816 */ /* 0x044fe400000000ee */
[----:B------:R-:W-:Y:S02]  /*0da0*/  SHF.L.U32 R199, R102, 0x10, RZ ;  /* 0x0000001066c77819 */ /* 0x000fe400000006ff */
[C---:B------:R-:W-:Y:S02]  /*0db0*/  PRMT R104, R106.reuse, 0x7632, R104 ;  /* 0x000076326a687816 */ /* 0x040fe40000000068 */
[----:B------:R-:W-:-:S02]  /*0dc0*/  SHF.L.U32 R221, R106, 0x10, RZ ;  /* 0x000000106add7819 */ /* 0x000fc400000006ff */
[----:B------:R-:W-:Y:S02]  /*0dd0*/  PRMT R184, R83, 0x7632, R184 ;  /* 0x0000763253b87816 */ /* 0x000fe400000000b8 */
[----:B------:R-:W-:Y:S02]  /*0de0*/  PRMT R173, R89, 0x7632, R173 ;  /* 0x0000763259ad7816 */ /* 0x000fe400000000ad */
[----:B------:R-:W-:Y:S02]  /*0df0*/  PRMT R185, R91, 0x7632, R185 ;  /* 0x000076325bb97816 */ /* 0x000fe400000000b9 */
[----:B------:R-:W-:Y:S02]  /*0e00*/  PRMT R94, R97, 0x7632, R94 ;  /* 0x00007632615e7816 */ /* 0x000fe4000000005e */
[----:B------:R-:W-:Y:S02]  /*0e10*/  PRMT R102, R105, 0x7632, R102 ;  /* 0x0000763269667816 */ /* 0x000fe40000000066 */
[----:B------:R-:W-:Y:S01]  /*0e20*/  PRMT R106, R107, 0x7632, R106 ;  /* 0x000076326b6a7816 */ /* 0x000fe2000000006a */
[----:B------:R-:W-:Y:S01]  /*0e30*/  IMAD.U32 R217, R91, 0x10000, RZ ;  /* 0x000100005bd97824 */ /* 0x000fe200078e00ff */
[----:B------:R-:W-:-:S02]  /*0e40*/  PRMT R172, R92, 0x7632, R172 ;  /* 0x000076325cac7816 */ /* 0x000fc400000000ac */
[----:B------:R-:W-:Y:S01]  /*0e50*/  SHF.L.U32 R203, R92, 0x10, RZ ;  /* 0x000000105ccb7819 */ /* 0x000fe200000006ff */
[----:B------:R-:W-:Y:S01]  /*0e60*/  IMAD.U32 R198, R101, 0x10000, RZ ;  /* 0x0001000065c67824 */ /* 0x000fe200078e00ff */
[----:B------:R-:W-:Y:S01]  /*0e70*/  SHF.L.U32 R215, R90, 0x10, RZ ;  /* 0x000000105ad77819 */ /* 0x000fe200000006ff */
[----:B------:R-:W-:Y:S01]  /*0e80*/  IMAD.U32 R196, R103, 0x10000, RZ ;  /* 0x0001000067c47824 */ /* 0x000fe200078e00ff */
[----:B------:R-:W-:Y:S01]  /*0e90*/  FSEL R92, R181, RZ, !P4 ;  /* 0x000000ffb55c7208 */ /* 0x000fe20006000000 */
[----:B---3--:R-:W-:Y:S01]  /*0ea0*/  @P0 IMAD.WIDE.U32 R90, R169, 0x10, R80 ;  /* 0x00000010a95a0825 */ /* 0x008fe200078e0050 */
[----:B------:R-:W-:Y:S02]  /*0eb0*/  SHF.L.U32 R179, R179, 0x10, RZ ;  /* 0x00000010b3b37819 */ /* 0x000fe400000006ff */
[C---:B------:R-:W-:Y:S02]  /*0ec0*/  PRMT R242, R100.reuse, 0x7632, R242 ;  /* 0x0000763264f27816 */ /* 0x040fe400000000f2 */
[----:B------:R-:W-:-:S02]  /*0ed0*/  SHF.L.U32 R201, R100, 0x10, RZ ;  /* 0x0000001064c97819 */ /* 0x000fc400000006ff */
[----:B------:R-:W-:Y:S01]  /*0ee0*/  PRMT R240, R101, 0x7632, R240 ;  /* 0x0000763265f07816 */ /* 0x000fe200000000f0 */
[----:B0-----:R-:W-:Y:S01]  /*0ef0*/  @P0 IMAD.WIDE.U32 R100, R165, 0x10, R84 ;  /* 0x00000010a5640825 */ /* 0x001fe200078e0054 */
[----:B------:R-:W-:Y:S02]  /*0f00*/  PRMT R236, R103, 0x7632, R236 ;  /* 0x0000763267ec7816 */ /* 0x000fe400000000ec */
[----:B------:R-:W-:Y:S01]  /*0f10*/  SHF.L.U32 R183, R183, 0x10, RZ ;  /* 0x00000010b7b77819 */ /* 0x000fe200000006ff */
[----:B------:R-:W-:Y:S01]  /*0f20*/  IMAD.U32 R103, R105, 0x10000, RZ ;  /* 0x0001000069677824 */ /* 0x000fe200078e00ff */
[----:B------:R-:W-:Y:S02]  /*0f30*/  SHF.L.U32 R171, R171, 0x10, RZ ;  /* 0x00000010abab7819 */ /* 0x000fe400000006ff */
[----:B------:R-:W-:Y:S01]  /*0f40*/  SHF.L.U32 R175, R175, 0x10, RZ ;  /* 0x00000010afaf7819 */ /* 0x000fe200000006ff */
[----:B------:R-:W-:Y:S01]  /*0f50*/  IMAD.U32 R231, R83, 0x10000, RZ ;  /* 0x0001000053e77824 */ /* 0x000fe200078e00ff */
        /* <DEDUP_REMOVED lines=12> */
[----:B------:R-:W0:Y:S01]  /*1020*/  @P0 LDC.64 R82, c[0x0][0x438] ;  /* 0x00010e00ff520b82 */ /* 0x000e220000000a00 */
[----:B------:R-:W-:-:S02]  /*1030*/  IMAD.U32 R249, R185, 0x10000, RZ ;  /* 0x00010000b9f97824 */ /* 0x000fc400078e00ff */
[----:B------:R-:W-:Y:S02]  /*1040*/  IMAD.U32 R187, R94, 0x10000, RZ ;  /* 0x000100005ebb7824 */ /* 0x000fe400078e00ff */
[----:B------:R-:W-:Y:S02]  /*1050*/  IMAD.U32 R247, R98, 0x10000, RZ ;  /* 0x0001000062f77824 */ /* 0x000fe400078e00ff */
[----:B------:R-:W-:Y:S01]  /*1060*/  FADD.FTZ R233, -R92, R179 ;  /* 0x000000b35ce97221 */ /* 0x000fe20000010100 */
[----:B------:R-:W-:Y:S02]  /*1070*/  IMAD.U32 R105, R102, 0x10000, RZ ;  /* 0x0001000066697824 */ /* 0x000fe400078e00ff */
[----:B------:R-:W-:Y:S01]  /*1080*/  FADD.FTZ R225, -R92, R225 ;  /* 0x000000e15ce17221 */ /* 0x000fe20000010100 */
[----:B------:R-:W-:Y:S02]  /*1090*/  IMAD.U32 R85, R106, 0x10000, RZ ;  /* 0x000100006a557824 */ /* 0x000fe400078e00ff */
        /* <DEDUP_REMOVED lines=30> */
[----:B----4-:R-:W-:Y:S01]  /*1280*/  IMAD.WIDE.U32 R98, R169, 0x8, R86 ;  /* 0x00000008a9627825 */ /* 0x010fe200078e0056 */
[----:B------:R-:W1:Y:S01]  /*1290*/  @P0 LDC.64 R88, c[0x0][0x438] ;  /* 0x00010e00ff580b82 */ /* 0x000e620000000a00 */
[----:B------:R-:W-:-:S02]  /*12a0*/  PRMT R232, R77, 0x7632, R232 ;  /* 0x000076324de87816 */ /* 0x000fc400000000e8 */
[----:B------:R-:W-:Y:S01]  /*12b0*/  IMAD.U32 R243, R77, 0x10000, RZ ;  /* 0x000100004df37824 */ /* 0x000fe200078e00ff */
[C---:B------:R-:W-:Y:S01]  /*12c0*/  PRMT R234, R76.reuse, 0x7632, R234 ;  /* 0x000076324cea7816 */ /* 0x040fe200000000ea */
[--C-:B------:R-:W-:Y:S01]  /*12d0*/  IMAD.WIDE.U32 R96, R167, 0x8, R86.reuse ;  /* 0x00000008a7607825 */ /* 0x100fe200078e0056 */
[----:B------:R-:W5:Y:S03]  /*12e0*/  LDG.E.64 R98, desc[UR10][R98.64] ;  /* 0x0000000a62627981 */ /* 0x000f66000c1e1b00 */
[--C-:B------:R-:W-:Y:S01]  /*12f0*/  IMAD.WIDE.U32 R94, R165, 0x8, R86.reuse ;  /* 0x00000008a55e7825 */ /* 0x100fe200078e0056 */
[----:B------:R-:W-:Y:S01]  /*1300*/  SHF.L.U32 R241, R76, 0x10, RZ ;  /* 0x000000104cf17819 */ /* 0x000fe200000006ff */
[----:B------:R-:W5:Y:S02]  /*1310*/  LDG.E.64 R96, desc[UR10][R96.64] ;  /* 0x0000000a60607981 */ /* 0x000f64000c1e1b00 */
[----:B------:R-:W-:-:S02]  /*1320*/  IMAD.WIDE.U32 R92, R122, 0x8, R86 ;  /* 0x000000087a5c7825 */ /* 0x000fc400078e0056 */
[----:B------:R-:W5:Y:S04]  /*1330*/  LDG.E.64 R94, desc[UR10][R94.64] ;  /* 0x0000000a5e5e7981 */ /* 0x000f68000c1e1b00 */
[----:B------:R-:W5:Y:S01]  /*1340*/  LDG.E.64 R92, desc[UR10][R92.64] ;  /* 0x0000000a5c5c7981 */ /* 0x000f62000c1e1b00 */
[----:B0-----:R-:W-:-:S04]  /*1350*/  @P0 IMAD.WIDE.U32 R82, R167, 0x10, R82 ;  /* 0x00000010a7520825 */ /* 0x001fc800078e0052 */
[----:B------:R-:W-:Y:S01]  /*1360*/  FMUL.FTZ R221, R164, R177 ;  /* 0x000000b1a4dd7220 */ /* 0x000fe20000410000 */
[----:B------:R-:W-:Y:S01]  /*1370*/  FMUL.FTZ R222, R163, R178 ;  /* 0x000000b2a3de7220 */ /* 0x000fe20000410000 */
[----:B------:R-:W5:Y:S04]  /*1380*/  @P0 LDG.E.128 R52, desc[UR10][R90.64] ;  /* 0x0000000a5a340981 */ /* 0x000f68000c1e1d00 */
[----:B------:R0:W5:Y:S01]  /*1390*/  @P0 LDG.E.128 R56, desc[UR10][R82.64] ;  /* 0x0000000a52380981 */ /* 0x000162000c1e1d00 */
[----:B------:R-:W-:Y:S01]  /*13a0*/  FADD.FTZ R77, RZ, R221 ;  /* 0x000000ddff4d7221 */ /* 0x000fe20000010000 */
[----:B------:R-:W-:Y:S01]  /*13b0*/  FMUL.FTZ R233, R166, R233 ;  /* 0x000000e9a6e97220 */ /* 0x000fe20000410000 */
[----:B------:R-:W-:Y:S01]  /*13c0*/  IMAD.U32 R248, R248, 0x10000, RZ ;  /* 0x00010000f8f87824 */ /* 0x000fe200078e00ff */
[----:B------:R2:W5:Y:S01]  /*13d0*/  @P0 LDG.E.128 R60, desc[UR10][R100.64] ;  /* 0x0000000a643c0981 */ /* 0x000562000c1e1d00 */
[----:B0-----:R-:W-:Y:S01]  /*13e0*/  SHF.L.U32 R83, R0, 0x10, RZ ;  /* 0x0000001000537819 */ /* 0x001fe200000006ff */
[----:B------:R-:W-:-:S04]  /*13f0*/  FMUL.FTZ R0, R166, R225 ;  /* 0x000000e1a6007220 */ /* 0x000fc80000410000 */
[----:B------:R-:W-:Y:S01]  /*1400*/  FMUL.FTZ R226, R146, R83 ;  /* 0x0000005392e27220 */ /* 0x000fe20000410000 */
[----:B------:R-:W-:Y:S01]  /*1410*/  FFMA.FTZ R76, R0, R221, RZ ;  /* 0x000000dd004c7223 */ /* 0x000fe200000100ff */
[C---:B------:R-:W-:Y:S02]  /*1420*/  FMUL.FTZ R225, R166.reuse, R227 ;  /* 0x000000e3a6e17220 */ /* 0x040fe40000410000 */
[----:B------:R-:W-:Y:S01]  /*1430*/  FADD.FTZ R77, R77, R226 ;  /* 0x000000e24d4d7221 */ /* 0x000fe20000010000 */
[----:B------:R-:W-:Y:S01]  /*1440*/  FFMA.FTZ R76, R233, R226, R76 ;  /* 0x000000e2e94c7223 */ /* 0x000fe2000001004c */
[----:B------:R-:W-:Y:S01]  /*1450*/  FMUL.FTZ R228, R145, R248 ;  /* 0x000000f891e47220 */ /* 0x000fe20000410000 */
[----:B------:R-:W-:Y:S01]  /*1460*/  FMUL.FTZ R235, R166, R235 ;  /* 0x000000eba6eb7220 */ /* 0x000fe20000410000 */
[----:B------:R-:W-:Y:S01]  /*1470*/  FADD.FTZ R77, R77, R222 ;  /* 0x000000de4d4d7221 */ /* 0x000fe20000010000 */
[----:B------:R-:W-:Y:S01]  /*1480*/  FFMA.FTZ R76, R225, R222, R76 ;  /* 0x000000dee14c7223 */ /* 0x000fe2000001004c */
[----:B------:R-:W-:Y:S01]  /*1490*/  SHF.L.U32 R90, R176, 0x10, RZ ;  /* 0x00000010b05a7819 */ /* 0x000fe200000006ff */
[----:B------:R-:W-:Y:S01]  /*14a0*/  FMUL.FTZ R223, R162, R195 ;  /* 0x000000c3a2df7220 */ /* 0x000fe20000410000 */
[----:B--2---:R-:W-:Y:S01]  /*14b0*/  FADD.FTZ R100, R77, R228 ;  /* 0x000000e44d647221 */ /* 0x004fe20000010000 */
[----:B------:R-:W-:Y:S01]  /*14c0*/  FMUL.FTZ R227, R166, R229 ;  /* 0x000000e5a6e37220 */ /* 0x000fe20000410000 */
[----:B------:R-:W-:Y:S01]  /*14d0*/  FFMA.FTZ R76, R235, R228, R76 ;  /* 0x000000e4eb4c7223 */ /* 0x000fe2000001004c */
[----:B------:R-:W-:Y:S01]  /*14e0*/  FMUL.FTZ R230, R144, R90 ;  /* 0x0000005a90e67220 */ /* 0x000fe20000410000 */
[----:B------:R-:W-:Y:S01]  /*14f0*/  FADD.FTZ R77, R100, R223 ;  /* 0x000000df644d7221 */ /* 0x000fe20000010000 */
[----:B------:R-:W-:Y:S01]  /*1500*/  FMUL.FTZ R237, R166, R237 ;  /* 0x000000eda6ed7220 */ /* 0x000fe20000410000 */
[----:B------:R-:W-:Y:S01]  /*1510*/  FFMA.FTZ R76, R227, R223, R76 ;  /* 0x000000dfe34c7223 */ /* 0x000fe2000001004c */
[----:B-1----:R-:W-:-:S04]  /*1520*/  @P0 IMAD.WIDE.U32 R80, R122, 0x10, R88 ;  /* 0x000000107a500825 */ /* 0x002fc800078e0058 */
[----:B------:R-:W-:Y:S01]  /*1530*/  FMUL.FTZ R224, R161, R197 ;  /* 0x000000c5a1e07220 */ /* 0x000fe20000410000 */
[----:B------:R-:W-:Y:S01]  /*1540*/  FADD.FTZ R77, R77, R230 ;  /* 0x000000e64d4d7221 */ /* 0x000fe20000010000 */
[----:B------:R-:W-:Y:S01]  /*1550*/  FMUL.FTZ R229, R166, R231 ;  /* 0x000000e7a6e57220 */ /* 0x000fe20000410000 */
[----:B------:R-:W-:Y:S02]  /*1560*/  IMAD.U32 R88, R180, 0x10000, RZ ;  /* 0x00010000b4587824 */ /* 0x000fe400078e00ff */
[----:B------:R-:W-:Y:S01]  /*1570*/  FFMA.FTZ R76, R237, R230, R76 ;  /* 0x000000e6ed4c7223 */ /* 0x000fe2000001004c */
[----:B------:R-:W-:Y:S01]  /*1580*/  FADD.FTZ R100, R77, R224 ;  /* 0x000000e04d647221 */ /* 0x000fe20000010000 */
[----:B------:R-:W-:Y:S01]  /*1590*/  FMUL.FTZ R239, R166, R239 ;  /* 0x000000efa6ef7220 */ /* 0x000fe20000410000 */
[----:B------:R-:W-:Y:S01]  /*15a0*/  FMUL.FTZ R231, R143, R88 ;  /* 0x000000588fe77220 */ /* 0x000fe20000410000 */
[----:B------:R-:W-:Y:S01]  /*15b0*/  FFMA.FTZ R76, R229, R224, R76 ;  /* 0x000000e0e54c7223 */ /* 0x000fe2000001004c */
[----:B------:R0:W5:Y:S01]  /*15c0*/  @P0 LDG.E.128 R64, desc[UR10][R80.64] ;  /* 0x0000000a50400981 */ /* 0x000162000c1e1d00 */
[----:B------:R-:W-:Y:S01]  /*15d0*/  FMUL.FTZ R200, R160, R203 ;  /* 0x000000cba0c87220 */ /* 0x000fe20000410000 */
[----:B------:R-:W-:Y:S01]  /*15e0*/  FADD.FTZ R77, R100, R231 ;  /* 0x000000e7644d7221 */ /* 0x000fe20000010000 */
[----:B------:R-:W-:Y:S01]  /*15f0*/  FMUL.FTZ R211, R166, R211 ;  /* 0x000000d3a6d37220 */ /* 0x000fe20000410000 */
[----:B------:R-:W-:Y:S01]  /*1600*/  FFMA.FTZ R76, R239, R231, R76 ;  /* 0x000000e7ef4c7223 */ /* 0x000fe2000001004c */
[----:B0-----:R-:W-:Y:S01]  /*1610*/  SHF.L.U32 R80, R172, 0x10, RZ ;  /* 0x00000010ac507819 */ /* 0x001fe200000006ff */
[----:B------:R-:W-:Y:S01]  /*1620*/  FADD.FTZ R77, R77, R200 ;  /* 0x000000c84d4d7221 */ /* 0x000fe20000010000 */
[----:B------:R-:W-:Y:S01]  /*1630*/  FMUL.FTZ R210, R166, R251 ;  /* 0x000000fba6d27220 */ /* 0x000fe20000410000 */
[----:B------:R-:W-:-:S02]  /*1640*/  FFMA.FTZ R81, R211, R200, R76 ;  /* 0x000000c8d3517223 */ /* 0x000fc4000001004c */
[----:B------:R-:W-:Y:S01]  /*1650*/  FMUL.FTZ R208, R142, R80 ;  /* 0x000000508ed07220 */ /* 0x000fe20000410000 */
[----:B------:R-:W-:Y:S02]  /*1660*/  IMAD.U32 R82, R170, 0x10000, RZ ;  /* 0x00010000aa527824 */ /* 0x000fe400078e00ff */
        /* <DEDUP_REMOVED lines=10> */
[----:B------:R-:W-:Y:S01]  /*1710*/  FADD.FTZ R77, R77, R212 ;  /* 0x000000d44d4d7221 */ /* 0x000fe20000010000 */
[----:B------:R-:W-:Y:S01]  /*1720*/  FMUL.FTZ R215, R166, R215 ;  /* 0x000000d7a6d77220 */ /* 0x000fe20000410000 */
[----:B------:R-:W-:Y:S01]  /*1730*/  FFMA.FTZ R76, R214, R212, R81 ;  /* 0x000000d4d64c7223 */ /* 0x000fe20000010051 */
[----:B------:R-:W-:Y:S01]  /*1740*/  FMUL.FTZ R216, R132, R84 ;  /* 0x0000005484d87220 */ /* 0x000fe20000410000 */
[----:B------:R-:W-:Y:S01]  /*1750*/  FADD.FTZ R77, R77, R204 ;  /* 0x000000cc4d4d7221 */ /* 0x000fe20000010000 */
[----:B------:R-:W-:Y:S01]  /*1760*/  FMUL.FTZ R218, R166, R179 ;  /* 0x000000b3a6da7220 */ /* 0x000fe20000410000 */
[----:B------:R-:W-:Y:S01]  /*1770*/  FFMA.FTZ R81, R215, R204, R76 ;  /* 0x000000ccd7517223 */ /* 0x000fe2000001004c */
[----:B------:R-:W-:-:S02]  /*1780*/  IMAD.U32 R86, R168, 0x10000, RZ ;  /* 0x00010000a8567824 */ /* 0x000fc400078e00ff */
        /* <DEDUP_REMOVED lines=53> */
[----:B------:R-:W-:Y:S01]  /*1ae0*/  FMUL.FTZ R106, R151, R243 ;  /* 0x000000f3976a7220 */ /* 0x000fe20000410000 */
[----:B------:R-:W-:Y:S01]  /*1af0*/  FADD.FTZ R77, R77, R102 ;  /* 0x000000664d4d7221 */ /* 0x000fe20000010000 */
[----:B------:R-:W-:-:S02]  /*1b00*/  IMAD.U32 R232, R232, 0x10000, RZ ;  /* 0x00010000e8e87824 */ /* 0x000fc400078e00ff */
[----:B------:R-:W-:Y:S01]  /*1b10*/  FMUL.FTZ R103, R166, R103 ;  /* 0x00000067a6677220 */ /* 0x000fe20000410000 */
[----:B------:R-:W-:Y:S01]  /*1b20*/  FFMA.FTZ R76, R104, R102, R81 ;  /* 0x00000066684c7223 */ /* 0x000fe20000010051 */
[----:B------:R-:W-:Y:S01]  /*1b30*/  PRMT R244, R78, 0x7632, R244 ;  /* 0x000076324ef47816 */ /* 0x000fe200000000f4 */
[----:B------:R-:W-:Y:S01]  /*1b40*/  FMUL.FTZ R168, R166, R105 ;  /* 0x00000069a6a87220 */ /* 0x000fe20000410000 */
[----:B------:R-:W-:Y:S01]  /*1b50*/  SHF.L.U32 R245, R78, 0x10, RZ ;  /* 0x000000104ef57819 */ /* 0x000fe200000006ff */
[----:B------:R-:W-:Y:S01]  /*1b60*/  FADD.FTZ R78, R77, R106 ;  /* 0x0000006a4d4e7221 */ /* 0x000fe20000010000 */
[----:B------:R-:W-:Y:S01]  /*1b70*/  FFMA.FTZ R77, R103, R106, R76 ;  /* 0x0000006a674d7223 */ /* 0x000fe2000001004c */
[----:B------:R-:W-:Y:S01]  /*1b80*/  FMUL.FTZ R105, R125, R232 ;  /* 0x000000e87d697220 */ /* 0x000fe20000410000 */
[----:B------:R-:W-:Y:S02]  /*1b90*/  IMAD.U32 R244, R244, 0x10000, RZ ;  /* 0x00010000f4f47824 */ /* 0x000fe400078e00ff */
[----:B------:R-:W-:Y:S01]  /*1ba0*/  FMUL.FTZ R107, R166, R107 ;  /* 0x0000006ba66b7220 */ /* 0x000fe20000410000 */
[----:B------:R-:W-:Y:S01]  /*1bb0*/  FMUL.FTZ R170, R150, R245 ;  /* 0x000000f596aa7220 */ /* 0x000fe20000410000 */
[----:B------:R-:W-:Y:S01]  /*1bc0*/  FADD.FTZ R81, R78, R105 ;  /* 0x000000694e517221 */ /* 0x000fe20000010000 */
[----:B------:R-:W-:Y:S01]  /*1bd0*/  FFMA.FTZ R76, R168, R105, R77 ;  /* 0x00000069a84c7223 */ /* 0x000fe2000001004d */
[C---:B------:R-:W-:Y:S01]  /*1be0*/  PRMT R246, R79.reuse, 0x7632, R246 ;  /* 0x000076324ff67816 */ /* 0x040fe200000000f6 */
[----:B------:R-:W-:Y:S01]  /*1bf0*/  FMUL.FTZ R172, R166, R171 ;  /* 0x000000aba6ac7220 */ /* 0x000fe20000410000 */
[----:B------:R-:W-:Y:S01]  /*1c00*/  SHF.L.U32 R247, R79, 0x10, RZ ;  /* 0x000000104ff77819 */ /* 0x000fe200000006ff */
[----:B------:R-:W-:Y:S01]  /*1c10*/  FADD.FTZ R78, R81, R170 ;  /* 0x000000aa514e7221 */ /* 0x000fe20000010000 */
[----:B------:R-:W-:Y:S01]  /*1c20*/  FFMA.FTZ R77, R107, R170, R76 ;  /* 0x000000aa6b4d7223 */ /* 0x000fe2000001004c */
[----:B------:R-:W-:Y:S01]  /*1c30*/  FMUL.FTZ R171, R124, R244 ;  /* 0x000000f47cab7220 */ /* 0x000fe20000410000 */
[----:B------:R-:W-:-:S02]  /*1c40*/  IMAD.U32 R246, R246, 0x10000, RZ ;  /* 0x00010000f6f67824 */ /* 0x000fc400078e00ff */
        /* <DEDUP_REMOVED lines=24> */
[----:B------:R-:W-:Y:S01]  /*1dd0*/  LOP3.LUT P0, RZ, R114, 0x1f, RZ, 0xc0, !PT ;  /* 0x0000001f72ff7812 */ /* 0x000fe2000780c0ff */
[----:B0-----:R-:W-:Y:S01]  /*1de0*/  FADD.FTZ R87, R85, R78 ;  /* 0x0000004e55577221 */ /* 0x001fe20000010000 */
[----:B-1----:R-:W-:-:S04]  /*1df0*/  FADD.FTZ R89, R252, R77 ;  /* 0x0000004dfc597221 */ /* 0x002fc80000010000 */
[----:B------:R-:W0:Y:S01]  /*1e00*/  SHFL.DOWN PT, R78, R87, 0x1, 0x1f ;  /* 0x08201f00574e7f89 */ /* 0x000e2200000e0000 */
[----:B------:R-:W1:Y:S03]  /*1e10*/  LDC.64 R76, c[0x0][0x380] ;  /* 0x0000e000ff4c7b82 */ /* 0x000e660000000a00 */
[----:B------:R-:W2:Y:S01]  /*1e20*/  SHFL.DOWN PT, R79, R89, 0x1, 0x1f ;  /* 0x08201f00594f7f89 */ /* 0x000ea200000e0000 */
[----:B------:R-:W-:Y:S01]  /*1e30*/  BSSY.RECONVERGENT B0, `(.L_x_374) ;  /* 0x000000d000007945 */ /* 0x000fe20003800200 */
[----:B0-----:R-:W-:Y:S01]  /*1e40*/  FADD.FTZ R78, R87, R78 ;  /* 0x0000004e574e7221 */ /* 0x001fe20000010000 */
[----:B--2---:R-:W-:Y:S02]  /*1e50*/  FADD.FTZ R79, R89, R79 ;  /* 0x0000004f594f7221 */ /* 0x004fe40000010000 */
[----:B------:R-:W-:Y:S05]  /*1e60*/  @P0 BRA `(.L_x_375) ;  /* 0x0000000000240947 */ /* 0x000fea0003800000 */
[----:B------:R-:W0:Y:S01]  /*1e70*/  S2R R114, SR_TID.X ;  /* 0x0000000000727919 */ /* 0x000e220000002100 */
[----:B------:R-:W2:Y:S01]  /*1e80*/  S2UR UR5, SR_CgaCtaId ;  /* 0x00000000000579c3 */ /* 0x000ea20000008800 */
[----:B------:R-:W-:Y:S02]  /*1e90*/  UMOV UR4, 0x400 ;  /* 0x0000040000047882 */ /* 0x000fe40000000000 */
[----:B--2---:R-:W-:-:S04]  /*1ea0*/  ULEA UR4, UR5, UR4, 0x18 ;  /* 0x0000000405047291 */ /* 0x004fc8000f8ec0ff */
[----:B------:R-:W-:Y:S02]  /*1eb0*/  UIADD3 UR5, UPT, UPT, UR4, 0x8040, URZ ;  /* 0x0000804004057890 */ /* 0x000fe4000fffe0ff */
[----:B------:R-:W-:Y:S01]  /*1ec0*/  @!UP1 UIADD3 UR5, UPT, UPT, UR4, 0x8000, URZ ;  /* 0x0000800004059890 */ /* 0x000fe2000fffe0ff */
[----:B0-----:R-:W-:-:S04]  /*1ed0*/  SHF.R.U32.HI R81, RZ, 0x2, R114 ;  /* 0x00000002ff517819 */ /* 0x001fc80000011672 */
[----:B------:R-:W-:-:S05]  /*1ee0*/  LOP3.LUT R81, R81, 0x38, RZ, 0xc0, !PT ;  /* 0x0000003851517812 */ /* 0x000fca00078ec0ff */
[----:B------:R0:W-:Y:S02]  /*1ef0*/  STS.64 [R81+UR5], R78 ;  /* 0x0000004e51007988 */ /* 0x0001e40008000a05 */
.L_x_375:
[----:B------:R-:W-:Y:S05]  /*1f00*/  BSYNC.RECONVERGENT B0 ;  /* 0x0000000000007941 */ /* 0x000fea0003800200 */
.L_x_374:
[----:B------:R-:W2:Y:S08]  /*1f10*/  S2UR UR5, SR_CgaCtaId ;  /* 0x00000000000579c3 */ /* 0x000eb00000008800 */
[----:B------:R-:W-:Y:S01]  /*1f20*/  BAR.SYNC.DEFER_BLOCKING 0x0 ;  /* 0x0000000000007b1d */ /* 0x000fe20000010000 */
[----:B-1----:R-:W-:Y:S01]  /*1f30*/  IADD3 R147, PT, PT, R147, R76, RZ ;  /* 0x0000004c93937210 */ /* 0x002fe20007ffe0ff */
[----:B------:R-:W-:Y:S01]  /*1f40*/  FADD.FTZ R119, R83, R119 ;  /* 0x0000007753777221 */ /* 0x000fe20000010000 */
[----:B------:R-:W-:Y:S01]  /*1f50*/  FFMA.FTZ R120, R233, R83, R120 ;  /* 0x00000053e9787223 */ /* 0x000fe20000010078 */
[----:B------:R-:W-:Y:S01]  /*1f60*/  FADD.FTZ R35, R80, R35 ;  /* 0x0000002350237221 */ /* 0x000fe20000010000 */
[----:B------:R-:W-:Y:S01]  /*1f70*/  ISETP.GE.AND P5, PT, R147, R77, PT ;  /* 0x0000004d9300720c */ /* 0x000fe20003fa6270 */
[----:B------:R-:W-:Y:S01]  /*1f80*/  UMOV UR4, 0x400 ;  /* 0x0000040000047882 */ /* 0x000fe20000000000 */
        /* <DEDUP_REMOVED lines=13> */
[----:B------:R-:W-:Y:S01]  /*2060*/  UISETP.NE.U32.AND UP0, UPT, UR16, URZ, UPT ;  /* 0x000000ff1000728c */ /* 0x000fe2000bf05070 */
[----:B------:R-:W-:Y:S01]  /*2070*/  ISETP.NE.AND P4, PT, RZ, UR13, PT ;  /* 0x0000000dff007c0c */ /* 0x000fe2000bf85270 */
[----:B------:R-:W-:Y:S01]  /*2080*/  FADD.FTZ R117, R178, R117 ;  /* 0x00000075b2757221 */ /* 0x000fe20000010000 */
[----:B--2---:R-:W-:Y:S01]  /*2090*/  ULEA UR4, UR5, UR4, 0x18 ;  /* 0x0000000405047291 */ /* 0x004fe2000f8ec0ff */
[----:B------:R-:W-:Y:S01]  /*20a0*/  FFMA.FTZ R118, R225, R178, R118 ;  /* 0x000000b2e1767223 */ /* 0x000fe20000010076 */
[----:B------:R-:W-:Y:S01]  /*20b0*/  UISETP.NE.AND.EX UP0, UPT, UR17, URZ, UPT, UP0 ;  /* 0x000000ff1100728c */ /* 0x000fe2000bf05300 */
[----:B------:R-:W-:Y:S01]  /*20c0*/  FADD.FTZ R30, R195, R30 ;  /* 0x0000001ec31e7221 */ /* 0x000fe20000010000 */
[----:B------:R-:W-:Y:S01]  /*20d0*/  UIADD3 UR5, UPT, UPT, UR4, 0x8040, URZ ;  /* 0x0000804004057890 */ /* 0x000fe2000fffe0ff */
[----:B------:R-:W-:Y:S01]  /*20e0*/  FFMA.FTZ R2, R227, R195, R2 ;  /* 0x000000c3e3027223 */ /* 0x000fe20000010002 */
[----:B------:R-:W-:Y:S01]  /*20f0*/  @!UP1 UIADD3 UR5, UPT, UPT, UR4, 0x8000, URZ ;  /* 0x0000800004059890 */ /* 0x000fe2000fffe0ff */
[----:B------:R-:W-:Y:S01]  /*2100*/  FADD.FTZ R32, R197, R32 ;  /* 0x00000020c5207221 */ /* 0x000fe20000010000 */
[----:B------:R-:W-:Y:S01]  /*2110*/  UIADD3 UR7, UPT, UPT, UR4, 0x8050, URZ ;  /* 0x0000805004077890 */ /* 0x000fe2000fffe0ff */
[----:B------:R-:W-:Y:S01]  /*2120*/  FFMA.FTZ R4, R229, R197, R4 ;  /* 0x000000c5e5047223 */ /* 0x000fe20000010004 */
[----:B------:R-:W-:Y:S01]  /*2130*/  @!UP1 UIADD3 UR7, UPT, UPT, UR4, 0x8010, URZ ;  /* 0x0000801004079890 */ /* 0x000fe2000fffe0ff */
[----:B------:R-:W-:Y:S01]  /*2140*/  FADD.FTZ R115, R248, R115 ;  /* 0x00000073f8737221 */ /* 0x000fe20000010000 */
[----:B------:R-:W-:Y:S01]  /*2150*/  FFMA.FTZ R116, R235, R248, R116 ;  /* 0x000000f8eb747223 */ /* 0x000fe20000010074 */
[----:B------:R-:W-:Y:S01]  /*2160*/  FADD.FTZ R34, R203, R34 ;  /* 0x00000022cb227221 */ /* 0x000fe20000010000 */
[----:B------:R-:W-:Y:S01]  /*2170*/  FFMA.FTZ R6, R211, R203, R6 ;  /* 0x000000cbd3067223 */ /* 0x000fe20000010006 */
[----:B0-----:R-:W0:Y:S01]  /*2180*/  LDS.128 R76, [UR5] ;  /* 0x00000005ff4c7984 */ /* 0x001e220008000c00 */
[----:B------:R-:W-:Y:S01]  /*2190*/  UIADD3 UR5, UPT, UPT, UR4, 0x8060, URZ ;  /* 0x0000806004057890 */ /* 0x000fe2000fffe0ff */
[----:B------:R-:W-:Y:S01]  /*21a0*/  FADD.FTZ R36, R205, R36 ;  /* 0x00000024cd247221 */ /* 0x000fe20000010000 */
[----:B------:R-:W-:Y:S01]  /*21b0*/  @!UP1 UIADD3 UR5, UPT, UPT, UR4, 0x8020, URZ ;  /* 0x0000802004059890 */ /* 0x000fe2000fffe0ff */
[----:B------:R-:W1:Y:S01]  /*21c0*/  LDS.128 R80, [UR7] ;  /* 0x00000007ff507984 */ /* 0x000e620008000c00 */
[----:B------:R-:W-:Y:S01]  /*21d0*/  UIADD3 UR7, UPT, UPT, UR4, 0x8070, URZ ;  /* 0x0000807004077890 */ /* 0x000fe2000fffe0ff */
[----:B------:R-:W-:Y:S01]  /*21e0*/  FFMA.FTZ R8, R213, R205, R8 ;  /* 0x000000cdd5087223 */ /* 0x000fe20000010008 */
[----:B------:R-:W-:Y:S01]  /*21f0*/  @!UP1 UIADD3 UR7, UPT, UPT, UR4, 0x8030, URZ ;  /* 0x0000803004079890 */ /* 0x000fe2000fffe0ff */
[----:B------:R-:W-:Y:S01]  /*2200*/  FADD.FTZ R38, R207, R38 ;  /* 0x00000026cf267221 */ /* 0x000fe20000010000 */
[----:B------:R-:W-:Y:S01]  /*2210*/  FFMA.FTZ R10, R215, R207, R10 ;  /* 0x000000cfd70a7223 */ /* 0x000fe2000001000a */
[----:B------:R-:W-:Y:S01]  /*2220*/  FADD.FTZ R40, R209, R40 ;  /* 0x00000028d1287221 */ /* 0x000fe20000010000 */
[----:B------:R-:W-:Y:S01]  /*2230*/  FFMA.FTZ R12, R217, R209, R12 ;  /* 0x000000d1d90c7223 */ /* 0x000fe2000001000c */
[----:B------:R-:W2:Y:S01]  /*2240*/  LDS.128 R84, [UR5] ;  /* 0x00000005ff547984 */ /* 0x000ea20008000c00 */
[----:B------:R-:W-:Y:S01]  /*2250*/  FADD.FTZ R42, R201, R42 ;  /* 0x0000002ac92a7221 */ /* 0x000fe20000010000 */
[----:B------:R-:W-:Y:S01]  /*2260*/  FFMA.FTZ R14, R181, R201, R14 ;  /* 0x000000c9b50e7223 */ /* 0x000fe2000001000e */
[----:B------:R-:W-:Y:S01]  /*2270*/  FADD.FTZ R44, R198, R44 ;  /* 0x0000002cc62c7221 */ /* 0x000fe20000010000 */
[----:B------:R-:W3:Y:S01]  /*2280*/  LDS.128 R88, [UR7] ;  /* 0x00000007ff587984 */ /* 0x000ee20008000c00 */
        /* <DEDUP_REMOVED lines=23> */
[----:B0-----:R-:W-:Y:S01]  /*2400*/  FADD.FTZ R177, RZ, R76 ;  /* 0x0000004cffb17221 */ /* 0x001fe20000010000 */
[----:B------:R-:W-:Y:S01]  /*2410*/  FADD.FTZ R76, RZ, R77 ;  /* 0x0000004dff4c7221 */ /* 0x000fe20000010000 */
[----:B------:R-:W-:Y:S01]  /*2420*/  FADD.FTZ R109, R232, R109 ;  /* 0x0000006de86d7221 */ /* 0x000fe20000010000 */
[----:B------:R-:W-:Y:S01]  /*2430*/  FFMA.FTZ R25, R168, R232, R25 ;  /* 0x000000e8a8197223 */ /* 0x000fe20000010019 */
[----:B------:R-:W-:Y:S01]  /*2440*/  FADD.FTZ R177, R78, R177 ;  /* 0x000000b14eb17221 */ /* 0x000fe20000010000 */
[----:B------:R-:W-:Y:S01]  /*2450*/  FADD.FTZ R76, R79, R76 ;  /* 0x0000004c4f4c7221 */ /* 0x000fe20000010000 */
[----:B------:R-:W-:Y:S01]  /*2460*/  FADD.FTZ R111, R244, R111 ;  /* 0x0000006ff46f7221 */ /* 0x000fe20000010000 */
[----:B------:R-:W-:Y:S01]  /*2470*/  FFMA.FTZ R27, R172, R244, R27 ;  /* 0x000000f4ac1b7223 */ /* 0x000fe2000001001b */
[----:B-1----:R-:W-:Y:S01]  /*2480*/  FADD.FTZ R177, R177, R80 ;  /* 0x00000050b1b17221 */ /* 0x002fe20000010000 */
[----:B------:R-:W-:Y:S01]  /*2490*/  FADD.FTZ R76, R76, R81 ;  /* 0x000000514c4c7221 */ /* 0x000fe20000010000 */
[----:B------:R-:W-:Y:S01]  /*24a0*/  FADD.FTZ R113, R246, R113 ;  /* 0x00000071f6717221 */ /* 0x000fe20000010000 */
[----:B------:R-:W-:Y:S01]  /*24b0*/  FFMA.FTZ R29, R176, R246, R29 ;  /* 0x000000f6b01d7223 */ /* 0x000fe2000001001d */
[----:B------:R-:W-:Y:S01]  /*24c0*/  FADD.FTZ R177, R82, R177 ;  /* 0x000000b152b17221 */ /* 0x000fe20000010000 */
[----:B------:R-:W-:-:S03]  /*24d0*/  FADD.FTZ R76, R83, R76 ;  /* 0x0000004c534c7221 */ /* 0x000fc60000010000 */
[----:B--2---:R-:W-:Y:S01]  /*24e0*/  FADD.FTZ R177, R177, R84 ;  /* 0x00000054b1b17221 */ /* 0x004fe20000010000 */
[----:B------:R-:W-:-:S03]  /*24f0*/  FADD.FTZ R76, R76, R85 ;  /* 0x000000554c4c7221 */ /* 0x000fc60000010000 */
[----:B------:R-:W-:Y:S01]  /*2500*/  FADD.FTZ R177, R86, R177 ;  /* 0x000000b156b17221 */ /* 0x000fe20000010000 */
[----:B------:R-:W-:-:S03]  /*2510*/  FADD.FTZ R76, R87, R76 ;  /* 0x0000004c574c7221 */ /* 0x000fc60000010000 */
[----:B---3--:R-:W-:Y:S01]  /*2520*/  FADD.FTZ R177, R177, R88 ;  /* 0x00000058b1b17221 */ /* 0x008fe20000010000 */
[----:B------:R-:W-:-:S03]  /*2530*/  FADD.FTZ R76, R76, R89 ;  /* 0x000000594c4c7221 */ /* 0x000fc60000010000 */
[----:B------:R-:W-:Y:S01]  /*2540*/  FADD.FTZ R90, R90, R177 ;  /* 0x000000b15a5a7221 */ /* 0x000fe20000010000 */
[----:B------:R-:W-:-:S03]  /*2550*/  FADD.FTZ R91, R91, R76 ;  /* 0x0000004c5b5b7221 */ /* 0x000fc60000010000 */
[----:B------:R-:W-:Y:S01]  /*2560*/  FMUL.FTZ R90, R90, UR15 ;  /* 0x0000000f5a5a7c20 */ /* 0x000fe20008410000 */
[----:B------:R-:W-:-:S04]  /*2570*/  FMUL.FTZ R91, R91, UR15 ;  /* 0x0000000f5b5b7c20 */ /* 0x000fc80008410000 */
[----:B------:R-:W-:Y:S01]  /*2580*/  FSEL R90, R90, RZ, !P4 ;  /* 0x000000ff5a5a7208 */ /* 0x000fe20006000000 */
[----:B------:R-:W-:Y:S06]  /*2590*/  BRA.U UP0, `(.L_x_376) ;  /* 0x0000001100187547 */ /* 0x000fec000b800000 */
[----:B------:R-:W0:Y:S02]  /*25a0*/  LDC.64 R82, c[0x0][0x438] ;  /* 0x00010e00ff527b82 */ /* 0x000e240000000a00 */
[----:B0-----:R-:W-:-:S04]  /*25b0*/  ISETP.NE.U32.AND P0, PT, R82, RZ, PT ;  /* 0x000000ff5200720c */ /* 0x001fc80003f05070 */
[----:B------:R-:W-:-:S13]  /*25c0*/  ISETP.NE.AND.EX P0, PT, R83, RZ, PT, P0 ;  /* 0x000000ff5300720c */ /* 0x000fda0003f05300 */
[----:B------:R-:W-:Y:S05]  /*25d0*/  @P0 BRA `(.L_x_377) ;  /* 0x0000000400d40947 */ /* 0x000fea0003800000 */
[----:B------:R-:W-:Y:S01]  /*25e0*/  UMOV UR4, UR8 ;  /* 0x0000000800047c82 */ /* 0x000fe20008000000 */
[----:B------:R-:W-:Y:S01]  /*25f0*/  UMOV UR5, UR9 ;  /* 0x0000000900057c82 */ /* 0x000fe20008000000 */
[----:B------:R-:W-:-:S04]  /*2600*/  UISETP.NE.U32.AND UP0, UPT, UR4, URZ, UPT ;  /* 0x000000ff0400728c */ /* 0x000fc8000bf05070 */
[----:B------:R-:W-:-:S09]  /*2610*/  UISETP.NE.AND.EX UP0, UPT, UR5, URZ, UPT, UP0 ;  /* 0x000000ff0500728c */ /* 0x000fd2000bf05300 */
[----:B------:R-:W-:Y:S05]  /*2620*/  BRA.U UP0, `(.L_x_378) ;  /* 0x0000000100d87547 */ /* 0x000fea000b800000 */
[-CC-:B------:R-:W-:Y:S01]  /*2630*/  FFMA.FTZ R76, R227, R91.reuse, R90.reuse ;  /* 0x0000005be34c7223 */ /* 0x180fe2000001005a */
[-CC-:B------:R-:W-:Y:S01]  /*2640*/  FFMA.FTZ R237, R237, R91.reuse, R90.reuse ;  /* 0x0000005beded7223 */ /* 0x180fe2000001005a */
[-CC-:B------:R-:W-:Y:S01]  /*2650*/  FFMA.FTZ R229, R229, R91.reuse, R90.reuse ;  /* 0x0000005be5e57223 */ /* 0x180fe2000001005a */
[-C--:B------:R-:W-:Y:S01]  /*2660*/  FFMA.FTZ R233, R233, R91.reuse, R90 ;  /* 0x0000005be9e97223 */ /* 0x080fe2000001005a */
[----:B------:R-:W-:Y:S01]  /*2670*/  FADD.FTZ R223, R223, -R76 ;  /* 0x8000004cdfdf7221 */ /* 0x000fe20000010000 */
[-CC-:B------:R-:W-:Y:S01]  /*2680*/  FFMA.FTZ R76, R239, R91.reuse, R90.reuse ;  /* 0x0000005bef4c7223 */ /* 0x180fe2000001005a */
[----:B------:R-:W-:Y:S01]  /*2690*/  FADD.FTZ R237, R230, -R237 ;  /* 0x800000ede6ed7221 */ /* 0x000fe20000010000 */
[----:B------:R-:W-:Y:S01]  /*26a0*/  FADD.FTZ R229, R224, -R229 ;  /* 0x800000e5e0e57221 */ /* 0x000fe20000010000 */
[-C--:B------:R-:W-:Y:S01]  /*26b0*/  FFMA.FTZ R225, R225, R91.reuse, R90 ;  /* 0x0000005be1e17223 */ /* 0x080fe2000001005a */
[----:B------:R-:W-:Y:S01]  /*26c0*/  FADD.FTZ R231, R231, -R76 ;  /* 0x8000004ce7e77221 */ /* 0x000fe20000010000 */
[-CC-:B------:R-:W-:Y:S01]  /*26d0*/  FFMA.FTZ R235, R235, R91.reuse, R90.reuse ;  /* 0x0000005bebeb7223 */ /* 0x180fe2000001005a */
[----:B------:R-:W-:Y:S01]  /*26e0*/  FFMA.FTZ R0, R0, R91, R90 ;  /* 0x0000005b00007223 */ /* 0x000fe2000001005a */
[C---:B------:R-:W-:Y:S01]  /*26f0*/  FMUL.FTZ R229, R166.reuse, R229 ;  /* 0x000000e5a6e57220 */ /* 0x040fe20000410000 */
[C---:B------:R-:W-:Y:S01]  /*2700*/  FMUL.FTZ R231, R166.reuse, R231 ;  /* 0x000000e7a6e77220 */ /* 0x040fe20000410000 */
[C---:B------:R-:W-:Y:S01]  /*2710*/  FMUL.FTZ R223, R166.reuse, R223 ;  /* 0x000000dfa6df7220 */ /* 0x040fe20000410000 */
[----:B------:R-:W-:Y:S01]  /*2720*/  FMUL.FTZ R237, R166, R237 ;  /* 0x000000eda6ed7220 */ /* 0x000fe20000410000 */
[----:B------:R-:W-:Y:S01]  /*2730*/  FADD.FTZ R233, R226, -R233 ;  /* 0x800000e9e2e97221 */ /* 0x000fe20000010000 */
[----:B------:R-:W-:Y:S01]  /*2740*/  FADD.FTZ R225, R222, -R225 ;  /* 0x800000e1dee17221 */ /* 0x000fe20000010000 */
[----:B------:R-:W-:Y:S01]  /*2750*/  FADD.FTZ R235, R228, -R235 ;  /* 0x800000ebe4eb7221 */ /* 0x000fe20000010000 */
[----:B------:R-:W-:Y:S01]  /*2760*/  FADD.FTZ R221, R221, -R0 ;  /* 0x80000000dddd7221 */ /* 0x000fe20000010000 */
[----:B-----5:R-:W-:Y:S01]  /*2770*/  ISETP.GE.U32.AND P0, PT, R98, RZ, PT ;  /* 0x000000ff6200720c */ /* 0x020fe20003f06070 */
[----:B------:R-:W-:Y:S01]  /*2780*/  FMUL.FTZ R231, R231, UR6 ;  /* 0x00000006e7e77c20 */ /* 0x000fe20008410000 */
[----:B------:R-:W-:Y:S01]  /*2790*/  FMUL.FTZ R229, R229, UR6 ;  /* 0x00000006e5e57c20 */ /* 0x000fe20008410000 */
[----:B------:R-:W-:Y:S01]  /*27a0*/  FMUL.FTZ R223, R223, UR6 ;  /* 0x00000006dfdf7c20 */ /* 0x000fe20008410000 */
[----:B------:R-:W-:Y:S01]  /*27b0*/  FMUL.FTZ R237, R237, UR6 ;  /* 0x00000006eded7c20 */ /* 0x000fe20008410000 */
[C---:B------:R-:W-:Y:S01]  /*27c0*/  LOP3.LUT P2, RZ, R99.reuse, 0xff0000, RZ, 0xc0, !PT ;  /* 0x00ff000063ff7812 */ /* 0x040fe2000784c0ff */
[C---:B------:R-:W-:Y:S01]  /*27d0*/  FMUL.FTZ R233, R166.reuse, R233 ;  /* 0x000000e9a6e97220 */ /* 0x040fe20000410000 */
[C---:B------:R-:W-:Y:S01]  /*27e0*/  LOP3.LUT P3, RZ, R99.reuse, 0xff, RZ, 0xc0, !PT ;  /* 0x000000ff63ff7812 */ /* 0x040fe2000786c0ff */
[C---:B------:R-:W-:Y:S01]  /*27f0*/  FMUL.FTZ R225, R166.reuse, R225 ;  /* 0x000000e1a6e17220 */ /* 0x040fe20000410000 */
[C---:B------:R-:W-:Y:S01]  /*2800*/  ISETP.GE.U32.AND.EX P0, PT, R99.reuse, 0x1000000, PT, P0 ;  /* 0x010000006300780c */ /* 0x040fe20003f06100 */
[C---:B------:R-:W-:Y:S01]  /*2810*/  FMUL.FTZ R235, R166.reuse, R235 ;  /* 0x000000eba6eb7220 */ /* 0x040fe20000410000 */
[----:B------:R-:W-:Y:S01]  /*2820*/  LOP3.LUT P6, RZ, R99, 0xff00, RZ, 0xc0, !PT ;  /* 0x0000ff0063ff7812 */ /* 0x000fe200078cc0ff */
[----:B------:R-:W-:Y:S01]  /*2830*/  FMUL.FTZ R221, R166, R221 ;  /* 0x000000dda6dd7220 */ /* 0x000fe20000410000 */
[----:B------:R-:W-:Y:S01]  /*2840*/  FSEL R80, R231, RZ, P0 ;  /* 0x000000ffe7507208 */ /* 0x000fe20000000000 */
[----:B------:R-:W-:Y:S01]  /*2850*/  FMUL.FTZ R233, R233, UR6 ;  /* 0x00000006e9e97c20 */ /* 0x000fe20008410000 */
[----:B------:R-:W-:Y:S01]  /*2860*/  FSEL R79, R229, RZ, P2 ;  /* 0x000000ffe54f7208 */ /* 0x000fe20001000000 */
[----:B------:R-:W-:Y:S01]  /*2870*/  FMUL.FTZ R225, R225, UR6 ;  /* 0x00000006e1e17c20 */ /* 0x000fe20008410000 */
[----:B------:R-:W-:Y:S01]  /*2880*/  FSEL R78, R223, RZ, P3 ;  /* 0x000000ffdf4e7208 */ /* 0x000fe20001800000 */
[----:B------:R-:W-:Y:S01]  /*2890*/  FMUL.FTZ R235, R235, UR6 ;  /* 0x00000006ebeb7c20 */ /* 0x000fe20008410000 */
[----:B------:R-:W-:Y:S01]  /*28a0*/  FMUL.FTZ R221, R221, UR6 ;  /* 0x00000006dddd7c20 */ /* 0x000fe20008410000 */
[----:B------:R-:W-:-:S02]  /*28b0*/  FSEL R237, R237, RZ, P6 ;  /* 0x000000ffeded7208 */ /* 0x000fc40003000000 */
[C---:B------:R-:W-:Y:S02]  /*28c0*/  LOP3.LUT P0, RZ, R98.reuse, 0xff0000, RZ, 0xc0, !PT ;  /* 0x00ff000062ff7812 */ /* 0x040fe4000780c0ff */
[C---:B------:R-:W-:Y:S02]  /*28d0*/  LOP3.LUT P2, RZ, R98.reuse, 0xff000000, RZ, 0xc0, !PT ;  /* 0xff00000062ff7812 */ /* 0x040fe4000784c0ff */
[C---:B------:R-:W-:Y:S02]  /*28e0*/  LOP3.LUT P3, RZ, R98.reuse, 0xff00, RZ, 0xc0, !PT ;  /* 0x0000ff0062ff7812 */ /* 0x040fe4000786c0ff */
[----:B------:R-:W-:Y:S02]  /*28f0*/  LOP3.LUT P6, RZ, R98, 0xff, RZ, 0xc0, !PT ;  /* 0x000000ff62ff7812 */ /* 0x000fe400078cc0ff */
[----:B------:R-:W-:Y:S02]  /*2900*/  FSEL R77, R225, RZ, P0 ;  /* 0x000000ffe14d7208 */ /* 0x000fe40000000000 */
[----:B------:R-:W-:-:S02]  /*2910*/  FSEL R0, R235, RZ, P2 ;  /* 0x000000ffeb007208 */ /* 0x000fc40001000000 */
[----:B------:R-:W-:Y:S02]  /*2920*/  FSEL R233, R233, RZ, P3 ;  /* 0x000000ffe9e97208 */ /* 0x000fe40001800000 */
[----:B------:R-:W-:Y:S02]  /*2930*/  FSEL R76, R221, RZ, P6 ;  /* 0x000000ffdd4c7208 */ /* 0x000fe40003000000 */
[----:B------:R-:W-:Y:S02]  /*2940*/  F2FP.BF16.F32.PACK_AB R79, R80, R79 ;  /* 0x0000004f504f723e */ /* 0x000fe400000010ff */
[----:B------:R-:W-:Y:S02]  /*2950*/  F2FP.BF16.F32.PACK_AB R78, R237, R78 ;  /* 0x0000004eed4e723e */ /* 0x000fe400000010ff */
[----:B------:R-:W-:Y:S02]  /*2960*/  F2FP.BF16.F32.PACK_AB R77, R0, R77 ;  /* 0x0000004d004d723e */ /* 0x000fe400000010ff */
[----:B------:R-:W-:Y:S01]  /*2970*/  F2FP.BF16.F32.PACK_AB R76, R233, R76 ;  /* 0x0000004ce94c723e */ /* 0x000fe200000010ff */
[----:B------:R-:W-:Y:S06]  /*2980*/  BRA `(.L_x_379) ;  /* 0x0000002000807947 */ /* 0x000fec0003800000 */
.L_x_378:
[-CC-:B------:R-:W-:Y:S01]  /*2990*/  FFMA.FTZ R74, R239, R91.reuse, R90.reuse ;  /* 0x0000005bef4a7223 */ /* 0x180fe2000001005a */
[-CC-:B------:R-:W-:Y:S01]  /*29a0*/  FFMA.FTZ R237, R237, R91.reuse, R90.reuse ;  /* 0x0000005beded7223 */ /* 0x180fe2000001005a */
[-C--:B------:R-:W-:Y:S01]  /*29b0*/  FFMA.FTZ R72, R227, R91.reuse, R90 ;  /* 0x0000005be3487223 */ /* 0x080fe2000001005a */
[----:B-----5:R-:W-:Y:S01]  /*29c0*/  ISETP.GE.U32.AND P0, PT, R98, RZ, PT ;  /* 0x000000ff6200720c */ /* 0x020fe20003f06070 */
[----:B------:R-:W-:Y:S01]  /*29d0*/  FADD.FTZ R231, R231, -R74 ;  /* 0x8000004ae7e77221 */ /* 0x000fe20000010000 */
[----:B------:R-:W-:Y:S01]  /*29e0*/  FADD.FTZ R237, R230, -R237 ;  /* 0x800000ede6ed7221 */ /* 0x000fe20000010000 */
[----:B------:R-:W-:Y:S01]  /*29f0*/  FFMA.FTZ R229, R229, R91, R90 ;  /* 0x0000005be5e57223 */ /* 0x000fe2000001005a */
[----:B------:R-:W-:Y:S01]  /*2a00*/  FADD.FTZ R223, R223, -R72 ;  /* 0x80000048dfdf7221 */ /* 0x000fe20000010000 */
[C---:B------:R-:W-:Y:S01]  /*2a10*/  FMUL.FTZ R78, R166.reuse, R231 ;  /* 0x000000e7a64e7220 */ /* 0x040fe20000410000 */
[----:B------:R-:W-:Y:S01]  /*2a20*/  ISETP.GE.U32.AND.EX P0, PT, R99, 0x1000000, PT, P0 ;  /* 0x010000006300780c */ /* 0x000fe20003f06100 */
[----:B------:R-:W-:Y:S01]  /*2a30*/  FMUL.FTZ R237, R166, R237 ;  /* 0x000000eda6ed7220 */ /* 0x000fe20000410000 */
[----:B------:R-:W-:Y:S01]  /*2a40*/  FADD.FTZ R229, R224, -R229 ;  /* 0x800000e5e0e57221 */ /* 0x000fe20000010000 */
[----:B------:R-:W-:Y:S01]  /*2a50*/  FMUL.FTZ R73, R78, UR6 ;  /* 0x000000064e497c20 */ /* 0x000fe20008410000 */
[----:B------:R-:W-:Y:S01]  /*2a60*/  FMUL.FTZ R74, R166, R223 ;  /* 0x000000dfa64a7220 */ /* 0x000fe20000410000 */
[-CC-:B------:R-:W-:Y:S01]  /*2a70*/  FFMA.FTZ R225, R225, R91.reuse, R90.reuse ;  /* 0x0000005be1e17223 */ /* 0x180fe2000001005a */
[-CC-:B------:R-:W-:Y:S01]  /*2a80*/  FFMA.FTZ R235, R235, R91.reuse, R90.reuse ;  /* 0x0000005bebeb7223 */ /* 0x180fe2000001005a */
[-CC-:B------:R-:W-:Y:S01]  /*2a90*/  FFMA.FTZ R233, R233, R91.reuse, R90.reuse ;  /* 0x0000005be9e97223 */ /* 0x180fe2000001005a */
[----:B------:R-:W-:Y:S01]  /*2aa0*/  FSEL R86, R73, RZ, P0 ;  /* 0x000000ff49567208 */ /* 0x000fe20000000000 */
[----:B------:R-:W-:Y:S01]  /*2ab0*/  FMUL.FTZ R73, R237, UR6 ;  /* 0x00000006ed497c20 */ /* 0x000fe20008410000 */
[----:B------:R-:W-:Y:S01]  /*2ac0*/  FFMA.FTZ R0, R0, R91, R90 ;  /* 0x0000005b00007223 */ /* 0x000fe2000001005a */
[C---:B------:R-:W-:Y:S01]  /*2ad0*/  LOP3.LUT P3, RZ, R99.reuse, 0xff00, RZ, 0xc0, !PT ;  /* 0x0000ff0063ff7812 */ /* 0x040fe2000786c0ff */
[----:B------:R-:W-:Y:S01]  /*2ae0*/  FMUL.FTZ R75, R166, R229 ;  /* 0x000000e5a64b7220 */ /* 0x000fe20000410000 */
[----:B------:R-:W-:Y:S01]  /*2af0*/  FMUL.FTZ R72, R74, UR6 ;  /* 0x000000064a487c20 */ /* 0x000fe20008410000 */
[----:B------:R-:W-:Y:S01]  /*2b00*/  FADD.FTZ R225, R222, -R225 ;  /* 0x800000e1dee17221 */ /* 0x000fe20000010000 */
[----:B------:R-:W-:Y:S01]  /*2b10*/  FADD.FTZ R235, R228, -R235 ;  /* 0x800000ebe4eb7221 */ /* 0x000fe20000010000 */
[----:B------:R-:W-:Y:S01]  /*2b20*/  LOP3.LUT P6, RZ, R99, 0xff, RZ, 0xc0, !PT ;  /* 0x000000ff63ff7812 */ /* 0x000fe200078cc0ff */
[----:B------:R-:W-:Y:S01]  /*2b30*/  FADD.FTZ R233, R226, -R233 ;  /* 0x800000e9e2e97221 */ /* 0x000fe20000010000 */
[----:B------:R-:W-:Y:S01]  /*2b40*/  FADD.FTZ R221, R221, -R0 ;  /* 0x80000000dddd7221 */ /* 0x000fe20000010000 */
[----:B------:R-:W-:Y:S01]  /*2b50*/  FSEL R85, R73, RZ, P3 ;  /* 0x000000ff49557208 */ /* 0x000fe20001800000 */
[----:B------:R-:W-:Y:S01]  /*2b60*/  FMUL.FTZ R76, R75, UR6 ;  /* 0x000000064b4c7c20 */ /* 0x000fe20008410000 */
[C---:B------:R-:W-:Y:S01]  /*2b70*/  FMUL.FTZ R73, R166.reuse, R225 ;  /* 0x000000e1a6497220 */ /* 0x040fe20000410000 */
[C---:B------:R-:W-:Y:S01]  /*2b80*/  FMUL.FTZ R0, R166.reuse, R235 ;  /* 0x000000eba6007220 */ /* 0x040fe20000410000 */
[----:B------:R-:W-:Y:S01]  /*2b90*/  LOP3.LUT P2, RZ, R99, 0xff0000, RZ, 0xc0, !PT ;  /* 0x00ff000063ff7812 */ /* 0x000fe2000784c0ff */
[----:B------:R-:W-:Y:S01]  /*2ba0*/  FMUL.FTZ R233, R166, R233 ;  /* 0x000000e9a6e97220 */ /* 0x000fe20000410000 */
[----:B------:R-:W-:Y:S01]  /*2bb0*/  FSEL R84, R72, RZ, P6 ;  /* 0x000000ff48547208 */ /* 0x000fe20003000000 */
[----:B------:R-:W-:Y:S01]  /*2bc0*/  FMUL.FTZ R72, R166, R221 ;  /* 0x000000dda6487220 */ /* 0x000fe20000410000 */
[----:B------:R-:W-:Y:S01]  /*2bd0*/  F2FP.BF16.F32.PACK_AB R75, R78, R75 ;  /* 0x0000004b4e4b723e */ /* 0x000fe200000010ff */
[----:B------:R-:W-:Y:S01]  /*2be0*/  FMUL.FTZ R77, R73, UR6 ;  /* 0x00000006494d7c20 */ /* 0x000fe20008410000 */
[----:B------:R-:W-:Y:S01]  /*2bf0*/  FSEL R79, R76, RZ, P2 ;  /* 0x000000ff4c4f7208 */ /* 0x000fe20001000000 */
[C---:B------:R-:W-:Y:S01]  /*2c00*/  FMUL.FTZ R78, R0.reuse, UR6 ;  /* 0x00000006004e7c20 */ /* 0x040fe20008410000 */
[----:B------:R-:W-:Y:S01]  /*2c10*/  F2FP.BF16.F32.PACK_AB R73, R0, R73 ;  /* 0x000000490049723e */ /* 0x000fe200000010ff */
        /* <DEDUP_REMOVED lines=14> */
[----:B------:R-:W-:-:S02]  /*2d00*/  F2FP.BF16.F32.PACK_AB R77, R80, R77 ;  /* 0x0000004d504d723e */ /* 0x000fc400000010ff */
[----:B------:R-:W-:Y:S01]  /*2d10*/  F2FP.BF16.F32.PACK_AB R76, R81, R0 ;  /* 0x00000000514c723e */ /* 0x000fe200000010ff */
[----:B------:R-:W-:Y:S06]  /*2d20*/  BRA `(.L_x_379) ;  /* 0x0000001c00987947 */ /* 0x000fec0003800000 */
.L_x_377:
[----:B------:R-:W-:Y:S01]  /*2d30*/  UMOV UR4, UR8 ;  /* 0x0000000800047c82 */ /* 0x000fe20008000000 */
[----:B------:R-:W-:Y:S01]  /*2d40*/  UMOV UR5, UR9 ;  /* 0x0000000900057c82 */ /* 0x000fe20008000000 */
        /* <DEDUP_REMOVED lines=8> */
[----:B------:R-:W-:Y:S01]  /*2dd0*/  FADD.FTZ R80, R224, -R229 ;  /* 0x800000e5e0507221 */ /* 0x000fe20000010000 */
[--C-:B------:R-:W-:Y:S01]  /*2de0*/  FADD.FTZ R78, R223, -R76.reuse ;  /* 0x8000004cdf4e7221 */ /* 0x100fe20000010000 */
[----:B------:R-:W-:Y:S01]  /*2df0*/  PRMT R76, R55, 0x7632, R76 ;  /* 0x00007632374c7816 */ /* 0x000fe2000000004c */
[-CC-:B------:R-:W-:Y:S01]  /*2e00*/  FFMA.FTZ R0, R0, R91.reuse, R90.reuse ;  /* 0x0000005b00007223 */ /* 0x180fe2000001005a */
[--C-:B------:R-:W-:Y:S01]  /*2e10*/  FFMA.FTZ R80, R166, R80, R77.reuse ;  /* 0x00000050a6507223 */ /* 0x100fe2000001004d */
[----:B------:R-:W-:Y:S01]  /*2e20*/  PRMT R77, R54, 0x7632, R77 ;  /* 0x00007632364d7816 */ /* 0x000fe2000000004d */
[----:B------:R-:W-:Y:S01]  /*2e30*/  FFMA.FTZ R237, R237, R91, R90 ;  /* 0x0000005beded7223 */ /* 0x000fe2000001005a */
[----:B------:R-:W-:-:S02]  /*2e40*/  IMAD.U32 R81, R76, 0x10000, RZ ;  /* 0x000100004c517824 */ /* 0x000fc400078e00ff */
[----:B------:R-:W-:Y:S01]  /*2e50*/  FADD.FTZ R86, R221, -R0 ;  /* 0x80000000dd567221 */ /* 0x000fe20000010000 */
[----:B------:R-:W-:Y:S01]  /*2e60*/  IMAD.U32 R79, R54, 0x10000, RZ ;  /* 0x00010000364f7824 */ /* 0x000fe200078e00ff */
[----:B------:R-:W-:Y:S01]  /*2e70*/  SHF.L.U32 R87, R77, 0x10, RZ ;  /* 0x000000104d577819 */ /* 0x000fe200000006ff */
[-C--:B------:R-:W-:Y:S01]  /*2e80*/  FFMA.FTZ R225, R225, R91.reuse, R90 ;  /* 0x0000005be1e17223 */ /* 0x080fe2000001005a */
[----:B------:R-:W-:Y:S01]  /*2e90*/  FADD.FTZ R237, R230, -R237 ;  /* 0x800000ede6ed7221 */ /* 0x000fe20000010000 */
[----:B------:R-:W-:Y:S01]  /*2ea0*/  PRMT R76, R53, 0x7632, R76 ;  /* 0x00007632354c7816 */ /* 0x000fe2000000004c */
[-C--:B------:R-:W-:Y:S01]  /*2eb0*/  FFMA.FTZ R233, R233, R91.reuse, R90 ;  /* 0x0000005be9e97223 */ /* 0x080fe2000001005a */
[----:B------:R-:W-:Y:S01]  /*2ec0*/  PRMT R0, R52, 0x7632, R0 ;  /* 0x0000763234007816 */ /* 0x000fe20000000000 */
[----:B------:R-:W-:Y:S01]  /*2ed0*/  FFMA.FTZ R235, R235, R91, R90 ;  /* 0x0000005bebeb7223 */ /* 0x000fe2000001005a */
[C---:B------:R-:W-:Y:S01]  /*2ee0*/  FFMA.FTZ R84, R166.reuse, R84, R81 ;  /* 0x00000054a6547223 */ /* 0x040fe20000010051 */
[----:B------:R-:W-:Y:S01]  /*2ef0*/  FFMA.FTZ R78, R166, R78, R79 ;  /* 0x0000004ea64e7223 */ /* 0x000fe2000001004f */
[----:B------:R-:W-:Y:S01]  /*2f00*/  FADD.FTZ R222, R222, -R225 ;  /* 0x800000e1dede7221 */ /* 0x000fe20000010000 */
[----:B------:R-:W-:Y:S01]  /*2f10*/  IMAD.U32 R81, R53, 0x10000, RZ ;  /* 0x0001000035517824 */ /* 0x000fe200078e00ff */
[----:B------:R-:W-:Y:S01]  /*2f20*/  SHF.L.U32 R85, R76, 0x10, RZ ;  /* 0x000000104c557819 */ /* 0x000fe200000006ff */
[----:B------:R-:W-:Y:S01]  /*2f30*/  FFMA.FTZ R87, R166, R237, R87 ;  /* 0x000000eda6577223 */ /* 0x000fe20000010057 */
[----:B------:R-:W-:Y:S01]  /*2f40*/  SHF.L.U32 R79, R0, 0x10, RZ ;  /* 0x00000010004f7819 */ /* 0x000fe200000006ff */
[----:B------:R-:W-:Y:S01]  /*2f50*/  FADD.FTZ R226, R226, -R233 ;  /* 0x800000e9e2e27221 */ /* 0x000fe20000010000 */
[----:B------:R-:W-:Y:S01]  /*2f60*/  ISETP.GE.U32.AND P0, PT, R98, RZ, PT ;  /* 0x000000ff6200720c */ /* 0x000fe20003f06070 */
[----:B------:R-:W-:Y:S01]  /*2f70*/  FADD.FTZ R228, R228, -R235 ;  /* 0x800000ebe4e47221 */ /* 0x000fe20000010000 */
[----:B------:R-:W-:-:S02]  /*2f80*/  IMAD.U32 R77, R52, 0x10000, RZ ;  /* 0x00010000344d7824 */ /* 0x000fc400078e00ff */
[----:B------:R-:W-:Y:S01]  /*2f90*/  FMUL.FTZ R84, R84, UR6 ;  /* 0x0000000654547c20 */ /* 0x000fe20008410000 */
[----:B------:R-:W-:Y:S01]  /*2fa0*/  FFMA.FTZ R81, R166, R222, R81 ;  /* 0x000000dea6517223 */ /* 0x000fe20000010051 */
[----:B------:R-:W-:Y:S01]  /*2fb0*/  ISETP.GE.U32.AND.EX P0, PT, R99, 0x1000000, PT, P0 ;  /* 0x010000006300780c */ /* 0x000fe20003f06100 */
[----:B------:R-:W-:Y:S01]  /*2fc0*/  FMUL.FTZ R80, R80, UR6 ;  /* 0x0000000650507c20 */ /* 0x000fe20008410000 */
[----:B------:R-:W-:Y:S01]  /*2fd0*/  FMUL.FTZ R78, R78, UR6 ;  /* 0x000000064e4e7c20 */ /* 0x000fe20008410000 */
[----:B------:R-:W-:Y:S01]  /*2fe0*/  FMUL.FTZ R87, R87, UR6 ;  /* 0x0000000657577c20 */ /* 0x000fe20008410000 */
[C---:B------:R-:W-:Y:S01]  /*2ff0*/  FFMA.FTZ R85, R166.reuse, R228, R85 ;  /* 0x000000e4a6557223 */ /* 0x040fe20000010055 */
[C---:B------:R-:W-:Y:S01]  /*3000*/  FFMA.FTZ R77, R166.reuse, R86, R77 ;  /* 0x00000056a64d7223 */ /* 0x040fe2000001004d */
[----:B------:R-:W-:Y:S01]  /*3010*/  FFMA.FTZ R79, R166, R226, R79 ;  /* 0x000000e2a64f7223 */ /* 0x000fe2000001004f */
[----:B------:R-:W-:Y:S01]  /*3020*/  LOP3.LUT P2, RZ, R99, 0xff0000, RZ, 0xc0, !PT ;  /* 0x00ff000063ff7812 */ /* 0x000fe2000784c0ff */
[----:B------:R-:W-:Y:S01]  /*3030*/  FMUL.FTZ R81, R81, UR6 ;  /* 0x0000000651517c20 */ /* 0x000fe20008410000 */
[----:B------:R-:W-:Y:S01]  /*3040*/  LOP3.LUT P3, RZ, R99, 0xff, RZ, 0xc0, !PT ;  /* 0x000000ff63ff7812 */ /* 0x000fe2000786c0ff */
[----:B------:R-:W-:Y:S01]  /*3050*/  FMUL.FTZ R85, R85, UR6 ;  /* 0x0000000655557c20 */ /* 0x000fe20008410000 */
[----:B------:R-:W-:Y:S01]  /*3060*/  LOP3.LUT P6, RZ, R99, 0xff00, RZ, 0xc0, !PT ;  /* 0x0000ff0063ff7812 */ /* 0x000fe200078cc0ff */
[----:B------:R-:W-:Y:S01]  /*3070*/  FMUL.FTZ R77, R77, UR6 ;  /* 0x000000064d4d7c20 */ /* 0x000fe20008410000 */
[----:B------:R-:W-:Y:S01]  /*3080*/  FSEL R89, R84, RZ, P0 ;  /* 0x000000ff54597208 */ /* 0x000fe20000000000 */
[----:B------:R-:W-:Y:S01]  /*3090*/  FMUL.FTZ R79, R79, UR6 ;  /* 0x000000064f4f7c20 */ /* 0x000fe20008410000 */
[----:B------:R-:W-:-:S02]  /*30a0*/  LOP3.LUT P0, RZ, R98, 0xff0000, RZ, 0xc0, !PT ;  /* 0x00ff000062ff7812 */ /* 0x000fc4000780c0ff */
[----:B------:R-:W-:Y:S02]  /*30b0*/  FSEL R80, R80, RZ, P2 ;  /* 0x000000ff50507208 */ /* 0x000fe40001000000 */
[----:B------:R-:W-:Y:S02]  /*30c0*/  FSEL R78, R78, RZ, P3 ;  /* 0x000000ff4e4e7208 */ /* 0x000fe40001800000 */
[----:B------:R-:W-:Y:S02]  /*30d0*/  FSEL R87, R87, RZ, P6 ;  /* 0x000000ff57577208 */ /* 0x000fe40003000000 */
[C---:B------:R-:W-:Y:S02]  /*30e0*/  LOP3.LUT P2, RZ, R98.reuse, 0xff000000, RZ, 0xc0, !PT ;  /* 0xff00000062ff7812 */ /* 0x040fe4000784c0ff */
[C---:B------:R-:W-:Y:S02]  /*30f0*/  LOP3.LUT P3, RZ, R98.reuse, 0xff, RZ, 0xc0, !PT ;  /* 0x000000ff62ff7812 */ /* 0x040fe4000786c0ff */
        /* <DEDUP_REMOVED lines=8> */
[----:B------:R-:W-:Y:S01]  /*3180*/  F2FP.BF16.F32.PACK_AB R76, R81, R76 ;  /* 0x0000004c514c723e */ /* 0x000fe200000010ff */
[----:B------:R-:W-:Y:S06]  /*3190*/  BRA `(.L_x_379) ;  /* 0x00000018007c7947 */ /* 0x000fec0003800000 */
.L_x_380:
[-CC-:B------:R-:W-:Y:S01]  /*31a0*/  FFMA.FTZ R72, R227, R91.reuse, R90.reuse ;  /* 0x0000005be3487223 */ /* 0x180fe2000001005a */
[----:B-----5:R-:W-:Y:S01]  /*31b0*/  PRMT R73, R55, 0x7632, R73 ;  /* 0x0000763237497816 */ /* 0x020fe20000000049 */
[-CC-:B------:R-:W-:Y:S01]  /*31c0*/  FFMA.FTZ R74, R239, R91.reuse, R90.reuse ;  /* 0x0000005bef4a7223 */ /* 0x180fe2000001005a */
[-C--:B------:R-:W-:Y:S01]  /*31d0*/  FFMA.FTZ R237, R237, R91.reuse, R90 ;  /* 0x0000005beded7223 */ /* 0x080fe2000001005a */
[--C-:B------:R-:W-:Y:S01]  /*31e0*/  FADD.FTZ R223, R223, -R72.reuse ;  /* 0x80000048dfdf7221 */ /* 0x100fe20000010000 */
[----:B------:R-:W-:Y:S01]  /*31f0*/  PRMT R72, R54, 0x7632, R72 ;  /* 0x0000763236487816 */ /* 0x000fe20000000048 */
[----:B------:R-:W-:Y:S01]  /*3200*/  FADD.FTZ R231, R231, -R74 ;  /* 0x8000004ae7e77221 */ /* 0x000fe20000010000 */
[----:B------:R-:W-:Y:S01]  /*3210*/  SHF.L.U32 R76, R73, 0x10, RZ ;  /* 0x00000010494c7819 */ /* 0x000fe200000006ff */
[----:B------:R-:W-:Y:S01]  /*3220*/  FADD.FTZ R237, R230, -R237 ;  /* 0x800000ede6ed7221 */ /* 0x000fe20000010000 */
[----:B------:R-:W-:Y:S01]  /*3230*/  SHF.L.U32 R72, R72, 0x10, RZ ;  /* 0x0000001048487819 */ /* 0x000fe200000006ff */
[----:B------:R-:W-:Y:S01]  /*3240*/  FFMA.FTZ R229, R229, R91, R90 ;  /* 0x0000005be5e57223 */ /* 0x000fe2000001005a */
[----:B------:R-:W-:Y:S01]  /*3250*/  ISETP.GE.U32.AND P0, PT, R98, RZ, PT ;  /* 0x000000ff6200720c */ /* 0x000fe20003f06070 */
[----:B------:R-:W-:Y:S01]  /*3260*/  FFMA.FTZ R80, R166, R231, R76 ;  /* 0x000000e7a6507223 */ /* 0x000fe2000001004c */
[----:B------:R-:W-:-:S02]  /*3270*/  IMAD.U32 R74, R54, 0x10000, RZ ;  /* 0x00010000364a7824 */ /* 0x000fc400078e00ff */
[----:B------:R-:W-:Y:S01]  /*3280*/  FFMA.FTZ R78, R166, R237, R72 ;  /* 0x000000eda64e7223 */ /* 0x000fe20000010048 */
[----:B------:R-:W-:Y:S01]  /*3290*/  ISETP.GE.U32.AND.EX P0, PT, R99, 0x1000000, PT, P0 ;  /* 0x010000006300780c */ /* 0x000fe20003f06100 */
[----:B------:R-:W-:Y:S01]  /*32a0*/  FMUL.FTZ R72, R80, UR6 ;  /* 0x0000000650487c20 */ /* 0x000fe20008410000 */
[----:B------:R-:W-:Y:S01]  /*32b0*/  FADD.FTZ R229, R224, -R229 ;  /* 0x800000e5e0e57221 */ /* 0x000fe20000010000 */
[----:B------:R-:W-:Y:S02]  /*32c0*/  IMAD.U32 R75, R55, 0x10000, RZ ;  /* 0x00010000374b7824 */ /* 0x000fe400078e00ff */
[----:B------:R-:W-:Y:S01]  /*32d0*/  FFMA.FTZ R223, R166, R223, R74 ;  /* 0x000000dfa6df7223 */ /* 0x000fe2000001004a */
[----:B------:R-:W-:Y:S01]  /*32e0*/  LOP3.LUT P6, RZ, R99, 0xff, RZ, 0xc0, !PT ;  /* 0x000000ff63ff7812 */ /* 0x000fe200078cc0ff */
[--C-:B------:R-:W-:Y:S01]  /*32f0*/  FFMA.FTZ R0, R0, R91, R90.reuse ;  /* 0x0000005b00007223 */ /* 0x100fe2000001005a */
[----:B------:R-:W-:Y:S01]  /*3300*/  FSEL R86, R72, RZ, P0 ;  /* 0x000000ff48567208 */ /* 0x000fe20000000000 */
[----:B------:R-:W-:Y:S01]  /*3310*/  FFMA.FTZ R75, R166, R229, R75 ;  /* 0x000000e5a64b7223 */ /* 0x000fe2000001004b */
[----:B------:R-:W-:Y:S01]  /*3320*/  FMUL.FTZ R72, R223, UR6 ;  /* 0x00000006df487c20 */ /* 0x000fe20008410000 */
[----:B------:R-:W-:Y:S01]  /*3330*/  LOP3.LUT P2, RZ, R99, 0xff0000, RZ, 0xc0, !PT ;  /* 0x00ff000063ff7812 */ /* 0x000fe2000784c0ff */
[----:B------:R-:W-:Y:S01]  /*3340*/  FMUL.FTZ R73, R78, UR6 ;  /* 0x000000064e497c20 */ /* 0x000fe20008410000 */
[----:B------:R-:W-:Y:S01]  /*3350*/  FMUL.FTZ R74, R75, UR6 ;  /* 0x000000064b4a7c20 */ /* 0x000fe20008410000 */
[----:B------:R-:W-:Y:S01]  /*3360*/  LOP3.LUT P3, RZ, R99, 0xff00, RZ, 0xc0, !PT ;  /* 0x0000ff0063ff7812 */ /* 0x000fe2000786c0ff */
[-CC-:B------:R-:W-:Y:S01]  /*3370*/  FFMA.FTZ R225, R225, R91.reuse, R90.reuse ;  /* 0x0000005be1e17223 */ /* 0x180fe2000001005a */
[----:B------:R-:W-:Y:S01]  /*3380*/  FSEL R84, R72, RZ, P6 ;  /* 0x000000ff48547208 */ /* 0x000fe20003000000 */
[-C--:B------:R-:W-:Y:S01]  /*3390*/  FFMA.FTZ R235, R235, R91.reuse, R90 ;  /* 0x0000005bebeb7223 */ /* 0x080fe2000001005a */
[----:B------:R-:W-:Y:S01]  /*33a0*/  PRMT R72, R53, 0x7632, R72 ;  /* 0x0000763235487816 */ /* 0x000fe20000000048 */
[--C-:B------:R-:W-:Y:S01]  /*33b0*/  FADD.FTZ R221, R221, -R0.reuse ;  /* 0x80000000dddd7221 */ /* 0x100fe20000010000 */
[----:B------:R-:W-:Y:S01]  /*33c0*/  PRMT R0, R52, 0x7632, R0 ;  /* 0x0000763234007816 */ /* 0x000fe20000000000 */
[----:B------:R-:W-:Y:S01]  /*33d0*/  FFMA.FTZ R233, R233, R91, R90 ;  /* 0x0000005be9e97223 */ /* 0x000fe2000001005a */
[----:B------:R-:W-:Y:S01]  /*33e0*/  FSEL R79, R74, RZ, P2 ;  /* 0x000000ff4a4f7208 */ /* 0x000fe20001000000 */
[----:B------:R-:W-:Y:S01]  /*33f0*/  FADD.FTZ R225, R222, -R225 ;  /* 0x800000e1dee17221 */ /* 0x000fe20000010000 */
[----:B------:R-:W-:Y:S01]  /*3400*/  FSEL R85, R73, RZ, P3 ;  /* 0x000000ff49557208 */ /* 0x000fe20001800000 */
[----:B------:R-:W-:Y:S01]  /*3410*/  FADD.FTZ R235, R228, -R235 ;  /* 0x800000ebe4eb7221 */ /* 0x000fe20000010000 */
[----:B------:R-:W-:Y:S01]  /*3420*/  SHF.L.U32 R74, R72, 0x10, RZ ;  /* 0x00000010484a7819 */ /* 0x000fe200000006ff */
[----:B------:R-:W-:Y:S01]  /*3430*/  IMAD.U32 R73, R53, 0x10000, RZ ;  /* 0x0001000035497824 */ /* 0x000fe200078e00ff */
[----:B------:R-:W-:Y:S01]  /*3440*/  SHF.L.U32 R0, R0, 0x10, RZ ;  /* 0x0000001000007819 */ /* 0x000fe200000006ff */
[----:B------:R-:W-:-:S02]  /*3450*/  IMAD.U32 R72, R52, 0x10000, RZ ;  /* 0x0001000034487824 */ /* 0x000fc400078e00ff */
[----:B------:R-:W-:Y:S01]  /*3460*/  FADD.FTZ R233, R226, -R233 ;  /* 0x800000e9e2e97221 */ /* 0x000fe20000010000 */
[C---:B------:R-:W-:Y:S01]  /*3470*/  FFMA.FTZ R73, R166.reuse, R225, R73 ;  /* 0x000000e1a6497223 */ /* 0x040fe20000010049 */
[C---:B------:R-:W-:Y:S01]  /*3480*/  FFMA.FTZ R76, R166.reuse, R235, R74 ;  /* 0x000000eba64c7223 */ /* 0x040fe2000001004a */
[C---:B------:R-:W-:Y:S01]  /*3490*/  FFMA.FTZ R72, R166.reuse, R221, R72 ;  /* 0x000000dda6487223 */ /* 0x040fe20000010048 */
[----:B------:R-:W-:Y:S01]  /*34a0*/  FFMA.FTZ R233, R166, R233, R0 ;  /* 0x000000e9a6e97223 */ /* 0x000fe20000010000 */
[----:B------:R-:W-:Y:S01]  /*34b0*/  F2FP.BF16.F32.PACK_AB R74, R78, R223 ;  /* 0x000000df4e4a723e */ /* 0x000fe200000010ff */
[----:B------:R-:W-:Y:S01]  /*34c0*/  FMUL.FTZ R77, R73, UR6 ;  /* 0x00000006494d7c20 */ /* 0x000fe20008410000 */
[C---:B------:R-:W-:Y:S01]  /*34d0*/  F2FP.BF16.F32.PACK_AB R73, R76.reuse, R73 ;  /* 0x000000494c49723e */ /* 0x040fe200000010ff */
[----:B------:R-:W-:Y:S01]  /*34e0*/  FMUL.FTZ R78, R76, UR6 ;  /* 0x000000064c4e7c20 */ /* 0x000fe20008410000 */
[----:B------:R-:W-:Y:S01]  /*34f0*/  FMUL.FTZ R0, R72, UR6 ;  /* 0x0000000648007c20 */ /* 0x000fe20008410000 */
[----:B------:R-:W-:Y:S01]  /*3500*/  FMUL.FTZ R76, R233, UR6 ;  /* 0x00000006e94c7c20 */ /* 0x000fe20008410000 */
[----:B------:R-:W-:-:S02]  /*3510*/  LOP3.LUT P0, RZ, R98, 0xff0000, RZ, 0xc0, !PT ;  /* 0x00ff000062ff7812 */ /* 0x000fc4000780c0ff */
[C---:B------:R-:W-:Y:S02]  /*3520*/  LOP3.LUT P2, RZ, R98.reuse, 0xff000000, RZ, 0xc0, !PT ;  /* 0xff00000062ff7812 */ /* 0x040fe4000784c0ff */
[C---:B------:R-:W-:Y:S02]  /*3530*/  LOP3.LUT P6, RZ, R98.reuse, 0xff, RZ, 0xc0, !PT ;  /* 0x000000ff62ff7812 */ /* 0x040fe400078cc0ff */
[----:B------:R-:W-:Y:S02]  /*3540*/  LOP3.LUT P3, RZ, R98, 0xff00, RZ, 0xc0, !PT ;  /* 0x0000ff0062ff7812 */ /* 0x000fe4000786c0ff */
[----:B------:R-:W-:Y:S02]  /*3550*/  F2FP.BF16.F32.PACK_AB R75, R80, R75 ;  /* 0x0000004b504b723e */ /* 0x000fe400000010ff */
[----:B------:R-:W-:Y:S02]  /*3560*/  FSEL R77, R77, RZ, P0 ;  /* 0x000000ff4d4d7208 */ /* 0x000fe40000000000 */
[----:B------:R-:W-:-:S02]  /*3570*/  FSEL R80, R78, RZ, P2 ;  /* 0x000000ff4e507208 */ /* 0x000fc40001000000 */
[----:B------:R-:W-:Y:S02]  /*3580*/  FSEL R0, R0, RZ, P6 ;  /* 0x000000ff00007208 */ /* 0x000fe40003000000 */
[----:B------:R-:W-:Y:S02]  /*3590*/  FSEL R81, R76, RZ, P3 ;  /* 0x000000ff4c517208 */ /* 0x000fe40001800000 */
[----:B------:R-:W-:Y:S02]  /*35a0*/  F2FP.BF16.F32.PACK_AB R72, R233, R72 ;  /* 0x00000048e948723e */ /* 0x000fe400000010ff */
[----:B------:R-:W-:Y:S02]  /*35b0*/  F2FP.BF16.F32.PACK_AB R79, R86, R79 ;  /* 0x0000004f564f723e */ /* 0x000fe400000010ff */
[----:B------:R-:W-:Y:S02]  /*35c0*/  F2FP.BF16.F32.PACK_AB R78, R85, R84 ;  /* 0x00000054554e723e */ /* 0x000fe400000010ff */
[----:B------:R-:W-:-:S02]  /*35d0*/  F2FP.BF16.F32.PACK_AB R77, R80, R77 ;  /* 0x0000004d504d723e */ /* 0x000fc400000010ff */
[----:B------:R-:W-:Y:S01]  /*35e0*/  F2FP.BF16.F32.PACK_AB R76, R81, R0 ;  /* 0x00000000514c723e */ /* 0x000fe200000010ff */
[----:B------:R-:W-:Y:S06]  /*35f0*/  BRA `(.L_x_379) ;  /* 0x0000001400647947 */ /* 0x000fec0003800000 */
.L_x_376:
        /* <DEDUP_REMOVED lines=12> */
[----:B-----5:R-:W-:Y:S01]  /*36c0*/  ISETP.GE.U32.AND P0, PT, R98, RZ, PT ;  /* 0x000000ff6200720c */ /* 0x020fe20003f06070 */
[----:B------:R-:W-:Y:S01]  /*36d0*/  FADD.FTZ R231, R231, -R70 ;  /* 0x80000046e7e77221 */ /* 0x000fe20000010000 */
[----:B------:R-:W-:Y:S01]  /*36e0*/  FADD.FTZ R223, R223, -R68 ;  /* 0x80000044dfdf7221 */ /* 0x000fe20000010000 */
[----:B------:R-:W-:Y:S01]  /*36f0*/  FADD.FTZ R229, R224, -R229 ;  /* 0x800000e5e0e57221 */ /* 0x000fe20000010000 */
[--C-:B------:R-:W-:Y:S01]  /*3700*/  FFMA.FTZ R225, R225, R91, R90.reuse ;  /* 0x0000005be1e17223 */ /* 0x100fe2000001005a */
[C---:B------:R-:W-:Y:S01]  /*3710*/  FMUL.FTZ R231, R166.reuse, R231 ;  /* 0x000000e7a6e77220 */ /* 0x040fe20000410000 */
[--C-:B------:R-:W-:Y:S01]  /*3720*/  FFMA.FTZ R237, R237, R91, R90.reuse ;  /* 0x0000005beded7223 */ /* 0x100fe2000001005a */
[C---:B------:R-:W-:Y:S01]  /*3730*/  FMUL.FTZ R229, R166.reuse, R229 ;  /* 0x000000e5a6e57220 */ /* 0x040fe20000410000 */
[----:B------:R-:W-:Y:S01]  /*3740*/  ISETP.GE.U32.AND.EX P3, PT, R99, 0x1000000, PT, P0 ;  /* 0x010000006300780c */ /* 0x000fe20003f66100 */
[----:B------:R-:W-:Y:S01]  /*3750*/  FMUL.FTZ R231, R231, UR6 ;  /* 0x00000006e7e77c20 */ /* 0x000fe20008410000 */
[----:B------:R-:W-:Y:S01]  /*3760*/  FMUL.FTZ R223, R166, R223 ;  /* 0x000000dfa6df7220 */ /* 0x000fe20000410000 */
[----:B------:R-:W-:Y:S01]  /*3770*/  FADD.FTZ R225, R222, -R225 ;  /* 0x800000e1dee17221 */ /* 0x000fe20000010000 */
[----:B------:R-:W-:Y:S01]  /*3780*/  FADD.FTZ R237, R230, -R237 ;  /* 0x800000ede6ed7221 */ /* 0x000fe20000010000 */
[----:B------:R-:W-:Y:S01]  /*3790*/  ISETP.GE.U32.AND P0, PT, R134, RZ, PT ;  /* 0x000000ff8600720c */ /* 0x000fe20003f06070 */
[----:B------:R-:W-:Y:S01]  /*37a0*/  FMUL.FTZ R229, R229, UR6 ;  /* 0x00000006e5e57c20 */ /* 0x000fe20008410000 */
[----:B------:R-:W-:Y:S01]  /*37b0*/  FSEL R76, R231, RZ, P3 ;  /* 0x000000ffe74c7208 */ /* 0x000fe20001800000 */
[----:B------:R-:W-:Y:S01]  /*37c0*/  FMUL.FTZ R223, R223, UR6 ;  /* 0x00000006dfdf7c20 */ /* 0x000fe20008410000 */
[C---:B------:R-:W-:Y:S01]  /*37d0*/  LOP3.LUT P2, RZ, R99.reuse, 0xff0000, RZ, 0xc0, !PT ;  /* 0x00ff000063ff7812 */ /* 0x040fe2000784c0ff */
[C---:B------:R-:W-:Y:S01]  /*37e0*/  FMUL.FTZ R237, R166.reuse, R237 ;  /* 0x000000eda6ed7220 */ /* 0x040fe20000410000 */
[----:B------:R-:W-:Y:S01]  /*37f0*/  LOP3.LUT P3, RZ, R99, 0xff, RZ, 0xc0, !PT ;  /* 0x000000ff63ff7812 */ /* 0x000fe2000786c0ff */
[----:B------:R-:W-:Y:S01]  /*3800*/  FMUL.FTZ R225, R166, R225 ;  /* 0x000000e1a6e17220 */ /* 0x000fe20000410000 */
[----:B------:R-:W-:Y:S01]  /*3810*/  ISETP.GE.U32.AND.EX P0, PT, R135, 0x1000000, PT, P0 ;  /* 0x010000008700780c */ /* 0x000fe20003f06100 */
[-CC-:B------:R-:W-:Y:S01]  /*3820*/  FFMA.FTZ R235, R235, R91.reuse, R90.reuse ;  /* 0x0000005bebeb7223 */ /* 0x180fe2000001005a */
[----:B------:R-:W-:Y:S01]  /*3830*/  FSEL R79, R229, RZ, P2 ;  /* 0x000000ffe54f7208 */ /* 0x000fe20001000000 */
[----:B------:R-:W-:Y:S01]  /*3840*/  FMUL.FTZ R237, R237, UR6 ;  /* 0x00000006eded7c20 */ /* 0x000fe20008410000 */
[----:B------:R-:W-:Y:S01]  /*3850*/  FSEL R68, R231, RZ, P0 ;  /* 0x000000ffe7447208 */ /* 0x000fe20000000000 */
[----:B------:R-:W-:Y:S01]  /*3860*/  FMUL.FTZ R225, R225, UR6 ;  /* 0x00000006e1e17c20 */ /* 0x000fe20008410000 */
[----:B------:R-:W-:Y:S01]  /*3870*/  FSEL R78, R223, RZ, P3 ;  /* 0x000000ffdf4e7208 */ /* 0x000fe20001800000 */
[----:B------:R-:W-:Y:S01]  /*3880*/  FADD.FTZ R235, R228, -R235 ;  /* 0x800000ebe4eb7221 */ /* 0x000fe20000010000 */
[----:B------:R-:W-:Y:S01]  /*3890*/  LOP3.LUT P2, RZ, R135, 0xff, RZ, 0xc0, !PT ;  /* 0x000000ff87ff7812 */ /* 0x000fe2000784c0ff */
[-CC-:B------:R-:W-:Y:S01]  /*38a0*/  FFMA.FTZ R233, R233, R91.reuse, R90.reuse ;  /* 0x0000005be9e97223 */ /* 0x180fe2000001005a */
[----:B------:R-:W-:Y:S01]  /*38b0*/  LOP3.LUT P0, RZ, R135, 0xff00, RZ, 0xc0, !PT ;  /* 0x0000ff0087ff7812 */ /* 0x000fe2000780c0ff */
[----:B------:R-:W-:Y:S01]  /*38c0*/  FFMA.FTZ R0, R0, R91, R90 ;  /* 0x0000005b00007223 */ /* 0x000fe2000001005a */
[----:B------:R-:W-:Y:S01]  /*38d0*/  LOP3.LUT P3, RZ, R98, 0xff0000, RZ, 0xc0, !PT ;  /* 0x00ff000062ff7812 */ /* 0x000fe2000786c0ff */
[----:B------:R-:W-:Y:S01]  /*38e0*/  FMUL.FTZ R235, R166, R235 ;  /* 0x000000eba6eb7220 */ /* 0x000fe20000410000 */
[----:B------:R-:W-:Y:S01]  /*38f0*/  FSEL R70, R223, RZ, P2 ;  /* 0x000000ffdf467208 */ /* 0x000fe20001000000 */
[----:B------:R-:W-:Y:S01]  /*3900*/  FADD.FTZ R233, R226, -R233 ;  /* 0x800000e9e2e97221 */ /* 0x000fe20000010000 */
[----:B------:R-:W-:Y:S01]  /*3910*/  FSEL R69, R237, RZ, P0 ;  /* 0x000000ffed457208 */ /* 0x000fe20000000000 */
[----:B------:R-:W-:Y:S01]  /*3920*/  FADD.FTZ R221, R221, -R0 ;  /* 0x80000000dddd7221 */ /* 0x000fe20000010000 */
[----:B------:R-:W-:Y:S01]  /*3930*/  FSEL R77, R225, RZ, P3 ;  /* 0x000000ffe14d7208 */ /* 0x000fe20001800000 */
[----:B------:R-:W-:Y:S01]  /*3940*/  FMUL.FTZ R235, R235, UR6 ;  /* 0x00000006ebeb7c20 */ /* 0x000fe20008410000 */
[----:B------:R-:W-:Y:S01]  /*3950*/  LOP3.LUT P6, RZ, R135, 0xff0000, RZ, 0xc0, !PT ;  /* 0x00ff000087ff7812 */ /* 0x000fe200078cc0ff */
[----:B------:R-:W-:Y:S01]  /*3960*/  FMUL.FTZ R233, R166, R233 ;  /* 0x000000e9a6e97220 */ /* 0x000fe20000410000 */
[----:B------:R-:W-:Y:S01]  /*3970*/  LOP3.LUT P3, RZ, R134, 0xff0000, RZ, 0xc0, !PT ;  /* 0x00ff000086ff7812 */ /* 0x000fe2000786c0ff */
[----:B------:R-:W-:Y:S01]  /*3980*/  FMUL.FTZ R221, R166, R221 ;  /* 0x000000dda6dd7220 */ /* 0x000fe20000410000 */
[----:B------:R-:W-:Y:S01]  /*3990*/  F2FP.BF16.F32.PACK_AB R70, R69, R70 ;  /* 0x000000464546723e */ /* 0x000fe200000010ff */
[----:B------:R-:W-:Y:S01]  /*39a0*/  FMUL.FTZ R233, R233, UR6 ;  /* 0x00000006e9e97c20 */ /* 0x000fe20008410000 */
[----:B------:R-:W-:Y:S01]  /*39b0*/  FSEL R71, R229, RZ, P6 ;  /* 0x000000ffe5477208 */ /* 0x000fe20003000000 */
[----:B------:R-:W-:Y:S01]  /*39c0*/  FMUL.FTZ R221, R221, UR6 ;  /* 0x00000006dddd7c20 */ /* 0x000fe20008410000 */
[----:B------:R-:W-:-:S02]  /*39d0*/  FSEL R69, R225, RZ, P3 ;  /* 0x000000ffe1457208 */ /* 0x000fc40001800000 */
[----:B------:R-:W-:Y:S02]  /*39e0*/  LOP3.LUT P6, RZ, R99, 0xff00, RZ, 0xc0, !PT ;  /* 0x0000ff0063ff7812 */ /* 0x000fe400078cc0ff */
[----:B------:R-:W-:Y:S02]  /*39f0*/  LOP3.LUT P2, RZ, R98, 0xff000000, RZ, 0xc0, !PT ;  /* 0xff00000062ff7812 */ /* 0x000fe4000784c0ff */
[----:B------:R-:W-:Y:S02]  /*3a00*/  LOP3.LUT P3, RZ, R134, 0xff000000, RZ, 0xc0, !PT ;  /* 0xff00000086ff7812 */ /* 0x000fe4000786c0ff */
[----:B------:R-:W-:Y:S02]  /*3a10*/  FSEL R81, R237, RZ, P6 ;  /* 0x000000ffed517208 */ /* 0x000fe40003000000 */
[C---:B------:R-:W-:Y:S02]  /*3a20*/  FSEL R80, R235.reuse, RZ, P2 ;  /* 0x000000ffeb507208 */ /* 0x040fe40001000000 */
[----:B------:R-:W-:-:S02]  /*3a30*/  FSEL R0, R235, RZ, P3 ;  /* 0x000000ffeb007208 */ /* 0x000fc40001800000 */
[C---:B------:R-:W-:Y:S02]  /*3a40*/  LOP3.LUT P6, RZ, R98.reuse, 0xff00, RZ, 0xc0, !PT ;  /* 0x0000ff0062ff7812 */ /* 0x040fe400078cc0ff */
[----:B------:R-:W-:Y:S02]  /*3a50*/  LOP3.LUT P0, RZ, R98, 0xff, RZ, 0xc0, !PT ;  /* 0x000000ff62ff7812 */ /* 0x000fe4000780c0ff */
[C---:B------:R-:W-:Y:S02]  /*3a60*/  LOP3.LUT P2, RZ, R134.reuse, 0xff00, RZ, 0xc0, !PT ;  /* 0x0000ff0086ff7812 */ /* 0x040fe4000784c0ff */
[----:B------:R-:W-:Y:S02]  /*3a70*/  LOP3.LUT P3, RZ, R134, 0xff, RZ, 0xc0, !PT ;  /* 0x000000ff86ff7812 */ /* 0x000fe4000786c0ff */
        /* <DEDUP_REMOVED lines=9> */
[----:B------:R-:W-:Y:S02]  /*3b10*/  F2FP.BF16.F32.PACK_AB R68, R81, R68 ;  /* 0x000000445144723e */ /* 0x000fe400000010ff */
[----:B------:R-:W-:Y:S01]  /*3b20*/  F2FP.BF16.F32.PACK_AB R76, R85, R76 ;  /* 0x0000004c554c723e */ /* 0x000fe200000010ff */
[----:B------:R-:W-:Y:S06]  /*3b30*/  BRA `(.L_x_379) ;  /* 0x0000001000147947 */ /* 0x000fec0003800000 */
.L_x_382:
[-CC-:B------:R-:W-:Y:S01]  /*3b40*/  FFMA.FTZ R229, R229, R91.reuse, R90.reuse ;  /* 0x0000005be5e57223 */ /* 0x180fe2000001005a */
[-CC-:B------:R-:W-:Y:S01]  /*3b50*/  FFMA.FTZ R70, R239, R91.reuse, R90.reuse ;  /* 0x0000005bef467223 */ /* 0x180fe2000001005a */
[-CC-:B------:R-:W-:Y:S01]  /*3b60*/  FFMA.FTZ R68, R227, R91.reuse, R90.reuse ;  /* 0x0000005be3447223 */ /* 0x180fe2000001005a */
[-C--:B------:R-:W-:Y:S01]  /*3b70*/  FFMA.FTZ R237, R237, R91.reuse, R90 ;  /* 0x0000005beded7223 */ /* 0x080fe2000001005a */
[----:B------:R-:W-:Y:S01]  /*3b80*/  FADD.FTZ R229, R224, -R229 ;  /* 0x800000e5e0e57221 */ /* 0x000fe20000010000 */
[----:B------:R-:W-:Y:S01]  /*3b90*/  FADD.FTZ R231, R231, -R70 ;  /* 0x80000046e7e77221 */ /* 0x000fe20000010000 */
[----:B------:R-:W-:Y:S01]  /*3ba0*/  FADD.FTZ R223, R223, -R68 ;  /* 0x80000044dfdf7221 */ /* 0x000fe20000010000 */
[--C-:B------:R-:W-:Y:S01]  /*3bb0*/  FFMA.FTZ R225, R225, R91, R90.reuse ;  /* 0x0000005be1e17223 */ /* 0x100fe2000001005a */
[C---:B------:R-:W-:Y:S01]  /*3bc0*/  FMUL.FTZ R75, R166.reuse, R229 ;  /* 0x000000e5a64b7220 */ /* 0x040fe20000410000 */
[----:B------:R-:W-:Y:S01]  /*3bd0*/  FMUL.FTZ R72, R166, R231 ;  /* 0x000000e7a6487220 */ /* 0x000fe20000410000 */
[----:B-----5:R-:W-:Y:S01]  /*3be0*/  LOP3.LUT P6, RZ, R99, 0xff0000, RZ, 0xc0, !PT ;  /* 0x00ff000063ff7812 */ /* 0x020fe200078cc0ff */
[----:B------:R-:W-:Y:S01]  /*3bf0*/  FADD.FTZ R237, R230, -R237 ;  /* 0x800000ede6ed7221 */ /* 0x000fe20000010000 */
[----:B------:R-:W-:Y:S01]  /*3c00*/  FMUL.FTZ R68, R75, UR6 ;  /* 0x000000064b447c20 */ /* 0x000fe20008410000 */
[----:B------:R-:W-:Y:S01]  /*3c10*/  ISETP.GE.U32.AND P0, PT, R98, RZ, PT ;  /* 0x000000ff6200720c */ /* 0x000fe20003f06070 */
[----:B------:R-:W-:Y:S01]  /*3c20*/  FMUL.FTZ R74, R166, R223 ;  /* 0x000000dfa64a7220 */ /* 0x000fe20000410000 */
[----:B------:R-:W-:Y:S01]  /*3c30*/  LOP3.LUT P3, RZ, R135, 0xff0000, RZ, 0xc0, !PT ;  /* 0x00ff000087ff7812 */ /* 0x000fe2000786c0ff */
[----:B------:R-:W-:Y:S01]  /*3c40*/  FADD.FTZ R225, R222, -R225 ;  /* 0x800000e1dee17221 */ /* 0x000fe20000010000 */
[----:B------:R-:W-:Y:S01]  /*3c50*/  ISETP.GE.U32.AND P2, PT, R134, RZ, PT ;  /* 0x000000ff8600720c */ /* 0x000fe20003f46070 */
[----:B------:R-:W-:Y:S01]  /*3c60*/  FMUL.FTZ R69, R72, UR6 ;  /* 0x0000000648457c20 */ /* 0x000fe20008410000 */
[----:B------:R-:W-:Y:S01]  /*3c70*/  FSEL R79, R68, RZ, P6 ;  /* 0x000000ff444f7208 */ /* 0x000fe20003000000 */
[----:B------:R-:W-:Y:S01]  /*3c80*/  FMUL.FTZ R237, R166, R237 ;  /* 0x000000eda6ed7220 */ /* 0x000fe20000410000 */
[----:B------:R-:W-:Y:S01]  /*3c90*/  FSEL R71, R68, RZ, P3 ;  /* 0x000000ff44477208 */ /* 0x000fe20001800000 */
[----:B------:R-:W-:Y:S01]  /*3ca0*/  FMUL.FTZ R68, R74, UR6 ;  /* 0x000000064a447c20 */ /* 0x000fe20008410000 */
[----:B------:R-:W-:Y:S01]  /*3cb0*/  ISETP.GE.U32.AND.EX P0, PT, R99, 0x1000000, PT, P0 ;  /* 0x010000006300780c */ /* 0x000fe20003f06100 */
[-CC-:B------:R-:W-:Y:S01]  /*3cc0*/  FFMA.FTZ R0, R0, R91.reuse, R90.reuse ;  /* 0x0000005b00007223 */ /* 0x180fe2000001005a */
[----:B------:R-:W-:Y:S01]  /*3cd0*/  ISETP.GE.U32.AND.EX P2, PT, R135, 0x1000000, PT, P2 ;  /* 0x010000008700780c */ /* 0x000fe20003f46120 */
[----:B------:R-:W-:Y:S01]  /*3ce0*/  FFMA.FTZ R235, R235, R91, R90 ;  /* 0x0000005bebeb7223 */ /* 0x000fe2000001005a */
[----:B------:R-:W-:Y:S01]  /*3cf0*/  LOP3.LUT P6, RZ, R99, 0xff, RZ, 0xc0, !PT ;  /* 0x000000ff63ff7812 */ /* 0x000fe200078cc0ff */
[----:B------:R-:W-:Y:S01]  /*3d00*/  FMUL.FTZ R73, R166, R225 ;  /* 0x000000e1a6497220 */ /* 0x000fe20000410000 */
[----:B------:R-:W-:Y:S01]  /*3d10*/  FSEL R76, R69, RZ, P0 ;  /* 0x000000ff454c7208 */ /* 0x000fe20000000000 */
[----:B------:R-:W-:Y:S01]  /*3d20*/  FADD.FTZ R221, R221, -R0 ;  /* 0x80000000dddd7221 */ /* 0x000fe20000010000 */
[----:B------:R-:W-:Y:S01]  /*3d30*/  FSEL R80, R69, RZ, P2 ;  /* 0x000000ff45507208 */ /* 0x000fe20001000000 */
[----:B------:R-:W-:Y:S01]  /*3d40*/  FMUL.FTZ R69, R237, UR6 ;  /* 0x00000006ed457c20 */ /* 0x000fe20008410000 */
[----:B------:R-:W-:Y:S01]  /*3d50*/  LOP3.LUT P3, RZ, R135, 0xff, RZ, 0xc0, !PT ;  /* 0x000000ff87ff7812 */ /* 0x000fe2000786c0ff */
[----:B------:R-:W-:Y:S01]  /*3d60*/  FADD.FTZ R235, R228, -R235 ;  /* 0x800000ebe4eb7221 */ /* 0x000fe20000010000 */
[----:B------:R-:W-:Y:S01]  /*3d70*/  LOP3.LUT P0, RZ, R99, 0xff00, RZ, 0xc0, !PT ;  /* 0x0000ff0063ff7812 */ /* 0x000fe2000780c0ff */
[----:B------:R-:W-:Y:S01]  /*3d80*/  FMUL.FTZ R0, R73, UR6 ;  /* 0x0000000649007c20 */ /* 0x000fe20008410000 */
[----:B------:R-:W-:Y:S01]  /*3d90*/  FSEL R78, R68, RZ, P6 ;  /* 0x000000ff444e7208 */ /* 0x000fe20003000000 */
[----:B------:R-:W-:Y:S01]  /*3da0*/  FFMA.FTZ R233, R233, R91, R90 ;  /* 0x0000005be9e97223 */ /* 0x000fe2000001005a */
[----:B------:R-:W-:Y:S01]  /*3db0*/  LOP3.LUT P2, RZ, R135, 0xff00, RZ, 0xc0, !PT ;  /* 0x0000ff0087ff7812 */ /* 0x000fe2000784c0ff */
[----:B------:R-:W-:Y:S01]  /*3dc0*/  FMUL.FTZ R221, R166, R221 ;  /* 0x000000dda6dd7220 */ /* 0x000fe20000410000 */
[----:B------:R-:W-:Y:S01]  /*3dd0*/  LOP3.LUT P6, RZ, R98, 0xff0000, RZ, 0xc0, !PT ;  /* 0x00ff000062ff7812 */ /* 0x000fe200078cc0ff */
[----:B------:R-:W-:Y:S01]  /*3de0*/  FADD.FTZ R233, R226, -R233 ;  /* 0x800000e9e2e97221 */ /* 0x000fe20000010000 */
[----:B------:R-:W-:Y:S01]  /*3df0*/  FSEL R70, R68, RZ, P3 ;  /* 0x000000ff44467208 */ /* 0x000fe20001800000 */
[----:B------:R-:W-:Y:S01]  /*3e00*/  FMUL.FTZ R68, R166, R235 ;  /* 0x000000eba6447220 */ /* 0x000fe20000410000 */
[----:B------:R-:W-:-:S02]  /*3e10*/  FSEL R81, R69, RZ, P0 ;  /* 0x000000ff45517208 */ /* 0x000fc40000000000 */
[----:B------:R-:W-:Y:S02]  /*3e20*/  FSEL R69, R69, RZ, P2 ;  /* 0x000000ff45457208 */ /* 0x000fe40001000000 */
[----:B------:R-:W-:Y:S02]  /*3e30*/  FSEL R77, R0, RZ, P6 ;  /* 0x000000ff004d7208 */ /* 0x000fe40003000000 */
[----:B------:R-:W-:Y:S02]  /*3e40*/  LOP3.LUT P6, RZ, R134, 0xff0000, RZ, 0xc0, !PT ;  /* 0x00ff000086ff7812 */ /* 0x000fe400078cc0ff */
[----:B------:R-:W-:Y:S01]  /*3e50*/  F2FP.BF16.F32.PACK_AB R75, R72, R75 ;  /* 0x0000004b484b723e */ /* 0x000fe200000010ff */
[----:B------:R-:W-:Y:S01]  /*3e60*/  FMUL.FTZ R72, R166, R233 ;  /* 0x000000e9a6487220 */ /* 0x000fe20000410000 */
[----:B------:R-:W-:Y:S02]  /*3e70*/  F2FP.BF16.F32.PACK_AB R70, R69, R70 ;  /* 0x000000464546723e */ /* 0x000fe400000010ff */
[C---:B------:R-:W-:Y:S01]  /*3e80*/  F2FP.BF16.F32.PACK_AB R73, R68.reuse, R73 ;  /* 0x000000494449723e */ /* 0x040fe200000010ff */
[----:B------:R-:W-:Y:S01]  /*3e90*/  FMUL.FTZ R68, R68, UR6 ;  /* 0x0000000644447c20 */ /* 0x000fe20008410000 */
[----:B------:R-:W-:Y:S01]  /*3ea0*/  FSEL R69, R0, RZ, P6 ;  /* 0x000000ff00457208 */ /* 0x000fe20003000000 */
[----:B------:R-:W-:Y:S01]  /*3eb0*/  FMUL.FTZ R0, R72, UR6 ;  /* 0x0000000648007c20 */ /* 0x000fe20008410000 */
[----:B------:R-:W-:-:S02]  /*3ec0*/  LOP3.LUT P3, RZ, R98, 0xff000000, RZ, 0xc0, !PT ;  /* 0xff00000062ff7812 */ /* 0x000fc4000786c0ff */
[----:B------:R-:W-:Y:S02]  /*3ed0*/  LOP3.LUT P6, RZ, R134, 0xff000000, RZ, 0xc0, !PT ;  /* 0xff00000086ff7812 */ /* 0x000fe400078cc0ff */
[----:B------:R-:W-:Y:S02]  /*3ee0*/  F2FP.BF16.F32.PACK_AB R71, R80, R71 ;  /* 0x000000475047723e */ /* 0x000fe400000010ff */
[----:B------:R-:W-:Y:S01]  /*3ef0*/  F2FP.BF16.F32.PACK_AB R72, R72, R221 ;  /* 0x000000dd4848723e */ /* 0x000fe200000010ff */
[----:B------:R-:W-:Y:S01]  /*3f00*/  FMUL.FTZ R221, R221, UR6 ;  /* 0x00000006dddd7c20 */ /* 0x000fe20008410000 */
[C---:B------:R-:W-:Y:S02]  /*3f10*/  FSEL R80, R68.reuse, RZ, P3 ;  /* 0x000000ff44507208 */ /* 0x040fe40001800000 */
[----:B------:R-:W-:Y:S02]  /*3f20*/  FSEL R84, R68, RZ, P6 ;  /* 0x000000ff44547208 */ /* 0x000fe40003000000 */
[----:B------:R-:W-:-:S02]  /*3f30*/  LOP3.LUT P0, RZ, R98, 0xff00, RZ, 0xc0, !PT ;  /* 0x0000ff0062ff7812 */ /* 0x000fc4000780c0ff */
[----:B------:R-:W-:Y:S02]  /*3f40*/  LOP3.LUT P2, RZ, R98, 0xff, RZ, 0xc0, !PT ;  /* 0x000000ff62ff7812 */ /* 0x000fe4000784c0ff */
[C---:B------:R-:W-:Y:S02]  /*3f50*/  LOP3.LUT P3, RZ, R134.reuse, 0xff00, RZ, 0xc0, !PT ;  /* 0x0000ff0086ff7812 */ /* 0x040fe4000786c0ff */
[----:B------:R-:W-:Y:S02]  /*3f60*/  LOP3.LUT P6, RZ, R134, 0xff, RZ, 0xc0, !PT ;  /* 0x000000ff86ff7812 */ /* 0x000fe400078cc0ff */
[----:B------:R-:W-:Y:S02]  /*3f70*/  F2FP.BF16.F32.PACK_AB R79, R76, R79 ;  /* 0x0000004f4c4f723e */ /* 0x000fe400000010ff */
[----:B------:R-:W-:Y:S02]  /*3f80*/  F2FP.BF16.F32.PACK_AB R78, R81, R78 ;  /* 0x0000004e514e723e */ /* 0x000fe400000010ff */
[----:B------:R-:W-:-:S02]  /*3f90*/  FSEL R81, R0, RZ, P0 ;  /* 0x000000ff00517208 */ /* 0x000fc40000000000 */
[----:B------:R-:W-:Y:S02]  /*3fa0*/  FSEL R85, R0, RZ, P3 ;  /* 0x000000ff00557208 */ /* 0x000fe40001800000 */
[C---:B------:R-:W-:Y:S02]  /*3fb0*/  FSEL R68, R221.reuse, RZ, P6 ;  /* 0x000000ffdd447208 */ /* 0x040fe40003000000 */
[----:B------:R-:W-:Y:S02]  /*3fc0*/  FSEL R76, R221, RZ, P2 ;  /* 0x000000ffdd4c7208 */ /* 0x000fe40001000000 */
[----:B------:R-:W-:Y:S02]  /*3fd0*/  F2FP.BF16.F32.PACK_AB R74, R237, R74 ;  /* 0x0000004aed4a723e */ /* 0x000fe400000010ff */
[----:B------:R-:W-:Y:S02]  /*3fe0*/  F2FP.BF16.F32.PACK_AB R69, R84, R69 ;  /* 0x000000455445723e */ /* 0x000fe400000010ff */
[----:B------:R-:W-:-:S02]  /*3ff0*/  F2FP.BF16.F32.PACK_AB R77, R80, R77 ;  /* 0x0000004d504d723e */ /* 0x000fc400000010ff */
[----:B------:R-:W-:Y:S02]  /*4000*/  F2FP.BF16.F32.PACK_AB R68, R85, R68 ;  /* 0x000000445544723e */ /* 0x000fe400000010ff */
[----:B------:R-:W-:Y:S01]  /*4010*/  F2FP.BF16.F32.PACK_AB R76, R81, R76 ;  /* 0x0000004c514c723e */ /* 0x000fe200000010ff */
[----:B------:R-:W-:Y:S06]  /*4020*/  BRA `(.L_x_379) ;  /* 0x0000000800d87947 */ /* 0x000fec0003800000 */
.L_x_381:
[----:B------:R-:W-:Y:S01]  /*4030*/  UMOV UR4, UR8 ;  /* 0x0000000800047c82 */ /* 0x000fe20008000000 */
[----:B------:R-:W-:Y:S01]  /*4040*/  UMOV UR5, UR9 ;  /* 0x0000000900057c82 */ /* 0x000fe20008000000 */
[----:B------:R-:W-:-:S04]  /*4050*/  UISETP.NE.U32.AND UP0, UPT, UR4, URZ, UPT ;  /* 0x000000ff0400728c */ /* 0x000fc8000bf05070 */
[----:B------:R-:W-:-:S09]  /*4060*/  UISETP.NE.AND.EX UP0, UPT, UR5, URZ, UPT, UP0 ;  /* 0x000000ff0500728c */ /* 0x000fd2000bf05300 */
[----:B------:R-:W-:Y:S05]  /*4070*/  BRA.U UP0, `(.L_x_383) ;  /* 0x00000005005c7547 */ /* 0x000fea000b800000 */
[-CC-:B------:R-:W-:Y:S01]  /*4080*/  FFMA.FTZ R229, R229, R91.reuse, R90.reuse ;  /* 0x0000005be5e57223 */ /* 0x180fe2000001005a */
[----:B-----5:R-:W-:Y:S01]  /*4090*/  PRMT R69, R55, 0x7632, R69 ;  /* 0x0000763237457816 */ /* 0x020fe20000000045 */
[-CC-:B------:R-:W-:Y:S01]  /*40a0*/  FFMA.FTZ R70, R239, R91.reuse, R90.reuse ;  /* 0x0000005bef467223 */ /* 0x180fe2000001005a */
[----:B------:R-:W-:Y:S01]  /*40b0*/  FFMA.FTZ R68, R227, R91, R90 ;  /* 0x0000005be3447223 */ /* 0x000fe2000001005a */
[----:B------:R-:W-:Y:S01]  /*40c0*/  FADD.FTZ R229, R224, -R229 ;  /* 0x800000e5e0e57221 */ /* 0x000fe20000010000 */
[----:B------:R-:W-:Y:S01]  /*40d0*/  IMAD.U32 R71, R55, 0x10000, RZ ;  /* 0x0001000037477824 */ /* 0x000fe200078e00ff */
[----:B------:R-:W-:Y:S01]  /*40e0*/  SHF.L.U32 R76, R69, 0x10, RZ ;  /* 0x00000010454c7819 */ /* 0x000fe200000006ff */
[----:B------:R-:W-:Y:S01]  /*40f0*/  FADD.FTZ R231, R231, -R70 ;  /* 0x80000046e7e77221 */ /* 0x000fe20000010000 */
[--C-:B------:R-:W-:Y:S01]  /*4100*/  FADD.FTZ R223, R223, -R68.reuse ;  /* 0x80000044dfdf7221 */ /* 0x100fe20000010000 */
[----:B------:R-:W-:Y:S01]  /*4110*/  PRMT R68, R54, 0x7632, R68 ;  /* 0x0000763236447816 */ /* 0x000fe20000000044 */
[----:B------:R-:W-:Y:S01]  /*4120*/  FFMA.FTZ R71, R166, R229, R71 ;  /* 0x000000e5a6477223 */ /* 0x000fe20000010047 */
[----:B------:R-:W-:Y:S01]  /*4130*/  FFMA.FTZ R237, R237, R91, R90 ;  /* 0x0000005beded7223 */ /* 0x000fe2000001005a */
[----:B------:R-:W-:-:S02]  /*4140*/  IMAD.U32 R70, R54, 0x10000, RZ ;  /* 0x0001000036467824 */ /* 0x000fc400078e00ff */
[----:B------:R-:W-:Y:S01]  /*4150*/  FFMA.FTZ R76, R166, R231, R76 ;  /* 0x000000e7a64c7223 */ /* 0x000fe2000001004c */
[----:B------:R-:W-:Y:S01]  /*4160*/  ISETP.GE.U32.AND P0, PT, R98, RZ, PT ;  /* 0x000000ff6200720c */ /* 0x000fe20003f06070 */
[----:B------:R-:W-:Y:S01]  /*4170*/  FFMA.FTZ R225, R225, R91, R90 ;  /* 0x0000005be1e17223 */ /* 0x000fe2000001005a */
[----:B------:R-:W-:Y:S01]  /*4180*/  ISETP.GE.U32.AND P2, PT, R134, RZ, PT ;  /* 0x000000ff8600720c */ /* 0x000fe20003f46070 */
[----:B------:R-:W-:Y:S01]  /*4190*/  FMUL.FTZ R71, R71, UR6 ;  /* 0x0000000647477c20 */ /* 0x000fe20008410000 */
[----:B------:R-:W-:Y:S01]  /*41a0*/  SHF.L.U32 R68, R68, 0x10, RZ ;  /* 0x0000001044447819 */ /* 0x000fe200000006ff */
[----:B------:R-:W-:Y:S01]  /*41b0*/  FADD.FTZ R237, R230, -R237 ;  /* 0x800000ede6ed7221 */ /* 0x000fe20000010000 */
[----:B------:R-:W-:Y:S01]  /*41c0*/  FFMA.FTZ R70, R166, R223, R70 ;  /* 0x000000dfa6467223 */ /* 0x000fe20000010046 */
[C---:B------:R-:W-:Y:S01]  /*41d0*/  LOP3.LUT P6, RZ, R99.reuse, 0xff0000, RZ, 0xc0, !PT ;  /* 0x00ff000063ff7812 */ /* 0x040fe200078cc0ff */
[----:B------:R-:W-:Y:S01]  /*41e0*/  FMUL.FTZ R76, R76, UR6 ;  /* 0x000000064c4c7c20 */ /* 0x000fe20008410000 */
[----:B------:R-:W-:Y:S01]  /*41f0*/  ISETP.GE.U32.AND.EX P0, PT, R99, 0x1000000, PT, P0 ;  /* 0x010000006300780c */ /* 0x000fe20003f06100 */
[----:B------:R-:W-:Y:S01]  /*4200*/  IMAD.U32 R77, R53, 0x10000, RZ ;  /* 0x00010000354d7824 */ /* 0x000fe200078e00ff */
[----:B------:R-:W-:Y:S01]  /*4210*/  ISETP.GE.U32.AND.EX P2, PT, R135, 0x1000000, PT, P2 ;  /* 0x010000008700780c */ /* 0x000fe20003f46120 */
[----:B------:R-:W-:Y:S01]  /*4220*/  FADD.FTZ R225, R222, -R225 ;  /* 0x800000e1dee17221 */ /* 0x000fe20000010000 */
[----:B------:R-:W-:Y:S01]  /*4230*/  FFMA.FTZ R237, R166, R237, R68 ;  /* 0x000000eda6ed7223 */ /* 0x000fe20000010044 */
[----:B------:R-:W-:Y:S01]  /*4240*/  FSEL R81, R71, RZ, P6 ;  /* 0x000000ff47517208 */ /* 0x000fe20003000000 */
[----:B------:R-:W-:Y:S01]  /*4250*/  FMUL.FTZ R70, R70, UR6 ;  /* 0x0000000646467c20 */ /* 0x000fe20008410000 */
[----:B------:R-:W-:Y:S01]  /*4260*/  LOP3.LUT P3, RZ, R135, 0xff0000, RZ, 0xc0, !PT ;  /* 0x00ff000087ff7812 */ /* 0x000fe2000786c0ff */
[--C-:B------:R-:W-:Y:S01]  /*4270*/  FFMA.FTZ R0, R0, R91, R90.reuse ;  /* 0x0000005b00007223 */ /* 0x100fe2000001005a */
[----:B------:R-:W-:Y:S01]  /*4280*/  LOP3.LUT P6, RZ, R99, 0xff, RZ, 0xc0, !PT ;  /* 0x000000ff63ff7812 */ /* 0x000fe200078cc0ff */
[----:B------:R-:W-:Y:S01]  /*4290*/  FFMA.FTZ R77, R166, R225, R77 ;  /* 0x000000e1a64d7223 */ /* 0x000fe2000001004d */
[C---:B------:R-:W-:Y:S01]  /*42a0*/  FSEL R84, R76.reuse, RZ, P0 ;  /* 0x000000ff4c547208 */ /* 0x040fe20000000000 */
[-C--:B------:R-:W-:Y:S01]  /*42b0*/  FFMA.FTZ R235, R235, R91.reuse, R90 ;  /* 0x0000005bebeb7223 */ /* 0x080fe2000001005a */
[----:B------:R-:W-:Y:S01]  /*42c0*/  FSEL R68, R76, RZ, P2 ;  /* 0x000000ff4c447208 */ /* 0x000fe20001000000 */
[----:B------:R-:W-:Y:S01]  /*42d0*/  FMUL.FTZ R237, R237, UR6 ;  /* 0x00000006eded7c20 */ /* 0x000fe20008410000 */
[----:B------:R-:W-:Y:S01]  /*42e0*/  PRMT R76, R53, 0x7632, R76 ;  /* 0x00007632354c7816 */ /* 0x000fe2000000004c */
[----:B------:R-:W-:Y:S01]  /*42f0*/  FADD.FTZ R221, R221, -R0 ;  /* 0x80000000dddd7221 */ /* 0x000fe20000010000 */
[----:B------:R-:W-:Y:S01]  /*4300*/  FSEL R71, R71, RZ, P3 ;  /* 0x000000ff47477208 */ /* 0x000fe20001800000 */
[----:B------:R-:W-:Y:S01]  /*4310*/  FMUL.FTZ R77, R77, UR6 ;  /* 0x000000064d4d7c20 */ /* 0x000fe20008410000 */
[----:B------:R-:W-:Y:S01]  /*4320*/  FSEL R78, R70, RZ, P6 ;  /* 0x000000ff464e7208 */ /* 0x000fe20003000000 */
[----:B------:R-:W-:Y:S01]  /*4330*/  FADD.FTZ R235, R228, -R235 ;  /* 0x800000ebe4eb7221 */ /* 0x000fe20000010000 */
[----:B------:R-:W-:Y:S01]  /*4340*/  LOP3.LUT P3, RZ, R135, 0xff, RZ, 0xc0, !PT ;  /* 0x000000ff87ff7812 */ /* 0x000fe2000786c0ff */
[----:B------:R-:W-:Y:S01]  /*4350*/  FFMA.FTZ R233, R233, R91, R90 ;  /* 0x0000005be9e97223 */ /* 0x000fe2000001005a */
[----:B------:R-:W-:-:S02]  /*4360*/  LOP3.LUT P2, RZ, R135, 0xff00, RZ, 0xc0, !PT ;  /* 0x0000ff0087ff7812 */ /* 0x000fc4000784c0ff */
[----:B------:R-:W-:Y:S01]  /*4370*/  LOP3.LUT P6, RZ, R98, 0xff0000, RZ, 0xc0, !PT ;  /* 0x00ff000062ff7812 */ /* 0x000fe200078cc0ff */
[----:B------:R-:W-:Y:S01]  /*4380*/  FADD.FTZ R233, R226, -R233 ;  /* 0x800000e9e2e97221 */ /* 0x000fe20000010000 */
[----:B------:R-:W-:Y:S02]  /*4390*/  PRMT R0, R52, 0x7632, R0 ;  /* 0x0000763234007816 */ /* 0x000fe40000000000 */
[----:B------:R-:W-:Y:S01]  /*43a0*/  SHF.L.U32 R79, R76, 0x10, RZ ;  /* 0x000000104c4f7819 */ /* 0x000fe200000006ff */
[----:B------:R-:W-:Y:S01]  /*43b0*/  IMAD.U32 R76, R52, 0x10000, RZ ;  /* 0x00010000344c7824 */ /* 0x000fe200078e00ff */
[----:B------:R-:W-:Y:S02]  /*43c0*/  FSEL R70, R70, RZ, P3 ;  /* 0x000000ff46467208 */ /* 0x000fe40001800000 */
[----:B------:R-:W-:Y:S01]  /*43d0*/  FSEL R69, R237, RZ, P2 ;  /* 0x000000ffed457208 */ /* 0x000fe20001000000 */
[----:B------:R-:W-:Y:S01]  /*43e0*/  FFMA.FTZ R79, R166, R235, R79 ;  /* 0x000000eba64f7223 */ /* 0x000fe2000001004f */
[----:B------:R-:W-:Y:S01]  /*43f0*/  SHF.L.U32 R0, R0, 0x10, RZ ;  /* 0x0000001000007819 */ /* 0x000fe200000006ff */
[----:B------:R-:W-:Y:S01]  /*4400*/  FFMA.FTZ R76, R166, R221, R76 ;  /* 0x000000dda64c7223 */ /* 0x000fe2000001004c */
[----:B------:R-:W-:-:S02]  /*4410*/  FSEL R80, R77, RZ, P6 ;  /* 0x000000ff4d507208 */ /* 0x000fc40003000000 */
[----:B------:R-:W-:Y:S01]  /*4420*/  LOP3.LUT P6, RZ, R134, 0xff0000, RZ, 0xc0, !PT ;  /* 0x00ff000086ff7812 */ /* 0x000fe200078cc0ff */
[----:B------:R-:W-:Y:S01]  /*4430*/  FFMA.FTZ R0, R166, R233, R0 ;  /* 0x000000e9a6007223 */ /* 0x000fe20000010000 */
[----:B------:R-:W-:Y:S01]  /*4440*/  F2FP.BF16.F32.PACK_AB R71, R68, R71 ;  /* 0x000000474447723e */ /* 0x000fe200000010ff */
[----:B------:R-:W-:Y:S01]  /*4450*/  FMUL.FTZ R68, R79, UR6 ;  /* 0x000000064f447c20 */ /* 0x000fe20008410000 */
[----:B------:R-:W-:Y:S01]  /*4460*/  F2FP.BF16.F32.PACK_AB R70, R69, R70 ;  /* 0x000000464546723e */ /* 0x000fe200000010ff */
[----:B------:R-:W-:Y:S01]  /*4470*/  FMUL.FTZ R76, R76, UR6 ;  /* 0x000000064c4c7c20 */ /* 0x000fe20008410000 */
[----:B------:R-:W-:Y:S02]  /*4480*/  FSEL R69, R77, RZ, P6 ;  /* 0x000000ff4d457208 */ /* 0x000fe40003000000 */
[----:B------:R-:W-:Y:S02]  /*4490*/  LOP3.LUT P0, RZ, R99, 0xff00, RZ, 0xc0, !PT ;  /* 0x0000ff0063ff7812 */ /* 0x000fe4000780c0ff */
[----:B------:R-:W-:-:S02]  /*44a0*/  LOP3.LUT P6, RZ, R134, 0xff000000, RZ, 0xc0, !PT ;  /* 0xff00000086ff7812 */ /* 0x000fc400078cc0ff */
[----:B------:R-:W-:Y:S02]  /*44b0*/  LOP3.LUT P3, RZ, R98, 0xff000000, RZ, 0xc0, !PT ;  /* 0xff00000062ff7812 */ /* 0x000fe4000786c0ff */
[----:B------:R-:W-:Y:S01]  /*44c0*/  F2FP.BF16.F32.PACK_AB R79, R84, R81 ;  /* 0x00000051544f723e */ /* 0x000fe200000010ff */
[----:B------:R-:W-:Y:S01]  /*44d0*/  FMUL.FTZ R81, R0, UR6 ;  /* 0x0000000600517c20 */ /* 0x000fe20008410000 */
[----:B------:R-:W-:Y:S02]  /*44e0*/  FSEL R85, R237, RZ, P0 ;  /* 0x000000ffed557208 */ /* 0x000fe40000000000 */
[----:B------:R-:W-:Y:S02]  /*44f0*/  FSEL R0, R68, RZ, P6 ;  /* 0x000000ff44007208 */ /* 0x000fe40003000000 */
[----:B------:R-:W-:Y:S02]  /*4500*/  LOP3.LUT P0, RZ, R98, 0xff00, RZ, 0xc0, !PT ;  /* 0x0000ff0062ff7812 */ /* 0x000fe4000780c0ff */
        /* <DEDUP_REMOVED lines=14> */
.L_x_383:
[----:B-----5:R-:W-:Y:S01]  /*45f0*/  PRMT R69, R55, 0x7632, R69 ;  /* 0x0000763237457816 */ /* 0x020fe20000000045 */
[-CC-:B------:R-:W-:Y:S01]  /*4600*/  FFMA.FTZ R68, R227, R91.reuse, R90.reuse ;  /* 0x0000005be3447223 */ /* 0x180fe2000001005a */
[-CC-:B------:R-:W-:Y:S01]  /*4610*/  FFMA.FTZ R70, R239, R91.reuse, R90.reuse ;  /* 0x0000005bef467223 */ /* 0x180fe2000001005a */
[-C--:B------:R-:W-:Y:S01]  /*4620*/  FFMA.FTZ R229, R229, R91.reuse, R90 ;  /* 0x0000005be5e57223 */ /* 0x080fe2000001005a */
[----:B------:R-:W-:Y:S01]  /*4630*/  SHF.L.U32 R72, R69, 0x10, RZ ;  /* 0x0000001045487819 */ /* 0x000fe200000006ff */
[----:B------:R-:W-:Y:S01]  /*4640*/  FADD.FTZ R223, R223, -R68 ;  /* 0x80000044dfdf7221 */ /* 0x000fe20000010000 */
[----:B------:R-:W-:Y:S01]  /*4650*/  FADD.FTZ R231, R231, -R70 ;  /* 0x80000046e7e77221 */ /* 0x000fe20000010000 */
[----:B------:R-:W-:Y:S01]  /*4660*/  PRMT R68, R54, 0x7632, R68 ;  /* 0x0000763236447816 */ /* 0x000fe20000000044 */
[----:B------:R-:W-:Y:S01]  /*4670*/  FFMA.FTZ R237, R237, R91, R90 ;  /* 0x0000005beded7223 */ /* 0x000fe2000001005a */
[----:B------:R-:W-:Y:S01]  /*4680*/  FADD.FTZ R229, R224, -R229 ;  /* 0x800000e5e0e57221 */ /* 0x000fe20000010000 */
[----:B------:R-:W-:-:S02]  /*4690*/  IMAD.U32 R71, R55, 0x10000, RZ ;  /* 0x0001000037477824 */ /* 0x000fc400078e00ff */
[----:B------:R-:W-:Y:S01]  /*46a0*/  FFMA.FTZ R76, R166, R231, R72 ;  /* 0x000000e7a64c7223 */ /* 0x000fe20000010048 */
[----:B------:R-:W-:Y:S01]  /*46b0*/  SHF.L.U32 R68, R68, 0x10, RZ ;  /* 0x0000001044447819 */ /* 0x000fe200000006ff */
[----:B------:R-:W-:Y:S01]  /*46c0*/  FADD.FTZ R237, R230, -R237 ;  /* 0x800000ede6ed7221 */ /* 0x000fe20000010000 */
[----:B------:R-:W-:Y:S01]  /*46d0*/  ISETP.GE.U32.AND P0, PT, R98, RZ, PT ;  /* 0x000000ff6200720c */ /* 0x000fe20003f06070 */
[----:B------:R-:W-:Y:S01]  /*46e0*/  FFMA.FTZ R71, R166, R229, R71 ;  /* 0x000000e5a6477223 */ /* 0x000fe20000010047 */
[----:B------:R-:W-:Y:S01]  /*46f0*/  ISETP.GE.U32.AND P2, PT, R134, RZ, PT ;  /* 0x000000ff8600720c */ /* 0x000fe20003f46070 */
[----:B------:R-:W-:Y:S01]  /*4700*/  FMUL.FTZ R69, R76, UR6 ;  /* 0x000000064c457c20 */ /* 0x000fe20008410000 */
[----:B------:R-:W-:Y:S01]  /*4710*/  IMAD.U32 R70, R54, 0x10000, RZ ;  /* 0x0001000036467824 */ /* 0x000fe200078e00ff */
[----:B------:R-:W-:Y:S01]  /*4720*/  ISETP.GE.U32.AND.EX P0, PT, R99, 0x1000000, PT, P0 ;  /* 0x010000006300780c */ /* 0x000fe20003f06100 */
[C---:B------:R-:W-:Y:S01]  /*4730*/  FFMA.FTZ R237, R166.reuse, R237, R68 ;  /* 0x000000eda6ed7223 */ /* 0x040fe20000010044 */
[----:B------:R-:W-:Y:S01]  /*4740*/  ISETP.GE.U32.AND.EX P2, PT, R135, 0x1000000, PT, P2 ;  /* 0x010000008700780c */ /* 0x000fe20003f46120 */
[----:B------:R-:W-:Y:S01]  /*4750*/  FMUL.FTZ R68, R71, UR6 ;  /* 0x0000000647447c20 */ /* 0x000fe20008410000 */
[----:B------:R-:W-:Y:S01]  /*4760*/  LOP3.LUT P6, RZ, R99, 0xff0000, RZ, 0xc0, !PT ;  /* 0x00ff000063ff7812 */ /* 0x000fe200078cc0ff */
[----:B------:R-:W-:Y:S01]  /*4770*/  FFMA.FTZ R74, R166, R223, R70 ;  /* 0x000000dfa64a7223 */ /* 0x000fe20000010046 */
[----:B------:R-:W-:Y:S01]  /*4780*/  LOP3.LUT P3, RZ, R135, 0xff0000, RZ, 0xc0, !PT ;  /* 0x00ff000087ff7812 */ /* 0x000fe2000786c0ff */
[-CC-:B------:R-:W-:Y:S01]  /*4790*/  FFMA.FTZ R225, R225, R91.reuse, R90.reuse ;  /* 0x0000005be1e17223 */ /* 0x180fe2000001005a */
[C---:B------:R-:W-:Y:S01]  /*47a0*/  FSEL R84, R69.reuse, RZ, P0 ;  /* 0x000000ff45547208 */ /* 0x040fe20000000000 */
[-CC-:B------:R-:W-:Y:S01]  /*47b0*/  FFMA.FTZ R0, R0, R91.reuse, R90.reuse ;  /* 0x0000005b00007223 */ /* 0x180fe2000001005a */
[----:B------:R-:W-:Y:S01]  /*47c0*/  FSEL R86, R69, RZ, P2 ;  /* 0x000000ff45567208 */ /* 0x000fe20001000000 */
[----:B------:R-:W-:Y:S01]  /*47d0*/  FMUL.FTZ R69, R237, UR6 ;  /* 0x00000006ed457c20 */ /* 0x000fe20008410000 */
[----:B------:R-:W-:Y:S01]  /*47e0*/  LOP3.LUT P0, RZ, R99, 0xff00, RZ, 0xc0, !PT ;  /* 0x0000ff0063ff7812 */ /* 0x000fe2000780c0ff */
[----:B------:R-:W-:Y:S01]  /*47f0*/  FADD.FTZ R225, R222, -R225 ;  /* 0x800000e1dee17221 */ /* 0x000fe20000010000 */
[----:B------:R-:W-:Y:S01]  /*4800*/  LOP3.LUT P2, RZ, R135, 0xff00, RZ, 0xc0, !PT ;  /* 0x0000ff0087ff7812 */ /* 0x000fe2000784c0ff */
[-C--:B------:R-:W-:Y:S01]  /*4810*/  FFMA.FTZ R235, R235, R91.reuse, R90 ;  /* 0x0000005bebeb7223 */ /* 0x080fe2000001005a */
[C---:B------:R-:W-:Y:S01]  /*4820*/  FSEL R79, R68.reuse, RZ, P6 ;  /* 0x000000ff444f7208 */ /* 0x040fe20003000000 */
[----:B------:R-:W-:Y:S01]  /*4830*/  FADD.FTZ R221, R221, -R0 ;  /* 0x80000000dddd7221 */ /* 0x000fe20000010000 */
[----:B------:R-:W-:Y:S01]  /*4840*/  FSEL R73, R68, RZ, P3 ;  /* 0x000000ff44497208 */ /* 0x000fe20001800000 */
[----:B------:R-:W-:Y:S01]  /*4850*/  FMUL.FTZ R68, R74, UR6 ;  /* 0x000000064a447c20 */ /* 0x000fe20008410000 */
[----:B------:R-:W-:Y:S01]  /*4860*/  LOP3.LUT P6, RZ, R99, 0xff, RZ, 0xc0, !PT ;  /* 0x000000ff63ff7812 */ /* 0x000fe200078cc0ff */
[----:B------:R-:W-:Y:S01]  /*4870*/  FADD.FTZ R235, R228, -R235 ;  /* 0x800000ebe4eb7221 */ /* 0x000fe20000010000 */
[----:B------:R-:W-:Y:S01]  /*4880*/  LOP3.LUT P3, RZ, R135, 0xff, RZ, 0xc0, !PT ;  /* 0x000000ff87ff7812 */ /* 0x000fe2000786c0ff */
[----:B------:R-:W-:Y:S01]  /*4890*/  FFMA.FTZ R233, R233, R91, R90 ;  /* 0x0000005be9e97223 */ /* 0x000fe2000001005a */
[----:B------:R-:W-:-:S02]  /*48a0*/  FSEL R81, R69, RZ, P0 ;  /* 0x000000ff45517208 */ /* 0x000fc40000000000 */
[----:B------:R-:W-:Y:S01]  /*48b0*/  FSEL R85, R69, RZ, P2 ;  /* 0x000000ff45557208 */ /* 0x000fe20001000000 */
[C---:B------:R-:W-:Y:S01]  /*48c0*/  IMAD.U32 R69, R53.reuse, 0x10000, RZ ;  /* 0x0001000035457824 */ /* 0x040fe200078e00ff */
[----:B------:R-:W-:Y:S01]  /*48d0*/  FSEL R78, R68, RZ, P6 ;  /* 0x000000ff444e7208 */ /* 0x000fe20003000000 */
[----:B------:R-:W-:Y:S01]  /*48e0*/  FADD.FTZ R233, R226, -R233 ;  /* 0x800000e9e2e97221 */ /* 0x000fe20000010000 */
[----:B------:R-:W-:Y:S01]  /*48f0*/  FSEL R80, R68, RZ, P3 ;  /* 0x000000ff44507208 */ /* 0x000fe20001800000 */
[----:B------:R-:W-:Y:S01]  /*4900*/  FFMA.FTZ R69, R166, R225, R69 ;  /* 0x000000e1a6457223 */ /* 0x000fe20000010045 */
[----:B------:R-:W-:Y:S02]  /*4910*/  PRMT R68, R53, 0x7632, R68 ;  /* 0x0000763235447816 */ /* 0x000fe40000000044 */
[----:B------:R-:W-:Y:S01]  /*4920*/  PRMT R0, R52, 0x7632, R0 ;  /* 0x0000763234007816 */ /* 0x000fe20000000000 */
[----:B------:R-:W-:Y:S01]  /*4930*/  FMUL.FTZ R72, R69, UR6 ;  /* 0x0000000645487c20 */ /* 0x000fe20008410000 */
[----:B------:R-:W-:Y:S01]  /*4940*/  SHF.L.U32 R70, R68, 0x10, RZ ;  /* 0x0000001044467819 */ /* 0x000fe200000006ff */
[----:B------:R-:W-:Y:S01]  /*4950*/  IMAD.U32 R68, R52, 0x10000, RZ ;  /* 0x0001000034447824 */ /* 0x000fe200078e00ff */
[----:B------:R-:W-:-:S02]  /*4960*/  LOP3.LUT P6, RZ, R98, 0xff0000, RZ, 0xc0, !PT ;  /* 0x00ff000062ff7812 */ /* 0x000fc400078cc0ff */
[----:B------:R-:W-:Y:S01]  /*4970*/  SHF.L.U32 R0, R0, 0x10, RZ ;  /* 0x0000001000007819 */ /* 0x000fe200000006ff */
[----:B------:R-:W-:Y:S01]  /*4980*/  FFMA.FTZ R70, R166, R235, R70 ;  /* 0x000000eba6467223 */ /* 0x000fe20000010046 */
[----:B------:R-:W-:Y:S01]  /*4990*/  FSEL R77, R72, RZ, P6 ;  /* 0x000000ff484d7208 */ /* 0x000fe20003000000 */
[----:B------:R-:W-:Y:S01]  /*49a0*/  FFMA.FTZ R68, R166, R221, R68 ;  /* 0x000000dda6447223 */ /* 0x000fe20000010044 */
[----:B------:R-:W-:Y:S01]  /*49b0*/  LOP3.LUT P6, RZ, R134, 0xff0000, RZ, 0xc0, !PT ;  /* 0x00ff000086ff7812 */ /* 0x000fe200078cc0ff */
[----:B------:R-:W-:Y:S01]  /*49c0*/  FFMA.FTZ R233, R166, R233, R0 ;  /* 0x000000e9a6e97223 */ /* 0x000fe20000010000 */
[----:B------:R-:W-:Y:S01]  /*49d0*/  F2FP.BF16.F32.PACK_AB R75, R76, R71 ;  /* 0x000000474c4b723e */ /* 0x000fe200000010ff */
[----:B------:R-:W-:Y:S01]  /*49e0*/  FMUL.FTZ R76, R70, UR6 ;  /* 0x00000006464c7c20 */ /* 0x000fe20008410000 */
[----:B------:R-:W-:Y:S01]  /*49f0*/  F2FP.BF16.F32.PACK_AB R71, R86, R73 ;  /* 0x000000495647723e */ /* 0x000fe200000010ff */
[----:B------:R-:W-:Y:S01]  /*4a00*/  FMUL.FTZ R0, R233, UR6 ;  /* 0x00000006e9007c20 */ /* 0x000fe20008410000 */
[----:B------:R-:W-:-:S02]  /*4a10*/  F2FP.BF16.F32.PACK_AB R73, R70, R69 ;  /* 0x000000454649723e */ /* 0x000fc400000010ff */
[----:B------:R-:W-:Y:S02]  /*4a20*/  LOP3.LUT P3, RZ, R98, 0xff000000, RZ, 0xc0, !PT ;  /* 0xff00000062ff7812 */ /* 0x000fe4000786c0ff */
[----:B------:R-:W-:Y:S02]  /*4a30*/  FSEL R69, R72, RZ, P6 ;  /* 0x000000ff48457208 */ /* 0x000fe40003000000 */
[----:B------:R-:W-:Y:S02]  /*4a40*/  LOP3.LUT P6, RZ, R134, 0xff000000, RZ, 0xc0, !PT ;  /* 0xff00000086ff7812 */ /* 0x000fe400078cc0ff */
[----:B------:R-:W-:Y:S02]  /*4a50*/  F2FP.BF16.F32.PACK_AB R70, R85, R80 ;  /* 0x000000505546723e */ /* 0x000fe400000010ff */
[----:B------:R-:W-:Y:S02]  /*4a60*/  F2FP.BF16.F32.PACK_AB R79, R84, R79 ;  /* 0x0000004f544f723e */ /* 0x000fe400000010ff */
[----:B------:R-:W-:-:S02]  /*4a70*/  FSEL R80, R76, RZ, P3 ;  /* 0x000000ff4c507208 */ /* 0x000fc40001800000 */
[----:B------:R-:W-:Y:S01]  /*4a80*/  F2FP.BF16.F32.PACK_AB R72, R233, R68 ;  /* 0x00000044e948723e */ /* 0x000fe200000010ff */
[----:B------:R-:W-:Y:S01]  /*4a90*/  FMUL.FTZ R68, R68, UR6 ;  /* 0x0000000644447c20 */ /* 0x000fe20008410000 */
[----:B------:R-:W-:Y:S02]  /*4aa0*/  LOP3.LUT P0, RZ, R98, 0xff00, RZ, 0xc0, !PT ;  /* 0x0000ff0062ff7812 */ /* 0x000fe4000780c0ff */
[----:B------:R-:W-:Y:S02]  /*4ab0*/  LOP3.LUT P3, RZ, R134, 0xff00, RZ, 0xc0, !PT ;  /* 0x0000ff0086ff7812 */ /* 0x000fe4000786c0ff */
[----:B------:R-:W-:Y:S02]  /*4ac0*/  FSEL R84, R76, RZ, P6 ;  /* 0x000000ff4c547208 */ /* 0x000fe40003000000 */
[----:B------:R-:W-:Y:S02]  /*4ad0*/  LOP3.LUT P2, RZ, R98, 0xff, RZ, 0xc0, !PT ;  /* 0x000000ff62ff7812 */ /* 0x000fe4000784c0ff */
[----:B------:R-:W-:-:S02]  /*4ae0*/  LOP3.LUT P6, RZ, R134, 0xff, RZ, 0xc0, !PT ;  /* 0x000000ff86ff7812 */ /* 0x000fc400078cc0ff */
        /* <DEDUP_REMOVED lines=8> */
[----:B------:R-:W-:Y:S02]  /*4b70*/  F2FP.BF16.F32.PACK_AB R68, R85, R0 ;  /* 0x000000005544723e */ /* 0x000fe400000010ff */
[----:B------:R-:W-:-:S07]  /*4b80*/  F2FP.BF16.F32.PACK_AB R76, R81, R76 ;  /* 0x0000004c514c723e */ /* 0x000fce00000010ff */
.L_x_379:
[----:B------:R-:W-:Y:S01]  /*4b90*/  ISETP.NE.U32.AND P2, PT, RZ, UR4, PT ;  /* 0x00000004ff007c0c */ /* 0x000fe2000bf45070 */
[----:B------:R-:W0:Y:S03]  /*4ba0*/  LDC.64 R80, c[0x0][0x468] ;  /* 0x00011a00ff507b82 */ /* 0x000e260000000a00 */
[----:B------:R-:W-:-:S05]  /*4bb0*/  ISETP.NE.AND.EX P2, PT, RZ, UR5, PT, P2 ;  /* 0x00000005ff007c0c */ /* 0x000fca000bf45320 */
[----:B------:R-:W1:Y:S08]  /*4bc0*/  @P1 LDC.64 R88, c[0x0][0x470] ;  /* 0x00011c00ff581b82 */ /* 0x000e700000000a00 */
[----:B------:R-:W2:Y:S01]  /*4bd0*/  @P2 LDC.64 R86, c[0x0][0x478] ;  /* 0x00011e00ff562b82 */ /* 0x000ea20000000a00 */
[----:B0-----:R-:W-:-:S04]  /*4be0*/  IMAD.WIDE.U32 R84, R169, 0x10, R80 ;  /* 0x00000010a9547825 */ /* 0x001fc800078e0050 */
[----:B-1----:R-:W-:-:S04]  /*4bf0*/  @P1 IMAD.WIDE.U32 R88, R169, 0x10, R88 ;  /* 0x00000010a9581825 */ /* 0x002fc800078e0058 */
[----:B--2---:R-:W-:-:S05]  /*4c00*/  @P2 IMAD.WIDE.U32 R86, R169, 0x10, R86 ;  /* 0x00000010a9562825 */ /* 0x004fca00078e0056 */
[----:B------:R0:W-:Y:S04]  /*4c10*/  @P2 STG.E.128 desc[UR10][R86.64], R72 ;  /* 0x0000004856002986 */ /* 0x0001e8000c101d0a */
[----:B------:R0:W-:Y:S04]  /*4c20*/  STG.E.128 desc[UR10][R84.64], R76 ;  /* 0x0000004c54007986 */ /* 0x0001e8000c101d0a */
[----:B------:R0:W-:Y:S01]  /*4c30*/  @P1 STG.E.128 desc[UR10][R88.64], R68 ;  /* 0x0000004458001986 */ /* 0x0001e2000c101d0a */
[----:B------:R-:W-:Y:S05]  /*4c40*/  @!P1 BRA `(.L_x_384) ;  /* 0x0000001400449947 */ /* 0x000fea0003800000 */
[----:B------:R-:W-:-:S04]  /*4c50*/  ISETP.NE.U32.AND P0, PT, R82, RZ, PT ;  /* 0x000000ff5200720c */ /* 0x000fc80003f05070 */
[----:B------:R-:W-:-:S13]  /*4c60*/  ISETP.NE.AND.EX P0, PT, R83, RZ, PT, P0 ;  /* 0x000000ff5300720c */ /* 0x000fda0003f05300 */
[----:B------:R-:W-:Y:S05]  /*4c70*/  @!P0 BRA `(.L_x_385) ;  /* 0x0000000800cc8947 */ /* 0x000fea0003800000 */
[----:B------:R-:W-:Y:S05]  /*4c80*/  @!P2 BRA `(.L_x_386) ;  /* 0x00000004006ca947 */ /* 0x000fea0003800000 */
[-CC-:B------:R-:W-:Y:S01]  /*4c90*/  FFMA.FTZ R217, R217, R91.reuse, R90.reuse ;  /* 0x0000005bd9d97223 */ /* 0x180fe2000001005a */
[-C--:B------:R-:W-:Y:S01]  /*4ca0*/  FFMA.FTZ R215, R215, R91.reuse, R90 ;  /* 0x0000005bd7d77223 */ /* 0x080fe2000001005a */
[C---:B0-----:R-:W-:Y:S01]  /*4cb0*/  IMAD.U32 R75, R59.reuse, 0x10000, RZ ;  /* 0x000100003b4b7824 */ /* 0x041fe200078e00ff */
[----:B------:R-:W-:Y:S01]  /*4cc0*/  PRMT R0, R59, 0x7632, R0 ;  /* 0x000076323b007816 */ /* 0x000fe20000000000 */
[----:B------:R-:W-:Y:S01]  /*4cd0*/  FADD.FTZ R217, R206, -R217 ;  /* 0x800000d9ced97221 */ /* 0x000fe20000010000 */
[----:B------:R-:W-:Y:S01]  /*4ce0*/  FADD.FTZ R215, R204, -R215 ;  /* 0x800000d7ccd77221 */ /* 0x000fe20000010000 */
[----:B------:R-:W-:Y:S02]  /*4cf0*/  IMAD.U32 R70, R58, 0x10000, RZ ;  /* 0x000100003a467824 */ /* 0x000fe400078e00ff */
[----:B------:R-:W-:Y:S01]  /*4d00*/  FFMA.FTZ R220, R220, R91, R90 ;  /* 0x0000005bdcdc7223 */ /* 0x000fe2000001005a */
[----:B------:R-:W-:Y:S01]  /*4d10*/  FFMA.FTZ R75, R166, R217, R75 ;  /* 0x000000d9a64b7223 */ /* 0x000fe2000001004b */
[----:B------:R-:W-:Y:S01]  /*4d20*/  PRMT R68, R58, 0x7632, R68 ;  /* 0x000076323a447816 */ /* 0x000fe20000000044 */
[-CC-:B------:R-:W-:Y:S01]  /*4d30*/  FFMA.FTZ R73, R218, R91.reuse, R90.reuse ;  /* 0x0000005bda497223 */ /* 0x180fe2000001005a */
[----:B------:R-:W-:Y:S01]  /*4d40*/  SHF.L.U32 R77, R0, 0x10, RZ ;  /* 0x00000010004d7819 */ /* 0x000fe200000006ff */
[----:B------:R-:W-:Y:S01]  /*4d50*/  FFMA.FTZ R71, R214, R91, R90 ;  /* 0x0000005bd6477223 */ /* 0x000fe2000001005a */
[----:B------:R-:W-:Y:S01]  /*4d60*/  PRMT R0, R57, 0x7632, R0 ;  /* 0x0000763239007816 */ /* 0x000fe20000000000 */
[----:B------:R-:W-:Y:S01]  /*4d70*/  FFMA.FTZ R74, R166, R215, R70 ;  /* 0x000000d7a64a7223 */ /* 0x000fe20000010046 */
[----:B------:R-:W-:Y:S01]  /*4d80*/  FMUL.FTZ R70, R75, UR6 ;  /* 0x000000064b467c20 */ /* 0x000fe20008410000 */
[----:B------:R-:W-:Y:S01]  /*4d90*/  FADD.FTZ R219, R219, -R220 ;  /* 0x800000dcdbdb7221 */ /* 0x000fe20000010000 */
[----:B------:R-:W-:Y:S01]  /*4da0*/  SHF.L.U32 R72, R68, 0x10, RZ ;  /* 0x0000001044487819 */ /* 0x000fe200000006ff */
[----:B------:R-:W-:Y:S01]  /*4db0*/  FADD.FTZ R73, R216, -R73 ;  /* 0x80000049d8497221 */ /* 0x000fe20000010000 */
[----:B------:R-:W-:Y:S01]  /*4dc0*/  LOP3.LUT P3, RZ, R97, 0xff0000, RZ, 0xc0, !PT ;  /* 0x00ff000061ff7812 */ /* 0x000fe2000786c0ff */
[----:B------:R-:W-:Y:S01]  /*4dd0*/  FADD.FTZ R71, R212, -R71 ;  /* 0x80000047d4477221 */ /* 0x000fe20000010000 */
[----:B------:R-:W-:Y:S01]  /*4de0*/  SHF.L.U32 R0, R0, 0x10, RZ ;  /* 0x0000001000007819 */ /* 0x000fe200000006ff */
[C---:B------:R-:W-:Y:S01]  /*4df0*/  FFMA.FTZ R88, R166.reuse, R219, R77 ;  /* 0x000000dba6587223 */ /* 0x040fe2000001004d */
[----:B------:R-:W-:Y:S01]  /*4e00*/  LOP3.LUT P6, RZ, R137, 0xff0000, RZ, 0xc0, !PT ;  /* 0x00ff000089ff7812 */ /* 0x000fe200078cc0ff */
[----:B------:R-:W-:Y:S01]  /*4e10*/  FFMA.FTZ R79, R166, R73, R72 ;  /* 0x00000049a64f7223 */ /* 0x000fe20000010048 */
[----:B------:R-:W-:Y:S01]  /*4e20*/  FSEL R86, R70, RZ, P3 ;  /* 0x000000ff46567208 */ /* 0x000fe20001800000 */
[----:B------:R-:W-:Y:S01]  /*4e30*/  FFMA.FTZ R73, R166, R71, R0 ;  /* 0x00000047a6497223 */ /* 0x000fe20000010000 */
[----:B------:R-:W-:Y:S01]  /*4e40*/  ISETP.GE.U32.AND P3, PT, R96, RZ, PT ;  /* 0x000000ff6000720c */ /* 0x000fe20003f66070 */
[-C--:B------:R-:W-:Y:S01]  /*4e50*/  FFMA.FTZ R69, R210, R91.reuse, R90 ;  /* 0x0000005bd2457223 */ /* 0x080fe2000001005a */
[----:B------:R-:W-:Y:S01]  /*4e60*/  PRMT R0, R56, 0x7632, R0 ;  /* 0x0000763238007816 */ /* 0x000fe20000000000 */
[----:B------:R-:W-:Y:S01]  /*4e70*/  FFMA.FTZ R213, R213, R91, R90 ;  /* 0x0000005bd5d57223 */ /* 0x000fe2000001005a */
[----:B------:R-:W-:Y:S01]  /*4e80*/  FSEL R85, R70, RZ, P6 ;  /* 0x000000ff46557208 */ /* 0x000fe20003000000 */
[----:B------:R-:W-:Y:S01]  /*4e90*/  FMUL.FTZ R70, R88, UR6 ;  /* 0x0000000658467c20 */ /* 0x000fe20008410000 */
[----:B------:R-:W-:Y:S01]  /*4ea0*/  ISETP.GE.U32.AND P6, PT, R136, RZ, PT ;  /* 0x000000ff8800720c */ /* 0x000fe20003fc6070 */
[----:B------:R-:W-:Y:S01]  /*4eb0*/  IMAD.U32 R71, R0, 0x10000, RZ ;  /* 0x0001000000477824 */ /* 0x000fe200078e00ff */
[----:B------:R-:W-:Y:S01]  /*4ec0*/  ISETP.GE.U32.AND.EX P3, PT, R97, 0x1000000, PT, P3 ;  /* 0x010000006100780c */ /* 0x000fe20003f66130 */
[----:B------:R-:W-:Y:S01]  /*4ed0*/  FADD.FTZ R69, R208, -R69 ;  /* 0x80000045d0457221 */ /* 0x000fe20000010000 */
[----:B------:R-:W-:Y:S01]  /*4ee0*/  ISETP.GE.U32.AND.EX P6, PT, R137, 0x1000000, PT, P6 ;  /* 0x010000008900780c */ /* 0x000fe20003fc6160 */
[----:B------:R-:W-:Y:S01]  /*4ef0*/  FMUL.FTZ R0, R74, UR6 ;  /* 0x000000064a007c20 */ /* 0x000fe20008410000 */
[----:B------:R-:W-:Y:S01]  /*4f00*/  FSEL R99, R70, RZ, P3 ;  /* 0x000000ff46637208 */ /* 0x000fe20001800000 */
[----:B------:R-:W-:Y:S01]  /*4f10*/  FADD.FTZ R213, R202, -R213 ;  /* 0x800000d5cad57221 */ /* 0x000fe20000010000 */
[----:B------:R-:W-:Y:S01]  /*4f20*/  LOP3.LUT P3, RZ, R97, 0xff, RZ, 0xc0, !PT ;  /* 0x000000ff61ff7812 */ /* 0x000fe2000786c0ff */
[----:B------:R-:W-:-:S02]  /*4f30*/  IMAD.U32 R68, R57, 0x10000, RZ ;  /* 0x0001000039447824 */ /* 0x000fc400078e00ff */
[----:B------:R-:W-:Y:S01]  /*4f40*/  FFMA.FTZ R72, R166, R69, R71 ;  /* 0x00000045a6487223 */ /* 0x000fe20000010047 */
[----:B------:R-:W-:Y:S01]  /*4f50*/  FSEL R98, R70, RZ, P6 ;  /* 0x000000ff46627208 */ /* 0x000fe20003000000 */
[----:B------:R-:W-:Y:S01]  /*4f60*/  FMUL.FTZ R69, R79, UR6 ;  /* 0x000000064f457c20 */ /* 0x000fe20008410000 */
[----:B------:R-:W-:Y:S01]  /*4f70*/  LOP3.LUT P6, RZ, R137, 0xff, RZ, 0xc0, !PT ;  /* 0x000000ff89ff7812 */ /* 0x000fe200078cc0ff */
[----:B------:R-:W-:Y:S01]  /*4f80*/  FFMA.FTZ R68, R166, R213, R68 ;  /* 0x000000d5a6447223 */ /* 0x000fe20000010044 */
[C---:B------:R-:W-:Y:S01]  /*4f90*/  FSEL R78, R0.reuse, RZ, P3 ;  /* 0x000000ff004e7208 */ /* 0x040fe20001800000 */
[----:B------:R-:W-:Y:S01]  /*4fa0*/  FMUL.FTZ R70, R73, UR6 ;  /* 0x0000000649467c20 */ /* 0x000fe20008410000 */
[----:B------:R-:W-:Y:S01]  /*4fb0*/  LOP3.LUT P3, RZ, R97, 0xff00, RZ, 0xc0, !PT ;  /* 0x0000ff0061ff7812 */ /* 0x000fe2000786c0ff */
[----:B------:R-:W-:Y:S01]  /*4fc0*/  FFMA.FTZ R211, R211, R91, R90 ;  /* 0x0000005bd3d37223 */ /* 0x000fe2000001005a */
[----:B------:R-:W-:Y:S01]  /*4fd0*/  FSEL R76, R0, RZ, P6 ;  /* 0x000000ff004c7208 */ /* 0x000fe20003000000 */
[----:B------:R-:W-:Y:S01]  /*4fe0*/  FMUL.FTZ R0, R68, UR6 ;  /* 0x0000000644007c20 */ /* 0x000fe20008410000 */
[----:B------:R-:W-:Y:S01]  /*4ff0*/  LOP3.LUT P6, RZ, R137, 0xff00, RZ, 0xc0, !PT ;  /* 0x0000ff0089ff7812 */ /* 0x000fe200078cc0ff */
[----:B------:R-:W-:Y:S01]  /*5000*/  FADD.FTZ R211, R200, -R211 ;  /* 0x800000d3c8d37221 */ /* 0x000fe20000010000 */
[----:B------:R-:W-:-:S02]  /*5010*/  FSEL R89, R69, RZ, P3 ;  /* 0x000000ff45597208 */ /* 0x000fc40001800000 */
[----:B------:R-:W-:Y:S02]  /*5020*/  LOP3.LUT P3, RZ, R96, 0xff0000, RZ, 0xc0, !PT ;  /* 0x00ff000060ff7812 */ /* 0x000fe4000786c0ff */
[----:B------:R-:W-:Y:S02]  /*5030*/  FSEL R97, R69, RZ, P6 ;  /* 0x000000ff45617208 */ /* 0x000fe40003000000 */
[----:B------:R-:W-:Y:S02]  /*5040*/  LOP3.LUT P6, RZ, R136, 0xff0000, RZ, 0xc0, !PT ;  /* 0x00ff000088ff7812 */ /* 0x000fe400078cc0ff */
[----:B------:R-:W-:Y:S02]  /*5050*/  FSEL R77, R0, RZ, P3 ;  /* 0x000000ff004d7208 */ /* 0x000fe40001800000 */
[----:B------:R-:W-:Y:S02]  /*5060*/  LOP3.LUT P3, RZ, R96, 0xff000000, RZ, 0xc0, !PT ;  /* 0xff00000060ff7812 */ /* 0x000fe4000786c0ff */
[----:B------:R-:W-:Y:S01]  /*5070*/  FSEL R82, R0, RZ, P6 ;  /* 0x000000ff00527208 */ /* 0x000fe20003000000 */
[----:B------:R-:W-:Y:S01]  /*5080*/  FMUL.FTZ R0, R72, UR6 ;  /* 0x0000000648007c20 */ /* 0x000fe20008410000 */
[----:B------:R-:W-:-:S02]  /*5090*/  SHF.L.U32 R69, R56, 0x10, RZ ;  /* 0x0000001038457819 */ /* 0x000fc400000006ff */
[----:B------:R-:W-:Y:S02]  /*50a0*/  FSEL R84, R70, RZ, P3 ;  /* 0x000000ff46547208 */ /* 0x000fe40001800000 */
[----:B------:R-:W-:Y:S01]  /*50b0*/  LOP3.LUT P3, RZ, R96, 0xff00, RZ, 0xc0, !PT ;  /* 0x0000ff0060ff7812 */ /* 0x000fe2000786c0ff */
[----:B------:R-:W-:Y:S01]  /*50c0*/  FFMA.FTZ R69, R166, R211, R69 ;  /* 0x000000d3a6457223 */ /* 0x000fe20000010045 */
[----:B------:R-:W-:Y:S02]  /*50d0*/  LOP3.LUT P6, RZ, R136, 0xff000000, RZ, 0xc0, !PT ;  /* 0xff00000088ff7812 */ /* 0x000fe400078cc0ff */
[----:B------:R-:W-:Y:S02]  /*50e0*/  FSEL R83, R0, RZ, P3 ;  /* 0x000000ff00537208 */ /* 0x000fe40001800000 */
[----:B------:R-:W-:Y:S02]  /*50f0*/  LOP3.LUT P3, RZ, R136, 0xff00, RZ, 0xc0, !PT ;  /* 0x0000ff0088ff7812 */ /* 0x000fe4000786c0ff */
[----:B------:R-:W-:-:S02]  /*5100*/  F2FP.BF16.F32.PACK_AB R71, R98, R85 ;  /* 0x000000556247723e */ /* 0x000fc400000010ff */
[----:B------:R-:W-:Y:S01]  /*5110*/  F2FP.BF16.F32.PACK_AB R72, R72, R69 ;  /* 0x000000454848723e */ /* 0x000fe200000010ff */
[----:B------:R-:W-:Y:S01]  /*5120*/  FMUL.FTZ R69, R69, UR6 ;  /* 0x0000000645457c20 */ /* 0x000fe20008410000 */
[----:B------:R-:W-:Y:S02]  /*5130*/  FSEL R87, R70, RZ, P6 ;  /* 0x000000ff46577208 */ /* 0x000fe40003000000 */
[----:B------:R-:W-:Y:S02]  /*5140*/  FSEL R85, R0, RZ, P3 ;  /* 0x000000ff00557208 */ /* 0x000fe40001800000 */
[----:B------:R-:W-:Y:S02]  /*5150*/  LOP3.LUT P6, RZ, R96, 0xff, RZ, 0xc0, !PT ;  /* 0x000000ff60ff7812 */ /* 0x000fe400078cc0ff */
[----:B------:R-:W-:Y:S02]  /*5160*/  LOP3.LUT P3, RZ, R136, 0xff, RZ, 0xc0, !PT ;  /* 0x000000ff88ff7812 */ /* 0x000fe4000786c0ff */
[----:B------:R-:W-:-:S02]  /*5170*/  F2FP.BF16.F32.PACK_AB R73, R73, R68 ;  /* 0x000000444949723e */ /* 0x000fc400000010ff */
[----:B------:R-:W-:Y:S02]  /*5180*/  F2FP.BF16.F32.PACK_AB R70, R97, R76 ;  /* 0x0000004c6146723e */ /* 0x000fe400000010ff */
[C---:B------:R-:W-:Y:S02]  /*5190*/  FSEL R68, R69.reuse, RZ, P3 ;  /* 0x000000ff45447208 */ /* 0x040fe40001800000 */
[----:B------:R-:W-:Y:S02]  /*51a0*/  FSEL R76, R69, RZ, P6 ;  /* 0x000000ff454c7208 */ /* 0x000fe40003000000 */
[----:B------:R-:W-:Y:S02]  /*51b0*/  F2FP.BF16.F32.PACK_AB R74, R79, R74 ;  /* 0x0000004a4f4a723e */ /* 0x000fe400000010ff */
[----:B------:R-:W-:Y:S02]  /*51c0*/  F2FP.BF16.F32.PACK_AB R75, R88, R75 ;  /* 0x0000004b584b723e */ /* 0x000fe400000010ff */
[----:B------:R-:W-:-:S02]  /*51d0*/  F2FP.BF16.F32.PACK_AB R79, R99, R86 ;  /* 0x00000056634f723e */ /* 0x000fc400000010ff */
[----:B------:R-:W-:Y:S02]  /*51e0*/  F2FP.BF16.F32.PACK_AB R78, R89, R78 ;  /* 0x0000004e594e723e */ /* 0x000fe400000010ff */
[----:B------:R-:W-:Y:S02]  /*51f0*/  F2FP.BF16.F32.PACK_AB R69, R87, R82 ;  /* 0x000000525745723e */ /* 0x000fe400000010ff */
[----:B------:R-:W-:Y:S02]  /*5200*/  F2FP.BF16.F32.PACK_AB R77, R84, R77 ;  /* 0x0000004d544d723e */ /* 0x000fe400000010ff */
[----:B------:R-:W-:Y:S02]  /*5210*/  F2FP.BF16.F32.PACK_AB R68, R85, R68 ;  /* 0x000000445544723e */ /* 0x000fe400000010ff */
[----:B------:R-:W-:Y:S01]  /*5220*/  F2FP.BF16.F32.PACK_AB R76, R83, R76 ;  /* 0x0000004c534c723e */ /* 0x000fe200000010ff */
[----:B------:R-:W-:Y:S06]  /*5230*/  BRA `(.L_x_387) ;  /* 0x0000001c00b87947 */ /* 0x000fec0003800000 */
.L_x_386:
[-C--:B------:R-:W-:Y:S01]  /*5240*/  FFMA.FTZ R217, R217, R91.reuse, R90 ;  /* 0x0000005bd9d97223 */ /* 0x080fe2000001005a */
[C---:B0-----:R-:W-:Y:S01]  /*5250*/  IMAD.U32 R79, R59.reuse, 0x10000, RZ ;  /* 0x000100003b4f7824 */ /* 0x041fe200078e00ff */
[----:B------:R-:W-:Y:S01]  /*5260*/  PRMT R68, R59, 0x7632, R68 ;  /* 0x000076323b447816 */ /* 0x000fe20000000044 */
[-CC-:B------:R-:W-:Y:S01]  /*5270*/  FFMA.FTZ R220, R220, R91.reuse, R90.reuse ;  /* 0x0000005bdcdc7223 */ /* 0x180fe2000001005a */
[----:B------:R-:W-:Y:S01]  /*5280*/  FADD.FTZ R217, R206, -R217 ;  /* 0x800000d9ced97221 */ /* 0x000fe20000010000 */
[----:B------:R-:W-:Y:S01]  /*5290*/  LOP3.LUT P3, RZ, R97, 0xff0000, RZ, 0xc0, !PT ;  /* 0x00ff000061ff7812 */ /* 0x000fe2000786c0ff */
[----:B------:R-:W-:Y:S01]  /*52a0*/  FFMA.FTZ R215, R215, R91, R90 ;  /* 0x0000005bd7d77223 */ /* 0x000fe2000001005a */
[----:B------:R-:W-:Y:S01]  /*52b0*/  SHF.L.U32 R76, R68, 0x10, RZ ;  /* 0x00000010444c7819 */ /* 0x000fe200000006ff */
[----:B------:R-:W-:Y:S01]  /*52c0*/  FFMA.FTZ R79, R166, R217, R79 ;  /* 0x000000d9a64f7223 */ /* 0x000fe2000001004f */
[----:B------:R-:W-:Y:S01]  /*52d0*/  FADD.FTZ R219, R219, -R220 ;  /* 0x800000dcdbdb7221 */ /* 0x000fe20000010000 */
[----:B------:R-:W-:Y:S01]  /*52e0*/  LOP3.LUT P6, RZ, R137, 0xff0000, RZ, 0xc0, !PT ;  /* 0x00ff000089ff7812 */ /* 0x000fe200078cc0ff */
[----:B------:R-:W-:Y:S01]  /*52f0*/  FADD.FTZ R215, R204, -R215 ;  /* 0x800000d7ccd77221 */ /* 0x000fe20000010000 */
[----:B------:R-:W-:Y:S01]  /*5300*/  FMUL.FTZ R79, R79, UR6 ;  /* 0x000000064f4f7c20 */ /* 0x000fe20008410000 */
[----:B------:R-:W-:Y:S01]  /*5310*/  FFMA.FTZ R76, R166, R219, R76 ;  /* 0x000000dba64c7223 */ /* 0x000fe2000001004c */
[C---:B------:R-:W-:Y:S01]  /*5320*/  PRMT R0, R58.reuse, 0x7632, R0 ;  /* 0x000076323a007816 */ /* 0x040fe20000000000 */
[----:B------:R-:W-:-:S02]  /*5330*/  IMAD.U32 R68, R58, 0x10000, RZ ;  /* 0x000100003a447824 */ /* 0x000fc400078e00ff */
[-CC-:B------:R-:W-:Y:S01]  /*5340*/  FFMA.FTZ R213, R213, R91.reuse, R90.reuse ;  /* 0x0000005bd5d57223 */ /* 0x180fe2000001005a */
[C---:B------:R-:W-:Y:S01]  /*5350*/  FSEL R86, R79.reuse, RZ, P3 ;  /* 0x000000ff4f567208 */ /* 0x040fe20001800000 */
[----:B------:R-:W-:Y:S01]  /*5360*/  FFMA.FTZ R77, R218, R91, R90 ;  /* 0x0000005bda4d7223 */ /* 0x000fe2000001005a */
[----:B------:R-:W-:Y:S01]  /*5370*/  ISETP.GE.U32.AND P3, PT, R96, RZ, PT ;  /* 0x000000ff6000720c */ /* 0x000fe20003f66070 */
[----:B------:R-:W-:Y:S01]  /*5380*/  FMUL.FTZ R76, R76, UR6 ;  /* 0x000000064c4c7c20 */ /* 0x000fe20008410000 */
[----:B------:R-:W-:Y:S01]  /*5390*/  FSEL R79, R79, RZ, P6 ;  /* 0x000000ff4f4f7208 */ /* 0x000fe20003000000 */
[----:B------:R-:W-:Y:S01]  /*53a0*/  FFMA.FTZ R215, R166, R215, R68 ;  /* 0x000000d7a6d77223 */ /* 0x000fe20000010044 */
[----:B------:R-:W-:Y:S01]  /*53b0*/  ISETP.GE.U32.AND P6, PT, R136, RZ, PT ;  /* 0x000000ff8800720c */ /* 0x000fe20003fc6070 */
[----:B------:R-:W-:Y:S01]  /*53c0*/  FADD.FTZ R213, R202, -R213 ;  /* 0x800000d5cad57221 */ /* 0x000fe20000010000 */
[----:B------:R-:W-:Y:S01]  /*53d0*/  SHF.L.U32 R70, R0, 0x10, RZ ;  /* 0x0000001000467819 */ /* 0x000fe200000006ff */
[----:B------:R-:W-:Y:S01]  /*53e0*/  FADD.FTZ R77, R216, -R77 ;  /* 0x8000004dd84d7221 */ /* 0x000fe20000010000 */
[----:B------:R-:W-:Y:S01]  /*53f0*/  ISETP.GE.U32.AND.EX P3, PT, R97, 0x1000000, PT, P3 ;  /* 0x010000006100780c */ /* 0x000fe20003f66130 */
[----:B------:R-:W-:Y:S01]  /*5400*/  IMAD.U32 R0, R57, 0x10000, RZ ;  /* 0x0001000039007824 */ /* 0x000fe200078e00ff */
[----:B------:R-:W-:Y:S01]  /*5410*/  ISETP.GE.U32.AND.EX P6, PT, R137, 0x1000000, PT, P6 ;  /* 0x010000008900780c */ /* 0x000fe20003fc6160 */
[----:B------:R-:W-:Y:S01]  /*5420*/  FMUL.FTZ R215, R215, UR6 ;  /* 0x00000006d7d77c20 */ /* 0x000fe20008410000 */
[----:B------:R-:W-:Y:S01]  /*5430*/  FSEL R99, R76, RZ, P3 ;  /* 0x000000ff4c637208 */ /* 0x000fe20001800000 */
[C---:B------:R-:W-:Y:S01]  /*5440*/  FFMA.FTZ R70, R166.reuse, R77, R70 ;  /* 0x0000004da6467223 */ /* 0x040fe20000010046 */
[----:B------:R-:W-:Y:S01]  /*5450*/  FFMA.FTZ R213, R166, R213, R0 ;  /* 0x000000d5a6d57223 */ /* 0x000fe20000010000 */
[----:B------:R-:W-:Y:S01]  /*5460*/  LOP3.LUT P3, RZ, R97, 0xff, RZ, 0xc0, !PT ;  /* 0x000000ff61ff7812 */ /* 0x000fe2000786c0ff */
[-C--:B------:R-:W-:Y:S01]  /*5470*/  FFMA.FTZ R71, R214, R91.reuse, R90 ;  /* 0x0000005bd6477223 */ /* 0x080fe2000001005a */
[----:B------:R-:W-:Y:S01]  /*5480*/  FSEL R88, R76, RZ, P6 ;  /* 0x000000ff4c587208 */ /* 0x000fe20003000000 */
[----:B------:R-:W-:Y:S01]  /*5490*/  FMUL.FTZ R76, R70, UR6 ;  /* 0x00000006464c7c20 */ /* 0x000fe20008410000 */
[----:B------:R-:W-:Y:S01]  /*54a0*/  PRMT R0, R57, 0x7632, R0 ;  /* 0x0000763239007816 */ /* 0x000fe20000000000 */
[----:B------:R-:W-:Y:S01]  /*54b0*/  FADD.FTZ R71, R212, -R71 ;  /* 0x80000047d4477221 */ /* 0x000fe20000010000 */
[----:B------:R-:W-:Y:S01]  /*54c0*/  LOP3.LUT P6, RZ, R137, 0xff, RZ, 0xc0, !PT ;  /* 0x000000ff89ff7812 */ /* 0x000fe200078cc0ff */
[-CC-:B------:R-:W-:Y:S01]  /*54d0*/  FFMA.FTZ R69, R210, R91.reuse, R90.reuse ;  /* 0x0000005bd2457223 */ /* 0x180fe2000001005a */
[----:B------:R-:W-:Y:S01]  /*54e0*/  FSEL R78, R215, RZ, P3 ;  /* 0x000000ffd74e7208 */ /* 0x000fe20001800000 */
[----:B------:R-:W-:Y:S01]  /*54f0*/  FMUL.FTZ R213, R213, UR6 ;  /* 0x00000006d5d57c20 */ /* 0x000fe20008410000 */
[----:B------:R-:W-:Y:S01]  /*5500*/  SHF.L.U32 R77, R0, 0x10, RZ ;  /* 0x00000010004d7819 */ /* 0x000fe200000006ff */
[----:B------:R-:W-:Y:S01]  /*5510*/  FADD.FTZ R69, R208, -R69 ;  /* 0x80000045d0457221 */ /* 0x000fe20000010000 */
[----:B------:R-:W-:Y:S01]  /*5520*/  LOP3.LUT P3, RZ, R97, 0xff00, RZ, 0xc0, !PT ;  /* 0x0000ff0061ff7812 */ /* 0x000fe2000786c0ff */
[----:B------:R-:W-:Y:S01]  /*5530*/  FFMA.FTZ R211, R211, R91, R90 ;  /* 0x0000005bd3d37223 */ /* 0x000fe2000001005a */
[----:B------:R-:W-:Y:S01]  /*5540*/  FSEL R70, R215, RZ, P6 ;  /* 0x000000ffd7467208 */ /* 0x000fe20003000000 */
[----:B------:R-:W-:Y:S01]  /*5550*/  FFMA.FTZ R68, R166, R71, R77 ;  /* 0x00000047a6447223 */ /* 0x000fe2000001004d */
[----:B------:R-:W-:Y:S01]  /*5560*/  PRMT R0, R56, 0x7632, R0 ;  /* 0x0000763238007816 */ /* 0x000fe20000000000 */
[----:B------:R-:W-:Y:S01]  /*5570*/  FADD.FTZ R211, R200, -R211 ;  /* 0x800000d3c8d37221 */ /* 0x000fe20000010000 */
[----:B------:R-:W-:Y:S01]  /*5580*/  LOP3.LUT P6, RZ, R137, 0xff00, RZ, 0xc0, !PT ;  /* 0x0000ff0089ff7812 */ /* 0x000fe200078cc0ff */
[----:B------:R-:W-:Y:S01]  /*5590*/  FMUL.FTZ R68, R68, UR6 ;  /* 0x0000000644447c20 */ /* 0x000fe20008410000 */
[----:B------:R-:W-:Y:S01]  /*55a0*/  FSEL R87, R76, RZ, P3 ;  /* 0x000000ff4c577208 */ /* 0x000fe20001800000 */
[----:B------:R-:W-:Y:S01]  /*55b0*/  IMAD.U32 R71, R0, 0x10000, RZ ;  /* 0x0001000000477824 */ /* 0x000fe200078e00ff */
[----:B------:R-:W-:-:S02]  /*55c0*/  LOP3.LUT P3, RZ, R96, 0xff0000, RZ, 0xc0, !PT ;  /* 0x00ff000060ff7812 */ /* 0x000fc4000786c0ff */
[----:B------:R-:W-:Y:S01]  /*55d0*/  FSEL R89, R76, RZ, P6 ;  /* 0x000000ff4c597208 */ /* 0x000fe20003000000 */
[----:B------:R-:W-:Y:S01]  /*55e0*/  FFMA.FTZ R71, R166, R69, R71 ;  /* 0x00000045a6477223 */ /* 0x000fe20000010047 */
[----:B------:R-:W-:Y:S02]  /*55f0*/  LOP3.LUT P6, RZ, R136, 0xff0000, RZ, 0xc0, !PT ;  /* 0x00ff000088ff7812 */ /* 0x000fe400078cc0ff */
[----:B------:R-:W-:Y:S01]  /*5600*/  FSEL R77, R213, RZ, P3 ;  /* 0x000000ffd54d7208 */ /* 0x000fe20001800000 */
[----:B------:R-:W-:Y:S01]  /*5610*/  FMUL.FTZ R0, R71, UR6 ;  /* 0x0000000647007c20 */ /* 0x000fe20008410000 */
[----:B------:R-:W-:Y:S02]  /*5620*/  FSEL R213, R213, RZ, P6 ;  /* 0x000000ffd5d57208 */ /* 0x000fe40003000000 */
[----:B------:R-:W-:Y:S02]  /*5630*/  LOP3.LUT P3, RZ, R96, 0xff000000, RZ, 0xc0, !PT ;  /* 0xff00000060ff7812 */ /* 0x000fe4000786c0ff */
[----:B------:R-:W-:-:S02]  /*5640*/  SHF.L.U32 R69, R56, 0x10, RZ ;  /* 0x0000001038457819 */ /* 0x000fc400000006ff */
[----:B------:R-:W-:Y:S02]  /*5650*/  LOP3.LUT P6, RZ, R136, 0xff000000, RZ, 0xc0, !PT ;  /* 0xff00000088ff7812 */ /* 0x000fe400078cc0ff */
[----:B------:R-:W-:Y:S01]  /*5660*/  FSEL R82, R68, RZ, P3 ;  /* 0x000000ff44527208 */ /* 0x000fe20001800000 */
[----:B------:R-:W-:Y:S01]  /*5670*/  FFMA.FTZ R69, R166, R211, R69 ;  /* 0x000000d3a6457223 */ /* 0x000fe20000010045 */
[----:B------:R-:W-:Y:S02]  /*5680*/  FSEL R84, R68, RZ, P6 ;  /* 0x000000ff44547208 */ /* 0x000fe40003000000 */
[----:B------:R-:W-:Y:S01]  /*5690*/  LOP3.LUT P3, RZ, R96, 0xff00, RZ, 0xc0, !PT ;  /* 0x0000ff0060ff7812 */ /* 0x000fe2000786c0ff */
[----:B------:R-:W-:Y:S01]  /*56a0*/  FMUL.FTZ R69, R69, UR6 ;  /* 0x0000000645457c20 */ /* 0x000fe20008410000 */
[----:B------:R-:W-:Y:S02]  /*56b0*/  LOP3.LUT P6, RZ, R136, 0xff00, RZ, 0xc0, !PT ;  /* 0x0000ff0088ff7812 */ /* 0x000fe400078cc0ff */
[----:B------:R-:W-:-:S02]  /*56c0*/  FSEL R83, R0, RZ, P3 ;  /* 0x000000ff00537208 */ /* 0x000fc40001800000 */
[----:B------:R-:W-:Y:S02]  /*56d0*/  FSEL R85, R0, RZ, P6 ;  /* 0x000000ff00557208 */ /* 0x000fe40003000000 */
[----:B------:R-:W-:Y:S02]  /*56e0*/  LOP3.LUT P3, RZ, R96, 0xff, RZ, 0xc0, !PT ;  /* 0x000000ff60ff7812 */ /* 0x000fe4000786c0ff */
[----:B------:R-:W-:Y:S02]  /*56f0*/  LOP3.LUT P6, RZ, R136, 0xff, RZ, 0xc0, !PT ;  /* 0x000000ff88ff7812 */ /* 0x000fe400078cc0ff */
[C---:B------:R-:W-:Y:S02]  /*5700*/  FSEL R76, R69.reuse, RZ, P3 ;  /* 0x000000ff454c7208 */ /* 0x040fe40001800000 */
[----:B------:R-:W-:Y:S02]  /*5710*/  FSEL R68, R69, RZ, P6 ;  /* 0x000000ff45447208 */ /* 0x000fe40003000000 */
[----:B------:R-:W-:-:S02]  /*5720*/  F2FP.BF16.F32.PACK_AB R71, R88, R79 ;  /* 0x0000004f5847723e */ /* 0x000fc400000010ff */
        /* <DEDUP_REMOVED lines=8> */
.L_x_385:
[----:B------:R-:W-:Y:S05]  /*57b0*/  @!P2 BRA `(.L_x_388) ;  /* 0x00000004003ca947 */ /* 0x000fea0003800000 */
[-CC-:B------:R-:W-:Y:S01]  /*57c0*/  FFMA.FTZ R217, R217, R91.reuse, R90.reuse ;  /* 0x0000005bd9d97223 */ /* 0x180fe2000001005a */
[-CC-:B------:R-:W-:Y:S01]  /*57d0*/  FFMA.FTZ R220, R220, R91.reuse, R90.reuse ;  /* 0x0000005bdcdc7223 */ /* 0x180fe2000001005a */
[----:B------:R-:W-:Y:S01]  /*57e0*/  LOP3.LUT P3, RZ, R97, 0xff0000, RZ, 0xc0, !PT ;  /* 0x00ff000061ff7812 */ /* 0x000fe2000786c0ff */
[-C--:B0-----:R-:W-:Y:S01]  /*57f0*/  FFMA.FTZ R71, R214, R91.reuse, R90 ;  /* 0x0000005bd6477223 */ /* 0x081fe2000001005a */
[----:B------:R-:W-:Y:S01]  /*5800*/  FADD.FTZ R75, R206, -R217 ;  /* 0x800000d9ce4b7221 */ /* 0x000fe20000010000 */
[----:B------:R-:W-:Y:S01]  /*5810*/  FADD.FTZ R219, R219, -R220 ;  /* 0x800000dcdbdb7221 */ /* 0x000fe20000010000 */
[----:B------:R-:W-:Y:S01]  /*5820*/  LOP3.LUT P6, RZ, R137, 0xff0000, RZ, 0xc0, !PT ;  /* 0x00ff000089ff7812 */ /* 0x000fe200078cc0ff */
[--C-:B------:R-:W-:Y:S01]  /*5830*/  FFMA.FTZ R215, R215, R91, R90.reuse ;  /* 0x0000005bd7d77223 */ /* 0x100fe2000001005a */
[C---:B------:R-:W-:Y:S01]  /*5840*/  FMUL.FTZ R75, R166.reuse, R75 ;  /* 0x0000004ba64b7220 */ /* 0x040fe20000410000 */
[----:B------:R-:W-:Y:S01]  /*5850*/  FMUL.FTZ R86, R166, R219 ;  /* 0x000000dba6567220 */ /* 0x000fe20000410000 */
[----:B------:R-:W-:Y:S01]  /*5860*/  FADD.FTZ R77, R212, -R71 ;  /* 0x80000047d44d7221 */ /* 0x000fe20000010000 */
[----:B------:R-:W-:Y:S01]  /*5870*/  FADD.FTZ R215, R204, -R215 ;  /* 0x800000d7ccd77221 */ /* 0x000fe20000010000 */
[----:B------:R-:W-:Y:S01]  /*5880*/  FMUL.FTZ R0, R75, UR6 ;  /* 0x000000064b007c20 */ /* 0x000fe20008410000 */
[--C-:B------:R-:W-:Y:S01]  /*5890*/  FFMA.FTZ R71, R218, R91, R90.reuse ;  /* 0x0000005bda477223 */ /* 0x100fe2000001005a */
[----:B------:R-:W-:Y:S01]  /*58a0*/  FMUL.FTZ R68, R86, UR6 ;  /* 0x0000000656447c20 */ /* 0x000fe20008410000 */
[----:B------:R-:W-:Y:S01]  /*58b0*/  FMUL.FTZ R74, R166, R215 ;  /* 0x000000d7a64a7220 */ /* 0x000fe20000410000 */
[--C-:B------:R-:W-:Y:S01]  /*58c0*/  FFMA.FTZ R213, R213, R91, R90.reuse ;  /* 0x0000005bd5d57223 */ /* 0x100fe2000001005a */
[----:B------:R-:W-:Y:S01]  /*58d0*/  FSEL R79, R0, RZ, P3 ;  /* 0x000000ff004f7208 */ /* 0x000fe20001800000 */
[----:B------:R-:W-:Y:S01]  /*58e0*/  FADD.FTZ R71, R216, -R71 ;  /* 0x80000047d8477221 */ /* 0x000fe20000010000 */
[----:B------:R-:W-:Y:S01]  /*58f0*/  FSEL R72, R0, RZ, P6 ;  /* 0x000000ff00487208 */ /* 0x000fe20003000000 */
[----:B------:R-:W-:Y:S01]  /*5900*/  FMUL.FTZ R0, R74, UR6 ;  /* 0x000000064a007c20 */ /* 0x000fe20008410000 */
[----:B------:R-:W-:Y:S01]  /*5910*/  ISETP.GE.U32.AND P3, PT, R96, RZ, PT ;  /* 0x000000ff6000720c */ /* 0x000fe20003f66070 */
[----:B------:R-:W-:Y:S01]  /*5920*/  FMUL.FTZ R71, R166, R71 ;  /* 0x00000047a6477220 */ /* 0x000fe20000410000 */
[----:B------:R-:W-:Y:S01]  /*5930*/  ISETP.GE.U32.AND P6, PT, R136, RZ, PT ;  /* 0x000000ff8800720c */ /* 0x000fe20003fc6070 */
[----:B------:R-:W-:Y:S01]  /*5940*/  FADD.FTZ R73, R202, -R213 ;  /* 0x800000d5ca497221 */ /* 0x000fe20000010000 */
[----:B------:R-:W-:Y:S01]  /*5950*/  ISETP.GE.U32.AND.EX P3, PT, R97, 0x1000000, PT, P3 ;  /* 0x010000006100780c */ /* 0x000fe20003f66130 */
[--C-:B------:R-:W-:Y:S01]  /*5960*/  FFMA.FTZ R69, R210, R91, R90.reuse ;  /* 0x0000005bd2457223 */ /* 0x100fe2000001005a */
[----:B------:R-:W-:Y:S01]  /*5970*/  ISETP.GE.U32.AND.EX P6, PT, R137, 0x1000000, PT, P6 ;  /* 0x010000008900780c */ /* 0x000fe20003fc6160 */
[----:B------:R-:W-:Y:S01]  /*5980*/  FMUL.FTZ R73, R166, R73 ;  /* 0x00000049a6497220 */ /* 0x000fe20000410000 */
[----:B------:R-:W-:Y:S01]  /*5990*/  FSEL R88, R68, RZ, P3 ;  /* 0x000000ff44587208 */ /* 0x000fe20001800000 */
[----:B------:R-:W-:Y:S01]  /*59a0*/  FMUL.FTZ R70, R166, R77 ;  /* 0x0000004da6467220 */ /* 0x000fe20000410000 */
[----:B------:R-:W-:Y:S01]  /*59b0*/  FSEL R85, R68, RZ, P6 ;  /* 0x000000ff44557208 */ /* 0x000fe20003000000 */
[----:B------:R-:W-:Y:S01]  /*59c0*/  FMUL.FTZ R68, R71, UR6 ;  /* 0x0000000647447c20 */ /* 0x000fe20008410000 */
[----:B------:R-:W-:Y:S01]  /*59d0*/  LOP3.LUT P3, RZ, R97, 0xff, RZ, 0xc0, !PT ;  /* 0x000000ff61ff7812 */ /* 0x000fe2000786c0ff */
[----:B------:R-:W-:Y:S01]  /*59e0*/  FADD.FTZ R69, R208, -R69 ;  /* 0x80000045d0457221 */ /* 0x000fe20000010000 */
[----:B------:R-:W-:Y:S01]  /*59f0*/  LOP3.LUT P6, RZ, R137, 0xff, RZ, 0xc0, !PT ;  /* 0x000000ff89ff7812 */ /* 0x000fe200078cc0ff */
[----:B------:R-:W-:Y:S01]  /*5a00*/  FFMA.FTZ R211, R211, R91, R90 ;  /* 0x0000005bd3d37223 */ /* 0x000fe2000001005a */
[----:B------:R-:W-:Y:S01]  /*5a10*/  FSEL R78, R0, RZ, P3 ;  /* 0x000000ff004e7208 */ /* 0x000fe20001800000 */
[----:B------:R-:W-:Y:S01]  /*5a20*/  FMUL.FTZ R69, R166, R69 ;  /* 0x00000045a6457220 */ /* 0x000fe20000410000 */
[----:B------:R-:W-:Y:S01]  /*5a30*/  FSEL R76, R0, RZ, P6 ;  /* 0x000000ff004c7208 */ /* 0x000fe20003000000 */
[----:B------:R-:W-:Y:S01]  /*5a40*/  FMUL.FTZ R0, R73, UR6 ;  /* 0x0000000649007c20 */ /* 0x000fe20008410000 */
[----:B------:R-:W-:Y:S01]  /*5a50*/  LOP3.LUT P3, RZ, R97, 0xff00, RZ, 0xc0, !PT ;  /* 0x0000ff0061ff7812 */ /* 0x000fe2000786c0ff */
[----:B------:R-:W-:Y:S01]  /*5a60*/  FADD.FTZ R211, R200, -R211 ;  /* 0x800000d3c8d37221 */ /* 0x000fe20000010000 */
[----:B------:R-:W-:-:S02]  /*5a70*/  LOP3.LUT P6, RZ, R137, 0xff00, RZ, 0xc0, !PT ;  /* 0x0000ff0089ff7812 */ /* 0x000fc400078cc0ff */
[C---:B------:R-:W-:Y:S02]  /*5a80*/  FSEL R89, R68.reuse, RZ, P3 ;  /* 0x000000ff44597208 */ /* 0x040fe40001800000 */
[----:B------:R-:W-:Y:S01]  /*5a90*/  FSEL R97, R68, RZ, P6 ;  /* 0x000000ff44617208 */ /* 0x000fe20003000000 */
[----:B------:R-:W-:Y:S01]  /*5aa0*/  FMUL.FTZ R68, R70, UR6 ;  /* 0x0000000646447c20 */ /* 0x000fe20008410000 */
[----:B------:R-:W-:Y:S02]  /*5ab0*/  LOP3.LUT P3, RZ, R96, 0xff0000, RZ, 0xc0, !PT ;  /* 0x00ff000060ff7812 */ /* 0x000fe4000786c0ff */
[----:B------:R-:W-:Y:S02]  /*5ac0*/  LOP3.LUT P6, RZ, R136, 0xff0000, RZ, 0xc0, !PT ;  /* 0x00ff000088ff7812 */ /* 0x000fe400078cc0ff */
[C---:B------:R-:W-:Y:S02]  /*5ad0*/  FSEL R77, R0.reuse, RZ, P3 ;  /* 0x000000ff004d7208 */ /* 0x040fe40001800000 */
[----:B------:R-:W-:Y:S01]  /*5ae0*/  FSEL R82, R0, RZ, P6 ;  /* 0x000000ff00527208 */ /* 0x000fe20003000000 */
[----:B------:R-:W-:Y:S01]  /*5af0*/  FMUL.FTZ R0, R166, R211 ;  /* 0x000000d3a6007220 */ /* 0x000fe20000410000 */
[----:B------:R-:W-:-:S02]  /*5b00*/  LOP3.LUT P3, RZ, R96, 0xff000000, RZ, 0xc0, !PT ;  /* 0xff00000060ff7812 */ /* 0x000fc4000786c0ff */
[----:B------:R-:W-:Y:S02]  /*5b10*/  LOP3.LUT P6, RZ, R136, 0xff000000, RZ, 0xc0, !PT ;  /* 0xff00000088ff7812 */ /* 0x000fe400078cc0ff */
[C---:B------:R-:W-:Y:S02]  /*5b20*/  FSEL R84, R68.reuse, RZ, P3 ;  /* 0x000000ff44547208 */ /* 0x040fe40001800000 */
[----:B------:R-:W-:Y:S01]  /*5b30*/  FSEL R87, R68, RZ, P6 ;  /* 0x000000ff44577208 */ /* 0x000fe20003000000 */
[----:B------:R-:W-:Y:S01]  /*5b40*/  FMUL.FTZ R68, R69, UR6 ;  /* 0x0000000645447c20 */ /* 0x000fe20008410000 */
[----:B------:R-:W-:Y:S02]  /*5b50*/  LOP3.LUT P3, RZ, R96, 0xff00, RZ, 0xc0, !PT ;  /* 0x0000ff0060ff7812 */ /* 0x000fe4000786c0ff */
[----:B------:R-:W-:Y:S02]  /*5b60*/  F2FP.BF16.F32.PACK_AB R74, R71, R74 ;  /* 0x0000004a474a723e */ /* 0x000fe400000010ff */
[----:B------:R-:W-:-:S02]  /*5b70*/  FSEL R83, R68, RZ, P3 ;  /* 0x000000ff44537208 */ /* 0x000fc40001800000 */
[----:B------:R-:W-:Y:S02]  /*5b80*/  LOP3.LUT P3, RZ, R136, 0xff00, RZ, 0xc0, !PT ;  /* 0x0000ff0088ff7812 */ /* 0x000fe4000786c0ff */
[----:B------:R-:W-:Y:S02]  /*5b90*/  F2FP.BF16.F32.PACK_AB R71, R85, R72 ;  /* 0x000000485547723e */ /* 0x000fe400000010ff */
[----:B------:R-:W-:Y:S01]  /*5ba0*/  F2FP.BF16.F32.PACK_AB R72, R69, R0 ;  /* 0x000000004548723e */ /* 0x000fe200000010ff */
[----:B------:R-:W-:Y:S01]  /*5bb0*/  FMUL.FTZ R0, R0, UR6 ;  /* 0x0000000600007c20 */ /* 0x000fe20008410000 */
[----:B------:R-:W-:Y:S02]  /*5bc0*/  FSEL R85, R68, RZ, P3 ;  /* 0x000000ff44557208 */ /* 0x000fe40001800000 */
[----:B------:R-:W-:Y:S02]  /*5bd0*/  LOP3.LUT P6, RZ, R96, 0xff, RZ, 0xc0, !PT ;  /* 0x000000ff60ff7812 */ /* 0x000fe400078cc0ff */
[----:B------:R-:W-:-:S02]  /*5be0*/  LOP3.LUT P3, RZ, R136, 0xff, RZ, 0xc0, !PT ;  /* 0x000000ff88ff7812 */ /* 0x000fc4000786c0ff */
[----:B------:R-:W-:Y:S02]  /*5bf0*/  F2FP.BF16.F32.PACK_AB R73, R70, R73 ;  /* 0x000000494649723e */ /* 0x000fe400000010ff */
[----:B------:R-:W-:Y:S02]  /*5c00*/  F2FP.BF16.F32.PACK_AB R70, R97, R76 ;  /* 0x0000004c6146723e */ /* 0x000fe400000010ff */
[C---:B------:R-:W-:Y:S02]  /*5c10*/  FSEL R68, R0.reuse, RZ, P3 ;  /* 0x000000ff00447208 */ /* 0x040fe40001800000 */
[----:B------:R-:W-:Y:S02]  /*5c20*/  FSEL R76, R0, RZ, P6 ;  /* 0x000000ff004c7208 */ /* 0x000fe40003000000 */
        /* <DEDUP_REMOVED lines=8> */
.L_x_388:
[-CC-:B------:R-:W-:Y:S01]  /*5cb0*/  FFMA.FTZ R220, R220, R91.reuse, R90.reuse ;  /* 0x0000005bdcdc7223 */ /* 0x180fe2000001005a */
[-CC-:B------:R-:W-:Y:S01]  /*5cc0*/  FFMA.FTZ R217, R217, R91.reuse, R90.reuse ;  /* 0x0000005bd9d97223 */ /* 0x180fe2000001005a */
[----:B------:R-:W-:Y:S01]  /*5cd0*/  ISETP.GE.U32.AND P3, PT, R96, RZ, PT ;  /* 0x000000ff6000720c */ /* 0x000fe20003f66070 */
[----:B------:R-:W-:Y:S01]  /*5ce0*/  FFMA.FTZ R215, R215, R91, R90 ;  /* 0x0000005bd7d77223 */ /* 0x000fe2000001005a */
[----:B------:R-:W-:Y:S01]  /*5cf0*/  FADD.FTZ R219, R219, -R220 ;  /* 0x800000dcdbdb7221 */ /* 0x000fe20000010000 */
[----:B------:R-:W-:Y:S01]  /*5d00*/  FADD.FTZ R217, R206, -R217 ;  /* 0x800000d9ced97221 */ /* 0x000fe20000010000 */
[C---:B------:R-:W-:Y:S01]  /*5d10*/  ISETP.GE.U32.AND.EX P3, PT, R97.reuse, 0x1000000, PT, P3 ;  /* 0x010000006100780c */ /* 0x040fe20003f66130 */
[----:B------:R-:W-:Y:S01]  /*5d20*/  FADD.FTZ R215, R204, -R215 ;  /* 0x800000d7ccd77221 */ /* 0x000fe20000010000 */
[C---:B------:R-:W-:Y:S01]  /*5d30*/  FMUL.FTZ R219, R166.reuse, R219 ;  /* 0x000000dba6db7220 */ /* 0x040fe20000410000 */
[----:B------:R-:W-:Y:S01]  /*5d40*/  FMUL.FTZ R217, R166, R217 ;  /* 0x000000d9a6d97220 */ /* 0x000fe20000410000 */
[----:B------:R-:W-:Y:S01]  /*5d50*/  LOP3.LUT P6, RZ, R97, 0xff0000, RZ, 0xc0, !PT ;  /* 0x00ff000061ff7812 */ /* 0x000fe200078cc0ff */
[--C-:B0-----:R-:W-:Y:S01]  /*5d60*/  FFMA.FTZ R77, R218, R91, R90.reuse ;  /* 0x0000005bda4d7223 */ /* 0x101fe2000001005a */
[----:B------:R-:W-:Y:S01]  /*5d70*/  FMUL.FTZ R219, R219, UR6 ;  /* 0x00000006dbdb7c20 */ /* 0x000fe20008410000 */
[----:B------:R-:W-:Y:S01]  /*5d80*/  FMUL.FTZ R217, R217, UR6 ;  /* 0x00000006d9d97c20 */ /* 0x000fe20008410000 */
[----:B------:R-:W-:Y:S01]  /*5d90*/  FMUL.FTZ R215, R166, R215 ;  /* 0x000000d7a6d77220 */ /* 0x000fe20000410000 */
[----:B------:R-:W-:Y:S01]  /*5da0*/  FADD.FTZ R77, R216, -R77 ;  /* 0x8000004dd84d7221 */ /* 0x000fe20000010000 */
[--C-:B------:R-:W-:Y:S01]  /*5db0*/  FFMA.FTZ R213, R213, R91, R90.reuse ;  /* 0x0000005bd5d57223 */ /* 0x100fe2000001005a */
[----:B------:R-:W-:Y:S01]  /*5dc0*/  FSEL R68, R219, RZ, P3 ;  /* 0x000000ffdb447208 */ /* 0x000fe20001800000 */
[----:B------:R-:W-:Y:S01]  /*5dd0*/  FMUL.FTZ R215, R215, UR6 ;  /* 0x00000006d7d77c20 */ /* 0x000fe20008410000 */
[----:B------:R-:W-:Y:S01]  /*5de0*/  ISETP.GE.U32.AND P3, PT, R136, RZ, PT ;  /* 0x000000ff8800720c */ /* 0x000fe20003f66070 */
[----:B------:R-:W-:Y:S01]  /*5df0*/  FMUL.FTZ R77, R166, R77 ;  /* 0x0000004da64d7220 */ /* 0x000fe20000410000 */
[----:B------:R-:W-:Y:S01]  /*5e00*/  FSEL R79, R217, RZ, P6 ;  /* 0x000000ffd94f7208 */ /* 0x000fe20003000000 */
[----:B------:R-:W-:Y:S01]  /*5e10*/  FADD.FTZ R213, R202, -R213 ;  /* 0x800000d5cad57221 */ /* 0x000fe20000010000 */
[C---:B------:R-:W-:Y:S01]  /*5e20*/  LOP3.LUT P6, RZ, R137.reuse, 0xff0000, RZ, 0xc0, !PT ;  /* 0x00ff000089ff7812 */ /* 0x040fe200078cc0ff */
[--C-:B------:R-:W-:Y:S01]  /*5e30*/  FFMA.FTZ R71, R214, R91, R90.reuse ;  /* 0x0000005bd6477223 */ /* 0x100fe2000001005a */
[----:B------:R-:W-:Y:S01]  /*5e40*/  ISETP.GE.U32.AND.EX P3, PT, R137, 0x1000000, PT, P3 ;  /* 0x010000008900780c */ /* 0x000fe20003f66130 */
[----:B------:R-:W-:Y:S01]  /*5e50*/  FMUL.FTZ R77, R77, UR6 ;  /* 0x000000064d4d7c20 */ /* 0x000fe20008410000 */
[----:B------:R-:W-:Y:S01]  /*5e60*/  FSEL R217, R217, RZ, P6 ;  /* 0x000000ffd9d97208 */ /* 0x000fe20003000000 */
[----:B------:R-:W-:Y:S01]  /*5e70*/  FMUL.FTZ R213, R166, R213 ;  /* 0x000000d5a6d57220 */ /* 0x000fe20000410000 */
[----:B------:R-:W-:Y:S01]  /*5e80*/  LOP3.LUT P6, RZ, R97, 0xff, RZ, 0xc0, !PT ;  /* 0x000000ff61ff7812 */ /* 0x000fe200078cc0ff */
[----:B------:R-:W-:Y:S01]  /*5e90*/  FADD.FTZ R71, R212, -R71 ;  /* 0x80000047d4477221 */ /* 0x000fe20000010000 */
[----:B------:R-:W-:Y:S01]  /*5ea0*/  FSEL R76, R219, RZ, P3 ;  /* 0x000000ffdb4c7208 */ /* 0x000fe20001800000 */
[--C-:B------:R-:W-:Y:S01]  /*5eb0*/  FFMA.FTZ R69, R210, R91, R90.reuse ;  /* 0x0000005bd2457223 */ /* 0x100fe2000001005a */
[----:B------:R-:W-:Y:S01]  /*5ec0*/  LOP3.LUT P3, RZ, R137, 0xff, RZ, 0xc0, !PT ;  /* 0x000000ff89ff7812 */ /* 0x000fe2000786c0ff */
[----:B------:R-:W-:Y:S01]  /*5ed0*/  FMUL.FTZ R213, R213, UR6 ;  /* 0x00000006d5d57c20 */ /* 0x000fe20008410000 */
[----:B------:R-:W-:Y:S01]  /*5ee0*/  FSEL R78, R215, RZ, P6 ;  /* 0x000000ffd74e7208 */ /* 0x000fe20003000000 */
[----:B------:R-:W-:Y:S01]  /*5ef0*/  FMUL.FTZ R71, R166, R71 ;  /* 0x00000047a6477220 */ /* 0x000fe20000410000 */
[----:B------:R-:W-:Y:S01]  /*5f00*/  LOP3.LUT P6, RZ, R97, 0xff00, RZ, 0xc0, !PT ;  /* 0x0000ff0061ff7812 */ /* 0x000fe200078cc0ff */
[----:B------:R-:W-:Y:S01]  /*5f10*/  FADD.FTZ R69, R208, -R69 ;  /* 0x80000045d0457221 */ /* 0x000fe20000010000 */
[----:B------:R-:W-:Y:S01]  /*5f20*/  FSEL R70, R215, RZ, P3 ;  /* 0x000000ffd7467208 */ /* 0x000fe20001800000 */
[----:B------:R-:W-:Y:S01]  /*5f30*/  FFMA.FTZ R211, R211, R91, R90 ;  /* 0x0000005bd3d37223 */ /* 0x000fe2000001005a */
[----:B------:R-:W-:Y:S01]  /*5f40*/  LOP3.LUT P3, RZ, R137, 0xff00, RZ, 0xc0, !PT ;  /* 0x0000ff0089ff7812 */ /* 0x000fe2000786c0ff */
[----:B------:R-:W-:Y:S01]  /*5f50*/  FMUL.FTZ R71, R71, UR6 ;  /* 0x0000000647477c20 */ /* 0x000fe20008410000 */
[C---:B------:R-:W-:Y:S01]  /*5f60*/  FSEL R87, R77.reuse, RZ, P6 ;  /* 0x000000ff4d577208 */ /* 0x040fe20003000000 */
[----:B------:R-:W-:Y:S01]  /*5f70*/  FMUL.FTZ R69, R166, R69 ;  /* 0x00000045a6457220 */ /* 0x000fe20000410000 */
[----:B------:R-:W-:Y:S01]  /*5f80*/  LOP3.LUT P6, RZ, R96, 0xff0000, RZ, 0xc0, !PT ;  /* 0x00ff000060ff7812 */ /* 0x000fe200078cc0ff */
[----:B------:R-:W-:Y:S01]  /*5f90*/  FADD.FTZ R211, R200, -R211 ;  /* 0x800000d3c8d37221 */ /* 0x000fe20000010000 */
[----:B------:R-:W-:Y:S01]  /*5fa0*/  FSEL R89, R77, RZ, P3 ;  /* 0x000000ff4d597208 */ /* 0x000fe20001800000 */
[----:B------:R-:W-:Y:S01]  /*5fb0*/  FMUL.FTZ R69, R69, UR6 ;  /* 0x0000000645457c20 */ /* 0x000fe20008410000 */
[----:B------:R-:W-:Y:S01]  /*5fc0*/  LOP3.LUT P3, RZ, R136, 0xff0000, RZ, 0xc0, !PT ;  /* 0x00ff000088ff7812 */ /* 0x000fe2000786c0ff */
[----:B------:R-:W-:Y:S01]  /*5fd0*/  FMUL.FTZ R211, R166, R211 ;  /* 0x000000d3a6d37220 */ /* 0x000fe20000410000 */
[----:B------:R-:W-:-:S02]  /*5fe0*/  FSEL R77, R213, RZ, P6 ;  /* 0x000000ffd54d7208 */ /* 0x000fc40003000000 */
[----:B------:R-:W-:Y:S01]  /*5ff0*/  FSEL R213, R213, RZ, P3 ;  /* 0x000000ffd5d57208 */ /* 0x000fe20001800000 */
[----:B------:R-:W-:Y:S01]  /*6000*/  FMUL.FTZ R211, R211, UR6 ;  /* 0x00000006d3d37c20 */ /* 0x000fe20008410000 */
[----:B------:R-:W-:Y:S02]  /*6010*/  LOP3.LUT P6, RZ, R96, 0xff000000, RZ, 0xc0, !PT ;  /* 0xff00000060ff7812 */ /* 0x000fe400078cc0ff */
[----:B------:R-:W-:Y:S02]  /*6020*/  LOP3.LUT P3, RZ, R136, 0xff000000, RZ, 0xc0, !PT ;  /* 0xff00000088ff7812 */ /* 0x000fe4000786c0ff */
[C---:B------:R-:W-:Y:S02]  /*6030*/  FSEL R0, R71.reuse, RZ, P6 ;  /* 0x000000ff47007208 */ /* 0x040fe40003000000 */
[----:B------:R-:W-:Y:S02]  /*6040*/  FSEL R82, R71, RZ, P3 ;  /* 0x000000ff47527208 */ /* 0x000fe40001800000 */
[----:B------:R-:W-:-:S02]  /*6050*/  LOP3.LUT P6, RZ, R96, 0xff00, RZ, 0xc0, !PT ;  /* 0x0000ff0060ff7812 */ /* 0x000fc400078cc0ff */
[----:B------:R-:W-:Y:S02]  /*6060*/  LOP3.LUT P3, RZ, R136, 0xff00, RZ, 0xc0, !PT ;  /* 0x0000ff0088ff7812 */ /* 0x000fe4000786c0ff */
[C---:B------:R-:W-:Y:S02]  /*6070*/  FSEL R83, R69.reuse, RZ, P6 ;  /* 0x000000ff45537208 */ /* 0x040fe40003000000 */
        /* <DEDUP_REMOVED lines=12> */
[----:B------:R-:W-:Y:S01]  /*6140*/  F2FP.BF16.F32.PACK_AB R76, R83, R76 ;  /* 0x0000004c534c723e */ /* 0x000fe200000010ff */
[----:B------:R-:W-:Y:S06]  /*6150*/  BRA `(.L_x_387) ;  /* 0x0000000c00f07947 */ /* 0x000fec0003800000 */
.L_x_384:
[----:B------:R-:W-:-:S04]  /*6160*/  ISETP.NE.U32.AND P0, PT, R82, RZ, PT ;  /* 0x000000ff5200720c */ /* 0x000fc80003f05070 */
[----:B------:R-:W-:-:S13]  /*6170*/  ISETP.NE.AND.EX P0, PT, R83, RZ, PT, P0 ;  /* 0x000000ff5300720c */ /* 0x000fda0003f05300 */
[----:B------:R-:W-:Y:S05]  /*6180*/  @!P0 BRA `(.L_x_389) ;  /* 0x0000000800248947 */ /* 0x000fea0003800000 */
[----:B------:R-:W-:Y:S05]  /*6190*/  @!P2 BRA `(.L_x_390) ;  /* 0x000000040018a947 */ /* 0x000fea0003800000 */
[-C--:B------:R-:W-:Y:S01]  /*61a0*/  FFMA.FTZ R215, R215, R91.reuse, R90 ;  /* 0x0000005bd7d77223 */ /* 0x080fe2000001005a */
[----:B------:R-:W-:Y:S01]  /*61b0*/  PRMT R0, R59, 0x7632, R0 ;  /* 0x000076323b007816 */ /* 0x000fe20000000000 */
[-C--:B------:R-:W-:Y:S01]  /*61c0*/  FFMA.FTZ R217, R217, R91.reuse, R90 ;  /* 0x0000005bd9d97223 */ /* 0x080fe2000001005a */
[----:B0-----:R-:W-:Y:S01]  /*61d0*/  PRMT R72, R58, 0x7632, R72 ;  /* 0x000076323a487816 */ /* 0x001fe20000000048 */
[----:B------:R-:W-:Y:S01]  /*61e0*/  FADD.FTZ R215, R204, -R215 ;  /* 0x800000d7ccd77221 */ /* 0x000fe20000010000 */
[----:B------:R-:W-:Y:S01]  /*61f0*/  SHF.L.U32 R78, R0, 0x10, RZ ;  /* 0x00000010004e7819 */ /* 0x000fe200000006ff */
[----:B------:R-:W-:Y:S02]  /*6200*/  IMAD.U32 R74, R58, 0x10000, RZ ;  /* 0x000100003a4a7824 */ /* 0x000fe400078e00ff */
[-CC-:B------:R-:W-:Y:S01]  /*6210*/  FFMA.FTZ R213, R213, R91.reuse, R90.reuse ;  /* 0x0000005bd5d57223 */ /* 0x180fe2000001005a */
[-C--:B------:R-:W-:Y:S01]  /*6220*/  FFMA.FTZ R220, R220, R91.reuse, R90 ;  /* 0x0000005bdcdc7223 */ /* 0x080fe2000001005a */
[----:B------:R-:W-:Y:S01]  /*6230*/  PRMT R0, R57, 0x7632, R0 ;  /* 0x0000763239007816 */ /* 0x000fe20000000000 */
[----:B------:R-:W-:Y:S01]  /*6240*/  FFMA.FTZ R211, R211, R91, R90 ;  /* 0x0000005bd3d37223 */ /* 0x000fe2000001005a */
[----:B------:R-:W-:Y:S01]  /*6250*/  FADD.FTZ R217, R206, -R217 ;  /* 0x800000d9ced97221 */ /* 0x000fe20000010000 */
[----:B------:R-:W-:-:S02]  /*6260*/  IMAD.U32 R79, R59, 0x10000, RZ ;  /* 0x000100003b4f7824 */ /* 0x000fc400078e00ff */
[----:B------:R-:W-:Y:S01]  /*6270*/  FFMA.FTZ R75, R214, R91, R90 ;  /* 0x0000005bd64b7223 */ /* 0x000fe2000001005a */
[----:B------:R-:W-:Y:S01]  /*6280*/  SHF.L.U32 R76, R72, 0x10, RZ ;  /* 0x00000010484c7819 */ /* 0x000fe200000006ff */
[----:B------:R-:W-:Y:S01]  /*6290*/  FFMA.FTZ R215, R166, R215, R74 ;  /* 0x000000d7a6d77223 */ /* 0x000fe2000001004a */
[----:B------:R-:W-:Y:S01]  /*62a0*/  FADD.FTZ R213, R202, -R213 ;  /* 0x800000d5cad57221 */ /* 0x000fe20000010000 */
[----:B------:R-:W-:Y:S01]  /*62b0*/  FADD.FTZ R219, R219, -R220 ;  /* 0x800000dcdbdb7221 */ /* 0x000fe20000010000 */
[----:B------:R-:W-:Y:S01]  /*62c0*/  IMAD.U32 R72, R57, 0x10000, RZ ;  /* 0x0001000039487824 */ /* 0x000fe200078e00ff */
[----:B------:R-:W-:Y:S01]  /*62d0*/  SHF.L.U32 R74, R0, 0x10, RZ ;  /* 0x00000010004a7819 */ /* 0x000fe200000006ff */
[----:B------:R-:W-:Y:S01]  /*62e0*/  FADD.FTZ R211, R200, -R211 ;  /* 0x800000d3c8d37221 */ /* 0x000fe20000010000 */
[----:B------:R-:W-:Y:S02]  /*62f0*/  IMAD.U32 R0, R56, 0x10000, RZ ;  /* 0x0001000038007824 */ /* 0x000fe400078e00ff */
[----:B------:R-:W-:Y:S01]  /*6300*/  FFMA.FTZ R79, R166, R217, R79 ;  /* 0x000000d9a64f7223 */ /* 0x000fe2000001004f */
[----:B------:R-:W-:Y:S01]  /*6310*/  FADD.FTZ R75, R212, -R75 ;  /* 0x8000004bd44b7221 */ /* 0x000fe20000010000 */
[----:B------:R-:W-:Y:S01]  /*6320*/  FFMA.FTZ R77, R218, R91, R90 ;  /* 0x0000005bda4d7223 */ /* 0x000fe2000001005a */
[C---:B------:R-:W-:Y:S01]  /*6330*/  FFMA.FTZ R98, R166.reuse, R219, R78 ;  /* 0x000000dba6627223 */ /* 0x040fe2000001004e */
[----:B------:R-:W-:Y:S01]  /*6340*/  FFMA.FTZ R213, R166, R213, R72 ;  /* 0x000000d5a6d57223 */ /* 0x000fe20000010048 */
[----:B------:R-:W-:Y:S01]  /*6350*/  ISETP.GE.U32.AND P3, PT, R96, RZ, PT ;  /* 0x000000ff6000720c */ /* 0x000fe20003f66070 */
[----:B------:R-:W-:Y:S01]  /*6360*/  FFMA.FTZ R72, R166, R211, R0 ;  /* 0x000000d3a6487223 */ /* 0x000fe20000010000 */
[----:B------:R-:W-:Y:S01]  /*6370*/  FMUL.FTZ R0, R79, UR6 ;  /* 0x000000064f007c20 */ /* 0x000fe20008410000 */
[----:B------:R-:W-:Y:S01]  /*6380*/  FADD.FTZ R77, R216, -R77 ;  /* 0x8000004dd84d7221 */ /* 0x000fe20000010000 */
[----:B------:R-:W-:Y:S01]  /*6390*/  FFMA.FTZ R78, R166, R75, R74 ;  /* 0x0000004ba64e7223 */ /* 0x000fe2000001004a */
[C---:B------:R-:W-:Y:S01]  /*63a0*/  LOP3.LUT P6, RZ, R97.reuse, 0xff0000, RZ, 0xc0, !PT ;  /* 0x00ff000061ff7812 */ /* 0x040fe200078cc0ff */
[----:B------:R-:W-:Y:S01]  /*63b0*/  FMUL.FTZ R74, R98, UR6 ;  /* 0x00000006624a7c20 */ /* 0x000fe20008410000 */
[----:B------:R-:W-:Y:S01]  /*63c0*/  ISETP.GE.U32.AND.EX P3, PT, R97, 0x1000000, PT, P3 ;  /* 0x010000006100780c */ /* 0x000fe20003f66130 */
[----:B------:R-:W-:Y:S01]  /*63d0*/  FFMA.FTZ R86, R166, R77, R76 ;  /* 0x0000004da6567223 */ /* 0x000fe2000001004c */
[----:B------:R-:W-:Y:S01]  /*63e0*/  FSEL R88, R0, RZ, P6 ;  /* 0x000000ff00587208 */ /* 0x000fe20003000000 */
[----:B------:R-:W-:Y:S01]  /*63f0*/  FFMA.FTZ R73, R210, R91, R90 ;  /* 0x0000005bd2497223 */ /* 0x000fe2000001005a */
[----:B------:R-:W-:Y:S01]  /*6400*/  PRMT R0, R56, 0x7632, R0 ;  /* 0x0000763238007816 */ /* 0x000fe20000000000 */
[----:B------:R-:W-:Y:S01]  /*6410*/  FMUL.FTZ R76, R86, UR6 ;  /* 0x00000006564c7c20 */ /* 0x000fe20008410000 */
[----:B------:R-:W-:Y:S01]  /*6420*/  FSEL R89, R74, RZ, P3 ;  /* 0x000000ff4a597208 */ /* 0x000fe20001800000 */
[----:B------:R-:W-:Y:S01]  /*6430*/  FMUL.FTZ R74, R215, UR6 ;  /* 0x00000006d74a7c20 */ /* 0x000fe20008410000 */
[C---:B------:R-:W-:Y:S01]  /*6440*/  LOP3.LUT P3, RZ, R97.reuse, 0xff, RZ, 0xc0, !PT ;  /* 0x000000ff61ff7812 */ /* 0x040fe2000786c0ff */
[----:B------:R-:W-:Y:S01]  /*6450*/  FADD.FTZ R73, R208, -R73 ;  /* 0x80000049d0497221 */ /* 0x000fe20000010000 */
[----:B------:R-:W-:-:S02]  /*6460*/  LOP3.LUT P6, RZ, R97, 0xff00, RZ, 0xc0, !PT ;  /* 0x0000ff0061ff7812 */ /* 0x000fc400078cc0ff */
[----:B------:R-:W-:Y:S01]  /*6470*/  SHF.L.U32 R75, R0, 0x10, RZ ;  /* 0x00000010004b7819 */ /* 0x000fe200000006ff */
[----:B------:R-:W-:Y:S01]  /*6480*/  FMUL.FTZ R0, R213, UR6 ;  /* 0x00000006d5007c20 */ /* 0x000fe20008410000 */
[----:B------:R-:W-:Y:S01]  /*6490*/  FSEL R84, R74, RZ, P3 ;  /* 0x000000ff4a547208 */ /* 0x000fe20001800000 */
[----:B------:R-:W-:Y:S01]  /*64a0*/  FMUL.FTZ R74, R78, UR6 ;  /* 0x000000064e4a7c20 */ /* 0x000fe20008410000 */
[----:B------:R-:W-:Y:S01]  /*64b0*/  LOP3.LUT P3, RZ, R96, 0xff0000, RZ, 0xc0, !PT ;  /* 0x00ff000060ff7812 */ /* 0x000fe2000786c0ff */
[----:B------:R-:W-:Y:S01]  /*64c0*/  FFMA.FTZ R77, R166, R73, R75 ;  /* 0x00000049a64d7223 */ /* 0x000fe2000001004b */
[----:B------:R-:W-:Y:S02]  /*64d0*/  FSEL R87, R76, RZ, P6 ;  /* 0x000000ff4c577208 */ /* 0x000fe40003000000 */
[----:B------:R-:W-:Y:S01]  /*64e0*/  LOP3.LUT P6, RZ, R96, 0xff000000, RZ, 0xc0, !PT ;  /* 0xff00000060ff7812 */ /* 0x000fe200078cc0ff */
[----:B------:R-:W-:Y:S01]  /*64f0*/  FMUL.FTZ R76, R77, UR6 ;  /* 0x000000064d4c7c20 */ /* 0x000fe20008410000 */
[----:B------:R-:W-:Y:S01]  /*6500*/  FSEL R82, R0, RZ, P3 ;  /* 0x000000ff00527208 */ /* 0x000fe20001800000 */
[----:B------:R-:W-:Y:S01]  /*6510*/  FMUL.FTZ R0, R72, UR6 ;  /* 0x0000000648007c20 */ /* 0x000fe20008410000 */
[----:B------:R-:W-:-:S02]  /*6520*/  FSEL R85, R74, RZ, P6 ;  /* 0x000000ff4a557208 */ /* 0x000fc40003000000 */
[C---:B------:R-:W-:Y:S02]  /*6530*/  LOP3.LUT P3, RZ, R96.reuse, 0xff, RZ, 0xc0, !PT ;  /* 0x000000ff60ff7812 */ /* 0x040fe4000786c0ff */
[----:B------:R-:W-:Y:S02]  /*6540*/  LOP3.LUT P6, RZ, R96, 0xff00, RZ, 0xc0, !PT ;  /* 0x0000ff0060ff7812 */ /* 0x000fe400078cc0ff */
[----:B------:R-:W-:Y:S02]  /*6550*/  FSEL R0, R0, RZ, P3 ;  /* 0x000000ff00007208 */ /* 0x000fe40001800000 */
[----:B------:R-:W-:Y:S02]  /*6560*/  FSEL R83, R76, RZ, P6 ;  /* 0x000000ff4c537208 */ /* 0x000fe40003000000 */
[----:B------:R-:W-:Y:S02]  /*6570*/  F2FP.BF16.F32.PACK_AB R75, R98, R79 ;  /* 0x0000004f624b723e */ /* 0x000fe400000010ff */
[----:B------:R-:W-:-:S02]  /*6580*/  F2FP.BF16.F32.PACK_AB R73, R78, R213 ;  /* 0x000000d54e49723e */ /* 0x000fc400000010ff */
[----:B------:R-:W-:Y:S02]  /*6590*/  F2FP.BF16.F32.PACK_AB R72, R77, R72 ;  /* 0x000000484d48723e */ /* 0x000fe400000010ff */
[----:B------:R-:W-:Y:S02]  /*65a0*/  F2FP.BF16.F32.PACK_AB R74, R86, R215 ;  /* 0x000000d7564a723e */ /* 0x000fe400000010ff */
[----:B------:R-:W-:Y:S02]  /*65b0*/  F2FP.BF16.F32.PACK_AB R79, R89, R88 ;  /* 0x00000058594f723e */ /* 0x000fe400000010ff */
[----:B------:R-:W-:Y:S02]  /*65c0*/  F2FP.BF16.F32.PACK_AB R78, R87, R84 ;  /* 0x00000054574e723e */ /* 0x000fe400000010ff */
[----:B------:R-:W-:Y:S02]  /*65d0*/  F2FP.BF16.F32.PACK_AB R77, R85, R82 ;  /* 0x00000052554d723e */ /* 0x000fe400000010ff */
[----:B------:R-:W-:Y:S01]  /*65e0*/  F2FP.BF16.F32.PACK_AB R76, R83, R0 ;  /* 0x00000000534c723e */ /* 0x000fe200000010ff */
[----:B------:R-:W-:Y:S06]  /*65f0*/  BRA `(.L_x_387) ;  /* 0x0000000800c87947 */ /* 0x000fec0003800000 */
.L_x_390:
[-C--:B------:R-:W-:Y:S01]  /*6600*/  FFMA.FTZ R83, R218, R91.reuse, R90 ;  /* 0x0000005bda537223 */ /* 0x080fe2000001005a */
[----:B------:R-:W-:Y:S01]  /*6610*/  PRMT R0, R59, 0x7632, R0 ;  /* 0x000076323b007816 */ /* 0x000fe20000000000 */
[-CC-:B------:R-:W-:Y:S01]  /*6620*/  FFMA.FTZ R220, R220, R91.reuse, R90.reuse ;  /* 0x0000005bdcdc7223 */ /* 0x180fe2000001005a */
[-C--:B------:R-:W-:Y:S01]  /*6630*/  FFMA.FTZ R217, R217, R91.reuse, R90 ;  /* 0x0000005bd9d97223 */ /* 0x080fe2000001005a */
[----:B0-----:R-:W-:Y:S01]  /*6640*/  FADD.FTZ R85, R216, -R83 ;  /* 0x80000053d8557221 */ /* 0x001fe20000010000 */
[----:B------:R-:W-:Y:S01]  /*6650*/  SHF.L.U32 R76, R59, 0x10, RZ ;  /* 0x000000103b4c7819 */ /* 0x000fe200000006ff */
[----:B------:R-:W-:Y:S01]  /*6660*/  IMAD.U32 R83, R0, 0x10000, RZ ;  /* 0x0001000000537824 */ /* 0x000fe200078e00ff */
[----:B------:R-:W-:Y:S01]  /*6670*/  PRMT R0, R58, 0x7632, R0 ;  /* 0x000076323a007816 */ /* 0x000fe20000000000 */
[----:B------:R-:W-:Y:S01]  /*6680*/  FADD.FTZ R219, R219, -R220 ;  /* 0x800000dcdbdb7221 */ /* 0x000fe20000010000 */
[----:B------:R-:W-:Y:S01]  /*6690*/  FADD.FTZ R217, R206, -R217 ;  /* 0x800000d9ced97221 */ /* 0x000fe20000010000 */
[----:B------:R-:W-:Y:S01]  /*66a0*/  FFMA.FTZ R215, R215, R91, R90 ;  /* 0x0000005bd7d77223 */ /* 0x000fe2000001005a */
[----:B------:R-:W-:Y:S01]  /*66b0*/  SHF.L.U32 R82, R0, 0x10, RZ ;  /* 0x0000001000527819 */ /* 0x000fe200000006ff */
[C---:B------:R-:W-:Y:S01]  /*66c0*/  FFMA.FTZ R219, R166.reuse, R219, R83 ;  /* 0x000000dba6db7223 */ /* 0x040fe20000010053 */
[--C-:B------:R-:W-:Y:S01]  /*66d0*/  FFMA.FTZ R217, R166, R217, R76.reuse ;  /* 0x000000d9a6d97223 */ /* 0x100fe2000001004c */
[----:B------:R-:W-:Y:S01]  /*66e0*/  FADD.FTZ R215, R204, -R215 ;  /* 0x800000d7ccd77221 */ /* 0x000fe20000010000 */
[----:B------:R-:W-:Y:S01]  /*66f0*/  IMAD.U32 R83, R58, 0x10000, RZ ;  /* 0x000100003a537824 */ /* 0x000fe200078e00ff */
[----:B------:R-:W-:Y:S01]  /*6700*/  PRMT R76, R57, 0x7632, R76 ;  /* 0x00007632394c7816 */ /* 0x000fe2000000004c */
[-CC-:B------:R-:W-:Y:S01]  /*6710*/  FFMA.FTZ R213, R213, R91.reuse, R90.reuse ;  /* 0x0000005bd5d57223 */ /* 0x180fe2000001005a */
[----:B------:R-:W-:Y:S01]  /*6720*/  ISETP.GE.U32.AND P3, PT, R96, RZ, PT ;  /* 0x000000ff6000720c */ /* 0x000fe20003f66070 */
[----:B------:R-:W-:Y:S01]  /*6730*/  FFMA.FTZ R79, R214, R91, R90 ;  /* 0x0000005bd64f7223 */ /* 0x000fe2000001005a */
[----:B------:R-:W-:Y:S01]  /*6740*/  PRMT R0, R56, 0x7632, R0 ;  /* 0x0000763238007816 */ /* 0x000fe20000000000 */
[C---:B------:R-:W-:Y:S01]  /*6750*/  FFMA.FTZ R85, R166.reuse, R85, R82 ;  /* 0x00000055a6557223 */ /* 0x040fe20000010052 */
[----:B------:R-:W-:Y:S01]  /*6760*/  FMUL.FTZ R219, R219, UR6 ;  /* 0x00000006dbdb7c20 */ /* 0x000fe20008410000 */
[----:B------:R-:W-:Y:S01]  /*6770*/  FMUL.FTZ R217, R217, UR6 ;  /* 0x00000006d9d97c20 */ /* 0x000fe20008410000 */
[----:B------:R-:W-:Y:S01]  /*6780*/  FFMA.FTZ R83, R166, R215, R83 ;  /* 0x000000d7a6537223 */ /* 0x000fe20000010053 */
[----:B------:R-:W-:Y:S01]  /*6790*/  SHF.L.U32 R82, R76, 0x10, RZ ;  /* 0x000000104c527819 */ /* 0x000fe200000006ff */
[----:B------:R-:W-:Y:S01]  /*67a0*/  FADD.FTZ R213, R202, -R213 ;  /* 0x800000d5cad57221 */ /* 0x000fe20000010000 */
[C---:B------:R-:W-:Y:S01]  /*67b0*/  ISETP.GE.U32.AND.EX P3, PT, R97.reuse, 0x1000000, PT, P3 ;  /* 0x010000006100780c */ /* 0x040fe20003f66130 */
[----:B------:R-:W-:Y:S01]  /*67c0*/  FADD.FTZ R79, R212, -R79 ;  /* 0x8000004fd44f7221 */ /* 0x000fe20000010000 */
[----:B------:R-:W-:Y:S01]  /*67d0*/  LOP3.LUT P6, RZ, R97, 0xff0000, RZ, 0xc0, !PT ;  /* 0x00ff000061ff7812 */ /* 0x000fe200078cc0ff */
[----:B------:R-:W-:-:S02]  /*67e0*/  IMAD.U32 R78, R57, 0x10000, RZ ;  /* 0x00010000394e7824 */ /* 0x000fc400078e00ff */
[-CC-:B------:R-:W-:Y:S01]  /*67f0*/  FFMA.FTZ R77, R210, R91.reuse, R90.reuse ;  /* 0x0000005bd24d7223 */ /* 0x180fe2000001005a */
[----:B------:R-:W-:Y:S01]  /*6800*/  FFMA.FTZ R211, R211, R91, R90 ;  /* 0x0000005bd3d37223 */ /* 0x000fe2000001005a */
[----:B------:R-:W-:Y:S01]  /*6810*/  IMAD.U32 R76, R0, 0x10000, RZ ;  /* 0x00010000004c7824 */ /* 0x000fe200078e00ff */
[----:B------:R-:W-:Y:S01]  /*6820*/  FSEL R86, R219, RZ, P3 ;  /* 0x000000ffdb567208 */ /* 0x000fe20001800000 */
[----:B------:R-:W-:Y:S01]  /*6830*/  FMUL.FTZ R83, R83, UR6 ;  /* 0x0000000653537c20 */ /* 0x000fe20008410000 */
[----:B------:R-:W-:Y:S01]  /*6840*/  FMUL.FTZ R85, R85, UR6 ;  /* 0x0000000655557c20 */ /* 0x000fe20008410000 */
[----:B------:R-:W-:Y:S01]  /*6850*/  FSEL R217, R217, RZ, P6 ;  /* 0x000000ffd9d97208 */ /* 0x000fe20003000000 */
[----:B------:R-:W-:Y:S01]  /*6860*/  FFMA.FTZ R78, R166, R213, R78 ;  /* 0x000000d5a64e7223 */ /* 0x000fe2000001004e */
[----:B------:R-:W-:Y:S01]  /*6870*/  SHF.L.U32 R0, R56, 0x10, RZ ;  /* 0x0000001038007819 */ /* 0x000fe200000006ff */
[----:B------:R-:W-:Y:S01]  /*6880*/  FFMA.FTZ R79, R166, R79, R82 ;  /* 0x0000004fa64f7223 */ /* 0x000fe20000010052 */
        /* <DEDUP_REMOVED lines=8> */
[C---:B------:R-:W-:Y:S01]  /*6910*/  FFMA.FTZ R76, R166.reuse, R77, R76 ;  /* 0x0000004da64c7223 */ /* 0x040fe2000001004c */
[----:B------:R-:W-:Y:S01]  /*6920*/  FFMA.FTZ R0, R166, R211, R0 ;  /* 0x000000d3a6007223 */ /* 0x000fe20000010000 */
[----:B------:R-:W-:-:S02]  /*6930*/  LOP3.LUT P3, RZ, R96, 0xff0000, RZ, 0xc0, !PT ;  /* 0x00ff000060ff7812 */ /* 0x000fc4000786c0ff */
[----:B------:R-:W-:Y:S01]  /*6940*/  LOP3.LUT P6, RZ, R96, 0xff000000, RZ, 0xc0, !PT ;  /* 0xff00000060ff7812 */ /* 0x000fe200078cc0ff */
[----:B------:R-:W-:Y:S01]  /*6950*/  FMUL.FTZ R76, R76, UR6 ;  /* 0x000000064c4c7c20 */ /* 0x000fe20008410000 */
[----:B------:R-:W-:Y:S01]  /*6960*/  FSEL R77, R78, RZ, P3 ;  /* 0x000000ff4e4d7208 */ /* 0x000fe20001800000 */
[----:B------:R-:W-:Y:S01]  /*6970*/  FMUL.FTZ R0, R0, UR6 ;  /* 0x0000000600007c20 */ /* 0x000fe20008410000 */
[----:B------:R-:W-:Y:S02]  /*6980*/  FSEL R82, R79, RZ, P6 ;  /* 0x000000ff4f527208 */ /* 0x000fe40003000000 */
[C---:B------:R-:W-:Y:S02]  /*6990*/  LOP3.LUT P3, RZ, R96.reuse, 0xff00, RZ, 0xc0, !PT ;  /* 0x0000ff0060ff7812 */ /* 0x040fe4000786c0ff */
[----:B------:R-:W-:Y:S02]  /*69a0*/  LOP3.LUT P6, RZ, R96, 0xff, RZ, 0xc0, !PT ;  /* 0x000000ff60ff7812 */ /* 0x000fe400078cc0ff */
[----:B------:R-:W-:-:S02]  /*69b0*/  FSEL R83, R76, RZ, P3 ;  /* 0x000000ff4c537208 */ /* 0x000fc40001800000 */
[----:B------:R-:W-:Y:S02]  /*69c0*/  FSEL R0, R0, RZ, P6 ;  /* 0x000000ff00007208 */ /* 0x000fe40003000000 */
[----:B------:R-:W-:Y:S02]  /*69d0*/  F2FP.BF16.F32.PACK_AB R79, R86, R217 ;  /* 0x000000d9564f723e */ /* 0x000fe400000010ff */
[----:B------:R-:W-:Y:S02]  /*69e0*/  F2FP.BF16.F32.PACK_AB R78, R85, R84 ;  /* 0x00000054554e723e */ /* 0x000fe400000010ff */
[----:B------:R-:W-:Y:S02]  /*69f0*/  F2FP.BF16.F32.PACK_AB R77, R82, R77 ;  /* 0x0000004d524d723e */ /* 0x000fe400000010ff */
[----:B------:R-:W-:Y:S01]  /*6a00*/  F2FP.BF16.F32.PACK_AB R76, R83, R0 ;  /* 0x00000000534c723e */ /* 0x000fe200000010ff */
[----:B------:R-:W-:Y:S06]  /*6a10*/  BRA `(.L_x_387) ;  /* 0x0000000400c07947 */ /* 0x000fec0003800000 */
.L_x_389:
[----:B------:R-:W-:Y:S05]  /*6a20*/  @!P2 BRA `(.L_x_391) ;  /* 0x0000000000e8a947 */ /* 0x000fea0003800000 */
[-CC-:B------:R-:W-:Y:S01]  /*6a30*/  FFMA.FTZ R220, R220, R91.reuse, R90.reuse ;  /* 0x0000005bdcdc7223 */ /* 0x180fe2000001005a */
[-CC-:B------:R-:W-:Y:S01]  /*6a40*/  FFMA.FTZ R217, R217, R91.reuse, R90.reuse ;  /* 0x0000005bd9d97223 */ /* 0x180fe2000001005a */
[-CC-:B------:R-:W-:Y:S01]  /*6a50*/  FFMA.FTZ R215, R215, R91.reuse, R90.reuse ;  /* 0x0000005bd7d77223 */ /* 0x180fe2000001005a */
[----:B0-----:R-:W-:Y:S01]  /*6a60*/  FFMA.FTZ R77, R218, R91, R90 ;  /* 0x0000005bda4d7223 */ /* 0x001fe2000001005a */
[----:B------:R-:W-:Y:S01]  /*6a70*/  FADD.FTZ R219, R219, -R220 ;  /* 0x800000dcdbdb7221 */ /* 0x000fe20000010000 */
[----:B------:R-:W-:Y:S01]  /*6a80*/  FADD.FTZ R217, R206, -R217 ;  /* 0x800000d9ced97221 */ /* 0x000fe20000010000 */
[----:B------:R-:W-:Y:S01]  /*6a90*/  ISETP.GE.U32.AND P3, PT, R96, RZ, PT ;  /* 0x000000ff6000720c */ /* 0x000fe20003f66070 */
[----:B------:R-:W-:Y:S01]  /*6aa0*/  FADD.FTZ R215, R204, -R215 ;  /* 0x800000d7ccd77221 */ /* 0x000fe20000010000 */
[C---:B------:R-:W-:Y:S01]  /*6ab0*/  FMUL.FTZ R76, R166.reuse, R219 ;  /* 0x000000dba64c7220 */ /* 0x040fe20000410000 */
[----:B------:R-:W-:Y:S01]  /*6ac0*/  FMUL.FTZ R217, R166, R217 ;  /* 0x000000d9a6d97220 */ /* 0x000fe20000410000 */
[----:B------:R-:W-:Y:S01]  /*6ad0*/  FADD.FTZ R77, R216, -R77 ;  /* 0x8000004dd84d7221 */ /* 0x000fe20000010000 */
[-CC-:B------:R-:W-:Y:S01]  /*6ae0*/  FFMA.FTZ R213, R213, R91.reuse, R90.reuse ;  /* 0x0000005bd5d57223 */ /* 0x180fe2000001005a */
[--C-:B------:R-:W-:Y:S01]  /*6af0*/  FFMA.FTZ R75, R214, R91, R90.reuse ;  /* 0x0000005bd64b7223 */ /* 0x100fe2000001005a */
[----:B------:R-:W-:Y:S01]  /*6b00*/  FMUL.FTZ R72, R76, UR6 ;  /* 0x000000064c487c20 */ /* 0x000fe20008410000 */
[----:B------:R-:W-:Y:S01]  /*6b10*/  ISETP.GE.U32.AND.EX P3, PT, R97, 0x1000000, PT, P3 ;  /* 0x010000006100780c */ /* 0x000fe20003f66130 */
[----:B------:R-:W-:Y:S01]  /*6b20*/  FMUL.FTZ R0, R217, UR6 ;  /* 0x00000006d9007c20 */ /* 0x000fe20008410000 */
[----:B------:R-:W-:Y:S01]  /*6b30*/  LOP3.LUT P6, RZ, R97, 0xff0000, RZ, 0xc0, !PT ;  /* 0x00ff000061ff7812 */ /* 0x000fe200078cc0ff */
[C---:B------:R-:W-:Y:S01]  /*6b40*/  FMUL.FTZ R215, R166.reuse, R215 ;  /* 0x000000d7a6d77220 */ /* 0x040fe20000410000 */
[----:B------:R-:W-:Y:S01]  /*6b50*/  FMUL.FTZ R86, R166, R77 ;  /* 0x0000004da6567220 */ /* 0x000fe20000410000 */
[----:B------:R-:W-:Y:S01]  /*6b60*/  FADD.FTZ R213, R202, -R213 ;  /* 0x800000d5cad57221 */ /* 0x000fe20000010000 */
[----:B------:R-:W-:Y:S01]  /*6b70*/  FADD.FTZ R75, R212, -R75 ;  /* 0x8000004bd44b7221 */ /* 0x000fe20000010000 */
[-CC-:B------:R-:W-:Y:S01]  /*6b80*/  FFMA.FTZ R73, R210, R91.reuse, R90.reuse ;  /* 0x0000005bd2497223 */ /* 0x180fe2000001005a */
[----:B------:R-:W-:Y:S01]  /*6b90*/  FFMA.FTZ R211, R211, R91, R90 ;  /* 0x0000005bd3d37223 */ /* 0x000fe2000001005a */
[----:B------:R-:W-:Y:S01]  /*6ba0*/  FSEL R88, R72, RZ, P3 ;  /* 0x000000ff48587208 */ /* 0x000fe20001800000 */
[----:B------:R-:W-:Y:S01]  /*6bb0*/  FMUL.FTZ R72, R215, UR6 ;  /* 0x00000006d7487c20 */ /* 0x000fe20008410000 */
[----:B------:R-:W-:Y:S01]  /*6bc0*/  FSEL R79, R0, RZ, P6 ;  /* 0x000000ff004f7208 */ /* 0x000fe20003000000 */
[----:B------:R-:W-:Y:S01]  /*6bd0*/  FMUL.FTZ R74, R86, UR6 ;  /* 0x00000006564a7c20 */ /* 0x000fe20008410000 */
[C---:B------:R-:W-:Y:S01]  /*6be0*/  LOP3.LUT P3, RZ, R97.reuse, 0xff, RZ, 0xc0, !PT ;  /* 0x000000ff61ff7812 */ /* 0x040fe2000786c0ff */
[C---:B------:R-:W-:Y:S01]  /*6bf0*/  FMUL.FTZ R213, R166.reuse, R213 ;  /* 0x000000d5a6d57220 */ /* 0x040fe20000410000 */
[----:B------:R-:W-:Y:S01]  /*6c00*/  LOP3.LUT P6, RZ, R97, 0xff00, RZ, 0xc0, !PT ;  /* 0x0000ff0061ff7812 */ /* 0x000fe200078cc0ff */
[----:B------:R-:W-:Y:S01]  /*6c10*/  FMUL.FTZ R78, R166, R75 ;  /* 0x0000004ba64e7220 */ /* 0x000fe20000410000 */
[----:B------:R-:W-:Y:S01]  /*6c20*/  FADD.FTZ R73, R208, -R73 ;  /* 0x80000049d0497221 */ /* 0x000fe20000010000 */
[----:B------:R-:W-:Y:S01]  /*6c30*/  FADD.FTZ R211, R200, -R211 ;  /* 0x800000d3c8d37221 */ /* 0x000fe20000010000 */
[----:B------:R-:W-:Y:S01]  /*6c40*/  FMUL.FTZ R0, R213, UR6 ;  /* 0x00000006d5007c20 */ /* 0x000fe20008410000 */
[----:B------:R-:W-:Y:S01]  /*6c50*/  FSEL R84, R72, RZ, P3 ;  /* 0x000000ff48547208 */ /* 0x000fe20001800000 */
[----:B------:R-:W-:Y:S01]  /*6c60*/  FMUL.FTZ R77, R166, R73 ;  /* 0x00000049a64d7220 */ /* 0x000fe20000410000 */
[----:B------:R-:W-:Y:S01]  /*6c70*/  FSEL R87, R74, RZ, P6 ;  /* 0x000000ff4a577208 */ /* 0x000fe20003000000 */
[----:B------:R-:W-:Y:S01]  /*6c80*/  FMUL.FTZ R74, R78, UR6 ;  /* 0x000000064e4a7c20 */ /* 0x000fe20008410000 */
[----:B------:R-:W-:Y:S01]  /*6c90*/  LOP3.LUT P3, RZ, R96, 0xff0000, RZ, 0xc0, !PT ;  /* 0x00ff000060ff7812 */ /* 0x000fe2000786c0ff */
[----:B------:R-:W-:Y:S01]  /*6ca0*/  FMUL.FTZ R72, R166, R211 ;  /* 0x000000d3a6487220 */ /* 0x000fe20000410000 */
[----:B------:R-:W-:-:S02]  /*6cb0*/  LOP3.LUT P6, RZ, R96, 0xff000000, RZ, 0xc0, !PT ;  /* 0xff00000060ff7812 */ /* 0x000fc400078cc0ff */
[----:B------:R-:W-:Y:S01]  /*6cc0*/  FSEL R82, R0, RZ, P3 ;  /* 0x000000ff00527208 */ /* 0x000fe20001800000 */
[----:B------:R-:W-:Y:S01]  /*6cd0*/  FMUL.FTZ R0, R72, UR6 ;  /* 0x0000000648007c20 */ /* 0x000fe20008410000 */
[----:B------:R-:W-:Y:S01]  /*6ce0*/  F2FP.BF16.F32.PACK_AB R75, R76, R217 ;  /* 0x000000d94c4b723e */ /* 0x000fe200000010ff */
        /* <DEDUP_REMOVED lines=9> */
[----:B------:R-:W-:Y:S02]  /*6d80*/  F2FP.BF16.F32.PACK_AB R79, R88, R79 ;  /* 0x0000004f584f723e */ /* 0x000fe400000010ff */
[----:B------:R-:W-:-:S02]  /*6d90*/  F2FP.BF16.F32.PACK_AB R78, R87, R84 ;  /* 0x00000054574e723e */ /* 0x000fc400000010ff */
[----:B------:R-:W-:Y:S02]  /*6da0*/  F2FP.BF16.F32.PACK_AB R77, R85, R82 ;  /* 0x00000052554d723e */ /* 0x000fe400000010ff */
[----:B------:R-:W-:Y:S01]  /*6db0*/  F2FP.BF16.F32.PACK_AB R76, R83, R0 ;  /* 0x00000000534c723e */ /* 0x000fe200000010ff */
[----:B------:R-:W-:Y:S06]  /*6dc0*/  BRA `(.L_x_387) ;  /* 0x0000000000d47947 */ /* 0x000fec0003800000 */
.L_x_391:
        /* <DEDUP_REMOVED lines=8> */
[C---:B------:R-:W-:Y:S01]  /*6e50*/  FMUL.FTZ R219, R166.reuse, R219 ;  /* 0x000000dba6db7220 */ /* 0x040fe20000410000 */
[----:B------:R-:W-:Y:S01]  /*6e60*/  FMUL.FTZ R217, R166, R217 ;  /* 0x000000d9a6d97220 */ /* 0x000fe20000410000 */
[----:B------:R-:W-:Y:S01]  /*6e70*/  ISETP.GE.U32.AND P3, PT, R96, RZ, PT ;  /* 0x000000ff6000720c */ /* 0x000fe20003f66070 */
[-CC-:B------:R-:W-:Y:S01]  /*6e80*/  FFMA.FTZ R213, R213, R91.reuse, R90.reuse ;  /* 0x0000005bd5d57223 */ /* 0x180fe2000001005a */
[--C-:B0-----:R-:W-:Y:S01]  /*6e90*/  FFMA.FTZ R79, R214, R91, R90.reuse ;  /* 0x0000005bd64f7223 */ /* 0x101fe2000001005a */
[----:B------:R-:W-:Y:S01]  /*6ea0*/  FMUL.FTZ R219, R219, UR6 ;  /* 0x00000006dbdb7c20 */ /* 0x000fe20008410000 */
[----:B------:R-:W-:Y:S01]  /*6eb0*/  FMUL.FTZ R217, R217, UR6 ;  /* 0x00000006d9d97c20 */ /* 0x000fe20008410000 */
[C---:B------:R-:W-:Y:S01]  /*6ec0*/  ISETP.GE.U32.AND.EX P3, PT, R97.reuse, 0x1000000, PT, P3 ;  /* 0x010000006100780c */ /* 0x040fe20003f66130 */
[C---:B------:R-:W-:Y:S01]  /*6ed0*/  FMUL.FTZ R215, R166.reuse, R215 ;  /* 0x000000d7a6d77220 */ /* 0x040fe20000410000 */
[----:B------:R-:W-:Y:S01]  /*6ee0*/  LOP3.LUT P6, RZ, R97, 0xff0000, RZ, 0xc0, !PT ;  /* 0x00ff000061ff7812 */ /* 0x000fe200078cc0ff */
        /* <DEDUP_REMOVED lines=15> */
[----:B------:R-:W-:Y:S01]  /*6fe0*/  FSEL R78, R215, RZ, P3 ;  /* 0x000000ffd74e7208 */ /* 0x000fe20001800000 */
[----:B------:R-:W-:Y:S01]  /*6ff0*/  FMUL.FTZ R213, R213, UR6 ;  /* 0x00000006d5d57c20 */ /* 0x000fe20008410000 */
[----:B------:R-:W-:Y:S01]  /*7000*/  FSEL R85, R83, RZ, P6 ;  /* 0x000000ff53557208 */ /* 0x000fe20003000000 */
[----:B------:R-:W-:Y:S01]  /*7010*/  FMUL.FTZ R79, R79, UR6 ;  /* 0x000000064f4f7c20 */ /* 0x000fe20008410000 */
[----:B------:R-:W-:Y:S01]  /*7020*/  LOP3.LUT P3, RZ, R96, 0xff0000, RZ, 0xc0, !PT ;  /* 0x00ff000060ff7812 */ /* 0x000fe2000786c0ff */
[----:B------:R-:W-:Y:S01]  /*7030*/  FMUL.FTZ R77, R166, R77 ;  /* 0x0000004da64d7220 */ /* 0x000fe20000410000 */
[----:B------:R-:W-:Y:S01]  /*7040*/  LOP3.LUT P6, RZ, R96, 0xff000000, RZ, 0xc0, !PT ;  /* 0xff00000060ff7812 */ /* 0x000fe200078cc0ff */
[----:B------:R-:W-:Y:S01]  /*7050*/  FMUL.FTZ R211, R166, R211 ;  /* 0x000000d3a6d37220 */ /* 0x000fe20000410000 */
[----:B------:R-:W-:Y:S01]  /*7060*/  FSEL R213, R213, RZ, P3 ;  /* 0x000000ffd5d57208 */ /* 0x000fe20001800000 */
[----:B------:R-:W-:Y:S01]  /*7070*/  FMUL.FTZ R77, R77, UR6 ;  /* 0x000000064d4d7c20 */ /* 0x000fe20008410000 */
[----:B------:R-:W-:Y:S01]  /*7080*/  FSEL R0, R79, RZ, P6 ;  /* 0x000000ff4f007208 */ /* 0x000fe20003000000 */
[----:B------:R-:W-:Y:S01]  /*7090*/  FMUL.FTZ R211, R211, UR6 ;  /* 0x00000006d3d37c20 */ /* 0x000fe20008410000 */
[----:B------:R-:W-:-:S02]  /*70a0*/  LOP3.LUT P3, RZ, R96, 0xff00, RZ, 0xc0, !PT ;  /* 0x0000ff0060ff7812 */ /* 0x000fc4000786c0ff */
[----:B------:R-:W-:Y:S02]  /*70b0*/  LOP3.LUT P6, RZ, R96, 0xff, RZ, 0xc0, !PT ;  /* 0x000000ff60ff7812 */ /* 0x000fe400078cc0ff */
[----:B------:R-:W-:Y:S02]  /*70c0*/  FSEL R83, R77, RZ, P3 ;  /* 0x000000ff4d537208 */ /* 0x000fe40001800000 */
[----:B------:R-:W-:Y:S02]  /*70d0*/  FSEL R76, R211, RZ, P6 ;  /* 0x000000ffd34c7208 */ /* 0x000fe40003000000 */
[----:B------:R-:W-:Y:S02]  /*70e0*/  F2FP.BF16.F32.PACK_AB R79, R82, R217 ;  /* 0x000000d9524f723e */ /* 0x000fe400000010ff */
[----:B------:R-:W-:Y:S02]  /*70f0*/  F2FP.BF16.F32.PACK_AB R78, R85, R78 ;  /* 0x0000004e554e723e */ /* 0x000fe400000010ff */
[----:B------:R-:W-:-:S02]  /*7100*/  F2FP.BF16.F32.PACK_AB R77, R0, R213 ;  /* 0x000000d5004d723e */ /* 0x000fc400000010ff */
[----:B------:R-:W-:-:S07]  /*7110*/  F2FP.BF16.F32.PACK_AB R76, R83, R76 ;  /* 0x0000004c534c723e */ /* 0x000fce00000010ff */
.L_x_387:
        /* <DEDUP_REMOVED lines=11> */
[-CC-:B0-----:R-:W-:Y:S01]  /*71d0*/  FFMA.FTZ R68, R191, R91.reuse, R90.reuse ;  /* 0x0000005bbf447223 */ /* 0x181fe2000001005a */
[-C--:B------:R-:W-:Y:S01]  /*71e0*/  FFMA.FTZ R0, R189, R91.reuse, R90 ;  /* 0x0000005bbd007223 */ /* 0x080fe2000001005a */
[C---:B------:R-:W-:Y:S01]  /*71f0*/  PRMT R70, R63.reuse, 0x7632, R70 ;  /* 0x000076323f467816 */ /* 0x040fe20000000046 */
[----:B------:R-:W-:Y:S02]  /*7200*/  IMAD.U32 R75, R63, 0x10000, RZ ;  /* 0x000100003f4b7824 */ /* 0x000fe400078e00ff */
[----:B------:R-:W-:Y:S01]  /*7210*/  FADD.FTZ R187, R187, -R68 ;  /* 0x80000044bbbb7221 */ /* 0x000fe20000010000 */
[----:B------:R-:W-:Y:S01]  /*7220*/  FADD.FTZ R183, R183, -R0 ;  /* 0x80000000b7b77221 */ /* 0x000fe20000010000 */
[--C-:B------:R-:W-:Y:S01]  /*7230*/  FFMA.FTZ R0, R181, R91, R90.reuse ;  /* 0x0000005bb5007223 */ /* 0x100fe2000001005a */
[----:B------:R-:W-:Y:S01]  /*7240*/  SHF.L.U32 R77, R70, 0x10, RZ ;  /* 0x00000010464d7819 */ /* 0x000fe200000006ff */
[----:B------:R-:W-:Y:S02]  /*7250*/  IMAD.U32 R70, R62, 0x10000, RZ ;  /* 0x000100003e467824 */ /* 0x000fe400078e00ff */
[----:B------:R-:W-:Y:S01]  /*7260*/  FFMA.FTZ R75, R166, R187, R75 ;  /* 0x000000bba64b7223 */ /* 0x000fe2000001004b */
[-C--:B------:R-:W-:Y:S01]  /*7270*/  FFMA.FTZ R194, R194, R91.reuse, R90 ;  /* 0x0000005bc2c27223 */ /* 0x080fe2000001005a */
[----:B------:R-:W-:Y:S01]  /*7280*/  FADD.FTZ R179, R179, -R0 ;  /* 0x80000000b3b37221 */ /* 0x000fe20000010000 */
[----:B------:R-:W-:Y:S01]  /*7290*/  PRMT R68, R62, 0x7632, R68 ;  /* 0x000076323e447816 */ /* 0x000fe20000000044 */
[----:B------:R-:W-:Y:S01]  /*72a0*/  FFMA.FTZ R73, R192, R91, R90 ;  /* 0x0000005bc0497223 */ /* 0x000fe2000001005a */
[----:B------:R-:W-:Y:S01]  /*72b0*/  PRMT R0, R61, 0x7632, R0 ;  /* 0x000076323d007816 */ /* 0x000fe20000000000 */
[----:B------:R-:W-:Y:S01]  /*72c0*/  FFMA.FTZ R74, R166, R183, R70 ;  /* 0x000000b7a64a7223 */ /* 0x000fe20000010046 */
[----:B------:R-:W-:Y:S01]  /*72d0*/  FFMA.FTZ R71, R188, R91, R90 ;  /* 0x0000005bbc477223 */ /* 0x000fe2000001005a */
[----:B------:R-:W-:Y:S01]  /*72e0*/  FMUL.FTZ R70, R75, UR6 ;  /* 0x000000064b467c20 */ /* 0x000fe20008410000 */
[----:B------:R-:W-:Y:S01]  /*72f0*/  FADD.FTZ R193, R193, -R194 ;  /* 0x800000c2c1c17221 */ /* 0x000fe20000010000 */
[----:B------:R-:W-:Y:S01]  /*7300*/  LOP3.LUT P3, RZ, R95, 0xff0000, RZ, 0xc0, !PT ;  /* 0x00ff00005fff7812 */ /* 0x000fe2000786c0ff */
[----:B------:R-:W-:Y:S01]  /*7310*/  FADD.FTZ R73, R190, -R73 ;  /* 0x80000049be497221 */ /* 0x000fe20000010000 */
[----:B------:R-:W-:Y:S01]  /*7320*/  SHF.L.U32 R72, R68, 0x10, RZ ;  /* 0x0000001044487819 */ /* 0x000fe200000006ff */
[----:B------:R-:W-:Y:S01]  /*7330*/  FADD.FTZ R71, R186, -R71 ;  /* 0x80000047ba477221 */ /* 0x000fe20000010000 */
[----:B------:R-:W-:Y:S01]  /*7340*/  IMAD.U32 R0, R0, 0x10000, RZ ;  /* 0x0001000000007824 */ /* 0x000fe200078e00ff */
[----:B------:R-:W-:Y:S01]  /*7350*/  LOP3.LUT P6, RZ, R139, 0xff0000, RZ, 0xc0, !PT ;  /* 0x00ff00008bff7812 */ /* 0x000fe200078cc0ff */
[----:B------:R-:W-:Y:S01]  /*7360*/  FFMA.FTZ R88, R166, R193, R77 ;  /* 0x000000c1a6587223 */ /* 0x000fe2000001004d */
[----:B------:R-:W-:Y:S01]  /*7370*/  FSEL R86, R70, RZ, P3 ;  /* 0x000000ff46567208 */ /* 0x000fe20001800000 */
[----:B------:R-:W-:Y:S01]  /*7380*/  FFMA.FTZ R79, R166, R73, R72 ;  /* 0x00000049a64f7223 */ /* 0x000fe20000010048 */
[----:B------:R-:W-:Y:S01]  /*7390*/  ISETP.GE.U32.AND P3, PT, R94, RZ, PT ;  /* 0x000000ff5e00720c */ /* 0x000fe20003f66070 */
[--C-:B------:R-:W-:Y:S01]  /*73a0*/  FFMA.FTZ R73, R166, R71, R0.reuse ;  /* 0x00000047a6497223 */ /* 0x100fe20000010000 */
[----:B------:R-:W-:Y:S01]  /*73b0*/  FSEL R85, R70, RZ, P6 ;  /* 0x000000ff46557208 */ /* 0x000fe20003000000 */
[----:B------:R-:W-:Y:S01]  /*73c0*/  FMUL.FTZ R70, R88, UR6 ;  /* 0x0000000658467c20 */ /* 0x000fe20008410000 */
[----:B------:R-:W-:Y:S01]  /*73d0*/  PRMT R0, R60, 0x7632, R0 ;  /* 0x000076323c007816 */ /* 0x000fe20000000000 */
[-CC-:B------:R-:W-:Y:S01]  /*73e0*/  FFMA.FTZ R69, R184, R91.reuse, R90.reuse ;  /* 0x0000005bb8457223 */ /* 0x180fe2000001005a */
[----:B------:R-:W-:Y:S01]  /*73f0*/  ISETP.GE.U32.AND P6, PT, R138, RZ, PT ;  /* 0x000000ff8a00720c */ /* 0x000fe20003fc6070 */
[----:B------:R-:W-:Y:S01]  /*7400*/  FFMA.FTZ R185, R185, R91, R90 ;  /* 0x0000005bb9b97223 */ /* 0x000fe2000001005a */
[----:B------:R-:W-:Y:S01]  /*7410*/  ISETP.GE.U32.AND.EX P3, PT, R95, 0x1000000, PT, P3 ;  /* 0x010000005f00780c */ /* 0x000fe20003f66130 */
[----:B------:R-:W-:Y:S01]  /*7420*/  FADD.FTZ R69, R182, -R69 ;  /* 0x80000045b6457221 */ /* 0x000fe20000010000 */
[----:B------:R-:W-:Y:S01]  /*7430*/  SHF.L.U32 R71, R0, 0x10, RZ ;  /* 0x0000001000477819 */ /* 0x000fe200000006ff */
[----:B------:R-:W-:Y:S01]  /*7440*/  FMUL.FTZ R0, R74, UR6 ;  /* 0x000000064a007c20 */ /* 0x000fe20008410000 */
[----:B------:R-:W-:Y:S01]  /*7450*/  ISETP.GE.U32.AND.EX P6, PT, R139, 0x1000000, PT, P6 ;  /* 0x010000008b00780c */ /* 0x000fe20003fc6160 */
[----:B------:R-:W-:Y:S01]  /*7460*/  FADD.FTZ R185, R180, -R185 ;  /* 0x800000b9b4b97221 */ /* 0x000fe20000010000 */
[----:B------:R-:W-:Y:S01]  /*7470*/  FSEL R97, R70, RZ, P3 ;  /* 0x000000ff46617208 */ /* 0x000fe20001800000 */
[----:B------:R-:W-:Y:S01]  /*7480*/  FFMA.FTZ R72, R166, R69, R71 ;  /* 0x00000045a6487223 */ /* 0x000fe20000010047 */
[----:B------:R-:W-:Y:S01]  /*7490*/  SHF.L.U32 R68, R61, 0x10, RZ ;  /* 0x000000103d447819 */ /* 0x000fe200000006ff */
[----:B------:R-:W-:Y:S01]  /*74a0*/  FMUL.FTZ R69, R79, UR6 ;  /* 0x000000064f457c20 */ /* 0x000fe20008410000 */
[----:B------:R-:W-:-:S02]  /*74b0*/  LOP3.LUT P3, RZ, R95, 0xff, RZ, 0xc0, !PT ;  /* 0x000000ff5fff7812 */ /* 0x000fc4000786c0ff */
[----:B------:R-:W-:Y:S01]  /*74c0*/  FSEL R96, R70, RZ, P6 ;  /* 0x000000ff46607208 */ /* 0x000fe20003000000 */
[----:B------:R-:W-:Y:S01]  /*74d0*/  FFMA.FTZ R68, R166, R185, R68 ;  /* 0x000000b9a6447223 */ /* 0x000fe20000010044 */
[----:B------:R-:W-:Y:S01]  /*74e0*/  LOP3.LUT P6, RZ, R139, 0xff, RZ, 0xc0, !PT ;  /* 0x000000ff8bff7812 */ /* 0x000fe200078cc0ff */
[----:B------:R-:W-:Y:S01]  /*74f0*/  FMUL.FTZ R70, R73, UR6 ;  /* 0x0000000649467c20 */ /* 0x000fe20008410000 */
[C---:B------:R-:W-:Y:S02]  /*7500*/  FSEL R78, R0.reuse, RZ, P3 ;  /* 0x000000ff004e7208 */ /* 0x040fe40001800000 */
[----:B------:R-:W-:Y:S02]  /*7510*/  LOP3.LUT P3, RZ, R95, 0xff00, RZ, 0xc0, !PT ;  /* 0x0000ff005fff7812 */ /* 0x000fe4000786c0ff */
[----:B------:R-:W-:Y:S01]  /*7520*/  FSEL R76, R0, RZ, P6 ;  /* 0x000000ff004c7208 */ /* 0x000fe20003000000 */
[----:B------:R-:W-:Y:S01]  /*7530*/  FMUL.FTZ R0, R68, UR6 ;  /* 0x0000000644007c20 */ /* 0x000fe20008410000 */
[----:B------:R-:W-:-:S02]  /*7540*/  LOP3.LUT P6, RZ, R139, 0xff00, RZ, 0xc0, !PT ;  /* 0x0000ff008bff7812 */ /* 0x000fc400078cc0ff */
[C---:B------:R-:W-:Y:S02]  /*7550*/  FSEL R89, R69.reuse, RZ, P3 ;  /* 0x000000ff45597208 */ /* 0x040fe40001800000 */
[----:B------:R-:W-:Y:S02]  /*7560*/  LOP3.LUT P3, RZ, R94, 0xff0000, RZ, 0xc0, !PT ;  /* 0x00ff00005eff7812 */ /* 0x000fe4000786c0ff */
[----:B------:R-:W-:Y:S02]  /*7570*/  FSEL R95, R69, RZ, P6 ;  /* 0x000000ff455f7208 */ /* 0x000fe40003000000 */
[----:B------:R-:W-:Y:S02]  /*7580*/  LOP3.LUT P6, RZ, R138, 0xff0000, RZ, 0xc0, !PT ;  /* 0x00ff00008aff7812 */ /* 0x000fe400078cc0ff */
[----:B------:R-:W-:Y:S02]  /*7590*/  FSEL R77, R0, RZ, P3 ;  /* 0x000000ff004d7208 */ /* 0x000fe40001800000 */
[----:B------:R-:W-:-:S02]  /*75a0*/  LOP3.LUT P3, RZ, R94, 0xff000000, RZ, 0xc0, !PT ;  /* 0xff0000005eff7812 */ /* 0x000fc4000786c0ff */
[----:B------:R-:W-:Y:S01]  /*75b0*/  FSEL R82, R0, RZ, P6 ;  /* 0x000000ff00527208 */ /* 0x000fe20003000000 */
[----:B------:R-:W-:Y:S01]  /*75c0*/  FMUL.FTZ R0, R72, UR6 ;  /* 0x0000000648007c20 */ /* 0x000fe20008410000 */
[----:B------:R-:W-:Y:S02]  /*75d0*/  SHF.L.U32 R69, R60, 0x10, RZ ;  /* 0x000000103c457819 */ /* 0x000fe400000006ff */
[----:B------:R-:W-:Y:S02]  /*75e0*/  FSEL R84, R70, RZ, P3 ;  /* 0x000000ff46547208 */ /* 0x000fe40001800000 */
[----:B------:R-:W-:Y:S01]  /*75f0*/  LOP3.LUT P3, RZ, R94, 0xff00, RZ, 0xc0, !PT ;  /* 0x0000ff005eff7812 */ /* 0x000fe2000786c0ff */
[----:B------:R-:W-:Y:S01]  /*7600*/  FFMA.FTZ R69, R166, R179, R69 ;  /* 0x000000b3a6457223 */ /* 0x000fe20000010045 */
[----:B------:R-:W-:Y:S02]  /*7610*/  LOP3.LUT P6, RZ, R138, 0xff000000, RZ, 0xc0, !PT ;  /* 0xff0000008aff7812 */ /* 0x000fe400078cc0ff */
[----:B------:R-:W-:-:S02]  /*7620*/  FSEL R83, R0, RZ, P3 ;  /* 0x000000ff00537208 */ /* 0x000fc40001800000 */
[----:B------:R-:W-:Y:S02]  /*7630*/  LOP3.LUT P3, RZ, R138, 0xff00, RZ, 0xc0, !PT ;  /* 0x0000ff008aff7812 */ /* 0x000fe4000786c0ff */
[----:B------:R-:W-:Y:S02]  /*7640*/  F2FP.BF16.F32.PACK_AB R71, R96, R85 ;  /* 0x000000556047723e */ /* 0x000fe400000010ff */
[----:B------:R-:W-:Y:S01]  /*7650*/  F2FP.BF16.F32.PACK_AB R72, R72, R69 ;  /* 0x000000454848723e */ /* 0x000fe200000010ff */
[----:B------:R-:W-:Y:S01]  /*7660*/  FMUL.FTZ R69, R69, UR6 ;  /* 0x0000000645457c20 */ /* 0x000fe20008410000 */
[----:B------:R-:W-:Y:S02]  /*7670*/  FSEL R87, R70, RZ, P6 ;  /* 0x000000ff46577208 */ /* 0x000fe40003000000 */
[----:B------:R-:W-:Y:S02]  /*7680*/  FSEL R85, R0, RZ, P3 ;  /* 0x000000ff00557208 */ /* 0x000fe40001800000 */
[----:B------:R-:W-:-:S02]  /*7690*/  LOP3.LUT P6, RZ, R94, 0xff, RZ, 0xc0, !PT ;  /* 0x000000ff5eff7812 */ /* 0x000fc400078cc0ff */
[----:B------:R-:W-:Y:S02]  /*76a0*/  LOP3.LUT P3, RZ, R138, 0xff, RZ, 0xc0, !PT ;  /* 0x000000ff8aff7812 */ /* 0x000fe4000786c0ff */
[----:B------:R-:W-:Y:S02]  /*76b0*/  F2FP.BF16.F32.PACK_AB R73, R73, R68 ;  /* 0x000000444949723e */ /* 0x000fe400000010ff */
[----:B------:R-:W-:Y:S02]  /*76c0*/  F2FP.BF16.F32.PACK_AB R70, R95, R76 ;  /* 0x0000004c5f46723e */ /* 0x000fe400000010ff */
        /* <DEDUP_REMOVED lines=11> */
.L_x_394:
[-C--:B0-----:R-:W-:Y:S01]  /*7780*/  FFMA.FTZ R68, R191, R91.reuse, R90 ;  /* 0x0000005bbf447223 */ /* 0x081fe2000001005a */
[C---:B------:R-:W-:Y:S01]  /*7790*/  IMAD.U32 R79, R63.reuse, 0x10000, RZ ;  /* 0x000100003f4f7824 */ /* 0x040fe200078e00ff */
[----:B------:R-:W-:Y:S01]  /*77a0*/  PRMT R70, R63, 0x7632, R70 ;  /* 0x000076323f467816 */ /* 0x000fe20000000046 */
[-C--:B------:R-:W-:Y:S01]  /*77b0*/  FFMA.FTZ R194, R194, R91.reuse, R90 ;  /* 0x0000005bc2c27223 */ /* 0x080fe2000001005a */
[----:B------:R-:W-:Y:S01]  /*77c0*/  FADD.FTZ R187, R187, -R68 ;  /* 0x80000044bbbb7221 */ /* 0x000fe20000010000 */
[----:B------:R-:W-:Y:S01]  /*77d0*/  FFMA.FTZ R0, R189, R91, R90 ;  /* 0x0000005bbd007223 */ /* 0x000fe2000001005a */
[----:B------:R-:W-:Y:S01]  /*77e0*/  SHF.L.U32 R76, R70, 0x10, RZ ;  /* 0x00000010464c7819 */ /* 0x000fe200000006ff */
[----:B------:R-:W-:Y:S01]  /*77f0*/  FADD.FTZ R193, R193, -R194 ;  /* 0x800000c2c1c17221 */ /* 0x000fe20000010000 */
[----:B------:R-:W-:Y:S01]  /*7800*/  FFMA.FTZ R79, R166, R187, R79 ;  /* 0x000000bba64f7223 */ /* 0x000fe2000001004f */
[----:B------:R-:W-:Y:S01]  /*7810*/  LOP3.LUT P3, RZ, R95, 0xff0000, RZ, 0xc0, !PT ;  /* 0x00ff00005fff7812 */ /* 0x000fe2000786c0ff */
[----:B------:R-:W-:Y:S01]  /*7820*/  FADD.FTZ R183, R183, -R0 ;  /* 0x80000000b7b77221 */ /* 0x000fe20000010000 */
[----:B------:R-:W-:Y:S01]  /*7830*/  LOP3.LUT P6, RZ, R139, 0xff0000, RZ, 0xc0, !PT ;  /* 0x00ff00008bff7812 */ /* 0x000fe200078cc0ff */
[----:B------:R-:W-:Y:S01]  /*7840*/  FMUL.FTZ R79, R79, UR6 ;  /* 0x000000064f4f7c20 */ /* 0x000fe20008410000 */
[----:B------:R-:W-:Y:S01]  /*7850*/  FFMA.FTZ R0, R181, R91, R90 ;  /* 0x0000005bb5007223 */ /* 0x000fe2000001005a */
[----:B------:R-:W-:Y:S01]  /*7860*/  SHF.L.U32 R70, R62, 0x10, RZ ;  /* 0x000000103e467819 */ /* 0x000fe200000006ff */
[----:B------:R-:W-:Y:S01]  /*7870*/  FFMA.FTZ R193, R166, R193, R76 ;  /* 0x000000c1a6c17223 */ /* 0x000fe2000001004c */
[----:B------:R-:W-:Y:S01]  /*7880*/  PRMT R68, R62, 0x7632, R68 ;  /* 0x000076323e447816 */ /* 0x000fe20000000044 */
[-CC-:B------:R-:W-:Y:S01]  /*7890*/  FFMA.FTZ R185, R185, R91.reuse, R90.reuse ;  /* 0x0000005bb9b97223 */ /* 0x180fe2000001005a */
[----:B------:R-:W-:Y:S01]  /*78a0*/  FSEL R86, R79, RZ, P3 ;  /* 0x000000ff4f567208 */ /* 0x000fe20001800000 */
[----:B------:R-:W-:Y:S01]  /*78b0*/  FFMA.FTZ R77, R192, R91, R90 ;  /* 0x0000005bc04d7223 */ /* 0x000fe2000001005a */
[----:B------:R-:W-:Y:S01]  /*78c0*/  ISETP.GE.U32.AND P3, PT, R94, RZ, PT ;  /* 0x000000ff5e00720c */ /* 0x000fe20003f66070 */
[----:B------:R-:W-:Y:S01]  /*78d0*/  FADD.FTZ R179, R179, -R0 ;  /* 0x80000000b3b37221 */ /* 0x000fe20000010000 */
[----:B------:R-:W-:Y:S01]  /*78e0*/  FSEL R79, R79, RZ, P6 ;  /* 0x000000ff4f4f7208 */ /* 0x000fe20003000000 */
[----:B------:R-:W-:Y:S01]  /*78f0*/  FMUL.FTZ R193, R193, UR6 ;  /* 0x00000006c1c17c20 */ /* 0x000fe20008410000 */
[----:B------:R-:W-:Y:S01]  /*7900*/  ISETP.GE.U32.AND P6, PT, R138, RZ, PT ;  /* 0x000000ff8a00720c */ /* 0x000fe20003fc6070 */
[----:B------:R-:W-:Y:S01]  /*7910*/  FFMA.FTZ R70, R166, R183, R70 ;  /* 0x000000b7a6467223 */ /* 0x000fe20000010046 */
[----:B------:R-:W-:Y:S01]  /*7920*/  SHF.L.U32 R0, R61, 0x10, RZ ;  /* 0x000000103d007819 */ /* 0x000fe200000006ff */
[----:B------:R-:W-:Y:S01]  /*7930*/  FADD.FTZ R185, R180, -R185 ;  /* 0x800000b9b4b97221 */ /* 0x000fe20000010000 */
[----:B------:R-:W-:Y:S01]  /*7940*/  ISETP.GE.U32.AND.EX P3, PT, R95, 0x1000000, PT, P3 ;  /* 0x010000005f00780c */ /* 0x000fe20003f66130 */
[----:B------:R-:W-:Y:S01]  /*7950*/  FADD.FTZ R77, R190, -R77 ;  /* 0x8000004dbe4d7221 */ /* 0x000fe20000010000 */
        /* <DEDUP_REMOVED lines=13> */
[----:B------:R-:W-:Y:S01]  /*7a30*/  FFMA.FTZ R69, R184, R91, R90 ;  /* 0x0000005bb8457223 */ /* 0x000fe2000001005a */
[----:B------:R-:W-:Y:S01]  /*7a40*/  FSEL R78, R70, RZ, P3 ;  /* 0x000000ff464e7208 */ /* 0x000fe20001800000 */
[----:B------:R-:W-:Y:S01]  /*7a50*/  FMUL.FTZ R185, R185, UR6 ;  /* 0x00000006b9b97c20 */ /* 0x000fe20008410000 */
[----:B------:R-:W-:Y:S01]  /*7a60*/  SHF.L.U32 R77, R0, 0x10, RZ ;  /* 0x00000010004d7819 */ /* 0x000fe200000006ff */
[----:B------:R-:W-:Y:S01]  /*7a70*/  FADD.FTZ R69, R182, -R69 ;  /* 0x80000045b6457221 */ /* 0x000fe20000010000 */
[----:B------:R-:W-:-:S02]  /*7a80*/  LOP3.LUT P3, RZ, R95, 0xff00, RZ, 0xc0, !PT ;  /* 0x0000ff005fff7812 */ /* 0x000fc4000786c0ff */
[----:B------:R-:W-:Y:S01]  /*7a90*/  FSEL R70, R70, RZ, P6 ;  /* 0x000000ff46467208 */ /* 0x000fe20003000000 */
[----:B------:R-:W-:Y:S01]  /*7aa0*/  FFMA.FTZ R68, R166, R71, R77 ;  /* 0x00000047a6447223 */ /* 0x000fe2000001004d */
[----:B------:R-:W-:Y:S02]  /*7ab0*/  PRMT R0, R60, 0x7632, R0 ;  /* 0x000076323c007816 */ /* 0x000fe40000000000 */
[----:B------:R-:W-:Y:S01]  /*7ac0*/  LOP3.LUT P6, RZ, R139, 0xff00, RZ, 0xc0, !PT ;  /* 0x0000ff008bff7812 */ /* 0x000fe200078cc0ff */
[----:B------:R-:W-:Y:S01]  /*7ad0*/  FMUL.FTZ R68, R68, UR6 ;  /* 0x0000000644447c20 */ /* 0x000fe20008410000 */
[----:B------:R-:W-:Y:S01]  /*7ae0*/  FSEL R87, R76, RZ, P3 ;  /* 0x000000ff4c577208 */ /* 0x000fe20001800000 */
[----:B------:R-:W-:Y:S01]  /*7af0*/  IMAD.U32 R71, R0, 0x10000, RZ ;  /* 0x0001000000477824 */ /* 0x000fe200078e00ff */
[----:B------:R-:W-:Y:S02]  /*7b00*/  LOP3.LUT P3, RZ, R94, 0xff0000, RZ, 0xc0, !PT ;  /* 0x00ff00005eff7812 */ /* 0x000fe4000786c0ff */
[----:B------:R-:W-:Y:S01]  /*7b10*/  FSEL R89, R76, RZ, P6 ;  /* 0x000000ff4c597208 */ /* 0x000fe20003000000 */
[----:B------:R-:W-:Y:S01]  /*7b20*/  FFMA.FTZ R71, R166, R69, R71 ;  /* 0x00000045a6477223 */ /* 0x000fe20000010047 */
[----:B------:R-:W-:-:S02]  /*7b30*/  LOP3.LUT P6, RZ, R138, 0xff0000, RZ, 0xc0, !PT ;  /* 0x00ff00008aff7812 */ /* 0x000fc400078cc0ff */
[----:B------:R-:W-:Y:S01]  /*7b40*/  FSEL R77, R185, RZ, P3 ;  /* 0x000000ffb94d7208 */ /* 0x000fe20001800000 */
[----:B------:R-:W-:Y:S01]  /*7b50*/  FMUL.FTZ R0, R71, UR6 ;  /* 0x0000000647007c20 */ /* 0x000fe20008410000 */
[----:B------:R-:W-:Y:S02]  /*7b60*/  FSEL R185, R185, RZ, P6 ;  /* 0x000000ffb9b97208 */ /* 0x000fe40003000000 */
[----:B------:R-:W-:Y:S02]  /*7b70*/  LOP3.LUT P3, RZ, R94, 0xff000000, RZ, 0xc0, !PT ;  /* 0xff0000005eff7812 */ /* 0x000fe4000786c0ff */
[----:B------:R-:W-:Y:S02]  /*7b80*/  SHF.L.U32 R69, R60, 0x10, RZ ;  /* 0x000000103c457819 */ /* 0x000fe400000006ff */
[----:B------:R-:W-:Y:S02]  /*7b90*/  LOP3.LUT P6, RZ, R138, 0xff000000, RZ, 0xc0, !PT ;  /* 0xff0000008aff7812 */ /* 0x000fe400078cc0ff */
[----:B------:R-:W-:Y:S01]  /*7ba0*/  FSEL R82, R68, RZ, P3 ;  /* 0x000000ff44527208 */ /* 0x000fe20001800000 */
[----:B------:R-:W-:Y:S01]  /*7bb0*/  FFMA.FTZ R69, R166, R179, R69 ;  /* 0x000000b3a6457223 */ /* 0x000fe20000010045 */
[----:B------:R-:W-:-:S02]  /*7bc0*/  FSEL R84, R68, RZ, P6 ;  /* 0x000000ff44547208 */ /* 0x000fc40003000000 */
[----:B------:R-:W-:Y:S01]  /*7bd0*/  LOP3.LUT P3, RZ, R94, 0xff00, RZ, 0xc0, !PT ;  /* 0x0000ff005eff7812 */ /* 0x000fe2000786c0ff */
[----:B------:R-:W-:Y:S01]  /*7be0*/  FMUL.FTZ R69, R69, UR6 ;  /* 0x0000000645457c20 */ /* 0x000fe20008410000 */
[----:B------:R-:W-:Y:S02]  /*7bf0*/  LOP3.LUT P6, RZ, R138, 0xff00, RZ, 0xc0, !PT ;  /* 0x0000ff008aff7812 */ /* 0x000fe400078cc0ff */
[C---:B------:R-:W-:Y:S02]  /*7c00*/  FSEL R83, R0.reuse, RZ, P3 ;  /* 0x000000ff00537208 */ /* 0x040fe40001800000 */
[----:B------:R-:W-:Y:S02]  /*7c10*/  FSEL R85, R0, RZ, P6 ;  /* 0x000000ff00557208 */ /* 0x000fe40003000000 */
[----:B------:R-:W-:Y:S02]  /*7c20*/  LOP3.LUT P3, RZ, R94, 0xff, RZ, 0xc0, !PT ;  /* 0x000000ff5eff7812 */ /* 0x000fe4000786c0ff */
[----:B------:R-:W-:-:S02]  /*7c30*/  LOP3.LUT P6, RZ, R138, 0xff, RZ, 0xc0, !PT ;  /* 0x000000ff8aff7812 */ /* 0x000fc400078cc0ff */
[C---:B------:R-:W-:Y:S02]  /*7c40*/  FSEL R76, R69.reuse, RZ, P3 ;  /* 0x000000ff454c7208 */ /* 0x040fe40001800000 */
[----:B------:R-:W-:Y:S02]  /*7c50*/  FSEL R68, R69, RZ, P6 ;  /* 0x000000ff45447208 */ /* 0x000fe40003000000 */
[----:B------:R-:W-:Y:S02]  /*7c60*/  F2FP.BF16.F32.PACK_AB R71, R88, R79 ;  /* 0x0000004f5847723e */ /* 0x000fe400000010ff */
[----:B------:R-:W-:Y:S02]  /*7c70*/  F2FP.BF16.F32.PACK_AB R79, R97, R86 ;  /* 0x00000056614f723e */ /* 0x000fe400000010ff */
[----:B------:R-:W-:Y:S02]  /*7c80*/  F2FP.BF16.F32.PACK_AB R70, R89, R70 ;  /* 0x000000465946723e */ /* 0x000fe400000010ff */
[----:B------:R-:W-:-:S02]  /*7c90*/  F2FP.BF16.F32.PACK_AB R78, R87, R78 ;  /* 0x0000004e574e723e */ /* 0x000fc400000010ff */
[----:B------:R-:W-:Y:S02]  /*7ca0*/  F2FP.BF16.F32.PACK_AB R69, R84, R185 ;  /* 0x000000b95445723e */ /* 0x000fe400000010ff */
[----:B------:R-:W-:Y:S02]  /*7cb0*/  F2FP.BF16.F32.PACK_AB R77, R82, R77 ;  /* 0x0000004d524d723e */ /* 0x000fe400000010ff */
[----:B------:R-:W-:Y:S02]  /*7cc0*/  F2FP.BF16.F32.PACK_AB R68, R85, R68 ;  /* 0x000000445544723e */ /* 0x000fe400000010ff */
[----:B------:R-:W-:Y:S01]  /*7cd0*/  F2FP.BF16.F32.PACK_AB R76, R83, R76 ;  /* 0x0000004c534c723e */ /* 0x000fe200000010ff */
[----:B------:R-:W-:Y:S06]  /*7ce0*/  BRA `(.L_x_395) ;  /* 0x0000001800547947 */ /* 0x000fec0003800000 */
.L_x_393:
[----:B------:R-:W-:Y:S05]  /*7cf0*/  @!P2 BRA `(.L_x_396) ;  /* 0x00000004003ca947 */ /* 0x000fea0003800000 */
[-CC-:B------:R-:W-:Y:S01]  /*7d00*/  FFMA.FTZ R0, R191, R91.reuse, R90.reuse ;  /* 0x0000005bbf007223 */ /* 0x180fe2000001005a */
[-CC-:B------:R-:W-:Y:S01]  /*7d10*/  FFMA.FTZ R194, R194, R91.reuse, R90.reuse ;  /* 0x0000005bc2c27223 */ /* 0x180fe2000001005a */
[----:B------:R-:W-:Y:S01]  /*7d20*/  LOP3.LUT P3, RZ, R95, 0xff0000, RZ, 0xc0, !PT ;  /* 0x00ff00005fff7812 */ /* 0x000fe2000786c0ff */
[-C--:B0-----:R-:W-:Y:S01]  /*7d30*/  FFMA.FTZ R71, R188, R91.reuse, R90 ;  /* 0x0000005bbc477223 */ /* 0x081fe2000001005a */
[----:B------:R-:W-:Y:S01]  /*7d40*/  FADD.FTZ R75, R187, -R0 ;  /* 0x80000000bb4b7221 */ /* 0x000fe20000010000 */
[----:B------:R-:W-:Y:S01]  /*7d50*/  FFMA.FTZ R0, R189, R91, R90 ;  /* 0x0000005bbd007223 */ /* 0x000fe2000001005a */
[----:B------:R-:W-:Y:S01]  /*7d60*/  FADD.FTZ R193, R193, -R194 ;  /* 0x800000c2c1c17221 */ /* 0x000fe20000010000 */
[----:B------:R-:W-:Y:S01]  /*7d70*/  LOP3.LUT P6, RZ, R139, 0xff0000, RZ, 0xc0, !PT ;  /* 0x00ff00008bff7812 */ /* 0x000fe200078cc0ff */
[C---:B------:R-:W-:Y:S01]  /*7d80*/  FMUL.FTZ R75, R166.reuse, R75 ;  /* 0x0000004ba64b7220 */ /* 0x040fe20000410000 */
[----:B------:R-:W-:Y:S01]  /*7d90*/  FADD.FTZ R183, R183, -R0 ;  /* 0x80000000b7b77221 */ /* 0x000fe20000010000 */
[----:B------:R-:W-:Y:S01]  /*7da0*/  FMUL.FTZ R86, R166, R193 ;  /* 0x000000c1a6567220 */ /* 0x000fe20000410000 */
        /* <DEDUP_REMOVED lines=15> */
[----:B------:R-:W-:Y:S01]  /*7ea0*/  FFMA.FTZ R69, R184, R91, R90 ;  /* 0x0000005bb8457223 */ /* 0x000fe2000001005a */
        /* <DEDUP_REMOVED lines=8> */
[----:B------:R-:W-:-:S02]  /*7f30*/  LOP3.LUT P6, RZ, R139, 0xff, RZ, 0xc0, !PT ;  /* 0x000000ff8bff7812 */ /* 0x000fc400078cc0ff */
[----:B------:R-:W-:Y:S01]  /*7f40*/  FSEL R78, R0, RZ, P3 ;  /* 0x000000ff004e7208 */ /* 0x000fe20001800000 */
[----:B------:R-:W-:Y:S01]  /*7f50*/  FMUL.FTZ R69, R166, R69 ;  /* 0x00000045a6457220 */ /* 0x000fe20000410000 */
[----:B------:R-:W-:Y:S01]  /*7f60*/  FSEL R76, R0, RZ, P6 ;  /* 0x000000ff004c7208 */ /* 0x000fe20003000000 */
[----:B------:R-:W-:Y:S01]  /*7f70*/  FMUL.FTZ R0, R73, UR6 ;  /* 0x0000000649007c20 */ /* 0x000fe20008410000 */
[----:B------:R-:W-:Y:S02]  /*7f80*/  LOP3.LUT P3, RZ, R95, 0xff00, RZ, 0xc0, !PT ;  /* 0x0000ff005fff7812 */ /* 0x000fe4000786c0ff */
[----:B------:R-:W-:Y:S02]  /*7f90*/  LOP3.LUT P6, RZ, R139, 0xff00, RZ, 0xc0, !PT ;  /* 0x0000ff008bff7812 */ /* 0x000fe400078cc0ff */
[C---:B------:R-:W-:Y:S02]  /*7fa0*/  FSEL R89, R68.reuse, RZ, P3 ;  /* 0x000000ff44597208 */ /* 0x040fe40001800000 */
[----:B------:R-:W-:Y:S01]  /*7fb0*/  FSEL R95, R68, RZ, P6 ;  /* 0x000000ff445f7208 */ /* 0x000fe20003000000 */
[----:B------:R-:W-:Y:S01]  /*7fc0*/  FMUL.FTZ R68, R70, UR6 ;  /* 0x0000000646447c20 */ /* 0x000fe20008410000 */
[----:B------:R-:W-:-:S02]  /*7fd0*/  LOP3.LUT P3, RZ, R94, 0xff0000, RZ, 0xc0, !PT ;  /* 0x00ff00005eff7812 */ /* 0x000fc4000786c0ff */
[----:B------:R-:W-:Y:S02]  /*7fe0*/  LOP3.LUT P6, RZ, R138, 0xff0000, RZ, 0xc0, !PT ;  /* 0x00ff00008aff7812 */ /* 0x000fe400078cc0ff */
[C---:B------:R-:W-:Y:S02]  /*7ff0*/  FSEL R77, R0.reuse, RZ, P3 ;  /* 0x000000ff004d7208 */ /* 0x040fe40001800000 */
[----:B------:R-:W-:Y:S01]  /*8000*/  FSEL R82, R0, RZ, P6 ;  /* 0x000000ff00527208 */ /* 0x000fe20003000000 */
[----:B------:R-:W-:Y:S01]  /*8010*/  FFMA.FTZ R0, R181, R91, R90 ;  /* 0x0000005bb5007223 */ /* 0x000fe2000001005a */
[----:B------:R-:W-:Y:S02]  /*8020*/  LOP3.LUT P3, RZ, R94, 0xff000000, RZ, 0xc0, !PT ;  /* 0xff0000005eff7812 */ /* 0x000fe4000786c0ff */
[----:B------:R-:W-:Y:S01]  /*8030*/  LOP3.LUT P6, RZ, R138, 0xff000000, RZ, 0xc0, !PT ;  /* 0xff0000008aff7812 */ /* 0x000fe200078cc0ff */
[----:B------:R-:W-:Y:S01]  /*8040*/  FADD.FTZ R179, R179, -R0 ;  /* 0x80000000b3b37221 */ /* 0x000fe20000010000 */
[----:B------:R-:W-:-:S02]  /*8050*/  FSEL R84, R68, RZ, P3 ;  /* 0x000000ff44547208 */ /* 0x000fc40001800000 */
[----:B------:R-:W-:Y:S01]  /*8060*/  FSEL R87, R68, RZ, P6 ;  /* 0x000000ff44577208 */ /* 0x000fe20003000000 */
[----:B------:R-:W-:Y:S01]  /*8070*/  FMUL.FTZ R68, R69, UR6 ;  /* 0x0000000645447c20 */ /* 0x000fe20008410000 */
[----:B------:R-:W-:Y:S01]  /*8080*/  LOP3.LUT P3, RZ, R94, 0xff00, RZ, 0xc0, !PT ;  /* 0x0000ff005eff7812 */ /* 0x000fe2000786c0ff */
[----:B------:R-:W-:Y:S01]  /*8090*/  FMUL.FTZ R0, R166, R179 ;  /* 0x000000b3a6007220 */ /* 0x000fe20000410000 */
[----:B------:R-:W-:Y:S02]  /*80a0*/  F2FP.BF16.F32.PACK_AB R74, R71, R74 ;  /* 0x0000004a474a723e */ /* 0x000fe400000010ff */
[----:B------:R-:W-:Y:S02]  /*80b0*/  FSEL R83, R68, RZ, P3 ;  /* 0x000000ff44537208 */ /* 0x000fe40001800000 */
[----:B------:R-:W-:Y:S02]  /*80c0*/  LOP3.LUT P3, RZ, R138, 0xff00, RZ, 0xc0, !PT ;  /* 0x0000ff008aff7812 */ /* 0x000fe4000786c0ff */
[----:B------:R-:W-:-:S02]  /*80d0*/  F2FP.BF16.F32.PACK_AB R71, R85, R72 ;  /* 0x000000485547723e */ /* 0x000fc400000010ff */
[----:B------:R-:W-:Y:S01]  /*80e0*/  F2FP.BF16.F32.PACK_AB R72, R69, R0 ;  /* 0x000000004548723e */ /* 0x000fe200000010ff */
[----:B------:R-:W-:Y:S01]  /*80f0*/  FMUL.FTZ R0, R0, UR6 ;  /* 0x0000000600007c20 */ /* 0x000fe20008410000 */
[----:B------:R-:W-:Y:S02]  /*8100*/  FSEL R85, R68, RZ, P3 ;  /* 0x000000ff44557208 */ /* 0x000fe40001800000 */
[----:B------:R-:W-:Y:S02]  /*8110*/  LOP3.LUT P6, RZ, R94, 0xff, RZ, 0xc0, !PT ;  /* 0x000000ff5eff7812 */ /* 0x000fe400078cc0ff */
[----:B------:R-:W-:Y:S02]  /*8120*/  LOP3.LUT P3, RZ, R138, 0xff, RZ, 0xc0, !PT ;  /* 0x000000ff8aff7812 */ /* 0x000fe4000786c0ff */
[----:B------:R-:W-:Y:S02]  /*8130*/  F2FP.BF16.F32.PACK_AB R73, R70, R73 ;  /* 0x000000494649723e */ /* 0x000fe400000010ff */
[----:B------:R-:W-:-:S02]  /*8140*/  F2FP.BF16.F32.PACK_AB R70, R95, R76 ;  /* 0x0000004c5f46723e */ /* 0x000fc400000010ff */
        /* <DEDUP_REMOVED lines=8> */
[----:B------:R-:W-:Y:S01]  /*81d0*/  F2FP.BF16.F32.PACK_AB R76, R83, R76 ;  /* 0x0000004c534c723e */ /* 0x000fe200000010ff */
[----:B------:R-:W-:Y:S06]  /*81e0*/  BRA `(.L_x_395) ;  /* 0x0000001400147947 */ /* 0x000fec0003800000 */
.L_x_396:
[-CC-:B------:R-:W-:Y:S01]  /*81f0*/  FFMA.FTZ R194, R194, R91.reuse, R90.reuse ;  /* 0x0000005bc2c27223 */ /* 0x180fe2000001005a */
[-CC-:B0-----:R-:W-:Y:S01]  /*8200*/  FFMA.FTZ R68, R191, R91.reuse, R90.reuse ;  /* 0x0000005bbf447223 */ /* 0x181fe2000001005a */
[----:B------:R-:W-:Y:S01]  /*8210*/  ISETP.GE.U32.AND P3, PT, R94, RZ, PT ;  /* 0x000000ff5e00720c */ /* 0x000fe20003f66070 */
[----:B------:R-:W-:Y:S01]  /*8220*/  FFMA.FTZ R0, R189, R91, R90 ;  /* 0x0000005bbd007223 */ /* 0x000fe2000001005a */
[----:B------:R-:W-:Y:S01]  /*8230*/  FADD.FTZ R193, R193, -R194 ;  /* 0x800000c2c1c17221 */ /* 0x000fe20000010000 */
[----:B------:R-:W-:Y:S01]  /*8240*/  FADD.FTZ R187, R187, -R68 ;  /* 0x80000044bbbb7221 */ /* 0x000fe20000010000 */
[----:B------:R-:W-:Y:S01]  /*8250*/  ISETP.GE.U32.AND.EX P3, PT, R95, 0x1000000, PT, P3 ;  /* 0x010000005f00780c */ /* 0x000fe20003f66130 */
[----:B------:R-:W-:Y:S01]  /*8260*/  FADD.FTZ R183, R183, -R0 ;  /* 0x80000000b7b77221 */ /* 0x000fe20000010000 */
[C---:B------:R-:W-:Y:S01]  /*8270*/  FMUL.FTZ R193, R166.reuse, R193 ;  /* 0x000000c1a6c17220 */ /* 0x040fe20000410000 */
[----:B------:R-:W-:Y:S01]  /*8280*/  FMUL.FTZ R187, R166, R187 ;  /* 0x000000bba6bb7220 */ /* 0x000fe20000410000 */
[----:B------:R-:W-:Y:S01]  /*8290*/  LOP3.LUT P6, RZ, R95, 0xff0000, RZ, 0xc0, !PT ;  /* 0x00ff00005fff7812 */ /* 0x000fe200078cc0ff */
[--C-:B------:R-:W-:Y:S01]  /*82a0*/  FFMA.FTZ R77, R192, R91, R90.reuse ;  /* 0x0000005bc04d7223 */ /* 0x100fe2000001005a */
        /* <DEDUP_REMOVED lines=31> */
[----:B------:R-:W-:Y:S01]  /*84a0*/  FSEL R87, R77, RZ, P6 ;  /* 0x000000ff4d577208 */ /* 0x000fe20003000000 */
        /* <DEDUP_REMOVED lines=31> */
.L_x_392:
[----:B------:R-:W-:Y:S05]  /*86a0*/  @!P0 BRA `(.L_x_397) ;  /* 0x0000000800248947 */ /* 0x000fea0003800000 */
[----:B------:R-:W-:Y:S05]  /*86b0*/  @!P2 BRA `(.L_x_398) ;  /* 0x000000040018a947 */ /* 0x000fea0003800000 */
[-C--:B------:R-:W-:Y:S01]  /*86c0*/  FFMA.FTZ R0, R189, R91.reuse, R90 ;  /* 0x0000005bbd007223 */ /* 0x080fe2000001005a */
[----:B0-----:R-:W-:Y:S01]  /*86d0*/  PRMT R74, R63, 0x7632, R74 ;  /* 0x000076323f4a7816 */ /* 0x001fe2000000004a */
[-CC-:B------:R-:W-:Y:S01]  /*86e0*/  FFMA.FTZ R72, R191, R91.reuse, R90.reuse ;  /* 0x0000005bbf487223 */ /* 0x180fe2000001005a */
[-C--:B------:R-:W-:Y:S01]  /*86f0*/  FFMA.FTZ R185, R185, R91.reuse, R90 ;  /* 0x0000005bb9b97223 */ /* 0x080fe2000001005a */
[----:B------:R-:W-:Y:S01]  /*8700*/  FADD.FTZ R183, R183, -R0 ;  /* 0x80000000b7b77221 */ /* 0x000fe20000010000 */
[-C--:B------:R-:W-:Y:S01]  /*8710*/  FFMA.FTZ R0, R181, R91.reuse, R90 ;  /* 0x0000005bb5007223 */ /* 0x080fe2000001005a */
[----:B------:R-:W-:Y:S01]  /*8720*/  IMAD.U32 R78, R74, 0x10000, RZ ;  /* 0x000100004a4e7824 */ /* 0x000fe200078e00ff */
[C---:B------:R-:W-:Y:S01]  /*8730*/  SHF.L.U32 R74, R62.reuse, 0x10, RZ ;  /* 0x000000103e4a7819 */ /* 0x040fe200000006ff */
[----:B------:R-:W-:Y:S01]  /*8740*/  FADD.FTZ R187, R187, -R72 ;  /* 0x80000048bbbb7221 */ /* 0x000fe20000010000 */
[----:B------:R-:W-:Y:S01]  /*8750*/  FADD.FTZ R179, R179, -R0 ;  /* 0x80000000b3b37221 */ /* 0x000fe20000010000 */
[----:B------:R-:W-:Y:S01]  /*8760*/  PRMT R72, R62, 0x7632, R72 ;  /* 0x000076323e487816 */ /* 0x000fe20000000048 */
[----:B------:R-:W-:Y:S01]  /*8770*/  FFMA.FTZ R194, R194, R91, R90 ;  /* 0x0000005bc2c27223 */ /* 0x000fe2000001005a */
[----:B------:R-:W-:Y:S01]  /*8780*/  PRMT R0, R61, 0x7632, R0 ;  /* 0x000076323d007816 */ /* 0x000fe20000000000 */
[----:B------:R-:W-:Y:S01]  /*8790*/  FFMA.FTZ R183, R166, R183, R74 ;  /* 0x000000b7a6b77223 */ /* 0x000fe2000001004a */
[----:B------:R-:W-:Y:S01]  /*87a0*/  SHF.L.U32 R79, R63, 0x10, RZ ;  /* 0x000000103f4f7819 */ /* 0x000fe200000006ff */
[----:B------:R-:W-:Y:S01]  /*87b0*/  FFMA.FTZ R75, R188, R91, R90 ;  /* 0x0000005bbc4b7223 */ /* 0x000fe2000001005a */
[----:B------:R-:W-:Y:S01]  /*87c0*/  SHF.L.U32 R76, R72, 0x10, RZ ;  /* 0x00000010484c7819 */ /* 0x000fe200000006ff */
[----:B------:R-:W-:Y:S01]  /*87d0*/  FADD.FTZ R185, R180, -R185 ;  /* 0x800000b9b4b97221 */ /* 0x000fe20000010000 */
[----:B------:R-:W-:Y:S01]  /*87e0*/  SHF.L.U32 R74, R0, 0x10, RZ ;  /* 0x00000010004a7819 */ /* 0x000fe200000006ff */
[----:B------:R-:W-:Y:S01]  /*87f0*/  FADD.FTZ R193, R193, -R194 ;  /* 0x800000c2c1c17221 */ /* 0x000fe20000010000 */
[----:B------:R-:W-:Y:S01]  /*8800*/  IMAD.U32 R72, R61, 0x10000, RZ ;  /* 0x000100003d487824 */ /* 0x000fe200078e00ff */
[----:B------:R-:W-:Y:S01]  /*8810*/  SHF.L.U32 R0, R60, 0x10, RZ ;  /* 0x000000103c007819 */ /* 0x000fe200000006ff */
        /* <DEDUP_REMOVED lines=22> */
[----:B------:R-:W-:Y:S01]  /*8980*/  LOP3.LUT P6, RZ, R95, 0xff00, RZ, 0xc0, !PT ;  /* 0x0000ff005fff7812 */ /* 0x000fe200078cc0ff */
[----:B------:R-:W-:Y:S01]  /*8990*/  IMAD.U32 R75, R0, 0x10000, RZ ;  /* 0x00010000004b7824 */ /* 0x000fe200078e00ff */
[----:B------:R-:W-:Y:S01]  /*89a0*/  FSEL R84, R74, RZ, P3 ;  /* 0x000000ff4a547208 */ /* 0x000fe20001800000 */
[----:B------:R-:W-:Y:S01]  /*89b0*/  FMUL.FTZ R0, R185, UR6 ;  /* 0x00000006b9007c20 */ /* 0x000fe20008410000 */
[----:B------:R-:W-:Y:S01]  /*89c0*/  LOP3.LUT P3, RZ, R94, 0xff0000, RZ, 0xc0, !PT ;  /* 0x00ff00005eff7812 */ /* 0x000fe2000786c0ff */
[----:B------:R-:W-:Y:S01]  /*89d0*/  FMUL.FTZ R74, R78, UR6 ;  /* 0x000000064e4a7c20 */ /* 0x000fe20008410000 */
[----:B------:R-:W-:Y:S01]  /*89e0*/  FSEL R87, R76, RZ, P6 ;  /* 0x000000ff4c577208 */ /* 0x000fe20003000000 */
[----:B------:R-:W-:Y:S01]  /*89f0*/  FFMA.FTZ R77, R166, R73, R75 ;  /* 0x00000049a64d7223 */ /* 0x000fe2000001004b */
[----:B------:R-:W-:-:S02]  /*8a00*/  LOP3.LUT P6, RZ, R94, 0xff000000, RZ, 0xc0, !PT ;  /* 0xff0000005eff7812 */ /* 0x000fc400078cc0ff */
[----:B------:R-:W-:Y:S01]  /*8a10*/  FSEL R82, R0, RZ, P3 ;  /* 0x000000ff00527208 */ /* 0x000fe20001800000 */
[----:B------:R-:W-:Y:S01]  /*8a20*/  FMUL.FTZ R0, R72, UR6 ;  /* 0x0000000648007c20 */ /* 0x000fe20008410000 */
[----:B------:R-:W-:Y:S01]  /*8a30*/  FSEL R85, R74, RZ, P6 ;  /* 0x000000ff4a557208 */ /* 0x000fe20003000000 */
[----:B------:R-:W-:Y:S01]  /*8a40*/  FMUL.FTZ R76, R77, UR6 ;  /* 0x000000064d4c7c20 */ /* 0x000fe20008410000 */
[C---:B------:R-:W-:Y:S02]  /*8a50*/  LOP3.LUT P3, RZ, R94.reuse, 0xff, RZ, 0xc0, !PT ;  /* 0x000000ff5eff7812 */ /* 0x040fe4000786c0ff */
[----:B------:R-:W-:Y:S02]  /*8a60*/  LOP3.LUT P6, RZ, R94, 0xff00, RZ, 0xc0, !PT ;  /* 0x0000ff005eff7812 */ /* 0x000fe400078cc0ff */
        /* <DEDUP_REMOVED lines=11> */
.L_x_398:
[-CC-:B------:R-:W-:Y:S01]  /*8b20*/  FFMA.FTZ R0, R189, R91.reuse, R90.reuse ;  /* 0x0000005bbd007223 */ /* 0x180fe2000001005a */
[-C--:B0-----:R-:W-:Y:S01]  /*8b30*/  FFMA.FTZ R83, R192, R91.reuse, R90 ;  /* 0x0000005bc0537223 */ /* 0x081fe2000001005a */
[----:B------:R-:W-:Y:S01]  /*8b40*/  PRMT R78, R63, 0x7632, R78 ;  /* 0x000076323f4e7816 */ /* 0x000fe2000000004e */
[-C--:B------:R-:W-:Y:S01]  /*8b50*/  FFMA.FTZ R194, R194, R91.reuse, R90 ;  /* 0x0000005bc2c27223 */ /* 0x080fe2000001005a */
[----:B------:R-:W-:Y:S01]  /*8b60*/  FADD.FTZ R183, R183, -R0 ;  /* 0x80000000b7b77221 */ /* 0x000fe20000010000 */
[-CC-:B------:R-:W-:Y:S01]  /*8b70*/  FFMA.FTZ R0, R181, R91.reuse, R90.reuse ;  /* 0x0000005bb5007223 */ /* 0x180fe2000001005a */
[-C--:B------:R-:W-:Y:S01]  /*8b80*/  FFMA.FTZ R76, R191, R91.reuse, R90 ;  /* 0x0000005bbf4c7223 */ /* 0x080fe2000001005a */
[----:B------:R-:W-:Y:S01]  /*8b90*/  FADD.FTZ R85, R190, -R83 ;  /* 0x80000053be557221 */ /* 0x000fe20000010000 */
[----:B------:R-:W-:Y:S01]  /*8ba0*/  SHF.L.U32 R83, R78, 0x10, RZ ;  /* 0x000000104e537819 */ /* 0x000fe200000006ff */
[----:B------:R-:W-:Y:S01]  /*8bb0*/  FADD.FTZ R179, R179, -R0 ;  /* 0x80000000b3b37221 */ /* 0x000fe20000010000 */
[----:B------:R-:W-:Y:S01]  /*8bc0*/  SHF.L.U32 R78, R63, 0x10, RZ ;  /* 0x000000103f4e7819 */ /* 0x000fe200000006ff */
[----:B------:R-:W-:Y:S01]  /*8bd0*/  FADD.FTZ R193, R193, -R194 ;  /* 0x800000c2c1c17221 */ /* 0x000fe20000010000 */
[----:B------:R-:W-:Y:S01]  /*8be0*/  FADD.FTZ R187, R187, -R76 ;  /* 0x8000004cbbbb7221 */ /* 0x000fe20000010000 */
[----:B------:R-:W-:Y:S01]  /*8bf0*/  PRMT R0, R62, 0x7632, R0 ;  /* 0x000076323e007816 */ /* 0x000fe20000000000 */
[----:B------:R-:W-:Y:S01]  /*8c00*/  FFMA.FTZ R185, R185, R91, R90 ;  /* 0x0000005bb9b97223 */ /* 0x000fe2000001005a */
[C---:B------:R-:W-:Y:S01]  /*8c10*/  FFMA.FTZ R193, R166.reuse, R193, R83 ;  /* 0x000000c1a6c17223 */ /* 0x040fe20000010053 */
[----:B------:R-:W-:Y:S01]  /*8c20*/  FFMA.FTZ R187, R166, R187, R78 ;  /* 0x000000bba6bb7223 */ /* 0x000fe2000001004e */
[----:B------:R-:W-:Y:S01]  /*8c30*/  SHF.L.U32 R82, R0, 0x10, RZ ;  /* 0x0000001000527819 */ /* 0x000fe200000006ff */
[----:B------:R-:W-:Y:S01]  /*8c40*/  IMAD.U32 R83, R62, 0x10000, RZ ;  /* 0x000100003e537824 */ /* 0x000fe200078e00ff */
[----:B------:R-:W-:Y:S01]  /*8c50*/  PRMT R76, R61, 0x7632, R76 ;  /* 0x000076323d4c7816 */ /* 0x000fe2000000004c */
[----:B------:R-:W-:Y:S01]  /*8c60*/  FFMA.FTZ R79, R188, R91, R90 ;  /* 0x0000005bbc4f7223 */ /* 0x000fe2000001005a */
[----:B------:R-:W-:Y:S01]  /*8c70*/  ISETP.GE.U32.AND P3, PT, R94, RZ, PT ;  /* 0x000000ff5e00720c */ /* 0x000fe20003f66070 */
[----:B------:R-:W-:Y:S01]  /*8c80*/  FMUL.FTZ R193, R193, UR6 ;  /* 0x00000006c1c17c20 */ /* 0x000fe20008410000 */
[----:B------:R-:W-:Y:S01]  /*8c90*/  FMUL.FTZ R187, R187, UR6 ;  /* 0x00000006bbbb7c20 */ /* 0x000fe20008410000 */
[----:B------:R-:W-:Y:S01]  /*8ca0*/  SHF.L.U32 R78, R61, 0x10, RZ ;  /* 0x000000103d4e7819 */ /* 0x000fe200000006ff */
[----:B------:R-:W-:Y:S01]  /*8cb0*/  FFMA.FTZ R83, R166, R183, R83 ;  /* 0x000000b7a6537223 */ /* 0x000fe20000010053 */
[----:B------:R-:W-:Y:S01]  /*8cc0*/  PRMT R0, R60, 0x7632, R0 ;  /* 0x000076323c007816 */ /* 0x000fe20000000000 */
[----:B------:R-:W-:Y:S01]  /*8cd0*/  FFMA.FTZ R85, R166, R85, R82 ;  /* 0x00000055a6557223 */ /* 0x000fe20000010052 */
[C---:B------:R-:W-:Y:S01]  /*8ce0*/  ISETP.GE.U32.AND.EX P3, PT, R95.reuse, 0x1000000, PT, P3 ;  /* 0x010000005f00780c */ /* 0x040fe20003f66130 */
[----:B------:R-:W-:Y:S01]  /*8cf0*/  FADD.FTZ R185, R180, -R185 ;  /* 0x800000b9b4b97221 */ /* 0x000fe20000010000 */
[----:B------:R-:W-:Y:S01]  /*8d00*/  LOP3.LUT P6, RZ, R95, 0xff0000, RZ, 0xc0, !PT ;  /* 0x00ff00005fff7812 */ /* 0x000fe200078cc0ff */
[----:B------:R-:W-:Y:S01]  /*8d10*/  FADD.FTZ R79, R186, -R79 ;  /* 0x8000004fba4f7221 */ /* 0x000fe20000010000 */
[----:B------:R-:W-:-:S02]  /*8d20*/  IMAD.U32 R82, R76, 0x10000, RZ ;  /* 0x000100004c527824 */ /* 0x000fc400078e00ff */
[----:B------:R-:W-:Y:S01]  /*8d30*/  FFMA.FTZ R77, R184, R91, R90 ;  /* 0x0000005bb84d7223 */ /* 0x000fe2000001005a */
[----:B------:R-:W-:Y:S01]  /*8d40*/  SHF.L.U32 R76, R0, 0x10, RZ ;  /* 0x00000010004c7819 */ /* 0x000fe200000006ff */
[----:B------:R-:W-:Y:S01]  /*8d50*/  FMUL.FTZ R83, R83, UR6 ;  /* 0x0000000653537c20 */ /* 0x000fe20008410000 */
[----:B------:R-:W-:Y:S01]  /*8d60*/  FSEL R86, R193, RZ, P3 ;  /* 0x000000ffc1567208 */ /* 0x000fe20001800000 */
        /* <DEDUP_REMOVED lines=29> */
.L_x_397:
[----:B------:R-:W-:Y:S05]  /*8f40*/  @!P2 BRA `(.L_x_399) ;  /* 0x0000000000e8a947 */ /* 0x000fea0003800000 */
[-CC-:B------:R-:W-:Y:S01]  /*8f50*/  FFMA.FTZ R194, R194, R91.reuse, R90.reuse ;  /* 0x0000005bc2c27223 */ /* 0x180fe2000001005a */
[-CC-:B0-----:R-:W-:Y:S01]  /*8f60*/  FFMA.FTZ R72, R191, R91.reuse, R90.reuse ;  /* 0x0000005bbf487223 */ /* 0x181fe2000001005a */
[-CC-:B------:R-:W-:Y:S01]  /*8f70*/  FFMA.FTZ R0, R189, R91.reuse, R90.reuse ;  /* 0x0000005bbd007223 */ /* 0x180fe2000001005a */
[-C--:B------:R-:W-:Y:S01]  /*8f80*/  FFMA.FTZ R77, R192, R91.reuse, R90 ;  /* 0x0000005bc04d7223 */ /* 0x080fe2000001005a */
[----:B------:R-:W-:Y:S01]  /*8f90*/  FADD.FTZ R193, R193, -R194 ;  /* 0x800000c2c1c17221 */ /* 0x000fe20000010000 */
[----:B------:R-:W-:Y:S01]  /*8fa0*/  FADD.FTZ R187, R187, -R72 ;  /* 0x80000048bbbb7221 */ /* 0x000fe20000010000 */
[----:B------:R-:W-:Y:S01]  /*8fb0*/  FADD.FTZ R183, R183, -R0 ;  /* 0x80000000b7b77221 */ /* 0x000fe20000010000 */
[--C-:B------:R-:W-:Y:S01]  /*8fc0*/  FFMA.FTZ R0, R181, R91, R90.reuse ;  /* 0x0000005bb5007223 */ /* 0x100fe2000001005a */
[----:B------:R-:W-:Y:S01]  /*8fd0*/  FMUL.FTZ R76, R166, R193 ;  /* 0x000000c1a64c7220 */ /* 0x000fe20000410000 */
[----:B------:R-:W-:Y:S01]  /*8fe0*/  ISETP.GE.U32.AND P3, PT, R94, RZ, PT ;  /* 0x000000ff5e00720c */ /* 0x000fe20003f66070 */
[----:B------:R-:W-:Y:S01]  /*8ff0*/  FMUL.FTZ R187, R166, R187 ;  /* 0x000000bba6bb7220 */ /* 0x000fe20000410000 */
[----:B------:R-:W-:Y:S01]  /*9000*/  FADD.FTZ R77, R190, -R77 ;  /* 0x8000004dbe4d7221 */ /* 0x000fe20000010000 */
[-CC-:B------:R-:W-:Y:S01]  /*9010*/  FFMA.FTZ R185, R185, R91.reuse, R90.reuse ;  /* 0x0000005bb9b97223 */ /* 0x180fe2000001005a */
[----:B------:R-:W-:Y:S01]  /*9020*/  FFMA.FTZ R75, R188, R91, R90 ;  /* 0x0000005bbc4b7223 */ /* 0x000fe2000001005a */
[----:B------:R-:W-:Y:S01]  /*9030*/  FADD.FTZ R179, R179, -R0 ;  /* 0x80000000b3b37221 */ /* 0x000fe20000010000 */
        /* <DEDUP_REMOVED lines=43> */
.L_x_399:
[-CC-:B------:R-:W-:Y:S01]  /*92f0*/  FFMA.FTZ R194, R194, R91.reuse, R90.reuse ;  /* 0x0000005bc2c27223 */ /* 0x180fe2000001005a */
[-CC-:B0-----:R-:W-:Y:S01]  /*9300*/  FFMA.FTZ R76, R191, R91.reuse, R90.reuse ;  /* 0x0000005bbf4c7223 */ /* 0x181fe2000001005a */
        /* <DEDUP_REMOVED lines=10> */
[--C-:B------:R-:W-:Y:S01]  /*93b0*/  FFMA.FTZ R79, R188, R91, R90.reuse ;  /* 0x0000005bbc4f7223 */ /* 0x100fe2000001005a */
        /* <DEDUP_REMOVED lines=40> */
.L_x_395:
        /* <DEDUP_REMOVED lines=11> */
[----:B------:R-:W-:Y:S01]  /*96f0*/  PRMT R0, R67, 0x7632, R0 ;  /* 0x0000763243007816 */ /* 0x000fe20000000000 */
[-CC-:B------:R-:W-:Y:S01]  /*9700*/  FFMA.FTZ R176, R176, R91.reuse, R90.reuse ;  /* 0x0000005bb0b07223 */ /* 0x180fe2000001005a */
[-CC-:B------:R-:W-:Y:S01]  /*9710*/  FFMA.FTZ R173, R173, R91.reuse, R90.reuse ;  /* 0x0000005badad7223 */ /* 0x180fe2000001005a */
[----:B------:R-:W-:Y:S01]  /*9720*/  FFMA.FTZ R107, R107, R91, R90 ;  /* 0x0000005b6b6b7223 */ /* 0x000fe2000001005a */
[----:B0-----:R-:W-:Y:S01]  /*9730*/  SHF.L.U32 R70, R66, 0x10, RZ ;  /* 0x0000001042467819 */ /* 0x001fe200000006ff */
[----:B------:R-:W-:Y:S02]  /*9740*/  IMAD.U32 R71, R0, 0x10000, RZ ;  /* 0x0001000000477824 */ /* 0x000fe400078e00ff */
[----:B------:R-:W-:Y:S01]  /*9750*/  FADD.FTZ R175, R175, -R176 ;  /* 0x800000b0afaf7221 */ /* 0x000fe20000010000 */
[----:B------:R-:W-:Y:S01]  /*9760*/  FADD.FTZ R173, R174, -R173 ;  /* 0x800000adaead7221 */ /* 0x000fe20000010000 */
[----:B------:R-:W-:Y:S01]  /*9770*/  FADD.FTZ R107, R170, -R107 ;  /* 0x8000006baa6b7221 */ /* 0x000fe20000010000 */
[----:B------:R-:W-:Y:S01]  /*9780*/  PRMT R0, R65, 0x7632, R0 ;  /* 0x0000763241007816 */ /* 0x000fe20000000000 */
[----:B------:R-:W-:Y:S01]  /*9790*/  FFMA.FTZ R86, R166, R175, R71 ;  /* 0x000000afa6567223 */ /* 0x000fe20000010047 */
[----:B------:R-:W-:Y:S01]  /*97a0*/  SHF.L.U32 R71, R67, 0x10, RZ ;  /* 0x0000001043477819 */ /* 0x000fe200000006ff */
[----:B------:R-:W-:Y:S01]  /*97b0*/  FFMA.FTZ R168, R168, R91, R90 ;  /* 0x0000005ba8a87223 */ /* 0x000fe2000001005a */
[----:B------:R-:W-:Y:S01]  /*97c0*/  FFMA.FTZ R74, R166, R107, R70 ;  /* 0x0000006ba64a7223 */ /* 0x000fe20000010046 */
[----:B------:R-:W-:Y:S01]  /*97d0*/  LOP3.LUT P3, RZ, R93, 0xff0000, RZ, 0xc0, !PT ;  /* 0x00ff00005dff7812 */ /* 0x000fe2000786c0ff */
[----:B------:R-:W-:Y:S01]  /*97e0*/  FFMA.FTZ R172, R172, R91, R90 ;  /* 0x0000005bacac7223 */ /* 0x000fe2000001005a */
[----:B------:R-:W-:Y:S01]  /*97f0*/  FFMA.FTZ R75, R166, R173, R71 ;  /* 0x000000ada64b7223 */ /* 0x000fe20000010047 */
[----:B------:R-:W-:Y:S01]  /*9800*/  SHF.L.U32 R0, R0, 0x10, RZ ;  /* 0x0000001000007819 */ /* 0x000fe200000006ff */
[----:B------:R-:W-:Y:S01]  /*9810*/  FADD.FTZ R105, R105, -R168 ;  /* 0x800000a869697221 */ /* 0x000fe20000010000 */
[----:B------:R-:W-:Y:S01]  /*9820*/  LOP3.LUT P6, RZ, R141, 0xff0000, RZ, 0xc0, !PT ;  /* 0x00ff00008dff7812 */ /* 0x000fe200078cc0ff */
[----:B------:R-:W-:Y:S01]  /*9830*/  FMUL.FTZ R70, R75, UR6 ;  /* 0x000000064b467c20 */ /* 0x000fe20008410000 */
[----:B------:R-:W-:Y:S01]  /*9840*/  PRMT R68, R66, 0x7632, R68 ;  /* 0x0000763242447816 */ /* 0x000fe20000000044 */
[--C-:B------:R-:W-:Y:S01]  /*9850*/  FFMA.FTZ R73, R166, R105, R0.reuse ;  /* 0x00000069a6497223 */ /* 0x100fe20000010000 */
[----:B------:R-:W-:Y:S01]  /*9860*/  PRMT R0, R64, 0x7632, R0 ;  /* 0x0000763240007816 */ /* 0x000fe20000000000 */
[-C--:B------:R-:W-:Y:S01]  /*9870*/  FFMA.FTZ R69, R104, R91.reuse, R90 ;  /* 0x0000005b68457223 */ /* 0x080fe2000001005a */
[----:B------:R-:W-:Y:S01]  /*9880*/  FSEL R79, R70, RZ, P3 ;  /* 0x000000ff464f7208 */ /* 0x000fe20001800000 */
[----:B------:R-:W-:Y:S01]  /*9890*/  FADD.FTZ R171, R171, -R172 ;  /* 0x800000acabab7221 */ /* 0x000fe20000010000 */
[----:B------:R-:W-:Y:S01]  /*98a0*/  ISETP.GE.U32.AND P3, PT, R92, RZ, PT ;  /* 0x000000ff5c00720c */ /* 0x000fe20003f66070 */
[----:B------:R-:W-:Y:S01]  /*98b0*/  IMAD.U32 R72, R68, 0x10000, RZ ;  /* 0x0001000044487824 */ /* 0x000fe200078e00ff */
[----:B------:R-:W-:Y:S01]  /*98c0*/  FSEL R85, R70, RZ, P6 ;  /* 0x000000ff46557208 */ /* 0x000fe20003000000 */
[----:B------:R-:W-:Y:S01]  /*98d0*/  FMUL.FTZ R70, R86, UR6 ;  /* 0x0000000656467c20 */ /* 0x000fe20008410000 */
[----:B------:R-:W-:Y:S01]  /*98e0*/  ISETP.GE.U32.AND P6, PT, R140, RZ, PT ;  /* 0x000000ff8c00720c */ /* 0x000fe20003fc6070 */
[----:B------:R-:W-:Y:S01]  /*98f0*/  FFMA.FTZ R103, R103, R91, R90 ;  /* 0x0000005b67677223 */ /* 0x000fe2000001005a */
[----:B------:R-:W-:Y:S01]  /*9900*/  ISETP.GE.U32.AND.EX P3, PT, R93, 0x1000000, PT, P3 ;  /* 0x010000005d00780c */ /* 0x000fe20003f66130 */
[----:B------:R-:W-:-:S02]  /*9910*/  IMAD.U32 R71, R0, 0x10000, RZ ;  /* 0x0001000000477824 */ /* 0x000fc400078e00ff */
[----:B------:R-:W-:Y:S01]  /*9920*/  FADD.FTZ R69, R102, -R69 ;  /* 0x8000004566457221 */ /* 0x000fe20000010000 */
[----:B------:R-:W-:Y:S01]  /*9930*/  ISETP.GE.U32.AND.EX P6, PT, R141, 0x1000000, PT, P6 ;  /* 0x010000008d00780c */ /* 0x000fe20003fc6160 */
[----:B------:R-:W-:Y:S01]  /*9940*/  FMUL.FTZ R0, R74, UR6 ;  /* 0x000000064a007c20 */ /* 0x000fe20008410000 */
[----:B------:R-:W-:Y:S01]  /*9950*/  FSEL R88, R70, RZ, P3 ;  /* 0x000000ff46587208 */ /* 0x000fe20001800000 */
[----:B------:R-:W-:Y:S01]  /*9960*/  FFMA.FTZ R171, R166, R171, R72 ;  /* 0x000000aba6ab7223 */ /* 0x000fe20000010048 */
[----:B------:R-:W-:Y:S01]  /*9970*/  SHF.L.U32 R68, R65, 0x10, RZ ;  /* 0x0000001041447819 */ /* 0x000fe200000006ff */
[----:B------:R-:W-:Y:S01]  /*9980*/  FADD.FTZ R103, R106, -R103 ;  /* 0x800000676a677221 */ /* 0x000fe20000010000 */
[----:B------:R-:W-:Y:S01]  /*9990*/  LOP3.LUT P3, RZ, R93, 0xff, RZ, 0xc0, !PT ;  /* 0x000000ff5dff7812 */ /* 0x000fe2000786c0ff */
[----:B------:R-:W-:Y:S01]  /*99a0*/  FFMA.FTZ R91, R101, R91, R90 ;  /* 0x0000005b655b7223 */ /* 0x000fe2000001005a */
[----:B------:R-:W-:Y:S01]  /*99b0*/  FFMA.FTZ R72, R166, R69, R71 ;  /* 0x00000045a6487223 */ /* 0x000fe20000010047 */
[----:B------:R-:W-:Y:S01]  /*99c0*/  FSEL R90, R70, RZ, P6 ;  /* 0x000000ff465a7208 */ /* 0x000fe20003000000 */
[----:B------:R-:W-:Y:S01]  /*99d0*/  FMUL.FTZ R69, R171, UR6 ;  /* 0x00000006ab457c20 */ /* 0x000fe20008410000 */
[----:B------:R-:W-:Y:S01]  /*99e0*/  LOP3.LUT P6, RZ, R141, 0xff, RZ, 0xc0, !PT ;  /* 0x000000ff8dff7812 */ /* 0x000fe200078cc0ff */
[----:B------:R-:W-:Y:S01]  /*99f0*/  FFMA.FTZ R68, R166, R103, R68 ;  /* 0x00000067a6447223 */ /* 0x000fe20000010044 */
[----:B------:R-:W-:Y:S01]  /*9a00*/  FSEL R78, R0, RZ, P3 ;  /* 0x000000ff004e7208 */ /* 0x000fe20001800000 */
[----:B------:R-:W-:Y:S01]  /*9a10*/  FMUL.FTZ R70, R73, UR6 ;  /* 0x0000000649467c20 */ /* 0x000fe20008410000 */
[----:B------:R-:W-:Y:S01]  /*9a20*/  LOP3.LUT P3, RZ, R93, 0xff00, RZ, 0xc0, !PT ;  /* 0x0000ff005dff7812 */ /* 0x000fe2000786c0ff */
[----:B------:R-:W-:Y:S01]  /*9a30*/  FADD.FTZ R91, R100, -R91 ;  /* 0x8000005b645b7221 */ /* 0x000fe20000010000 */
        /* <DEDUP_REMOVED lines=38> */
.L_x_402:
[----:B0-----:R-:W-:Y:S01]  /*9ca0*/  PRMT R68, R67, 0x7632, R68 ;  /* 0x0000763243447816 */ /* 0x001fe20000000044 */
[-CC-:B------:R-:W-:Y:S01]  /*9cb0*/  FFMA.FTZ R176, R176, R91.reuse, R90.reuse ;  /* 0x0000005bb0b07223 */ /* 0x180fe2000001005a */
[-C--:B------:R-:W-:Y:S01]  /*9cc0*/  FFMA.FTZ R173, R173, R91.reuse, R90 ;  /* 0x0000005badad7223 */ /* 0x080fe2000001005a */
[----:B------:R-:W-:Y:S01]  /*9cd0*/  IMAD.U32 R76, R67, 0x10000, RZ ;  /* 0x00010000434c7824 */ /* 0x000fe200078e00ff */
[----:B------:R-:W-:Y:S01]  /*9ce0*/  SHF.L.U32 R71, R68, 0x10, RZ ;  /* 0x0000001044477819 */ /* 0x000fe200000006ff */
[----:B------:R-:W-:Y:S01]  /*9cf0*/  FADD.FTZ R175, R175, -R176 ;  /* 0x800000b0afaf7221 */ /* 0x000fe20000010000 */
[----:B------:R-:W-:Y:S01]  /*9d00*/  FADD.FTZ R173, R174, -R173 ;  /* 0x800000adaead7221 */ /* 0x000fe20000010000 */
[----:B------:R-:W-:Y:S01]  /*9d10*/  ISETP.GE.U32.AND P3, PT, R92, RZ, PT ;  /* 0x000000ff5c00720c */ /* 0x000fe20003f66070 */
[----:B------:R-:W-:Y:S01]  /*9d20*/  FFMA.FTZ R107, R107, R91, R90 ;  /* 0x0000005b6b6b7223 */ /* 0x000fe2000001005a */
[C---:B------:R-:W-:Y:S01]  /*9d30*/  FFMA.FTZ R71, R166.reuse, R175, R71 ;  /* 0x000000afa6477223 */ /* 0x040fe20000010047 */
[----:B------:R-:W-:Y:S01]  /*9d40*/  FFMA.FTZ R76, R166, R173, R76 ;  /* 0x000000ada64c7223 */ /* 0x000fe2000001004c */
[----:B------:R-:W-:Y:S01]  /*9d50*/  ISETP.GE.U32.AND.EX P3, PT, R93, 0x1000000, PT, P3 ;  /* 0x010000005d00780c */ /* 0x000fe20003f66130 */
[----:B------:R-:W-:Y:S01]  /*9d60*/  FADD.FTZ R107, R170, -R107 ;  /* 0x8000006baa6b7221 */ /* 0x000fe20000010000 */
[----:B------:R-:W-:Y:S01]  /*9d70*/  FMUL.FTZ R77, R71, UR6 ;  /* 0x00000006474d7c20 */ /* 0x000fe20008410000 */
[----:B------:R-:W-:Y:S01]  /*9d80*/  FMUL.FTZ R76, R76, UR6 ;  /* 0x000000064c4c7c20 */ /* 0x000fe20008410000 */
[----:B------:R-:W-:Y:S01]  /*9d90*/  SHF.L.U32 R68, R66, 0x10, RZ ;  /* 0x0000001042447819 */ /* 0x000fe200000006ff */
[-CC-:B------:R-:W-:Y:S01]  /*9da0*/  FFMA.FTZ R103, R103, R91.reuse, R90.reuse ;  /* 0x0000005b67677223 */ /* 0x180fe2000001005a */
[----:B------:R-:W-:Y:S01]  /*9db0*/  LOP3.LUT P6, RZ, R93, 0xff0000, RZ, 0xc0, !PT ;  /* 0x00ff00005dff7812 */ /* 0x000fe200078cc0ff */
[----:B------:R-:W-:Y:S01]  /*9dc0*/  FFMA.FTZ R172, R172, R91, R90 ;  /* 0x0000005bacac7223 */ /* 0x000fe2000001005a */
[----:B------:R-:W-:Y:S01]  /*9dd0*/  PRMT R0, R66, 0x7632, R0 ;  /* 0x0000763242007816 */ /* 0x000fe20000000000 */
[----:B------:R-:W-:Y:S01]  /*9de0*/  FFMA.FTZ R68, R166, R107, R68 ;  /* 0x0000006ba6447223 */ /* 0x000fe20000010044 */
[----:B------:R-:W-:Y:S01]  /*9df0*/  FSEL R86, R77, RZ, P3 ;  /* 0x000000ff4d567208 */ /* 0x000fe20001800000 */
[----:B------:R-:W-:Y:S01]  /*9e00*/  FADD.FTZ R103, R106, -R103 ;  /* 0x800000676a677221 */ /* 0x000fe20000010000 */
[----:B------:R-:W-:Y:S01]  /*9e10*/  ISETP.GE.U32.AND P3, PT, R140, RZ, PT ;  /* 0x000000ff8c00720c */ /* 0x000fe20003f66070 */
[----:B------:R-:W-:Y:S01]  /*9e20*/  FADD.FTZ R171, R171, -R172 ;  /* 0x800000acabab7221 */ /* 0x000fe20000010000 */
[----:B------:R-:W-:Y:S01]  /*9e30*/  FSEL R79, R76, RZ, P6 ;  /* 0x000000ff4c4f7208 */ /* 0x000fe20003000000 */
[----:B------:R-:W-:Y:S01]  /*9e40*/  FMUL.FTZ R68, R68, UR6 ;  /* 0x0000000644447c20 */ /* 0x000fe20008410000 */
[----:B------:R-:W-:Y:S01]  /*9e50*/  SHF.L.U32 R70, R0, 0x10, RZ ;  /* 0x0000001000467819 */ /* 0x000fe200000006ff */
[----:B------:R-:W-:Y:S01]  /*9e60*/  IMAD.U32 R0, R65, 0x10000, RZ ;  /* 0x0001000041007824 */ /* 0x000fe200078e00ff */
[C---:B------:R-:W-:Y:S01]  /*9e70*/  LOP3.LUT P6, RZ, R141.reuse, 0xff0000, RZ, 0xc0, !PT ;  /* 0x00ff00008dff7812 */ /* 0x040fe200078cc0ff */
[----:B------:R-:W-:Y:S01]  /*9e80*/  FFMA.FTZ R168, R168, R91, R90 ;  /* 0x0000005ba8a87223 */ /* 0x000fe2000001005a */
[----:B------:R-:W-:Y:S01]  /*9e90*/  ISETP.GE.U32.AND.EX P3, PT, R141, 0x1000000, PT, P3 ;  /* 0x010000008d00780c */ /* 0x000fe20003f66130 */
[----:B------:R-:W-:Y:S01]  /*9ea0*/  FFMA.FTZ R70, R166, R171, R70 ;  /* 0x000000aba6467223 */ /* 0x000fe20000010046 */
[----:B------:R-:W-:Y:S01]  /*9eb0*/  FSEL R85, R76, RZ, P6 ;  /* 0x000000ff4c557208 */ /* 0x000fe20003000000 */
[----:B------:R-:W-:Y:S01]  /*9ec0*/  FFMA.FTZ R103, R166, R103, R0 ;  /* 0x00000067a6677223 */ /* 0x000fe20000010000 */
[----:B------:R-:W-:Y:S01]  /*9ed0*/  LOP3.LUT P6, RZ, R93, 0xff, RZ, 0xc0, !PT ;  /* 0x000000ff5dff7812 */ /* 0x000fe200078cc0ff */
[----:B------:R-:W-:Y:S01]  /*9ee0*/  FMUL.FTZ R76, R70, UR6 ;  /* 0x00000006464c7c20 */ /* 0x000fe20008410000 */
[----:B------:R-:W-:Y:S01]  /*9ef0*/  FSEL R88, R77, RZ, P3 ;  /* 0x000000ff4d587208 */ /* 0x000fe20001800000 */
[----:B------:R-:W-:Y:S01]  /*9f00*/  FADD.FTZ R105, R105, -R168 ;  /* 0x800000a869697221 */ /* 0x000fe20000010000 */
[----:B------:R-:W-:Y:S01]  /*9f10*/  PRMT R0, R65, 0x7632, R0 ;  /* 0x0000763241007816 */ /* 0x000fe20000000000 */
[-CC-:B------:R-:W-:Y:S01]  /*9f20*/  FFMA.FTZ R69, R104, R91.reuse, R90.reuse ;  /* 0x0000005b68457223 */ /* 0x180fe2000001005a */
[----:B------:R-:W-:Y:S01]  /*9f30*/  LOP3.LUT P3, RZ, R141, 0xff, RZ, 0xc0, !PT ;  /* 0x000000ff8dff7812 */ /* 0x000fe2000786c0ff */
[----:B------:R-:W-:Y:S01]  /*9f40*/  FMUL.FTZ R103, R103, UR6 ;  /* 0x0000000667677c20 */ /* 0x000fe20008410000 */
[----:B------:R-:W-:Y:S01]  /*9f50*/  FSEL R78, R68, RZ, P6 ;  /* 0x000000ff444e7208 */ /* 0x000fe20003000000 */
[----:B------:R-:W-:Y:S01]  /*9f60*/  FADD.FTZ R69, R102, -R69 ;  /* 0x8000004566457221 */ /* 0x000fe20000010000 */
[----:B------:R-:W-:Y:S01]  /*9f70*/  SHF.L.U32 R71, R0, 0x10, RZ ;  /* 0x0000001000477819 */ /* 0x000fe200000006ff */
[----:B------:R-:W-:Y:S01]  /*9f80*/  FFMA.FTZ R91, R101, R91, R90 ;  /* 0x0000005b655b7223 */ /* 0x000fe2000001005a */
[----:B------:R-:W-:-:S02]  /*9f90*/  LOP3.LUT P6, RZ, R93, 0xff00, RZ, 0xc0, !PT ;  /* 0x0000ff005dff7812 */ /* 0x000fc400078cc0ff */
[----:B------:R-:W-:Y:S01]  /*9fa0*/  FSEL R70, R68, RZ, P3 ;  /* 0x000000ff44467208 */ /* 0x000fe20001800000 */
[----:B------:R-:W-:Y:S01]  /*9fb0*/  FFMA.FTZ R105, R166, R105, R71 ;  /* 0x00000069a6697223 */ /* 0x000fe20000010047 */
[----:B------:R-:W-:Y:S01]  /*9fc0*/  LOP3.LUT P3, RZ, R141, 0xff00, RZ, 0xc0, !PT ;  /* 0x0000ff008dff7812 */ /* 0x000fe2000786c0ff */
[----:B------:R-:W-:Y:S01]  /*9fd0*/  FADD.FTZ R91, R100, -R91 ;  /* 0x8000005b645b7221 */ /* 0x000fe20000010000 */
[----:B------:R-:W-:Y:S01]  /*9fe0*/  PRMT R0, R64, 0x7632, R0 ;  /* 0x0000763240007816 */ /* 0x000fe20000000000 */
[----:B------:R-:W-:Y:S01]  /*9ff0*/  FMUL.FTZ R105, R105, UR6 ;  /* 0x0000000669697c20 */ /* 0x000fe20008410000 */
[----:B------:R-:W-:Y:S02]  /*a000*/  FSEL R87, R76, RZ, P6 ;  /* 0x000000ff4c577208 */ /* 0x000fe40003000000 */
[----:B------:R-:W-:Y:S02]  /*a010*/  LOP3.LUT P6, RZ, R92, 0xff0000, RZ, 0xc0, !PT ;  /* 0x00ff00005cff7812 */ /* 0x000fe400078cc0ff */
[----:B------:R-:W-:-:S02]  /*a020*/  FSEL R89, R76, RZ, P3 ;  /* 0x000000ff4c597208 */ /* 0x000fc40001800000 */
[----:B------:R-:W-:Y:S02]  /*a030*/  SHF.L.U32 R71, R0, 0x10, RZ ;  /* 0x0000001000477819 */ /* 0x000fe400000006ff */
[----:B------:R-:W-:Y:S02]  /*a040*/  LOP3.LUT P3, RZ, R140, 0xff0000, RZ, 0xc0, !PT ;  /* 0x00ff00008cff7812 */ /* 0x000fe4000786c0ff */
[C---:B------:R-:W-:Y:S01]  /*a050*/  FSEL R77, R103.reuse, RZ, P6 ;  /* 0x000000ff674d7208 */ /* 0x040fe20003000000 */
[----:B------:R-:W-:Y:S01]  /*a060*/  FFMA.FTZ R71, R166, R69, R71 ;  /* 0x00000045a6477223 */ /* 0x000fe20000010047 */
[----:B------:R-:W-:Y:S01]  /*a070*/  FSEL R103, R103, RZ, P3 ;  /* 0x000000ff67677208 */ /* 0x000fe20001800000 */
[----:B------:R-:W-:Y:S01]  /*a080*/  IMAD.U32 R69, R64, 0x10000, RZ ;  /* 0x0001000040457824 */ /* 0x000fe200078e00ff */
[----:B------:R-:W-:Y:S01]  /*a090*/  LOP3.LUT P6, RZ, R92, 0xff000000, RZ, 0xc0, !PT ;  /* 0xff0000005cff7812 */ /* 0x000fe200078cc0ff */
[----:B------:R-:W-:Y:S01]  /*a0a0*/  FMUL.FTZ R0, R71, UR6 ;  /* 0x0000000647007c20 */ /* 0x000fe20008410000 */
[----:B------:R-:W-:Y:S01]  /*a0b0*/  LOP3.LUT P3, RZ, R140, 0xff000000, RZ, 0xc0, !PT ;  /* 0xff0000008cff7812 */ /* 0x000fe2000786c0ff */
[----:B------:R-:W-:Y:S01]  /*a0c0*/  FFMA.FTZ R69, R166, R91, R69 ;  /* 0x0000005ba6457223 */ /* 0x000fe20000010045 */
[----:B------:R-:W-:-:S02]  /*a0d0*/  FSEL R82, R105, RZ, P6 ;  /* 0x000000ff69527208 */ /* 0x000fc40003000000 */
[----:B------:R-:W-:Y:S01]  /*a0e0*/  FSEL R84, R105, RZ, P3 ;  /* 0x000000ff69547208 */ /* 0x000fe20001800000 */
[----:B------:R-:W-:Y:S01]  /*a0f0*/  FMUL.FTZ R69, R69, UR6 ;  /* 0x0000000645457c20 */ /* 0x000fe20008410000 */
[----:B------:R-:W-:Y:S02]  /*a100*/  LOP3.LUT P6, RZ, R92, 0xff00, RZ, 0xc0, !PT ;  /* 0x0000ff005cff7812 */ /* 0x000fe400078cc0ff */
[----:B------:R-:W-:Y:S02]  /*a110*/  LOP3.LUT P3, RZ, R140, 0xff00, RZ, 0xc0, !PT ;  /* 0x0000ff008cff7812 */ /* 0x000fe4000786c0ff */
[----:B------:R-:W-:Y:S02]  /*a120*/  F2FP.BF16.F32.PACK_AB R71, R88, R85 ;  /* 0x000000555847723e */ /* 0x000fe400000010ff */
[C---:B------:R-:W-:Y:S02]  /*a130*/  FSEL R83, R0.reuse, RZ, P6 ;  /* 0x000000ff00537208 */ /* 0x040fe40003000000 */
[----:B------:R-:W-:-:S02]  /*a140*/  FSEL R85, R0, RZ, P3 ;  /* 0x000000ff00557208 */ /* 0x000fc40001800000 */
[----:B------:R-:W-:Y:S02]  /*a150*/  LOP3.LUT P6, RZ, R92, 0xff, RZ, 0xc0, !PT ;  /* 0x000000ff5cff7812 */ /* 0x000fe400078cc0ff */
[----:B------:R-:W-:Y:S02]  /*a160*/  LOP3.LUT P3, RZ, R140, 0xff, RZ, 0xc0, !PT ;  /* 0x000000ff8cff7812 */ /* 0x000fe4000786c0ff */
        /* <DEDUP_REMOVED lines=10> */
.L_x_401:
[----:B------:R-:W-:Y:S05]  /*a210*/  @!P2 BRA `(.L_x_404) ;  /* 0x00000004003ca947 */ /* 0x000fea0003800000 */
[-CC-:B------:R-:W-:Y:S01]  /*a220*/  FFMA.FTZ R173, R173, R91.reuse, R90.reuse ;  /* 0x0000005badad7223 */ /* 0x180fe2000001005a */
[-CC-:B------:R-:W-:Y:S01]  /*a230*/  FFMA.FTZ R176, R176, R91.reuse, R90.reuse ;  /* 0x0000005bb0b07223 */ /* 0x180fe2000001005a */
[----:B------:R-:W-:Y:S01]  /*a240*/  LOP3.LUT P3, RZ, R93, 0xff0000, RZ, 0xc0, !PT ;  /* 0x00ff00005dff7812 */ /* 0x000fe2000786c0ff */
[----:B------:R-:W-:Y:S01]  /*a250*/  FFMA.FTZ R107, R107, R91, R90 ;  /* 0x0000005b6b6b7223 */ /* 0x000fe2000001005a */
[----:B0-----:R-:W-:Y:S01]  /*a260*/  FADD.FTZ R75, R174, -R173 ;  /* 0x800000adae4b7221 */ /* 0x001fe20000010000 */
[----:B------:R-:W-:Y:S01]  /*a270*/  FADD.FTZ R175, R175, -R176 ;  /* 0x800000b0afaf7221 */ /* 0x000fe20000010000 */
[----:B------:R-:W-:Y:S01]  /*a280*/  LOP3.LUT P6, RZ, R141, 0xff0000, RZ, 0xc0, !PT ;  /* 0x00ff00008dff7812 */ /* 0x000fe200078cc0ff */
[----:B------:R-:W-:Y:S01]  /*a290*/  FADD.FTZ R107, R170, -R107 ;  /* 0x8000006baa6b7221 */ /* 0x000fe20000010000 */
[C---:B------:R-:W-:Y:S01]  /*a2a0*/  FMUL.FTZ R75, R166.reuse, R75 ;  /* 0x0000004ba64b7220 */ /* 0x040fe20000410000 */
[----:B------:R-:W-:Y:S01]  /*a2b0*/  FMUL.FTZ R86, R166, R175 ;  /* 0x000000afa6567220 */ /* 0x000fe20000410000 */
[----:B------:R-:W-:Y:S01]  /*a2c0*/  FFMA.FTZ R172, R172, R91, R90 ;  /* 0x0000005bacac7223 */ /* 0x000fe2000001005a */
[----:B------:R-:W-:Y:S01]  /*a2d0*/  FMUL.FTZ R74, R166, R107 ;  /* 0x0000006ba64a7220 */ /* 0x000fe20000410000 */
[----:B------:R-:W-:Y:S01]  /*a2e0*/  FMUL.FTZ R0, R75, UR6 ;  /* 0x000000064b007c20 */ /* 0x000fe20008410000 */
[----:B------:R-:W-:Y:S01]  /*a2f0*/  FMUL.FTZ R68, R86, UR6 ;  /* 0x0000000656447c20 */ /* 0x000fe20008410000 */
[----:B------:R-:W-:Y:S01]  /*a300*/  FADD.FTZ R71, R171, -R172 ;  /* 0x800000acab477221 */ /* 0x000fe20000010000 */
[-CC-:B------:R-:W-:Y:S01]  /*a310*/  FFMA.FTZ R103, R103, R91.reuse, R90.reuse ;  /* 0x0000005b67677223 */ /* 0x180fe2000001005a */
[--C-:B------:R-:W-:Y:S01]  /*a320*/  FFMA.FTZ R69, R104, R91, R90.reuse ;  /* 0x0000005b68457223 */ /* 0x100fe2000001005a */
[----:B------:R-:W-:Y:S01]  /*a330*/  FSEL R79, R0, RZ, P3 ;  /* 0x000000ff004f7208 */ /* 0x000fe20001800000 */
[----:B------:R-:W-:Y:S01]  /*a340*/  FMUL.FTZ R71, R166, R71 ;  /* 0x00000047a6477220 */ /* 0x000fe20000410000 */
[----:B------:R-:W-:Y:S01]  /*a350*/  ISETP.GE.U32.AND P3, PT, R92, RZ, PT ;  /* 0x000000ff5c00720c */ /* 0x000fe20003f66070 */
[----:B------:R-:W-:Y:S01]  /*a360*/  FADD.FTZ R73, R106, -R103 ;  /* 0x800000676a497221 */ /* 0x000fe20000010000 */
[----:B------:R-:W-:Y:S01]  /*a370*/  FSEL R72, R0, RZ, P6 ;  /* 0x000000ff00487208 */ /* 0x000fe20003000000 */
[----:B------:R-:W-:Y:S01]  /*a380*/  FMUL.FTZ R0, R74, UR6 ;  /* 0x000000064a007c20 */ /* 0x000fe20008410000 */
[----:B------:R-:W-:Y:S01]  /*a390*/  ISETP.GE.U32.AND P6, PT, R140, RZ, PT ;  /* 0x000000ff8c00720c */ /* 0x000fe20003fc6070 */
[----:B------:R-:W-:Y:S01]  /*a3a0*/  FFMA.FTZ R168, R168, R91, R90 ;  /* 0x0000005ba8a87223 */ /* 0x000fe2000001005a */
[----:B------:R-:W-:Y:S01]  /*a3b0*/  ISETP.GE.U32.AND.EX P3, PT, R93, 0x1000000, PT, P3 ;  /* 0x010000005d00780c */ /* 0x000fe20003f66130 */
[----:B------:R-:W-:Y:S01]  /*a3c0*/  FADD.FTZ R87, R102, -R69 ;  /* 0x8000004566577221 */ /* 0x000fe20000010000 */
[----:B------:R-:W-:Y:S01]  /*a3d0*/  ISETP.GE.U32.AND.EX P6, PT, R141, 0x1000000, PT, P6 ;  /* 0x010000008d00780c */ /* 0x000fe20003fc6160 */
        /* <DEDUP_REMOVED lines=8> */
[----:B------:R-:W-:Y:S01]  /*a460*/  FMUL.FTZ R68, R166, R105 ;  /* 0x00000069a6447220 */ /* 0x000fe20000410000 */
[----:B------:R-:W-:Y:S01]  /*a470*/  FSEL R78, R0, RZ, P3 ;  /* 0x000000ff004e7208 */ /* 0x000fe20001800000 */
[----:B------:R-:W-:Y:S01]  /*a480*/  FADD.FTZ R83, R100, -R91 ;  /* 0x8000005b64537221 */ /* 0x000fe20000010000 */
[----:B------:R-:W-:Y:S01]  /*a490*/  LOP3.LUT P3, RZ, R93, 0xff00, RZ, 0xc0, !PT ;  /* 0x0000ff005dff7812 */ /* 0x000fe2000786c0ff */
[----:B------:R-:W-:Y:S01]  /*a4a0*/  FMUL.FTZ R70, R68, UR6 ;  /* 0x0000000644467c20 */ /* 0x000fe20008410000 */
[----:B------:R-:W-:Y:S01]  /*a4b0*/  FSEL R76, R0, RZ, P6 ;  /* 0x000000ff004c7208 */ /* 0x000fe20003000000 */
[----:B------:R-:W-:Y:S01]  /*a4c0*/  FMUL.FTZ R0, R73, UR6 ;  /* 0x0000000649007c20 */ /* 0x000fe20008410000 */
[----:B------:R-:W-:-:S02]  /*a4d0*/  LOP3.LUT P6, RZ, R141, 0xff00, RZ, 0xc0, !PT ;  /* 0x0000ff008dff7812 */ /* 0x000fc400078cc0ff */
[C---:B------:R-:W-:Y:S02]  /*a4e0*/  FSEL R89, R69.reuse, RZ, P3 ;  /* 0x000000ff45597208 */ /* 0x040fe40001800000 */
[----:B------:R-:W-:Y:S02]  /*a4f0*/  LOP3.LUT P3, RZ, R92, 0xff0000, RZ, 0xc0, !PT ;  /* 0x00ff00005cff7812 */ /* 0x000fe4000786c0ff */
[----:B------:R-:W-:Y:S01]  /*a500*/  FSEL R91, R69, RZ, P6 ;  /* 0x000000ff455b7208 */ /* 0x000fe20003000000 */
[----:B------:R-:W-:Y:S01]  /*a510*/  FMUL.FTZ R69, R166, R87 ;  /* 0x00000057a6457220 */ /* 0x000fe20000410000 */
[----:B------:R-:W-:Y:S01]  /*a520*/  LOP3.LUT P6, RZ, R140, 0xff0000, RZ, 0xc0, !PT ;  /* 0x00ff00008cff7812 */ /* 0x000fe200078cc0ff */
[----:B------:R-:W-:Y:S01]  /*a530*/  FMUL.FTZ R166, R166, R83 ;  /* 0x00000053a6a67220 */ /* 0x000fe20000410000 */
[----:B------:R-:W-:Y:S02]  /*a540*/  FSEL R77, R0, RZ, P3 ;  /* 0x000000ff004d7208 */ /* 0x000fe40001800000 */
[----:B------:R-:W-:-:S02]  /*a550*/  LOP3.LUT P3, RZ, R92, 0xff000000, RZ, 0xc0, !PT ;  /* 0xff0000005cff7812 */ /* 0x000fc4000786c0ff */
[----:B------:R-:W-:Y:S01]  /*a560*/  FSEL R82, R0, RZ, P6 ;  /* 0x000000ff00527208 */ /* 0x000fe20003000000 */
[----:B------:R-:W-:Y:S01]  /*a570*/  FMUL.FTZ R0, R69, UR6 ;  /* 0x0000000645007c20 */ /* 0x000fe20008410000 */
[----:B------:R-:W-:Y:S02]  /*a580*/  FSEL R84, R70, RZ, P3 ;  /* 0x000000ff46547208 */ /* 0x000fe40001800000 */
[----:B------:R-:W-:Y:S02]  /*a590*/  LOP3.LUT P3, RZ, R92, 0xff00, RZ, 0xc0, !PT ;  /* 0x0000ff005cff7812 */ /* 0x000fe4000786c0ff */
[----:B------:R-:W-:Y:S02]  /*a5a0*/  LOP3.LUT P6, RZ, R140, 0xff000000, RZ, 0xc0, !PT ;  /* 0xff0000008cff7812 */ /* 0x000fe400078cc0ff */
[----:B------:R-:W-:Y:S02]  /*a5b0*/  FSEL R83, R0, RZ, P3 ;  /* 0x000000ff00537208 */ /* 0x000fe40001800000 */
[----:B------:R-:W-:-:S02]  /*a5c0*/  LOP3.LUT P3, RZ, R140, 0xff00, RZ, 0xc0, !PT ;  /* 0x0000ff008cff7812 */ /* 0x000fc4000786c0ff */
[----:B------:R-:W-:Y:S02]  /*a5d0*/  F2FP.BF16.F32.PACK_AB R74, R71, R74 ;  /* 0x0000004a474a723e */ /* 0x000fe400000010ff */
        /* <DEDUP_REMOVED lines=19> */
.L_x_404:
        /* <DEDUP_REMOVED lines=11> */
[----:B------:R-:W-:Y:S01]  /*a7c0*/  FFMA.FTZ R172, R172, R91, R90 ;  /* 0x0000005bacac7223 */ /* 0x000fe2000001005a */
[----:B------:R-:W-:Y:S01]  /*a7d0*/  FMUL.FTZ R175, R175, UR6 ;  /* 0x00000006afaf7c20 */ /* 0x000fe20008410000 */
[----:B------:R-:W-:Y:S01]  /*a7e0*/  FMUL.FTZ R173, R173, UR6 ;  /* 0x00000006adad7c20 */ /* 0x000fe20008410000 */
[----:B------:R-:W-:Y:S01]  /*a7f0*/  FMUL.FTZ R107, R166, R107 ;  /* 0x0000006ba66b7220 */ /* 0x000fe20000410000 */
[----:B------:R-:W-:Y:S01]  /*a800*/  FADD.FTZ R171, R171, -R172 ;  /* 0x800000acabab7221 */ /* 0x000fe20000010000 */
[--C-:B------:R-:W-:Y:S01]  /*a810*/  FFMA.FTZ R103, R103, R91, R90.reuse ;  /* 0x0000005b67677223 */ /* 0x100fe2000001005a */
[----:B0-----:R-:W-:Y:S01]  /*a820*/  FSEL R68, R175, RZ, P3 ;  /* 0x000000ffaf447208 */ /* 0x001fe20001800000 */
[----:B------:R-:W-:Y:S01]  /*a830*/  FMUL.FTZ R107, R107, UR6 ;  /* 0x000000066b6b7c20 */ /* 0x000fe20008410000 */
[----:B------:R-:W-:Y:S01]  /*a840*/  ISETP.GE.U32.AND P3, PT, R140, RZ, PT ;  /* 0x000000ff8c00720c */ /* 0x000fe20003f66070 */
[----:B------:R-:W-:Y:S01]  /*a850*/  FMUL.FTZ R171, R166, R171 ;  /* 0x000000aba6ab7220 */ /* 0x000fe20000410000 */
[----:B------:R-:W-:Y:S01]  /*a860*/  FSEL R79, R173, RZ, P6 ;  /* 0x000000ffad4f7208 */ /* 0x000fe20003000000 */
[----:B------:R-:W-:Y:S01]  /*a870*/  FADD.FTZ R103, R106, -R103 ;  /* 0x800000676a677221 */ /* 0x000fe20000010000 */
[C---:B------:R-:W-:Y:S01]  /*a880*/  LOP3.LUT P6, RZ, R141.reuse, 0xff0000, RZ, 0xc0, !PT ;  /* 0x00ff00008dff7812 */ /* 0x040fe200078cc0ff */
[----:B------:R-:W-:Y:S01]  /*a890*/  FFMA.FTZ R168, R168, R91, R90 ;  /* 0x0000005ba8a87223 */ /* 0x000fe2000001005a */
        /* <DEDUP_REMOVED lines=50> */
.L_x_400:
[----:B------:R-:W-:Y:S05]  /*abc0*/  @!P0 BRA `(.L_x_405) ;  /* 0x0000000800248947 */ /* 0x000fea0003800000 */
[----:B------:R-:W-:Y:S05]  /*abd0*/  @!P2 BRA `(.L_x_406) ;  /* 0x000000040018a947 */ /* 0x000fea0003800000 */
[----:B------:R-:W-:Y:S01]  /*abe0*/  PRMT R0, R67, 0x7632, R0 ;  /* 0x0000763243007816 */ /* 0x000fe20000000000 */
[-CC-:B------:R-:W-:Y:S01]  /*abf0*/  FFMA.FTZ R107, R107, R91.reuse, R90.reuse ;  /* 0x0000005b6b6b7223 */ /* 0x180fe2000001005a */
[-C--:B------:R-:W-:Y:S01]  /*ac00*/  FFMA.FTZ R173, R173, R91.reuse, R90 ;  /* 0x0000005badad7223 */ /* 0x080fe2000001005a */
[C---:B0-----:R-:W-:Y:S01]  /*ac10*/  PRMT R72, R66.reuse, 0x7632, R72 ;  /* 0x0000763242487816 */ /* 0x041fe20000000048 */
[----:B------:R-:W-:Y:S01]  /*ac20*/  IMAD.U32 R74, R66, 0x10000, RZ ;  /* 0x00010000424a7824 */ /* 0x000fe200078e00ff */
[----:B------:R-:W-:Y:S01]  /*ac30*/  SHF.L.U32 R75, R0, 0x10, RZ ;  /* 0x00000010004b7819 */ /* 0x000fe200000006ff */
[----:B------:R-:W-:Y:S01]  /*ac40*/  FADD.FTZ R107, R170, -R107 ;  /* 0x8000006baa6b7221 */ /* 0x000fe20000010000 */
[----:B------:R-:W-:Y:S01]  /*ac50*/  PRMT R0, R65, 0x7632, R0 ;  /* 0x0000763241007816 */ /* 0x000fe20000000000 */
[-CC-:B------:R-:W-:Y:S01]  /*ac60*/  FFMA.FTZ R73, R104, R91.reuse, R90.reuse ;  /* 0x0000005b68497223 */ /* 0x180fe2000001005a */
[-CC-:B------:R-:W-:Y:S01]  /*ac70*/  FFMA.FTZ R103, R103, R91.reuse, R90.reuse ;  /* 0x0000005b67677223 */ /* 0x180fe2000001005a */
[-CC-:B------:R-:W-:Y:S01]  /*ac80*/  FFMA.FTZ R168, R168, R91.reuse, R90.reuse ;  /* 0x0000005ba8a87223 */ /* 0x180fe2000001005a */
[-CC-:B------:R-:W-:Y:S01]  /*ac90*/  FFMA.FTZ R172, R172, R91.reuse, R90.reuse ;  /* 0x0000005bacac7223 */ /* 0x180fe2000001005a */
[-CC-:B------:R-:W-:Y:S01]  /*aca0*/  FFMA.FTZ R176, R176, R91.reuse, R90.reuse ;  /* 0x0000005bb0b07223 */ /* 0x180fe2000001005a */
[----:B------:R-:W-:Y:S01]  /*acb0*/  FFMA.FTZ R91, R101, R91, R90 ;  /* 0x0000005b655b7223 */ /* 0x000fe2000001005a */
[----:B------:R-:W-:Y:S01]  /*acc0*/  SHF.L.U32 R78, R67, 0x10, RZ ;  /* 0x00000010434e7819 */ /* 0x000fe200000006ff */
[----:B------:R-:W-:Y:S01]  /*acd0*/  FADD.FTZ R173, R174, -R173 ;  /* 0x800000adaead7221 */ /* 0x000fe20000010000 */
[----:B------:R-:W-:Y:S01]  /*ace0*/  SHF.L.U32 R76, R72, 0x10, RZ ;  /* 0x00000010484c7819 */ /* 0x000fe200000006ff */
[----:B------:R-:W-:Y:S01]  /*acf0*/  FFMA.FTZ R107, R166, R107, R74 ;  /* 0x0000006ba66b7223 */ /* 0x000fe2000001004a */
[----:B------:R-:W-:Y:S01]  /*ad00*/  SHF.L.U32 R72, R65, 0x10, RZ ;  /* 0x0000001041487819 */ /* 0x000fe200000006ff */
[----:B------:R-:W-:-:S02]  /*ad10*/  IMAD.U32 R74, R0, 0x10000, RZ ;  /* 0x00010000004a7824 */ /* 0x000fc400078e00ff */
[----:B------:R-:W-:Y:S01]  /*ad20*/  FADD.FTZ R103, R106, -R103 ;  /* 0x800000676a677221 */ /* 0x000fe20000010000 */
[----:B------:R-:W-:Y:S01]  /*ad30*/  FADD.FTZ R175, R175, -R176 ;  /* 0x800000b0afaf7221 */ /* 0x000fe20000010000 */
[----:B------:R-:W-:Y:S01]  /*ad40*/  SHF.L.U32 R0, R64, 0x10, RZ ;  /* 0x0000001040007819 */ /* 0x000fe200000006ff */
[----:B------:R-:W-:Y:S01]  /*ad50*/  FADD.FTZ R91, R100, -R91 ;  /* 0x8000005b645b7221 */ /* 0x000fe20000010000 */
[C---:B------:R-:W-:Y:S01]  /*ad60*/  FFMA.FTZ R173, R166.reuse, R173, R78 ;  /* 0x000000ada6ad7223 */ /* 0x040fe2000001004e */
[----:B------:R-:W-:Y:S01]  /*ad70*/  FADD.FTZ R105, R105, -R168 ;  /* 0x800000a869697221 */ /* 0x000fe20000010000 */
[C---:B------:R-:W-:Y:S01]  /*ad80*/  FFMA.FTZ R88, R166.reuse, R175, R75 ;  /* 0x000000afa6587223 */ /* 0x040fe2000001004b */
[----:B------:R-:W-:Y:S01]  /*ad90*/  FFMA.FTZ R103, R166, R103, R72 ;  /* 0x00000067a6677223 */ /* 0x000fe20000010048 */
[----:B------:R-:W-:Y:S01]  /*ada0*/  ISETP.GE.U32.AND P3, PT, R92, RZ, PT ;  /* 0x000000ff5c00720c */ /* 0x000fe20003f66070 */
[C---:B------:R-:W-:Y:S01]  /*adb0*/  FFMA.FTZ R72, R166.reuse, R91, R0 ;  /* 0x0000005ba6487223 */ /* 0x040fe20000010000 */
        /* <DEDUP_REMOVED lines=8> */
[----:B------:R-:W-:Y:S01]  /*ae40*/  FADD.FTZ R73, R102, -R73 ;  /* 0x8000004966497221 */ /* 0x000fe20000010000 */
[----:B------:R-:W-:Y:S01]  /*ae50*/  PRMT R0, R64, 0x7632, R0 ;  /* 0x0000763240007816 */ /* 0x000fe20000000000 */
[----:B------:R-:W-:Y:S01]  /*ae60*/  FMUL.FTZ R76, R86, UR6 ;  /* 0x00000006564c7c20 */ /* 0x000fe20008410000 */
[----:B------:R-:W-:Y:S01]  /*ae70*/  FSEL R90, R74, RZ, P3 ;  /* 0x000000ff4a5a7208 */ /* 0x000fe20001800000 */
[----:B------:R-:W-:Y:S01]  /*ae80*/  FMUL.FTZ R74, R107, UR6 ;  /* 0x000000066b4a7c20 */ /* 0x000fe20008410000 */
[----:B------:R-:W-:-:S02]  /*ae90*/  LOP3.LUT P3, RZ, R93, 0xff, RZ, 0xc0, !PT ;  /* 0x000000ff5dff7812 */ /* 0x000fc4000786c0ff */
[----:B------:R-:W-:Y:S02]  /*aea0*/  LOP3.LUT P6, RZ, R93, 0xff00, RZ, 0xc0, !PT ;  /* 0x0000ff005dff7812 */ /* 0x000fe400078cc0ff */
        /* <DEDUP_REMOVED lines=25> */
.L_x_406:
[----:B------:R-:W-:Y:S01]  /*b040*/  PRMT R0, R67, 0x7632, R0 ;  /* 0x0000763243007816 */ /* 0x000fe20000000000 */
[-CC-:B------:R-:W-:Y:S01]  /*b050*/  FFMA.FTZ R176, R176, R91.reuse, R90.reuse ;  /* 0x0000005bb0b07223 */ /* 0x180fe2000001005a */
[-CC-:B------:R-:W-:Y:S01]  /*b060*/  FFMA.FTZ R173, R173, R91.reuse, R90.reuse ;  /* 0x0000005badad7223 */ /* 0x180fe2000001005a */
[----:B0-----:R-:W-:Y:S01]  /*b070*/  SHF.L.U32 R76, R67, 0x10, RZ ;  /* 0x00000010434c7819 */ /* 0x001fe200000006ff */
[-C--:B------:R-:W-:Y:S01]  /*b080*/  FFMA.FTZ R172, R172, R91.reuse, R90 ;  /* 0x0000005bacac7223 */ /* 0x080fe2000001005a */
[----:B------:R-:W-:Y:S02]  /*b090*/  IMAD.U32 R79, R0, 0x10000, RZ ;  /* 0x00010000004f7824 */ /* 0x000fe400078e00ff */
[----:B------:R-:W-:Y:S01]  /*b0a0*/  FADD.FTZ R175, R175, -R176 ;  /* 0x800000b0afaf7221 */ /* 0x000fe20000010000 */
[----:B------:R-:W-:Y:S01]  /*b0b0*/  PRMT R0, R66, 0x7632, R0 ;  /* 0x0000763242007816 */ /* 0x000fe20000000000 */
[----:B------:R-:W-:Y:S01]  /*b0c0*/  FADD.FTZ R173, R174, -R173 ;  /* 0x800000adaead7221 */ /* 0x000fe20000010000 */
[----:B------:R-:W-:Y:S01]  /*b0d0*/  FFMA.FTZ R107, R107, R91, R90 ;  /* 0x0000005b6b6b7223 */ /* 0x000fe2000001005a */
[C---:B------:R-:W-:Y:S01]  /*b0e0*/  FFMA.FTZ R175, R166.reuse, R175, R79 ;  /* 0x000000afa6af7223 */ /* 0x040fe2000001004f */
[----:B------:R-:W-:Y:S01]  /*b0f0*/  FADD.FTZ R171, R171, -R172 ;  /* 0x800000acabab7221 */ /* 0x000fe20000010000 */
[----:B------:R-:W-:Y:S01]  /*b100*/  FFMA.FTZ R173, R166, R173, R76 ;  /* 0x000000ada6ad7223 */ /* 0x000fe2000001004c */
[----:B------:R-:W-:Y:S01]  /*b110*/  SHF.L.U32 R79, R66, 0x10, RZ ;  /* 0x00000010424f7819 */ /* 0x000fe200000006ff */
[----:B------:R-:W-:-:S02]  /*b120*/  IMAD.U32 R82, R0, 0x10000, RZ ;  /* 0x0001000000527824 */ /* 0x000fc400078e00ff */
[----:B------:R-:W-:Y:S01]  /*b130*/  FADD.FTZ R107, R170, -R107 ;  /* 0x8000006baa6b7221 */ /* 0x000fe20000010000 */
        /* <DEDUP_REMOVED lines=8> */
[----:B------:R-:W-:Y:S01]  /*b1c0*/  SHF.L.U32 R78, R65, 0x10, RZ ;  /* 0x00000010414e7819 */ /* 0x000fe200000006ff */
[----:B------:R-:W-:Y:S01]  /*b1d0*/  FFMA.FTZ R79, R166, R107, R79 ;  /* 0x0000006ba64f7223 */ /* 0x000fe2000001004f */
[----:B------:R-:W-:Y:S01]  /*b1e0*/  SHF.L.U32 R82, R76, 0x10, RZ ;  /* 0x000000104c527819 */ /* 0x000fe200000006ff */
[-C--:B------:R-:W-:Y:S01]  /*b1f0*/  FFMA.FTZ R77, R104, R91.reuse, R90 ;  /* 0x0000005b684d7223 */ /* 0x080fe2000001005a */
[C---:B------:R-:W-:Y:S01]  /*b200*/  ISETP.GE.U32.AND.EX P3, PT, R93.reuse, 0x1000000, PT, P3 ;  /* 0x010000005d00780c */ /* 0x040fe20003f66130 */
[----:B------:R-:W-:Y:S01]  /*b210*/  FADD.FTZ R103, R106, -R103 ;  /* 0x800000676a677221 */ /* 0x000fe20000010000 */
[----:B------:R-:W-:Y:S01]  /*b220*/  LOP3.LUT P6, RZ, R93, 0xff0000, RZ, 0xc0, !PT ;  /* 0x00ff00005dff7812 */ /* 0x000fe200078cc0ff */
[----:B------:R-:W-:Y:S01]  /*b230*/  FADD.FTZ R105, R105, -R168 ;  /* 0x800000a869697221 */ /* 0x000fe20000010000 */
        /* <DEDUP_REMOVED lines=34> */
.L_x_405:
[----:B------:R-:W-:Y:S05]  /*b460*/  @!P2 BRA `(.L_x_407) ;  /* 0x0000000000e8a947 */ /* 0x000fea0003800000 */
[-CC-:B------:R-:W-:Y:S01]  /*b470*/  FFMA.FTZ R176, R176, R91.reuse, R90.reuse ;  /* 0x0000005bb0b07223 */ /* 0x180fe2000001005a */
[-CC-:B------:R-:W-:Y:S01]  /*b480*/  FFMA.FTZ R173, R173, R91.reuse, R90.reuse ;  /* 0x0000005badad7223 */ /* 0x180fe2000001005a */
[-CC-:B------:R-:W-:Y:S01]  /*b490*/  FFMA.FTZ R107, R107, R91.reuse, R90.reuse ;  /* 0x0000005b6b6b7223 */ /* 0x180fe2000001005a */
[----:B------:R-:W-:Y:S01]  /*b4a0*/  FFMA.FTZ R172, R172, R91, R90 ;  /* 0x0000005bacac7223 */ /* 0x000fe2000001005a */
[----:B------:R-:W-:Y:S01]  /*b4b0*/  FADD.FTZ R175, R175, -R176 ;  /* 0x800000b0afaf7221 */ /* 0x000fe20000010000 */
[----:B------:R-:W-:Y:S01]  /*b4c0*/  FADD.FTZ R173, R174, -R173 ;  /* 0x800000adaead7221 */ /* 0x000fe20000010000 */
[----:B------:R-:W-:Y:S01]  /*b4d0*/  ISETP.GE.U32.AND P3, PT, R92, RZ, PT ;  /* 0x000000ff5c00720c */ /* 0x000fe20003f66070 */
[----:B------:R-:W-:Y:S01]  /*b4e0*/  FADD.FTZ R107, R170, -R107 ;  /* 0x8000006baa6b7221 */ /* 0x000fe20000010000 */
[C---:B0-----:R-:W-:Y:S01]  /*b4f0*/  FMUL.FTZ R76, R166.reuse, R175 ;  /* 0x000000afa64c7220 */ /* 0x041fe20000410000 */
[----:B------:R-:W-:Y:S01]  /*b500*/  FMUL.FTZ R75, R166, R173 ;  /* 0x000000ada64b7220 */ /* 0x000fe20000410000 */
[-C--:B------:R-:W-:Y:S01]  /*b510*/  FFMA.FTZ R103, R103, R91.reuse, R90 ;  /* 0x0000005b67677223 */ /* 0x080fe2000001005a */
[----:B------:R-:W-:Y:S01]  /*b520*/  FADD.FTZ R171, R171, -R172 ;  /* 0x800000acabab7221 */ /* 0x000fe20000010000 */
[----:B------:R-:W-:Y:S01]  /*b530*/  FMUL.FTZ R0, R76, UR6 ;  /* 0x000000064c007c20 */ /* 0x000fe20008410000 */
[--C-:B------:R-:W-:Y:S01]  /*b540*/  FFMA.FTZ R168, R168, R91, R90.reuse ;  /* 0x0000005ba8a87223 */ /* 0x100fe2000001005a */
[----:B------:R-:W-:Y:S01]  /*b550*/  ISETP.GE.U32.AND.EX P3, PT, R93, 0x1000000, PT, P3 ;  /* 0x010000005d00780c */ /* 0x000fe20003f66130 */
[----:B------:R-:W-:Y:S01]  /*b560*/  FMUL.FTZ R107, R166, R107 ;  /* 0x0000006ba66b7220 */ /* 0x000fe20000410000 */
[----:B------:R-:W-:Y:S01]  /*b570*/  FMUL.FTZ R72, R75, UR6 ;  /* 0x000000064b487c20 */ /* 0x000fe20008410000 */
[----:B------:R-:W-:Y:S01]  /*b580*/  LOP3.LUT P6, RZ, R93, 0xff0000, RZ, 0xc0, !PT ;  /* 0x00ff00005dff7812 */ /* 0x000fe200078cc0ff */
[----:B------:R-:W-:Y:S01]  /*b590*/  FADD.FTZ R103, R106, -R103 ;  /* 0x800000676a677221 */ /* 0x000fe20000010000 */
[----:B------:R-:W-:Y:S01]  /*b5a0*/  FMUL.FTZ R86, R166, R171 ;  /* 0x000000aba6567220 */ /* 0x000fe20000410000 */
[-C--:B------:R-:W-:Y:S01]  /*b5b0*/  FFMA.FTZ R73, R104, R91.reuse, R90 ;  /* 0x0000005b68497223 */ /* 0x080fe2000001005a */
[----:B------:R-:W-:Y:S01]  /*b5c0*/  FADD.FTZ R105, R105, -R168 ;  /* 0x800000a869697221 */ /* 0x000fe20000010000 */
[----:B------:R-:W-:Y:S01]  /*b5d0*/  FSEL R88, R0, RZ, P3 ;  /* 0x000000ff00587208 */ /* 0x000fe20001800000 */
[----:B------:R-:W-:Y:S01]  /*b5e0*/  FFMA.FTZ R91, R101, R91, R90 ;  /* 0x0000005b655b7223 */ /* 0x000fe2000001005a */
[----:B------:R-:W-:Y:S01]  /*b5f0*/  FMUL.FTZ R0, R107, UR6 ;  /* 0x000000066b007c20 */ /* 0x000fe20008410000 */
[C---:B------:R-:W-:Y:S01]  /*b600*/  LOP3.LUT P3, RZ, R93.reuse, 0xff, RZ, 0xc0, !PT ;  /* 0x000000ff5dff7812 */ /* 0x040fe2000786c0ff */
[----:B------:R-:W-:Y:S01]  /*b610*/  FMUL.FTZ R103, R166, R103 ;  /* 0x00000067a6677220 */ /* 0x000fe20000410000 */
[----:B------:R-:W-:Y:S01]  /*b620*/  FSEL R79, R72, RZ, P6 ;  /* 0x000000ff484f7208 */ /* 0x000fe20003000000 */
[----:B------:R-:W-:Y:S01]  /*b630*/  FMUL.FTZ R72, R86, UR6 ;  /* 0x0000000656487c20 */ /* 0x000fe20008410000 */
[----:B------:R-:W-:Y:S01]  /*b640*/  LOP3.LUT P6, RZ, R93, 0xff00, RZ, 0xc0, !PT ;  /* 0x0000ff005dff7812 */ /* 0x000fe200078cc0ff */
[----:B------:R-:W-:Y:S01]  /*b650*/  FMUL.FTZ R78, R166, R105 ;  /* 0x00000069a64e7220 */ /* 0x000fe20000410000 */
[----:B------:R-:W-:Y:S01]  /*b660*/  FADD.FTZ R73, R102, -R73 ;  /* 0x8000004966497221 */ /* 0x000fe20000010000 */
[----:B------:R-:W-:Y:S01]  /*b670*/  FADD.FTZ R91, R100, -R91 ;  /* 0x8000005b645b7221 */ /* 0x000fe20000010000 */
[----:B------:R-:W-:Y:S01]  /*b680*/  FSEL R84, R0, RZ, P3 ;  /* 0x000000ff00547208 */ /* 0x000fe20001800000 */
[----:B------:R-:W-:Y:S01]  /*b690*/  FMUL.FTZ R0, R103, UR6 ;  /* 0x0000000667007c20 */ /* 0x000fe20008410000 */
[----:B------:R-:W-:Y:S01]  /*b6a0*/  LOP3.LUT P3, RZ, R92, 0xff0000, RZ, 0xc0, !PT ;  /* 0x00ff00005cff7812 */ /* 0x000fe2000786c0ff */
[----:B------:R-:W-:Y:S01]  /*b6b0*/  FMUL.FTZ R74, R78, UR6 ;  /* 0x000000064e4a7c20 */ /* 0x000fe20008410000 */
[----:B------:R-:W-:Y:S01]  /*b6c0*/  FSEL R87, R72, RZ, P6 ;  /* 0x000000ff48577208 */ /* 0x000fe20003000000 */
[----:B------:R-:W-:Y:S01]  /*b6d0*/  FMUL.FTZ R77, R166, R73 ;  /* 0x00000049a64d7220 */ /* 0x000fe20000410000 */
[----:B------:R-:W-:Y:S01]  /*b6e0*/  LOP3.LUT P6, RZ, R92, 0xff000000, RZ, 0xc0, !PT ;  /* 0xff0000005cff7812 */ /* 0x000fe200078cc0ff */
[----:B------:R-:W-:Y:S01]  /*b6f0*/  FMUL.FTZ R72, R166, R91 ;  /* 0x0000005ba6487220 */ /* 0x000fe20000410000 */
[----:B------:R-:W-:-:S02]  /*b700*/  FSEL R82, R0, RZ, P3 ;  /* 0x000000ff00527208 */ /* 0x000fc40001800000 */
[----:B------:R-:W-:Y:S01]  /*b710*/  F2FP.BF16.F32.PACK_AB R75, R76, R75 ;  /* 0x0000004b4c4b723e */ /* 0x000fe200000010ff */
        /* <DEDUP_REMOVED lines=15> */
.L_x_407:
        /* <DEDUP_REMOVED lines=17> */
[----:B------:R-:W-:Y:S01]  /*b920*/  FMUL.FTZ R171, R166, R171 ;  /* 0x000000aba6ab7220 */ /* 0x000fe20000410000 */
[----:B------:R-:W-:Y:S01]  /*b930*/  LOP3.LUT P6, RZ, R93, 0xff0000, RZ, 0xc0, !PT ;  /* 0x00ff00005dff7812 */ /* 0x000fe200078cc0ff */
[-C--:B0-----:R-:W-:Y:S01]  /*b940*/  FFMA.FTZ R77, R104, R91.reuse, R90 ;  /* 0x0000005b684d7223 */ /* 0x081fe2000001005a */
[----:B------:R-:W-:Y:S01]  /*b950*/  FADD.FTZ R103, R106, -R103 ;  /* 0x800000676a677221 */ /* 0x000fe20000010000 */
[----:B------:R-:W-:Y:S01]  /*b960*/  FADD.FTZ R105, R105, -R168 ;  /* 0x800000a869697221 */ /* 0x000fe20000010000 */
[----:B------:R-:W-:Y:S01]  /*b970*/  FFMA.FTZ R91, R101, R91, R90 ;  /* 0x0000005b655b7223 */ /* 0x000fe2000001005a */
[----:B------:R-:W-:Y:S01]  /*b980*/  FSEL R82, R175, RZ, P3 ;  /* 0x000000ffaf527208 */ /* 0x000fe20001800000 */
[----:B------:R-:W-:Y:S01]  /*b990*/  FMUL.FTZ R107, R107, UR6 ;  /* 0x000000066b6b7c20 */ /* 0x000fe20008410000 */
[----:B------:R-:W-:Y:S01]  /*b9a0*/  FMUL.FTZ R171, R171, UR6 ;  /* 0x00000006abab7c20 */ /* 0x000fe20008410000 */
[----:B------:R-:W-:Y:S01]  /*b9b0*/  FSEL R79, R173, RZ, P6 ;  /* 0x000000ffad4f7208 */ /* 0x000fe20003000000 */
[C---:B------:R-:W-:Y:S01]  /*b9c0*/  FMUL.FTZ R103, R166.reuse, R103 ;  /* 0x00000067a6677220 */ /* 0x040fe20000410000 */
[----:B------:R-:W-:Y:S01]  /*b9d0*/  FMUL.FTZ R105, R166, R105 ;  /* 0x00000069a6697220 */ /* 0x000fe20000410000 */
        /* <DEDUP_REMOVED lines=8> */
[C---:B------:R-:W-:Y:S01]  /*ba60*/  FMUL.FTZ R77, R166.reuse, R77 ;  /* 0x0000004da64d7220 */ /* 0x040fe20000410000 */
[----:B------:R-:W-:Y:S01]  /*ba70*/  FMUL.FTZ R91, R166, R91 ;  /* 0x0000005ba65b7220 */ /* 0x000fe20000410000 */
[----:B------:R-:W-:-:S02]  /*ba80*/  LOP3.LUT P3, RZ, R92, 0xff0000, RZ, 0xc0, !PT ;  /* 0x00ff00005cff7812 */ /* 0x000fc4000786c0ff */
[C---:B------:R-:W-:Y:S01]  /*ba90*/  LOP3.LUT P6, RZ, R92.reuse, 0xff000000, RZ, 0xc0, !PT ;  /* 0xff0000005cff7812 */ /* 0x040fe200078cc0ff */
        /* <DEDUP_REMOVED lines=11> */
[----:B------:R-:W-:-:S07]  /*bb50*/  F2FP.BF16.F32.PACK_AB R76, R83, R76 ;  /* 0x0000004c534c723e */ /* 0x000fce00000010ff */
.L_x_403:
[----:B------:R-:W0:Y:S01]  /*bb60*/  @P2 LDC.64 R82, c[0x0][0x478] ;  /* 0x00011e00ff522b82 */ /* 0x000e220000000a00 */
[----:B------:R-:W-:Y:S01]  /*bb70*/  IMAD.WIDE.U32 R80, R122, 0x10, R80 ;  /* 0x000000107a507825 */ /* 0x000fe200078e0050 */
[----:B------:R-:W-:-:S06]  /*bb80*/  UPLOP3.LUT UP1, UPT, UPT, UPT, UP1, 0x40, 0x4 ;  /* 0x000000000004789c */ /* 0x000fcc0003f2e810 */
[----:B------:R-:W1:Y:S01]  /*bb90*/  @P1 LDC.64 R84, c[0x0][0x470] ;  /* 0x00011c00ff541b82 */ /* 0x000e620000000a00 */
[----:B0-----:R-:W-:-:S05]  /*bba0*/  @P2 IMAD.WIDE.U32 R82, R122, 0x10, R82 ;  /* 0x000000107a522825 */ /* 0x001fca00078e0052 */
[----:B------:R0:W-:Y:S01]  /*bbb0*/  @P2 STG.E.128 desc[UR10][R82.64], R72 ;  /* 0x0000004852002986 */ /* 0x0001e2000c101d0a */
[----:B-1----:R-:W-:-:S03]  /*bbc0*/  @P1 IMAD.WIDE.U32 R84, R122, 0x10, R84 ;  /* 0x000000107a541825 */ /* 0x002fc600078e0054 */
[----:B------:R0:W-:Y:S04]  /*bbd0*/  STG.E.128 desc[UR10][R80.64], R76 ;  /* 0x0000004c50007986 */ /* 0x0001e8000c101d0a */
[----:B------:R0:W-:Y:S01]  /*bbe0*/  @P1 STG.E.128 desc[UR10][R84.64], R68 ;  /* 0x0000004454001986 */ /* 0x0001e2000c101d0a */
[----:B------:R-:W-:Y:S05]  /*bbf0*/  @!P5 BRA `(.L_x_408) ;  /* 0xffffff4c0030d947 */ /* 0x000fea000383ffff */
[----:B------:R-:W-:Y:S01]  /*bc00*/  IMAD.MOV.U32 R66, RZ, RZ, R32 ;  /* 0x000000ffff427224 */ /* 0x000fe200078e0020 */
[----:B------:R-:W-:Y:S01]  /*bc10*/  MOV R67, R33 ;  /* 0x0000002100437202 */ /* 0x000fe20000000f00 */
[----:B------:R-:W-:Y:S01]  /*bc20*/  IMAD.MOV.U32 R33, RZ, RZ, R35 ;  /* 0x000000ffff217224 */ /* 0x000fe200078e0023 */
[----:B------:R-:W-:Y:S01]  /*bc30*/  MOV R32, R34 ;  /* 0x0000002200207202 */ /* 0x000fe20000000f00 */
        /* <DEDUP_REMOVED lines=35> */
[----:B------:R-:W-:Y:S01]  /*be70*/  MOV R74, R20 ;  /* 0x00000014004a7202 */ /* 0x000fe20000000f00 */
[----:B------:R-:W-:Y:S01]  /*be80*/  IMAD.MOV.U32 R20, RZ, RZ, R50 ;  /* 0x000000ffff147224 */ /* 0x000fe200078e0032 */
[----:B------:R-:W-:Y:S02]  /*be90*/  MOV R44, R22 ;  /* 0x00000016002c7202 */ /* 0x000fe40000000f00 */
[----:B------:R-:W-:Y:S01]  /*bea0*/  MOV R45, R23 ;  /* 0x00000017002d7202 */ /* 0x000fe20000000f00 */
[----:B------:R-:W-:Y:S01]  /*beb0*/  IMAD.MOV.U32 R23, RZ, RZ, R109 ;  /* 0x000000ffff177224 */ /* 0x000fe200078e006d */
        /* <DEDUP_REMOVED lines=20> */
.L_x_373:
[----:B------:R-:W1:Y:S08]  /*c000*/  LDC R15, c[0x0][0x388] ;  /* 0x0000e200ff0f7b82 */ /* 0x000e700000000800 */
[----:B------:R-:W2:Y:S08]  /*c010*/  LDC.64 R2, c[0x0][0x440] ;  /* 0x00011000ff027b82 */ /* 0x000eb00000000a00 */
[----:B------:R-:W3:Y:S01]  /*c020*/  LDC.64 R12, c[0x0][0x448] ;  /* 0x00011200ff0c7b82 */ /* 0x000ee20000000a00 */
[----:B-1----:R-:W-:-:S05]  /*c030*/  IMAD R15, R15, UR12, RZ ;  /* 0x0000000c0f0f7c24 */ /* 0x002fca000f8e02ff */
[----:B------:R-:W-:-:S05]  /*c040*/  LEA.HI R15, R15, R114, RZ, 0x1d ;  /* 0x000000720f0f7211 */ /* 0x000fca00078fe8ff */
[----:B--2---:R-:W-:-:S05]  /*c050*/  IMAD.WIDE.U32 R2, R15, 0x20, R2 ;  /* 0x000000200f027825 */ /* 0x004fca00078e0002 */
[----:B0-----:R-:W-:Y:S01]  /*c060*/  STG.E.128 desc[UR10][R2.64], R56 ;  /* 0x0000003802007986 */ /* 0x001fe2000c101d0a */
[----:B---3--:R-:W-:-:S03]  /*c070*/  IMAD.WIDE.U32 R12, R15, 0x20, R12 ;  /* 0x000000200f0c7825 */ /* 0x008fc600078e000c */
        /* <DEDUP_REMOVED lines=16> */
.L_x_409:
        /* <DEDUP_REMOVED lines=16> */
.L_x_4807:


//--------------------- .text._ZN10layer_norm31ln_parallel_residual_bwd_kernelINS_13Kernel_traitsI6__halfS2_S2_S2_fjLj8192ELj1ELj1ELj8ELj16ENS_18Kernel_traits_baseILj8192ES2_S2_S2_S2_fjLj256EEEEELb0ELb0ELb0EEEvNS_9BwdParamsE --------------------------
	.section	.text._ZN10layer_norm31ln_parallel_residual_bwd_kernelINS_13Kernel_traitsI6__halfS2_S2_S2_fjLj8192ELj1ELj1ELj8ELj16ENS_18Kernel_traits_baseILj8192ES2_S2_S2_S2_fjLj256EEEEELb0ELb0ELb0EEEvNS_9BwdParamsE,"ax",@progbits
	.align	128
        .global         _ZN10layer_norm31ln_parallel_residual_bwd_kernelINS_13Kernel_traitsI6__halfS2_S2_S2_fjLj8192ELj1ELj1ELj8ELj16ENS_18Kernel_traits_baseILj8192ES2_S2_S2_S2_fjLj256EEEEELb0ELb0ELb0EEEvNS_9BwdParamsE
        .type           _ZN10layer_norm31ln_parallel_residual_bwd_kernelINS_13Kernel_traitsI6__halfS2_S2_S2_fjLj8192ELj1ELj1ELj8ELj16ENS_18Kernel_traits_baseILj8192ES2_S2_S2_S2_fjLj256EEEEELb0ELb0ELb0EEEvNS_9BwdParamsE,@function
        .size           _ZN10layer_norm31ln_parallel_residual_bwd_kernelINS_13Kernel_traitsI6__halfS2_S2_S2_fjLj8192ELj1ELj1ELj8ELj16ENS_18Kernel_traits_baseILj8192ES2_S2_S2_S2_fjLj256EEEEELb0ELb0ELb0EEEvNS_9BwdParamsE,(.L_x_4808 - _ZN10layer_norm31ln_parallel_residual_bwd_kernelINS_13Kernel_traitsI6__halfS2_S2_S2_fjLj8192ELj1ELj1ELj8ELj16ENS_18Kernel_traits_baseILj8192ES2_S2_S2_S2_fjLj256EEEEELb0ELb0ELb0EEEvNS_9BwdParamsE)
        .other          _ZN10layer_norm31ln_parallel_residual_bwd_kernelINS_13Kernel_traitsI6__halfS2_S2_S2_fjLj8192ELj1ELj1ELj8ELj16ENS_18Kernel_traits_baseILj8192ES2_S2_S2_S2_fjLj256EEEEELb0ELb0ELb0EEEvNS_9BwdParamsE,@"STO_CUDA_ENTRY STV_DEFAULT"
_ZN10layer_norm31ln_parallel_residual_bwd_kernelINS_13Kernel_traitsI6__halfS2_S2_S2_fjLj8192ELj1ELj1ELj8ELj16ENS_18Kernel_traits_baseILj8192ES2_S2_S2_S2_fjLj256EEEEELb0ELb0ELb0EEEvNS_9BwdParamsE:
.text._ZN10layer_norm31ln_parallel_residual_bwd_kernelINS_13Kernel_traitsI6__halfS2_S2_S2_fjLj8192ELj1ELj1ELj8ELj16ENS_18Kernel_traits_baseILj8192ES2_S2_S2_S2_fjLj256EEEEELb0ELb0ELb0EEEvNS_9BwdParamsE:
[----:B------:R-:W0:Y:S01]  /*0000*/  LDC R1, c[0x0][0x37c] ;  /* 0x0000df00ff017b82 */ /* 0x000e220000000800 */
[----:B------:R-:W1:Y:S01]  /*0010*/  S2R R156, SR_TID.X ;  /* 0x00000000009c7919 */ /* 0x000e620000002100 */
[----:B------:R-:W2:Y:S06]  /*0020*/  LDCU UR10, c[0x0][0x388] ;  /* 0x00007100ff0a77ac */ /* 0x000eac0008000800 */
[----:B------:R-:W3:Y:S01]  /*0030*/  LDC.64 R2, c[0x0][0x3d0] ;  /* 0x0000f400ff027b82 */ /* 0x000ee20000000a00 */
[----:B0-----:R-:W-:Y:S01]  /*0040*/  IADD3 R1, PT, PT, R1, -0x40, RZ ;  /* 0xffffffc001017810 */ /* 0x001fe20007ffe0ff */
[----:B------:R-:W0:Y:S06]  /*0050*/  LDCU.64 UR16, c[0x0][0x358] ;  /* 0x00006b00ff1077ac */ /* 0x000e2c0008000a00 */
[----:B------:R-:W4:Y:S08]  /*0060*/  LDC.64 R4, c[0x0][0x3d8] ;  /* 0x0000f600ff047b82 */ /* 0x000f300000000a00 */
[----:B------:R-:W0:Y:S01]  /*0070*/  LDC.64 R6, c[0x0][0x3d0] ;  /* 0x0000f400ff067b82 */ /* 0x000e220000000a00 */
[----:B--2---:R-:W-:-:S04]  /*0080*/  USHF.R.S32.HI UR4, URZ, 0x1f, UR10 ;  /* 0x0000001fff047899 */ /* 0x004fc8000801140a */
[----:B------:R-:W-:-:S03]  /*0090*/  ULEA.HI UR4, UR4, UR10, URZ, 0x3 ;  /* 0x0000000a04047291 */ /* 0x000fc6000f8f18ff */
[----:B------:R-:W2:Y:S03]  /*00a0*/  LDC.64 R8, c[0x0][0x3d8] ;  /* 0x0000f600ff087b82 */ /* 0x000ea60000000a00 */
[----:B------:R-:W-:Y:S02]  /*00b0*/  MOV R0, UR4 ;  /* 0x0000000400007c02 */ /* 0x000fe40008000f00 */
[----:B-1----:R-:W-:-:S03]  /*00c0*/  LOP3.LUT R229, R156, 0xff, RZ, 0x3c, !PT ;  /* 0x000000ff9ce57812 */ /* 0x002fc600078e3cff */
[----:B------:R-:W1:Y:S01]  /*00d0*/  LDC.64 R14, c[0x0][0x3d0] ;  /* 0x0000f400ff0e7b82 */ /* 0x000e620000000a00 */
[----:B------:R-:W-:-:S07]  /*00e0*/  MOV R23, R156 ;  /* 0x0000009c00177202 */ /* 0x000fce0000000f00 */
[----:B------:R-:W1:Y:S01]  /*00f0*/  LDC.64 R16, c[0x0][0x3d8] ;  /* 0x0000f600ff107b82 */ /* 0x000e620000000a00 */
[----:B------:R-:W-:-:S07]  /*0100*/  LEA.HI.SX32 R229, R0, R229, 0x1d ;  /* 0x000000e500e57211 */ /* 0x000fce00078feaff */
[----:B------:R-:W1:Y:S01]  /*0110*/  LDC.64 R18, c[0x0][0x3d0] ;  /* 0x0000f400ff127b82 */ /* 0x000e620000000a00 */
[----:B------:R-:W-:-:S07]  /*0120*/  ISETP.GE.U32.AND P4, PT, R229, 0x100, PT ;  /* 0x00000100e500780c */ /* 0x000fce0003f86070 */
[----:B------:R-:W1:Y:S01]  /*0130*/  LDC.64 R20, c[0x0][0x3d8] ;  /* 0x0000f600ff147b82 */ /* 0x000e620000000a00 */
[C---:B------:R-:W-:Y:S01]  /*0140*/  ISETP.GE.U32.AND P1, PT, R229.reuse, 0x200, PT ;  /* 0x00000200e500780c */ /* 0x040fe20003f26070 */
[----:B------:R0:W-:Y:S01]  /*0150*/  STL [R1+0x30], RZ ;  /* 0x000030ff01007387 */ /* 0x0001e20000100800 */
[C---:B------:R-:W-:Y:S01]  /*0160*/  ISETP.GE.U32.AND P2, PT, R229.reuse, 0x300, PT ;  /* 0x00000300e500780c */ /* 0x040fe20003f46070 */
[----:B------:R-:W1:Y:S01]  /*0170*/  LDCU UR4, c[0x0][0x384] ;  /* 0x00007080ff0477ac */ /* 0x000e620008000800 */
[----:B------:R-:W-:Y:S01]  /*0180*/  ISETP.GE.U32.AND P3, PT, R229, 0x400, PT ;  /* 0x00000400e500780c */ /* 0x000fe20003f66070 */
[----:B---3--:R-:W-:-:S04]  /*0190*/  @P4 IMAD.WIDE.U32 R2, R23, 0x10, R2 ;  /* 0x0000001017024825 */ /* 0x008fc800078e0002 */
[C---:B----4-:R-:W-:Y:S01]  /*01a0*/  @P4 IMAD.WIDE.U32 R4, R23.reuse, 0x10, R4 ;  /* 0x0000001017044825 */ /* 0x050fe200078e0004 */
[----:B------:R-:W-:Y:S01]  /*01b0*/  @P4 LOP3.LUT R23, R23, 0x100, RZ, 0xfc, !PT ;  /* 0x0000010017174812 */ /* 0x000fe200078efcff */
[----:B0-----:R0:W5:Y:S04]  /*01c0*/  @P4 LDG.E.128 R40, desc[UR16][R2.64] ;  /* 0x0000001002284981 */ /* 0x001168000c1e1d00 */
[C---:B------:R-:W-:Y:S01]  /*01d0*/  @P1 IMAD.WIDE.U32 R10, R23.reuse, 0x10, R6 ;  /* 0x00000010170a1825 */ /* 0x040fe200078e0006 */
[----:B------:R0:W5:Y:S03]  /*01e0*/  @P4 LDG.E.128 R44, desc[UR16][R4.64] ;  /* 0x00000010042c4981 */ /* 0x000166000c1e1d00 */
[C---:B--2---:R-:W-:Y:S01]  /*01f0*/  @P1 IMAD.WIDE.U32 R12, R23.reuse, 0x10, R8 ;  /* 0x00000010170c1825 */ /* 0x044fe200078e0008 */
[----:B------:R-:W-:Y:S01]  /*0200*/  @P1 IADD3 R23, PT, PT, R23, 0x100, RZ ;  /* 0x0000010017171810 */ /* 0x000fe20007ffe0ff */
[----:B------:R0:W5:Y:S04]  /*0210*/  @P1 LDG.E.128 R48, desc[UR16][R10.64] ;  /* 0x000000100a301981 */ /* 0x000168000c1e1d00 */
[C---:B-1----:R-:W-:Y:S01]  /*0220*/  @P2 IMAD.WIDE.U32 R14, R23.reuse, 0x10, R14 ;  /* 0x00000010170e2825 */ /* 0x042fe200078e000e */
[----:B------:R0:W5:Y:S03]  /*0230*/  @P1 LDG.E.128 R52, desc[UR16][R12.64] ;  /* 0x000000100c341981 */ /* 0x000166000c1e1d00 */
[C---:B------:R-:W-:Y:S01]  /*0240*/  @P2 IMAD.WIDE.U32 R16, R23.reuse, 0x10, R16 ;  /* 0x0000001017102825 */ /* 0x040fe200078e0010 */
[----:B------:R-:W-:Y:S01]  /*0250*/  @P2 IADD3 R23, PT, PT, R23, 0x100, RZ ;  /* 0x0000010017172810 */ /* 0x000fe20007ffe0ff */
[----:B------:R0:W5:Y:S04]  /*0260*/  @P2 LDG.E.128 R56, desc[UR16][R14.64] ;  /* 0x000000100e382981 */ /* 0x000168000c1e1d00 */
[C---:B------:R-:W-:Y:S01]  /*0270*/  @P3 IMAD.WIDE.U32 R6, R23.reuse, 0x10, R18 ;  /* 0x0000001017063825 */ /* 0x040fe200078e0012 */
[----:B------:R0:W5:Y:S03]  /*0280*/  @P2 LDG.E.128 R60, desc[UR16][R16.64] ;  /* 0x00000010103c2981 */ /* 0x000166000c1e1d00 */
[----:B------:R-:W-:Y:S01]  /*0290*/  @P3 IMAD.WIDE.U32 R8, R23, 0x10, R20 ;  /* 0x0000001017083825 */ /* 0x000fe200078e0014 */
[----:B------:R0:W5:Y:S04]  /*02a0*/  @P3 LDG.E.128 R64, desc[UR16][R6.64] ;  /* 0x0000001006403981 */ /* 0x000168000c1e1d00 */
[----:B------:R0:W5:Y:S01]  /*02b0*/  @P3 LDG.E.128 R68, desc[UR16][R8.64] ;  /* 0x0000001008443981 */ /* 0x000162000c1e1d00 */
[----:B------:R-:W1:Y:S03]  /*02c0*/  S2UR UR11, SR_CTAID.X ;  /* 0x00000000000b79c3 */ /* 0x000e660000002500 */
[----:B------:R0:W-:Y:S04]  /*02d0*/  STL [R1+0x34], RZ ;  /* 0x000034ff01007387 */ /* 0x0001e80000100800 */
        /* <DEDUP_REMOVED lines=10> */
[----:B------:R0:W-:Y:S04]  /*0380*/  STL [R1], RZ ;  /* 0x000000ff01007387 */ /* 0x0001e80000100800 */
[----:B------:R0:W-:Y:S04]  /*0390*/  STL [R1+0x4], RZ ;  /* 0x000004ff01007387 */ /* 0x0001e80000100800 */
[----:B------:R0:W-:Y:S04]  /*03a0*/  STL [R1+0x8], RZ ;  /* 0x000008ff01007387 */ /* 0x0001e80000100800 */
[----:B------:R0:W-:Y:S01]  /*03b0*/  STL [R1+0xc], RZ ;  /* 0x00000cff01007387 */ /* 0x0001e20000100800 */
        /* <DEDUP_REMOVED lines=57> */
[----:B0-----:R-:W-:Y:S06]  /*0750*/  BRA.U UP0, `(.L_x_410) ;  /* 0x0000008100c87547 */ /* 0x001fec000b800000 */
[----:B------:R0:W-:Y:S01]  /*0760*/  STL [R1+0x30], RZ ;  /* 0x000030ff01007387 */ /* 0x0001e20000100800 */
[----:B------:R-:W1:Y:S01]  /*0770*/  LDCU.U8 UR8, c[0x0][0x410] ;  /* 0x00008200ff0877ac */ /* 0x000e620008000000 */
[----:B------:R-:W-:Y:S02]  /*0780*/  CS2R R248, SRZ ;  /* 0x0000000000f87805 */ /* 0x000fe4000001ff00 */
[----:B------:R-:W-:Y:S01]  /*0790*/  CS2R R250, SRZ ;  /* 0x0000000000fa7805 */ /* 0x000fe2000001ff00 */
[----:B------:R0:W-:Y:S01]  /*07a0*/  STL [R1+0x34], RZ ;  /* 0x000034ff01007387 */ /* 0x0001e20000100800 */
[----:B------:R-:W-:Y:S02]  /*07b0*/  CS2R R244, SRZ ;  /* 0x0000000000f47805 */ /* 0x000fe4000001ff00 */
[----:B------:R-:W-:Y:S02]  /*07c0*/  CS2R R246, SRZ ;  /* 0x0000000000f67805 */ /* 0x000fe4000001ff00 */
[----:B------:R-:W-:Y:S01]  /*07d0*/  CS2R R240, SRZ ;  /* 0x0000000000f07805 */ /* 0x000fe2000001ff00 */
[----:B------:R0:W-:Y:S01]  /*07e0*/  STL [R1+0x38], RZ ;  /* 0x000038ff01007387 */ /* 0x0001e20000100800 */
[----:B------:R-:W-:-:S02]  /*07f0*/  CS2R R242, SRZ ;  /* 0x0000000000f27805 */ /* 0x000fc4000001ff00 */
        /* <DEDUP_REMOVED lines=38> */
[----:B------:R0:W-:Y:S01]  /*0a60*/  STL [R1], RZ ;  /* 0x000000ff01007387 */ /* 0x0001e20000100800 */
        /* <DEDUP_REMOVED lines=24> */
[----:B------:R-:W-:Y:S01]  /*0bf0*/  UPLOP3.LUT UP1, UPT, UPT, UPT, UPT, 0x40, 0x4 ;  /* 0x000000000004789c */ /* 0x000fe20003f2e870 */
[----:B------:R-:W2:Y:S01]  /*0c00*/  LDCU UR10, c[0x0][0x388] ;  /* 0x00007100ff0a77ac */ /* 0x000ea20008000800 */
[----:B------:R-:W3:Y:S01]  /*0c10*/  LDCU.U8 UR25, c[0x0][0x410] ;  /* 0x00008200ff1977ac */ /* 0x000ee20008000000 */
[----:B------:R-:W4:Y:S01]  /*0c20*/  LDCU UR22, c[0x0][0x400] ;  /* 0x00008000ff1677ac */ /* 0x000f220008000800 */
[----:B------:R-:W0:Y:S01]  /*0c30*/  LDCU.64 UR4, c[0x0][0x470] ;  /* 0x00008e00ff0477ac */ /* 0x000e220008000a00 */
[----:B------:R-:W0:Y:S01]  /*0c40*/  LDCU.64 UR18, c[0x0][0x438] ;  /* 0x00008700ff1277ac */ /* 0x000e220008000a00 */
[----:B------:R-:W0:Y:S01]  /*0c50*/  LDCU.64 UR6, c[0x0][0x478] ;  /* 0x00008f00ff0677ac */ /* 0x000e220008000a00 */
[----:B------:R-:W0:Y:S01]  /*0c60*/  LDCU.128 UR12, c[0x0][0x3c0] ;  /* 0x00007800ff0c77ac */ /* 0x000e220008000c00 */
[----:B------:R-:W0:Y:S01]  /*0c70*/  LDCU.64 UR20, c[0x0][0x380] ;  /* 0x00007000ff1477ac */ /* 0x000e220008000a00 */
[----:B-1----:R-:W-:-:S11]  /*0c80*/  UISETP.NE.AND UP2, UPT, UR8, URZ, UPT ;  /* 0x000000ff0800728c */ /* 0x002fd6000bf45270 */
.L_x_461:
[----:B0-----:R-:W-:-:S06]  /*0c90*/  UIMAD.WIDE UR8, UR11, 0x4, UR12 ;  /* 0x000000040b0878a5 */ /* 0x001fcc000f8e020c */
[----:B-123--:R-:W-:Y:S02]  /*0ca0*/  MOV R148, UR8 ;  /* 0x0000000800947c02 */ /* 0x00efe40008000f00 */
[----:B------:R-:W-:Y:S01]  /*0cb0*/  MOV R149, UR9 ;  /* 0x0000000900957c02 */ /* 0x000fe20008000f00 */
[----:B------:R-:W-:-:S04]  /*0cc0*/  UIMAD.WIDE UR8, UR11, 0x4, UR14 ;  /* 0x000000040b0878a5 */ /* 0x000fc8000f8e020e */
[----:B------:R0:W3:Y:S02]  /*0cd0*/  LDG.E R9, desc[UR16][R148.64] ;  /* 0x0000001094097981 */ /* 0x0000e4000c1e1900 */
[----:B0-----:R-:W-:Y:S02]  /*0ce0*/  MOV R148, UR8 ;  /* 0x0000000800947c02 */ /* 0x001fe40008000f00 */
[----:B------:R-:W-:-:S05]  /*0cf0*/  MOV R149, UR9 ;  /* 0x0000000900957c02 */ /* 0x000fca0008000f00 */
[----:B------:R-:W4:Y:S01]  /*0d00*/  LDG.E R148, desc[UR16][R148.64] ;  /* 0x0000001094947981 */ /* 0x000f22000c1e1900 */
        /* <DEDUP_REMOVED lines=10> */
[----:B------:R-:W-:Y:S02]  /*0db0*/  R2UR UR24, R9 ;  /* 0x00000000091872ca */ /* 0x000fe400000e0000 */
[----:B------:R-:W-:-:S04]  /*0dc0*/  MOV R9, UR9 ;  /* 0x0000000900097c02 */ /* 0x000fc80008000f00 */
[----:B------:R-:W-:-:S04]  /*0dd0*/  LEA.HI.SX32 R9, R9, R156, 0x1d ;  /* 0x0000009c09097211 */ /* 0x000fc800078feaff */
[----:B------:R-:W-:Y:S02]  /*0de0*/  MOV R228, R9 ;  /* 0x0000000900e47202 */ /* 0x000fe40000000f00 */
[----:B----4-:R-:W-:Y:S01]  /*0df0*/  R2UR UR23, R148 ;  /* 0x00000000941772ca */ /* 0x010fe200000e0000 */
[----:B-----5:R-:W-:-:S14]  /*0e00*/  @!P4 BRA `(.L_x_412) ;  /* 0x00000008005cc947 */ /* 0x020fdc0003800000 */
[----:B------:R-:W0:Y:S01]  /*0e10*/  LDC.64 R152, c[0x0][0x3a8] ;  /* 0x0000ea00ff987b82 */ /* 0x000e220000000a00 */
[----:B------:R-:W2:Y:S04]  /*0e20*/  LDL.LU R173, [R1+0x30] ;  /* 0x0000300001ad7983 */ /* 0x000ea80000300800 */
[----:B------:R-:W3:Y:S03]  /*0e30*/  LDL.LU R188, [R1+0x34] ;  /* 0x0000340001bc7983 */ /* 0x000ee60000300800 */
[----:B------:R-:W1:Y:S01]  /*0e40*/  LDC.64 R148, c[0x0][0x430] ;  /* 0x00010c00ff947b82 */ /* 0x000e620000000a00 */
[----:B------:R-:W4:Y:S07]  /*0e50*/  LDL.LU R189, [R1+0x38] ;  /* 0x0000380001bd7983 */ /* 0x000f2e0000300800 */
[----:B------:R-:W1:Y:S01]  /*0e60*/  LDC.64 R156, c[0x0][0x428] ;  /* 0x00010a00ff9c7b82 */ /* 0x000e620000000a00 */
[----:B------:R-:W-:Y:S01]  /*0e70*/  ISETP.NE.U32.AND P0, PT, RZ, UR18, PT ;  /* 0x00000012ff007c0c */ /* 0x000fe2000bf05070 */
[----:B-----5:R-:W-:Y:S01]  /*0e80*/  HADD2.F32 R8, -RZ, R44.H0_H0 ;  /* 0x2000002cff087230 */ /* 0x020fe20000004100 */
[----:B------:R-:W4:Y:S01]  /*0e90*/  LDL.LU R252, [R1+0x3c] ;  /* 0x00003c0001fc7983 */ /* 0x000f220000300800 */
[----:B0-----:R-:W-:-:S04]  /*0ea0*/  IMAD.WIDE.U32 R152, R9, 0x10, R152 ;  /* 0x0000001009987825 */ /* 0x001fc800078e0098 */
[C---:B-1----:R-:W-:Y:S02]  /*0eb0*/  IMAD.WIDE.U32 R148, R9.reuse, 0x10, R148 ;  /* 0x0000001009947825 */ /* 0x042fe400078e0094 */
[----:B------:R-:W2:Y:S02]  /*0ec0*/  LDG.E.128 R152, desc[UR16][R152.64] ;  /* 0x0000001098987981 */ /* 0x000ea4000c1e1d00 */
[C---:B------:R-:W-:Y:S02]  /*0ed0*/  IMAD.WIDE.U32 R156, R9.reuse, 0x10, R156 ;  /* 0x00000010099c7825 */ /* 0x040fe400078e009c */
[----:B------:R-:W3:Y:S01]  /*0ee0*/  LDG.E.128 R148, desc[UR16][R148.64] ;  /* 0x0000001094947981 */ /* 0x000ee2000c1e1d00 */
[----:B------:R-:W-:Y:S01]  /*0ef0*/  ISETP.NE.AND.EX P0, PT, RZ, UR19, PT, P0 ;  /* 0x00000013ff007c0c */ /* 0x000fe2000bf05300 */
[----:B------:R-:W-:Y:S02]  /*0f00*/  HADD2.F32 R165, -RZ, R40.H0_H0 ;  /* 0x20000028ffa57230 */ /* 0x000fe40000004100 */
[----:B------:R-:W4:Y:S04]  /*0f10*/  LDL.LU R231, [R1+0x20] ;  /* 0x0000200001e77983 */ /* 0x000f280000300800 */
[----:B------:R-:W4:Y:S04]  /*0f20*/  LDG.E.128 R156, desc[UR16][R156.64] ;  /* 0x000000109c9c7981 */ /* 0x000f28000c1e1d00 */
[----:B------:R-:W4:Y:S02]  /*0f30*/  LDL.LU R230, [R1+0x24] ;  /* 0x0000240001e67983 */ /* 0x000f240000300800 */
[----:B------:R-:W0:Y:S02]  /*0f40*/  @P0 LDC.64 R10, c[0x0][0x438] ;  /* 0x00010e00ff0a0b82 */ /* 0x000e240000000a00 */
[----:B0-----:R-:W-:-:S05]  /*0f50*/  @P0 IMAD.WIDE.U32 R10, R9, 0x10, R10 ;  /* 0x00000010090a0825 */ /* 0x001fca00078e000a */
[----:B------:R0:W5:Y:S02]  /*0f60*/  @P0 LDG.E.128 R128, desc[UR16][R10.64] ;  /* 0x000000100a800981 */ /* 0x000164000c1e1d00 */
[----:B0-----:R-:W-:Y:S02]  /*0f70*/  HADD2.F32 R11, -RZ, R44.H1_H1 ;  /* 0x3000002cff0b7230 */ /* 0x001fe40000004100 */
[----:B--2---:R-:W-:-:S05]  /*0f80*/  HADD2.F32 R0, -RZ, R152.H0_H0 ;  /* 0x20000098ff007230 */ /* 0x004fca0000004100 */
[----:B------:R-:W-:Y:S01]  /*0f90*/  FADD.FTZ R0, R0, -UR24 ;  /* 0x8000001800007e21 */ /* 0x000fe20008010000 */
[----:B------:R-:W-:Y:S02]  /*0fa0*/  HADD2.F32 R152, -RZ, R152.H1_H1 ;  /* 0x30000098ff987230 */ /* 0x000fe40000004100 */
[--C-:B---3--:R-:W-:Y:S02]  /*0fb0*/  HADD2.F32 R13, -RZ, R148.reuse.H0_H0 ;  /* 0x20000094ff0d7230 */ /* 0x108fe40000004100 */
[----:B------:R-:W-:Y:S01]  /*0fc0*/  FMUL.FTZ R0, R0, UR23 ;  /* 0x0000001700007c20 */ /* 0x000fe20008410000 */
[----:B------:R-:W-:Y:S02]  /*0fd0*/  HADD2.F32 R148, -RZ, R148.H1_H1 ;  /* 0x30000094ff947230 */ /* 0x000fe40000004100 */
[-C--:B------:R-:W-:Y:S01]  /*0fe0*/  FMUL.FTZ R8, R8, R13.reuse ;  /* 0x0000000d08087220 */ /* 0x080fe20000410000 */
[----:B------:R-:W-:Y:S01]  /*0ff0*/  FADD.FTZ R96, R96, R13 ;  /* 0x0000000d60607221 */ /* 0x000fe20000010000 */
[----:B------:R-:W-:Y:S01]  /*1000*/  FFMA.FTZ R196, R0, R13, R196 ;  /* 0x0000000d00c47223 */ /* 0x000fe200000100c4 */
[----:B------:R-:W-:Y:S01]  /*1010*/  FADD.FTZ R13, R152, -UR24 ;  /* 0x80000018980d7e21 */ /* 0x000fe20008010000 */
[----:B----4-:R-:W-:-:S02]  /*1020*/  HADD2.F32 R163, -RZ, R156.H0_H0 ;  /* 0x2000009cffa37230 */ /* 0x010fc40000004100 */
[-C--:B------:R-:W-:Y:S01]  /*1030*/  FMUL.FTZ R12, R11, R148.reuse ;  /* 0x000000940b0c7220 */ /* 0x080fe20000410000 */
[----:B------:R-:W-:Y:S01]  /*1040*/  FMUL.FTZ R13, R13, UR23 ;  /* 0x000000170d0d7c20 */ /* 0x000fe20008410000 */
[----:B------:R-:W-:Y:S02]  /*1050*/  HADD2.F32 R156, -RZ, R156.H1_H1 ;  /* 0x3000009cff9c7230 */ /* 0x000fe40000004100 */
[----:B------:R-:W-:Y:S02]  /*1060*/  HADD2.F32 R11, -RZ, R40.H1_H1 ;  /* 0x30000028ff0b7230 */ /* 0x000fe40000004100 */
[-C--:B------:R-:W-:Y:S01]  /*1070*/  FFMA.FTZ R8, R165, R163.reuse, R8 ;  /* 0x000000a3a5087223 */ /* 0x080fe20000010008 */
[----:B------:R-:W-:Y:S02]  /*1080*/  HADD2.F32 R10, -RZ, R153.H0_H0 ;  /* 0x20000099ff0a7230 */ /* 0x000fe40000004100 */
[----:B------:R-:W-:Y:S01]  /*1090*/  FADD.FTZ R232, R232, R163 ;  /* 0x000000a3e8e87221 */ /* 0x000fe20000010000 */
[----:B------:R-:W-:Y:S01]  /*10a0*/  FFMA.FTZ R173, R0, R163, R173 ;  /* 0x000000a300ad7223 */ /* 0x000fe200000100ad */
[----:B------:R-:W-:Y:S01]  /*10b0*/  FADD.FTZ R97, R97, R148 ;  /* 0x0000009461617221 */ /* 0x000fe20000010000 */
[----:B------:R-:W-:Y:S01]  /*10c0*/  FFMA.FTZ R197, R13, R148, R197 ;  /* 0x000000940dc57223 */ /* 0x000fe200000100c5 */
[----:B------:R-:W-:-:S02]  /*10d0*/  HADD2.F32 R148, -RZ, R45.H0_H0 ;  /* 0x2000002dff947230 */ /* 0x000fc40000004100 */
[----:B------:R-:W-:Y:S02]  /*10e0*/  HADD2.F32 R163, -RZ, R149.H0_H0 ;  /* 0x20000095ffa37230 */ /* 0x000fe40000004100 */
[-C--:B------:R-:W-:Y:S01]  /*10f0*/  FFMA.FTZ R12, R11, R156.reuse, R12 ;  /* 0x0000009c0b0c7223 */ /* 0x080fe2000001000c */
[----:B------:R-:W-:Y:S02]  /*1100*/  FADD.FTZ R11, R10, -UR24 ;  /* 0x800000180a0b7e21 */ /* 0x000fe40008010000 */
[----:B------:R-:W-:Y:S01]  /*1110*/  FMUL.FTZ R165, R148, R163 ;  /* 0x000000a394a57220 */ /* 0x000fe20000410000 */
[----:B------:R-:W-:Y:S02]  /*1120*/  HADD2.F32 R148, -RZ, R157.H0_H0 ;  /* 0x2000009dff947230 */ /* 0x000fe40000004100 */
[----:B------:R-:W-:Y:S01]  /*1130*/  FMUL.FTZ R11, R11, UR23 ;  /* 0x000000170b0b7c20 */ /* 0x000fe20008410000 */
[----:B------:R-:W-:Y:S01]  /*1140*/  FFMA.FTZ R188, R13, R156, R188 ;  /* 0x0000009c0dbc7223 */ /* 0x000fe200000100bc */
[----:B------:R-:W-:-:S02]  /*1150*/  HADD2.F32 R153, -RZ, R153.H1_H1 ;  /* 0x30000099ff997230 */ /* 0x000fc40000004100 */
[-C--:B------:R-:W-:Y:S01]  /*1160*/  FFMA.FTZ R189, R11, R148.reuse, R189 ;  /* 0x000000940bbd7223 */ /* 0x080fe200000100bd */
[----:B------:R0:W-:Y:S01]  /*1170*/  STL [R1+0x30], R173 ;  /* 0x000030ad01007387 */ /* 0x0001e20000100800 */
[----:B------:R-:W-:Y:S02]  /*1180*/  HADD2.F32 R10, -RZ, R41.H0_H0 ;  /* 0x20000029ff0a7230 */ /* 0x000fe40000004100 */
[----:B------:R-:W-:Y:S01]  /*1190*/  FADD.FTZ R233, R233, R156 ;  /* 0x0000009ce9e97221 */ /* 0x000fe20000010000 */
[----:B------:R-:W-:Y:S01]  /*11a0*/  FADD.FTZ R153, R153, -UR24 ;  /* 0x8000001899997e21 */ /* 0x000fe20008010000 */
[----:B------:R1:W-:Y:S04]  /*11b0*/  STL [R1+0x34], R188 ;  /* 0x000034bc01007387 */ /* 0x0003e80000100800 */
[----:B------:R2:W-:Y:S01]  /*11c0*/  STL [R1+0x38], R189 ;  /* 0x000038bd01007387 */ /* 0x0005e20000100800 */
[----:B------:R-:W-:-:S03]  /*11d0*/  FFMA.FTZ R10, R10, R148, R165 ;  /* 0x000000940a0a7223 */ /* 0x000fc600000100a5 */
[----:B------:R-:W3:Y:S01]  /*11e0*/  LDL.LU R156, [R1+0x28] ;  /* 0x00002800019c7983 */ /* 0x000ee20000300800 */
[----:B------:R-:W-:-:S03]  /*11f0*/  FMUL.FTZ R165, R153, UR23 ;  /* 0x0000001799a57c20 */ /* 0x000fc60008410000 */
[----:B------:R-:W4:Y:S01]  /*1200*/  LDL.LU R153, [R1+0x2c] ;  /* 0x00002c0001997983 */ /* 0x000f220000300800 */
[----:B------:R-:W-:Y:S01]  /*1210*/  FADD.FTZ R234, R234, R148 ;  /* 0x00000094eaea7221 */ /* 0x000fe20000010000 */
[----:B------:R-:W-:Y:S02]  /*1220*/  HADD2.F32 R148, -RZ, R149.H1_H1 ;  /* 0x30000095ff947230 */ /* 0x000fe40000004100 */
[----:B------:R-:W-:Y:S02]  /*1230*/  HADD2.F32 R149, -RZ, R45.H1_H1 ;  /* 0x3000002dff957230 */ /* 0x000fe40000004100 */
[----:B------:R-:W-:Y:S01]  /*1240*/  FADD.FTZ R98, R98, R163 ;  /* 0x000000a362627221 */ /* 0x000fe20000010000 */
[----:B------:R-:W-:Y:S01]  /*1250*/  FFMA.FTZ R198, R11, R163, R198 ;  /* 0x000000a30bc67223 */ /* 0x000fe200000100c6 */
[----:B------:R-:W-:Y:S02]  /*1260*/  HADD2.F32 R163, -RZ, R154.H0_H0 ;  /* 0x2000009affa37230 */ /* 0x000fe40000004100 */
[----:B------:R-:W-:-:S02]  /*1270*/  HADD2.F32 R152, -RZ, R157.H1_H1 ;  /* 0x3000009dff987230 */ /* 0x000fc40000004100 */
[-C--:B------:R-:W-:Y:S01]  /*1280*/  FMUL.FTZ R149, R149, R148.reuse ;  /* 0x0000009495957220 */ /* 0x080fe20000410000 */
[----:B------:R-:W-:Y:S02]  /*1290*/  HADD2.F32 R164, -RZ, R41.H1_H1 ;  /* 0x30000029ffa47230 */ /* 0x000fe40000004100 */
[----:B------:R-:W-:Y:S01]  /*12a0*/  FADD.FTZ R163, R163, -UR24 ;  /* 0x80000018a3a37e21 */ /* 0x000fe20008010000 */
[----:B------:R-:W-:Y:S01]  /*12b0*/  FADD.FTZ R99, R99, R148 ;  /* 0x0000009463637221 */ /* 0x000fe20000010000 */
[----:B------:R-:W-:Y:S01]  /*12c0*/  FFMA.FTZ R199, R165, R148, R199 ;  /* 0x00000094a5c77223 */ /* 0x000fe200000100c7 */
[----:B------:R-:W-:Y:S02]  /*12d0*/  HADD2.F32 R148, -RZ, R150.H0_H0 ;  /* 0x20000096ff947230 */ /* 0x000fe40000004100 */
[----:B------:R-:W-:Y:S01]  /*12e0*/  FFMA.FTZ R164, R164, R152, R149 ;  /* 0x00000098a4a47223 */ /* 0x000fe20000010095 */
[----:B------:R-:W-:Y:S02]  /*12f0*/  HADD2.F32 R149, -RZ, R46.H0_H0 ;  /* 0x2000002eff957230 */ /* 0x000fe40000004100 */
[----:B------:R-:W-:Y:S01]  /*1300*/  FMUL.FTZ R163, R163, UR23 ;  /* 0x00000017a3a37c20 */ /* 0x000fe20008410000 */
[----:B------:R-:W-:-:S02]  /*1310*/  HADD2.F32 R150, -RZ, R150.H1_H1 ;  /* 0x30000096ff967230 */ /* 0x000fc40000004100 */
[----:B------:R-:W-:Y:S02]  /*1320*/  HADD2.F32 R171, -RZ, R46.H1_H1 ;  /* 0x3000002effab7230 */ /* 0x000fe40000004100 */
[----:B------:R-:W-:Y:S01]  /*1330*/  FMUL.FTZ R162, R149, R148 ;  /* 0x0000009495a27220 */ /* 0x000fe20000410000 */
[----:B------:R-:W-:Y:S02]  /*1340*/  HADD2.F32 R154, -RZ, R154.H1_H1 ;  /* 0x3000009aff9a7230 */ /* 0x000fe40000004100 */
[----:B------:R-:W-:Y:S01]  /*1350*/  FADD.FTZ R235, R235, R152 ;  /* 0x00000098ebeb7221 */ /* 0x000fe20000010000 */
[----:B------:R-:W-:Y:S01]  /*1360*/  FFMA.FTZ R252, R165, R152, R252 ;  /* 0x00000098a5fc7223 */ /* 0x000fe200000100fc */
[----:B------:R-:W-:Y:S02]  /*1370*/  HADD2.F32 R149, -RZ, R158.H0_H0 ;  /* 0x2000009eff957230 */ /* 0x000fe40000004100 */
[----:B------:R-:W-:Y:S01]  /*1380*/  FADD.FTZ R100, R100, R148 ;  /* 0x0000009464647221 */ /* 0x000fe20000010000 */
[----:B------:R-:W-:Y:S01]  /*1390*/  FFMA.FTZ R76, R163, R148, R76 ;  /* 0x00000094a34c7223 */ /* 0x000fe2000001004c */
[----:B------:R-:W-:-:S02]  /*13a0*/  HADD2.F32 R152, -RZ, R42.H0_H0 ;  /* 0x2000002aff987230 */ /* 0x000fc40000004100 */
[----:B------:R-:W-:Y:S01]  /*13b0*/  FMUL.FTZ R171, R171, R150 ;  /* 0x00000096abab7220 */ /* 0x000fe20000410000 */
[----:B------:R-:W-:Y:S02]  /*13c0*/  HADD2.F32 R158, -RZ, R158.H1_H1 ;  /* 0x3000009eff9e7230 */ /* 0x000fe40000004100 */
[----:B------:R-:W-:Y:S02]  /*13d0*/  HADD2.F32 R148, -RZ, R42.H1_H1 ;  /* 0x3000002aff947230 */ /* 0x000fe40000004100 */
[----:B------:R-:W-:Y:S01]  /*13e0*/  FADD.FTZ R154, R154, -UR24 ;  /* 0x800000189a9a7e21 */ /* 0x000fe20008010000 */
[----:B0-----:R-:W-:Y:S02]  /*13f0*/  HADD2.F32 R173, -RZ, R155.H0_H0 ;  /* 0x2000009bffad7230 */ /* 0x001fe40000004100 */
[-C--:B------:R-:W-:Y:S01]  /*1400*/  FFMA.FTZ R162, R152, R149.reuse, R162 ;  /* 0x0000009598a27223 */ /* 0x080fe200000100a2 */
[----:B------:R-:W-:Y:S01]  /*1410*/  FADD.FTZ R224, R224, R149 ;  /* 0x00000095e0e07221 */ /* 0x000fe20000010000 */
[----:B------:R-:W-:Y:S01]  /*1420*/  FFMA.FTZ R231, R163, R149, R231 ;  /* 0x00000095a3e77223 */ /* 0x000fe200000100e7 */
[----:B------:R-:W-:Y:S01]  /*1430*/  FFMA.FTZ R171, R148, R158, R171 ;  /* 0x0000009e94ab7223 */ /* 0x000fe200000100ab */
[----:B------:R-:W-:-:S02]  /*1440*/  HADD2.F32 R149, -RZ, R47.H0_H0 ;  /* 0x2000002fff957230 */ /* 0x000fc40000004100 */
[----:B------:R-:W-:Y:S01]  /*1450*/  FMUL.FTZ R170, R154, UR23 ;  /* 0x000000179aaa7c20 */ /* 0x000fe20008410000 */
[----:B------:R-:W-:Y:S02]  /*1460*/  HADD2.F32 R148, -RZ, R151.H0_H0 ;  /* 0x20000097ff947230 */ /* 0x000fe40000004100 */
[----:B------:R-:W-:Y:S01]  /*1470*/  FADD.FTZ R173, R173, -UR24 ;  /* 0x80000018adad7e21 */ /* 0x000fe20008010000 */
[----:B-1----:R-:W-:Y:S02]  /*1480*/  HADD2.F32 R188, -RZ, R155.H1_H1 ;  /* 0x3000009bffbc7230 */ /* 0x002fe40000004100 */
[----:B------:R-:W-:Y:S01]  /*1490*/  FADD.FTZ R101, R101, R150 ;  /* 0x0000009665657221 */ /* 0x000fe20000010000 */
[----:B------:R-:W-:Y:S01]  /*14a0*/  FFMA.FTZ R77, R170, R150, R77 ;  /* 0x00000096aa4d7223 */ /* 0x000fe2000001004d */
[----:B------:R-:W-:Y:S01]  /*14b0*/  FMUL.FTZ R172, R149, R148 ;  /* 0x0000009495ac7220 */ /* 0x000fe20000410000 */
[----:B------:R-:W-:Y:S02]  /*14c0*/  HADD2.F32 R150, -RZ, R43.H0_H0 ;  /* 0x2000002bff967230 */ /* 0x000fe40000004100 */
[----:B------:R-:W-:Y:S01]  /*14d0*/  FMUL.FTZ R173, R173, UR23 ;  /* 0x00000017adad7c20 */ /* 0x000fe20008410000 */
[----:B------:R-:W-:-:S02]  /*14e0*/  HADD2.F32 R149, -RZ, R159.H0_H0 ;  /* 0x2000009fff957230 */ /* 0x000fc40000004100 */
[----:B------:R-:W-:Y:S01]  /*14f0*/  FADD.FTZ R188, R188, -UR24 ;  /* 0x80000018bcbc7e21 */ /* 0x000fe20008010000 */
[----:B------:R-:W-:Y:S02]  /*1500*/  HADD2.F32 R159, -RZ, R159.H1_H1 ;  /* 0x3000009fff9f7230 */ /* 0x000fe40000004100 */
[----:B------:R-:W-:Y:S01]  /*1510*/  FFMA.FTZ R172, R150, R149, R172 ;  /* 0x0000009596ac7223 */ /* 0x000fe200000100ac */
[----:B------:R-:W-:Y:S01]  /*1520*/  FADD.FTZ R226, R226, R149 ;  /* 0x00000095e2e27221 */ /* 0x000fe20000010000 */
[----:B------:R-:W-:Y:S01]  /*1530*/  FMUL.FTZ R188, R188, UR23 ;  /* 0x00000017bcbc7c20 */ /* 0x000fe20008410000 */
[----:B------:R-:W-:Y:S01]  /*1540*/  FFMA.FTZ R150, R0, R8, RZ ;  /* 0x0000000800967223 */ /* 0x000fe200000100ff */
[----:B------:R-:W-:Y:S01]  /*1550*/  FFMA.FTZ R230, R170, R158, R230 ;  /* 0x0000009eaae67223 */ /* 0x000fe200000100e6 */
[----:B------:R0:W-:Y:S01]  /*1560*/  STL [R1+0x3c], R252 ;  /* 0x00003cfc01007387 */ /* 0x0001e20000100800 */
[----:B------:R-:W-:Y:S02]  /*1570*/  HADD2.F32 R151, -RZ, R151.H1_H1 ;  /* 0x30000097ff977230 */ /* 0x000fe40000004100 */
[----:B------:R-:W-:Y:S01]  /*1580*/  FFMA.FTZ R150, R13, R12, R150 ;  /* 0x0000000c0d967223 */ /* 0x000fe20000010096 */
[----:B--2---:R-:W-:Y:S01]  /*1590*/  HADD2.F32 R189, -RZ, R47.H1_H1 ;  /* 0x3000002fffbd7230 */ /* 0x004fe20000004100 */
[----:B------:R0:W-:Y:S01]  /*15a0*/  STL [R1+0x20], R231 ;  /* 0x000020e701007387 */ /* 0x0001e20000100800 */
[----:B------:R-:W-:Y:S01]  /*15b0*/  FADD.FTZ R102, R102, R148 ;  /* 0x0000009466667221 */ /* 0x000fe20000010000 */
[----:B------:R-:W-:-:S02]  /*15c0*/  FFMA.FTZ R78, R173, R148, R78 ;  /* 0x00000094ad4e7223 */ /* 0x000fc4000001004e */
[----:B------:R0:W-:Y:S01]  /*15d0*/  STL [R1+0x24], R230 ;  /* 0x000024e601007387 */ /* 0x0001e20000100800 */
[----:B------:R-:W-:Y:S01]  /*15e0*/  FFMA.FTZ R150, R11, R10, R150 ;  /* 0x0000000a0b967223 */ /* 0x000fe20000010096 */
[----:B------:R-:W-:Y:S02]  /*15f0*/  HADD2.F32 R148, -RZ, R43.H1_H1 ;  /* 0x3000002bff947230 */ /* 0x000fe40000004100 */
[----:B------:R-:W-:Y:S01]  /*1600*/  FMUL.FTZ R189, R189, R151 ;  /* 0x00000097bdbd7220 */ /* 0x000fe20000410000 */
[----:B------:R-:W-:Y:S01]  /*1610*/  FFMA.FTZ R150, R165, R164, R150 ;  /* 0x000000a4a5967223 */ /* 0x000fe20000010096 */
[----:B------:R-:W-:Y:S02]  /*1620*/  FADD.FTZ R103, R103, R151 ;  /* 0x0000009767677221 */ /* 0x000fe40000010000 */
[----:B------:R-:W-:Y:S01]  /*1630*/  FFMA.FTZ R189, R148, R159, R189 ;  /* 0x0000009f94bd7223 */ /* 0x000fe200000100bd */
[C---:B------:R-:W-:Y:S01]  /*1640*/  FFMA.FTZ R79, R188.reuse, R151, R79 ;  /* 0x00000097bc4f7223 */ /* 0x040fe2000001004f */
[----:B------:R-:W-:Y:S01]  /*1650*/  FFMA.FTZ R151, R163, R162, R150 ;  /* 0x000000a2a3977223 */ /* 0x000fe20000010096 */
[----:B------:R-:W-:Y:S01]  /*1660*/  FADD.FTZ R225, R225, R158 ;  /* 0x0000009ee1e17221 */ /* 0x000fe20000010000 */
[----:B------:R-:W-:Y:S01]  /*1670*/  FADD.FTZ R227, R227, R159 ;  /* 0x0000009fe3e37221 */ /* 0x000fe20000010000 */
[----:B------:R-:W-:Y:S01]  /*1680*/  IADD3 R228, PT, PT, R9, 0x100, RZ ;  /* 0x0000010009e47810 */ /* 0x000fe20007ffe0ff */
[----:B---3--:R-:W-:Y:S01]  /*1690*/  FFMA.FTZ R156, R173, R149, R156 ;  /* 0x00000095ad9c7223 */ /* 0x008fe2000001009c */
[----:B------:R-:W-:Y:S01]  /*16a0*/  FADD.FTZ R149, RZ, R8 ;  /* 0x00000008ff957221 */ /* 0x000fe20000010000 */
[----:B----4-:R-:W-:-:S03]  /*16b0*/  FFMA.FTZ R153, R188, R159, R153 ;  /* 0x0000009fbc997223 */ /* 0x010fc60000010099 */
[----:B------:R-:W-:Y:S01]  /*16c0*/  FADD.FTZ R149, R149, R12 ;  /* 0x0000000c95957221 */ /* 0x000fe20000010000 */
[----:B------:R0:W-:Y:S03]  /*16d0*/  STL [R1+0x28], R156 ;  /* 0x0000289c01007387 */ /* 0x0001e60000100800 */
[----:B------:R-:W-:Y:S01]  /*16e0*/  FADD.FTZ R149, R149, R10 ;  /* 0x0000000a95957221 */ /* 0x000fe20000010000 */
[----:B------:R0:W-:Y:S03]  /*16f0*/  STL [R1+0x2c], R153 ;  /* 0x00002c9901007387 */ /* 0x0001e60000100800 */
[----:B------:R-:W-:-:S04]  /*1700*/  FADD.FTZ R149, R149, R164 ;  /* 0x000000a495957221 */ /* 0x000fc80000010000 */
[----:B------:R-:W-:-:S04]  /*1710*/  FADD.FTZ R148, R149, R162 ;  /* 0x000000a295947221 */ /* 0x000fc80000010000 */
[----:B------:R-:W-:Y:S01]  /*1720*/  FADD.FTZ R149, R148, R171 ;  /* 0x000000ab94957221 */ /* 0x000fe20000010000 */
[----:B------:R-:W-:-:S03]  /*1730*/  FFMA.FTZ R148, R170, R171, R151 ;  /* 0x000000abaa947223 */ /* 0x000fc60000010097 */
[----:B------:R-:W-:Y:S01]  /*1740*/  FADD.FTZ R194, R149, R172 ;  /* 0x000000ac95c27221 */ /* 0x000fe20000010000 */
[----:B------:R-:W-:-:S03]  /*1750*/  FFMA.FTZ R195, R173, R172, R148 ;  /* 0x000000acadc37223 */ /* 0x000fc60000010094 */
[----:B------:R-:W-:Y:S01]  /*1760*/  FADD.FTZ R194, R194, R189 ;  /* 0x000000bdc2c27221 */ /* 0x000fe20000010000 */
[----:B0-----:R-:W-:-:S07]  /*1770*/  FFMA.FTZ R195, R188, R189, R195 ;  /* 0x000000bdbcc37223 */ /* 0x001fce00000100c3 */
.L_x_412:
[----:B------:R-:W-:Y:S05]  /*1780*/  BSYNC.RECONVERGENT B0 ;  /* 0x0000000000007941 */ /* 0x000fea0003800200 */
.L_x_411:
[----:B------:R-:W-:Y:S04]  /*1790*/  BSSY.RECONVERGENT B0, `(.L_x_413) ;  /* 0x0000099000007945 */ /* 0x000fe80003800200 */
[----:B------:R-:W-:Y:S05]  /*17a0*/  @!P1 BRA `(.L_x_414) ;  /* 0x00000008005c9947 */ /* 0x000fea0003800000 */
[----:B------:R-:W0:Y:S01]  /*17b0*/  LDC.64 R148, c[0x0][0x430] ;  /* 0x00010c00ff947b82 */ /* 0x000e220000000a00 */
[----:B------:R-:W2:Y:S04]  /*17c0*/  LDL.LU R177, [R1+0x10] ;  /* 0x0000100001b17983 */ /* 0x000ea80000300800 */
[----:B------:R-:W3:Y:S03]  /*17d0*/  LDL.LU R186, [R1+0x14] ;  /* 0x0000140001ba7983 */ /* 0x000ee60000300800 */
[----:B------:R-:W1:Y:S01]  /*17e0*/  LDC.64 R152, c[0x0][0x3a8] ;  /* 0x0000ea00ff987b82 */ /* 0x000e620000000a00 */
[----:B------:R-:W4:Y:S07]  /*17f0*/  LDL.LU R190, [R1+0x18] ;  /* 0x0000180001be7983 */ /* 0x000f2e0000300800 */
[----:B------:R-:W1:Y:S01]  /*1800*/  LDC.64 R156, c[0x0][0x428] ;  /* 0x00010a00ff9c7b82 */ /* 0x000e620000000a00 */
[----:B-----5:R-:W-:Y:S01]  /*1810*/  HADD2.F32 R15, -RZ, R52.H0_H0 ;  /* 0x20000034ff0f7230 */ /* 0x020fe20000004100 */
[----:B------:R-:W4:Y:S04]  /*1820*/  LDL.LU R252, [R1+0x1c] ;  /* 0x00001c0001fc7983 */ /* 0x000f280000300800 */
[----:B------:R-:W4:Y:S01]  /*1830*/  LDL.LU R231, [R1] ;  /* 0x0000000001e77983 */ /* 0x000f220000300800 */
[----:B0-----:R-:W-:-:S03]  /*1840*/  IMAD.WIDE.U32 R148, R228, 0x10, R148 ;  /* 0x00000010e4947825 */ /* 0x001fc600078e0094 */
[----:B------:R-:W4:Y:S04]  /*1850*/  LDL.LU R230, [R1+0x4] ;  /* 0x0000040001e67983 */ /* 0x000f280000300800 */
[----:B------:R-:W2:Y:S01]  /*1860*/  LDG.E.128 R148, desc[UR16][R148.64] ;  /* 0x0000001094947981 */ /* 0x000ea2000c1e1d00 */
[----:B-1----:R-:W-:-:S06]  /*1870*/  IMAD.WIDE.U32 R152, R228, 0x10, R152 ;  /* 0x00000010e4987825 */ /* 0x002fcc00078e0098 */
[----:B------:R-:W3:Y:S01]  /*1880*/  LDG.E.128 R152, desc[UR16][R152.64] ;  /* 0x0000001098987981 */ /* 0x000ee2000c1e1d00 */
[----:B------:R-:W-:-:S06]  /*1890*/  IMAD.WIDE.U32 R156, R228, 0x10, R156 ;  /* 0x00000010e49c7825 */ /* 0x000fcc00078e009c */
[----:B------:R-:W4:Y:S01]  /*18a0*/  LDG.E.128 R156, desc[UR16][R156.64] ;  /* 0x000000109c9c7981 */ /* 0x000f22000c1e1d00 */
[----:B--2---:R-:W-:-:S05]  /*18b0*/  HADD2.F32 R14, -RZ, R148.H0_H0 ;  /* 0x20000094ff0e7230 */ /* 0x004fca0000004100 */
[----:B------:R-:W-:Y:S01]  /*18c0*/  FMUL.FTZ R6, R15, R14 ;  /* 0x0000000e0f067220 */ /* 0x000fe20000410000 */
[----:B---3--:R-:W-:Y:S02]  /*18d0*/  HADD2.F32 R7, -RZ, R152.H0_H0 ;  /* 0x20000098ff077230 */ /* 0x008fe40000004100 */
[----:B------:R-:W-:-:S03]  /*18e0*/  HADD2.F32 R15, -RZ, R48.H0_H0 ;  /* 0x20000030ff0f7230 */ /* 0x000fc60000004100 */
[----:B------:R-:W-:Y:S01]  /*18f0*/  FADD.FTZ R7, R7, -UR24 ;  /* 0x8000001807077e21 */ /* 0x000fe20008010000 */
[----:B----4-:R-:W-:-:S03]  /*1900*/  HADD2.F32 R16, -RZ, R156.H0_H0 ;  /* 0x2000009cff107230 */ /* 0x010fc60000004100 */
[----:B------:R-:W-:Y:S01]  /*1910*/  FMUL.FTZ R7, R7, UR23 ;  /* 0x0000001707077c20 */ /* 0x000fe20008410000 */
[----:B------:R-:W-:Y:S02]  /*1920*/  HADD2.F32 R148, -RZ, R148.H1_H1 ;  /* 0x30000094ff947230 */ /* 0x000fe40000004100 */
[-C--:B------:R-:W-:Y:S01]  /*1930*/  FFMA.FTZ R6, R15, R16.reuse, R6 ;  /* 0x000000100f067223 */ /* 0x080fe20000010006 */
[----:B------:R-:W-:Y:S02]  /*1940*/  HADD2.F32 R15, -RZ, R52.H1_H1 ;  /* 0x30000034ff0f7230 */ /* 0x000fe40000004100 */
[----:B------:R-:W-:Y:S01]  /*1950*/  FADD.FTZ R220, R220, R16 ;  /* 0x00000010dcdc7221 */ /* 0x000fe20000010000 */
[C---:B------:R-:W-:Y:S01]  /*1960*/  FFMA.FTZ R177, R7.reuse, R16, R177 ;  /* 0x0000001007b17223 */ /* 0x040fe200000100b1 */
[----:B------:R-:W-:Y:S01]  /*1970*/  FADD.FTZ R36, R36, R14 ;  /* 0x0000000e24247221 */ /* 0x000fe20000010000 */
[----:B------:R-:W-:Y:S01]  /*1980*/  FFMA.FTZ R32, R7, R14, R32 ;  /* 0x0000000e07207223 */ /* 0x000fe20000010020 */
[----:B------:R-:W-:-:S02]  /*1990*/  HADD2.F32 R14, -RZ, R152.H1_H1 ;  /* 0x30000098ff0e7230 */ /* 0x000fc40000004100 */
[----:B------:R-:W-:Y:S01]  /*19a0*/  FMUL.FTZ R15, R15, R148 ;  /* 0x000000940f0f7220 */ /* 0x000fe20000410000 */
[----:B------:R-:W-:Y:S02]  /*19b0*/  HADD2.F32 R156, -RZ, R156.H1_H1 ;  /* 0x3000009cff9c7230 */ /* 0x000fe40000004100 */
[----:B------:R-:W-:Y:S02]  /*19c0*/  HADD2.F32 R16, -RZ, R48.H1_H1 ;  /* 0x30000030ff107230 */ /* 0x000fe40000004100 */
[----:B------:R-:W-:-:S03]  /*19d0*/  FADD.FTZ R14, R14, -UR24 ;  /* 0x800000180e0e7e21 */ /* 0x000fc60008010000 */
[----:B------:R-:W-:Y:S01]  /*19e0*/  FFMA.FTZ R15, R16, R156, R15 ;  /* 0x0000009c100f7223 */ /* 0x000fe2000001000f */
[----:B------:R-:W-:Y:S02]  /*19f0*/  HADD2.F32 R16, -RZ, R153.H0_H0 ;  /* 0x20000099ff107230 */ /* 0x000fe40000004100 */
[----:B------:R-:W-:Y:S01]  /*1a00*/  FMUL.FTZ R14, R14, UR23 ;  /* 0x000000170e0e7c20 */ /* 0x000fe20008410000 */
[----:B------:R-:W-:Y:S02]  /*1a10*/  FADD.FTZ R37, R37, R148 ;  /* 0x0000009425257221 */ /* 0x000fe40000010000 */
[----:B------:R-:W-:Y:S01]  /*1a20*/  FADD.FTZ R16, R16, -UR24 ;  /* 0x8000001810107e21 */ /* 0x000fe20008010000 */
[----:B------:R-:W-:Y:S01]  /*1a30*/  FFMA.FTZ R33, R14, R148, R33 ;  /* 0x000000940e217223 */ /* 0x000fe20000010021 */
[----:B------:R-:W-:Y:S02]  /*1a40*/  HADD2.F32 R148, -RZ, R157.H0_H0 ;  /* 0x2000009dff947230 */ /* 0x000fe40000004100 */
[----:B------:R-:W-:Y:S01]  /*1a50*/  FMUL.FTZ R16, R16, UR23 ;  /* 0x0000001710107c20 */ /* 0x000fe20008410000 */
[----:B------:R-:W-:-:S03]  /*1a60*/  FFMA.FTZ R186, R14, R156, R186 ;  /* 0x0000009c0eba7223 */ /* 0x000fc600000100ba */
[----:B------:R-:W-:Y:S01]  /*1a70*/  FFMA.FTZ R190, R16, R148, R190 ;  /* 0x0000009410be7223 */ /* 0x000fe200000100be */
[----:B------:R0:W-:Y:S01]  /*1a80*/  STL [R1+0x10], R177 ;  /* 0x000010b101007387 */ /* 0x0001e20000100800 */
[----:B------:R-:W-:-:S03]  /*1a90*/  FADD.FTZ R221, R221, R156 ;  /* 0x0000009cdddd7221 */ /* 0x000fc60000010000 */
[----:B------:R1:W-:Y:S04]  /*1aa0*/  STL [R1+0x14], R186 ;  /* 0x000014ba01007387 */ /* 0x0003e80000100800 */
[----:B------:R2:W-:Y:S04]  /*1ab0*/  STL [R1+0x18], R190 ;  /* 0x000018be01007387 */ /* 0x0005e80000100800 */
[----:B------:R-:W3:Y:S01]  /*1ac0*/  LDL.LU R156, [R1+0x8] ;  /* 0x00000800019c7983 */ /* 0x000ee20000300800 */
[----:B------:R-:W-:Y:S02]  /*1ad0*/  HADD2.F32 R17, -RZ, R53.H0_H0 ;  /* 0x20000035ff117230 */ /* 0x000fe40000004100 */
[----:B------:R-:W-:-:S02]  /*1ae0*/  HADD2.F32 R31, -RZ, R149.H0_H0 ;  /* 0x20000095ff1f7230 */ /* 0x000fc40000004100 */
[----:B------:R-:W-:Y:S02]  /*1af0*/  HADD2.F32 R30, -RZ, R49.H0_H0 ;  /* 0x20000031ff1e7230 */ /* 0x000fe40000004100 */
[----:B------:R-:W-:Y:S02]  /*1b00*/  HADD2.F32 R149, -RZ, R149.H1_H1 ;  /* 0x30000095ff957230 */ /* 0x000fe40000004100 */
[----:B------:R-:W-:Y:S01]  /*1b10*/  FMUL.FTZ R17, R17, R31 ;  /* 0x0000001f11117220 */ /* 0x000fe20000410000 */
[----:B------:R-:W-:Y:S02]  /*1b20*/  HADD2.F32 R161, -RZ, R153.H1_H1 ;  /* 0x30000099ffa17230 */ /* 0x000fe40000004100 */
[----:B------:R-:W-:Y:S02]  /*1b30*/  HADD2.F32 R160, -RZ, R53.H1_H1 ;  /* 0x30000035ffa07230 */ /* 0x000fe40000004100 */
[----:B------:R-:W-:Y:S01]  /*1b40*/  FFMA.FTZ R17, R30, R148, R17 ;  /* 0x000000941e117223 */ /* 0x000fe20000010011 */
[----:B------:R-:W-:-:S02]  /*1b50*/  HADD2.F32 R157, -RZ, R157.H1_H1 ;  /* 0x3000009dff9d7230 */ /* 0x000fc40000004100 */
[----:B------:R-:W-:Y:S01]  /*1b60*/  FADD.FTZ R161, R161, -UR24 ;  /* 0x80000018a1a17e21 */ /* 0x000fe20008010000 */
[----:B------:R-:W-:Y:S02]  /*1b70*/  HADD2.F32 R30, -RZ, R49.H1_H1 ;  /* 0x30000031ff1e7230 */ /* 0x000fe40000004100 */
[----:B------:R-:W-:Y:S01]  /*1b80*/  FMUL.FTZ R160, R160, R149 ;  /* 0x00000095a0a07220 */ /* 0x000fe20000410000 */
[----:B------:R-:W-:Y:S02]  /*1b90*/  HADD2.F32 R174, -RZ, R154.H1_H1 ;  /* 0x3000009affae7230 */ /* 0x000fe40000004100 */
[----:B------:R-:W-:Y:S01]  /*1ba0*/  FMUL.FTZ R161, R161, UR23 ;  /* 0x00000017a1a17c20 */ /* 0x000fe20008410000 */
[----:B------:R-:W-:Y:S02]  /*1bb0*/  HADD2.F32 R152, -RZ, R150.H0_H0 ;  /* 0x20000096ff987230 */ /* 0x000fe40000004100 */
[----:B------:R-:W-:Y:S01]  /*1bc0*/  FFMA.FTZ R160, R30, R157, R160 ;  /* 0x0000009d1ea07223 */ /* 0x000fe200000100a0 */
[----:B------:R-:W-:-:S02]  /*1bd0*/  HADD2.F32 R30, -RZ, R54.H0_H0 ;  /* 0x20000036ff1e7230 */ /* 0x000fc40000004100 */
[----:B------:R-:W-:Y:S01]  /*1be0*/  FADD.FTZ R38, R38, R31 ;  /* 0x0000001f26267221 */ /* 0x000fe20000010000 */
[----:B------:R-:W-:Y:S01]  /*1bf0*/  FFMA.FTZ R34, R16, R31, R34 ;  /* 0x0000001f10227223 */ /* 0x000fe20000010022 */
[----:B------:R-:W-:Y:S02]  /*1c00*/  HADD2.F32 R31, -RZ, R154.H0_H0 ;  /* 0x2000009aff1f7230 */ /* 0x000fe40000004100 */
[----:B------:R-:W-:Y:S01]  /*1c10*/  FADD.FTZ R222, R222, R148 ;  /* 0x00000094dede7221 */ /* 0x000fe20000010000 */
[----:B------:R-:W-:Y:S01]  /*1c20*/  FADD.FTZ R39, R39, R149 ;  /* 0x0000009527277221 */ /* 0x000fe20000010000 */
[----:B------:R-:W-:Y:S01]  /*1c30*/  FFMA.FTZ R35, R161, R149, R35 ;  /* 0x00000095a1237223 */ /* 0x000fe20000010023 */
[----:B------:R-:W-:Y:S01]  /*1c40*/  FADD.FTZ R174, R174, -UR24 ;  /* 0x80000018aeae7e21 */ /* 0x000fe20008010000 */
[----:B------:R-:W-:Y:S02]  /*1c50*/  HADD2.F32 R148, -RZ, R50.H0_H0 ;  /* 0x20000032ff947230 */ /* 0x000fe40000004100 */
[----:B------:R-:W-:Y:S01]  /*1c60*/  FMUL.FTZ R30, R30, R152 ;  /* 0x000000981e1e7220 */ /* 0x000fe20000410000 */
[----:B------:R-:W-:-:S02]  /*1c70*/  HADD2.F32 R149, -RZ, R158.H0_H0 ;  /* 0x2000009eff957230 */ /* 0x000fc40000004100 */
[----:B------:R-:W-:Y:S01]  /*1c80*/  FADD.FTZ R31, R31, -UR24 ;  /* 0x800000181f1f7e21 */ /* 0x000fe20008010000 */
[----:B------:R-:W-:Y:S02]  /*1c90*/  HADD2.F32 R150, -RZ, R150.H1_H1 ;  /* 0x30000096ff967230 */ /* 0x000fe40000004100 */
[----:B------:R-:W-:Y:S01]  /*1ca0*/  FMUL.FTZ R174, R174, UR23 ;  /* 0x00000017aeae7c20 */ /* 0x000fe20008410000 */
[----:B------:R-:W-:Y:S02]  /*1cb0*/  HADD2.F32 R175, -RZ, R54.H1_H1 ;  /* 0x30000036ffaf7230 */ /* 0x000fe40000004100 */
[----:B------:R-:W-:Y:S01]  /*1cc0*/  FFMA.FTZ R30, R148, R149, R30 ;  /* 0x00000095941e7223 */ /* 0x000fe2000001001e */
[----:B------:R-:W-:Y:S02]  /*1cd0*/  HADD2.F32 R158, -RZ, R158.H1_H1 ;  /* 0x3000009eff9e7230 */ /* 0x000fe40000004100 */
[----:B------:R-:W-:Y:S01]  /*1ce0*/  FMUL.FTZ R31, R31, UR23 ;  /* 0x000000171f1f7c20 */ /* 0x000fe20008410000 */
[----:B------:R-:W-:-:S02]  /*1cf0*/  HADD2.F32 R148, -RZ, R50.H1_H1 ;  /* 0x30000032ff947230 */ /* 0x000fc40000004100 */
[-C--:B------:R-:W-:Y:S01]  /*1d00*/  FMUL.FTZ R175, R175, R150.reuse ;  /* 0x00000096afaf7220 */ /* 0x080fe20000410000 */
[----:B------:R-:W-:Y:S01]  /*1d10*/  FADD.FTZ R73, R73, R150 ;  /* 0x0000009649497221 */ /* 0x000fe20000010000 */
[----:B------:R-:W-:Y:S01]  /*1d20*/  FFMA.FTZ R105, R174, R150, R105 ;  /* 0x00000096ae697223 */ /* 0x000fe20000010069 */
[----:B0-----:R-:W-:Y:S01]  /*1d30*/  HADD2.F32 R177, -RZ, R55.H0_H0 ;  /* 0x20000037ffb17230 */ /* 0x001fe20000004100 */
[----:B------:R-:W-:Y:S01]  /*1d40*/  ISETP.NE.U32.AND P0, PT, RZ, UR18, PT ;  /* 0x00000012ff007c0c */ /* 0x000fe2000bf05070 */
[----:B------:R-:W-:Y:S02]  /*1d50*/  HADD2.F32 R150, -RZ, R151.H0_H0 ;  /* 0x20000097ff967230 */ /* 0x000fe40000004100 */
[----:B------:R-:W-:Y:S01]  /*1d60*/  FADD.FTZ R216, R216, R149 ;  /* 0x00000095d8d87221 */ /* 0x000fe20000010000 */
[----:B------:R-:W-:Y:S01]  /*1d70*/  FFMA.FTZ R231, R31, R149, R231 ;  /* 0x000000951fe77223 */ /* 0x000fe200000100e7 */
[----:B------:R-:W-:Y:S01]  /*1d80*/  FFMA.FTZ R175, R148, R158, R175 ;  /* 0x0000009e94af7223 */ /* 0x000fe200000100af */
[----:B------:R-:W-:-:S02]  /*1d90*/  HADD2.F32 R148, -RZ, R51.H0_H0 ;  /* 0x20000033ff947230 */ /* 0x000fc40000004100 */
[----:B------:R-:W-:Y:S01]  /*1da0*/  FMUL.FTZ R177, R177, R150 ;  /* 0x00000096b1b17220 */ /* 0x000fe20000410000 */
[----:B------:R-:W-:Y:S01]  /*1db0*/  HADD2.F32 R149, -RZ, R159.H0_H0 ;  /* 0x2000009fff957230 */ /* 0x000fe20000004100 */
[----:B------:R-:W-:Y:S01]  /*1dc0*/  ISETP.NE.AND.EX P0, PT, RZ, UR19, PT, P0 ;  /* 0x00000013ff007c0c */ /* 0x000fe2000bf05300 */
[----:B------:R-:W-:Y:S01]  /*1dd0*/  HADD2.F32 R176, -RZ, R155.H0_H0 ;  /* 0x2000009bffb07230 */ /* 0x000fe20000004100 */
[----:B------:R-:W4:Y:S01]  /*1de0*/  LDL.LU R153, [R1+0xc] ;  /* 0x00000c0001997983 */ /* 0x000f220000300800 */
[----:B------:R-:W-:Y:S02]  /*1df0*/  HADD2.F32 R151, -RZ, R151.H1_H1 ;  /* 0x30000097ff977230 */ /* 0x000fe40000004100 */
[----:B------:R-:W-:Y:S01]  /*1e00*/  FFMA.FTZ R177, R148, R149, R177 ;  /* 0x0000009594b17223 */ /* 0x000fe200000100b1 */
[----:B------:R-:W-:Y:S02]  /*1e10*/  HADD2.F32 R148, -RZ, R55.H1_H1 ;  /* 0x30000037ff947230 */ /* 0x000fe40000004100 */
[----:B------:R-:W-:Y:S01]  /*1e20*/  FADD.FTZ R176, R176, -UR24 ;  /* 0x80000018b0b07e21 */ /* 0x000fe20008010000 */
[----:B------:R-:W-:-:S02]  /*1e30*/  HADD2.F32 R159, -RZ, R159.H1_H1 ;  /* 0x3000009fff9f7230 */ /* 0x000fc40000004100 */
[----:B-1----:R-:W-:Y:S02]  /*1e40*/  HADD2.F32 R186, -RZ, R51.H1_H1 ;  /* 0x30000033ffba7230 */ /* 0x002fe40000004100 */
[----:B------:R-:W-:Y:S01]  /*1e50*/  FMUL.FTZ R148, R148, R151 ;  /* 0x0000009794947220 */ /* 0x000fe20000410000 */
[----:B------:R-:W-:Y:S01]  /*1e60*/  FMUL.FTZ R176, R176, UR23 ;  /* 0x00000017b0b07c20 */ /* 0x000fe20008410000 */
[----:B------:R-:W-:Y:S02]  /*1e70*/  FADD.FTZ R218, R218, R149 ;  /* 0x00000095dada7221 */ /* 0x000fe40000010000 */
[----:B------:R-:W-:Y:S01]  /*1e80*/  FFMA.FTZ R186, R186, R159, R148 ;  /* 0x0000009fbaba7223 */ /* 0x000fe20000010094 */
[----:B---3--:R-:W-:Y:S02]  /*1e90*/  FFMA.FTZ R156, R176, R149, R156 ;  /* 0x00000095b09c7223 */ /* 0x008fe4000001009c */
[----:B------:R-:W0:Y:S02]  /*1ea0*/  @P0 LDC.64 R148, c[0x0][0x438] ;  /* 0x00010e00ff940b82 */ /* 0x000e240000000a00 */
[----:B0-----:R-:W-:-:S05]  /*1eb0*/  @P0 IMAD.WIDE.U32 R148, R228, 0x10, R148 ;  /* 0x00000010e4940825 */ /* 0x001fca00078e0094 */
[----:B------:R0:W5:Y:S01]  /*1ec0*/  @P0 LDG.E.128 R136, desc[UR16][R148.64] ;  /* 0x0000001094880981 */ /* 0x000162000c1e1d00 */
[----:B--2---:R-:W-:Y:S02]  /*1ed0*/  HADD2.F32 R190, -RZ, R155.H1_H1 ;  /* 0x3000009bffbe7230 */ /* 0x004fe40000004100 */
[----:B------:R-:W-:-:S03]  /*1ee0*/  FFMA.FTZ R252, R161, R157, R252 ;  /* 0x0000009da1fc7223 */ /* 0x000fc600000100fc */
[----:B------:R-:W-:Y:S01]  /*1ef0*/  FADD.FTZ R190, R190, -UR24 ;  /* 0x80000018bebe7e21 */ /* 0x000fe20008010000 */
[----:B------:R-:W-:Y:S01]  /*1f00*/  FADD.FTZ R194, R194, R6 ;  /* 0x00000006c2c27221 */ /* 0x000fe20000010000 */
[----:B------:R-:W-:Y:S02]  /*1f10*/  FFMA.FTZ R195, R7, R6, R195 ;  /* 0x0000000607c37223 */ /* 0x000fe400000100c3 */
[----:B------:R-:W-:Y:S01]  /*1f20*/  FMUL.FTZ R190, R190, UR23 ;  /* 0x00000017bebe7c20 */ /* 0x000fe20008410000 */
[----:B------:R-:W-:Y:S01]  /*1f30*/  FFMA.FTZ R230, R174, R158, R230 ;  /* 0x0000009eaee67223 */ /* 0x000fe200000100e6 */
[----:B------:R0:W-:Y:S01]  /*1f40*/  STL [R1+0x1c], R252 ;  /* 0x00001cfc01007387 */ /* 0x0001e20000100800 */
[----:B------:R-:W-:Y:S01]  /*1f50*/  FADD.FTZ R194, R194, R15 ;  /* 0x0000000fc2c27221 */ /* 0x000fe20000010000 */
[----:B------:R-:W-:Y:S02]  /*1f60*/  FFMA.FTZ R195, R14, R15, R195 ;  /* 0x0000000f0ec37223 */ /* 0x000fe400000100c3 */
[----:B------:R0:W-:Y:S01]  /*1f70*/  STL [R1], R231 ;  /* 0x000000e701007387 */ /* 0x0001e20000100800 */
[----:B------:R-:W-:Y:S01]  /*1f80*/  FADD.FTZ R194, R194, R17 ;  /* 0x00000011c2c27221 */ /* 0x000fe20000010000 */
[----:B------:R-:W-:-:S02]  /*1f90*/  FFMA.FTZ R195, R16, R17, R195 ;  /* 0x0000001110c37223 */ /* 0x000fc400000100c3 */
[----:B------:R0:W-:Y:S01]  /*1fa0*/  STL [R1+0x4], R230 ;  /* 0x000004e601007387 */ /* 0x0001e20000100800 */
[----:B----4-:R-:W-:-:S03]  /*1fb0*/  FFMA.FTZ R153, R190, R159, R153 ;  /* 0x0000009fbe997223 */ /* 0x010fc60000010099 */
[----:B------:R0:W-:Y:S04]  /*1fc0*/  STL [R1+0x8], R156 ;  /* 0x0000089c01007387 */ /* 0x0001e80000100800 */
[----:B------:R0:W-:Y:S01]  /*1fd0*/  STL [R1+0xc], R153 ;  /* 0x00000c9901007387 */ /* 0x0001e20000100800 */
        /* <DEDUP_REMOVED lines=9> */
[----:B------:R-:W-:Y:S01]  /*2070*/  FADD.FTZ R217, R217, R158 ;  /* 0x0000009ed9d97221 */ /* 0x000fe20000010000 */
[----:B------:R-:W-:Y:S01]  /*2080*/  FADD.FTZ R72, R72, R152 ;  /* 0x0000009848487221 */ /* 0x000fe20000010000 */
[----:B------:R-:W-:Y:S01]  /*2090*/  FFMA.FTZ R104, R31, R152, R104 ;  /* 0x000000981f687223 */ /* 0x000fe20000010068 */
[----:B------:R-:W-:Y:S01]  /*20a0*/  FADD.FTZ R219, R219, R159 ;  /* 0x0000009fdbdb7221 */ /* 0x000fe20000010000 */
[----:B------:R-:W-:Y:S01]  /*20b0*/  FADD.FTZ R74, R74, R150 ;  /* 0x000000964a4a7221 */ /* 0x000fe20000010000 */
[----:B------:R-:W-:Y:S01]  /*20c0*/  FFMA.FTZ R106, R176, R150, R106 ;  /* 0x00000096b06a7223 */ /* 0x000fe2000001006a */
[----:B------:R-:W-:Y:S01]  /*20d0*/  FADD.FTZ R75, R75, R151 ;  /* 0x000000974b4b7221 */ /* 0x000fe20000010000 */
[----:B------:R-:W-:Y:S01]  /*20e0*/  FFMA.FTZ R107, R190, R151, R107 ;  /* 0x00000097be6b7223 */ /* 0x000fe2000001006b */
[----:B------:R-:W-:Y:S01]  /*20f0*/  IADD3 R228, PT, PT, R228, 0x100, RZ ;  /* 0x00000100e4e47810 */ /* 0x000fe20007ffe0ff */
[----:B------:R-:W-:Y:S01]  /*2100*/  FADD.FTZ R194, R194, R186 ;  /* 0x000000bac2c27221 */ /* 0x000fe20000010000 */
[----:B0-----:R-:W-:-:S07]  /*2110*/  FFMA.FTZ R195, R190, R186, R195 ;  /* 0x000000babec37223 */ /* 0x001fce00000100c3 */
.L_x_414:
[----:B------:R-:W-:Y:S05]  /*2120*/  BSYNC.RECONVERGENT B0 ;  /* 0x0000000000007941 */ /* 0x000fea0003800200 */
.L_x_413:
[----:B------:R-:W-:Y:S04]  /*2130*/  BSSY.RECONVERGENT B0, `(.L_x_415) ;  /* 0x0000089000007945 */ /* 0x000fe80003800200 */
[----:B------:R-:W-:Y:S05]  /*2140*/  @!P2 BRA `(.L_x_416) ;  /* 0x00000008001ca947 */ /* 0x000fea0003800000 */
[----:B------:R-:W0:Y:S08]  /*2150*/  LDC.64 R148, c[0x0][0x430] ;  /* 0x00010c00ff947b82 */ /* 0x000e300000000a00 */
[----:B------:R-:W1:Y:S08]  /*2160*/  LDC.64 R152, c[0x0][0x3a8] ;  /* 0x0000ea00ff987b82 */ /* 0x000e700000000a00 */
[----:B------:R-:W2:Y:S01]  /*2170*/  LDC.64 R156, c[0x0][0x428] ;  /* 0x00010a00ff9c7b82 */ /* 0x000ea20000000a00 */
[----:B0-----:R-:W-:-:S06]  /*2180*/  IMAD.WIDE.U32 R148, R228, 0x10, R148 ;  /* 0x00000010e4947825 */ /* 0x001fcc00078e0094 */
[----:B------:R-:W3:Y:S01]  /*2190*/  LDG.E.128 R148, desc[UR16][R148.64] ;  /* 0x0000001094947981 */ /* 0x000ee2000c1e1d00 */
[----:B-1----:R-:W-:-:S06]  /*21a0*/  IMAD.WIDE.U32 R152, R228, 0x10, R152 ;  /* 0x00000010e4987825 */ /* 0x002fcc00078e0098 */
[----:B------:R-:W4:Y:S01]  /*21b0*/  LDG.E.128 R152, desc[UR16][R152.64] ;  /* 0x0000001098987981 */ /* 0x000f22000c1e1d00 */
[----:B--2---:R-:W-:-:S06]  /*21c0*/  IMAD.WIDE.U32 R156, R228, 0x10, R156 ;  /* 0x00000010e49c7825 */ /* 0x004fcc00078e009c */
[----:B------:R-:W2:Y:S01]  /*21d0*/  LDG.E.128 R156, desc[UR16][R156.64] ;  /* 0x000000109c9c7981 */ /* 0x000ea2000c1e1d00 */
[----:B-----5:R-:W-:Y:S02]  /*21e0*/  HADD2.F32 R19, -RZ, R60.H0_H0 ;  /* 0x2000003cff137230 */ /* 0x020fe40000004100 */
[----:B------:R-:W-:Y:S02]  /*21f0*/  HADD2.F32 R21, -RZ, R61.H0_H0 ;  /* 0x2000003dff157230 */ /* 0x000fe40000004100 */
[----:B------:R-:W-:Y:S02]  /*2200*/  HADD2.F32 R26, -RZ, R57.H0_H0 ;  /* 0x20000039ff1a7230 */ /* 0x000fe40000004100 */
[----:B------:R-:W-:Y:S02]  /*2210*/  HADD2.F32 R179, -RZ, R62.H1_H1 ;  /* 0x3000003effb37230 */ /* 0x000fe40000004100 */
[----:B------:R-:W-:Y:S01]  /*2220*/  HADD2.F32 R181, -RZ, R63.H0_H0 ;  /* 0x2000003fffb57230 */ /* 0x000fe20000004100 */
[----:B------:R-:W-:-:S04]  /*2230*/  ISETP.NE.U32.AND P0, PT, RZ, UR18, PT ;  /* 0x00000012ff007c0c */ /* 0x000fc8000bf05070 */
[----:B------:R-:W-:Y:S01]  /*2240*/  ISETP.NE.AND.EX P0, PT, RZ, UR19, PT, P0 ;  /* 0x00000013ff007c0c */ /* 0x000fe2000bf05300 */
[----:B------:R-:W-:Y:S02]  /*2250*/  HADD2.F32 R187, -RZ, R59.H1_H1 ;  /* 0x3000003bffbb7230 */ /* 0x000fe40000004100 */
[----:B---3--:R-:W-:-:S05]  /*2260*/  HADD2.F32 R18, -RZ, R148.H0_H0 ;  /* 0x20000094ff127230 */ /* 0x008fca0000004100 */
[----:B------:R-:W-:Y:S01]  /*2270*/  FMUL.FTZ R4, R19, R18 ;  /* 0x0000001213047220 */ /* 0x000fe20000410000 */
[----:B----4-:R-:W-:Y:S02]  /*2280*/  HADD2.F32 R5, -RZ, R152.H0_H0 ;  /* 0x20000098ff057230 */ /* 0x010fe40000004100 */
[----:B------:R-:W-:-:S03]  /*2290*/  HADD2.F32 R19, -RZ, R56.H0_H0 ;  /* 0x20000038ff137230 */ /* 0x000fc60000004100 */
[----:B------:R-:W-:Y:S01]  /*22a0*/  FADD.FTZ R5, R5, -UR24 ;  /* 0x8000001805057e21 */ /* 0x000fe20008010000 */
[----:B--2---:R-:W-:-:S03]  /*22b0*/  HADD2.F32 R20, -RZ, R156.H0_H0 ;  /* 0x2000009cff147230 */ /* 0x004fc60000004100 */
[----:B------:R-:W-:Y:S01]  /*22c0*/  FMUL.FTZ R5, R5, UR23 ;  /* 0x0000001705057c20 */ /* 0x000fe20008410000 */
[----:B------:R-:W-:Y:S02]  /*22d0*/  HADD2.F32 R148, -RZ, R148.H1_H1 ;  /* 0x30000094ff947230 */ /* 0x000fe40000004100 */
[-C--:B------:R-:W-:Y:S01]  /*22e0*/  FFMA.FTZ R4, R19, R20.reuse, R4 ;  /* 0x0000001413047223 */ /* 0x080fe20000010004 */
[----:B------:R-:W-:Y:S02]  /*22f0*/  HADD2.F32 R19, -RZ, R60.H1_H1 ;  /* 0x3000003cff137230 */ /* 0x000fe40000004100 */
[----:B------:R-:W-:Y:S01]  /*2300*/  FADD.FTZ R212, R212, R20 ;  /* 0x00000014d4d47221 */ /* 0x000fe20000010000 */
[----:B------:R-:W-:Y:S01]  /*2310*/  FFMA.FTZ R248, R5, R20, R248 ;  /* 0x0000001405f87223 */ /* 0x000fe200000100f8 */
[----:B------:R-:W-:Y:S02]  /*2320*/  HADD2.F32 R156, -RZ, R156.H1_H1 ;  /* 0x3000009cff9c7230 */ /* 0x000fe40000004100 */
[----:B------:R-:W-:-:S02]  /*2330*/  HADD2.F32 R20, -RZ, R56.H1_H1 ;  /* 0x30000038ff147230 */ /* 0x000fc40000004100 */
[----:B------:R-:W-:-:S04]  /*2340*/  FMUL.FTZ R19, R19, R148 ;  /* 0x0000009413137220 */ /* 0x000fc80000410000 */
[----:B------:R-:W-:Y:S01]  /*2350*/  FFMA.FTZ R19, R20, R156, R19 ;  /* 0x0000009c14137223 */ /* 0x000fe20000010013 */
[----:B------:R-:W-:Y:S02]  /*2360*/  HADD2.F32 R20, -RZ, R153.H0_H0 ;  /* 0x20000099ff147230 */ /* 0x000fe40000004100 */
[----:B------:R-:W-:-:S03]  /*2370*/  HADD2.F32 R27, -RZ, R149.H0_H0 ;  /* 0x20000095ff1b7230 */ /* 0x000fc60000004100 */
[----:B------:R-:W-:Y:S01]  /*2380*/  FADD.FTZ R20, R20, -UR24 ;  /* 0x8000001814147e21 */ /* 0x000fe20008010000 */
[----:B------:R-:W-:Y:S02]  /*2390*/  HADD2.F32 R28, -RZ, R157.H0_H0 ;  /* 0x2000009dff1c7230 */ /* 0x000fe40000004100 */
[----:B------:R-:W-:Y:S01]  /*23a0*/  FMUL.FTZ R21, R21, R27 ;  /* 0x0000001b15157220 */ /* 0x000fe20000410000 */
[----:B------:R-:W-:Y:S01]  /*23b0*/  FMUL.FTZ R20, R20, UR23 ;  /* 0x0000001714147c20 */ /* 0x000fe20008410000 */
[----:B------:R-:W-:Y:S01]  /*23c0*/  FADD.FTZ R108, R108, R18 ;  /* 0x000000126c6c7221 */ /* 0x000fe20000010000 */
[----:B------:R-:W-:Y:S01]  /*23d0*/  FFMA.FTZ R80, R5, R18, R80 ;  /* 0x0000001205507223 */ /* 0x000fe20000010050 */
[-C--:B------:R-:W-:Y:S01]  /*23e0*/  FFMA.FTZ R21, R26, R28.reuse, R21 ;  /* 0x0000001c1a157223 */ /* 0x080fe20000010015 */
[----:B------:R-:W-:Y:S01]  /*23f0*/  FADD.FTZ R214, R214, R28 ;  /* 0x0000001cd6d67221 */ /* 0x000fe20000010000 */
[----:B------:R-:W-:Y:S01]  /*2400*/  FFMA.FTZ R250, R20, R28, R250 ;  /* 0x0000001c14fa7223 */ /* 0x000fe200000100fa */
[----:B------:R-:W-:-:S02]  /*2410*/  HADD2.F32 R18, -RZ, R152.H1_H1 ;  /* 0x30000098ff127230 */ /* 0x000fc40000004100 */
[----:B------:R-:W-:Y:S02]  /*2420*/  HADD2.F32 R149, -RZ, R149.H1_H1 ;  /* 0x30000095ff957230 */ /* 0x000fe40000004100 */
[----:B------:R-:W-:Y:S02]  /*2430*/  HADD2.F32 R29, -RZ, R153.H1_H1 ;  /* 0x30000099ff1d7230 */ /* 0x000fe40000004100 */
[----:B------:R-:W-:Y:S02]  /*2440*/  HADD2.F32 R28, -RZ, R61.H1_H1 ;  /* 0x3000003dff1c7230 */ /* 0x000fe40000004100 */
[----:B------:R-:W-:Y:S01]  /*2450*/  FADD.FTZ R18, R18, -UR24 ;  /* 0x8000001812127e21 */ /* 0x000fe20008010000 */
[----:B------:R-:W-:Y:S02]  /*2460*/  HADD2.F32 R157, -RZ, R157.H1_H1 ;  /* 0x3000009dff9d7230 */ /* 0x000fe40000004100 */
[----:B------:R-:W-:Y:S01]  /*2470*/  FADD.FTZ R29, R29, -UR24 ;  /* 0x800000181d1d7e21 */ /* 0x000fe20008010000 */
[----:B------:R-:W-:-:S02]  /*2480*/  HADD2.F32 R26, -RZ, R57.H1_H1 ;  /* 0x30000039ff1a7230 */ /* 0x000fc40000004100 */
[----:B------:R-:W-:Y:S01]  /*2490*/  FMUL.FTZ R28, R28, R149 ;  /* 0x000000951c1c7220 */ /* 0x000fe20000410000 */
[----:B------:R-:W-:Y:S02]  /*24a0*/  HADD2.F32 R178, -RZ, R154.H1_H1 ;  /* 0x3000009affb27230 */ /* 0x000fe40000004100 */
[----:B------:R-:W-:Y:S01]  /*24b0*/  FMUL.FTZ R18, R18, UR23 ;  /* 0x0000001712127c20 */ /* 0x000fe20008410000 */
[----:B------:R-:W-:Y:S01]  /*24c0*/  FMUL.FTZ R29, R29, UR23 ;  /* 0x000000171d1d7c20 */ /* 0x000fe20008410000 */
[----:B------:R-:W-:Y:S01]  /*24d0*/  FFMA.FTZ R28, R26, R157, R28 ;  /* 0x0000009d1a1c7223 */ /* 0x000fe2000001001c */
[----:B------:R-:W-:Y:S02]  /*24e0*/  HADD2.F32 R26, -RZ, R62.H0_H0 ;  /* 0x2000003eff1a7230 */ /* 0x000fe40000004100 */
[----:B------:R-:W-:Y:S01]  /*24f0*/  FADD.FTZ R110, R110, R27 ;  /* 0x0000001b6e6e7221 */ /* 0x000fe20000010000 */
[----:B------:R-:W-:Y:S02]  /*2500*/  HADD2.F32 R152, -RZ, R150.H0_H0 ;  /* 0x20000096ff987230 */ /* 0x000fe40000004100 */
[----:B------:R-:W-:Y:S01]  /*2510*/  FFMA.FTZ R82, R20, R27, R82 ;  /* 0x0000001b14527223 */ /* 0x000fe20000010052 */
[----:B------:R-:W-:-:S02]  /*2520*/  HADD2.F32 R27, -RZ, R154.H0_H0 ;  /* 0x2000009aff1b7230 */ /* 0x000fc40000004100 */
[----:B------:R-:W-:Y:S01]  /*2530*/  FADD.FTZ R109, R109, R148 ;  /* 0x000000946d6d7221 */ /* 0x000fe20000010000 */
[----:B------:R-:W-:Y:S01]  /*2540*/  FFMA.FTZ R81, R18, R148, R81 ;  /* 0x0000009412517223 */ /* 0x000fe20000010051 */
[----:B------:R-:W-:Y:S01]  /*2550*/  FADD.FTZ R111, R111, R149 ;  /* 0x000000956f6f7221 */ /* 0x000fe20000010000 */
[----:B------:R-:W-:Y:S01]  /*2560*/  FFMA.FTZ R83, R29, R149, R83 ;  /* 0x000000951d537223 */ /* 0x000fe20000010053 */
[----:B------:R-:W-:Y:S01]  /*2570*/  FADD.FTZ R178, R178, -UR24 ;  /* 0x80000018b2b27e21 */ /* 0x000fe20008010000 */
[----:B------:R-:W-:Y:S02]  /*2580*/  HADD2.F32 R148, -RZ, R58.H0_H0 ;  /* 0x2000003aff947230 */ /* 0x000fe40000004100 */
[----:B------:R-:W-:Y:S01]  /*2590*/  FMUL.FTZ R26, R26, R152 ;  /* 0x000000981a1a7220 */ /* 0x000fe20000410000 */
[----:B------:R-:W-:Y:S02]  /*25a0*/  HADD2.F32 R149, -RZ, R158.H0_H0 ;  /* 0x2000009eff957230 */ /* 0x000fe40000004100 */
[----:B------:R-:W-:Y:S01]  /*25b0*/  FADD.FTZ R27, R27, -UR24 ;  /* 0x800000181b1b7e21 */ /* 0x000fe20008010000 */
[----:B------:R-:W-:-:S02]  /*25c0*/  HADD2.F32 R150, -RZ, R150.H1_H1 ;  /* 0x30000096ff967230 */ /* 0x000fc40000004100 */
[----:B------:R-:W-:Y:S01]  /*25d0*/  FMUL.FTZ R178, R178, UR23 ;  /* 0x00000017b2b27c20 */ /* 0x000fe20008410000 */
[----:B------:R-:W-:Y:S02]  /*25e0*/  HADD2.F32 R158, -RZ, R158.H1_H1 ;  /* 0x3000009eff9e7230 */ /* 0x000fe40000004100 */
[----:B------:R-:W-:Y:S01]  /*25f0*/  FFMA.FTZ R26, R148, R149, R26 ;  /* 0x00000095941a7223 */ /* 0x000fe2000001001a */
[----:B------:R-:W-:Y:S02]  /*2600*/  HADD2.F32 R148, -RZ, R58.H1_H1 ;  /* 0x3000003aff947230 */ /* 0x000fe40000004100 */
[----:B------:R-:W-:Y:S01]  /*2610*/  FMUL.FTZ R27, R27, UR23 ;  /* 0x000000171b1b7c20 */ /* 0x000fe20008410000 */
[-C--:B------:R-:W-:Y:S01]  /*2620*/  FMUL.FTZ R179, R179, R150.reuse ;  /* 0x00000096b3b37220 */ /* 0x080fe20000410000 */
[----:B------:R-:W-:Y:S01]  /*2630*/  FADD.FTZ R113, R113, R150 ;  /* 0x0000009671717221 */ /* 0x000fe20000010000 */
[----:B------:R-:W-:Y:S01]  /*2640*/  FFMA.FTZ R85, R178, R150, R85 ;  /* 0x00000096b2557223 */ /* 0x000fe20000010055 */
[----:B------:R-:W-:-:S02]  /*2650*/  HADD2.F32 R150, -RZ, R151.H0_H0 ;  /* 0x20000097ff967230 */ /* 0x000fc40000004100 */
[----:B------:R-:W-:Y:S01]  /*2660*/  FADD.FTZ R208, R208, R149 ;  /* 0x00000095d0d07221 */ /* 0x000fe20000010000 */
[----:B------:R-:W-:Y:S01]  /*2670*/  FFMA.FTZ R244, R27, R149, R244 ;  /* 0x000000951bf47223 */ /* 0x000fe200000100f4 */
[----:B------:R-:W-:Y:S01]  /*2680*/  FFMA.FTZ R179, R148, R158, R179 ;  /* 0x0000009e94b37223 */ /* 0x000fe200000100b3 */
[----:B------:R-:W-:Y:S02]  /*2690*/  HADD2.F32 R148, -RZ, R59.H0_H0 ;  /* 0x2000003bff947230 */ /* 0x000fe40000004100 */
[----:B------:R-:W-:Y:S01]  /*26a0*/  FMUL.FTZ R181, R181, R150 ;  /* 0x00000096b5b57220 */ /* 0x000fe20000410000 */
[----:B------:R-:W-:Y:S02]  /*26b0*/  HADD2.F32 R149, -RZ, R159.H0_H0 ;  /* 0x2000009fff957230 */ /* 0x000fe40000004100 */
[----:B------:R-:W-:Y:S02]  /*26c0*/  HADD2.F32 R180, -RZ, R155.H0_H0 ;  /* 0x2000009bffb47230 */ /* 0x000fe40000004100 */
[----:B------:R-:W-:-:S02]  /*26d0*/  HADD2.F32 R151, -RZ, R151.H1_H1 ;  /* 0x30000097ff977230 */ /* 0x000fc40000004100 */
[----:B------:R-:W-:Y:S01]  /*26e0*/  FFMA.FTZ R181, R148, R149, R181 ;  /* 0x0000009594b57223 */ /* 0x000fe200000100b5 */
[----:B------:R-:W-:Y:S02]  /*26f0*/  HADD2.F32 R148, -RZ, R63.H1_H1 ;  /* 0x3000003fff947230 */ /* 0x000fe40000004100 */
[----:B------:R-:W-:Y:S01]  /*2700*/  FADD.FTZ R180, R180, -UR24 ;  /* 0x80000018b4b47e21 */ /* 0x000fe20008010000 */
[----:B------:R-:W-:Y:S02]  /*2710*/  HADD2.F32 R159, -RZ, R159.H1_H1 ;  /* 0x3000009fff9f7230 */ /* 0x000fe40000004100 */
[----:B------:R-:W-:Y:S01]  /*2720*/  FMUL.FTZ R148, R148, R151 ;  /* 0x0000009794947220 */ /* 0x000fe20000410000 */
[----:B------:R-:W-:Y:S01]  /*2730*/  FMUL.FTZ R180, R180, UR23 ;  /* 0x00000017b4b47c20 */ /* 0x000fe20008410000 */
[----:B------:R-:W-:Y:S02]  /*2740*/  FADD.FTZ R210, R210, R149 ;  /* 0x00000095d2d27221 */ /* 0x000fe40000010000 */
[----:B------:R-:W-:Y:S01]  /*2750*/  FFMA.FTZ R187, R187, R159, R148 ;  /* 0x0000009fbbbb7223 */ /* 0x000fe20000010094 */
[----:B------:R-:W-:-:S02]  /*2760*/  FFMA.FTZ R246, R180, R149, R246 ;  /* 0x00000095b4f67223 */ /* 0x000fc400000100f6 */
[----:B------:R-:W0:Y:S02]  /*2770*/  @P0 LDC.64 R148, c[0x0][0x438] ;  /* 0x00010e00ff940b82 */ /* 0x000e240000000a00 */
[----:B0-----:R-:W-:-:S05]  /*2780*/  @P0 IMAD.WIDE.U32 R148, R228, 0x10, R148 ;  /* 0x00000010e4940825 */ /* 0x001fca00078e0094 */
[----:B------:R0:W5:Y:S01]  /*2790*/  @P0 LDG.E.128 R140, desc[UR16][R148.64] ;  /* 0x00000010948c0981 */ /* 0x000162000c1e1d00 */
        /* <DEDUP_REMOVED lines=8> */
[----:B------:R-:W-:Y:S02]  /*2820*/  HADD2.F32 R191, -RZ, R155.H1_H1 ;  /* 0x3000009bffbf7230 */ /* 0x000fe40000004100 */
[----:B------:R-:W-:Y:S01]  /*2830*/  FADD.FTZ R194, R194, R26 ;  /* 0x0000001ac2c27221 */ /* 0x000fe20000010000 */
[----:B------:R-:W-:Y:S02]  /*2840*/  FFMA.FTZ R195, R27, R26, R195 ;  /* 0x0000001a1bc37223 */ /* 0x000fe400000100c3 */
[----:B------:R-:W-:Y:S01]  /*2850*/  FADD.FTZ R191, R191, -UR24 ;  /* 0x80000018bfbf7e21 */ /* 0x000fe20008010000 */
[----:B------:R-:W-:Y:S01]  /*2860*/  FADD.FTZ R194, R194, R179 ;  /* 0x000000b3c2c27221 */ /* 0x000fe20000010000 */
[----:B------:R-:W-:Y:S02]  /*2870*/  FFMA.FTZ R195, R178, R179, R195 ;  /* 0x000000b3b2c37223 */ /* 0x000fe400000100c3 */
        /* <DEDUP_REMOVED lines=16> */
[C---:B------:R-:W-:Y:S01]  /*2980*/  FFMA.FTZ R87, R191.reuse, R151, R87 ;  /* 0x00000097bf577223 */ /* 0x040fe20000010057 */
[----:B------:R-:W-:Y:S01]  /*2990*/  IADD3 R228, PT, PT, R228, 0x100, RZ ;  /* 0x00000100e4e47810 */ /* 0x000fe20007ffe0ff */
[----:B------:R-:W-:Y:S01]  /*29a0*/  FADD.FTZ R194, R194, R187 ;  /* 0x000000bbc2c27221 */ /* 0x000fe20000010000 */
[----:B0-----:R-:W-:-:S07]  /*29b0*/  FFMA.FTZ R195, R191, R187, R195 ;  /* 0x000000bbbfc37223 */ /* 0x001fce00000100c3 */
.L_x_416:
[----:B------:R-:W-:Y:S05]  /*29c0*/  BSYNC.RECONVERGENT B0 ;  /* 0x0000000000007941 */ /* 0x000fea0003800200 */
.L_x_415:
        /* <DEDUP_REMOVED lines=11> */
[----:B------:R-:W-:-:S04]  /*2a80*/  ISETP.NE.U32.AND P0, PT, RZ, UR18, PT ;  /* 0x00000012ff007c0c */ /* 0x000fc8000bf05070 */
[----:B------:R-:W-:-:S13]  /*2a90*/  ISETP.NE.AND.EX P0, PT, RZ, UR19, PT, P0 ;  /* 0x00000013ff007c0c */ /* 0x000fda000bf05300 */
[----:B------:R-:W0:Y:S01]  /*2aa0*/  @P0 LDC.64 R2, c[0x0][0x438] ;  /* 0x00010e00ff020b82 */ /* 0x000e220000000a00 */
[----:B-----5:R-:W-:Y:S02]  /*2ab0*/  HADD2.F32 R25, -RZ, R68.H0_H0 ;  /* 0x20000044ff197230 */ /* 0x020fe40000004100 */
[----:B------:R-:W-:Y:S02]  /*2ac0*/  HADD2.F32 R24, -RZ, R64.H0_H0 ;  /* 0x20000040ff187230 */ /* 0x000fe40000004100 */
[----:B0-----:R-:W-:-:S05]  /*2ad0*/  @P0 IMAD.WIDE.U32 R2, R228, 0x10, R2 ;  /* 0x00000010e4020825 */ /* 0x001fca00078e0002 */
[----:B------:R0:W5:Y:S01]  /*2ae0*/  @P0 LDG.E.128 R144, desc[UR16][R2.64] ;  /* 0x0000001002900981 */ /* 0x000162000c1e1d00 */
[----:B------:R-:W-:Y:S02]  /*2af0*/  HADD2.F32 R167, -RZ, R69.H1_H1 ;  /* 0x30000045ffa77230 */ /* 0x000fe40000004100 */
[--C-:B------:R-:W-:Y:S02]  /*2b00*/  HADD2.F32 R169, -RZ, R70.reuse.H0_H0 ;  /* 0x20000046ffa97230 */ /* 0x100fe40000004100 */
[----:B------:R-:W-:Y:S02]  /*2b10*/  HADD2.F32 R183, -RZ, R70.H1_H1 ;  /* 0x30000046ffb77230 */ /* 0x000fe40000004100 */
[--C-:B------:R-:W-:Y:S02]  /*2b20*/  HADD2.F32 R185, -RZ, R71.reuse.H0_H0 ;  /* 0x20000047ffb97230 */ /* 0x100fe40000004100 */
[----:B------:R-:W-:Y:S02]  /*2b30*/  HADD2.F32 R193, -RZ, R71.H1_H1 ;  /* 0x30000047ffc17230 */ /* 0x000fe40000004100 */
[----:B---3--:R-:W-:-:S05]  /*2b40*/  HADD2.F32 R23, -RZ, R152.H0_H0 ;  /* 0x20000098ff177230 */ /* 0x008fca0000004100 */
[----:B0-----:R-:W-:Y:S01]  /*2b50*/  FADD.FTZ R3, R23, -UR24 ;  /* 0x8000001817037e21 */ /* 0x001fe20008010000 */
[----:B----4-:R-:W-:-:S03]  /*2b60*/  HADD2.F32 R22, -RZ, R148.H0_H0 ;  /* 0x20000094ff167230 */ /* 0x010fc60000004100 */
[----:B------:R-:W-:Y:S02]  /*2b70*/  FMUL.FTZ R3, R3, UR23 ;  /* 0x0000001703037c20 */ /* 0x000fe40008410000 */
[----:B------:R-:W-:Y:S01]  /*2b80*/  FMUL.FTZ R2, R25, R22 ;  /* 0x0000001619027220 */ /* 0x000fe20000410000 */
[----:B--2---:R-:W-:Y:S02]  /*2b90*/  HADD2.F32 R23, -RZ, R156.H0_H0 ;  /* 0x2000009cff177230 */ /* 0x004fe40000004100 */
[----:B------:R-:W-:-:S03]  /*2ba0*/  HADD2.F32 R148, -RZ, R148.H1_H1 ;  /* 0x30000094ff947230 */ /* 0x000fc60000004100 */
[-C--:B------:R-:W-:Y:S01]  /*2bb0*/  FFMA.FTZ R2, R24, R23.reuse, R2 ;  /* 0x0000001718027223 */ /* 0x080fe20000010002 */
[----:B------:R-:W-:Y:S01]  /*2bc0*/  FADD.FTZ R204, R204, R23 ;  /* 0x00000017cccc7221 */ /* 0x000fe20000010000 */
[----:B------:R-:W-:Y:S01]  /*2bd0*/  FFMA.FTZ R240, R3, R23, R240 ;  /* 0x0000001703f07223 */ /* 0x000fe200000100f0 */
[----:B------:R-:W-:Y:S02]  /*2be0*/  HADD2.F32 R23, -RZ, R68.H1_H1 ;  /* 0x30000044ff177230 */ /* 0x000fe40000004100 */
[----:B------:R-:W-:Y:S02]  /*2bf0*/  HADD2.F32 R152, -RZ, R152.H1_H1 ;  /* 0x30000098ff987230 */ /* 0x000fe40000004100 */
[----:B------:R-:W-:Y:S02]  /*2c00*/  HADD2.F32 R156, -RZ, R156.H1_H1 ;  /* 0x3000009cff9c7230 */ /* 0x000fe40000004100 */
[----:B------:R-:W-:Y:S01]  /*2c10*/  FMUL.FTZ R23, R23, R148 ;  /* 0x0000009417177220 */ /* 0x000fe20000410000 */
[----:B------:R-:W-:-:S02]  /*2c20*/  HADD2.F32 R24, -RZ, R64.H1_H1 ;  /* 0x30000040ff187230 */ /* 0x000fc40000004100 */
[----:B------:R-:W-:Y:S01]  /*2c30*/  FADD.FTZ R116, R116, R22 ;  /* 0x0000001674747221 */ /* 0x000fe20000010000 */
[----:B------:R-:W-:Y:S01]  /*2c40*/  FFMA.FTZ R88, R3, R22, R88 ;  /* 0x0000001603587223 */ /* 0x000fe20000010058 */
[----:B------:R-:W-:Y:S01]  /*2c50*/  FADD.FTZ R22, R152, -UR24 ;  /* 0x8000001898167e21 */ /* 0x000fe20008010000 */
[----:B------:R-:W-:Y:S01]  /*2c60*/  FFMA.FTZ R23, R24, R156, R23 ;  /* 0x0000009c18177223 */ /* 0x000fe20000010017 */
[--C-:B------:R-:W-:Y:S02]  /*2c70*/  HADD2.F32 R24, -RZ, R153.reuse.H0_H0 ;  /* 0x20000099ff187230 */ /* 0x100fe40000004100 */
[----:B------:R-:W-:Y:S01]  /*2c80*/  FMUL.FTZ R22, R22, UR23 ;  /* 0x0000001716167c20 */ /* 0x000fe20008410000 */
[----:B------:R-:W-:Y:S02]  /*2c90*/  HADD2.F32 R166, -RZ, R153.H1_H1 ;  /* 0x30000099ffa67230 */ /* 0x000fe40000004100 */
[----:B------:R-:W-:Y:S01]  /*2ca0*/  FADD.FTZ R117, R117, R148 ;  /* 0x0000009475757221 */ /* 0x000fe20000010000 */
[----:B------:R-:W-:Y:S01]  /*2cb0*/  FADD.FTZ R24, R24, -UR24 ;  /* 0x8000001818187e21 */ /* 0x000fe20008010000 */
[----:B------:R-:W-:Y:S01]  /*2cc0*/  FFMA.FTZ R89, R22, R148, R89 ;  /* 0x0000009416597223 */ /* 0x000fe20000010059 */
[----:B------:R-:W-:Y:S01]  /*2cd0*/  FADD.FTZ R166, R166, -UR24 ;  /* 0x80000018a6a67e21 */ /* 0x000fe20008010000 */
[----:B------:R-:W-:-:S02]  /*2ce0*/  HADD2.F32 R25, -RZ, R69.H0_H0 ;  /* 0x20000045ff197230 */ /* 0x000fc40000004100 */
[----:B------:R-:W-:Y:S01]  /*2cf0*/  FMUL.FTZ R24, R24, UR23 ;  /* 0x0000001718187c20 */ /* 0x000fe20008410000 */
[--C-:B------:R-:W-:Y:S02]  /*2d00*/  HADD2.F32 R148, -RZ, R149.reuse.H0_H0 ;  /* 0x20000095ff947230 */ /* 0x100fe40000004100 */
[----:B------:R-:W-:Y:S01]  /*2d10*/  FMUL.FTZ R166, R166, UR23 ;  /* 0x00000017a6a67c20 */ /* 0x000fe20008410000 */
[----:B------:R-:W-:Y:S02]  /*2d20*/  HADD2.F32 R149, -RZ, R149.H1_H1 ;  /* 0x30000095ff957230 */ /* 0x000fe40000004100 */
[----:B------:R-:W-:Y:S01]  /*2d30*/  FADD.FTZ R205, R205, R156 ;  /* 0x0000009ccdcd7221 */ /* 0x000fe20000010000 */
[----:B------:R-:W-:Y:S01]  /*2d40*/  FFMA.FTZ R241, R22, R156, R241 ;  /* 0x0000009c16f17223 */ /* 0x000fe200000100f1 */
[-C--:B------:R-:W-:Y:S01]  /*2d50*/  FMUL.FTZ R25, R25, R148.reuse ;  /* 0x0000009419197220 */ /* 0x080fe20000410000 */
[----:B------:R-:W-:Y:S02]  /*2d60*/  HADD2.F32 R156, -RZ, R157.H0_H0 ;  /* 0x2000009dff9c7230 */ /* 0x000fe40000004100 */
[----:B------:R-:W-:Y:S01]  /*2d70*/  FADD.FTZ R118, R118, R148 ;  /* 0x0000009476767221 */ /* 0x000fe20000010000 */
[----:B------:R-:W-:Y:S01]  /*2d80*/  FFMA.FTZ R90, R24, R148, R90 ;  /* 0x00000094185a7223 */ /* 0x000fe2000001005a */
[----:B------:R-:W-:-:S02]  /*2d90*/  HADD2.F32 R152, -RZ, R65.H0_H0 ;  /* 0x20000041ff987230 */ /* 0x000fc40000004100 */
[-C--:B------:R-:W-:Y:S01]  /*2da0*/  FMUL.FTZ R167, R167, R149.reuse ;  /* 0x00000095a7a77220 */ /* 0x080fe20000410000 */
[----:B------:R-:W-:Y:S02]  /*2db0*/  HADD2.F32 R157, -RZ, R157.H1_H1 ;  /* 0x3000009dff9d7230 */ /* 0x000fe40000004100 */
[----:B------:R-:W-:Y:S01]  /*2dc0*/  FADD.FTZ R119, R119, R149 ;  /* 0x0000009577777221 */ /* 0x000fe20000010000 */
[----:B------:R-:W-:Y:S02]  /*2dd0*/  HADD2.F32 R148, -RZ, R65.H1_H1 ;  /* 0x30000041ff947230 */ /* 0x000fe40000004100 */
[----:B------:R-:W-:Y:S01]  /*2de0*/  FFMA.FTZ R91, R166, R149, R91 ;  /* 0x00000095a65b7223 */ /* 0x000fe2000001005b */
[----:B------:R-:W-:Y:S02]  /*2df0*/  HADD2.F32 R168, -RZ, R154.H0_H0 ;  /* 0x2000009affa87230 */ /* 0x000fe40000004100 */
[----:B------:R-:W-:Y:S02]  /*2e00*/  HADD2.F32 R149, -RZ, R150.H0_H0 ;  /* 0x20000096ff957230 */ /* 0x000fe40000004100 */
[----:B------:R-:W-:Y:S01]  /*2e10*/  FFMA.FTZ R25, R152, R156, R25 ;  /* 0x0000009c98197223 */ /* 0x000fe20000010019 */
[----:B------:R-:W-:-:S02]  /*2e20*/  HADD2.F32 R182, -RZ, R154.H1_H1 ;  /* 0x3000009affb67230 */ /* 0x000fc40000004100 */
[----:B------:R-:W-:Y:S01]  /*2e30*/  FFMA.FTZ R167, R148, R157, R167 ;  /* 0x0000009d94a77223 */ /* 0x000fe200000100a7 */
[----:B------:R-:W-:Y:S01]  /*2e40*/  FADD.FTZ R168, R168, -UR24 ;  /* 0x80000018a8a87e21 */ /* 0x000fe20008010000 */
[----:B------:R-:W-:Y:S01]  /*2e50*/  FADD.FTZ R194, R194, R2 ;  /* 0x00000002c2c27221 */ /* 0x000fe20000010000 */
[----:B------:R-:W-:Y:S01]  /*2e60*/  FFMA.FTZ R195, R3, R2, R195 ;  /* 0x0000000203c37223 */ /* 0x000fe200000100c3 */
[----:B------:R-:W-:Y:S02]  /*2e70*/  HADD2.F32 R148, -RZ, R66.H0_H0 ;  /* 0x20000042ff947230 */ /* 0x000fe40000004100 */
[----:B------:R-:W-:Y:S01]  /*2e80*/  FMUL.FTZ R169, R169, R149 ;  /* 0x00000095a9a97220 */ /* 0x000fe20000410000 */
[----:B------:R-:W-:Y:S02]  /*2e90*/  HADD2.F32 R152, -RZ, R158.H0_H0 ;  /* 0x2000009eff987230 */ /* 0x000fe40000004100 */
[----:B------:R-:W-:Y:S01]  /*2ea0*/  FMUL.FTZ R168, R168, UR23 ;  /* 0x00000017a8a87c20 */ /* 0x000fe20008410000 */
[----:B------:R-:W-:-:S02]  /*2eb0*/  HADD2.F32 R150, -RZ, R150.H1_H1 ;  /* 0x30000096ff967230 */ /* 0x000fc40000004100 */
[----:B------:R-:W-:Y:S01]  /*2ec0*/  FADD.FTZ R182, R182, -UR24 ;  /* 0x80000018b6b67e21 */ /* 0x000fe20008010000 */
[----:B------:R-:W-:Y:S01]  /*2ed0*/  FADD.FTZ R194, R194, R23 ;  /* 0x00000017c2c27221 */ /* 0x000fe20000010000 */
[----:B------:R-:W-:Y:S01]  /*2ee0*/  FFMA.FTZ R195, R22, R23, R195 ;  /* 0x0000001716c37223 */ /* 0x000fe200000100c3 */
[----:B------:R-:W-:Y:S01]  /*2ef0*/  FFMA.FTZ R169, R148, R152, R169 ;  /* 0x0000009894a97223 */ /* 0x000fe200000100a9 */
[----:B------:R-:W-:Y:S02]  /*2f00*/  HADD2.F32 R158, -RZ, R158.H1_H1 ;  /* 0x3000009eff9e7230 */ /* 0x000fe40000004100 */
[----:B------:R-:W-:Y:S01]  /*2f10*/  FADD.FTZ R120, R120, R149 ;  /* 0x0000009578787221 */ /* 0x000fe20000010000 */
[----:B------:R-:W-:Y:S02]  /*2f20*/  HADD2.F32 R148, -RZ, R66.H1_H1 ;  /* 0x30000042ff947230 */ /* 0x000fe40000004100 */
[----:B------:R-:W-:Y:S01]  /*2f30*/  FFMA.FTZ R92, R168, R149, R92 ;  /* 0x00000095a85c7223 */ /* 0x000fe2000001005c */
[----:B------:R-:W-:Y:S01]  /*2f40*/  FMUL.FTZ R183, R183, R150 ;  /* 0x00000096b7b77220 */ /* 0x000fe20000410000 */
[----:B------:R-:W-:Y:S01]  /*2f50*/  FMUL.FTZ R182, R182, UR23 ;  /* 0x00000017b6b67c20 */ /* 0x000fe20008410000 */
[----:B------:R-:W-:Y:S01]  /*2f60*/  FADD.FTZ R194, R194, R25 ;  /* 0x00000019c2c27221 */ /* 0x000fe20000010000 */
[----:B------:R-:W-:Y:S01]  /*2f70*/  FFMA.FTZ R195, R24, R25, R195 ;  /* 0x0000001918c37223 */ /* 0x000fe200000100c3 */
[----:B------:R-:W-:-:S02]  /*2f80*/  HADD2.F32 R149, -RZ, R151.H0_H0 ;  /* 0x20000097ff957230 */ /* 0x000fc40000004100 */
[----:B------:R-:W-:Y:S01]  /*2f90*/  FFMA.FTZ R183, R148, R158, R183 ;  /* 0x0000009e94b77223 */ /* 0x000fe200000100b7 */
[----:B------:R-:W-:Y:S02]  /*2fa0*/  HADD2.F32 R184, -RZ, R155.H0_H0 ;  /* 0x2000009bffb87230 */ /* 0x000fe40000004100 */
[----:B------:R-:W-:Y:S01]  /*2fb0*/  FADD.FTZ R121, R121, R150 ;  /* 0x0000009679797221 */ /* 0x000fe20000010000 */
[----:B------:R-:W-:Y:S01]  /*2fc0*/  FFMA.FTZ R93, R182, R150, R93 ;  /* 0x00000096b65d7223 */ /* 0x000fe2000001005d */
[----:B------:R-:W-:Y:S01]  /*2fd0*/  FADD.FTZ R194, R194, R167 ;  /* 0x000000a7c2c27221 */ /* 0x000fe20000010000 */
[----:B------:R-:W-:Y:S01]  /*2fe0*/  FFMA.FTZ R195, R166, R167, R195 ;  /* 0x000000a7a6c37223 */ /* 0x000fe200000100c3 */
[----:B------:R-:W-:Y:S02]  /*2ff0*/  HADD2.F32 R148, -RZ, R67.H0_H0 ;  /* 0x20000043ff947230 */ /* 0x000fe40000004100 */
[----:B------:R-:W-:Y:S01]  /*3000*/  FMUL.FTZ R185, R185, R149 ;  /* 0x00000095b9b97220 */ /* 0x000fe20000410000 */
[----:B------:R-:W-:-:S02]  /*3010*/  HADD2.F32 R150, -RZ, R159.H0_H0 ;  /* 0x2000009fff967230 */ /* 0x000fc40000004100 */
[----:B------:R-:W-:Y:S01]  /*3020*/  FADD.FTZ R184, R184, -UR24 ;  /* 0x80000018b8b87e21 */ /* 0x000fe20008010000 */
[----:B------:R-:W-:Y:S02]  /*3030*/  HADD2.F32 R151, -RZ, R151.H1_H1 ;  /* 0x30000097ff977230 */ /* 0x000fe40000004100 */
[----:B------:R-:W-:Y:S01]  /*3040*/  FADD.FTZ R194, R194, R169 ;  /* 0x000000a9c2c27221 */ /* 0x000fe20000010000 */
[----:B------:R-:W-:Y:S02]  /*3050*/  HADD2.F32 R192, -RZ, R155.H1_H1 ;  /* 0x3000009bffc07230 */ /* 0x000fe40000004100 */
[----:B------:R-:W-:Y:S01]  /*3060*/  FFMA.FTZ R195, R168, R169, R195 ;  /* 0x000000a9a8c37223 */ /* 0x000fe200000100c3 */
[----:B------:R-:W-:Y:S01]  /*3070*/  FFMA.FTZ R185, R148, R150, R185 ;  /* 0x0000009694b97223 */ /* 0x000fe200000100b9 */
[----:B------:R-:W-:Y:S02]  /*3080*/  HADD2.F32 R159, -RZ, R159.H1_H1 ;  /* 0x3000009fff9f7230 */ /* 0x000fe40000004100 */
[----:B------:R-:W-:Y:S01]  /*3090*/  FMUL.FTZ R184, R184, UR23 ;  /* 0x00000017b8b87c20 */ /* 0x000fe20008410000 */
[----:B------:R-:W-:-:S02]  /*30a0*/  HADD2.F32 R148, -RZ, R67.H1_H1 ;  /* 0x30000043ff947230 */ /* 0x000fc40000004100 */
[----:B------:R-:W-:Y:S01]  /*30b0*/  FMUL.FTZ R193, R193, R151 ;  /* 0x00000097c1c17220 */ /* 0x000fe20000410000 */
[----:B------:R-:W-:Y:S01]  /*30c0*/  FADD.FTZ R192, R192, -UR24 ;  /* 0x80000018c0c07e21 */ /* 0x000fe20008010000 */
[----:B------:R-:W-:Y:S01]  /*30d0*/  FADD.FTZ R194, R194, R183 ;  /* 0x000000b7c2c27221 */ /* 0x000fe20000010000 */
[----:B------:R-:W-:Y:S01]  /*30e0*/  FFMA.FTZ R195, R182, R183, R195 ;  /* 0x000000b7b6c37223 */ /* 0x000fe200000100c3 */
[----:B------:R-:W-:Y:S01]  /*30f0*/  FFMA.FTZ R193, R148, R159, R193 ;  /* 0x0000009f94c17223 */ /* 0x000fe200000100c1 */
        /* <DEDUP_REMOVED lines=17> */
[----:B------:R-:W-:Y:S01]  /*3210*/  FADD.FTZ R123, R123, R151 ;  /* 0x000000977b7b7221 */ /* 0x000fe20000010000 */
[----:B------:R-:W-:Y:S01]  /*3220*/  FFMA.FTZ R95, R192, R151, R95 ;  /* 0x00000097c05f7223 */ /* 0x000fe2000001005f */
[----:B------:R-:W-:Y:S01]  /*3230*/  FADD.FTZ R194, R194, R193 ;  /* 0x000000c1c2c27221 */ /* 0x000fe20000010000 */
[----:B------:R-:W-:-:S07]  /*3240*/  FFMA.FTZ R195, R192, R193, R195 ;  /* 0x000000c1c0c37223 */ /* 0x000fce00000100c3 */
.L_x_418:
[----:B------:R-:W-:Y:S05]  /*3250*/  BSYNC.RECONVERGENT B0 ;  /* 0x0000000000007941 */ /* 0x000fea0003800200 */
.L_x_417:
        /* <DEDUP_REMOVED lines=32> */
.L_x_420:
[----:B------:R-:W-:Y:S05]  /*3460*/  BSYNC.RECONVERGENT B0 ;  /* 0x0000000000007941 */ /* 0x000fea0003800200 */
.L_x_419:
        /* <DEDUP_REMOVED lines=65> */
[----:B------:R-:W-:Y:S01]  /*3880*/  F2FP.F16.F32.PACK_AB R148, R149, R148 ;  /* 0x000000949594723e */ /* 0x000fe200000000ff */
[----:B------:R-:W-:Y:S01]  /*3890*/  FFMA.FTZ R149, R165, UR8, R153 ;  /* 0x00000008a5957c23 */ /* 0x000fe20008010099 */
[----:B------:R-:W-:-:S03]  /*38a0*/  FADD.FTZ R152, R172, -R152 ;  /* 0x80000098ac987221 */ /* 0x000fc60000010000 */
[----:B------:R-:W-:Y:S01]  /*38b0*/  FADD.FTZ R149, R164, -R149 ;  /* 0x80000095a4957221 */ /* 0x000fe20000010000 */
[----:B------:R-:W-:-:S03]  /*38c0*/  FMUL.FTZ R152, R152, UR23 ;  /* 0x0000001798987c20 */ /* 0x000fc60008410000 */
[----:B------:R-:W-:-:S05]  /*38d0*/  FMUL.FTZ R149, R149, UR23 ;  /* 0x0000001795957c20 */ /* 0x000fca0008410000 */
[----:B------:R-:W-:Y:S01]  /*38e0*/  F2FP.F16.F32.PACK_AB R149, R149, R150 ;  /* 0x000000969595723e */ /* 0x000fe200000000ff */
[----:B------:R-:W-:-:S04]  /*38f0*/  FFMA.FTZ R150, R170, UR8, R153 ;  /* 0x00000008aa967c23 */ /* 0x000fc80008010099 */
[----:B------:R-:W-:-:S04]  /*3900*/  FADD.FTZ R150, R171, -R150 ;  /* 0x80000096ab967221 */ /* 0x000fc80000010000 */
[----:B------:R-:W-:-:S05]  /*3910*/  FMUL.FTZ R150, R150, UR23 ;  /* 0x0000001796967c20 */ /* 0x000fca0008410000 */
[----:B------:R-:W-:Y:S01]  /*3920*/  F2FP.F16.F32.PACK_AB R150, R150, R151 ;  /* 0x000000979696723e */ /* 0x000fe200000000ff */
[----:B------:R-:W-:-:S04]  /*3930*/  FFMA.FTZ R151, R188, UR8, R153 ;  /* 0x00000008bc977c23 */ /* 0x000fc80008010099 */
[----:B------:R-:W-:-:S04]  /*3940*/  FADD.FTZ R151, R189, -R151 ;  /* 0x80000097bd977221 */ /* 0x000fc80000010000 */
[----:B------:R-:W-:-:S05]  /*3950*/  FMUL.FTZ R151, R151, UR23 ;  /* 0x0000001797977c20 */ /* 0x000fca0008410000 */
[----:B------:R-:W-:Y:S01]  /*3960*/  F2FP.F16.F32.PACK_AB R151, R151, R152 ;  /* 0x000000989797723e */ /* 0x000fe200000000ff */
[----:B------:R-:W-:Y:S06]  /*3970*/  BRA `(.L_x_426) ;  /* 0x0000001000587947 */ /* 0x000fec0003800000 */
.L_x_425:
[--C-:B------:R-:W-:Y:S01]  /*3980*/  FFMA.FTZ R133, R11, UR8, R153.reuse ;  /* 0x000000080b857c23 */ /* 0x100fe20008010099 */
[--C-:B------:R-:W-:Y:S01]  /*3990*/  FFMA.FTZ R135, R165, UR8, R153.reuse ;  /* 0x00000008a5877c23 */ /* 0x100fe20008010099 */
[----:B------:R-:W-:Y:S02]  /*39a0*/  FFMA.FTZ R151, R173, UR8, R153 ;  /* 0x00000008ad977c23 */ /* 0x000fe40008010099 */
[----:B------:R-:W-:Y:S01]  /*39b0*/  FADD.FTZ R133, R10, -R133 ;  /* 0x800000850a857221 */ /* 0x000fe20000010000 */
[----:B------:R-:W-:Y:S01]  /*39c0*/  FADD.FTZ R135, R164, -R135 ;  /* 0x80000087a4877221 */ /* 0x000fe20000010000 */
[----:B------:R-:W-:Y:S02]  /*39d0*/  FADD.FTZ R151, R172, -R151 ;  /* 0x80000097ac977221 */ /* 0x000fe40000010000 */
[----:B------:R-:W-:Y:S01]  /*39e0*/  FMUL.FTZ R133, R133, UR23 ;  /* 0x0000001785857c20 */ /* 0x000fe20008410000 */
[----:B------:R-:W-:Y:S01]  /*39f0*/  FMUL.FTZ R132, R135, UR23 ;  /* 0x0000001787847c20 */ /* 0x000fe20008410000 */
[----:B------:R-:W-:-:S04]  /*3a00*/  FMUL.FTZ R151, R151, UR23 ;  /* 0x0000001797977c20 */ /* 0x000fc80008410000 */
[----:B------:R-:W-:Y:S01]  /*3a10*/  F2FP.F16.F32.PACK_AB R149, R132, R133 ;  /* 0x000000858495723e */ /* 0x000fe200000000ff */
[--C-:B------:R-:W-:Y:S01]  /*3a20*/  FFMA.FTZ R133, R163, UR8, R153.reuse ;  /* 0x00000008a3857c23 */ /* 0x100fe20008010099 */
[----:B------:R-:W-:-:S03]  /*3a30*/  FFMA.FTZ R132, R188, UR8, R153 ;  /* 0x00000008bc847c23 */ /* 0x000fc60008010099 */
[----:B------:R-:W-:Y:S01]  /*3a40*/  FADD.FTZ R150, R162, -R133 ;  /* 0x80000085a2967221 */ /* 0x000fe20000010000 */
[----:B------:R-:W-:Y:S01]  /*3a50*/  FFMA.FTZ R133, R170, UR8, R153 ;  /* 0x00000008aa857c23 */ /* 0x000fe20008010099 */
[----:B------:R-:W-:Y:S02]  /*3a60*/  FADD.FTZ R132, R189, -R132 ;  /* 0x80000084bd847221 */ /* 0x000fe40000010000 */
[----:B------:R-:W-:Y:S01]  /*3a70*/  FMUL.FTZ R150, R150, UR23 ;  /* 0x0000001796967c20 */ /* 0x000fe20008410000 */
[----:B------:R-:W-:Y:S01]  /*3a80*/  FADD.FTZ R133, R171, -R133 ;  /* 0x80000085ab857221 */ /* 0x000fe20000010000 */
[----:B------:R-:W-:-:S03]  /*3a90*/  FMUL.FTZ R132, R132, UR23 ;  /* 0x0000001784847c20 */ /* 0x000fc60008410000 */
[----:B------:R-:W-:Y:S02]  /*3aa0*/  FMUL.FTZ R133, R133, UR23 ;  /* 0x0000001785857c20 */ /* 0x000fe40008410000 */
[----:B------:R-:W-:Y:S01]  /*3ab0*/  F2FP.F16.F32.PACK_AB R151, R132, R151 ;  /* 0x000000978497723e */ /* 0x000fe200000000ff */
[--C-:B------:R-:W-:Y:S02]  /*3ac0*/  FFMA.FTZ R132, R0, UR8, R153.reuse ;  /* 0x0000000800847c23 */ /* 0x100fe40008010099 */
[----:B------:R-:W-:Y:S01]  /*3ad0*/  F2FP.F16.F32.PACK_AB R150, R133, R150 ;  /* 0x000000968596723e */ /* 0x000fe200000000ff */
[----:B------:R-:W-:Y:S01]  /*3ae0*/  FFMA.FTZ R133, R13, UR8, R153 ;  /* 0x000000080d857c23 */ /* 0x000fe20008010099 */
[----:B------:R-:W-:Y:S01]  /*3af0*/  FADD.FTZ R132, R8, -R132 ;  /* 0x8000008408847221 */ /* 0x000fe20000010000 */
[----:B------:R-:W-:Y:S02]  /*3b00*/  MOV R135, R151 ;  /* 0x0000009700877202 */ /* 0x000fe40000000f00 */
[----:B------:R-:W-:Y:S01]  /*3b10*/  FADD.FTZ R133, R12, -R133 ;  /* 0x800000850c857221 */ /* 0x000fe20000010000 */
[----:B------:R-:W-:Y:S01]  /*3b20*/  FMUL.FTZ R132, R132, UR23 ;  /* 0x0000001784847c20 */ /* 0x000fe20008410000 */
[----:B------:R-:W-:-:S02]  /*3b30*/  MOV R134, R150 ;  /* 0x0000009600867202 */ /* 0x000fc40000000f00 */
[----:B------:R-:W-:-:S05]  /*3b40*/  FMUL.FTZ R133, R133, UR23 ;  /* 0x0000001785857c20 */ /* 0x000fca0008410000 */
[----:B------:R-:W-:Y:S02]  /*3b50*/  F2FP.F16.F32.PACK_AB R148, R133, R132 ;  /* 0x000000848594723e */ /* 0x000fe400000000ff */
[----:B------:R-:W-:Y:S02]  /*3b60*/  MOV R133, R149 ;  /* 0x0000009500857202 */ /* 0x000fe40000000f00 */
[----:B------:R-:W-:Y:S01]  /*3b70*/  MOV R132, R148 ;  /* 0x0000009400847202 */ /* 0x000fe20000000f00 */
[----:B------:R-:W-:Y:S06]  /*3b80*/  BRA `(.L_x_426) ;  /* 0x0000000c00d47947 */ /* 0x000fec0003800000 */
.L_x_424:
[----:B------:R-:W-:-:S04]  /*3b90*/  UISETP.NE.U32.AND UP0, UPT, UR4, URZ, UPT ;  /* 0x000000ff0400728c */ /* 0x000fc8000bf05070 */
[----:B------:R-:W-:-:S09]  /*3ba0*/  UISETP.NE.AND.EX UP0, UPT, UR5, URZ, UPT, UP0 ;  /* 0x000000ff0500728c */ /* 0x000fd2000bf05300 */
[----:B------:R-:W-:Y:S05]  /*3bb0*/  BRA.U UP0, `(.L_x_427) ;  /* 0x0000000100847547 */ /* 0x000fea000b800000 */
        /* <DEDUP_REMOVED lines=33> */
.L_x_427:
        /* <DEDUP_REMOVED lines=11> */
[----:B------:R-:W-:-:S03]  /*3e80*/  FADD.FTZ R150, R162, -R133 ;  /* 0x80000085a2967221 */ /* 0x000fc60000010000 */
[----:B------:R-:W-:Y:S01]  /*3e90*/  F2FP.F16.F32.PACK_AB R151, R124, R125 ;  /* 0x0000007d7c97723e */ /* 0x000fe200000000ff */
[----:B------:R-:W-:Y:S01]  /*3ea0*/  FFMA.FTZ R125, R0, UR8, R153 ;  /* 0x00000008007d7c23 */ /* 0x000fe20008010099 */
[----:B------:R-:W-:Y:S01]  /*3eb0*/  FMUL.FTZ R149, R149, UR23 ;  /* 0x0000001795957c20 */ /* 0x000fe20008410000 */
[----:B------:R-:W-:Y:S01]  /*3ec0*/  FMUL.FTZ R150, R150, UR23 ;  /* 0x0000001796967c20 */ /* 0x000fe20008410000 */
[----:B------:R-:W-:Y:S01]  /*3ed0*/  MOV R135, R151 ;  /* 0x0000009700877202 */ /* 0x000fe20000000f00 */
[----:B------:R-:W-:Y:S01]  /*3ee0*/  FADD.FTZ R148, R8, -R125 ;  /* 0x8000007d08947221 */ /* 0x000fe20000010000 */
[----:B------:R-:W-:Y:S01]  /*3ef0*/  FADD.FTZ R125, R12, -R127 ;  /* 0x8000007f0c7d7221 */ /* 0x000fe20000010000 */
[----:B------:R-:W-:Y:S02]  /*3f00*/  FFMA.FTZ R127, R165, UR8, R153 ;  /* 0x00000008a57f7c23 */ /* 0x000fe40008010099 */
[----:B------:R-:W-:Y:S01]  /*3f10*/  FMUL.FTZ R148, R148, UR23 ;  /* 0x0000001794947c20 */ /* 0x000fe20008410000 */
[----:B------:R-:W-:Y:S01]  /*3f20*/  FMUL.FTZ R125, R125, UR23 ;  /* 0x000000177d7d7c20 */ /* 0x000fe20008410000 */
[----:B------:R-:W-:Y:S01]  /*3f30*/  FADD.FTZ R124, R164, -R127 ;  /* 0x8000007fa47c7221 */ /* 0x000fe20000010000 */
[----:B------:R-:W-:-:S03]  /*3f40*/  FADD.FTZ R127, R171, -R126 ;  /* 0x8000007eab7f7221 */ /* 0x000fc60000010000 */
[----:B------:R-:W-:Y:S01]  /*3f50*/  FMUL.FTZ R124, R124, UR23 ;  /* 0x000000177c7c7c20 */ /* 0x000fe20008410000 */
[----:B------:R-:W-:Y:S01]  /*3f60*/  FMUL.FTZ R127, R127, UR23 ;  /* 0x000000177f7f7c20 */ /* 0x000fe20008410000 */
[----:B------:R-:W-:-:S03]  /*3f70*/  F2FP.F16.F32.PACK_AB R148, R125, R148 ;  /* 0x000000947d94723e */ /* 0x000fc600000000ff */
[----:B------:R-:W-:Y:S02]  /*3f80*/  F2FP.F16.F32.PACK_AB R149, R124, R149 ;  /* 0x000000957c95723e */ /* 0x000fe400000000ff */
[----:B------:R-:W-:Y:S02]  /*3f90*/  F2FP.F16.F32.PACK_AB R150, R127, R150 ;  /* 0x000000967f96723e */ /* 0x000fe400000000ff */
[----:B------:R-:W-:Y:S02]  /*3fa0*/  MOV R133, R149 ;  /* 0x0000009500857202 */ /* 0x000fe40000000f00 */
[----:B------:R-:W-:Y:S02]  /*3fb0*/  MOV R134, R150 ;  /* 0x0000009600867202 */ /* 0x000fe40000000f00 */
[----:B------:R-:W-:Y:S02]  /*3fc0*/  MOV R132, R148 ;  /* 0x0000009400847202 */ /* 0x000fe40000000f00 */
[----:B------:R-:W-:-:S02]  /*3fd0*/  MOV R127, R151 ;  /* 0x00000097007f7202 */ /* 0x000fc40000000f00 */
[----:B------:R-:W-:Y:S02]  /*3fe0*/  MOV R126, R150 ;  /* 0x00000096007e7202 */ /* 0x000fe40000000f00 */
[----:B------:R-:W-:Y:S02]  /*3ff0*/  MOV R125, R149 ;  /* 0x00000095007d7202 */ /* 0x000fe40000000f00 */
[----:B------:R-:W-:Y:S01]  /*4000*/  MOV R124, R148 ;  /* 0x00000094007c7202 */ /* 0x000fe20000000f00 */
[----:B------:R-:W-:Y:S06]  /*4010*/  BRA `(.L_x_426) ;  /* 0x0000000800b07947 */ /* 0x000fec0003800000 */
.L_x_423:
[----:B------:R-:W-:-:S04]  /*4020*/  UISETP.NE.U32.AND UP0, UPT, UR6, URZ, UPT ;  /* 0x000000ff0600728c */ /* 0x000fc8000bf05070 */
[----:B------:R-:W-:-:S09]  /*4030*/  UISETP.NE.AND.EX UP0, UPT, UR7, URZ, UPT, UP0 ;  /* 0x000000ff0700728c */ /* 0x000fd2000bf05300 */
[----:B------:R-:W-:Y:S05]  /*4040*/  BRA.U UP0, `(.L_x_428) ;  /* 0x0000000500447547 */ /* 0x000fea000b800000 */
[----:B------:R-:W-:-:S04]  /*4050*/  UISETP.NE.U32.AND UP0, UPT, UR4, URZ, UPT ;  /* 0x000000ff0400728c */ /* 0x000fc8000bf05070 */
[----:B------:R-:W-:-:S09]  /*4060*/  UISETP.NE.AND.EX UP0, UPT, UR5, URZ, UPT, UP0 ;  /* 0x000000ff0500728c */ /* 0x000fd2000bf05300 */
[----:B------:R-:W-:Y:S05]  /*4070*/  BRA.U UP0, `(.L_x_429) ;  /* 0x0000000100947547 */ /* 0x000fea000b800000 */
[----:B------:R-:W-:Y:S01]  /*4080*/  FFMA.FTZ R151, R173, UR8, R153 ;  /* 0x00000008ad977c23 */ /* 0x000fe20008010099 */
[--C-:B-----5:R-:W-:Y:S02]  /*4090*/  HADD2.F32 R148, -RZ, R131.reuse.H0_H0 ;  /* 0x20000083ff947230 */ /* 0x120fe40000004100 */
[----:B------:R-:W-:Y:S02]  /*40a0*/  HADD2.F32 R149, -RZ, R131.H1_H1 ;  /* 0x30000083ff957230 */ /* 0x000fe40000004100 */
[----:B------:R-:W-:-:S04]  /*40b0*/  FADD.FTZ R151, R172, -R151 ;  /* 0x80000097ac977221 */ /* 0x000fc80000010000 */
[----:B------:R-:W-:Y:S01]  /*40c0*/  FFMA.FTZ R151, R151, UR23, R148 ;  /* 0x0000001797977c23 */ /* 0x000fe20008010094 */
[----:B------:R-:W-:-:S04]  /*40d0*/  FFMA.FTZ R148, R188, UR8, R153 ;  /* 0x00000008bc947c23 */ /* 0x000fc80008010099 */
[----:B------:R-:W-:-:S04]  /*40e0*/  FADD.FTZ R148, R189, -R148 ;  /* 0x80000094bd947221 */ /* 0x000fc80000010000 */
[----:B------:R-:W-:Y:S01]  /*40f0*/  FFMA.FTZ R148, R148, UR23, R149 ;  /* 0x0000001794947c23 */ /* 0x000fe20008010095 */
[----:B------:R-:W-:-:S04]  /*4100*/  HADD2.F32 R149, -RZ, R130.H0_H0 ;  /* 0x20000082ff957230 */ /* 0x000fc80000004100 */
[----:B------:R-:W-:Y:S01]  /*4110*/  F2FP.F16.F32.PACK_AB R151, R148, R151 ;  /* 0x000000979497723e */ /* 0x000fe200000000ff */
[----:B------:R-:W-:-:S04]  /*4120*/  FFMA.FTZ R148, R163, UR8, R153 ;  /* 0x00000008a3947c23 */ /* 0x000fc80008010099 */
[----:B------:R-:W-:-:S04]  /*4130*/  FADD.FTZ R148, R162, -R148 ;  /* 0x80000094a2947221 */ /* 0x000fc80000010000 */
[----:B------:R-:W-:Y:S01]  /*4140*/  FFMA.FTZ R150, R148, UR23, R149 ;  /* 0x0000001794967c23 */ /* 0x000fe20008010095 */
[----:B------:R-:W-:Y:S01]  /*4150*/  FFMA.FTZ R148, R170, UR8, R153 ;  /* 0x00000008aa947c23 */ /* 0x000fe20008010099 */
[----:B------:R-:W-:-:S03]  /*4160*/  HADD2.F32 R149, -RZ, R130.H1_H1 ;  /* 0x30000082ff957230 */ /* 0x000fc60000004100 */
        /* <DEDUP_REMOVED lines=10> */
[----:B------:R-:W-:-:S05]  /*4210*/  FFMA.FTZ R148, R148, UR23, R149 ;  /* 0x0000001794947c23 */ /* 0x000fca0008010095 */
[----:B------:R-:W-:Y:S01]  /*4220*/  F2FP.F16.F32.PACK_AB R149, R148, R152 ;  /* 0x000000989495723e */ /* 0x000fe200000000ff */
[----:B------:R-:W-:Y:S01]  /*4230*/  FFMA.FTZ R148, R0, UR8, R153 ;  /* 0x0000000800947c23 */ /* 0x000fe20008010099 */
[----:B------:R-:W-:-:S03]  /*4240*/  HADD2.F32 R152, -RZ, R128.H0_H0 ;  /* 0x20000080ff987230 */ /* 0x000fc60000004100 */
[----:B------:R-:W-:-:S04]  /*4250*/  FADD.FTZ R148, R8, -R148 ;  /* 0x8000009408947221 */ /* 0x000fc80000010000 */
[----:B------:R-:W-:Y:S01]  /*4260*/  FFMA.FTZ R154, R148, UR23, R152 ;  /* 0x00000017949a7c23 */ /* 0x000fe20008010098 */
[----:B------:R-:W-:Y:S01]  /*4270*/  FFMA.FTZ R148, R13, UR8, R153 ;  /* 0x000000080d947c23 */ /* 0x000fe20008010099 */
[----:B------:R-:W-:-:S03]  /*4280*/  HADD2.F32 R152, -RZ, R128.H1_H1 ;  /* 0x30000080ff987230 */ /* 0x000fc60000004100 */
[----:B------:R-:W-:-:S04]  /*4290*/  FADD.FTZ R148, R12, -R148 ;  /* 0x800000940c947221 */ /* 0x000fc80000010000 */
[----:B------:R-:W-:-:S05]  /*42a0*/  FFMA.FTZ R148, R148, UR23, R152 ;  /* 0x0000001794947c23 */ /* 0x000fca0008010098 */
[----:B------:R-:W-:Y:S01]  /*42b0*/  F2FP.F16.F32.PACK_AB R148, R148, R154 ;  /* 0x0000009a9494723e */ /* 0x000fe200000000ff */
[----:B------:R-:W-:Y:S06]  /*42c0*/  BRA `(.L_x_426) ;  /* 0x0000000800047947 */ /* 0x000fec0003800000 */
.L_x_429:
[--C-:B------:R-:W-:Y:S01]  /*42d0*/  FFMA.FTZ R133, R0, UR8, R153.reuse ;  /* 0x0000000800857c23 */ /* 0x100fe20008010099 */
[--C-:B------:R-:W-:Y:S01]  /*42e0*/  FFMA.FTZ R135, R13, UR8, R153.reuse ;  /* 0x000000080d877c23 */ /* 0x100fe20008010099 */
[--C-:B------:R-:W-:Y:S01]  /*42f0*/  FFMA.FTZ R149, R11, UR8, R153.reuse ;  /* 0x000000080b957c23 */ /* 0x100fe20008010099 */
[----:B------:R-:W-:Y:S01]  /*4300*/  FFMA.FTZ R151, R173, UR8, R153 ;  /* 0x00000008ad977c23 */ /* 0x000fe20008010099 */
[----:B------:R-:W-:Y:S01]  /*4310*/  FADD.FTZ R134, R8, -R133 ;  /* 0x8000008508867221 */ /* 0x000fe20000010000 */
[----:B------:R-:W-:Y:S01]  /*4320*/  FADD.FTZ R132, R12, -R135 ;  /* 0x800000870c847221 */ /* 0x000fe20000010000 */
[--C-:B-----5:R-:W-:Y:S02]  /*4330*/  HADD2.F32 R135, -RZ, R128.reuse.H0_H0 ;  /* 0x20000080ff877230 */ /* 0x120fe40000004100 */
[----:B------:R-:W-:Y:S01]  /*4340*/  FADD.FTZ R149, R10, -R149 ;  /* 0x800000950a957221 */ /* 0x000fe20000010000 */
[----:B------:R-:W-:Y:S02]  /*4350*/  HADD2.F32 R133, -RZ, R128.H1_H1 ;  /* 0x30000080ff857230 */ /* 0x000fe40000004100 */
[----:B------:R-:W-:Y:S01]  /*4360*/  FADD.FTZ R151, R172, -R151 ;  /* 0x80000097ac977221 */ /* 0x000fe20000010000 */
[----:B------:R-:W-:-:S02]  /*4370*/  FFMA.FTZ R134, R134, UR23, R135 ;  /* 0x0000001786867c23 */ /* 0x000fc40008010087 */
[----:B------:R-:W-:-:S05]  /*4380*/  FFMA.FTZ R133, R132, UR23, R133 ;  /* 0x0000001784857c23 */ /* 0x000fca0008010085 */
[----:B------:R-:W-:Y:S01]  /*4390*/  F2FP.F16.F32.PACK_AB R148, R133, R134 ;  /* 0x000000868594723e */ /* 0x000fe200000000ff */
[----:B------:R-:W-:Y:S01]  /*43a0*/  FFMA.FTZ R133, R165, UR8, R153 ;  /* 0x00000008a5857c23 */ /* 0x000fe20008010099 */
[----:B------:R-:W-:-:S03]  /*43b0*/  HADD2.F32 R134, -RZ, R129.H0_H0 ;  /* 0x20000081ff867230 */ /* 0x000fc60000004100 */
[----:B------:R-:W-:Y:S01]  /*43c0*/  FADD.FTZ R132, R164, -R133 ;  /* 0x80000085a4847221 */ /* 0x000fe20000010000 */
[----:B------:R-:W-:Y:S02]  /*43d0*/  HADD2.F32 R133, -RZ, R129.H1_H1 ;  /* 0x30000081ff857230 */ /* 0x000fe40000004100 */
[----:B------:R-:W-:Y:S01]  /*43e0*/  FFMA.FTZ R149, R149, UR23, R134 ;  /* 0x0000001795957c23 */ /* 0x000fe20008010086 */
[----:B------:R-:W-:Y:S02]  /*43f0*/  HADD2.F32 R134, -RZ, R130.H1_H1 ;  /* 0x30000082ff867230 */ /* 0x000fe40000004100 */
[----:B------:R-:W-:Y:S01]  /*4400*/  FFMA.FTZ R132, R132, UR23, R133 ;  /* 0x0000001784847c23 */ /* 0x000fe20008010085 */
[----:B------:R-:W-:-:S04]  /*4410*/  FFMA.FTZ R133, R163, UR8, R153 ;  /* 0x00000008a3857c23 */ /* 0x000fc80008010099 */
[----:B------:R-:W-:Y:S01]  /*4420*/  FADD.FTZ R150, R162, -R133 ;  /* 0x80000085a2967221 */ /* 0x000fe20000010000 */
[----:B------:R-:W-:Y:S01]  /*4430*/  HADD2.F32 R133, -RZ, R130.H0_H0 ;  /* 0x20000082ff857230 */ /* 0x000fe20000004100 */
[----:B------:R-:W-:Y:S01]  /*4440*/  F2FP.F16.F32.PACK_AB R149, R132, R149 ;  /* 0x000000958495723e */ /* 0x000fe200000000ff */
[----:B------:R-:W-:-:S03]  /*4450*/  HADD2.F32 R132, -RZ, R131.H0_H0 ;  /* 0x20000083ff847230 */ /* 0x000fc60000004100 */
[----:B------:R-:W-:Y:S01]  /*4460*/  FFMA.FTZ R150, R150, UR23, R133 ;  /* 0x0000001796967c23 */ /* 0x000fe20008010085 */
[--C-:B------:R-:W-:Y:S01]  /*4470*/  FFMA.FTZ R133, R170, UR8, R153.reuse ;  /* 0x00000008aa857c23 */ /* 0x100fe20008010099 */
[----:B------:R-:W-:Y:S01]  /*4480*/  FFMA.FTZ R151, R151, UR23, R132 ;  /* 0x0000001797977c23 */ /* 0x000fe20008010084 */
[----:B------:R-:W-:Y:S02]  /*4490*/  FFMA.FTZ R132, R188, UR8, R153 ;  /* 0x00000008bc847c23 */ /* 0x000fe40008010099 */
[----:B------:R-:W-:Y:S02]  /*44a0*/  FADD.FTZ R133, R171, -R133 ;  /* 0x80000085ab857221 */ /* 0x000fe40000010000 */
[----:B------:R-:W-:Y:S02]  /*44b0*/  FADD.FTZ R132, R189, -R132 ;  /* 0x80000084bd847221 */ /* 0x000fe40000010000 */
[----:B------:R-:W-:-:S05]  /*44c0*/  FFMA.FTZ R133, R133, UR23, R134 ;  /* 0x0000001785857c23 */ /* 0x000fca0008010086 */
[----:B------:R-:W-:Y:S01]  /*44d0*/  F2FP.F16.F32.PACK_AB R150, R133, R150 ;  /* 0x000000968596723e */ /* 0x000fe200000000ff */
[----:B------:R-:W-:-:S03]  /*44e0*/  HADD2.F32 R133, -RZ, R131.H1_H1 ;  /* 0x30000083ff857230 */ /* 0x000fc60000004100 */
[----:B------:R-:W-:Y:S02]  /*44f0*/  MOV R134, R150 ;  /* 0x0000009600867202 */ /* 0x000fe40000000f00 */
[----:B------:R-:W-:Y:S01]  /*4500*/  FFMA.FTZ R132, R132, UR23, R133 ;  /* 0x0000001784847c23 */ /* 0x000fe20008010085 */
[----:B------:R-:W-:-:S04]  /*4510*/  MOV R133, R149 ;  /* 0x0000009500857202 */ /* 0x000fc80000000f00 */
[----:B------:R-:W-:Y:S02]  /*4520*/  F2FP.F16.F32.PACK_AB R151, R132, R151 ;  /* 0x000000978497723e */ /* 0x000fe400000000ff */
[----:B------:R-:W-:Y:S02]  /*4530*/  MOV R132, R148 ;  /* 0x0000009400847202 */ /* 0x000fe40000000f00 */
[----:B------:R-:W-:Y:S01]  /*4540*/  MOV R135, R151 ;  /* 0x0000009700877202 */ /* 0x000fe20000000f00 */
[----:B------:R-:W-:Y:S06]  /*4550*/  BRA `(.L_x_426) ;  /* 0x0000000400607947 */ /* 0x000fec0003800000 */
.L_x_428:
        /* <DEDUP_REMOVED lines=44> */
.L_x_430:
[--C-:B------:R-:W-:Y:S01]  /*4820*/  FFMA.FTZ R125, R0, UR8, R153.reuse ;  /* 0x00000008007d7c23 */ /* 0x100fe20008010099 */
[----:B-----5:R-:W-:Y:S02]  /*4830*/  HADD2.F32 R148, -RZ, R128.H0_H0 ;  /* 0x20000080ff947230 */ /* 0x020fe40000004100 */
[----:B------:R-:W-:Y:S01]  /*4840*/  FFMA.FTZ R127, R165, UR8, R153 ;  /* 0x00000008a57f7c23 */ /* 0x000fe20008010099 */
[--C-:B------:R-:W-:Y:S02]  /*4850*/  HADD2.F32 R124, -RZ, R129.reuse.H1_H1 ;  /* 0x30000081ff7c7230 */ /* 0x100fe40000004100 */
[----:B------:R-:W-:Y:S01]  /*4860*/  FADD.FTZ R125, R8, -R125 ;  /* 0x8000007d087d7221 */ /* 0x000fe20000010000 */
[----:B------:R-:W-:Y:S02]  /*4870*/  HADD2.F32 R126, -RZ, R129.H0_H0 ;  /* 0x20000081ff7e7230 */ /* 0x000fe40000004100 */
[----:B------:R-:W-:Y:S01]  /*4880*/  FADD.FTZ R127, R164, -R127 ;  /* 0x8000007fa47f7221 */ /* 0x000fe20000010000 */
[----:B------:R-:W-:-:S02]  /*4890*/  HADD2.F32 R133, -RZ, R130.H1_H1 ;  /* 0x30000082ff857230 */ /* 0x000fc40000004100 */
[----:B------:R-:W-:Y:S01]  /*48a0*/  FFMA.FTZ R148, R125, UR23, R148 ;  /* 0x000000177d947c23 */ /* 0x000fe20008010094 */
[--C-:B------:R-:W-:Y:S01]  /*48b0*/  FFMA.FTZ R125, R11, UR8, R153.reuse ;  /* 0x000000080b7d7c23 */ /* 0x100fe20008010099 */
[----:B------:R-:W-:Y:S01]  /*48c0*/  FFMA.FTZ R149, R127, UR23, R124 ;  /* 0x000000177f957c23 */ /* 0x000fe2000801007c */
[--C-:B------:R-:W-:Y:S01]  /*48d0*/  FFMA.FTZ R124, R170, UR8, R153.reuse ;  /* 0x00000008aa7c7c23 */ /* 0x100fe20008010099 */
[----:B------:R-:W-:Y:S01]  /*48e0*/  FFMA.FTZ R132, R188, UR8, R153 ;  /* 0x00000008bc847c23 */ /* 0x000fe20008010099 */
[----:B------:R-:W-:Y:S02]  /*48f0*/  FADD.FTZ R125, R10, -R125 ;  /* 0x8000007d0a7d7221 */ /* 0x000fe40000010000 */
[----:B------:R-:W-:Y:S01]  /*4900*/  FADD.FTZ R150, R171, -R124 ;  /* 0x8000007cab967221 */ /* 0x000fe20000010000 */
[----:B------:R-:W-:Y:S02]  /*4910*/  HADD2.F32 R124, -RZ, R130.H0_H0 ;  /* 0x20000082ff7c7230 */ /* 0x000fe40000004100 */
[----:B------:R-:W-:Y:S01]  /*4920*/  FFMA.FTZ R126, R125, UR23, R126 ;  /* 0x000000177d7e7c23 */ /* 0x000fe2000801007e */
[----:B------:R-:W-:Y:S01]  /*4930*/  FFMA.FTZ R125, R163, UR8, R153 ;  /* 0x00000008a37d7c23 */ /* 0x000fe20008010099 */
[----:B------:R-:W-:Y:S01]  /*4940*/  FFMA.FTZ R150, R150, UR23, R133 ;  /* 0x0000001796967c23 */ /* 0x000fe20008010085 */
[----:B------:R-:W-:-:S02]  /*4950*/  HADD2.F32 R133, -RZ, R131.H1_H1 ;  /* 0x30000083ff857230 */ /* 0x000fc40000004100 */
[----:B------:R-:W-:Y:S01]  /*4960*/  FADD.FTZ R132, R189, -R132 ;  /* 0x80000084bd847221 */ /* 0x000fe20000010000 */
[----:B------:R-:W-:Y:S01]  /*4970*/  FADD.FTZ R125, R162, -R125 ;  /* 0x8000007da27d7221 */ /* 0x000fe20000010000 */
[----:B------:R-:W-:Y:S02]  /*4980*/  F2FP.F16.F32.PACK_AB R149, R149, R126 ;  /* 0x0000007e9595723e */ /* 0x000fe400000000ff */
[----:B------:R-:W-:Y:S01]  /*4990*/  FFMA.FTZ R132, R132, UR23, R133 ;  /* 0x0000001784847c23 */ /* 0x000fe20008010085 */
[----:B------:R-:W-:Y:S01]  /*49a0*/  FFMA.FTZ R127, R125, UR23, R124 ;  /* 0x000000177d7f7c23 */ /* 0x000fe2000801007c */
[--C-:B------:R-:W-:Y:S01]  /*49b0*/  FFMA.FTZ R125, R173, UR8, R153.reuse ;  /* 0x00000008ad7d7c23 */ /* 0x100fe20008010099 */
[----:B------:R-:W-:-:S03]  /*49c0*/  FFMA.FTZ R133, R13, UR8, R153 ;  /* 0x000000080d857c23 */ /* 0x000fc60008010099 */
[----:B------:R-:W-:Y:S01]  /*49d0*/  FADD.FTZ R124, R172, -R125 ;  /* 0x8000007dac7c7221 */ /* 0x000fe20000010000 */
[----:B------:R-:W-:Y:S01]  /*49e0*/  HADD2.F32 R125, -RZ, R131.H0_H0 ;  /* 0x20000083ff7d7230 */ /* 0x000fe20000004100 */
[----:B------:R-:W-:-:S04]  /*49f0*/  F2FP.F16.F32.PACK_AB R150, R150, R127 ;  /* 0x0000007f9696723e */ /* 0x000fc800000000ff */
[----:B------:R-:W-:Y:S01]  /*4a00*/  FFMA.FTZ R125, R124, UR23, R125 ;  /* 0x000000177c7d7c23 */ /* 0x000fe2000801007d */
[----:B------:R-:W-:Y:S01]  /*4a10*/  FADD.FTZ R124, R12, -R133 ;  /* 0x800000850c7c7221 */ /* 0x000fe20000010000 */
[----:B------:R-:W-:Y:S01]  /*4a20*/  HADD2.F32 R133, -RZ, R128.H1_H1 ;  /* 0x30000080ff857230 */ /* 0x000fe20000004100 */
[----:B------:R-:W-:Y:S02]  /*4a30*/  MOV R134, R150 ;  /* 0x0000009600867202 */ /* 0x000fe40000000f00 */
[----:B------:R-:W-:Y:S02]  /*4a40*/  F2FP.F16.F32.PACK_AB R151, R132, R125 ;  /* 0x0000007d8497723e */ /* 0x000fe400000000ff */
[----:B------:R-:W-:Y:S01]  /*4a50*/  FFMA.FTZ R124, R124, UR23, R133 ;  /* 0x000000177c7c7c23 */ /* 0x000fe20008010085 */
[----:B------:R-:W-:Y:S02]  /*4a60*/  MOV R133, R149 ;  /* 0x0000009500857202 */ /* 0x000fe40000000f00 */
[----:B------:R-:W-:-:S02]  /*4a70*/  MOV R135, R151 ;  /* 0x0000009700877202 */ /* 0x000fc40000000f00 */
[----:B------:R-:W-:Y:S02]  /*4a80*/  F2FP.F16.F32.PACK_AB R148, R124, R148 ;  /* 0x000000947c94723e */ /* 0x000fe400000000ff */
[----:B------:R-:W-:Y:S02]  /*4a90*/  MOV R127, R151 ;  /* 0x00000097007f7202 */ /* 0x000fe40000000f00 */
[----:B------:R-:W-:Y:S02]  /*4aa0*/  MOV R132, R148 ;  /* 0x0000009400847202 */ /* 0x000fe40000000f00 */
[----:B------:R-:W-:Y:S02]  /*4ab0*/  MOV R126, R150 ;  /* 0x00000096007e7202 */ /* 0x000fe40000000f00 */
[----:B------:R-:W-:Y:S02]  /*4ac0*/  MOV R125, R149 ;  /* 0x00000095007d7202 */ /* 0x000fe40000000f00 */
[----:B------:R-:W-:-:S07]  /*4ad0*/  MOV R124, R148 ;  /* 0x00000094007c7202 */ /* 0x000fce0000000f00 */
.L_x_426:
        /* <DEDUP_REMOVED lines=14> */
.L_x_422:
[----:B------:R-:W-:Y:S05]  /*4bc0*/  BSYNC.RECONVERGENT B0 ;  /* 0x0000000000007941 */ /* 0x000fea0003800200 */
.L_x_421:
        /* <DEDUP_REMOVED lines=12> */
[--C-:B------:R-:W-:Y:S01]  /*4c90*/  FFMA.FTZ R125, R7, UR8, R153.reuse ;  /* 0x00000008077d7c23 */ /* 0x100fe20008010099 */
[----:B0----5:R-:W-:Y:S02]  /*4ca0*/  HADD2.F32 R148, -RZ, R136.H0_H0 ;  /* 0x20000088ff947230 */ /* 0x021fe40000004100 */
[----:B------:R-:W-:Y:S01]  /*4cb0*/  FFMA.FTZ R124, R16, UR8, R153 ;  /* 0x00000008107c7c23 */ /* 0x000fe20008010099 */
[----:B------:R-:W-:Y:S02]  /*4cc0*/  HADD2.F32 R132, -RZ, R137.H1_H1 ;  /* 0x30000089ff847230 */ /* 0x000fe40000004100 */
[----:B------:R-:W-:Y:S01]  /*4cd0*/  FADD.FTZ R125, R6, -R125 ;  /* 0x8000007d067d7221 */ /* 0x000fe20000010000 */
[----:B------:R-:W-:Y:S02]  /*4ce0*/  HADD2.F32 R133, -RZ, R138.H1_H1 ;  /* 0x3000008aff857230 */ /* 0x000fe40000004100 */
[----:B------:R-:W-:Y:S01]  /*4cf0*/  FADD.FTZ R124, R17, -R124 ;  /* 0x8000007c117c7221 */ /* 0x000fe20000010000 */
[----:B------:R-:W-:Y:S01]  /*4d00*/  FFMA.FTZ R148, R125, UR23, R148 ;  /* 0x000000177d947c23 */ /* 0x000fe20008010094 */
[----:B------:R-:W-:-:S04]  /*4d10*/  FFMA.FTZ R125, R161, UR8, R153 ;  /* 0x00000008a17d7c23 */ /* 0x000fc80008010099 */
[----:B------:R-:W-:Y:S01]  /*4d20*/  FADD.FTZ R149, R160, -R125 ;  /* 0x8000007da0957221 */ /* 0x000fe20000010000 */
[----:B------:R-:W-:-:S03]  /*4d30*/  HADD2.F32 R125, -RZ, R137.H0_H0 ;  /* 0x20000089ff7d7230 */ /* 0x000fc60000004100 */
[----:B------:R-:W-:Y:S02]  /*4d40*/  FFMA.FTZ R149, R149, UR23, R132 ;  /* 0x0000001795957c23 */ /* 0x000fe40008010084 */
[----:B------:R-:W-:Y:S01]  /*4d50*/  FFMA.FTZ R126, R124, UR23, R125 ;  /* 0x000000177c7e7c23 */ /* 0x000fe2000801007d */
[--C-:B------:R-:W-:Y:S01]  /*4d60*/  FFMA.FTZ R124, R174, UR8, R153.reuse ;  /* 0x00000008ae7c7c23 */ /* 0x100fe20008010099 */
[----:B------:R-:W-:-:S03]  /*4d70*/  FFMA.FTZ R125, R31, UR8, R153 ;  /* 0x000000081f7d7c23 */ /* 0x000fc60008010099 */
[----:B------:R-:W-:Y:S01]  /*4d80*/  FADD.FTZ R150, R175, -R124 ;  /* 0x8000007caf967221 */ /* 0x000fe20000010000 */
[----:B------:R-:W-:Y:S02]  /*4d90*/  HADD2.F32 R124, -RZ, R138.H0_H0 ;  /* 0x2000008aff7c7230 */ /* 0x000fe40000004100 */
[----:B------:R-:W-:Y:S01]  /*4da0*/  FADD.FTZ R125, R30, -R125 ;  /* 0x8000007d1e7d7221 */ /* 0x000fe20000010000 */
[----:B------:R-:W-:Y:S01]  /*4db0*/  F2FP.F16.F32.PACK_AB R149, R149, R126 ;  /* 0x0000007e9595723e */ /* 0x000fe200000000ff */
[----:B------:R-:W-:Y:S01]  /*4dc0*/  FFMA.FTZ R150, R150, UR23, R133 ;  /* 0x0000001796967c23 */ /* 0x000fe20008010085 */
[----:B------:R-:W-:Y:S02]  /*4dd0*/  HADD2.F32 R133, -RZ, R139.H1_H1 ;  /* 0x3000008bff857230 */ /* 0x000fe40000004100 */
        /* <DEDUP_REMOVED lines=10> */
[----:B------:R-:W-:Y:S01]  /*4e80*/  FFMA.FTZ R124, R14, UR8, R153 ;  /* 0x000000080e7c7c23 */ /* 0x000fe20008010099 */
[----:B------:R-:W-:-:S02]  /*4e90*/  MOV R134, R150 ;  /* 0x0000009600867202 */ /* 0x000fc40000000f00 */
[----:B------:R-:W-:Y:S01]  /*4ea0*/  MOV R126, R150 ;  /* 0x00000096007e7202 */ /* 0x000fe20000000f00 */
[----:B------:R-:W-:Y:S01]  /*4eb0*/  FADD.FTZ R124, R15, -R124 ;  /* 0x8000007c0f7c7221 */ /* 0x000fe20000010000 */
[----:B------:R-:W-:Y:S02]  /*4ec0*/  F2FP.F16.F32.PACK_AB R151, R132, R125 ;  /* 0x0000007d8497723e */ /* 0x000fe400000000ff */
[----:B------:R-:W-:Y:S01]  /*4ed0*/  MOV R125, R149 ;  /* 0x00000095007d7202 */ /* 0x000fe20000000f00 */
[----:B------:R-:W-:Y:S01]  /*4ee0*/  FFMA.FTZ R124, R124, UR23, R133 ;  /* 0x000000177c7c7c23 */ /* 0x000fe20008010085 */
[----:B------:R-:W-:Y:S02]  /*4ef0*/  MOV R135, R151 ;  /* 0x0000009700877202 */ /* 0x000fe40000000f00 */
[----:B------:R-:W-:Y:S02]  /*4f00*/  MOV R133, R149 ;  /* 0x0000009500857202 */ /* 0x000fe40000000f00 */
[----:B------:R-:W-:-:S02]  /*4f10*/  F2FP.F16.F32.PACK_AB R148, R124, R148 ;  /* 0x000000947c94723e */ /* 0x000fc400000000ff */
[----:B------:R-:W-:Y:S02]  /*4f20*/  MOV R127, R151 ;  /* 0x00000097007f7202 */ /* 0x000fe40000000f00 */
[-C--:B------:R-:W-:Y:S02]  /*4f30*/  MOV R132, R148.reuse ;  /* 0x0000009400847202 */ /* 0x080fe40000000f00 */
[----:B------:R-:W-:Y:S01]  /*4f40*/  MOV R124, R148 ;  /* 0x00000094007c7202 */ /* 0x000fe20000000f00 */
[----:B------:R-:W-:Y:S06]  /*4f50*/  BRA `(.L_x_436) ;  /* 0x00000010001c7947 */ /* 0x000fec0003800000 */
.L_x_435:
[--C-:B------:R-:W-:Y:S01]  /*4f60*/  FFMA.FTZ R125, R7, UR8, R153.reuse ;  /* 0x00000008077d7c23 */ /* 0x100fe20008010099 */
[----:B------:R-:W-:Y:S01]  /*4f70*/  FFMA.FTZ R124, R14, UR8, R153 ;  /* 0x000000080e7c7c23 */ /* 0x000fe20008010099 */
[--C-:B-----5:R-:W-:Y:S02]  /*4f80*/  HADD2.F32 R127, -RZ, R136.reuse.H0_H0 ;  /* 0x20000088ff7f7230 */ /* 0x120fe40000004100 */
[----:B------:R-:W-:Y:S01]  /*4f90*/  FADD.FTZ R126, R6, -R125 ;  /* 0x8000007d067e7221 */ /* 0x000fe20000010000 */
[----:B------:R-:W-:Y:S02]  /*4fa0*/  HADD2.F32 R125, -RZ, R136.H1_H1 ;  /* 0x30000088ff7d7230 */ /* 0x000fe40000004100 */
[----:B------:R-:W-:Y:S01]  /*4fb0*/  FADD.FTZ R124, R15, -R124 ;  /* 0x8000007c0f7c7221 */ /* 0x000fe20000010000 */
[----:B------:R-:W-:-:S03]  /*4fc0*/  FFMA.FTZ R126, R126, UR23, R127 ;  /* 0x000000177e7e7c23 */ /* 0x000fc6000801007f */
[----:B------:R-:W-:Y:S01]  /*4fd0*/  FFMA.FTZ R125, R124, UR23, R125 ;  /* 0x000000177c7d7c23 */ /* 0x000fe2000801007d */
[----:B------:R-:W-:-:S04]  /*4fe0*/  FFMA.FTZ R124, R16, UR8, R153 ;  /* 0x00000008107c7c23 */ /* 0x000fc80008010099 */
[----:B0-----:R-:W-:Y:S01]  /*4ff0*/  F2FP.F16.F32.PACK_AB R148, R125, R126 ;  /* 0x0000007e7d94723e */ /* 0x001fe200000000ff */
[----:B------:R-:W-:Y:S01]  /*5000*/  FFMA.FTZ R125, R161, UR8, R153 ;  /* 0x00000008a17d7c23 */ /* 0x000fe20008010099 */
[----:B------:R-:W-:Y:S01]  /*5010*/  FADD.FTZ R149, R17, -R124 ;  /* 0x8000007c11957221 */ /* 0x000fe20000010000 */
[--C-:B------:R-:W-:Y:S02]  /*5020*/  HADD2.F32 R126, -RZ, R137.reuse.H0_H0 ;  /* 0x20000089ff7e7230 */ /* 0x100fe40000004100 */
        /* <DEDUP_REMOVED lines=9> */
[----:B------:R-:W-:-:S03]  /*50c0*/  FFMA.FTZ R124, R176, UR8, R153 ;  /* 0x00000008b07c7c23 */ /* 0x000fc60008010099 */
[----:B------:R-:W-:Y:S01]  /*50d0*/  FFMA.FTZ R150, R150, UR23, R125 ;  /* 0x0000001796967c23 */ /* 0x000fe2000801007d */
[----:B------:R-:W-:Y:S01]  /*50e0*/  FFMA.FTZ R125, R174, UR8, R153 ;  /* 0x00000008ae7d7c23 */ /* 0x000fe20008010099 */
[----:B------:R-:W-:Y:S01]  /*50f0*/  FADD.FTZ R151, R177, -R124 ;  /* 0x8000007cb1977221 */ /* 0x000fe20000010000 */
[----:B------:R-:W-:Y:S02]  /*5100*/  HADD2.F32 R124, -RZ, R139.H0_H0 ;  /* 0x2000008bff7c7230 */ /* 0x000fe40000004100 */
[----:B------:R-:W-:-:S03]  /*5110*/  FADD.FTZ R125, R175, -R125 ;  /* 0x8000007daf7d7221 */ /* 0x000fc60000010000 */
[----:B------:R-:W-:Y:S01]  /*5120*/  FFMA.FTZ R151, R151, UR23, R124 ;  /* 0x0000001797977c23 */ /* 0x000fe2000801007c */
[----:B------:R-:W-:Y:S01]  /*5130*/  FFMA.FTZ R125, R125, UR23, R126 ;  /* 0x000000177d7d7c23 */ /* 0x000fe2000801007e */
[----:B------:R-:W-:-:S04]  /*5140*/  FFMA.FTZ R124, R190, UR8, R153 ;  /* 0x00000008be7c7c23 */ /* 0x000fc80008010099 */
[----:B------:R-:W-:Y:S01]  /*5150*/  F2FP.F16.F32.PACK_AB R150, R125, R150 ;  /* 0x000000967d96723e */ /* 0x000fe200000000ff */
[----:B------:R-:W-:Y:S02]  /*5160*/  HADD2.F32 R125, -RZ, R139.H1_H1 ;  /* 0x3000008bff7d7230 */ /* 0x000fe40000004100 */
[----:B------:R-:W-:Y:S01]  /*5170*/  FADD.FTZ R124, R186, -R124 ;  /* 0x8000007cba7c7221 */ /* 0x000fe20000010000 */
[----:B------:R-:W-:-:S03]  /*5180*/  MOV R126, R150 ;  /* 0x00000096007e7202 */ /* 0x000fc60000000f00 */
[----:B------:R-:W-:Y:S01]  /*5190*/  FFMA.FTZ R124, R124, UR23, R125 ;  /* 0x000000177c7c7c23 */ /* 0x000fe2000801007d */
[----:B------:R-:W-:-:S04]  /*51a0*/  MOV R125, R149 ;  /* 0x00000095007d7202 */ /* 0x000fc80000000f00 */
[----:B------:R-:W-:Y:S02]  /*51b0*/  F2FP.F16.F32.PACK_AB R151, R124, R151 ;  /* 0x000000977c97723e */ /* 0x000fe400000000ff */
[----:B------:R-:W-:Y:S02]  /*51c0*/  MOV R124, R148 ;  /* 0x00000094007c7202 */ /* 0x000fe40000000f00 */
[----:B------:R-:W-:Y:S01]  /*51d0*/  MOV R127, R151 ;  /* 0x00000097007f7202 */ /* 0x000fe20000000f00 */
[----:B------:R-:W-:Y:S06]  /*51e0*/  BRA `(.L_x_436) ;  /* 0x0000000c00787947 */ /* 0x000fec0003800000 */
.L_x_434:
[----:B------:R-:W-:-:S04]  /*51f0*/  UISETP.NE.U32.AND UP0, UPT, UR4, URZ, UPT ;  /* 0x000000ff0400728c */ /* 0x000fc8000bf05070 */
[----:B------:R-:W-:-:S09]  /*5200*/  UISETP.NE.AND.EX UP0, UPT, UR5, URZ, UPT, UP0 ;  /* 0x000000ff0500728c */ /* 0x000fd2000bf05300 */
[----:B------:R-:W-:Y:S05]  /*5210*/  BRA.U !UP0, `(.L_x_437) ;  /* 0x0000000108a47547 */ /* 0x000fea000b800000 */
[--C-:B0-----:R-:W-:Y:S01]  /*5220*/  FFMA.FTZ R133, R7, UR8, R153.reuse ;  /* 0x0000000807857c23 */ /* 0x101fe20008010099 */
        /* <DEDUP_REMOVED lines=8> */
[----:B------:R-:W-:Y:S01]  /*52b0*/  F2FP.F16.F32.PACK_AB R148, R133, R134 ;  /* 0x000000868594723e */ /* 0x000fe200000000ff */
        /* <DEDUP_REMOVED lines=31> */
.L_x_437:
[----:B------:R-:W-:Y:S01]  /*54b0*/  FFMA.FTZ R151, R176, UR8, R153 ;  /* 0x00000008b0977c23 */ /* 0x000fe20008010099 */
[--C-:B0----5:R-:W-:Y:S02]  /*54c0*/  HADD2.F32 R148, -RZ, R139.reuse.H0_H0 ;  /* 0x2000008bff947230 */ /* 0x121fe40000004100 */
[----:B------:R-:W-:Y:S02]  /*54d0*/  HADD2.F32 R149, -RZ, R139.H1_H1 ;  /* 0x3000008bff957230 */ /* 0x000fe40000004100 */
[----:B------:R-:W-:-:S04]  /*54e0*/  FADD.FTZ R151, R177, -R151 ;  /* 0x80000097b1977221 */ /* 0x000fc80000010000 */
[----:B------:R-:W-:Y:S01]  /*54f0*/  FFMA.FTZ R151, R151, UR23, R148 ;  /* 0x0000001797977c23 */ /* 0x000fe20008010094 */
[----:B------:R-:W-:-:S04]  /*5500*/  FFMA.FTZ R148, R190, UR8, R153 ;  /* 0x00000008be947c23 */ /* 0x000fc80008010099 */
[----:B------:R-:W-:-:S04]  /*5510*/  FADD.FTZ R148, R186, -R148 ;  /* 0x80000094ba947221 */ /* 0x000fc80000010000 */
[----:B------:R-:W-:Y:S01]  /*5520*/  FFMA.FTZ R148, R148, UR23, R149 ;  /* 0x0000001794947c23 */ /* 0x000fe20008010095 */
[----:B------:R-:W-:-:S04]  /*5530*/  FFMA.FTZ R149, R31, UR8, R153 ;  /* 0x000000081f957c23 */ /* 0x000fc80008010099 */
[----:B------:R-:W-:Y:S01]  /*5540*/  F2FP.F16.F32.PACK_AB R151, R148, R151 ;  /* 0x000000979497723e */ /* 0x000fe200000000ff */
[----:B------:R-:W-:Y:S02]  /*5550*/  HADD2.F32 R148, -RZ, R138.H0_H0 ;  /* 0x2000008aff947230 */ /* 0x000fe40000004100 */
[----:B------:R-:W-:-:S04]  /*5560*/  FADD.FTZ R149, R30, -R149 ;  /* 0x800000951e957221 */ /* 0x000fc80000010000 */
[----:B------:R-:W-:Y:S01]  /*5570*/  FFMA.FTZ R150, R149, UR23, R148 ;  /* 0x0000001795967c23 */ /* 0x000fe20008010094 */
[----:B------:R-:W-:Y:S01]  /*5580*/  FFMA.FTZ R149, R174, UR8, R153 ;  /* 0x00000008ae957c23 */ /* 0x000fe20008010099 */
[----:B------:R-:W-:-:S03]  /*5590*/  HADD2.F32 R148, -RZ, R138.H1_H1 ;  /* 0x3000008aff947230 */ /* 0x000fc60000004100 */
[----:B------:R-:W-:-:S04]  /*55a0*/  FADD.FTZ R149, R175, -R149 ;  /* 0x80000095af957221 */ /* 0x000fc80000010000 */
[----:B------:R-:W-:-:S05]  /*55b0*/  FFMA.FTZ R148, R149, UR23, R148 ;  /* 0x0000001795947c23 */ /* 0x000fca0008010094 */
[----:B------:R-:W-:Y:S01]  /*55c0*/  F2FP.F16.F32.PACK_AB R150, R148, R150 ;  /* 0x000000969496723e */ /* 0x000fe200000000ff */
[----:B------:R-:W-:-:S04]  /*55d0*/  FFMA.FTZ R148, R16, UR8, R153 ;  /* 0x0000000810947c23 */ /* 0x000fc80008010099 */
[----:B------:R-:W-:Y:S01]  /*55e0*/  FADD.FTZ R149, R17, -R148 ;  /* 0x8000009411957221 */ /* 0x000fe20000010000 */
[----:B------:R-:W-:-:S05]  /*55f0*/  HADD2.F32 R148, -RZ, R137.H0_H0 ;  /* 0x20000089ff947230 */ /* 0x000fca0000004100 */
[----:B------:R-:W-:Y:S01]  /*5600*/  FFMA.FTZ R152, R149, UR23, R148 ;  /* 0x0000001795987c23 */ /* 0x000fe20008010094 */
[----:B------:R-:W-:Y:S01]  /*5610*/  FFMA.FTZ R148, R161, UR8, R153 ;  /* 0x00000008a1947c23 */ /* 0x000fe20008010099 */
[----:B------:R-:W-:-:S03]  /*5620*/  HADD2.F32 R149, -RZ, R137.H1_H1 ;  /* 0x30000089ff957230 */ /* 0x000fc60000004100 */
[----:B------:R-:W-:-:S04]  /*5630*/  FADD.FTZ R148, R160, -R148 ;  /* 0x80000094a0947221 */ /* 0x000fc80000010000 */
[----:B------:R-:W-:Y:S01]  /*5640*/  FFMA.FTZ R149, R148, UR23, R149 ;  /* 0x0000001794957c23 */ /* 0x000fe20008010095 */
[----:B------:R-:W-:-:S04]  /*5650*/  FFMA.FTZ R148, R7, UR8, R153 ;  /* 0x0000000807947c23 */ /* 0x000fc80008010099 */
[----:B------:R-:W-:Y:S01]  /*5660*/  F2FP.F16.F32.PACK_AB R149, R149, R152 ;  /* 0x000000989595723e */ /* 0x000fe200000000ff */
[----:B------:R-:W-:Y:S01]  /*5670*/  FADD.FTZ R152, R6, -R148 ;  /* 0x8000009406987221 */ /* 0x000fe20000010000 */
[----:B------:R-:W-:-:S05]  /*5680*/  HADD2.F32 R148, -RZ, R136.H0_H0 ;  /* 0x20000088ff947230 */ /* 0x000fca0000004100 */
[----:B------:R-:W-:Y:S01]  /*5690*/  FFMA.FTZ R154, R152, UR23, R148 ;  /* 0x00000017989a7c23 */ /* 0x000fe20008010094 */
[----:B------:R-:W-:-:S04]  /*56a0*/  FFMA.FTZ R148, R14, UR8, R153 ;  /* 0x000000080e947c23 */ /* 0x000fc80008010099 */
[----:B------:R-:W-:Y:S01]  /*56b0*/  FADD.FTZ R152, R15, -R148 ;  /* 0x800000940f987221 */ /* 0x000fe20000010000 */
[----:B------:R-:W-:-:S05]  /*56c0*/  HADD2.F32 R148, -RZ, R136.H1_H1 ;  /* 0x30000088ff947230 */ /* 0x000fca0000004100 */
[----:B------:R-:W-:-:S05]  /*56d0*/  FFMA.FTZ R148, R152, UR23, R148 ;  /* 0x0000001798947c23 */ /* 0x000fca0008010094 */
[----:B------:R-:W-:Y:S01]  /*56e0*/  F2FP.F16.F32.PACK_AB R148, R148, R154 ;  /* 0x0000009a9494723e */ /* 0x000fe200000000ff */
[----:B------:R-:W-:Y:S06]  /*56f0*/  BRA `(.L_x_436) ;  /* 0x0000000800347947 */ /* 0x000fec0003800000 */
.L_x_433:
        /* <DEDUP_REMOVED lines=15> */
[----:B------:R-:W-:Y:S01]  /*57f0*/  FMUL.FTZ R151, R124, UR23 ;  /* 0x000000177c977c20 */ /* 0x000fe20008410000 */
[----:B------:R-:W-:Y:S01]  /*5800*/  FMUL.FTZ R124, R125, UR23 ;  /* 0x000000177d7c7c20 */ /* 0x000fe20008410000 */
[--C-:B------:R-:W-:Y:S01]  /*5810*/  FFMA.FTZ R125, R7, UR8, R153.reuse ;  /* 0x00000008077d7c23 */ /* 0x100fe20008010099 */
[----:B------:R-:W-:Y:S01]  /*5820*/  FFMA.FTZ R126, R174, UR8, R153 ;  /* 0x00000008ae7e7c23 */ /* 0x000fe20008010099 */
[----:B------:R-:W-:Y:S01]  /*5830*/  FADD.FTZ R150, R30, -R133 ;  /* 0x800000851e967221 */ /* 0x000fe20000010000 */
[----:B------:R-:W-:Y:S01]  /*5840*/  FMUL.FTZ R149, R149, UR23 ;  /* 0x0000001795957c20 */ /* 0x000fe20008410000 */
[----:B------:R-:W-:Y:S01]  /*5850*/  F2FP.F16.F32.PACK_AB R151, R124, R151 ;  /* 0x000000977c97723e */ /* 0x000fe200000000ff */
[----:B------:R-:W-:Y:S01]  /*5860*/  FFMA.FTZ R124, R14, UR8, R153 ;  /* 0x000000080e7c7c23 */ /* 0x000fe20008010099 */
[----:B------:R-:W-:Y:S01]  /*5870*/  FADD.FTZ R148, R6, -R125 ;  /* 0x8000007d06947221 */ /* 0x000fe20000010000 */
[----:B------:R-:W-:Y:S01]  /*5880*/  FMUL.FTZ R150, R150, UR23 ;  /* 0x0000001796967c20 */ /* 0x000fe20008410000 */
[----:B------:R-:W-:Y:S01]  /*5890*/  MOV R135, R151 ;  /* 0x0000009700877202 */ /* 0x000fe20000000f00 */
[----:B------:R-:W-:Y:S01]  /*58a0*/  FADD.FTZ R125, R15, -R124 ;  /* 0x8000007c0f7d7221 */ /* 0x000fe20000010000 */
[----:B------:R-:W-:Y:S01]  /*58b0*/  FADD.FTZ R124, R160, -R127 ;  /* 0x8000007fa07c7221 */ /* 0x000fe20000010000 */
[----:B------:R-:W-:Y:S01]  /*58c0*/  FADD.FTZ R127, R175, -R126 ;  /* 0x8000007eaf7f7221 */ /* 0x000fe20000010000 */
[----:B------:R-:W-:Y:S01]  /*58d0*/  FMUL.FTZ R148, R148, UR23 ;  /* 0x0000001794947c20 */ /* 0x000fe20008410000 */
[----:B------:R-:W-:Y:S01]  /*58e0*/  FMUL.FTZ R125, R125, UR23 ;  /* 0x000000177d7d7c20 */ /* 0x000fe20008410000 */
[----:B------:R-:W-:Y:S01]  /*58f0*/  FMUL.FTZ R124, R124, UR23 ;  /* 0x000000177c7c7c20 */ /* 0x000fe20008410000 */
[----:B------:R-:W-:-:S03]  /*5900*/  FMUL.FTZ R127, R127, UR23 ;  /* 0x000000177f7f7c20 */ /* 0x000fc60008410000 */
[----:B------:R-:W-:Y:S02]  /*5910*/  F2FP.F16.F32.PACK_AB R148, R125, R148 ;  /* 0x000000947d94723e */ /* 0x000fe400000000ff */
[----:B------:R-:W-:Y:S02]  /*5920*/  F2FP.F16.F32.PACK_AB R150, R127, R150 ;  /* 0x000000967f96723e */ /* 0x000fe400000000ff */
[----:B------:R-:W-:Y:S02]  /*5930*/  F2FP.F16.F32.PACK_AB R149, R124, R149 ;  /* 0x000000957c95723e */ /* 0x000fe400000000ff */
        /* <DEDUP_REMOVED lines=8> */
.L_x_439:
        /* <DEDUP_REMOVED lines=33> */
.L_x_438:
[----:B------:R-:W-:-:S04]  /*5bd0*/  UISETP.NE.U32.AND UP0, UPT, UR4, URZ, UPT ;  /* 0x000000ff0400728c */ /* 0x000fc8000bf05070 */
[----:B------:R-:W-:-:S09]  /*5be0*/  UISETP.NE.AND.EX UP0, UPT, UR5, URZ, UPT, UP0 ;  /* 0x000000ff0500728c */ /* 0x000fd2000bf05300 */
[----:B------:R-:W-:Y:S05]  /*5bf0*/  BRA.U !UP0, `(.L_x_440) ;  /* 0x0000000108847547 */ /* 0x000fea000b800000 */
        /* <DEDUP_REMOVED lines=33> */
.L_x_440:
        /* <DEDUP_REMOVED lines=27> */
[----:B------:R-:W-:-:S07]  /*5fc0*/  F2FP.F16.F32.PACK_AB R151, R151, R152 ;  /* 0x000000989797723e */ /* 0x000fce00000000ff */
.L_x_436:
        /* <DEDUP_REMOVED lines=13> */
.L_x_432:
[----:B------:R-:W-:Y:S05]  /*60a0*/  BSYNC.RECONVERGENT B0 ;  /* 0x0000000000007941 */ /* 0x000fea0003800200 */
.L_x_431:
        /* <DEDUP_REMOVED lines=13> */
[----:B01---5:R-:W-:Y:S02]  /*6180*/  HADD2.F32 R148, -RZ, R140.H0_H0 ;  /* 0x2000008cff947230 */ /* 0x023fe40000004100 */
        /* <DEDUP_REMOVED lines=9> */
[----:B------:R-:W-:Y:S01]  /*6220*/  FFMA.FTZ R149, R149, UR23, R132 ;  /* 0x0000001795957c23 */ /* 0x000fe20008010084 */
[----:B------:R-:W-:Y:S01]  /*6230*/  FFMA.FTZ R132, R191, UR8, R153 ;  /* 0x00000008bf847c23 */ /* 0x000fe20008010099 */
[----:B------:R-:W-:Y:S01]  /*6240*/  FFMA.FTZ R126, R124, UR23, R125 ;  /* 0x000000177c7e7c23 */ /* 0x000fe2000801007d */
[--C-:B------:R-:W-:Y:S01]  /*6250*/  FFMA.FTZ R124, R178, UR8, R153.reuse ;  /* 0x00000008b27c7c23 */ /* 0x100fe20008010099 */
[----:B------:R-:W-:Y:S01]  /*6260*/  FFMA.FTZ R125, R27, UR8, R153 ;  /* 0x000000081b7d7c23 */ /* 0x000fe20008010099 */
[----:B------:R-:W-:Y:S02]  /*6270*/  FADD.FTZ R132, R187, -R132 ;  /* 0x80000084bb847221 */ /* 0x000fe40000010000 */
[----:B------:R-:W-:Y:S01]  /*6280*/  FADD.FTZ R150, R179, -R124 ;  /* 0x8000007cb3967221 */ /* 0x000fe20000010000 */
[----:B------:R-:W-:Y:S02]  /*6290*/  HADD2.F32 R124, -RZ, R142.H0_H0 ;  /* 0x2000008eff7c7230 */ /* 0x000fe40000004100 */
[----:B------:R-:W-:Y:S01]  /*62a0*/  FADD.FTZ R125, R26, -R125 ;  /* 0x8000007d1a7d7221 */ /* 0x000fe20000010000 */
[----:B------:R-:W-:Y:S01]  /*62b0*/  F2FP.F16.F32.PACK_AB R149, R149, R126 ;  /* 0x0000007e9595723e */ /* 0x000fe200000000ff */
[----:B------:R-:W-:Y:S01]  /*62c0*/  FFMA.FTZ R150, R150, UR23, R133 ;  /* 0x0000001796967c23 */ /* 0x000fe20008010085 */
[----:B------:R-:W-:-:S02]  /*62d0*/  HADD2.F32 R133, -RZ, R143.H1_H1 ;  /* 0x3000008fff857230 */ /* 0x000fc40000004100 */
[----:B------:R-:W-:Y:S01]  /*62e0*/  FFMA.FTZ R127, R125, UR23, R124 ;  /* 0x000000177d7f7c23 */ /* 0x000fe2000801007c */
[----:B------:R-:W-:Y:S01]  /*62f0*/  FFMA.FTZ R124, R180, UR8, R153 ;  /* 0x00000008b47c7c23 */ /* 0x000fe20008010099 */
[----:B------:R-:W-:Y:S02]  /*6300*/  HADD2.F32 R125, -RZ, R143.H0_H0 ;  /* 0x2000008fff7d7230 */ /* 0x000fe40000004100 */
[----:B------:R-:W-:Y:S01]  /*6310*/  FFMA.FTZ R132, R132, UR23, R133 ;  /* 0x0000001784847c23 */ /* 0x000fe20008010085 */
[----:B------:R-:W-:Y:S01]  /*6320*/  FADD.FTZ R124, R181, -R124 ;  /* 0x8000007cb57c7221 */ /* 0x000fe20000010000 */
[----:B------:R-:W-:Y:S01]  /*6330*/  HADD2.F32 R133, -RZ, R140.H1_H1 ;  /* 0x3000008cff857230 */ /* 0x000fe20000004100 */
[----:B------:R-:W-:Y:S02]  /*6340*/  F2FP.F16.F32.PACK_AB R150, R150, R127 ;  /* 0x0000007f9696723e */ /* 0x000fe400000000ff */
        /* <DEDUP_REMOVED lines=15> */
.L_x_445:
        /* <DEDUP_REMOVED lines=9> */
[----:B01----:R-:W-:Y:S01]  /*64d0*/  F2FP.F16.F32.PACK_AB R148, R125, R126 ;  /* 0x0000007e7d94723e */ /* 0x003fe200000000ff */
        /* <DEDUP_REMOVED lines=31> */
.L_x_444:
[----:B------:R-:W-:-:S04]  /*66d0*/  UISETP.NE.U32.AND UP0, UPT, UR4, URZ, UPT ;  /* 0x000000ff0400728c */ /* 0x000fc8000bf05070 */
[----:B------:R-:W-:-:S09]  /*66e0*/  UISETP.NE.AND.EX UP0, UPT, UR5, URZ, UPT, UP0 ;  /* 0x000000ff0500728c */ /* 0x000fd2000bf05300 */
[----:B------:R-:W-:Y:S05]  /*66f0*/  BRA.U !UP0, `(.L_x_447) ;  /* 0x0000000108a47547 */ /* 0x000fea000b800000 */
[--C-:B01----:R-:W-:Y:S01]  /*6700*/  FFMA.FTZ R133, R5, UR8, R153.reuse ;  /* 0x0000000805857c23 */ /* 0x103fe20008010099 */
        /* <DEDUP_REMOVED lines=40> */
.L_x_447:
[----:B------:R-:W-:Y:S01]  /*6990*/  FFMA.FTZ R151, R180, UR8, R153 ;  /* 0x00000008b4977c23 */ /* 0x000fe20008010099 */
[--C-:B01---5:R-:W-:Y:S02]  /*69a0*/  HADD2.F32 R148, -RZ, R143.reuse.H0_H0 ;  /* 0x2000008fff947230 */ /* 0x123fe40000004100 */
        /* <DEDUP_REMOVED lines=35> */
.L_x_443:
        /* <DEDUP_REMOVED lines=10> */
[--C-:B------:R-:W-:Y:S01]  /*6c80*/  FFMA.FTZ R127, R29, UR8, R153.reuse ;  /* 0x000000081d7f7c23 */ /* 0x100fe20008010099 */
[----:B------:R-:W-:Y:S01]  /*6c90*/  FADD.FTZ R124, R181, -R124 ;  /* 0x8000007cb57c7221 */ /* 0x000fe20000010000 */
[----:B------:R-:W-:Y:S01]  /*6ca0*/  FADD.FTZ R126, R187, -R126 ;  /* 0x8000007ebb7e7221 */ /* 0x000fe20000010000 */
[----:B------:R-:W-:Y:S01]  /*6cb0*/  FFMA.FTZ R133, R27, UR8, R153 ;  /* 0x000000081b857c23 */ /* 0x000fe20008010099 */
[----:B------:R-:W-:Y:S01]  /*6cc0*/  FADD.FTZ R148, R4, -R125 ;  /* 0x8000007d04947221 */ /* 0x000fe20000010000 */
[----:B------:R-:W-:Y:S01]  /*6cd0*/  FMUL.FTZ R151, R124, UR23 ;  /* 0x000000177c977c20 */ /* 0x000fe20008410000 */
[----:B------:R-:W-:Y:S01]  /*6ce0*/  FMUL.FTZ R124, R126, UR23 ;  /* 0x000000177e7c7c20 */ /* 0x000fe20008410000 */
[----:B------:R-:W-:Y:S01]  /*6cf0*/  FFMA.FTZ R126, R20, UR8, R153 ;  /* 0x00000008147e7c23 */ /* 0x000fe20008010099 */
[----:B------:R-:W-:Y:S01]  /*6d00*/  FADD.FTZ R150, R26, -R133 ;  /* 0x800000851a967221 */ /* 0x000fe20000010000 */
[----:B------:R-:W-:-:S02]  /*6d10*/  FMUL.FTZ R148, R148, UR23 ;  /* 0x0000001794947c20 */ /* 0x000fc40008410000 */
[----:B------:R-:W-:Y:S01]  /*6d20*/  F2FP.F16.F32.PACK_AB R151, R124, R151 ;  /* 0x000000977c97723e */ /* 0x000fe200000000ff */
[--C-:B------:R-:W-:Y:S01]  /*6d30*/  FFMA.FTZ R124, R18, UR8, R153.reuse ;  /* 0x00000008127c7c23 */ /* 0x100fe20008010099 */
[----:B------:R-:W-:Y:S01]  /*6d40*/  FADD.FTZ R149, R21, -R126 ;  /* 0x8000007e15957221 */ /* 0x000fe20000010000 */
[----:B------:R-:W-:Y:S01]  /*6d50*/  FFMA.FTZ R126, R178, UR8, R153 ;  /* 0x00000008b27e7c23 */ /* 0x000fe20008010099 */
[----:B------:R-:W-:Y:S01]  /*6d60*/  FMUL.FTZ R150, R150, UR23 ;  /* 0x0000001796967c20 */ /* 0x000fe20008410000 */
[----:B------:R-:W-:Y:S01]  /*6d70*/  FADD.FTZ R125, R19, -R124 ;  /* 0x8000007c137d7221 */ /* 0x000fe20000010000 */
[----:B------:R-:W-:Y:S01]  /*6d80*/  FADD.FTZ R124, R28, -R127 ;  /* 0x8000007f1c7c7221 */ /* 0x000fe20000010000 */
[----:B------:R-:W-:Y:S01]  /*6d90*/  FADD.FTZ R127, R179, -R126 ;  /* 0x8000007eb37f7221 */ /* 0x000fe20000010000 */
[----:B------:R-:W-:Y:S01]  /*6da0*/  FMUL.FTZ R149, R149, UR23 ;  /* 0x0000001795957c20 */ /* 0x000fe20008410000 */
[----:B------:R-:W-:Y:S01]  /*6db0*/  FMUL.FTZ R125, R125, UR23 ;  /* 0x000000177d7d7c20 */ /* 0x000fe20008410000 */
[----:B------:R-:W-:Y:S01]  /*6dc0*/  FMUL.FTZ R124, R124, UR23 ;  /* 0x000000177c7c7c20 */ /* 0x000fe20008410000 */
[----:B------:R-:W-:Y:S01]  /*6dd0*/  FMUL.FTZ R127, R127, UR23 ;  /* 0x000000177f7f7c20 */ /* 0x000fe20008410000 */
[----:B------:R-:W-:-:S02]  /*6de0*/  MOV R135, R151 ;  /* 0x0000009700877202 */ /* 0x000fc40000000f00 */
        /* <DEDUP_REMOVED lines=11> */
.L_x_449:
        /* <DEDUP_REMOVED lines=33> */
.L_x_448:
        /* <DEDUP_REMOVED lines=36> */
.L_x_450:
        /* <DEDUP_REMOVED lines=28> */
.L_x_446:
        /* <DEDUP_REMOVED lines=13> */
.L_x_442:
[----:B------:R-:W-:Y:S05]  /*7580*/  BSYNC.RECONVERGENT B0 ;  /* 0x0000000000007941 */ /* 0x000fea0003800200 */
.L_x_441:
        /* <DEDUP_REMOVED lines=13> */
[--C-:B012--5:R-:W-:Y:S02]  /*7660*/  HADD2.F32 R149, -RZ, R145.reuse.H1_H1 ;  /* 0x30000091ff957230 */ /* 0x127fe40000004100 */
[--C-:B------:R-:W-:Y:S01]  /*7670*/  FFMA.FTZ R125, R3, UR8, R153.reuse ;  /* 0x00000008037d7c23 */ /* 0x100fe20008010099 */
[----:B------:R-:W-:Y:S01]  /*7680*/  FFMA.FTZ R124, R24, UR8, R153 ;  /* 0x00000008187c7c23 */ /* 0x000fe20008010099 */
[----:B------:R-:W-:Y:S01]  /*7690*/  FADD.FTZ R126, R167, -R126 ;  /* 0x8000007ea77e7221 */ /* 0x000fe20000010000 */
[----:B------:R-:W-:Y:S02]  /*76a0*/  HADD2.F32 R148, -RZ, R144.H0_H0 ;  /* 0x20000090ff947230 */ /* 0x000fe40000004100 */
[----:B------:R-:W-:Y:S01]  /*76b0*/  FADD.FTZ R125, R2, -R125 ;  /* 0x8000007d027d7221 */ /* 0x000fe20000010000 */
[----:B------:R-:W-:Y:S02]  /*76c0*/  HADD2.F32 R127, -RZ, R145.H0_H0 ;  /* 0x20000091ff7f7230 */ /* 0x000fe40000004100 */
[----:B------:R-:W-:Y:S01]  /*76d0*/  FFMA.FTZ R149, R126, UR23, R149 ;  /* 0x000000177e957c23 */ /* 0x000fe20008010095 */
[--C-:B------:R-:W-:Y:S01]  /*76e0*/  FFMA.FTZ R126, R184, UR8, R153.reuse ;  /* 0x00000008b87e7c23 */ /* 0x100fe20008010099 */
[----:B------:R-:W-:Y:S01]  /*76f0*/  FADD.FTZ R124, R25, -R124 ;  /* 0x8000007c197c7221 */ /* 0x000fe20000010000 */
[--C-:B------:R-:W-:Y:S01]  /*7700*/  FFMA.FTZ R150, R182, UR8, R153.reuse ;  /* 0x00000008b6967c23 */ /* 0x100fe20008010099 */
[----:B------:R-:W-:Y:S01]  /*7710*/  FFMA.FTZ R132, R168, UR8, R153 ;  /* 0x00000008a8847c23 */ /* 0x000fe20008010099 */
[----:B------:R-:W-:Y:S01]  /*7720*/  FADD.FTZ R151, R185, -R126 ;  /* 0x8000007eb9977221 */ /* 0x000fe20000010000 */
[----:B------:R-:W-:-:S02]  /*7730*/  HADD2.F32 R126, -RZ, R147.H0_H0 ;  /* 0x20000093ff7e7230 */ /* 0x000fc40000004100 */
[----:B------:R-:W-:Y:S01]  /*7740*/  FFMA.FTZ R148, R125, UR23, R148 ;  /* 0x000000177d947c23 */ /* 0x000fe20008010094 */
[--C-:B------:R-:W-:Y:S02]  /*7750*/  HADD2.F32 R125, -RZ, R146.reuse.H1_H1 ;  /* 0x30000092ff7d7230 */ /* 0x100fe40000004100 */
[----:B------:R-:W-:Y:S01]  /*7760*/  FFMA.FTZ R124, R124, UR23, R127 ;  /* 0x000000177c7c7c23 */ /* 0x000fe2000801007f */
[----:B------:R-:W-:Y:S01]  /*7770*/  FADD.FTZ R150, R183, -R150 ;  /* 0x80000096b7967221 */ /* 0x000fe20000010000 */
[----:B------:R-:W-:Y:S01]  /*7780*/  FFMA.FTZ R151, R151, UR23, R126 ;  /* 0x0000001797977c23 */ /* 0x000fe2000801007e */
[----:B------:R-:W-:Y:S01]  /*7790*/  FADD.FTZ R127, R169, -R132 ;  /* 0x80000084a97f7221 */ /* 0x000fe20000010000 */
[----:B------:R-:W-:Y:S01]  /*77a0*/  FFMA.FTZ R126, R192, UR8, R153 ;  /* 0x00000008c07e7c23 */ /* 0x000fe20008010099 */
[----:B------:R-:W-:Y:S02]  /*77b0*/  HADD2.F32 R132, -RZ, R146.H0_H0 ;  /* 0x20000092ff847230 */ /* 0x000fe40000004100 */
[----:B------:R-:W-:Y:S01]  /*77c0*/  FFMA.FTZ R150, R150, UR23, R125 ;  /* 0x0000001796967c23 */ /* 0x000fe2000801007d */
[----:B------:R-:W-:Y:S01]  /*77d0*/  F2FP.F16.F32.PACK_AB R149, R149, R124 ;  /* 0x0000007c9595723e */ /* 0x000fe200000000ff */
[----:B------:R-:W-:Y:S01]  /*77e0*/  FADD.FTZ R125, R193, -R126 ;  /* 0x8000007ec17d7221 */ /* 0x000fe20000010000 */
[----:B------:R-:W-:-:S02]  /*77f0*/  HADD2.F32 R126, -RZ, R147.H1_H1 ;  /* 0x30000093ff7e7230 */ /* 0x000fc40000004100 */
[----:B------:R-:W-:Y:S01]  /*7800*/  FFMA.FTZ R127, R127, UR23, R132 ;  /* 0x000000177f7f7c23 */ /* 0x000fe20008010084 */
[----:B------:R-:W-:Y:S01]  /*7810*/  FFMA.FTZ R132, R22, UR8, R153 ;  /* 0x0000000816847c23 */ /* 0x000fe20008010099 */
[----:B------:R-:W-:Y:S01]  /*7820*/  MOV R133, R149 ;  /* 0x0000009500857202 */ /* 0x000fe20000000f00 */
[----:B------:R-:W-:Y:S02]  /*7830*/  FFMA.FTZ R126, R125, UR23, R126 ;  /* 0x000000177d7e7c23 */ /* 0x000fe4000801007e */
[----:B------:R-:W-:Y:S01]  /*7840*/  FADD.FTZ R125, R23, -R132 ;  /* 0x80000084177d7221 */ /* 0x000fe20000010000 */
[----:B------:R-:W-:Y:S01]  /*7850*/  HADD2.F32 R132, -RZ, R144.H1_H1 ;  /* 0x30000090ff847230 */ /* 0x000fe20000004100 */
[----:B------:R-:W-:Y:S02]  /*7860*/  F2FP.F16.F32.PACK_AB R150, R150, R127 ;  /* 0x0000007f9696723e */ /* 0x000fe400000000ff */
[----:B------:R-:W-:Y:S02]  /*7870*/  F2FP.F16.F32.PACK_AB R151, R126, R151 ;  /* 0x000000977e97723e */ /* 0x000fe400000000ff */
[----:B------:R-:W-:Y:S01]  /*7880*/  FFMA.FTZ R125, R125, UR23, R132 ;  /* 0x000000177d7d7c23 */ /* 0x000fe20008010084 */
[----:B------:R-:W-:-:S02]  /*7890*/  MOV R134, R150 ;  /* 0x0000009600867202 */ /* 0x000fc40000000f00 */
[-C--:B------:R-:W-:Y:S02]  /*78a0*/  MOV R135, R151.reuse ;  /* 0x0000009700877202 */ /* 0x080fe40000000f00 */
[----:B------:R-:W-:Y:S02]  /*78b0*/  F2FP.F16.F32.PACK_AB R148, R125, R148 ;  /* 0x000000947d94723e */ /* 0x000fe400000000ff */
[----:B------:R-:W-:Y:S02]  /*78c0*/  MOV R127, R151 ;  /* 0x00000097007f7202 */ /* 0x000fe40000000f00 */
[----:B------:R-:W-:Y:S02]  /*78d0*/  MOV R132, R148 ;  /* 0x0000009400847202 */ /* 0x000fe40000000f00 */
[----:B------:R-:W-:Y:S02]  /*78e0*/  MOV R126, R150 ;  /* 0x00000096007e7202 */ /* 0x000fe40000000f00 */
[----:B------:R-:W-:-:S02]  /*78f0*/  MOV R125, R149 ;  /* 0x00000095007d7202 */ /* 0x000fc40000000f00 */
[----:B------:R-:W-:Y:S01]  /*7900*/  MOV R124, R148 ;  /* 0x00000094007c7202 */ /* 0x000fe20000000f00 */
[----:B------:R-:W-:Y:S06]  /*7910*/  BRA `(.L_x_456) ;  /* 0x00000010001c7947 */ /* 0x000fec0003800000 */
.L_x_455:
[--C-:B------:R-:W-:Y:S01]  /*7920*/  FFMA.FTZ R124, R24, UR8, R153.reuse ;  /* 0x00000008187c7c23 */ /* 0x100fe20008010099 */
[--C-:B------:R-:W-:Y:S01]  /*7930*/  FFMA.FTZ R125, R3, UR8, R153.reuse ;  /* 0x00000008037d7c23 */ /* 0x100fe20008010099 */
[----:B------:R-:W-:Y:S01]  /*7940*/  FFMA.FTZ R126, R22, UR8, R153 ;  /* 0x00000008167e7c23 */ /* 0x000fe20008010099 */
[----:B012--5:R-:W-:Y:S02]  /*7950*/  HADD2.F32 R149, -RZ, R145.H0_H0 ;  /* 0x20000091ff957230 */ /* 0x027fe40000004100 */
[----:B------:R-:W-:Y:S01]  /*7960*/  FADD.FTZ R124, R25, -R124 ;  /* 0x8000007c197c7221 */ /* 0x000fe20000010000 */
[----:B------:R-:W-:Y:S01]  /*7970*/  FADD.FTZ R148, R2, -R125 ;  /* 0x8000007d02947221 */ /* 0x000fe20000010000 */
[--C-:B------:R-:W-:Y:S02]  /*7980*/  HADD2.F32 R125, -RZ, R144.reuse.H1_H1 ;  /* 0x30000090ff7d7230 */ /* 0x100fe40000004100 */
[----:B------:R-:W-:Y:S01]  /*7990*/  FADD.FTZ R126, R23, -R126 ;  /* 0x8000007e177e7221 */ /* 0x000fe20000010000 */
[----:B------:R-:W-:Y:S01]  /*79a0*/  FFMA.FTZ R149, R124, UR23, R149 ;  /* 0x000000177c957c23 */ /* 0x000fe20008010095 */
[----:B------:R-:W-:Y:S01]  /*79b0*/  FFMA.FTZ R124, R166, UR8, R153 ;  /* 0x00000008a67c7c23 */ /* 0x000fe20008010099 */
[----:B------:R-:W-:-:S02]  /*79c0*/  HADD2.F32 R127, -RZ, R144.H0_H0 ;  /* 0x20000090ff7f7230 */ /* 0x000fc40000004100 */
[----:B------:R-:W-:Y:S01]  /*79d0*/  FFMA.FTZ R126, R126, UR23, R125 ;  /* 0x000000177e7e7c23 */ /* 0x000fe2000801007d */
[----:B------:R-:W-:Y:S02]  /*79e0*/  HADD2.F32 R125, -RZ, R145.H1_H1 ;  /* 0x30000091ff7d7230 */ /* 0x000fe40000004100 */
[----:B------:R-:W-:Y:S01]  /*79f0*/  FADD.FTZ R124, R167, -R124 ;  /* 0x8000007ca77c7221 */ /* 0x000fe20000010000 */
[----:B------:R-:W-:-:S03]  /*7a00*/  FFMA.FTZ R148, R148, UR23, R127 ;  /* 0x0000001794947c23 */ /* 0x000fc6000801007f */
[----:B------:R-:W-:Y:S01]  /*7a10*/  FFMA.FTZ R124, R124, UR23, R125 ;  /* 0x000000177c7c7c23 */ /* 0x000fe2000801007d */
[----:B------:R-:W-:Y:S01]  /*7a20*/  HADD2.F32 R125, -RZ, R146.H0_H0 ;  /* 0x20000092ff7d7230 */ /* 0x000fe20000004100 */
[----:B------:R-:W-:Y:S01]  /*7a30*/  F2FP.F16.F32.PACK_AB R148, R126, R148 ;  /* 0x000000947e94723e */ /* 0x000fe200000000ff */
[----:B------:R-:W-:Y:S02]  /*7a40*/  HADD2.F32 R126, -RZ, R147.H1_H1 ;  /* 0x30000093ff7e7230 */ /* 0x000fe40000004100 */
        /* <DEDUP_REMOVED lines=8> */
[--C-:B------:R-:W-:Y:S01]  /*7ad0*/  FFMA.FTZ R124, R184, UR8, R153.reuse ;  /* 0x00000008b87c7c23 */ /* 0x100fe20008010099 */
[----:B------:R-:W-:-:S03]  /*7ae0*/  FFMA.FTZ R153, R192, UR8, R153 ;  /* 0x00000008c0997c23 */ /* 0x000fc60008010099 */
[----:B------:R-:W-:Y:S01]  /*7af0*/  F2FP.F16.F32.PACK_AB R150, R125, R150 ;  /* 0x000000967d96723e */ /* 0x000fe200000000ff */
[----:B------:R-:W-:Y:S02]  /*7b00*/  HADD2.F32 R125, -RZ, R147.H0_H0 ;  /* 0x20000093ff7d7230 */ /* 0x000fe40000004100 */
[----:B------:R-:W-:-:S04]  /*7b10*/  FADD.FTZ R124, R185, -R124 ;  /* 0x8000007cb97c7221 */ /* 0x000fc80000010000 */
[----:B------:R-:W-:Y:S01]  /*7b20*/  FFMA.FTZ R125, R124, UR23, R125 ;  /* 0x000000177c7d7c23 */ /* 0x000fe2000801007d */
[----:B------:R-:W-:-:S04]  /*7b30*/  FADD.FTZ R124, R193, -R153 ;  /* 0x80000099c17c7221 */ /* 0x000fc80000010000 */
[----:B------:R-:W-:Y:S01]  /*7b40*/  FFMA.FTZ R124, R124, UR23, R126 ;  /* 0x000000177c7c7c23 */ /* 0x000fe2000801007e */
[----:B------:R-:W-:-:S04]  /*7b50*/  MOV R126, R150 ;  /* 0x00000096007e7202 */ /* 0x000fc80000000f00 */
[----:B------:R-:W-:Y:S02]  /*7b60*/  F2FP.F16.F32.PACK_AB R151, R124, R125 ;  /* 0x0000007d7c97723e */ /* 0x000fe400000000ff */
[----:B------:R-:W-:Y:S02]  /*7b70*/  MOV R125, R149 ;  /* 0x00000095007d7202 */ /* 0x000fe40000000f00 */
[----:B------:R-:W-:Y:S02]  /*7b80*/  MOV R127, R151 ;  /* 0x00000097007f7202 */ /* 0x000fe40000000f00 */
[----:B------:R-:W-:Y:S01]  /*7b90*/  MOV R124, R148 ;  /* 0x00000094007c7202 */ /* 0x000fe20000000f00 */
[----:B------:R-:W-:Y:S06]  /*7ba0*/  BRA `(.L_x_456) ;  /* 0x0000000c00787947 */ /* 0x000fec0003800000 */
.L_x_454:
[----:B------:R-:W-:-:S04]  /*7bb0*/  UISETP.NE.U32.AND UP0, UPT, UR4, URZ, UPT ;  /* 0x000000ff0400728c */ /* 0x000fc8000bf05070 */
[----:B------:R-:W-:-:S09]  /*7bc0*/  UISETP.NE.AND.EX UP0, UPT, UR5, URZ, UPT, UP0 ;  /* 0x000000ff0500728c */ /* 0x000fd2000bf05300 */
[----:B------:R-:W-:Y:S05]  /*7bd0*/  BRA.U !UP0, `(.L_x_457) ;  /* 0x0000000108a47547 */ /* 0x000fea000b800000 */
[--C-:B012---:R-:W-:Y:S01]  /*7be0*/  FFMA.FTZ R132, R24, UR8, R153.reuse ;  /* 0x0000000818847c23 */ /* 0x107fe20008010099 */
[--C-:B------:R-:W-:Y:S01]  /*7bf0*/  FFMA.FTZ R133, R3, UR8, R153.reuse ;  /* 0x0000000803857c23 */ /* 0x100fe20008010099 */
[----:B------:R-:W-:Y:S01]  /*7c00*/  FFMA.FTZ R134, R22, UR8, R153 ;  /* 0x0000000816867c23 */ /* 0x000fe20008010099 */
[----:B-----5:R-:W-:Y:S02]  /*7c10*/  HADD2.F32 R149, -RZ, R145.H0_H0 ;  /* 0x20000091ff957230 */ /* 0x020fe40000004100 */
        /* <DEDUP_REMOVED lines=37> */
.L_x_457:
[----:B------:R-:W-:Y:S01]  /*7e70*/  FFMA.FTZ R151, R184, UR8, R153 ;  /* 0x00000008b8977c23 */ /* 0x000fe20008010099 */
[--C-:B012--5:R-:W-:Y:S02]  /*7e80*/  HADD2.F32 R148, -RZ, R147.reuse.H0_H0 ;  /* 0x20000093ff947230 */ /* 0x127fe40000004100 */
        /* <DEDUP_REMOVED lines=27> */
[----:B------:R-:W-:Y:S01]  /*8040*/  FADD.FTZ R152, R2, -R148 ;  /* 0x8000009402987221 */ /* 0x000fe20000010000 */
[----:B------:R-:W-:Y:S02]  /*8050*/  HADD2.F32 R148, -RZ, R144.H0_H0 ;  /* 0x20000090ff947230 */ /* 0x000fe40000004100 */
[----:B------:R-:W-:-:S03]  /*8060*/  FADD.FTZ R153, R23, -R153 ;  /* 0x8000009917997221 */ /* 0x000fc60000010000 */
[----:B------:R-:W-:Y:S01]  /*8070*/  FFMA.FTZ R152, R152, UR23, R148 ;  /* 0x0000001798987c23 */ /* 0x000fe20008010094 */
[----:B------:R-:W-:-:S05]  /*8080*/  HADD2.F32 R148, -RZ, R144.H1_H1 ;  /* 0x30000090ff947230 */ /* 0x000fca0000004100 */
[----:B------:R-:W-:-:S05]  /*8090*/  FFMA.FTZ R148, R153, UR23, R148 ;  /* 0x0000001799947c23 */ /* 0x000fca0008010094 */
[----:B------:R-:W-:Y:S01]  /*80a0*/  F2FP.F16.F32.PACK_AB R148, R148, R152 ;  /* 0x000000989494723e */ /* 0x000fe200000000ff */
[----:B------:R-:W-:Y:S06]  /*80b0*/  BRA `(.L_x_456) ;  /* 0x0000000800347947 */ /* 0x000fec0003800000 */
.L_x_453:
        /* <DEDUP_REMOVED lines=13> */
[--C-:B------:R-:W-:Y:S01]  /*8190*/  FFMA.FTZ R150, R24, UR8, R153.reuse ;  /* 0x0000000818967c23 */ /* 0x100fe20008010099 */
[--C-:B------:R-:W-:Y:S01]  /*81a0*/  FFMA.FTZ R134, R182, UR8, R153.reuse ;  /* 0x00000008b6867c23 */ /* 0x100fe20008010099 */
[----:B------:R-:W-:Y:S01]  /*81b0*/  FMUL.FTZ R124, R126, UR23 ;  /* 0x000000177e7c7c20 */ /* 0x000fe20008410000 */
[----:B------:R-:W-:Y:S01]  /*81c0*/  FMUL.FTZ R151, R151, UR23 ;  /* 0x0000001797977c20 */ /* 0x000fe20008410000 */
[----:B------:R-:W-:Y:S01]  /*81d0*/  FFMA.FTZ R126, R166, UR8, R153 ;  /* 0x00000008a67e7c23 */ /* 0x000fe20008010099 */
[----:B------:R-:W-:Y:S01]  /*81e0*/  FADD.FTZ R148, R2, -R125 ;  /* 0x8000007d02947221 */ /* 0x000fe20000010000 */
[----:B------:R-:W-:Y:S01]  /*81f0*/  FADD.FTZ R127, R169, -R132 ;  /* 0x80000084a97f7221 */ /* 0x000fe20000010000 */
[----:B------:R-:W-:Y:S01]  /*8200*/  FADD.FTZ R125, R25, -R150 ;  /* 0x80000096197d7221 */ /* 0x000fe20000010000 */
[----:B------:R-:W-:Y:S01]  /*8210*/  F2FP.F16.F32.PACK_AB R151, R124, R151 ;  /* 0x000000977c97723e */ /* 0x000fe200000000ff */
[----:B------:R-:W-:Y:S01]  /*8220*/  FFMA.FTZ R124, R22, UR8, R153 ;  /* 0x00000008167c7c23 */ /* 0x000fe20008010099 */
[----:B------:R-:W-:Y:S01]  /*8230*/  FADD.FTZ R126, R167, -R126 ;  /* 0x8000007ea77e7221 */ /* 0x000fe20000010000 */
[----:B------:R-:W-:Y:S01]  /*8240*/  FADD.FTZ R132, R183, -R134 ;  /* 0x80000086b7847221 */ /* 0x000fe20000010000 */
[----:B------:R-:W-:Y:S01]  /*8250*/  FMUL.FTZ R148, R148, UR23 ;  /* 0x0000001794947c20 */ /* 0x000fe20008410000 */
[----:B------:R-:W-:Y:S01]  /*8260*/  FADD.FTZ R124, R23, -R124 ;  /* 0x8000007c177c7221 */ /* 0x000fe20000010000 */
[----:B------:R-:W-:Y:S01]  /*8270*/  FMUL.FTZ R125, R125, UR23 ;  /* 0x000000177d7d7c20 */ /* 0x000fe20008410000 */
        /* <DEDUP_REMOVED lines=16> */
.L_x_459:
        /* <DEDUP_REMOVED lines=14> */
[--C-:B------:R-:W-:Y:S01]  /*8460*/  FFMA.FTZ R125, R168, UR8, R153.reuse ;  /* 0x00000008a87d7c23 */ /* 0x100fe20008010099 */
[----:B------:R-:W-:Y:S01]  /*8470*/  F2FP.F16.F32.PACK_AB R149, R124, R149 ;  /* 0x000000957c95723e */ /* 0x000fe200000000ff */
        /* <DEDUP_REMOVED lines=10> */
[----:B------:R-:W-:Y:S02]  /*8520*/  F2FP.F16.F32.PACK_AB R151, R126, R124 ;  /* 0x0000007c7e97723e */ /* 0x000fe400000000ff */
[----:B------:R-:W-:Y:S02]  /*8530*/  F2FP.F16.F32.PACK_AB R150, R150, R125 ;  /* 0x0000007d9696723e */ /* 0x000fe400000000ff */
[----:B------:R-:W-:Y:S02]  /*8540*/  MOV R127, R151 ;  /* 0x00000097007f7202 */ /* 0x000fe40000000f00 */
[----:B------:R-:W-:Y:S02]  /*8550*/  MOV R126, R150 ;  /* 0x00000096007e7202 */ /* 0x000fe40000000f00 */
[----:B------:R-:W-:Y:S02]  /*8560*/  MOV R125, R149 ;  /* 0x00000095007d7202 */ /* 0x000fe40000000f00 */
[----:B------:R-:W-:Y:S01]  /*8570*/  MOV R124, R148 ;  /* 0x00000094007c7202 */ /* 0x000fe20000000f00 */
[----:B------:R-:W-:Y:S06]  /*8580*/  BRA `(.L_x_456) ;  /* 0x0000000400007947 */ /* 0x000fec0003800000 */
.L_x_458:
        /* <DEDUP_REMOVED lines=36> */
.L_x_460:
        /* <DEDUP_REMOVED lines=28> */
.L_x_456:
[----:B------:R-:W0:Y:S01]  /*8990*/  @P0 LDC.64 R152, c[0x0][0x478] ;  /* 0x00011e00ff980b82 */ /* 0x000e220000000a00 */
[----:B------:R-:W1:Y:S01]  /*89a0*/  @UP0 LDCU.64 UR26, c[0x0][0x470] ;  /* 0x00008e00ff1a07ac */ /* 0x000e620008000a00 */
[----:B------:R-:W-:Y:S01]  /*89b0*/  HFMA2 R154, -RZ, RZ, 0, 9.5367431640625e-07 ;  /* 0x00000010ff9a7431 */ /* 0x000fe200000001ff */
[----:B------:R-:W-:Y:S01]  /*89c0*/  PLOP3.LUT P5, PT, PT, PT, UP0, 0x80, 0x8 ;  /* 0x000000000008781c */ /* 0x000fe20003faf008 */
[----:B0-----:R-:W-:-:S05]  /*89d0*/  @P0 IMAD.WIDE.U32 R152, R9, 0x10, R152 ;  /* 0x0000001009980825 */ /* 0x001fca00078e0098 */
[----:B------:R0:W-:Y:S01]  /*89e0*/  @P0 STG.E.128 desc[UR16][R152.64], R124 ;  /* 0x0000007c98000986 */ /* 0x0001e2000c101d10 */
[----:B------:R-:W-:Y:S01]  /*89f0*/  PLOP3.LUT P0, PT, PT, PT, UP0, 0x80, 0x8 ;  /* 0x000000000008781c */ /* 0x000fe20003f0f008 */
[----:B0-----:R-:W0:Y:S02]  /*8a00*/  LDC.64 R152, c[0x0][0x468] ;  /* 0x00011a00ff987b82 */ /* 0x001e240000000a00 */
[----:B0-----:R-:W-:-:S05]  /*8a10*/  IMAD.WIDE.U32 R152, R9, 0x10, R152 ;  /* 0x0000001009987825 */ /* 0x001fca00078e0098 */
[----:B------:R1:W-:Y:S05]  /*8a20*/  STG.E.128 desc[UR16][R152.64], R148 ;  /* 0x0000009498007986 */ /* 0x0003ea000c101d10 */
[----:B-1----:R-:W-:-:S05]  /*8a30*/  @P0 IMAD.WIDE.U32 R148, R9, R154, UR26 ;  /* 0x0000001a09940e25 */ /* 0x002fca000f8e009a */
[----:B------:R3:W-:Y:S02]  /*8a40*/  @P5 STG.E.128 desc[UR16][R148.64], R132 ;  /* 0x0000008494005986 */ /* 0x0007e4000c101d10 */
.L_x_452:
[----:B------:R-:W-:Y:S05]  /*8a50*/  BSYNC.RECONVERGENT B0 ;  /* 0x0000000000007941 */ /* 0x000fea0003800200 */
.L_x_451:
[----:B------:R-:W-:Y:S01]  /*8a60*/  UPLOP3.LUT UP1, UPT, UPT, UPT, UP1, 0x40, 0x4 ;  /* 0x000000000004789c */ /* 0x000fe20003f2e810 */
[----:B------:R-:W-:Y:S10]  /*8a70*/  BRA.U !UP3, `(.L_x_461) ;  /* 0xffffff810b847547 */ /* 0x000ff4000b83ffff */
.L_x_410:
[----:B------:R-:W4:Y:S01]  /*8a80*/  S2UR UR4, SR_CTAID.X ;  /* 0x00000000000479c3 */ /* 0x000f220000002500 */
[----:B------:R-:W-:Y:S01]  /*8a90*/  BSSY.RECONVERGENT B0, `(.L_x_462) ;  /* 0x000001e000007945 */ /* 0x000fe20003800200 */
[----:B----4-:R-:W-:-:S06]  /*8aa0*/  UIMAD UR4, UR4, UR10, URZ ;  /* 0x0000000a040472a4 */ /* 0x010fcc000f8e02ff */
[----:B------:R-:W-:-:S04]  /*8ab0*/  MOV R11, UR4 ;  /* 0x00000004000b7c02 */ /* 0x000fc80008000f00 */
[----:B------:R-:W-:Y:S01]  /*8ac0*/  LEA.HI R11, R11, R156, RZ, 0x1d ;  /* 0x0000009c0b0b7211 */ /* 0x000fe200078fe8ff */
[----:B------:R-:W-:Y:S06]  /*8ad0*/  @!P4 BRA `(.L_x_463) ;  /* 0x000000000064c947 */ /* 0x000fec0003800000 */
[----:B------:R-:W4:Y:S01]  /*8ae0*/  LDL.LU R152, [R1+0x30] ;  /* 0x0000300001987983 */ /* 0x000f220000300800 */
[----:B------:R-:W0:Y:S03]  /*8af0*/  LDC.64 R2, c[0x0][0x440] ;  /* 0x00011000ff027b82 */ /* 0x000e260000000a00 */
[----:B------:R-:W4:Y:S04]  /*8b00*/  LDL.LU R153, [R1+0x34] ;  /* 0x0000340001997983 */ /* 0x000f280000300800 */
[----:B------:R-:W4:Y:S01]  /*8b10*/  LDL.LU R154, [R1+0x38] ;  /* 0x00003800019a7983 */ /* 0x000f220000300800 */
[----:B------:R-:W0:Y:S03]  /*8b20*/  LDC.64 R4, c[0x0][0x448] ;  /* 0x00011200ff047b82 */ /* 0x000e260000000a00 */
[----:B------:R-:W4:Y:S04]  /*8b30*/  LDL.LU R155, [R1+0x3c] ;  /* 0x00003c00019b7983 */ /* 0x000f280000300800 */
[----:B0123--:R-:W2:Y:S01]  /*8b40*/  LDL.LU R148, [R1+0x20] ;  /* 0x0000200001947983 */ /* 0x00fea20000300800 */
[----:B------:R-:W0:Y:S03]  /*8b50*/  LDC.64 R6, c[0x0][0x450] ;  /* 0x00011400ff067b82 */ /* 0x000e260000000a00 */
[----:B------:R-:W2:Y:S04]  /*8b60*/  LDL.LU R149, [R1+0x24] ;  /* 0x0000240001957983 */ /* 0x000ea80000300800 */
[----:B------:R-:W2:Y:S01]  /*8b70*/  LDL.LU R150, [R1+0x28] ;  /* 0x0000280001967983 */ /* 0x000ea20000300800 */
[----:B------:R-:W1:Y:S03]  /*8b80*/  LDC.64 R8, c[0x0][0x458] ;  /* 0x00011600ff087b82 */ /* 0x000e660000000a00 */
[----:B------:R-:W2:Y:S01]  /*8b90*/  LDL.LU R151, [R1+0x2c] ;  /* 0x00002c0001977983 */ /* 0x000ea20000300800 */
[----:B------:R-:W-:-:S04]  /*8ba0*/  IMAD.WIDE.U32 R2, R11, 0x20, R2 ;  /* 0x000000200b027825 */ /* 0x000fc800078e0002 */
[C---:B------:R-:W-:Y:S01]  /*8bb0*/  IMAD.WIDE.U32 R4, R11.reuse, 0x20, R4 ;  /* 0x000000200b047825 */ /* 0x040fe200078e0004 */
[----:B------:R3:W-:Y:S04]  /*8bc0*/  STG.E.128 desc[UR16][R2.64], R232 ;  /* 0x000000e802007986 */ /* 0x0007e8000c101d10 */
[----:B------:R3:W-:Y:S01]  /*8bd0*/  STG.E.128 desc[UR16][R2.64+0x10], R224 ;  /* 0x000010e002007986 */ /* 0x0007e2000c101d10 */
[----:B0-----:R-:W-:-:S04]  /*8be0*/  IMAD.WIDE.U32 R6, R11, 0x20, R6 ;  /* 0x000000200b067825 */ /* 0x001fc800078e0006 */
[C---:B-1----:R-:W-:Y:S01]  /*8bf0*/  IMAD.WIDE.U32 R8, R11.reuse, 0x20, R8 ;  /* 0x000000200b087825 */ /* 0x042fe200078e0008 */
[----:B------:R-:W-:Y:S01]  /*8c00*/  IADD3 R11, PT, PT, R11, 0x100, RZ ;  /* 0x000001000b0b7810 */ /* 0x000fe20007ffe0ff */
[----:B----4-:R3:W-:Y:S04]  /*8c10*/  STG.E.128 desc[UR16][R4.64], R152 ;  /* 0x0000009804007986 */ /* 0x0107e8000c101d10 */
[----:B--2---:R3:W-:Y:S04]  /*8c20*/  STG.E.128 desc[UR16][R4.64+0x10], R148 ;  /* 0x0000109404007986 */ /* 0x0047e8000c101d10 */
[----:B------:R3:W-:Y:S04]  /*8c30*/  STG.E.128 desc[UR16][R6.64], R96 ;  /* 0x0000006006007986 */ /* 0x0007e8000c101d10 */
[----:B------:R3:W-:Y:S04]  /*8c40*/  STG.E.128 desc[UR16][R6.64+0x10], R100 ;  /* 0x0000106406007986 */ /* 0x0007e8000c101d10 */
[----:B------:R3:W-:Y:S04]  /*8c50*/  STG.E.128 desc[UR16][R8.64], R196 ;  /* 0x000000c408007986 */ /* 0x0007e8000c101d10 */
[----:B------:R3:W-:Y:S02]  /*8c60*/  STG.E.128 desc[UR16][R8.64+0x10], R76 ;  /* 0x0000104c08007986 */ /* 0x0007e4000c101d10 */
.L_x_463:
[----:B------:R-:W-:Y:S05]  /*8c70*/  BSYNC.RECONVERGENT B0 ;  /* 0x0000000000007941 */ /* 0x000fea0003800200 */
.L_x_462:
[----:B------:R-:W-:Y:S04]  /*8c80*/  BSSY.RECONVERGENT B0, `(.L_x_464) ;  /* 0x000001b000007945 */ /* 0x000fe80003800200 */
[----:B------:R-:W-:Y:S05]  /*8c90*/  @!P1 BRA `(.L_x_465) ;  /* 0x0000000000649947 */ /* 0x000fea0003800000 */
[----:B------:R-:W4:Y:S01]  /*8ca0*/  LDL.LU R16, [R1+0x10] ;  /* 0x0000100001107983 */ /* 0x000f220000300800 */
[----:B---3--:R-:W3:Y:S03]  /*8cb0*/  LDC.64 R2, c[0x0][0x440] ;  /* 0x00011000ff027b82 */ /* 0x008ee60000000a00 */
[----:B------:R-:W4:Y:S04]  /*8cc0*/  LDL.LU R17, [R1+0x14] ;  /* 0x0000140001117983 */ /* 0x000f280000300800 */
[----:B------:R-:W4:Y:S01]  /*8cd0*/  LDL.LU R18, [R1+0x18] ;  /* 0x0000180001127983 */ /* 0x000f220000300800 */
[----:B------:R-:W0:Y:S03]  /*8ce0*/  LDC.64 R4, c[0x0][0x448] ;  /* 0x00011200ff047b82 */ /* 0x000e260000000a00 */
[----:B------:R-:W4:Y:S04]  /*8cf0*/  LDL.LU R19, [R1+0x1c] ;  /* 0x00001c0001137983 */ /* 0x000f280000300800 */
[----:B------:R-:W2:Y:S01]  /*8d00*/  LDL.LU R12, [R1] ;  /* 0x00000000010c7983 */ /* 0x000ea20000300800 */
[----:B------:R-:W1:Y:S03]  /*8d10*/  LDC.64 R6, c[0x0][0x450] ;  /* 0x00011400ff067b82 */ /* 0x000e660000000a00 */
[----:B------:R-:W2:Y:S04]  /*8d20*/  LDL.LU R13, [R1+0x4] ;  /* 0x00000400010d7983 */ /* 0x000ea80000300800 */
[----:B------:R-:W2:Y:S01]  /*8d30*/  LDL.LU R14, [R1+0x8] ;  /* 0x00000800010e7983 */ /* 0x000ea20000300800 */
[----:B------:R-:W1:Y:S03]  /*8d40*/  LDC.64 R8, c[0x0][0x458] ;  /* 0x00011600ff087b82 */ /* 0x000e660000000a00 */
[----:B------:R-:W2:Y:S01]  /*8d50*/  LDL.LU R15, [R1+0xc] ;  /* 0x00000c00010f7983 */ /* 0x000ea20000300800 */
[----:B---3--:R-:W-:-:S04]  /*8d60*/  IMAD.WIDE.U32 R2, R11, 0x20, R2 ;  /* 0x000000200b027825 */ /* 0x008fc800078e0002 */
[C---:B0-----:R-:W-:Y:S01]  /*8d70*/  IMAD.WIDE.U32 R4, R11.reuse, 0x20, R4 ;  /* 0x000000200b047825 */ /* 0x041fe200078e0004 */
[----:B------:R0:W-:Y:S04]  /*8d80*/  STG.E.128 desc[UR16][R2.64], R220 ;  /* 0x000000dc02007986 */ /* 0x0001e8000c101d10 */
[----:B------:R0:W-:Y:S01]  /*8d90*/  STG.E.128 desc[UR16][R2.64+0x10], R216 ;  /* 0x000010d802007986 */ /* 0x0001e2000c101d10 */
[----:B-1----:R-:W-:-:S04]  /*8da0*/  IMAD.WIDE.U32 R6, R11, 0x20, R6 ;  /* 0x000000200b067825 */ /* 0x002fc800078e0006 */
[C---:B------:R-:W-:Y:S01]  /*8db0*/  IMAD.WIDE.U32 R8, R11.reuse, 0x20, R8 ;  /* 0x000000200b087825 */ /* 0x040fe200078e0008 */
[----:B------:R-:W-:Y:S01]  /*8dc0*/  IADD3 R11, PT, PT, R11, 0x100, RZ ;  /* 0x000001000b0b7810 */ /* 0x000fe20007ffe0ff */
[----:B----4-:R0:W-:Y:S04]  /*8dd0*/  STG.E.128 desc[UR16][R4.64], R16 ;  /* 0x0000001004007986 */ /* 0x0101e8000c101d10 */
[----:B--2---:R0:W-:Y:S04]  /*8de0*/  STG.E.128 desc[UR16][R4.64+0x10], R12 ;  /* 0x0000100c04007986 */ /* 0x0041e8000c101d10 */
[----:B------:R0:W-:Y:S04]  /*8df0*/  STG.E.128 desc[UR16][R6.64], R36 ;  /* 0x0000002406007986 */ /* 0x0001e8000c101d10 */
[----:B------:R0:W-:Y:S04]  /*8e00*/  STG.E.128 desc[UR16][R6.64+0x10], R72 ;  /* 0x0000104806007986 */ /* 0x0001e8000c101d10 */
[----:B------:R0:W-:Y:S04]  /*8e10*/  STG.E.128 desc[UR16][R8.64], R32 ;  /* 0x0000002008007986 */ /* 0x0001e8000c101d10 */
[----:B------:R0:W-:Y:S02]  /*8e20*/  STG.E.128 desc[UR16][R8.64+0x10], R104 ;  /* 0x0000106808007986 */ /* 0x0001e4000c101d10 */
.L_x_465:
[----:B------:R-:W-:Y:S05]  /*8e30*/  BSYNC.RECONVERGENT B0 ;  /* 0x0000000000007941 */ /* 0x000fea0003800200 */
.L_x_464:
[----:B------:R-:W-:Y:S04]  /*8e40*/  BSSY.RECONVERGENT B0, `(.L_x_466) ;  /* 0x0000013000007945 */ /* 0x000fe80003800200 */
[----:B------:R-:W-:Y:S05]  /*8e50*/  @!P2 BRA `(.L_x_467) ;  /* 0x000000000044a947 */ /* 0x000fea0003800000 */
[----:B0--3--:R-:W0:Y:S08]  /*8e60*/  LDC.64 R2, c[0x0][0x440] ;  /* 0x00011000ff027b82 */ /* 0x009e300000000a00 */
[----:B------:R-:W3:Y:S08]  /*8e70*/  LDC.64 R4, c[0x0][0x448] ;  /* 0x00011200ff047b82 */ /* 0x000ef00000000a00 */
[----:B------:R-:W4:Y:S08]  /*8e80*/  LDC.64 R6, c[0x0][0x450] ;  /* 0x00011400ff067b82 */ /* 0x000f300000000a00 */
[----:B------:R-:W1:Y:S01]  /*8e90*/  LDC.64 R8, c[0x0][0x458] ;  /* 0x00011600ff087b82 */ /* 0x000e620000000a00 */
[----:B0-----:R-:W-:-:S05]  /*8ea0*/  IMAD.WIDE.U32 R2, R11, 0x20, R2 ;  /* 0x000000200b027825 */ /* 0x001fca00078e0002 */
[----:B------:R0:W-:Y:S01]  /*8eb0*/  STG.E.128 desc[UR16][R2.64], R212 ;  /* 0x000000d402007986 */ /* 0x0001e2000c101d10 */
[----:B---3--:R-:W-:-:S03]  /*8ec0*/  IMAD.WIDE.U32 R4, R11, 0x20, R4 ;  /* 0x000000200b047825 */ /* 0x008fc600078e0004 */
[----:B------:R0:W-:Y:S04]  /*8ed0*/  STG.E.128 desc[UR16][R2.64+0x10], R208 ;  /* 0x000010d002007986 */ /* 0x0001e8000c101d10 */
[----:B------:R0:W-:Y:S01]  /*8ee0*/  STG.E.128 desc[UR16][R4.64], R248 ;  /* 0x000000f804007986 */ /* 0x0001e2000c101d10 */
[----:B----4-:R-:W-:-:S03]  /*8ef0*/  IMAD.WIDE.U32 R6, R11, 0x20, R6 ;  /* 0x000000200b067825 */ /* 0x010fc600078e0006 */
[----:B------:R0:W-:Y:S04]  /*8f00*/  STG.E.128 desc[UR16][R4.64+0x10], R244 ;  /* 0x000010f404007986 */ /* 0x0001e8000c101d10 */
[----:B------:R0:W-:Y:S01]  /*8f10*/  STG.E.128 desc[UR16][R6.64], R108 ;  /* 0x0000006c06007986 */ /* 0x0001e2000c101d10 */
[C---:B-1----:R-:W-:Y:S01]  /*8f20*/  IMAD.WIDE.U32 R8, R11.reuse, 0x20, R8 ;  /* 0x000000200b087825 */ /* 0x042fe200078e0008 */
[----:B------:R-:W-:Y:S02]  /*8f30*/  IADD3 R11, PT, PT, R11, 0x100, RZ ;  /* 0x000001000b0b7810 */ /* 0x000fe40007ffe0ff */
[----:B------:R0:W-:Y:S04]  /*8f40*/  STG.E.128 desc[UR16][R6.64+0x10], R112 ;  /* 0x0000107006007986 */ /* 0x0001e8000c101d10 */
[----:B------:R0:W-:Y:S04]  /*8f50*/  STG.E.128 desc[UR16][R8.64], R80 ;  /* 0x0000005008007986 */ /* 0x0001e8000c101d10 */
[----:B------:R0:W-:Y:S02]  /*8f60*/  STG.E.128 desc[UR16][R8.64+0x10], R84 ;  /* 0x0000105408007986 */ /* 0x0001e4000c101d10 */
.L_x_467:
[----:B------:R-:W-:Y:S05]  /*8f70*/  BSYNC.RECONVERGENT B0 ;  /* 0x0000000000007941 */ /* 0x000fea0003800200 */
.L_x_466:
[----:B------:R-:W-:Y:S05]  /*8f80*/  @!P3 EXIT ;  /* 0x000000000000b94d */ /* 0x000fea0003800000 */
[----:B0--3--:R-:W0:Y:S08]  /*8f90*/  LDC.64 R2, c[0x0][0x440] ;  /* 0x00011000ff027b82 */ /* 0x009e300000000a00 */
[----:B------:R-:W3:Y:S08]  /*8fa0*/  LDC.64 R4, c[0x0][0x448] ;  /* 0x00011200ff047b82 */ /* 0x000ef00000000a00 */
[----:B------:R-:W4:Y:S08]  /*8fb0*/  LDC.64 R6, c[0x0][0x450] ;  /* 0x00011400ff067b82 */ /* 0x000f300000000a00 */
[----:B------:R-:W1:Y:S01]  /*8fc0*/  LDC.64 R8, c[0x0][0x458] ;  /* 0x00011600ff087b82 */ /* 0x000e620000000a00 */
[----:B0-----:R-:W-:-:S05]  /*8fd0*/  IMAD.WIDE.U32 R2, R11, 0x20, R2 ;  /* 0x000000200b027825 */ /* 0x001fca00078e0002 */
[----:B------:R-:W-:Y:S01]  /*8fe0*/  STG.E.128 desc[UR16][R2.64], R204 ;  /* 0x000000cc02007986 */ /* 0x000fe2000c101d10 */
[----:B---3--:R-:W-:-:S03]  /*8ff0*/  IMAD.WIDE.U32 R4, R11, 0x20, R4 ;  /* 0x000000200b047825 */ /* 0x008fc600078e0004 */
[----:B------:R-:W-:Y:S04]  /*9000*/  STG.E.128 desc[UR16][R2.64+0x10], R200 ;  /* 0x000010c802007986 */ /* 0x000fe8000c101d10 */
[----:B------:R-:W-:Y:S01]  /*9010*/  STG.E.128 desc[UR16][R4.64], R240 ;  /* 0x000000f004007986 */ /* 0x000fe2000c101d10 */
[----:B----4-:R-:W-:-:S03]  /*9020*/  IMAD.WIDE.U32 R6, R11, 0x20, R6 ;  /* 0x000000200b067825 */ /* 0x010fc600078e0006 */
[----:B------:R-:W-:Y:S04]  /*9030*/  STG.E.128 desc[UR16][R4.64+0x10], R236 ;  /* 0x000010ec04007986 */ /* 0x000fe8000c101d10 */
[----:B------:R-:W-:Y:S01]  /*9040*/  STG.E.128 desc[UR16][R6.64], R116 ;  /* 0x0000007406007986 */ /* 0x000fe2000c101d10 */
[----:B-1----:R-:W-:-:S03]  /*9050*/  IMAD.WIDE.U32 R8, R11, 0x20, R8 ;  /* 0x000000200b087825 */ /* 0x002fc600078e0008 */
[----:B------:R-:W-:Y:S04]  /*9060*/  STG.E.128 desc[UR16][R6.64+0x10], R120 ;  /* 0x0000107806007986 */ /* 0x000fe8000c101d10 */
[----:B------:R-:W-:Y:S04]  /*9070*/  STG.E.128 desc[UR16][R8.64], R88 ;  /* 0x0000005808007986 */ /* 0x000fe8000c101d10 */
[----:B------:R-:W-:Y:S01]  /*9080*/  STG.E.128 desc[UR16][R8.64+0x10], R92 ;  /* 0x0000105c08007986 */ /* 0x000fe2000c101d10 */
[----:B------:R-:W-:Y:S05]  /*9090*/  EXIT ;  /* 0x000000000000794d */ /* 0x000fea0003800000 */
.L_x_468:
        /* <DEDUP_REMOVED lines=14> */
.L_x_4808:


//--------------------- .text._ZN10layer_norm31ln_parallel_residual_bwd_kernelINS_13Kernel_traitsI6__halfS2_S2_S2_fjLj8192ELj1ELj1ELj8ELj16ENS_18Kernel_traits_baseILj8192ES2_S2_S2_S2_fjLj256EEEEELb0ELb0ELb1EEEvNS_9BwdParamsE --------------------------
	.section	.text._ZN10layer_norm31ln_parallel_residual_bwd_kernelINS_13Kernel_traitsI6__halfS2_S2_S2_fjLj8192ELj1ELj1ELj8ELj16ENS_18Kernel_traits_baseILj8192ES2_S2_S2_S2_fjLj256EEEEELb0ELb0ELb1EEEvNS_9BwdParamsE,"ax",@progbits
	.align	128
        .global         _ZN10layer_norm31ln_parallel_residual_bwd_kernelINS_13Kernel_traitsI6__halfS2_S2_S2_fjLj8192ELj1ELj1ELj8ELj16ENS_18Kernel_traits_baseILj8192ES2_S2_S2_S2_fjLj256EEEEELb0ELb0ELb1EEEvNS_9BwdParamsE
        .type           _ZN10layer_norm31ln_parallel_residual_bwd_kernelINS_13Kernel_traitsI6__halfS2_S2_S2_fjLj8192ELj1ELj1ELj8ELj16ENS_18Kernel_traits_baseILj8192ES2_S2_S2_S2_fjLj256EEEEELb0ELb0ELb1EEEvNS_9BwdParamsE,@function
        .size           _ZN10layer_norm31ln_parallel_residual_bwd_kernelINS_13Kernel_traitsI6__halfS2_S2_S2_fjLj8192ELj1ELj1ELj8ELj16ENS_18Kernel_traits_baseILj8192ES2_S2_S2_S2_fjLj256EEEEELb0ELb0ELb1EEEvNS_9BwdParamsE,(.L_x_4809 - _ZN10layer_norm31ln_parallel_residual_bwd_kernelINS_13Kernel_traitsI6__halfS2_S2_S2_fjLj8192ELj1ELj1ELj8ELj16ENS_18Kernel_traits_baseILj8192ES2_S2_S2_S2_fjLj256EEEEELb0ELb0ELb1EEEvNS_9BwdParamsE)
        .other          _ZN10layer_norm31ln_parallel_residual_bwd_kernelINS_13Kernel_traitsI6__halfS2_S2_S2_fjLj8192ELj1ELj1ELj8ELj16ENS_18Kernel_traits_baseILj8192ES2_S2_S2_S2_fjLj256EEEEELb0ELb0ELb1EEEvNS_9BwdParamsE,@"STO_CUDA_ENTRY STV_DEFAULT"
_ZN10layer_norm31ln_parallel_residual_bwd_kernelINS_13Kernel_traitsI6__halfS2_S2_S2_fjLj8192ELj1ELj1ELj8ELj16ENS_18Kernel_traits_baseILj8192ES2_S2_S2_S2_fjLj256EEEEELb0ELb0ELb1EEEvNS_9BwdParamsE:
.text._ZN10layer_norm31ln_parallel_residual_bwd_kernelINS_13Kernel_traitsI6__halfS2_S2_S2_fjLj8192ELj1ELj1ELj8ELj16ENS_18Kernel_traits_baseILj8192ES2_S2_S2_S2_fjLj256EEEEELb0ELb0ELb1EEEvNS_9BwdParamsE:
        /* <DEDUP_REMOVED lines=88> */
[----:B------:R-:W-:Y:S01]  /*0580*/  MOV R203, RZ ;  /* 0x000000ff00cb7202 */ /* 0x000fe20000000f00 */
[----:B-1----:R-:W-:Y:S01]  /*0590*/  IMAD.WIDE.U32 R2, R0, 0x10, R2 ;  /* 0x0000001000027825 */ /* 0x002fe200078e0002 */
[----:B------:R-:W-:Y:S02]  /*05a0*/  CS2R R10, SRZ ;  /* 0x00000000000a7805 */ /* 0x000fe4000001ff00 */
[----:B------:R-:W-:Y:S02]  /*05b0*/  CS2R R32, SRZ ;  /* 0x0000000000207805 */ /* 0x000fe4000001ff00 */
        /* <DEDUP_REMOVED lines=40> */
[----:B0-----:R-:W-:Y:S02]  /*0840*/  CS2R R8, SRZ ;  /* 0x0000000000087805 */ /* 0x001fe4000001ff00 */
[----:B------:R-:W-:-:S02]  /*0850*/  CS2R R168, SRZ ;  /* 0x0000000000a87805 */ /* 0x000fc4000001ff00 */
[----:B------:R-:W-:Y:S01]  /*0860*/  CS2R R170, SRZ ;  /* 0x0000000000aa7805 */ /* 0x000fe2000001ff00 */
        /* <DEDUP_REMOVED lines=10> */
[----:B---3--:R-:W-:-:S02]  /*0910*/  HADD2.F32 R0, -RZ, R28.H0_H0 ;  /* 0x2000001cff007230 */ /* 0x008fc40000004100 */
[----:B------:R-:W-:Y:S02]  /*0920*/  HADD2.F32 R2, -RZ, R28.H1_H1 ;  /* 0x3000001cff027230 */ /* 0x000fe40000004100 */
[--C-:B------:R-:W-:Y:S01]  /*0930*/  HADD2.F32 R3, -RZ, R29.reuse.H0_H0 ;  /* 0x2000001dff037230 */ /* 0x100fe20000004100 */
[----:B------:R3:W-:Y:S04]  /*0940*/  STL [R1+0xb0], R0 ;  /* 0x0000b00001007387 */ /* 0x0007e80000100800 */
[----:B------:R1:W-:Y:S01]  /*0950*/  STL [R1+0xa8], R2 ;  /* 0x0000a80201007387 */ /* 0x0003e20000100800 */
[----:B---3--:R-:W-:-:S03]  /*0960*/  HADD2.F32 R0, -RZ, R29.H1_H1 ;  /* 0x3000001dff007230 */ /* 0x008fc60000004100 */
[----:B------:R3:W-:Y:S01]  /*0970*/  STL [R1+0xa0], R3 ;  /* 0x0000a00301007387 */ /* 0x0007e20000100800 */
[----:B-1----:R-:W-:-:S03]  /*0980*/  HADD2.F32 R2, -RZ, R30.H0_H0 ;  /* 0x2000001eff027230 */ /* 0x002fc60000004100 */
[----:B------:R1:W-:Y:S01]  /*0990*/  STL [R1+0x98], R0 ;  /* 0x0000980001007387 */ /* 0x0003e20000100800 */
[----:B---3--:R-:W-:-:S03]  /*09a0*/  HADD2.F32 R3, -RZ, R30.H1_H1 ;  /* 0x3000001eff037230 */ /* 0x008fc60000004100 */
[----:B------:R3:W-:Y:S01]  /*09b0*/  STL [R1+0x90], R2 ;  /* 0x0000900201007387 */ /* 0x0007e20000100800 */
[----:B-1----:R-:W-:-:S03]  /*09c0*/  HADD2.F32 R0, -RZ, R31.H0_H0 ;  /* 0x2000001fff007230 */ /* 0x002fc60000004100 */
[----:B------:R4:W-:Y:S04]  /*09d0*/  STL [R1+0x88], R3 ;  /* 0x0000880301007387 */ /* 0x0009e80000100800 */
[----:B------:R1:W-:Y:S01]  /*09e0*/  STL [R1+0x80], R0 ;  /* 0x0000800001007387 */ /* 0x0003e20000100800 */
[----:B---3--:R-:W-:Y:S02]  /*09f0*/  HADD2.F32 R2, -RZ, R31.H1_H1 ;  /* 0x3000001fff027230 */ /* 0x008fe40000004100 */
[----:B----4-:R-:W-:-:S03]  /*0a00*/  HADD2.F32 R3, -RZ, R24.H0_H0 ;  /* 0x20000018ff037230 */ /* 0x010fc60000004100 */
[----:B------:R3:W-:Y:S01]  /*0a10*/  STL [R1+0x78], R2 ;  /* 0x0000780201007387 */ /* 0x0007e20000100800 */
[----:B-1----:R-:W-:-:S03]  /*0a20*/  HADD2.F32 R0, -RZ, R24.H1_H1 ;  /* 0x30000018ff007230 */ /* 0x002fc60000004100 */
[----:B------:R1:W-:Y:S04]  /*0a30*/  STL [R1+0xac], R3 ;  /* 0x0000ac0301007387 */ /* 0x0003e80000100800 */
[----:B------:R4:W-:Y:S01]  /*0a40*/  STL [R1+0xa4], R0 ;  /* 0x0000a40001007387 */ /* 0x0009e20000100800 */
[--C-:B---3--:R-:W-:Y:S02]  /*0a50*/  HADD2.F32 R2, -RZ, R25.reuse.H0_H0 ;  /* 0x20000019ff027230 */ /* 0x108fe40000004100 */
[----:B-1----:R-:W-:-:S03]  /*0a60*/  HADD2.F32 R3, -RZ, R25.H1_H1 ;  /* 0x30000019ff037230 */ /* 0x002fc60000004100 */
[----:B------:R1:W-:Y:S01]  /*0a70*/  STL [R1+0x9c], R2 ;  /* 0x00009c0201007387 */ /* 0x0003e20000100800 */
[----:B----4-:R-:W-:-:S03]  /*0a80*/  HADD2.F32 R0, -RZ, R26.H0_H0 ;  /* 0x2000001aff007230 */ /* 0x010fc60000004100 */
[----:B------:R3:W-:Y:S04]  /*0a90*/  STL [R1+0x94], R3 ;  /* 0x0000940301007387 */ /* 0x0007e80000100800 */
[----:B------:R4:W-:Y:S01]  /*0aa0*/  STL [R1+0x8c], R0 ;  /* 0x00008c0001007387 */ /* 0x0009e20000100800 */
[----:B-1----:R-:W-:Y:S02]  /*0ab0*/  HADD2.F32 R2, -RZ, R26.H1_H1 ;  /* 0x3000001aff027230 */ /* 0x002fe40000004100 */
[----:B---3--:R-:W-:-:S03]  /*0ac0*/  HADD2.F32 R3, -RZ, R27.H0_H0 ;  /* 0x2000001bff037230 */ /* 0x008fc60000004100 */
[----:B------:R2:W-:Y:S01]  /*0ad0*/  STL [R1+0x84], R2 ;  /* 0x0000840201007387 */ /* 0x0005e20000100800 */
[----:B----4-:R-:W-:-:S03]  /*0ae0*/  HADD2.F32 R0, -RZ, R27.H1_H1 ;  /* 0x3000001bff007230 */ /* 0x010fc60000004100 */
[----:B------:R1:W-:Y:S04]  /*0af0*/  STL [R1+0x7c], R3 ;  /* 0x00007c0301007387 */ /* 0x0003e80000100800 */
[----:B------:R3:W-:Y:S01]  /*0b00*/  STL [R1+0x74], R0 ;  /* 0x0000740001007387 */ /* 0x0007e20000100800 */
[--C-:B--2---:R-:W-:Y:S02]  /*0b10*/  HADD2.F32 R2, -RZ, R20.reuse.H0_H0 ;  /* 0x20000014ff027230 */ /* 0x104fe40000004100 */
[----:B-1----:R-:W-:-:S03]  /*0b20*/  HADD2.F32 R3, -RZ, R20.H1_H1 ;  /* 0x30000014ff037230 */ /* 0x002fc60000004100 */
[----:B------:R1:W-:Y:S01]  /*0b30*/  STL [R1+0x70], R2 ;  /* 0x0000700201007387 */ /* 0x0003e20000100800 */
[----:B---3--:R-:W-:-:S03]  /*0b40*/  HADD2.F32 R0, -RZ, R21.H0_H0 ;  /* 0x20000015ff007230 */ /* 0x008fc60000004100 */
[----:B------:R2:W-:Y:S04]  /*0b50*/  STL [R1+0x68], R3 ;  /* 0x0000680301007387 */ /* 0x0005e80000100800 */
[----:B------:R3:W-:Y:S01]  /*0b60*/  STL [R1+0x60], R0 ;  /* 0x0000600001007387 */ /* 0x0007e20000100800 */
[----:B-1----:R-:W-:Y:S02]  /*0b70*/  HADD2.F32 R2, -RZ, R21.H1_H1 ;  /* 0x30000015ff027230 */ /* 0x002fe40000004100 */
[----:B--2---:R-:W-:-:S03]  /*0b80*/  HADD2.F32 R3, -RZ, R22.H0_H0 ;  /* 0x20000016ff037230 */ /* 0x004fc60000004100 */
[----:B------:R1:W-:Y:S01]  /*0b90*/  STL [R1+0x58], R2 ;  /* 0x0000580201007387 */ /* 0x0003e20000100800 */
[----:B---3--:R-:W-:-:S03]  /*0ba0*/  HADD2.F32 R0, -RZ, R22.H1_H1 ;  /* 0x30000016ff007230 */ /* 0x008fc60000004100 */
[----:B------:R2:W-:Y:S04]  /*0bb0*/  STL [R1+0x50], R3 ;  /* 0x0000500301007387 */ /* 0x0005e80000100800 */
[----:B------:R5:W-:Y:S01]  /*0bc0*/  STL [R1+0x48], R0 ;  /* 0x0000480001007387 */ /* 0x000be20000100800 */
[--C-:B-1----:R-:W-:Y:S02]  /*0bd0*/  HADD2.F32 R2, -RZ, R23.reuse.H0_H0 ;  /* 0x20000017ff027230 */ /* 0x102fe40000004100 */
[----:B--2---:R-:W-:-:S03]  /*0be0*/  HADD2.F32 R3, -RZ, R23.H1_H1 ;  /* 0x30000017ff037230 */ /* 0x004fc60000004100 */
[----:B------:R1:W-:Y:S01]  /*0bf0*/  STL [R1+0x40], R2 ;  /* 0x0000400201007387 */ /* 0x0003e20000100800 */
[----:B-----5:R-:W-:-:S03]  /*0c00*/  HADD2.F32 R0, -RZ, R16.H0_H0 ;  /* 0x20000010ff007230 */ /* 0x020fc60000004100 */
        /* <DEDUP_REMOVED lines=11> */
[----:B---3--:R-:W-:-:S03]  /*0cc0*/  HADD2.F32 R0, -RZ, R19.H0_H0 ;  /* 0x20000013ff007230 */ /* 0x008fc60000004100 */
[----:B------:R2:W-:Y:S04]  /*0cd0*/  STL [R1+0x44], R3 ;  /* 0x0000440301007387 */ /* 0x0005e80000100800 */
[----:B------:R3:W-:Y:S01]  /*0ce0*/  STL [R1+0x3c], R0 ;  /* 0x00003c0001007387 */ /* 0x0007e20000100800 */
[----:B-1----:R-:W-:Y:S02]  /*0cf0*/  HADD2.F32 R2, -RZ, R19.H1_H1 ;  /* 0x30000013ff027230 */ /* 0x002fe40000004100 */
[--C-:B--2---:R-:W-:Y:S02]  /*0d00*/  HADD2.F32 R3, -RZ, R248.reuse.H1_H1 ;  /* 0x300000f8ff037230 */ /* 0x104fe40000004100 */
[----:B---3--:R-:W-:Y:S01]  /*0d10*/  HADD2.F32 R0, -RZ, R248.H0_H0 ;  /* 0x200000f8ff007230 */ /* 0x008fe20000004100 */
[----:B------:R1:W-:Y:S04]  /*0d20*/  STL [R1+0x34], R2 ;  /* 0x0000340201007387 */ /* 0x0003e80000100800 */
[----:B------:R2:W-:Y:S01]  /*0d30*/  STL [R1+0x30], R0 ;  /* 0x0000300001007387 */ /* 0x0005e20000100800 */
[----:B-1----:R-:W-:-:S03]  /*0d40*/  HADD2.F32 R2, -RZ, R249.H0_H0 ;  /* 0x200000f9ff027230 */ /* 0x002fc60000004100 */
[----:B------:R1:W-:Y:S01]  /*0d50*/  STL [R1+0x28], R3 ;  /* 0x0000280301007387 */ /* 0x0003e20000100800 */
[----:B--2---:R-:W-:-:S03]  /*0d60*/  HADD2.F32 R0, -RZ, R249.H1_H1 ;  /* 0x300000f9ff007230 */ /* 0x004fc60000004100 */
[----:B------:R2:W-:Y:S04]  /*0d70*/  STL [R1+0x20], R2 ;  /* 0x0000200201007387 */ /* 0x0005e80000100800 */
[----:B------:R3:W-:Y:S01]  /*0d80*/  STL [R1+0x18], R0 ;  /* 0x0000180001007387 */ /* 0x0007e20000100800 */
[--C-:B-1----:R-:W-:Y:S02]  /*0d90*/  HADD2.F32 R3, -RZ, R250.reuse.H0_H0 ;  /* 0x200000faff037230 */ /* 0x102fe40000004100 */
[----:B--2---:R-:W-:-:S03]  /*0da0*/  HADD2.F32 R2, -RZ, R250.H1_H1 ;  /* 0x300000faff027230 */ /* 0x004fc60000004100 */
[----:B------:R1:W-:Y:S01]  /*0db0*/  STL [R1+0x10], R3 ;  /* 0x0000100301007387 */ /* 0x0003e20000100800 */
[----:B---3--:R-:W-:-:S03]  /*0dc0*/  HADD2.F32 R0, -RZ, R251.H0_H0 ;  /* 0x200000fbff007230 */ /* 0x008fc60000004100 */
[----:B------:R2:W-:Y:S04]  /*0dd0*/  STL [R1+0x8], R2 ;  /* 0x0000080201007387 */ /* 0x0005e80000100800 */
[----:B------:R3:W-:Y:S01]  /*0de0*/  STL [R1], R0 ;  /* 0x0000000001007387 */ /* 0x0007e20000100800 */
[--C-:B-1----:R-:W-:Y:S02]  /*0df0*/  HADD2.F32 R3, -RZ, R12.reuse.H0_H0 ;  /* 0x2000000cff037230 */ /* 0x102fe40000004100 */
[----:B--2---:R-:W-:-:S03]  /*0e00*/  HADD2.F32 R2, -RZ, R12.H1_H1 ;  /* 0x3000000cff027230 */ /* 0x004fc60000004100 */
[----:B------:R1:W-:Y:S01]  /*0e10*/  STL [R1+0x2c], R3 ;  /* 0x00002c0301007387 */ /* 0x0003e20000100800 */
[----:B---3--:R-:W-:-:S03]  /*0e20*/  HADD2.F32 R0, -RZ, R13.H0_H0 ;  /* 0x2000000dff007230 */ /* 0x008fc60000004100 */
[----:B------:R2:W-:Y:S04]  /*0e30*/  STL [R1+0x24], R2 ;  /* 0x0000240201007387 */ /* 0x0005e80000100800 */
[----:B------:R3:W-:Y:S01]  /*0e40*/  STL [R1+0x1c], R0 ;  /* 0x00001c0001007387 */ /* 0x0007e20000100800 */
[----:B-1----:R-:W-:Y:S02]  /*0e50*/  HADD2.F32 R3, -RZ, R13.H1_H1 ;  /* 0x3000000dff037230 */ /* 0x002fe40000004100 */
[----:B--2---:R-:W-:-:S03]  /*0e60*/  HADD2.F32 R2, -RZ, R14.H0_H0 ;  /* 0x2000000eff027230 */ /* 0x004fc60000004100 */
[----:B------:R-:W-:Y:S01]  /*0e70*/  STL [R1+0x14], R3 ;  /* 0x0000140301007387 */ /* 0x000fe20000100800 */
[----:B---3--:R-:W-:-:S03]  /*0e80*/  HADD2.F32 R0, -RZ, R14.H1_H1 ;  /* 0x3000000eff007230 */ /* 0x008fc60000004100 */
[----:B------:R1:W-:Y:S04]  /*0e90*/  STL [R1+0xc], R2 ;  /* 0x00000c0201007387 */ /* 0x0003e80000100800 */
[----:B------:R2:W-:Y:S01]  /*0ea0*/  STL [R1+0x4], R0 ;  /* 0x0000040001007387 */ /* 0x0005e20000100800 */
[--C-:B------:R-:W-:Y:S02]  /*0eb0*/  HADD2.F32 R249, -RZ, R232.reuse.H0_H0 ;  /* 0x200000e8fff97230 */ /* 0x100fe40000004100 */
[----:B------:R-:W-:Y:S02]  /*0ec0*/  HADD2.F32 R247, -RZ, R232.H1_H1 ;  /* 0x300000e8fff77230 */ /* 0x000fe40000004100 */
[----:B------:R-:W-:Y:S02]  /*0ed0*/  HFMA2 R232, -RZ, RZ, 0, 0 ;  /* 0x00000000ffe87431 */ /* 0x000fe400000001ff */
[----:B------:R-:W-:-:S02]  /*0ee0*/  HADD2.F32 R241, -RZ, R234.H0_H0 ;  /* 0x200000eafff17230 */ /* 0x000fc40000004100 */
[----:B------:R-:W-:Y:S01]  /*0ef0*/  HADD2.F32 R239, -RZ, R234.H1_H1 ;  /* 0x300000eaffef7230 */ /* 0x000fe20000004100 */
[----:B-1----:R-:W-:Y:S01]  /*0f00*/  CS2R R2, SRZ ;  /* 0x0000000000027805 */ /* 0x002fe2000001ff00 */
[--C-:B------:R-:W-:Y:S01]  /*0f10*/  HADD2.F32 R252, -RZ, R15.reuse.H0_H0 ;  /* 0x2000000ffffc7230 */ /* 0x100fe20000004100 */
[----:B------:R-:W-:Y:S01]  /*0f20*/  CS2R R12, SRZ ;  /* 0x00000000000c7805 */ /* 0x000fe2000001ff00 */
[----:B------:R-:W-:Y:S01]  /*0f30*/  HADD2.F32 R250, -RZ, R15.H1_H1 ;  /* 0x3000000ffffa7230 */ /* 0x000fe20000004100 */
[----:B------:R-:W-:Y:S01]  /*0f40*/  CS2R R14, SRZ ;  /* 0x00000000000e7805 */ /* 0x000fe2000001ff00 */
[----:B------:R-:W-:Y:S01]  /*0f50*/  HADD2.F32 R237, -RZ, R235.H0_H0 ;  /* 0x200000ebffed7230 */ /* 0x000fe20000004100 */
[----:B------:R-:W-:Y:S01]  /*0f60*/  CS2R R16, SRZ ;  /* 0x0000000000107805 */ /* 0x000fe2000001ff00 */
[--C-:B------:R-:W-:Y:S01]  /*0f70*/  HADD2.F32 R248, -RZ, R4.reuse.H0_H0 ;  /* 0x20000004fff87230 */ /* 0x100fe20000004100 */
[----:B------:R-:W-:Y:S01]  /*0f80*/  CS2R R18, SRZ ;  /* 0x0000000000127805 */ /* 0x000fe2000001ff00 */
[----:B------:R-:W-:Y:S01]  /*0f90*/  HADD2.F32 R246, -RZ, R4.H1_H1 ;  /* 0x30000004fff67230 */ /* 0x000fe20000004100 */
        /* <DEDUP_REMOVED lines=13> */
[----:B------:R-:W-:Y:S01]  /*1070*/  HADD2.F32 R251, -RZ, R251.H1_H1 ;  /* 0x300000fbfffb7230 */ /* 0x000fe20000004100 */
[----:B------:R-:W-:Y:S01]  /*1080*/  CS2R R30, SRZ ;  /* 0x00000000001e7805 */ /* 0x000fe2000001ff00 */
[----:B------:R-:W-:-:S02]  /*1090*/  HADD2.F32 R245, -RZ, R233.H0_H0 ;  /* 0x200000e9fff57230 */ /* 0x000fc40000004100 */
[----:B------:R-:W-:Y:S02]  /*10a0*/  HADD2.F32 R243, -RZ, R233.H1_H1 ;  /* 0x300000e9fff37230 */ /* 0x000fe40000004100 */
[----:B0-2---:R-:W-:-:S07]  /*10b0*/  HADD2.F32 R235, -RZ, R235.H1_H1 ;  /* 0x300000ebffeb7230 */ /* 0x005fce0000004100 */
.L_x_504:
[----:B0-----:R-:W0:Y:S01]  /*10c0*/  S2R R74, SR_TID.X ;  /* 0x00000000004a7919 */ /* 0x001e220000002100 */
[----:B------:R-:W1:Y:S01]  /*10d0*/  LDC.64 R112, c[0x0][0x3a8] ;  /* 0x0000ea00ff707b82 */ /* 0x000e620000000a00 */
[----:B------:R-:W-:Y:S02]  /*10e0*/  UIMAD UR5, UR4, UR21, URZ ;  /* 0x00000015040572a4 */ /* 0x000fe4000f8e02ff */
[----:B------:R-:W-:Y:S01]  /*10f0*/  UIMAD.WIDE UR8, UR4, 0x4, UR16 ;  /* 0x00000004040878a5 */ /* 0x000fe2000f8e0210 */
[----:B------:R-:W2:Y:S01]  /*1100*/  LDL R180, [R1+0xac] ;  /* 0x0000ac0001b47983 */ /* 0x000ea20000100800 */
[----:B------:R-:W-:-:S03]  /*1110*/  USHF.R.S32.HI UR6, URZ, 0x1f, UR5 ;  /* 0x0000001fff067899 */ /* 0x000fc60008011405 */
[----:B------:R-:W3:Y:S01]  /*1120*/  LDC.64 R114, c[0x0][0x430] ;  /* 0x00010c00ff727b82 */ /* 0x000ee20000000a00 */
[----:B------:R-:W-:Y:S01]  /*1130*/  ULEA.HI UR6, UR6, UR5, URZ, 0x3 ;  /* 0x0000000506067291 */ /* 0x000fe2000f8f18ff */
[----:B------:R-:W-:Y:S01]  /*1140*/  MOV R72, UR8 ;  /* 0x0000000800487c02 */ /* 0x000fe20008000f00 */
[----:B------:R-:W4:Y:S01]  /*1150*/  LDL R178, [R1+0xa4] ;  /* 0x0000a40001b27983 */ /* 0x000f220000100800 */
[----:B------:R-:W-:Y:S01]  /*1160*/  MOV R73, UR9 ;  /* 0x0000000900497c02 */ /* 0x000fe20008000f00 */
[----:B------:R-:W-:Y:S02]  /*1170*/  UIMAD.WIDE UR8, UR4, 0x4, UR18 ;  /* 0x00000004040878a5 */ /* 0x000fe4000f8e0212 */
[----:B------:R-:W-:Y:S01]  /*1180*/  MOV R174, UR6 ;  /* 0x0000000600ae7c02 */ /* 0x000fe20008000f00 */
[----:B------:R-:W3:Y:S01]  /*1190*/  LDC.64 R116, c[0x0][0x428] ;  /* 0x00010a00ff747b82 */ /* 0x000ee20000000a00 */
[----:B------:R1:W2:Y:S02]  /*11a0*/  LDG.E R0, desc[UR14][R72.64] ;  /* 0x0000000e48007981 */ /* 0x0002a4000c1e1900 */
[----:B------:R-:W-:-:S02]  /*11b0*/  MOV R75, UR9 ;  /* 0x00000009004b7c02 */ /* 0x000fc40008000f00 */
[----:B------:R-:W4:Y:S04]  /*11c0*/  LDL R177, [R1+0xb0] ;  /* 0x0000b00001b17983 */ /* 0x000f280000100800 */
[----:B------:R-:W4:Y:S04]  /*11d0*/  LDL R109, [R1+0xa8] ;  /* 0x0000a800016d7983 */ /* 0x000f280000100800 */
[----:B------:R-:W4:Y:S01]  /*11e0*/  LDL R181, [R1+0x9c] ;  /* 0x00009c0001b57983 */ /* 0x000f220000100800 */
[----:B0-----:R-:W-:Y:S02]  /*11f0*/  LEA.HI.SX32 R174, R174, R74, 0x1d ;  /* 0x0000004aaeae7211 */ /* 0x001fe400078feaff */
[----:B------:R-:W-:Y:S01]  /*1200*/  MOV R74, UR8 ;  /* 0x00000008004a7c02 */ /* 0x000fe20008000f00 */
[----:B------:R-:W4:Y:S02]  /*1210*/  LDL R179, [R1+0x94] ;  /* 0x0000940001b37983 */ /* 0x000f240000100800 */
[----:B-1----:R-:W-:-:S02]  /*1220*/  IMAD.WIDE.U32 R72, R174, 0x10, R112 ;  /* 0x00000010ae487825 */ /* 0x002fc400078e0070 */
[----:B------:R-:W4:Y:S02]  /*1230*/  LDG.E R108, desc[UR14][R74.64] ;  /* 0x0000000e4a6c7981 */ /* 0x000f24000c1e1900 */
[C---:B---3--:R-:W-:Y:S01]  /*1240*/  IMAD.WIDE.U32 R80, R174.reuse, 0x10, R114 ;  /* 0x00000010ae507825 */ /* 0x048fe200078e0072 */
[----:B------:R-:W-:Y:S01]  /*1250*/  ISETP.NE.AND P1, PT, RZ, UR20, PT ;  /* 0x00000014ff007c0c */ /* 0x000fe2000bf25270 */
[----:B------:R-:W3:Y:S02]  /*1260*/  LDL R182, [R1+0x90] ;  /* 0x0000900001b67983 */ /* 0x000ee40000100800 */
[----:B------:R-:W-:Y:S02]  /*1270*/  IMAD.WIDE.U32 R76, R174, 0x10, R116 ;  /* 0x00000010ae4c7825 */ /* 0x000fe400078e0074 */
[----:B------:R-:W3:Y:S04]  /*1280*/  LDG.E.128 R80, desc[UR14][R80.64] ;  /* 0x0000000e50507981 */ /* 0x000ee8000c1e1d00 */
[----:B------:R-:W3:Y:S04]  /*1290*/  LDG.E.128 R72, desc[UR14][R72.64] ;  /* 0x0000000e48487981 */ /* 0x000ee8000c1e1d00 */
[----:B------:R-:W3:Y:S04]  /*12a0*/  LDG.E.128 R76, desc[UR14][R76.64] ;  /* 0x0000000e4c4c7981 */ /* 0x000ee8000c1e1d00 */
[----:B------:R-:W3:Y:S04]  /*12b0*/  LDL R186, [R1+0x84] ;  /* 0x0000840001ba7983 */ /* 0x000ee80000100800 */
[----:B------:R-:W3:Y:S04]  /*12c0*/  LDL R183, [R1+0x74] ;  /* 0x0000740001b77983 */ /* 0x000ee80000100800 */
[----:B------:R-:W3:Y:S04]  /*12d0*/  LDL R185, [R1+0x7c] ;  /* 0x00007c0001b97983 */ /* 0x000ee80000100800 */
[----:B------:R-:W3:Y:S04]  /*12e0*/  LDL R184, [R1+0x80] ;  /* 0x0000800001b87983 */ /* 0x000ee80000100800 */
[----:B------:R-:W3:Y:S04]  /*12f0*/  LDL R119, [R1+0xa0] ;  /* 0x0000a00001777983 */ /* 0x000ee80000100800 */
[----:B------:R-:W3:Y:S01]  /*1300*/  LDL R118, [R1+0x98] ;  /* 0x0000980001767983 */ /* 0x000ee20000100800 */
[----:B--2---:R-:W-:-:S04]  /*1310*/  FSEL R0, R0, RZ, !P1 ;  /* 0x000000ff00007208 */ /* 0x004fc80004800000 */
[----:B------:R-:W-:Y:S02]  /*1320*/  R2UR UR5, R0 ;  /* 0x00000000000572ca */ /* 0x000fe400000e0000 */
[----:B----4-:R-:W-:Y:S01]  /*1330*/  R2UR UR9, R108 ;  /* 0x000000006c0972ca */ /* 0x010fe200000e0000 */
[----:B---3--:R-:W-:Y:S02]  /*1340*/  HADD2.F32 R110, -RZ, R80.H0_H0 ;  /* 0x20000050ff6e7230 */ /* 0x008fe40000004100 */
[--C-:B------:R-:W-:Y:S02]  /*1350*/  HADD2.F32 R0, -RZ, R72.reuse.H0_H0 ;  /* 0x20000048ff007230 */ /* 0x100fe40000004100 */
[----:B------:R-:W-:Y:S02]  /*1360*/  HADD2.F32 R176, -RZ, R72.H1_H1 ;  /* 0x30000048ffb07230 */ /* 0x000fe40000004100 */
[----:B------:R-:W-:-:S04]  /*1370*/  FMUL.FTZ R72, R180, R110 ;  /* 0x0000006eb4487220 */ /* 0x000fc80000410000 */
[----:B------:R-:W-:Y:S01]  /*1380*/  FADD.FTZ R0, R0, -UR5 ;  /* 0x8000000500007e21 */ /* 0x000fe20008010000 */
[----:B------:R-:W2:Y:S01]  /*1390*/  LDL R180, [R1+0x8c] ;  /* 0x00008c0001b47983 */ /* 0x000ea20000100800 */
[----:B------:R-:W-:Y:S02]  /*13a0*/  HADD2.F32 R175, -RZ, R76.H0_H0 ;  /* 0x2000004cffaf7230 */ /* 0x000fe40000004100 */
[----:B------:R-:W-:Y:S02]  /*13b0*/  HADD2.F32 R111, -RZ, R80.H1_H1 ;  /* 0x30000050ff6f7230 */ /* 0x000fe40000004100 */
[----:B------:R-:W-:Y:S01]  /*13c0*/  FMUL.FTZ R0, R0, UR9 ;  /* 0x0000000900007c20 */ /* 0x000fe20008410000 */
[----:B------:R-:W-:Y:S02]  /*13d0*/  HADD2.F32 R76, -RZ, R76.H1_H1 ;  /* 0x3000004cff4c7230 */ /* 0x000fe40000004100 */
[----:B------:R-:W-:Y:S01]  /*13e0*/  FADD.FTZ R139, R175, R139 ;  /* 0x0000008baf8b7221 */ /* 0x000fe20000010000 */
[----:B------:R-:W-:Y:S01]  /*13f0*/  FMUL.FTZ R80, R178, R111 ;  /* 0x0000006fb2507220 */ /* 0x000fe20000410000 */
[-C--:B------:R-:W-:Y:S01]  /*1400*/  FFMA.FTZ R171, R0, R175.reuse, R171 ;  /* 0x000000af00ab7223 */ /* 0x080fe200000100ab */
[----:B------:R-:W-:Y:S01]  /*1410*/  FFMA.FTZ R175, R177, R175, R72 ;  /* 0x000000afb1af7223 */ /* 0x000fe20000010048 */
[----:B------:R-:W-:-:S02]  /*1420*/  HADD2.F32 R72, -RZ, R81.H0_H0 ;  /* 0x20000051ff487230 */ /* 0x000fc40000004100 */
[----:B------:R-:W-:Y:S01]  /*1430*/  FFMA.FTZ R80, R109, R76, R80 ;  /* 0x0000004c6d507223 */ /* 0x000fe20000010050 */
[--C-:B------:R-:W-:Y:S02]  /*1440*/  HADD2.F32 R109, -RZ, R73.reuse.H0_H0 ;  /* 0x20000049ff6d7230 */ /* 0x100fe40000004100 */
[----:B------:R-:W-:Y:S02]  /*1450*/  HADD2.F32 R177, -RZ, R73.H1_H1 ;  /* 0x30000049ffb17230 */ /* 0x000fe40000004100 */
[----:B------:R-:W-:Y:S02]  /*1460*/  HADD2.F32 R73, -RZ, R81.H1_H1 ;  /* 0x30000051ff497230 */ /* 0x000fe40000004100 */
[----:B------:R-:W-:Y:S02]  /*1470*/  FMUL.FTZ R81, R181, R72 ;  /* 0x00000048b5517220 */ /* 0x000fe40000410000 */
[----:B------:R-:W3:Y:S01]  /*1480*/  LDL R181, [R1+0x88] ;  /* 0x0000880001b57983 */ /* 0x000ee20000100800 */
[----:B------:R-:W-:Y:S01]  /*1490*/  FADD.FTZ R109, R109, -UR5 ;  /* 0x800000056d6d7e21 */ /* 0x000fe20008010000 */
[----:B------:R-:W-:-:S03]  /*14a0*/  HADD2.F32 R196, -RZ, R74.H0_H0 ;  /* 0x2000004affc47230 */ /* 0x000fc60000004100 */
[----:B------:R-:W-:Y:S01]  /*14b0*/  FMUL.FTZ R178, R109, UR9 ;  /* 0x000000096db27c20 */ /* 0x000fe20008410000 */
[----:B------:R-:W-:Y:S01]  /*14c0*/  FMUL.FTZ R109, R179, R73 ;  /* 0x00000049b36d7220 */ /* 0x000fe20000410000 */
[----:B------:R-:W-:Y:S01]  /*14d0*/  HADD2.F32 R179, -RZ, R74.H1_H1 ;  /* 0x3000004affb37230 */ /* 0x000fe20000004100 */
[----:B------:R-:W-:Y:S01]  /*14e0*/  IADD3 R173, PT, PT, R174, 0x100, RZ ;  /* 0x00000100aead7810 */ /* 0x000fe20007ffe0ff */
[----:B------:R-:W-:Y:S02]  /*14f0*/  HADD2.F32 R74, -RZ, R82.H0_H0 ;  /* 0x20000052ff4a7230 */ /* 0x000fe40000004100 */
[----:B------:R-:W-:Y:S01]  /*1500*/  FADD.FTZ R196, R196, -UR5 ;  /* 0x80000005c4c47e21 */ /* 0x000fe20008010000 */
[----:B------:R-:W-:Y:S02]  /*1510*/  HADD2.F32 R195, -RZ, R78.H0_H0 ;  /* 0x2000004effc37230 */ /* 0x000fe40000004100 */
[----:B------:R-:W-:-:S04]  /*1520*/  IMAD.WIDE.U32 R84, R173, 0x10, R112 ;  /* 0x00000010ad547825 */ /* 0x000fc800078e0070 */
[----:B------:R-:W-:Y:S01]  /*1530*/  FMUL.FTZ R196, R196, UR9 ;  /* 0x00000009c4c47c20 */ /* 0x000fe20008410000 */
[----:B------:R-:W-:-:S03]  /*1540*/  FADD.FTZ R135, R195, R135 ;  /* 0x00000087c3877221 */ /* 0x000fc60000010000 */
[----:B------:R-:W-:Y:S01]  /*1550*/  FFMA.FTZ R167, R196, R195, R167 ;  /* 0x000000c3c4a77223 */ /* 0x000fe200000100a7 */
[C---:B------:R-:W-:Y:S01]  /*1560*/  IMAD.WIDE.U32 R88, R173.reuse, 0x10, R114 ;  /* 0x00000010ad587825 */ /* 0x040fe200078e0072 */
[----:B------:R-:W4:Y:S03]  /*1570*/  LDG.E.128 R84, desc[UR14][R84.64] ;  /* 0x0000000e54547981 */ /* 0x000f26000c1e1d00 */
[----:B------:R-:W-:Y:S02]  /*1580*/  HADD2.F32 R82, -RZ, R82.H1_H1 ;  /* 0x30000052ff527230 */ /* 0x000fe40000004100 */
[----:B------:R-:W-:Y:S01]  /*1590*/  IMAD.WIDE.U32 R92, R173, 0x10, R116 ;  /* 0x00000010ad5c7825 */ /* 0x000fe200078e0074 */
[----:B------:R-:W4:Y:S03]  /*15a0*/  LDG.E.128 R88, desc[UR14][R88.64] ;  /* 0x0000000e58587981 */ /* 0x000f26000c1e1d00 */
[----:B------:R-:W-:Y:S01]  /*15b0*/  FMUL.FTZ R193, R186, R82 ;  /* 0x00000052bac17220 */ /* 0x000fe20000410000 */
[----:B------:R-:W-:Y:S01]  /*15c0*/  HADD2.F32 R78, -RZ, R78.H1_H1 ;  /* 0x3000004eff4e7230 */ /* 0x000fe20000004100 */
[----:B------:R-:W4:Y:S01]  /*15d0*/  LDG.E.128 R92, desc[UR14][R92.64] ;  /* 0x0000000e5c5c7981 */ /* 0x000f22000c1e1d00 */
[----:B------:R-:W-:Y:S01]  /*15e0*/  FADD.FTZ R226, R74, R226 ;  /* 0x000000e24ae27221 */ /* 0x000fe20000010000 */
[----:B------:R-:W-:Y:S01]  /*15f0*/  FFMA.FTZ R31, R196, R74, R31 ;  /* 0x0000004ac41f7223 */ /* 0x000fe2000001001f */
[----:B------:R-:W-:-:S04]  /*1600*/  FADD.FTZ R179, R179, -UR5 ;  /* 0x80000005b3b37e21 */ /* 0x000fc80008010000 */
[----:B------:R-:W-:Y:S01]  /*1610*/  FMUL.FTZ R194, R179, UR9 ;  /* 0x00000009b3c27c20 */ /* 0x000fe20008410000 */
[----:B------:R-:W-:Y:S01]  /*1620*/  FADD.FTZ R134, R78, R134 ;  /* 0x000000864e867221 */ /* 0x000fe20000010000 */
[----:B------:R-:W-:Y:S01]  /*1630*/  FADD.FTZ R228, R72, R228 ;  /* 0x000000e448e47221 */ /* 0x000fe20000010000 */
[----:B------:R-:W-:Y:S01]  /*1640*/  FFMA.FTZ R33, R178, R72, R33 ;  /* 0x00000048b2217223 */ /* 0x000fe20000010021 */
[----:B------:R-:W-:Y:S01]  /*1650*/  FFMA.FTZ R166, R194, R78, R166 ;  /* 0x0000004ec2a67223 */ /* 0x000fe200000100a6 */
[----:B--2---:R-:W-:Y:S01]  /*1660*/  FMUL.FTZ R180, R180, R74 ;  /* 0x0000004ab4b47220 */ /* 0x004fe20000410000 */
[----:B------:R-:W-:Y:S01]  /*1670*/  HADD2.F32 R200, -RZ, R79.H0_H0 ;  /* 0x2000004fffc87230 */ /* 0x000fe20000004100 */
[----:B------:R-:W2:Y:S02]  /*1680*/  LDL R74, [R1+0x64] ;  /* 0x00006400014a7983 */ /* 0x000ea40000100800 */
[----:B------:R-:W-:Y:S02]  /*1690*/  FFMA.FTZ R195, R182, R195, R180 ;  /* 0x000000c3b6c37223 */ /* 0x000fe400000100b4 */
[----:B------:R-:W2:Y:S04]  /*16a0*/  LDL R182, [R1+0x78] ;  /* 0x0000780001b67983 */ /* 0x000ea80000100800 */
[----:B------:R-:W2:Y:S01]  /*16b0*/  LDL R180, [R1+0x70] ;  /* 0x0000700001b47983 */ /* 0x000ea20000100800 */
[----:B---3--:R-:W-:Y:S01]  /*16c0*/  FFMA.FTZ R193, R181, R78, R193 ;  /* 0x0000004eb5c17223 */ /* 0x008fe200000100c1 */
[----:B------:R-:W-:-:S02]  /*16d0*/  FADD.FTZ R177, R177, -UR5 ;  /* 0x80000005b1b17e21 */ /* 0x000fc40008010000 */
[----:B------:R-:W3:Y:S01]  /*16e0*/  LDL R181, [R1+0x6c] ;  /* 0x00006c0001b57983 */ /* 0x000ee20000100800 */
[--C-:B------:R-:W-:Y:S02]  /*16f0*/  HADD2.F32 R78, -RZ, R75.reuse.H0_H0 ;  /* 0x2000004bff4e7230 */ /* 0x100fe40000004100 */
[----:B------:R-:W-:Y:S02]  /*1700*/  HADD2.F32 R75, -RZ, R75.H1_H1 ;  /* 0x3000004bff4b7230 */ /* 0x000fe40000004100 */
[----:B------:R-:W-:Y:S01]  /*1710*/  FADD.FTZ R227, R73, R227 ;  /* 0x000000e349e37221 */ /* 0x000fe20000010000 */
[----:B------:R-:W3:Y:S02]  /*1720*/  LDL R179, [R1+0x60] ;  /* 0x0000600001b37983 */ /* 0x000ee40000100800 */
[----:B------:R-:W-:-:S04]  /*1730*/  FADD.FTZ R75, R75, -UR5 ;  /* 0x800000054b4b7e21 */ /* 0x000fc80008010000 */
[----:B------:R-:W-:Y:S02]  /*1740*/  FMUL.FTZ R201, R75, UR9 ;  /* 0x000000094bc97c20 */ /* 0x000fe40008410000 */
[----:B------:R-:W3:Y:S01]  /*1750*/  LDL R75, [R1+0x68] ;  /* 0x00006800014b7983 */ /* 0x000ee20000100800 */
[--C-:B------:R-:W-:Y:S02]  /*1760*/  HADD2.F32 R72, -RZ, R83.reuse.H0_H0 ;  /* 0x20000053ff487230 */ /* 0x100fe40000004100 */
[----:B------:R-:W-:Y:S02]  /*1770*/  HADD2.F32 R83, -RZ, R83.H1_H1 ;  /* 0x30000053ff537230 */ /* 0x000fe40000004100 */
[----:B------:R-:W-:Y:S02]  /*1780*/  HADD2.F32 R79, -RZ, R79.H1_H1 ;  /* 0x3000004fff4f7230 */ /* 0x000fe40000004100 */
[----:B------:R-:W-:Y:S01]  /*1790*/  FADD.FTZ R78, R78, -UR5 ;  /* 0x800000054e4e7e21 */ /* 0x000fe20008010000 */
[----:B------:R-:W-:Y:S01]  /*17a0*/  FMUL.FTZ R202, R183, R83 ;  /* 0x00000053b7ca7220 */ /* 0x000fe20000410000 */
[----:B------:R-:W-:Y:S01]  /*17b0*/  FMUL.FTZ R177, R177, UR9 ;  /* 0x00000009b1b17c20 */ /* 0x000fe20008410000 */
[----:B------:R-:W-:Y:S01]  /*17c0*/  FADD.FTZ R132, R79, R132 ;  /* 0x000000844f847221 */ /* 0x000fe20000010000 */
[----:B------:R-:W-:Y:S01]  /*17d0*/  FFMA.FTZ R164, R201, R79, R164 ;  /* 0x0000004fc9a47223 */ /* 0x000fe200000100a4 */
[----:B------:R-:W-:Y:S01]  /*17e0*/  FMUL.FTZ R199, R78, UR9 ;  /* 0x000000094ec77c20 */ /* 0x000fe20008410000 */
[----:B------:R-:W-:Y:S01]  /*17f0*/  FFMA.FTZ R32, R177, R73, R32 ;  /* 0x00000049b1207223 */ /* 0x000fe20000010020 */
[-C--:B------:R-:W-:Y:S01]  /*1800*/  FMUL.FTZ R73, R185, R72.reuse ;  /* 0x00000048b9497220 */ /* 0x080fe20000410000 */
[----:B------:R-:W-:Y:S01]  /*1810*/  FADD.FTZ R224, R72, R224 ;  /* 0x000000e048e07221 */ /* 0x000fe20000010000 */
[----:B------:R-:W-:Y:S01]  /*1820*/  FFMA.FTZ R29, R199, R72, R29 ;  /* 0x00000048c71d7223 */ /* 0x000fe2000001001d */
[----:B----4-:R-:W-:-:S02]  /*1830*/  HADD2.F32 R72, -RZ, R88.H0_H0 ;  /* 0x20000058ff487230 */ /* 0x010fc40000004100 */
[----:B------:R-:W-:Y:S01]  /*1840*/  FADD.FTZ R133, R200, R133 ;  /* 0x00000085c8857221 */ /* 0x000fe20000010000 */
[-C--:B------:R-:W-:Y:S01]  /*1850*/  FFMA.FTZ R165, R199, R200.reuse, R165 ;  /* 0x000000c8c7a57223 */ /* 0x080fe200000100a5 */
[--C-:B------:R-:W-:Y:S02]  /*1860*/  HADD2.F32 R78, -RZ, R92.reuse.H0_H0 ;  /* 0x2000005cff4e7230 */ /* 0x100fe40000004100 */
[----:B------:R-:W-:Y:S01]  /*1870*/  FFMA.FTZ R200, R184, R200, R73 ;  /* 0x000000c8b8c87223 */ /* 0x000fe20000010049 */
[----:B------:R-:W-:Y:S01]  /*1880*/  FADD.FTZ R223, R83, R223 ;  /* 0x000000df53df7221 */ /* 0x000fe20000010000 */
[----:B------:R-:W4:Y:S01]  /*1890*/  LDL R184, [R1+0x44] ;  /* 0x0000440001b87983 */ /* 0x000f220000100800 */
[----:B------:R-:W-:Y:S01]  /*18a0*/  FADD.FTZ R131, R78, R131 ;  /* 0x000000834e837221 */ /* 0x000fe20000010000 */
[----:B------:R-:W-:Y:S01]  /*18b0*/  FFMA.FTZ R28, R201, R83, R28 ;  /* 0x00000053c91c7223 */ /* 0x000fe2000001001c */
[----:B------:R-:W-:Y:S01]  /*18c0*/  HADD2.F32 R92, -RZ, R92.H1_H1 ;  /* 0x3000005cff5c7230 */ /* 0x000fe20000004100 */
[----:B------:R-:W4:Y:S01]  /*18d0*/  LDL R185, [R1+0x4c] ;  /* 0x00004c0001b97983 */ /* 0x000f220000100800 */
[----:B------:R-:W-:Y:S01]  /*18e0*/  IADD3 R172, PT, PT, R174, 0x200, RZ ;  /* 0x00000200aeac7810 */ /* 0x000fe20007ffe0ff */
[----:B------:R-:W-:Y:S01]  /*18f0*/  FADD.FTZ R225, R82, R225 ;  /* 0x000000e152e17221 */ /* 0x000fe20000010000 */
[----:B------:R-:W-:Y:S01]  /*1900*/  FFMA.FTZ R30, R194, R82, R30 ;  /* 0x00000052c21e7223 */ /* 0x000fe2000001001e */
[----:B------:R-:W4:Y:S01]  /*1910*/  LDL R183, [R1+0x3c] ;  /* 0x00003c0001b77983 */ /* 0x000f220000100800 */
[----:B--2---:R-:W-:Y:S01]  /*1920*/  FFMA.FTZ R202, R182, R79, R202 ;  /* 0x0000004fb6ca7223 */ /* 0x004fe200000100ca */
[----:B------:R-:W-:-:S02]  /*1930*/  HADD2.F32 R79, -RZ, R84.H0_H0 ;  /* 0x20000054ff4f7230 */ /* 0x000fc40000004100 */
[----:B------:R-:W2:Y:S03]  /*1940*/  LDL R182, [R1+0x5c] ;  /* 0x00005c0001b67983 */ /* 0x000ea60000100800 */
[----:B------:R-:W-:Y:S01]  /*1950*/  FADD.FTZ R79, R79, -UR5 ;  /* 0x800000054f4f7e21 */ /* 0x000fe20008010000 */
[----:B------:R-:W-:-:S03]  /*1960*/  HADD2.F32 R84, -RZ, R84.H1_H1 ;  /* 0x30000054ff547230 */ /* 0x000fc60000004100 */
[----:B------:R-:W-:Y:S01]  /*1970*/  FMUL.FTZ R79, R79, UR9 ;  /* 0x000000094f4f7c20 */ /* 0x000fe20008410000 */
[----:B---3--:R-:W-:-:S03]  /*1980*/  FMUL.FTZ R73, R181, R72 ;  /* 0x00000048b5497220 */ /* 0x008fc60000410000 */
[-C--:B------:R-:W-:Y:S01]  /*1990*/  FFMA.FTZ R163, R79, R78.reuse, R163 ;  /* 0x0000004e4fa37223 */ /* 0x080fe200000100a3 */
[----:B------:R-:W-:Y:S01]  /*19a0*/  FADD.FTZ R84, R84, -UR5 ;  /* 0x8000000554547e21 */ /* 0x000fe20008010000 */
[----:B------:R-:W3:Y:S01]  /*19b0*/  LDL R181, [R1+0x58] ;  /* 0x0000580001b57983 */ /* 0x000ee20000100800 */
[----:B------:R-:W-:Y:S01]  /*19c0*/  FFMA.FTZ R78, R180, R78, R73 ;  /* 0x0000004eb44e7223 */ /* 0x000fe20000010049 */
[----:B------:R-:W-:Y:S02]  /*19d0*/  HADD2.F32 R73, -RZ, R88.H1_H1 ;  /* 0x30000058ff497230 */ /* 0x000fe40000004100 */
[----:B------:R-:W-:Y:S01]  /*19e0*/  FMUL.FTZ R88, R84, UR9 ;  /* 0x0000000954587c20 */ /* 0x000fe20008410000 */
[----:B------:R-:W3:Y:S02]  /*19f0*/  LDL R180, [R1+0x54] ;  /* 0x0000540001b47983 */ /* 0x000ee40000100800 */
[----:B------:R-:W-:Y:S01]  /*1a00*/  FMUL.FTZ R84, R74, R73 ;  /* 0x000000494a547220 */ /* 0x000fe20000410000 */
[----:B------:R-:W-:-:S05]  /*1a10*/  HADD2.F32 R74, -RZ, R85.H0_H0 ;  /* 0x20000055ff4a7230 */ /* 0x000fca0000004100 */
[----:B------:R-:W-:-:S04]  /*1a20*/  FADD.FTZ R74, R74, -UR5 ;  /* 0x800000054a4a7e21 */ /* 0x000fc80008010000 */
[----:B------:R-:W-:Y:S02]  /*1a30*/  FMUL.FTZ R83, R74, UR9 ;  /* 0x000000094a537c20 */ /* 0x000fe40008410000 */
[----:B------:R-:W3:Y:S01]  /*1a40*/  LDL R74, [R1+0x48] ;  /* 0x00004800014a7983 */ /* 0x000ee20000100800 */
[----:B------:R-:W-:-:S03]  /*1a50*/  FFMA.FTZ R84, R75, R92, R84 ;  /* 0x0000005c4b547223 */ /* 0x000fc60000010054 */
[----:B------:R-:W3:Y:S01]  /*1a60*/  LDL R75, [R1+0x50] ;  /* 0x00005000014b7983 */ /* 0x000ee20000100800 */
[----:B------:R-:W-:Y:S01]  /*1a70*/  FADD.FTZ R222, R72, R222 ;  /* 0x000000de48de7221 */ /* 0x000fe20000010000 */
[----:B------:R-:W-:Y:S01]  /*1a80*/  FFMA.FTZ R27, R79, R72, R27 ;  /* 0x000000484f1b7223 */ /* 0x000fe2000001001b */
[----:B------:R-:W-:Y:S02]  /*1a90*/  HADD2.F32 R72, -RZ, R89.H0_H0 ;  /* 0x20000059ff487230 */ /* 0x000fe40000004100 */
[----:B------:R-:W-:Y:S02]  /*1aa0*/  HADD2.F32 R85, -RZ, R85.H1_H1 ;  /* 0x30000055ff557230 */ /* 0x000fe40000004100 */
[----:B------:R-:W-:Y:S01]  /*1ab0*/  FADD.FTZ R221, R73, R221 ;  /* 0x000000dd49dd7221 */ /* 0x000fe20000010000 */
[----:B------:R-:W-:Y:S02]  /*1ac0*/  HADD2.F32 R82, -RZ, R93.H0_H0 ;  /* 0x2000005dff527230 */ /* 0x000fe40000004100 */
[----:B------:R-:W-:Y:S01]  /*1ad0*/  FFMA.FTZ R26, R88, R73, R26 ;  /* 0x00000049581a7223 */ /* 0x000fe2000001001a */
[----:B------:R-:W-:-:S04]  /*1ae0*/  IMAD.WIDE.U32 R96, R172, 0x10, R112 ;  /* 0x00000010ac607825 */ /* 0x000fc800078e0070 */
[----:B------:R-:W-:Y:S01]  /*1af0*/  FADD.FTZ R85, R85, -UR5 ;  /* 0x8000000555557e21 */ /* 0x000fe20008010000 */
[----:B------:R-:W-:Y:S01]  /*1b00*/  FADD.FTZ R129, R82, R129 ;  /* 0x0000008152817221 */ /* 0x000fe20000010000 */
[----:B------:R-:W-:Y:S01]  /*1b10*/  FFMA.FTZ R161, R83, R82, R161 ;  /* 0x0000005253a17223 */ /* 0x000fe200000100a1 */
[----:B------:R-:W-:Y:S01]  /*1b20*/  IMAD.WIDE.U32 R100, R172, 0x10, R114 ;  /* 0x00000010ac647825 */ /* 0x000fe200078e0072 */
[----:B------:R-:W3:Y:S03]  /*1b30*/  LDG.E.128 R96, desc[UR14][R96.64] ;  /* 0x0000000e60607981 */ /* 0x000ee6000c1e1d00 */
[----:B------:R-:W-:Y:S02]  /*1b40*/  HADD2.F32 R89, -RZ, R89.H1_H1 ;  /* 0x30000059ff597230 */ /* 0x000fe40000004100 */
[----:B------:R-:W-:Y:S01]  /*1b50*/  FADD.FTZ R220, R72, R220 ;  /* 0x000000dc48dc7221 */ /* 0x000fe20000010000 */
[----:B------:R-:W-:-:S04]  /*1b60*/  IMAD.WIDE.U32 R104, R172, 0x10, R116 ;  /* 0x00000010ac687825 */ /* 0x000fc800078e0074 */
[----:B------:R-:W-:Y:S01]  /*1b70*/  FFMA.FTZ R25, R83, R72, R25 ;  /* 0x0000004853197223 */ /* 0x000fe20000010019 */
[----:B------:R-:W-:Y:S01]  /*1b80*/  FADD.FTZ R130, R92, R130 ;  /* 0x000000825c827221 */ /* 0x000fe20000010000 */
[----:B------:R-:W-:Y:S01]  /*1b90*/  FFMA.FTZ R162, R88, R92, R162 ;  /* 0x0000005c58a27223 */ /* 0x000fe200000100a2 */
[----:B------:R-:W-:Y:S01]  /*1ba0*/  HADD2.F32 R93, -RZ, R93.H1_H1 ;  /* 0x3000005dff5d7230 */ /* 0x000fe20000004100 */
[----:B------:R-:W3:Y:S04]  /*1bb0*/  LDL R92, [R1+0x40] ;  /* 0x00004000015c7983 */ /* 0x000ee80000100800 */
[----:B------:R-:W3:Y:S01]  /*1bc0*/  LDG.E.128 R100, desc[UR14][R100.64] ;  /* 0x0000000e64647981 */ /* 0x000ee2000c1e1d00 */
[----:B------:R-:W-:-:S03]  /*1bd0*/  FADD.FTZ R219, R89, R219 ;  /* 0x000000db59db7221 */ /* 0x000fc60000010000 */
[----:B------:R-:W3:Y:S01]  /*1be0*/  LDG.E.128 R104, desc[UR14][R104.64] ;  /* 0x0000000e68687981 */ /* 0x000ee2000c1e1d00 */
[----:B--2---:R-:W-:-:S04]  /*1bf0*/  FMUL.FTZ R73, R182, R72 ;  /* 0x00000048b6497220 */ /* 0x004fc80000410000 */
[----:B------:R-:W-:Y:S01]  /*1c00*/  FFMA.FTZ R82, R179, R82, R73 ;  /* 0x00000052b3527223 */ /* 0x000fe20000010049 */
[----:B------:R-:W-:Y:S02]  /*1c10*/  FMUL.FTZ R179, R85, UR9 ;  /* 0x0000000955b37c20 */ /* 0x000fe40008410000 */
[----:B------:R-:W2:Y:S01]  /*1c20*/  LDL R85, [R1+0x34] ;  /* 0x0000340001557983 */ /* 0x000ea20000100800 */
[--C-:B------:R-:W-:Y:S02]  /*1c30*/  HADD2.F32 R72, -RZ, R90.reuse.H0_H0 ;  /* 0x2000005aff487230 */ /* 0x100fe40000004100 */
[----:B------:R-:W-:Y:S02]  /*1c40*/  HADD2.F32 R90, -RZ, R90.H1_H1 ;  /* 0x3000005aff5a7230 */ /* 0x000fe40000004100 */
[--C-:B------:R-:W-:Y:S02]  /*1c50*/  HADD2.F32 R182, -RZ, R94.reuse.H0_H0 ;  /* 0x2000005effb67230 */ /* 0x100fe40000004100 */
[----:B------:R-:W-:Y:S01]  /*1c60*/  FFMA.FTZ R24, R179, R89, R24 ;  /* 0x00000059b3187223 */ /* 0x000fe20000010018 */
[----:B------:R-:W-:-:S02]  /*1c70*/  HADD2.F32 R94, -RZ, R94.H1_H1 ;  /* 0x3000005eff5e7230 */ /* 0x000fc40000004100 */
[----:B----4-:R-:W-:Y:S01]  /*1c80*/  FMUL.FTZ R189, R184, R90 ;  /* 0x0000005ab8bd7220 */ /* 0x010fe20000410000 */
[----:B---3--:R-:W-:Y:S02]  /*1c90*/  FMUL.FTZ R180, R180, R89 ;  /* 0x00000059b4b47220 */ /* 0x008fe40000410000 */
[----:B------:R-:W3:Y:S02]  /*1ca0*/  LDL R89, [R1+0x2c] ;  /* 0x00002c0001597983 */ /* 0x000ee40000100800 */
[----:B------:R-:W-:Y:S01]  /*1cb0*/  FFMA.FTZ R180, R181, R93, R180 ;  /* 0x0000005db5b47223 */ /* 0x000fe200000100b4 */
[----:B------:R-:W-:-:S05]  /*1cc0*/  HADD2.F32 R181, -RZ, R86.H0_H0 ;  /* 0x20000056ffb57230 */ /* 0x000fca0000004100 */
[----:B------:R-:W-:Y:S01]  /*1cd0*/  FADD.FTZ R181, R181, -UR5 ;  /* 0x80000005b5b57e21 */ /* 0x000fe20008010000 */
[----:B------:R-:W-:Y:S02]  /*1ce0*/  FFMA.FTZ R189, R74, R94, R189 ;  /* 0x0000005e4abd7223 */ /* 0x000fe400000100bd */
[----:B------:R-:W4:Y:S01]  /*1cf0*/  LDL R74, [R1+0x30] ;  /* 0x00003000014a7983 */ /* 0x000f220000100800 */
[----:B------:R-:W-:Y:S01]  /*1d00*/  FMUL.FTZ R181, R181, UR9 ;  /* 0x00000009b5b57c20 */ /* 0x000fe20008410000 */
[----:B------:R-:W-:Y:S01]  /*1d10*/  FMUL.FTZ R73, R185, R72 ;  /* 0x00000048b9497220 */ /* 0x000fe20000410000 */
[----:B------:R-:W-:Y:S02]  /*1d20*/  FADD.FTZ R127, R182, R127 ;  /* 0x0000007fb67f7221 */ /* 0x000fe40000010000 */
[-C--:B------:R-:W-:Y:S01]  /*1d30*/  FFMA.FTZ R159, R181, R182.reuse, R159 ;  /* 0x000000b6b59f7223 */ /* 0x080fe2000001009f */
[----:B------:R-:W-:Y:S02]  /*1d40*/  FFMA.FTZ R182, R75, R182, R73 ;  /* 0x000000b64bb67223 */ /* 0x000fe40000010049 */
[----:B------:R-:W4:Y:S01]  /*1d50*/  LDL R75, [R1+0x38] ;  /* 0x00003800014b7983 */ /* 0x000f220000100800 */
[----:B------:R-:W-:-:S02]  /*1d60*/  HADD2.F32 R86, -RZ, R86.H1_H1 ;  /* 0x30000056ff567230 */ /* 0x000fc40000004100 */
[----:B------:R-:W-:Y:S01]  /*1d70*/  FADD.FTZ R128, R93, R128 ;  /* 0x000000805d807221 */ /* 0x000fe20000010000 */
[----:B------:R-:W-:Y:S02]  /*1d80*/  HADD2.F32 R188, -RZ, R87.H0_H0 ;  /* 0x20000057ffbc7230 */ /* 0x000fe40000004100 */
[----:B------:R-:W-:Y:S01]  /*1d90*/  FADD.FTZ R86, R86, -UR5 ;  /* 0x8000000556567e21 */ /* 0x000fe20008010000 */
[----:B------:R-:W-:Y:S01]  /*1da0*/  FFMA.FTZ R160, R179, R93, R160 ;  /* 0x0000005db3a07223 */ /* 0x000fe200000100a0 */
[----:B------:R-:W-:Y:S01]  /*1db0*/  FADD.FTZ R218, R72, R218 ;  /* 0x000000da48da7221 */ /* 0x000fe20000010000 */
[----:B------:R-:W-:Y:S01]  /*1dc0*/  FFMA.FTZ R23, R181, R72, R23 ;  /* 0x00000048b5177223 */ /* 0x000fe20000010017 */
[----:B------:R-:W-:Y:S01]  /*1dd0*/  FMUL.FTZ R190, R86, UR9 ;  /* 0x0000000956be7c20 */ /* 0x000fe20008410000 */
[----:B------:R-:W4:Y:S01]  /*1de0*/  LDL R93, [R1+0x24] ;  /* 0x00002400015d7983 */ /* 0x000f220000100800 */
[--C-:B------:R-:W-:Y:S02]  /*1df0*/  HADD2.F32 R72, -RZ, R91.reuse.H0_H0 ;  /* 0x2000005bff487230 */ /* 0x100fe40000004100 */
[----:B------:R-:W-:Y:S01]  /*1e00*/  FADD.FTZ R217, R90, R217 ;  /* 0x000000d95ad97221 */ /* 0x000fe20000010000 */
[----:B------:R-:W-:-:S02]  /*1e10*/  HADD2.F32 R91, -RZ, R91.H1_H1 ;  /* 0x3000005bff5b7230 */ /* 0x000fc40000004100 */
[----:B------:R-:W-:Y:S01]  /*1e20*/  FFMA.FTZ R22, R190, R90, R22 ;  /* 0x0000005abe167223 */ /* 0x000fe20000010016 */
[----:B------:R-:W-:Y:S01]  /*1e30*/  FADD.FTZ R188, R188, -UR5 ;  /* 0x80000005bcbc7e21 */ /* 0x000fe20008010000 */
[----:B------:R-:W4:Y:S01]  /*1e40*/  LDL R90, [R1+0x28] ;  /* 0x00002800015a7983 */ /* 0x000f220000100800 */
[----:B------:R-:W-:Y:S02]  /*1e50*/  HADD2.F32 R187, -RZ, R95.H0_H0 ;  /* 0x2000005fffbb7230 */ /* 0x000fe40000004100 */
[-C--:B------:R-:W-:Y:S01]  /*1e60*/  FMUL.FTZ R73, R183, R72.reuse ;  /* 0x00000048b7497220 */ /* 0x080fe20000410000 */
[----:B------:R-:W-:Y:S01]  /*1e70*/  FMUL.FTZ R188, R188, UR9 ;  /* 0x00000009bcbc7c20 */ /* 0x000fe20008410000 */
[----:B------:R-:W-:Y:S01]  /*1e80*/  FADD.FTZ R216, R72, R216 ;  /* 0x000000d848d87221 */ /* 0x000fe20000010000 */
[----:B------:R-:W-:Y:S01]  /*1e90*/  FADD.FTZ R126, R94, R126 ;  /* 0x0000007e5e7e7221 */ /* 0x000fe20000010000 */
[----:B------:R-:W-:Y:S01]  /*1ea0*/  FADD.FTZ R125, R187, R125 ;  /* 0x0000007dbb7d7221 */ /* 0x000fe20000010000 */
[-C--:B------:R-:W-:Y:S01]  /*1eb0*/  FFMA.FTZ R157, R188, R187.reuse, R157 ;  /* 0x000000bbbc9d7223 */ /* 0x080fe2000001009d */
[----:B------:R-:W-:Y:S01]  /*1ec0*/  FFMA.FTZ R187, R92, R187, R73 ;  /* 0x000000bb5cbb7223 */ /* 0x000fe20000010049 */
[----:B------:R-:W-:Y:S01]  /*1ed0*/  FFMA.FTZ R21, R188, R72, R21 ;  /* 0x00000048bc157223 */ /* 0x000fe20000010015 */
[----:B------:R-:W4:Y:S01]  /*1ee0*/  LDL R92, [R1+0x1c] ;  /* 0x00001c00015c7983 */ /* 0x000f220000100800 */
[----:B------:R-:W-:-:S02]  /*1ef0*/  HADD2.F32 R72, -RZ, R100.H0_H0 ;  /* 0x20000064ff487230 */ /* 0x000fc40000004100 */
[----:B------:R-:W-:Y:S02]  /*1f00*/  HADD2.F32 R86, -RZ, R104.H0_H0 ;  /* 0x20000068ff567230 */ /* 0x000fe40000004100 */
[----:B------:R-:W-:Y:S01]  /*1f10*/  FFMA.FTZ R158, R190, R94, R158 ;  /* 0x0000005ebe9e7223 */ /* 0x000fe2000001009e */
[----:B------:R-:W-:Y:S01]  /*1f20*/  HADD2.F32 R95, -RZ, R95.H1_H1 ;  /* 0x3000005fff5f7230 */ /* 0x000fe20000004100 */
[----:B------:R-:W4:Y:S01]  /*1f30*/  LDL R94, [R1+0x14] ;  /* 0x00001400015e7983 */ /* 0x000f220000100800 */
[----:B------:R-:W-:Y:S01]  /*1f40*/  FADD.FTZ R123, R86, R123 ;  /* 0x0000007b567b7221 */ /* 0x000fe20000010000 */
[----:B------:R-:W-:Y:S02]  /*1f50*/  HADD2.F32 R87, -RZ, R87.H1_H1 ;  /* 0x30000057ff577230 */ /* 0x000fe40000004100 */
[----:B------:R-:W-:Y:S01]  /*1f60*/  FADD.FTZ R176, R176, -UR5 ;  /* 0x80000005b0b07e21 */ /* 0x000fe20008010000 */
[----:B------:R-:W-:Y:S02]  /*1f70*/  HADD2.F32 R108, -RZ, R77.H0_H0 ;  /* 0x2000004dff6c7230 */ /* 0x000fe40000004100 */
[----:B------:R-:W-:Y:S01]  /*1f80*/  FADD.FTZ R138, R76, R138 ;  /* 0x0000008a4c8a7221 */ /* 0x000fe20000010000 */
[----:B------:R-:W4:Y:S01]  /*1f90*/  LDL R183, [R1+0xc] ;  /* 0x00000c0001b77983 */ /* 0x000f220000100800 */
[----:B--2---:R-:W-:Y:S01]  /*1fa0*/  FMUL.FTZ R198, R85, R91 ;  /* 0x0000005b55c67220 */ /* 0x004fe20000410000 */
[----:B------:R-:W-:-:S05]  /*1fb0*/  HADD2.F32 R85, -RZ, R96.H0_H0 ;  /* 0x20000060ff557230 */ /* 0x000fca0000004100 */
[----:B------:R-:W-:-:S04]  /*1fc0*/  FADD.FTZ R85, R85, -UR5 ;  /* 0x8000000555557e21 */ /* 0x000fc80008010000 */
[----:B------:R-:W-:Y:S01]  /*1fd0*/  FMUL.FTZ R85, R85, UR9 ;  /* 0x0000000955557c20 */ /* 0x000fe20008410000 */
[----:B---3--:R-:W-:-:S03]  /*1fe0*/  FMUL.FTZ R73, R89, R72 ;  /* 0x0000004859497220 */ /* 0x008fc60000410000 */
[-C--:B------:R-:W-:Y:S01]  /*1ff0*/  FFMA.FTZ R155, R85, R86.reuse, R155 ;  /* 0x00000056559b7223 */ /* 0x080fe2000001009b */
[----:B----4-:R-:W-:Y:S02]  /*2000*/  FFMA.FTZ R86, R74, R86, R73 ;  /* 0x000000564a567223 */ /* 0x010fe40000010049 */
[----:B------:R-:W2:Y:S01]  /*2010*/  LDL R74, [R1+0x18] ;  /* 0x00001800014a7983 */ /* 0x000ea20000100800 */
[----:B------:R-:W-:-:S03]  /*2020*/  FFMA.FTZ R198, R75, R95, R198 ;  /* 0x0000005f4bc67223 */ /* 0x000fc600000100c6 */
[----:B------:R-:W3:Y:S01]  /*2030*/  LDL R75, [R1+0x20] ;  /* 0x00002000014b7983 */ /* 0x000ee20000100800 */
[----:B------:R-:W-:Y:S01]  /*2040*/  FADD.FTZ R87, R87, -UR5 ;  /* 0x8000000557577e21 */ /* 0x000fe20008010000 */
[----:B------:R-:W-:Y:S02]  /*2050*/  HADD2.F32 R96, -RZ, R96.H1_H1 ;  /* 0x30000060ff607230 */ /* 0x000fe40000004100 */
[----:B------:R-:W-:Y:S02]  /*2060*/  HADD2.F32 R100, -RZ, R100.H1_H1 ;  /* 0x30000064ff647230 */ /* 0x000fe40000004100 */
[----:B------:R-:W-:Y:S01]  /*2070*/  FMUL.FTZ R197, R87, UR9 ;  /* 0x0000000957c57c20 */ /* 0x000fe20008410000 */
[----:B------:R-:W-:Y:S01]  /*2080*/  FADD.FTZ R87, R96, -UR5 ;  /* 0x8000000560577e21 */ /* 0x000fe20008010000 */
[----:B------:R-:W-:Y:S02]  /*2090*/  HADD2.F32 R89, -RZ, R104.H1_H1 ;  /* 0x30000068ff597230 */ /* 0x000fe40000004100 */
[----:B------:R-:W-:Y:S01]  /*20a0*/  FADD.FTZ R214, R72, R214 ;  /* 0x000000d648d67221 */ /* 0x000fe20000010000 */
[----:B------:R-:W-:Y:S01]  /*20b0*/  FFMA.FTZ R19, R85, R72, R19 ;  /* 0x0000004855137223 */ /* 0x000fe20000010013 */
[----:B------:R-:W-:Y:S01]  /*20c0*/  FMUL.FTZ R87, R87, UR9 ;  /* 0x0000000957577c20 */ /* 0x000fe20008410000 */
[----:B------:R-:W-:Y:S01]  /*20d0*/  FMUL.FTZ R72, R93, R100 ;  /* 0x000000645d487220 */ /* 0x000fe20000410000 */
[----:B------:R-:W-:Y:S01]  /*20e0*/  FADD.FTZ R122, R89, R122 ;  /* 0x0000007a597a7221 */ /* 0x000fe20000010000 */
[----:B------:R-:W-:Y:S01]  /*20f0*/  FMUL.FTZ R176, R176, UR9 ;  /* 0x00000009b0b07c20 */ /* 0x000fe20008410000 */
[-C--:B------:R-:W-:Y:S01]  /*2100*/  FFMA.FTZ R154, R87, R89.reuse, R154 ;  /* 0x00000059579a7223 */ /* 0x080fe2000001009a */
[----:B------:R-:W-:Y:S01]  /*2110*/  FFMA.FTZ R89, R90, R89, R72 ;  /* 0x000000595a597223 */ /* 0x000fe20000010048 */
[----:B------:R-:W-:-:S02]  /*2120*/  HADD2.F32 R90, -RZ, R97.H0_H0 ;  /* 0x20000061ff5a7230 */ /* 0x000fc40000004100 */
[----:B------:R-:W-:Y:S01]  /*2130*/  FFMA.FTZ R170, R176, R76, R170 ;  /* 0x0000004cb0aa7223 */ /* 0x000fe200000100aa */
[----:B------:R-:W-:Y:S01]  /*2140*/  HADD2.F32 R77, -RZ, R77.H1_H1 ;  /* 0x3000004dff4d7230 */ /* 0x000fe20000004100 */
[----:B------:R-:W-:Y:S01]  /*2150*/  IADD3 R76, PT, PT, R174, 0x300, RZ ;  /* 0x00000300ae4c7810 */ /* 0x000fe20007ffe0ff */
[----:B------:R-:W-:Y:S02]  /*2160*/  HADD2.F32 R72, -RZ, R101.H0_H0 ;  /* 0x20000065ff487230 */ /* 0x000fe40000004100 */
[----:B------:R-:W-:Y:S01]  /*2170*/  FADD.FTZ R90, R90, -UR5 ;  /* 0x800000055a5a7e21 */ /* 0x000fe20008010000 */
[----:B------:R-:W-:Y:S02]  /*2180*/  HADD2.F32 R97, -RZ, R97.H1_H1 ;  /* 0x30000061ff617230 */ /* 0x000fe40000004100 */
[----:B------:R-:W-:Y:S01]  /*2190*/  FADD.FTZ R136, R77, R136 ;  /* 0x000000884d887221 */ /* 0x000fe20000010000 */
[-C--:B------:R-:W-:Y:S01]  /*21a0*/  FFMA.FTZ R168, R177, R77.reuse, R168 ;  /* 0x0000004db1a87223 */ /* 0x080fe200000100a8 */
[----:B------:R-:W-:Y:S01]  /*21b0*/  FADD.FTZ R137, R108, R137 ;  /* 0x000000896c897221 */ /* 0x000fe20000010000 */
[-C--:B------:R-:W-:Y:S01]  /*21c0*/  FFMA.FTZ R169, R178, R108.reuse, R169 ;  /* 0x0000006cb2a97223 */ /* 0x080fe200000100a9 */
[----:B------:R-:W-:Y:S01]  /*21d0*/  FFMA.FTZ R81, R119, R108, R81 ;  /* 0x0000006c77517223 */ /* 0x000fe20000010051 */
[----:B------:R-:W-:Y:S01]  /*21e0*/  FFMA.FTZ R77, R118, R77, R109 ;  /* 0x0000004d764d7223 */ /* 0x000fe2000001006d */
[----:B------:R-:W-:Y:S01]  /*21f0*/  FMUL.FTZ R73, R92, R72 ;  /* 0x000000485c497220 */ /* 0x000fe20000410000 */
[----:B------:R-:W-:-:S04]  /*2200*/  IMAD.WIDE.U32 R108, R76, 0x10, R112 ;  /* 0x000000104c6c7825 */ /* 0x000fc800078e0070 */
[----:B------:R-:W-:Y:S01]  /*2210*/  FMUL.FTZ R90, R90, UR9 ;  /* 0x000000095a5a7c20 */ /* 0x000fe20008410000 */
[----:B------:R-:W-:Y:S01]  /*2220*/  FADD.FTZ R92, R97, -UR5 ;  /* 0x80000005615c7e21 */ /* 0x000fe20008010000 */
[----:B------:R-:W-:Y:S01]  /*2230*/  FADD.FTZ R230, R110, R230 ;  /* 0x000000e66ee67221 */ /* 0x000fe20000010000 */
[----:B------:R-:W-:Y:S02]  /*2240*/  HADD2.F32 R101, -RZ, R101.H1_H1 ;  /* 0x30000065ff657230 */ /* 0x000fe40000004100 */
[----:B------:R-:W-:Y:S01]  /*2250*/  FADD.FTZ R212, R72, R212 ;  /* 0x000000d448d47221 */ /* 0x000fe20000010000 */
[----:B------:R-:W-:Y:S02]  /*2260*/  HADD2.F32 R93, -RZ, R105.H1_H1 ;  /* 0x30000069ff5d7230 */ /* 0x000fe40000004100 */
[----:B------:R-:W-:Y:S01]  /*2270*/  FFMA.FTZ R17, R90, R72, R17 ;  /* 0x000000485a117223 */ /* 0x000fe20000010011 */
[----:B------:R-:W-:Y:S01]  /*2280*/  FMUL.FTZ R92, R92, UR9 ;  /* 0x000000095c5c7c20 */ /* 0x000fe20008410000 */
[----:B------:R-:W-:Y:S01]  /*2290*/  FFMA.FTZ R35, R0, R110, R35 ;  /* 0x0000006e00237223 */ /* 0x000fe20000010023 */
[----:B------:R-:W-:Y:S01]  /*22a0*/  FADD.FTZ R229, R111, R229 ;  /* 0x000000e56fe57221 */ /* 0x000fe20000010000 */
[----:B------:R-:W-:Y:S01]  /*22b0*/  FFMA.FTZ R34, R176, R111, R34 ;  /* 0x0000006fb0227223 */ /* 0x000fe20000010022 */
[----:B------:R-:W-:Y:S01]  /*22c0*/  IMAD.WIDE.U32 R112, R76, 0x10, R114 ;  /* 0x000000104c707825 */ /* 0x000fe200078e0072 */
[----:B------:R-:W4:Y:S03]  /*22d0*/  LDL R104, [R1+0x10] ;  /* 0x0000100001687983 */ /* 0x000f260000100800 */
[----:B------:R-:W-:Y:S01]  /*22e0*/  FMUL.FTZ R72, R94, R101 ;  /* 0x000000655e487220 */ /* 0x000fe20000410000 */
[----:B------:R-:W-:Y:S01]  /*22f0*/  FADD.FTZ R120, R93, R120 ;  /* 0x000000785d787221 */ /* 0x000fe20000010000 */
[----:B------:R-:W4:Y:S01]  /*2300*/  LDG.E.128 R108, desc[UR14][R108.64] ;  /* 0x0000000e6c6c7981 */ /* 0x000f22000c1e1d00 */
[----:B------:R-:W-:-:S04]  /*2310*/  IMAD.WIDE.U32 R116, R76, 0x10, R116 ;  /* 0x000000104c747825 */ /* 0x000fc800078e0074 */
[----:B------:R-:W-:Y:S01]  /*2320*/  FFMA.FTZ R152, R92, R93, R152 ;  /* 0x0000005d5c987223 */ /* 0x000fe20000010098 */
[----:B------:R-:W-:Y:S01]  /*2330*/  FADD.FTZ R215, R91, R215 ;  /* 0x000000d75bd77221 */ /* 0x000fe20000010000 */
[----:B------:R-:W4:Y:S01]  /*2340*/  LDG.E.128 R112, desc[UR14][R112.64] ;  /* 0x0000000e70707981 */ /* 0x000f22000c1e1d00 */
[----:B------:R-:W-:Y:S01]  /*2350*/  FFMA.FTZ R20, R197, R91, R20 ;  /* 0x0000005bc5147223 */ /* 0x000fe20000010014 */
[----:B------:R-:W-:Y:S02]  /*2360*/  HADD2.F32 R91, -RZ, R105.H0_H0 ;  /* 0x20000069ff5b7230 */ /* 0x000fe40000004100 */
[----:B------:R-:W4:Y:S04]  /*2370*/  LDL R96, [R1+0x4] ;  /* 0x0000040001607983 */ /* 0x000f280000100800 */
[----:B------:R-:W4:Y:S01]  /*2380*/  LDG.E.128 R116, desc[UR14][R116.64] ;  /* 0x0000000e74747981 */ /* 0x000f22000c1e1d00 */
[----:B------:R-:W-:Y:S01]  /*2390*/  FADD.FTZ R121, R91, R121 ;  /* 0x000000795b797221 */ /* 0x000fe20000010000 */
[----:B------:R-:W-:Y:S01]  /*23a0*/  FFMA.FTZ R153, R90, R91, R153 ;  /* 0x0000005b5a997223 */ /* 0x000fe20000010099 */
[----:B--2---:R-:W-:-:S02]  /*23b0*/  FFMA.FTZ R93, R74, R93, R72 ;  /* 0x0000005d4a5d7223 */ /* 0x004fc40000010048 */
[----:B------:R-:W2:Y:S01]  /*23c0*/  LDL R74, [R1] ;  /* 0x00000000014a7983 */ /* 0x000ea20000100800 */
[----:B---3--:R-:W-:-:S03]  /*23d0*/  FFMA.FTZ R91, R75, R91, R73 ;  /* 0x0000005b4b5b7223 */ /* 0x008fc60000010049 */
[----:B------:R-:W3:Y:S01]  /*23e0*/  LDL R75, [R1+0x8] ;  /* 0x00000800014b7983 */ /* 0x000ee20000100800 */
[----:B------:R-:W-:Y:S02]  /*23f0*/  HADD2.F32 R94, -RZ, R98.H0_H0 ;  /* 0x20000062ff5e7230 */ /* 0x000fe40000004100 */
[----:B------:R-:W-:-:S03]  /*2400*/  HADD2.F32 R72, -RZ, R102.H0_H0 ;  /* 0x20000066ff487230 */ /* 0x000fc60000004100 */
[----:B------:R-:W-:Y:S01]  /*2410*/  FADD.FTZ R94, R94, -UR5 ;  /* 0x800000055e5e7e21 */ /* 0x000fe20008010000 */
[----:B------:R-:W-:Y:S02]  /*2420*/  HADD2.F32 R185, -RZ, R99.H0_H0 ;  /* 0x20000063ffb97230 */ /* 0x000fe40000004100 */
[----:B------:R-:W-:Y:S01]  /*2430*/  FADD.FTZ R124, R95, R124 ;  /* 0x0000007c5f7c7221 */ /* 0x000fe20000010000 */
[----:B------:R-:W-:Y:S01]  /*2440*/  FMUL.FTZ R94, R94, UR9 ;  /* 0x000000095e5e7c20 */ /* 0x000fe20008410000 */
[----:B------:R-:W-:Y:S01]  /*2450*/  FFMA.FTZ R156, R197, R95, R156 ;  /* 0x0000005fc59c7223 */ /* 0x000fe2000001009c */
[----:B------:R-:W-:Y:S02]  /*2460*/  HADD2.F32 R95, -RZ, R106.H0_H0 ;  /* 0x2000006aff5f7230 */ /* 0x000fe40000004100 */
[-C--:B------:R-:W-:Y:S01]  /*2470*/  FMUL.FTZ R73, R183, R72.reuse ;  /* 0x00000048b7497220 */ /* 0x080fe20000410000 */
[----:B------:R-:W-:Y:S01]  /*2480*/  FADD.FTZ R232, R72, R232 ;  /* 0x000000e848e87221 */ /* 0x000fe20000010000 */
[----:B------:R-:W-:Y:S01]  /*2490*/  FFMA.FTZ R15, R94, R72, R15 ;  /* 0x000000485e0f7223 */ /* 0x000fe2000001000f */
[----:B------:R-:W-:Y:S01]  /*24a0*/  FADD.FTZ R185, R185, -UR5 ;  /* 0x80000005b9b97e21 */ /* 0x000fe20008010000 */
[----:B------:R-:W-:-:S02]  /*24b0*/  HADD2.F32 R72, -RZ, R103.H0_H0 ;  /* 0x20000067ff487230 */ /* 0x000fc40000004100 */
[----:B------:R-:W-:Y:S01]  /*24c0*/  FADD.FTZ R47, R95, R47 ;  /* 0x0000002f5f2f7221 */ /* 0x000fe20000010000 */
[----:B------:R-:W-:Y:S01]  /*24d0*/  FFMA.FTZ R151, R94, R95, R151 ;  /* 0x0000005f5e977223 */ /* 0x000fe20000010097 */
[----:B------:R-:W-:Y:S02]  /*24e0*/  HADD2.F32 R186, -RZ, R107.H0_H0 ;  /* 0x2000006bffba7230 */ /* 0x000fe40000004100 */
[----:B------:R-:W-:Y:S01]  /*24f0*/  FMUL.FTZ R185, R185, UR9 ;  /* 0x00000009b9b97c20 */ /* 0x000fe20008410000 */
[----:B------:R-:W-:Y:S02]  /*2500*/  HADD2.F32 R98, -RZ, R98.H1_H1 ;  /* 0x30000062ff627230 */ /* 0x000fe40000004100 */
[----:B------:R-:W-:Y:S02]  /*2510*/  HADD2.F32 R102, -RZ, R102.H1_H1 ;  /* 0x30000066ff667230 */ /* 0x000fe40000004100 */
[----:B------:R-:W-:Y:S01]  /*2520*/  FADD.FTZ R45, R186, R45 ;  /* 0x0000002dba2d7221 */ /* 0x000fe20000010000 */
[----:B------:R-:W-:Y:S01]  /*2530*/  FFMA.FTZ R149, R185, R186, R149 ;  /* 0x000000bab9957223 */ /* 0x000fe20000010095 */
[----:B------:R-:W-:-:S02]  /*2540*/  HADD2.F32 R99, -RZ, R99.H1_H1 ;  /* 0x30000063ff637230 */ /* 0x000fc40000004100 */
[----:B------:R-:W-:Y:S01]  /*2550*/  FADD.FTZ R98, R98, -UR5 ;  /* 0x8000000562627e21 */ /* 0x000fe20008010000 */
[----:B------:R-:W-:Y:S01]  /*2560*/  FADD.FTZ R213, R100, R213 ;  /* 0x000000d564d57221 */ /* 0x000fe20000010000 */
[----:B------:R-:W-:Y:S01]  /*2570*/  FFMA.FTZ R18, R87, R100, R18 ;  /* 0x0000006457127223 */ /* 0x000fe20000010012 */
[----:B------:R-:W-:Y:S02]  /*2580*/  HADD2.F32 R106, -RZ, R106.H1_H1 ;  /* 0x3000006aff6a7230 */ /* 0x000fe40000004100 */
[----:B------:R-:W-:Y:S01]  /*2590*/  FADD.FTZ R99, R99, -UR5 ;  /* 0x8000000563637e21 */ /* 0x000fe20008010000 */
[----:B----4-:R-:W-:Y:S01]  /*25a0*/  FFMA.FTZ R95, R104, R95, R73 ;  /* 0x0000005f685f7223 */ /* 0x010fe20000010049 */
[----:B------:R-:W-:Y:S01]  /*25b0*/  FMUL.FTZ R73, R252, R72 ;  /* 0x00000048fc497220 */ /* 0x000fe20000410000 */
[--C-:B------:R-:W-:Y:S02]  /*25c0*/  HADD2.F32 R97, -RZ, R108.reuse.H0_H0 ;  /* 0x2000006cff617230 */ /* 0x100fe40000004100 */
[----:B------:R-:W-:-:S03]  /*25d0*/  HADD2.F32 R108, -RZ, R108.H1_H1 ;  /* 0x3000006cff6c7230 */ /* 0x000fc60000004100 */
[----:B------:R-:W-:Y:S01]  /*25e0*/  FADD.FTZ R97, R97, -UR5 ;  /* 0x8000000561617e21 */ /* 0x000fe20008010000 */
[----:B------:R-:W-:Y:S01]  /*25f0*/  FMUL.FTZ R183, R98, UR9 ;  /* 0x0000000962b77c20 */ /* 0x000fe20008410000 */
[----:B------:R-:W-:Y:S01]  /*2600*/  FMUL.FTZ R184, R96, R102 ;  /* 0x0000006660b87220 */ /* 0x000fe20000410000 */
[----:B------:R-:W-:Y:S01]  /*2610*/  FADD.FTZ R210, R72, R210 ;  /* 0x000000d248d27221 */ /* 0x000fe20000010000 */
[----:B------:R-:W-:Y:S01]  /*2620*/  FFMA.FTZ R13, R185, R72, R13 ;  /* 0x00000048b90d7223 */ /* 0x000fe2000001000d */
[----:B------:R-:W-:Y:S01]  /*2630*/  FMUL.FTZ R97, R97, UR9 ;  /* 0x0000000961617c20 */ /* 0x000fe20008410000 */
[----:B------:R-:W-:Y:S02]  /*2640*/  HADD2.F32 R96, -RZ, R116.H0_H0 ;  /* 0x20000074ff607230 */ /* 0x000fe40000004100 */
[----:B------:R-:W-:Y:S01]  /*2650*/  FADD.FTZ R98, R108, -UR5 ;  /* 0x800000056c627e21 */ /* 0x000fe20008010000 */
[----:B------:R-:W-:Y:S02]  /*2660*/  HADD2.F32 R233, -RZ, R112.H1_H1 ;  /* 0x30000070ffe97230 */ /* 0x000fe40000004100 */
[----:B------:R-:W-:-:S02]  /*2670*/  HADD2.F32 R100, -RZ, R109.H0_H0 ;  /* 0x2000006dff647230 */ /* 0x000fc40000004100 */
[----:B------:R-:W-:Y:S01]  /*2680*/  FMUL.FTZ R191, R99, UR9 ;  /* 0x0000000963bf7c20 */ /* 0x000fe20008410000 */
[----:B------:R-:W-:Y:S01]  /*2690*/  FADD.FTZ R43, R96, R43 ;  /* 0x0000002b602b7221 */ /* 0x000fe20000010000 */
[----:B------:R-:W-:Y:S01]  /*26a0*/  FFMA.FTZ R147, R97, R96, R147 ;  /* 0x0000006061937223 */ /* 0x000fe20000010093 */
[----:B------:R-:W-:Y:S02]  /*26b0*/  HADD2.F32 R99, -RZ, R116.H1_H1 ;  /* 0x30000074ff637230 */ /* 0x000fe40000004100 */
[----:B------:R-:W-:Y:S01]  /*26c0*/  FMUL.FTZ R98, R98, UR9 ;  /* 0x0000000962627c20 */ /* 0x000fe20008410000 */
[----:B------:R-:W-:Y:S02]  /*26d0*/  HADD2.F32 R109, -RZ, R109.H1_H1 ;  /* 0x3000006dff6d7230 */ /* 0x000fe40000004100 */
[----:B------:R-:W-:Y:S01]  /*26e0*/  FADD.FTZ R100, R100, -UR5 ;  /* 0x8000000564647e21 */ /* 0x000fe20008010000 */
[----:B------:R-:W-:Y:S01]  /*26f0*/  FADD.FTZ R211, R101, R211 ;  /* 0x000000d365d37221 */ /* 0x000fe20000010000 */
[----:B------:R-:W-:Y:S01]  /*2700*/  FFMA.FTZ R16, R92, R101, R16 ;  /* 0x000000655c107223 */ /* 0x000fe20000010010 */
[----:B------:R-:W-:-:S02]  /*2710*/  HADD2.F32 R103, -RZ, R103.H1_H1 ;  /* 0x30000067ff677230 */ /* 0x000fc40000004100 */
[----:B------:R-:W-:Y:S01]  /*2720*/  FADD.FTZ R42, R99, R42 ;  /* 0x0000002a632a7221 */ /* 0x000fe20000010000 */
[----:B------:R-:W-:Y:S01]  /*2730*/  FFMA.FTZ R146, R98, R99, R146 ;  /* 0x0000006362927223 */ /* 0x000fe20000010092 */
[--C-:B------:R-:W-:Y:S02]  /*2740*/  HADD2.F32 R101, -RZ, R117.reuse.H0_H0 ;  /* 0x20000075ff657230 */ /* 0x100fe40000004100 */
[----:B------:R-:W-:Y:S01]  /*2750*/  FADD.FTZ R231, R102, R231 ;  /* 0x000000e766e77221 */ /* 0x000fe20000010000 */
[----:B------:R-:W-:Y:S01]  /*2760*/  FFMA.FTZ R14, R183, R102, R14 ;  /* 0x00000066b70e7223 */ /* 0x000fe2000001000e */
[----:B------:R-:W-:Y:S01]  /*2770*/  FMUL.FTZ R100, R100, UR9 ;  /* 0x0000000964647c20 */ /* 0x000fe20008410000 */
[----:B------:R-:W-:Y:S01]  /*2780*/  FADD.FTZ R102, R109, -UR5 ;  /* 0x800000056d667e21 */ /* 0x000fe20008010000 */
[----:B------:R-:W-:Y:S02]  /*2790*/  HADD2.F32 R104, -RZ, R110.H0_H0 ;  /* 0x2000006eff687230 */ /* 0x000fe40000004100 */
[-C--:B------:R-:W-:Y:S01]  /*27a0*/  FMUL.FTZ R192, R250, R103.reuse ;  /* 0x00000067fac07220 */ /* 0x080fe20000410000 */
[----:B------:R-:W-:Y:S01]  /*27b0*/  FADD.FTZ R209, R103, R209 ;  /* 0x000000d167d17221 */ /* 0x000fe20000010000 */
[----:B------:R-:W-:Y:S01]  /*27c0*/  FFMA.FTZ R12, R191, R103, R12 ;  /* 0x00000067bf0c7223 */ /* 0x000fe2000001000c */
[----:B------:R-:W-:Y:S01]  /*27d0*/  FADD.FTZ R41, R101, R41 ;  /* 0x0000002965297221 */ /* 0x000fe20000010000 */
[----:B------:R-:W-:Y:S01]  /*27e0*/  FFMA.FTZ R145, R100, R101, R145 ;  /* 0x0000006564917223 */ /* 0x000fe20000010091 */
[----:B------:R-:W-:-:S02]  /*27f0*/  HADD2.F32 R103, -RZ, R117.H1_H1 ;  /* 0x30000075ff677230 */ /* 0x000fc40000004100 */
[----:B------:R-:W-:Y:S01]  /*2800*/  FADD.FTZ R46, R106, R46 ;  /* 0x0000002e6a2e7221 */ /* 0x000fe20000010000 */
[----:B------:R-:W-:Y:S01]  /*2810*/  FFMA.FTZ R150, R183, R106, R150 ;  /* 0x0000006ab7967223 */ /* 0x000fe20000010096 */
[----:B------:R-:W-:Y:S01]  /*2820*/  FMUL.FTZ R102, R102, UR9 ;  /* 0x0000000966667c20 */ /* 0x000fe20008410000 */
[----:B------:R-:W-:Y:S01]  /*2830*/  FADD.FTZ R104, R104, -UR5 ;  /* 0x8000000568687e21 */ /* 0x000fe20008010000 */
[----:B------:R-:W-:Y:S02]  /*2840*/  HADD2.F32 R116, -RZ, R114.H0_H0 ;  /* 0x20000072ff747230 */ /* 0x000fe40000004100 */
[----:B------:R-:W-:Y:S01]  /*2850*/  FADD.FTZ R40, R103, R40 ;  /* 0x0000002867287221 */ /* 0x000fe20000010000 */
[----:B------:R-:W-:Y:S02]  /*2860*/  HADD2.F32 R107, -RZ, R107.H1_H1 ;  /* 0x3000006bff6b7230 */ /* 0x000fe40000004100 */
[----:B------:R-:W-:Y:S01]  /*2870*/  FFMA.FTZ R144, R102, R103, R144 ;  /* 0x0000006766907223 */ /* 0x000fe20000010090 */
[----:B------:R-:W-:-:S02]  /*2880*/  HADD2.F32 R105, -RZ, R118.H0_H0 ;  /* 0x20000076ff697230 */ /* 0x000fc40000004100 */
[----:B------:R-:W-:Y:S01]  /*2890*/  FMUL.FTZ R104, R104, UR9 ;  /* 0x0000000968687c20 */ /* 0x000fe20008410000 */
[----:B------:R-:W-:Y:S02]  /*28a0*/  HADD2.F32 R114, -RZ, R114.H1_H1 ;  /* 0x30000072ff727230 */ /* 0x000fe40000004100 */
[--C-:B------:R-:W-:Y:S02]  /*28b0*/  HADD2.F32 R108, -RZ, R111.reuse.H0_H0 ;  /* 0x2000006fff6c7230 */ /* 0x100fe40000004100 */
[----:B------:R-:W-:Y:S01]  /*28c0*/  FADD.FTZ R44, R107, R44 ;  /* 0x0000002c6b2c7221 */ /* 0x000fe20000010000 */
[-C--:B------:R-:W-:Y:S01]  /*28d0*/  FFMA.FTZ R148, R191, R107.reuse, R148 ;  /* 0x0000006bbf947223 */ /* 0x080fe20000010094 */
[----:B------:R-:W-:Y:S01]  /*28e0*/  FFMA.FTZ R192, R251, R107, R192 ;  /* 0x0000006bfbc07223 */ /* 0x000fe200000100c0 */
[----:B------:R-:W-:Y:S01]  /*28f0*/  FADD.FTZ R39, R105, R39 ;  /* 0x0000002769277221 */ /* 0x000fe20000010000 */
[----:B------:R-:W-:Y:S01]  /*2900*/  FFMA.FTZ R143, R104, R105, R143 ;  /* 0x00000069688f7223 */ /* 0x000fe2000001008f */
[----:B------:R-:W-:Y:S01]  /*2910*/  HADD2.F32 R107, -RZ, R118.H1_H1 ;  /* 0x30000076ff6b7230 */ /* 0x000fe20000004100 */
[----:B------:R-:W-:Y:S01]  /*2920*/  ISETP.NE.U32.AND P0, PT, RZ, UR22, PT ;  /* 0x00000016ff007c0c */ /* 0x000fe2000bf05070 */
[----:B------:R-:W-:Y:S01]  /*2930*/  FADD.FTZ R108, R108, -UR5 ;  /* 0x800000056c6c7e21 */ /* 0x000fe20008010000 */
[----:B------:R-:W-:-:S02]  /*2940*/  HADD2.F32 R111, -RZ, R111.H1_H1 ;  /* 0x3000006fff6f7230 */ /* 0x000fc40000004100 */
[----:B------:R-:W-:Y:S01]  /*2950*/  FADD.FTZ R38, R107, R38 ;  /* 0x000000266b267221 */ /* 0x000fe20000010000 */
[----:B------:R-:W-:Y:S01]  /*2960*/  HADD2.F32 R109, -RZ, R119.H0_H0 ;  /* 0x20000077ff6d7230 */ /* 0x000fe20000004100 */
[----:B------:R-:W-:Y:S01]  /*2970*/  ISETP.NE.AND.EX P0, PT, RZ, UR23, PT, P0 ;  /* 0x00000017ff007c0c */ /* 0x000fe2000bf05300 */
[----:B------:R-:W-:-:S03]  /*2980*/  FMUL.FTZ R108, R108, UR9 ;  /* 0x000000096c6c7c20 */ /* 0x000fc60008410000 */
[----:B------:R-:W-:Y:S01]  /*2990*/  FADD.FTZ R37, R109, R37 ;  /* 0x000000256d257221 */ /* 0x000fe20000010000 */
[----:B------:R-:W-:Y:S01]  /*29a0*/  FFMA.FTZ R141, R108, R109, R141 ;  /* 0x0000006d6c8d7223 */ /* 0x000fe2000001008d */
[----:B--2---:R-:W-:Y:S01]  /*29b0*/  FFMA.FTZ R186, R74, R186, R73 ;  /* 0x000000ba4aba7223 */ /* 0x004fe20000010049 */
[----:B------:R-:W-:-:S05]  /*29c0*/  HADD2.F32 R74, -RZ, R112.H0_H0 ;  /* 0x20000070ff4a7230 */ /* 0x000fca0000004100 */
[----:B------:R-:W-:Y:S01]  /*29d0*/  FMUL.FTZ R72, R248, R74 ;  /* 0x0000004af8487220 */ /* 0x000fe20000410000 */
[----:B---3--:R-:W-:Y:S01]  /*29e0*/  FFMA.FTZ R184, R75, R106, R184 ;  /* 0x0000006a4bb87223 */ /* 0x008fe200000100b8 */
[--C-:B------:R-:W-:Y:S02]  /*29f0*/  HADD2.F32 R75, -RZ, R113.reuse.H0_H0 ;  /* 0x20000071ff4b7230 */ /* 0x100fe40000004100 */
[----:B------:R-:W-:Y:S01]  /*2a00*/  FFMA.FTZ R96, R249, R96, R72 ;  /* 0x00000060f9607223 */ /* 0x000fe20000010048 */
[----:B------:R-:W-:Y:S01]  /*2a10*/  FMUL.FTZ R72, R246, R233 ;  /* 0x000000e9f6487220 */ /* 0x000fe20000410000 */
[----:B------:R-:W-:-:S03]  /*2a20*/  HADD2.F32 R113, -RZ, R113.H1_H1 ;  /* 0x30000071ff717230 */ /* 0x000fc60000004100 */
[----:B------:R-:W-:Y:S01]  /*2a30*/  FFMA.FTZ R99, R247, R99, R72 ;  /* 0x00000063f7637223 */ /* 0x000fe20000010048 */
[----:B------:R-:W-:Y:S01]  /*2a40*/  FMUL.FTZ R72, R244, R75 ;  /* 0x0000004bf4487220 */ /* 0x000fe20000410000 */
[----:B------:R-:W-:-:S03]  /*2a50*/  HADD2.F32 R106, -RZ, R110.H1_H1 ;  /* 0x3000006eff6a7230 */ /* 0x000fc60000004100 */
[----:B------:R-:W-:Y:S01]  /*2a60*/  FFMA.FTZ R101, R245, R101, R72 ;  /* 0x00000065f5657223 */ /* 0x000fe20000010048 */
[----:B------:R-:W-:Y:S01]  /*2a70*/  FMUL.FTZ R72, R242, R113 ;  /* 0x00000071f2487220 */ /* 0x000fe20000410000 */
[----:B------:R-:W-:-:S03]  /*2a80*/  FADD.FTZ R106, R106, -UR5 ;  /* 0x800000056a6a7e21 */ /* 0x000fc60008010000 */
[----:B------:R-:W-:Y:S01]  /*2a90*/  FFMA.FTZ R103, R243, R103, R72 ;  /* 0x00000067f3677223 */ /* 0x000fe20000010048 */
[----:B------:R-:W-:Y:S01]  /*2aa0*/  FMUL.FTZ R72, R240, R116 ;  /* 0x00000074f0487220 */ /* 0x000fe20000410000 */
[----:B------:R-:W-:Y:S01]  /*2ab0*/  FMUL.FTZ R106, R106, UR9 ;  /* 0x000000096a6a7c20 */ /* 0x000fe20008410000 */
[--C-:B------:R-:W-:Y:S02]  /*2ac0*/  HADD2.F32 R112, -RZ, R115.reuse.H0_H0 ;  /* 0x20000073ff707230 */ /* 0x100fe40000004100 */
[----:B------:R-:W-:Y:S01]  /*2ad0*/  FFMA.FTZ R105, R241, R105, R72 ;  /* 0x00000069f1697223 */ /* 0x000fe20000010048 */
[----:B------:R-:W-:Y:S01]  /*2ae0*/  FMUL.FTZ R72, R238, R114 ;  /* 0x00000072ee487220 */ /* 0x000fe20000410000 */
[-C--:B------:R-:W-:Y:S01]  /*2af0*/  FFMA.FTZ R142, R106, R107.reuse, R142 ;  /* 0x0000006b6a8e7223 */ /* 0x080fe2000001008e */
[----:B------:R-:W-:Y:S02]  /*2b00*/  HADD2.F32 R115, -RZ, R115.H1_H1 ;  /* 0x30000073ff737230 */ /* 0x000fe40000004100 */
[----:B------:R-:W-:Y:S01]  /*2b10*/  FFMA.FTZ R107, R239, R107, R72 ;  /* 0x0000006bef6b7223 */ /* 0x000fe20000010048 */
[----:B------:R-:W-:Y:S01]  /*2b20*/  FMUL.FTZ R72, R236, R112 ;  /* 0x00000070ec487220 */ /* 0x000fe20000410000 */
[----:B------:R-:W-:Y:S01]  /*2b30*/  FADD.FTZ R110, R111, -UR5 ;  /* 0x800000056f6e7e21 */ /* 0x000fe20008010000 */
[----:B------:R-:W-:-:S02]  /*2b40*/  HADD2.F32 R111, -RZ, R119.H1_H1 ;  /* 0x30000077ff6f7230 */ /* 0x000fc40000004100 */
[----:B------:R-:W-:Y:S01]  /*2b50*/  FFMA.FTZ R109, R237, R109, R72 ;  /* 0x0000006ded6d7223 */ /* 0x000fe20000010048 */
[----:B------:R-:W-:Y:S01]  /*2b60*/  FMUL.FTZ R110, R110, UR9 ;  /* 0x000000096e6e7c20 */ /* 0x000fe20008410000 */
[----:B------:R-:W-:Y:S01]  /*2b70*/  FMUL.FTZ R72, R234, R115 ;  /* 0x00000073ea487220 */ /* 0x000fe20000410000 */
[----:B------:R-:W-:Y:S02]  /*2b80*/  FADD.FTZ R36, R111, R36 ;  /* 0x000000246f247221 */ /* 0x000fe40000010000 */
[-C--:B------:R-:W-:Y:S01]  /*2b90*/  FFMA.FTZ R140, R110, R111.reuse, R140 ;  /* 0x0000006f6e8c7223 */ /* 0x080fe2000001008c */
[----:B------:R-:W-:Y:S02]  /*2ba0*/  FFMA.FTZ R111, R235, R111, R72 ;  /* 0x0000006feb6f7223 */ /* 0x000fe40000010048 */
        /* <DEDUP_REMOVED lines=112> */
.L_x_471:
[----:B------:R-:W-:Y:S05]  /*32b0*/  BSYNC.RECONVERGENT B0 ;  /* 0x0000000000007941 */ /* 0x000fea0003800200 */
.L_x_470:
        /* <DEDUP_REMOVED lines=11> */
[----:B------:R-:W-:Y:S01]  /*3370*/  UIADD3 UR4, UPT, UPT, UR4, UR24, URZ ;  /* 0x0000001804047290 */ /* 0x000fe2000fffe0ff */
[----:B------:R-:W-:Y:S01]  /*3380*/  FFMA.FTZ R6, R106, R114, R6 ;  /* 0x000000726a067223 */ /* 0x000fe20000010006 */
[----:B------:R-:W-:Y:S01]  /*3390*/  UISETP.NE.AND.EX UP0, UPT, UR23, URZ, UPT, UP0 ;  /* 0x000000ff1700728c */ /* 0x000fe2000bf05300 */
        /* <DEDUP_REMOVED lines=73> */
[----:B------:R-:W-:-:S02]  /*3830*/  F2FP.F16.F32.PACK_AB R75, R201, R75 ;  /* 0x0000004bc94b723e */ /* 0x000fc400000000ff */
[----:B------:R-:W-:Y:S02]  /*3840*/  F2FP.F16.F32.PACK_AB R74, R194, R74 ;  /* 0x0000004ac24a723e */ /* 0x000fe400000000ff */
[----:B------:R-:W-:Y:S02]  /*3850*/  F2FP.F16.F32.PACK_AB R73, R177, R73 ;  /* 0x00000049b149723e */ /* 0x000fe400000000ff */
[----:B------:R-:W-:Y:S01]  /*3860*/  F2FP.F16.F32.PACK_AB R72, R72, R0 ;  /* 0x000000004848723e */ /* 0x000fe200000000ff */
[----:B------:R-:W-:Y:S06]  /*3870*/  BRA `(.L_x_475) ;  /* 0x0000001000787947 */ /* 0x000fec0003800000 */
.L_x_474:
        /* <DEDUP_REMOVED lines=27> */
[----:B------:R-:W-:Y:S02]  /*3a30*/  F2FP.F16.F32.PACK_AB R72, R72, R0 ;  /* 0x000000004848723e */ /* 0x000fe400000000ff */
[----:B------:R-:W-:Y:S02]  /*3a40*/  MOV R67, R75 ;  /* 0x0000004b00437202 */ /* 0x000fe40000000f00 */
[----:B------:R-:W-:Y:S02]  /*3a50*/  MOV R66, R74 ;  /* 0x0000004a00427202 */ /* 0x000fe40000000f00 */
[----:B------:R-:W-:-:S02]  /*3a60*/  MOV R65, R73 ;  /* 0x0000004900417202 */ /* 0x000fc40000000f00 */
[----:B------:R-:W-:Y:S01]  /*3a70*/  MOV R64, R72 ;  /* 0x0000004800407202 */ /* 0x000fe20000000f00 */
[----:B------:R-:W-:Y:S06]  /*3a80*/  BRA `(.L_x_475) ;  /* 0x0000000c00f47947 */ /* 0x000fec0003800000 */
.L_x_473:
        /* <DEDUP_REMOVED lines=38> */
.L_x_476:
        /* <DEDUP_REMOVED lines=37> */
.L_x_472:
        /* <DEDUP_REMOVED lines=11> */
[--C-:B-----5:R-:W-:Y:S02]  /*3ff0*/  HADD2.F32 R73, -RZ, R51.reuse.H1_H1 ;  /* 0x30000033ff497230 */ /* 0x120fe40000004100 */
[--C-:B------:R-:W-:Y:S01]  /*4000*/  FFMA.FTZ R177, R177, UR27, R113.reuse ;  /* 0x0000001bb1b17c23 */ /* 0x100fe20008010071 */
[----:B------:R-:W-:Y:S01]  /*4010*/  FFMA.FTZ R194, R194, UR27, R113 ;  /* 0x0000001bc2c27c23 */ /* 0x000fe20008010071 */
[----:B------:R-:W-:Y:S01]  /*4020*/  FADD.FTZ R75, R202, -R201 ;  /* 0x800000c9ca4b7221 */ /* 0x000fe20000010000 */
[----:B------:R-:W-:Y:S01]  /*4030*/  FFMA.FTZ R199, R199, UR27, R113 ;  /* 0x0000001bc7c77c23 */ /* 0x000fe20008010071 */
[----:B------:R-:W-:Y:S01]  /*4040*/  FADD.FTZ R177, R77, -R177 ;  /* 0x800000b14db17221 */ /* 0x000fe20000010000 */
[----:B------:R-:W-:Y:S02]  /*4050*/  HADD2.F32 R74, -RZ, R51.H0_H0 ;  /* 0x20000033ff4a7230 */ /* 0x000fe40000004100 */
[----:B------:R-:W-:Y:S01]  /*4060*/  FFMA.FTZ R75, R75, UR9, R73 ;  /* 0x000000094b4b7c23 */ /* 0x000fe20008010049 */
[----:B------:R-:W-:-:S02]  /*4070*/  HADD2.F32 R73, -RZ, R50.H1_H1 ;  /* 0x30000032ff497230 */ /* 0x000fc40000004100 */
[----:B------:R-:W-:Y:S01]  /*4080*/  FFMA.FTZ R176, R176, UR27, R113 ;  /* 0x0000001bb0b07c23 */ /* 0x000fe20008010071 */
[----:B------:R-:W-:Y:S02]  /*4090*/  HADD2.F32 R77, -RZ, R49.H1_H1 ;  /* 0x30000031ff4d7230 */ /* 0x000fe40000004100 */
[----:B------:R-:W-:Y:S01]  /*40a0*/  FADD.FTZ R194, R193, -R194 ;  /* 0x800000c2c1c27221 */ /* 0x000fe20000010000 */
[----:B------:R-:W-:Y:S01]  /*40b0*/  FADD.FTZ R72, R200, -R199 ;  /* 0x800000c7c8487221 */ /* 0x000fe20000010000 */
[--C-:B------:R-:W-:Y:S01]  /*40c0*/  FFMA.FTZ R0, R0, UR27, R113.reuse ;  /* 0x0000001b00007c23 */ /* 0x100fe20008010071 */
[--C-:B------:R-:W-:Y:S01]  /*40d0*/  FFMA.FTZ R178, R178, UR27, R113.reuse ;  /* 0x0000001bb2b27c23 */ /* 0x100fe20008010071 */
[----:B------:R-:W-:Y:S01]  /*40e0*/  FFMA.FTZ R196, R196, UR27, R113 ;  /* 0x0000001bc4c47c23 */ /* 0x000fe20008010071 */
[----:B------:R-:W-:Y:S01]  /*40f0*/  FADD.FTZ R176, R80, -R176 ;  /* 0x800000b050b07221 */ /* 0x000fe20000010000 */
[----:B------:R-:W-:Y:S01]  /*4100*/  FFMA.FTZ R72, R72, UR9, R74 ;  /* 0x0000000948487c23 */ /* 0x000fe2000801004a */
[----:B------:R-:W-:Y:S01]  /*4110*/  FFMA.FTZ R194, R194, UR9, R73 ;  /* 0x00000009c2c27c23 */ /* 0x000fe20008010049 */
[----:B------:R-:W-:Y:S01]  /*4120*/  FFMA.FTZ R177, R177, UR9, R77 ;  /* 0x00000009b1b17c23 */ /* 0x000fe2000801004d */
[----:B------:R-:W-:-:S02]  /*4130*/  HADD2.F32 R74, -RZ, R50.H0_H0 ;  /* 0x20000032ff4a7230 */ /* 0x000fc40000004100 */
[----:B------:R-:W-:Y:S01]  /*4140*/  FADD.FTZ R0, R175, -R0 ;  /* 0x80000000af007221 */ /* 0x000fe20000010000 */
[----:B------:R-:W-:Y:S02]  /*4150*/  HADD2.F32 R73, -RZ, R49.H0_H0 ;  /* 0x20000031ff497230 */ /* 0x000fe40000004100 */
[----:B------:R-:W-:Y:S01]  /*4160*/  FADD.FTZ R178, R81, -R178 ;  /* 0x800000b251b27221 */ /* 0x000fe20000010000 */
[--C-:B------:R-:W-:Y:S02]  /*4170*/  HADD2.F32 R80, -RZ, R48.reuse.H0_H0 ;  /* 0x20000030ff507230 */ /* 0x100fe40000004100 */
[----:B------:R-:W-:Y:S01]  /*4180*/  FADD.FTZ R196, R195, -R196 ;  /* 0x800000c4c3c47221 */ /* 0x000fe20000010000 */
[----:B------:R-:W-:Y:S02]  /*4190*/  HADD2.F32 R77, -RZ, R48.H1_H1 ;  /* 0x30000030ff4d7230 */ /* 0x000fe40000004100 */
[----:B------:R-:W-:Y:S01]  /*41a0*/  FFMA.FTZ R73, R178, UR9, R73 ;  /* 0x00000009b2497c23 */ /* 0x000fe20008010049 */
[----:B------:R-:W-:Y:S01]  /*41b0*/  F2FP.F16.F32.PACK_AB R75, R75, R72 ;  /* 0x000000484b4b723e */ /* 0x000fe200000000ff */
[----:B------:R-:W-:Y:S01]  /*41c0*/  FFMA.FTZ R74, R196, UR9, R74 ;  /* 0x00000009c44a7c23 */ /* 0x000fe2000801004a */
[----:B------:R-:W-:Y:S01]  /*41d0*/  FFMA.FTZ R0, R0, UR9, R80 ;  /* 0x0000000900007c23 */ /* 0x000fe20008010050 */
[----:B------:R-:W-:Y:S01]  /*41e0*/  FFMA.FTZ R176, R176, UR9, R77 ;  /* 0x00000009b0b07c23 */ /* 0x000fe2000801004d */
[----:B------:R-:W-:-:S02]  /*41f0*/  F2FP.F16.F32.PACK_AB R73, R177, R73 ;  /* 0x00000049b149723e */ /* 0x000fc400000000ff */
[----:B------:R-:W-:Y:S02]  /*4200*/  F2FP.F16.F32.PACK_AB R74, R194, R74 ;  /* 0x0000004ac24a723e */ /* 0x000fe400000000ff */
[----:B------:R-:W-:Y:S01]  /*4210*/  F2FP.F16.F32.PACK_AB R72, R176, R0 ;  /* 0x00000000b048723e */ /* 0x000fe200000000ff */
[----:B------:R-:W-:Y:S06]  /*4220*/  BRA `(.L_x_475) ;  /* 0x00000008000c7947 */ /* 0x000fec0003800000 */
.L_x_478:
[--C-:B------:R-:W-:Y:S01]  /*4230*/  FFMA.FTZ R0, R0, UR27, R113.reuse ;  /* 0x0000001b00007c23 */ /* 0x100fe20008010071 */
[--C-:B-----5:R-:W-:Y:S02]  /*4240*/  HADD2.F32 R72, -RZ, R48.reuse.H0_H0 ;  /* 0x20000030ff487230 */ /* 0x120fe40000004100 */
[--C-:B------:R-:W-:Y:S01]  /*4250*/  FFMA.FTZ R176, R176, UR27, R113.reuse ;  /* 0x0000001bb0b07c23 */ /* 0x100fe20008010071 */
[--C-:B------:R-:W-:Y:S01]  /*4260*/  FFMA.FTZ R178, R178, UR27, R113.reuse ;  /* 0x0000001bb2b27c23 */ /* 0x100fe20008010071 */
[----:B------:R-:W-:Y:S01]  /*4270*/  FADD.FTZ R0, R175, -R0 ;  /* 0x80000000af007221 */ /* 0x000fe20000010000 */
[--C-:B------:R-:W-:Y:S01]  /*4280*/  FFMA.FTZ R177, R177, UR27, R113.reuse ;  /* 0x0000001bb1b17c23 */ /* 0x100fe20008010071 */
[--C-:B------:R-:W-:Y:S01]  /*4290*/  FFMA.FTZ R196, R196, UR27, R113.reuse ;  /* 0x0000001bc4c47c23 */ /* 0x100fe20008010071 */
[--C-:B------:R-:W-:Y:S01]  /*42a0*/  FFMA.FTZ R194, R194, UR27, R113.reuse ;  /* 0x0000001bc2c27c23 */ /* 0x100fe20008010071 */
[--C-:B------:R-:W-:Y:S01]  /*42b0*/  FFMA.FTZ R199, R199, UR27, R113.reuse ;  /* 0x0000001bc7c77c23 */ /* 0x100fe20008010071 */
[----:B------:R-:W-:Y:S01]  /*42c0*/  FFMA.FTZ R201, R201, UR27, R113 ;  /* 0x0000001bc9c97c23 */ /* 0x000fe20008010071 */
[----:B------:R-:W-:Y:S01]  /*42d0*/  FFMA.FTZ R72, R0, UR9, R72 ;  /* 0x0000000900487c23 */ /* 0x000fe20008010048 */
[----:B------:R-:W-:-:S02]  /*42e0*/  HADD2.F32 R0, -RZ, R48.H1_H1 ;  /* 0x30000030ff007230 */ /* 0x000fc40000004100 */
[----:B------:R-:W-:Y:S01]  /*42f0*/  FADD.FTZ R80, R80, -R176 ;  /* 0x800000b050507221 */ /* 0x000fe20000010000 */
[----:B------:R-:W-:Y:S02]  /*4300*/  HADD2.F32 R73, -RZ, R49.H0_H0 ;  /* 0x20000031ff497230 */ /* 0x000fe40000004100 */
[----:B------:R-:W-:Y:S01]  /*4310*/  FADD.FTZ R178, R81, -R178 ;  /* 0x800000b251b27221 */ /* 0x000fe20000010000 */
[----:B------:R-:W-:Y:S02]  /*4320*/  HADD2.F32 R64, -RZ, R50.H0_H0 ;  /* 0x20000032ff407230 */ /* 0x000fe40000004100 */
[----:B------:R-:W-:Y:S01]  /*4330*/  FADD.FTZ R177, R77, -R177 ;  /* 0x800000b14db17221 */ /* 0x000fe20000010000 */
[--C-:B------:R-:W-:Y:S02]  /*4340*/  HADD2.F32 R75, -RZ, R51.reuse.H0_H0 ;  /* 0x20000033ff4b7230 */ /* 0x100fe40000004100 */
[----:B------:R-:W-:Y:S01]  /*4350*/  FADD.FTZ R196, R195, -R196 ;  /* 0x800000c4c3c47221 */ /* 0x000fe20000010000 */
[----:B------:R-:W-:-:S02]  /*4360*/  HADD2.F32 R65, -RZ, R51.H1_H1 ;  /* 0x30000033ff417230 */ /* 0x000fc40000004100 */
[----:B------:R-:W-:Y:S01]  /*4370*/  FADD.FTZ R194, R193, -R194 ;  /* 0x800000c2c1c27221 */ /* 0x000fe20000010000 */
[----:B------:R-:W-:Y:S02]  /*4380*/  HADD2.F32 R74, -RZ, R50.H1_H1 ;  /* 0x30000032ff4a7230 */ /* 0x000fe40000004100 */
[----:B------:R-:W-:Y:S01]  /*4390*/  FADD.FTZ R199, R200, -R199 ;  /* 0x800000c7c8c77221 */ /* 0x000fe20000010000 */
[----:B------:R-:W-:Y:S02]  /*43a0*/  HADD2.F32 R66, -RZ, R49.H1_H1 ;  /* 0x30000031ff427230 */ /* 0x000fe40000004100 */
        /* <DEDUP_REMOVED lines=17> */
.L_x_477:
[----:B------:R-:W-:Y:S01]  /*44c0*/  UMOV UR7, UR12 ;  /* 0x0000000c00077c82 */ /* 0x000fe20008000000 */
[----:B------:R-:W-:Y:S01]  /*44d0*/  UMOV UR8, UR13 ;  /* 0x0000000d00087c82 */ /* 0x000fe20008000000 */
[----:B------:R-:W-:-:S04]  /*44e0*/  UISETP.NE.U32.AND UP0, UPT, UR7, URZ, UPT ;  /* 0x000000ff0700728c */ /* 0x000fc8000bf05070 */
[----:B------:R-:W-:-:S09]  /*44f0*/  UISETP.NE.AND.EX UP0, UPT, UR8, URZ, UPT, UP0 ;  /* 0x000000ff0800728c */ /* 0x000fd2000bf05300 */
[----:B------:R-:W-:Y:S05]  /*4500*/  BRA.U UP0, `(.L_x_479) ;  /* 0x0000000100a47547 */ /* 0x000fea000b800000 */
        /* <DEDUP_REMOVED lines=41> */
.L_x_479:
        /* <DEDUP_REMOVED lines=44> */
.L_x_475:
        /* <DEDUP_REMOVED lines=17> */
[--C-:B0----5:R-:W-:Y:S02]  /*4b70*/  HADD2.F32 R64, -RZ, R52.reuse.H0_H0 ;  /* 0x20000034ff407230 */ /* 0x121fe40000004100 */
[--C-:B------:R-:W-:Y:S01]  /*4b80*/  FFMA.FTZ R0, R88, UR27, R113.reuse ;  /* 0x0000001b58007c23 */ /* 0x100fe20008010071 */
[----:B------:R-:W-:Y:S01]  /*4b90*/  FFMA.FTZ R83, R83, UR27, R113 ;  /* 0x0000001b53537c23 */ /* 0x000fe20008010071 */
[----:B------:R-:W-:Y:S01]  /*4ba0*/  FADD.FTZ R72, R78, -R79 ;  /* 0x8000004f4e487221 */ /* 0x000fe20000010000 */
[--C-:B------:R-:W-:Y:S01]  /*4bb0*/  FFMA.FTZ R179, R179, UR27, R113.reuse ;  /* 0x0000001bb3b37c23 */ /* 0x100fe20008010071 */
[----:B------:R-:W-:Y:S01]  /*4bc0*/  FADD.FTZ R0, R84, -R0 ;  /* 0x8000000054007221 */ /* 0x000fe20000010000 */
[----:B------:R-:W-:Y:S01]  /*4bd0*/  FFMA.FTZ R181, R181, UR27, R113 ;  /* 0x0000001bb5b57c23 */ /* 0x000fe20008010071 */
[----:B------:R-:W-:Y:S01]  /*4be0*/  FFMA.FTZ R72, R72, UR9, R64 ;  /* 0x0000000948487c23 */ /* 0x000fe20008010040 */
[----:B------:R-:W-:-:S02]  /*4bf0*/  HADD2.F32 R64, -RZ, R52.H1_H1 ;  /* 0x30000034ff407230 */ /* 0x000fc40000004100 */
[--C-:B------:R-:W-:Y:S01]  /*4c00*/  FFMA.FTZ R190, R190, UR27, R113.reuse ;  /* 0x0000001bbebe7c23 */ /* 0x100fe20008010071 */
[--C-:B------:R-:W-:Y:S01]  /*4c10*/  FFMA.FTZ R188, R188, UR27, R113.reuse ;  /* 0x0000001bbcbc7c23 */ /* 0x100fe20008010071 */
[----:B------:R-:W-:Y:S01]  /*4c20*/  FFMA.FTZ R197, R197, UR27, R113 ;  /* 0x0000001bc5c57c23 */ /* 0x000fe20008010071 */
[----:B------:R-:W-:Y:S02]  /*4c30*/  HADD2.F32 R73, -RZ, R53.H0_H0 ;  /* 0x20000035ff497230 */ /* 0x000fe40000004100 */
[----:B------:R-:W-:Y:S01]  /*4c40*/  FFMA.FTZ R0, R0, UR9, R64 ;  /* 0x0000000900007c23 */ /* 0x000fe20008010040 */
        /* <DEDUP_REMOVED lines=10> */
[----:B------:R-:W-:Y:S01]  /*4cf0*/  FADD.FTZ R197, R198, -R197 ;  /* 0x800000c5c6c57221 */ /* 0x000fe20000010000 */
        /* <DEDUP_REMOVED lines=19> */
.L_x_482:
[--C-:B------:R-:W-:Y:S01]  /*4e30*/  FFMA.FTZ R79, R79, UR27, R113.reuse ;  /* 0x0000001b4f4f7c23 */ /* 0x100fe20008010071 */
[--C-:B-----5:R-:W-:Y:S02]  /*4e40*/  HADD2.F32 R68, -RZ, R52.reuse.H0_H0 ;  /* 0x20000034ff447230 */ /* 0x120fe40000004100 */
[--C-:B------:R-:W-:Y:S01]  /*4e50*/  FFMA.FTZ R0, R88, UR27, R113.reuse ;  /* 0x0000001b58007c23 */ /* 0x100fe20008010071 */
[----:B------:R-:W-:Y:S01]  /*4e60*/  FFMA.FTZ R83, R83, UR27, R113 ;  /* 0x0000001b53537c23 */ /* 0x000fe20008010071 */
[----:B0-----:R-:W-:Y:S01]  /*4e70*/  FADD.FTZ R72, R78, -R79 ;  /* 0x8000004f4e487221 */ /* 0x001fe20000010000 */
        /* <DEDUP_REMOVED lines=36> */
.L_x_481:
        /* <DEDUP_REMOVED lines=42> */
.L_x_484:
[--C-:B------:R-:W-:Y:S01]  /*5360*/  FFMA.FTZ R197, R197, UR27, R113.reuse ;  /* 0x0000001bc5c57c23 */ /* 0x100fe20008010071 */
[--C-:B0----5:R-:W-:Y:S02]  /*5370*/  HADD2.F32 R72, -RZ, R55.reuse.H1_H1 ;  /* 0x30000037ff487230 */ /* 0x121fe40000004100 */
        /* <DEDUP_REMOVED lines=8> */
[----:B------:R-:W-:Y:S01]  /*5400*/  FADD.FTZ R179, R180, -R179 ;  /* 0x800000b3b4b37221 */ /* 0x000fe20000010000 */
[----:B------:R-:W-:Y:S01]  /*5410*/  FADD.FTZ R0, R187, -R188 ;  /* 0x800000bcbb007221 */ /* 0x000fe20000010000 */
[--C-:B------:R-:W-:Y:S01]  /*5420*/  FFMA.FTZ R79, R79, UR27, R113.reuse ;  /* 0x0000001b4f4f7c23 */ /* 0x100fe20008010071 */
[--C-:B------:R-:W-:Y:S01]  /*5430*/  FFMA.FTZ R88, R88, UR27, R113.reuse ;  /* 0x0000001b58587c23 */ /* 0x100fe20008010071 */
[----:B------:R-:W-:Y:S01]  /*5440*/  FFMA.FTZ R190, R190, UR9, R72 ;  /* 0x00000009bebe7c23 */ /* 0x000fe20008010048 */
[----:B------:R-:W-:Y:S02]  /*5450*/  HADD2.F32 R72, -RZ, R53.H1_H1 ;  /* 0x30000035ff487230 */ /* 0x000fe40000004100 */
[--C-:B------:R-:W-:Y:S01]  /*5460*/  FFMA.FTZ R83, R83, UR27, R113.reuse ;  /* 0x0000001b53537c23 */ /* 0x100fe20008010071 */
[----:B------:R-:W-:Y:S01]  /*5470*/  FFMA.FTZ R181, R181, UR27, R113 ;  /* 0x0000001bb5b57c23 */ /* 0x000fe20008010071 */
[----:B------:R-:W-:Y:S01]  /*5480*/  FFMA.FTZ R0, R0, UR9, R73 ;  /* 0x0000000900007c23 */ /* 0x000fe20008010049 */
[----:B------:R-:W-:-:S02]  /*5490*/  HADD2.F32 R74, -RZ, R54.H0_H0 ;  /* 0x20000036ff4a7230 */ /* 0x000fc40000004100 */
[----:B------:R-:W-:Y:S01]  /*54a0*/  FFMA.FTZ R179, R179, UR9, R72 ;  /* 0x00000009b3b37c23 */ /* 0x000fe20008010048 */
[----:B------:R-:W-:Y:S02]  /*54b0*/  HADD2.F32 R73, -RZ, R53.H0_H0 ;  /* 0x20000035ff497230 */ /* 0x000fe40000004100 */
[----:B------:R-:W-:Y:S01]  /*54c0*/  FADD.FTZ R79, R78, -R79 ;  /* 0x8000004f4e4f7221 */ /* 0x000fe20000010000 */
[--C-:B------:R-:W-:Y:S02]  /*54d0*/  HADD2.F32 R72, -RZ, R52.reuse.H0_H0 ;  /* 0x20000034ff487230 */ /* 0x100fe40000004100 */
[----:B------:R-:W-:Y:S01]  /*54e0*/  FADD.FTZ R88, R84, -R88 ;  /* 0x8000005854587221 */ /* 0x000fe20000010000 */
[----:B------:R-:W-:Y:S02]  /*54f0*/  HADD2.F32 R77, -RZ, R52.H1_H1 ;  /* 0x30000034ff4d7230 */ /* 0x000fe40000004100 */
[----:B------:R-:W-:Y:S01]  /*5500*/  FADD.FTZ R83, R82, -R83 ;  /* 0x8000005352537221 */ /* 0x000fe20000010000 */
[----:B------:R-:W-:Y:S01]  /*5510*/  FADD.FTZ R181, R182, -R181 ;  /* 0x800000b5b6b57221 */ /* 0x000fe20000010000 */
[----:B------:R-:W-:Y:S01]  /*5520*/  FFMA.FTZ R72, R79, UR9, R72 ;  /* 0x000000094f487c23 */ /* 0x000fe20008010048 */
[----:B------:R-:W-:Y:S01]  /*5530*/  F2FP.F16.F32.PACK_AB R75, R75, R0 ;  /* 0x000000004b4b723e */ /* 0x000fe200000000ff */
[----:B------:R-:W-:Y:S01]  /*5540*/  FFMA.FTZ R73, R83, UR9, R73 ;  /* 0x0000000953497c23 */ /* 0x000fe20008010049 */
[----:B------:R-:W-:Y:S01]  /*5550*/  FFMA.FTZ R74, R181, UR9, R74 ;  /* 0x00000009b54a7c23 */ /* 0x000fe2000801004a */
[----:B------:R-:W-:-:S03]  /*5560*/  FFMA.FTZ R88, R88, UR9, R77 ;  /* 0x0000000958587c23 */ /* 0x000fc6000801004d */
[----:B------:R-:W-:Y:S02]  /*5570*/  F2FP.F16.F32.PACK_AB R73, R179, R73 ;  /* 0x00000049b349723e */ /* 0x000fe400000000ff */
[----:B------:R-:W-:Y:S02]  /*5580*/  F2FP.F16.F32.PACK_AB R74, R190, R74 ;  /* 0x0000004abe4a723e */ /* 0x000fe400000000ff */
[----:B------:R-:W-:Y:S01]  /*5590*/  F2FP.F16.F32.PACK_AB R72, R88, R72 ;  /* 0x000000485848723e */ /* 0x000fe200000000ff */
[----:B------:R-:W-:Y:S06]  /*55a0*/  BRA `(.L_x_483) ;  /* 0x0000000800187947 */ /* 0x000fec0003800000 */
.L_x_480:
        /* <DEDUP_REMOVED lines=39> */
.L_x_486:
        /* <DEDUP_REMOVED lines=33> */
.L_x_485:
        /* <DEDUP_REMOVED lines=34> */
.L_x_487:
        /* <DEDUP_REMOVED lines=27> */
[----:B------:R-:W-:-:S07]  /*5e00*/  F2FP.F16.F32.PACK_AB R72, R88, R72 ;  /* 0x000000485848723e */ /* 0x000fce00000000ff */
.L_x_483:
        /* <DEDUP_REMOVED lines=14> */
[--C-:B------:R-:W-:Y:S01]  /*5ef0*/  FFMA.FTZ R183, R183, UR27, R113.reuse ;  /* 0x0000001bb7b77c23 */ /* 0x100fe20008010071 */
[----:B------:R-:W-:Y:S01]  /*5f00*/  FFMA.FTZ R85, R85, UR27, R113 ;  /* 0x0000001b55557c23 */ /* 0x000fe20008010071 */
[----:B------:R-:W-:Y:S01]  /*5f10*/  FADD.FTZ R89, R89, -R0 ;  /* 0x8000000059597221 */ /* 0x000fe20000010000 */
[----:B-----5:R-:W-:Y:S02]  /*5f20*/  HADD2.F32 R0, -RZ, R57.H0_H0 ;  /* 0x20000039ff007230 */ /* 0x020fe40000004100 */
[----:B------:R-:W-:Y:S01]  /*5f30*/  FADD.FTZ R91, R91, -R90 ;  /* 0x8000005a5b5b7221 */ /* 0x000fe20000010000 */
[----:B------:R-:W-:Y:S01]  /*5f40*/  FADD.FTZ R183, R184, -R183 ;  /* 0x800000b7b8b77221 */ /* 0x000fe20000010000 */
[--C-:B------:R-:W-:Y:S01]  /*5f50*/  FFMA.FTZ R185, R185, UR27, R113.reuse ;  /* 0x0000001bb9b97c23 */ /* 0x100fe20008010071 */
[----:B------:R-:W-:Y:S01]  /*5f60*/  FFMA.FTZ R191, R191, UR27, R113 ;  /* 0x0000001bbfbf7c23 */ /* 0x000fe20008010071 */
[----:B0-----:R-:W-:Y:S01]  /*5f70*/  FFMA.FTZ R73, R91, UR9, R0 ;  /* 0x000000095b497c23 */ /* 0x001fe20008010000 */
[----:B------:R-:W-:-:S02]  /*5f80*/  HADD2.F32 R0, -RZ, R58.H1_H1 ;  /* 0x3000003aff007230 */ /* 0x000fc40000004100 */
[----:B------:R-:W-:Y:S01]  /*5f90*/  FADD.FTZ R86, R86, -R85 ;  /* 0x8000005556567221 */ /* 0x000fe20000010000 */
[----:B------:R-:W-:Y:S02]  /*5fa0*/  HADD2.F32 R65, -RZ, R56.H0_H0 ;  /* 0x20000038ff417230 */ /* 0x000fe40000004100 */
[----:B------:R-:W-:Y:S01]  /*5fb0*/  FADD.FTZ R185, R186, -R185 ;  /* 0x800000b9bab97221 */ /* 0x000fe20000010000 */
[--C-:B------:R-:W-:Y:S02]  /*5fc0*/  HADD2.F32 R64, -RZ, R59.reuse.H1_H1 ;  /* 0x3000003bff407230 */ /* 0x100fe40000004100 */
[----:B------:R-:W-:Y:S01]  /*5fd0*/  FFMA.FTZ R74, R183, UR9, R0 ;  /* 0x00000009b74a7c23 */ /* 0x000fe20008010000 */
[----:B------:R-:W-:Y:S02]  /*5fe0*/  HADD2.F32 R0, -RZ, R59.H0_H0 ;  /* 0x2000003bff007230 */ /* 0x000fe40000004100 */
[----:B------:R-:W-:Y:S01]  /*5ff0*/  FADD.FTZ R191, R192, -R191 ;  /* 0x800000bfc0bf7221 */ /* 0x000fe20000010000 */
[--C-:B------:R-:W-:Y:S01]  /*6000*/  FFMA.FTZ R92, R92, UR27, R113.reuse ;  /* 0x0000001b5c5c7c23 */ /* 0x100fe20008010071 */
[----:B------:R-:W-:Y:S01]  /*6010*/  FFMA.FTZ R94, R94, UR27, R113 ;  /* 0x0000001b5e5e7c23 */ /* 0x000fe20008010071 */
[----:B------:R-:W-:Y:S01]  /*6020*/  FFMA.FTZ R72, R86, UR9, R65 ;  /* 0x0000000956487c23 */ /* 0x000fe20008010041 */
[----:B------:R-:W-:Y:S01]  /*6030*/  FFMA.FTZ R75, R185, UR9, R0 ;  /* 0x00000009b94b7c23 */ /* 0x000fe20008010000 */
[----:B------:R-:W-:Y:S01]  /*6040*/  FFMA.FTZ R66, R191, UR9, R64 ;  /* 0x00000009bf427c23 */ /* 0x000fe20008010040 */
[----:B------:R-:W-:-:S02]  /*6050*/  HADD2.F32 R65, -RZ, R58.H0_H0 ;  /* 0x2000003aff417230 */ /* 0x000fc40000004100 */
[----:B------:R-:W-:Y:S01]  /*6060*/  FADD.FTZ R93, R93, -R92 ;  /* 0x8000005c5d5d7221 */ /* 0x000fe20000010000 */
[----:B------:R-:W-:Y:S02]  /*6070*/  HADD2.F32 R64, -RZ, R57.H1_H1 ;  /* 0x30000039ff407230 */ /* 0x000fe40000004100 */
[----:B------:R-:W-:Y:S01]  /*6080*/  FADD.FTZ R94, R95, -R94 ;  /* 0x8000005e5f5e7221 */ /* 0x000fe20000010000 */
[----:B------:R-:W-:Y:S01]  /*6090*/  HADD2.F32 R0, -RZ, R56.H1_H1 ;  /* 0x30000038ff007230 */ /* 0x000fe20000004100 */
[----:B------:R-:W-:Y:S02]  /*60a0*/  F2FP.F16.F32.PACK_AB R75, R66, R75 ;  /* 0x0000004b424b723e */ /* 0x000fe400000000ff */
[----:B------:R-:W-:Y:S01]  /*60b0*/  FFMA.FTZ R65, R94, UR9, R65 ;  /* 0x000000095e417c23 */ /* 0x000fe20008010041 */
[----:B------:R-:W-:Y:S01]  /*60c0*/  FFMA.FTZ R64, R93, UR9, R64 ;  /* 0x000000095d407c23 */ /* 0x000fe20008010040 */
[----:B------:R-:W-:Y:S01]  /*60d0*/  FFMA.FTZ R89, R89, UR9, R0 ;  /* 0x0000000959597c23 */ /* 0x000fe20008010000 */
        /* <DEDUP_REMOVED lines=12> */
.L_x_490:
[--C-:B------:R-:W-:Y:S01]  /*61a0*/  FFMA.FTZ R0, R87, UR27, R113.reuse ;  /* 0x0000001b57007c23 */ /* 0x100fe20008010071 */
[--C-:B------:R-:W-:Y:S01]  /*61b0*/  FFMA.FTZ R90, R90, UR27, R113.reuse ;  /* 0x0000001b5a5a7c23 */ /* 0x100fe20008010071 */
[--C-:B------:R-:W-:Y:S01]  /*61c0*/  FFMA.FTZ R94, R94, UR27, R113.reuse ;  /* 0x0000001b5e5e7c23 */ /* 0x100fe20008010071 */
[--C-:B------:R-:W-:Y:S01]  /*61d0*/  FFMA.FTZ R85, R85, UR27, R113.reuse ;  /* 0x0000001b55557c23 */ /* 0x100fe20008010071 */
[----:B------:R-:W-:Y:S01]  /*61e0*/  FADD.FTZ R89, R89, -R0 ;  /* 0x8000000059597221 */ /* 0x000fe20000010000 */
[----:B-----5:R-:W-:Y:S02]  /*61f0*/  HADD2.F32 R0, -RZ, R57.H0_H0 ;  /* 0x20000039ff007230 */ /* 0x020fe40000004100 */
[----:B------:R-:W-:Y:S01]  /*6200*/  FADD.FTZ R91, R91, -R90 ;  /* 0x8000005a5b5b7221 */ /* 0x000fe20000010000 */
[----:B------:R-:W-:Y:S01]  /*6210*/  FADD.FTZ R95, R95, -R94 ;  /* 0x8000005e5f5f7221 */ /* 0x000fe20000010000 */
[--C-:B------:R-:W-:Y:S01]  /*6220*/  FFMA.FTZ R185, R185, UR27, R113.reuse ;  /* 0x0000001bb9b97c23 */ /* 0x100fe20008010071 */
[----:B------:R-:W-:Y:S01]  /*6230*/  FFMA.FTZ R191, R191, UR27, R113 ;  /* 0x0000001bbfbf7c23 */ /* 0x000fe20008010071 */
[----:B0-----:R-:W-:Y:S01]  /*6240*/  FFMA.FTZ R73, R91, UR9, R0 ;  /* 0x000000095b497c23 */ /* 0x001fe20008010000 */
[----:B------:R-:W-:-:S02]  /*6250*/  HADD2.F32 R0, -RZ, R58.H0_H0 ;  /* 0x2000003aff007230 */ /* 0x000fc40000004100 */
        /* <DEDUP_REMOVED lines=12> */
[----:B------:R-:W-:-:S02]  /*6320*/  HADD2.F32 R69, -RZ, R58.H1_H1 ;  /* 0x3000003aff457230 */ /* 0x000fc40000004100 */
        /* <DEDUP_REMOVED lines=14> */
[----:B------:R-:W-:Y:S01]  /*6410*/  MOV R68, R72 ;  /* 0x0000004800447202 */ /* 0x000fe20000000f00 */
[----:B------:R-:W-:Y:S06]  /*6420*/  BRA `(.L_x_491) ;  /* 0x0000000c00547947 */ /* 0x000fec0003800000 */
.L_x_489:
[----:B------:R-:W-:Y:S05]  /*6430*/  @!P2 BRA `(.L_x_492) ;  /* 0x0000000000a4a947 */ /* 0x000fea0003800000 */
        /* <DEDUP_REMOVED lines=41> */
.L_x_492:
[--C-:B------:R-:W-:Y:S01]  /*66d0*/  FFMA.FTZ R0, R87, UR27, R113.reuse ;  /* 0x0000001b57007c23 */ /* 0x100fe20008010071 */
[--C-:B------:R-:W-:Y:S01]  /*66e0*/  FFMA.FTZ R185, R185, UR27, R113.reuse ;  /* 0x0000001bb9b97c23 */ /* 0x100fe20008010071 */
[----:B------:R-:W-:Y:S01]  /*66f0*/  FFMA.FTZ R191, R191, UR27, R113 ;  /* 0x0000001bbfbf7c23 */ /* 0x000fe20008010071 */
[--C-:B-----5:R-:W-:Y:S02]  /*6700*/  HADD2.F32 R75, -RZ, R59.reuse.H0_H0 ;  /* 0x2000003bff4b7230 */ /* 0x120fe40000004100 */
[----:B------:R-:W-:Y:S01]  /*6710*/  FADD.FTZ R89, R89, -R0 ;  /* 0x8000000059597221 */ /* 0x000fe20000010000 */
[----:B------:R-:W-:Y:S01]  /*6720*/  FADD.FTZ R0, R186, -R185 ;  /* 0x800000b9ba007221 */ /* 0x000fe20000010000 */
[----:B0-----:R-:W-:Y:S02]  /*6730*/  HADD2.F32 R72, -RZ, R59.H1_H1 ;  /* 0x3000003bff487230 */ /* 0x001fe40000004100 */
[----:B------:R-:W-:Y:S01]  /*6740*/  FADD.FTZ R191, R192, -R191 ;  /* 0x800000bfc0bf7221 */ /* 0x000fe20000010000 */
[--C-:B------:R-:W-:Y:S01]  /*6750*/  FFMA.FTZ R73, R183, UR27, R113.reuse ;  /* 0x0000001bb7497c23 */ /* 0x100fe20008010071 */
[--C-:B------:R-:W-:Y:S01]  /*6760*/  FFMA.FTZ R92, R92, UR27, R113.reuse ;  /* 0x0000001b5c5c7c23 */ /* 0x100fe20008010071 */
[----:B------:R-:W-:Y:S01]  /*6770*/  FFMA.FTZ R74, R94, UR27, R113 ;  /* 0x0000001b5e4a7c23 */ /* 0x000fe20008010071 */
[----:B------:R-:W-:Y:S01]  /*6780*/  FFMA.FTZ R0, R0, UR9, R75 ;  /* 0x0000000900007c23 */ /* 0x000fe2000801004b */
[----:B------:R-:W-:Y:S01]  /*6790*/  FFMA.FTZ R75, R191, UR9, R72 ;  /* 0x00000009bf4b7c23 */ /* 0x000fe20008010048 */
[----:B------:R-:W-:-:S02]  /*67a0*/  HADD2.F32 R72, -RZ, R58.H1_H1 ;  /* 0x3000003aff487230 */ /* 0x000fc40000004100 */
[----:B------:R-:W-:Y:S01]  /*67b0*/  FADD.FTZ R73, R184, -R73 ;  /* 0x80000049b8497221 */ /* 0x000fe20000010000 */
[----:B------:R-:W-:Y:S02]  /*67c0*/  HADD2.F32 R77, -RZ, R58.H0_H0 ;  /* 0x2000003aff4d7230 */ /* 0x000fe40000004100 */
[----:B------:R-:W-:Y:S01]  /*67d0*/  FADD.FTZ R93, R93, -R92 ;  /* 0x8000005c5d5d7221 */ /* 0x000fe20000010000 */
[--C-:B------:R-:W-:Y:S02]  /*67e0*/  HADD2.F32 R78, -RZ, R57.reuse.H1_H1 ;  /* 0x30000039ff4e7230 */ /* 0x100fe40000004100 */
[----:B------:R-:W-:Y:S01]  /*67f0*/  FADD.FTZ R74, R95, -R74 ;  /* 0x8000004a5f4a7221 */ /* 0x000fe20000010000 */
[--C-:B------:R-:W-:Y:S01]  /*6800*/  FFMA.FTZ R90, R90, UR27, R113.reuse ;  /* 0x0000001b5a5a7c23 */ /* 0x100fe20008010071 */
[----:B------:R-:W-:Y:S01]  /*6810*/  FFMA.FTZ R85, R85, UR27, R113 ;  /* 0x0000001b55557c23 */ /* 0x000fe20008010071 */
[----:B------:R-:W-:Y:S01]  /*6820*/  FFMA.FTZ R73, R73, UR9, R72 ;  /* 0x0000000949497c23 */ /* 0x000fe20008010048 */
[----:B------:R-:W-:Y:S01]  /*6830*/  FFMA.FTZ R74, R74, UR9, R77 ;  /* 0x000000094a4a7c23 */ /* 0x000fe2000801004d */
[----:B------:R-:W-:-:S02]  /*6840*/  HADD2.F32 R72, -RZ, R57.H0_H0 ;  /* 0x20000039ff487230 */ /* 0x000fc40000004100 */
[----:B------:R-:W-:Y:S01]  /*6850*/  FFMA.FTZ R80, R93, UR9, R78 ;  /* 0x000000095d507c23 */ /* 0x000fe2000801004e */
[----:B------:R-:W-:Y:S01]  /*6860*/  FADD.FTZ R91, R91, -R90 ;  /* 0x8000005a5b5b7221 */ /* 0x000fe20000010000 */
[--C-:B------:R-:W-:Y:S02]  /*6870*/  HADD2.F32 R77, -RZ, R56.reuse.H0_H0 ;  /* 0x20000038ff4d7230 */ /* 0x100fe40000004100 */
[----:B------:R-:W-:Y:S01]  /*6880*/  FADD.FTZ R86, R86, -R85 ;  /* 0x8000005556567221 */ /* 0x000fe20000010000 */
[----:B------:R-:W-:Y:S02]  /*6890*/  HADD2.F32 R78, -RZ, R56.H1_H1 ;  /* 0x30000038ff4e7230 */ /* 0x000fe40000004100 */
[----:B------:R-:W-:Y:S01]  /*68a0*/  FFMA.FTZ R91, R91, UR9, R72 ;  /* 0x000000095b5b7c23 */ /* 0x000fe20008010048 */
[----:B------:R-:W-:Y:S01]  /*68b0*/  F2FP.F16.F32.PACK_AB R74, R73, R74 ;  /* 0x0000004a494a723e */ /* 0x000fe200000000ff */
[----:B------:R-:W-:Y:S01]  /*68c0*/  FFMA.FTZ R72, R86, UR9, R77 ;  /* 0x0000000956487c23 */ /* 0x000fe2000801004d */
[----:B------:R-:W-:Y:S01]  /*68d0*/  F2FP.F16.F32.PACK_AB R75, R75, R0 ;  /* 0x000000004b4b723e */ /* 0x000fe200000000ff */
[----:B------:R-:W-:Y:S01]  /*68e0*/  FFMA.FTZ R89, R89, UR9, R78 ;  /* 0x0000000959597c23 */ /* 0x000fe2000801004e */
[----:B------:R-:W-:-:S04]  /*68f0*/  F2FP.F16.F32.PACK_AB R73, R80, R91 ;  /* 0x0000005b5049723e */ /* 0x000fc800000000ff */
[----:B------:R-:W-:Y:S01]  /*6900*/  F2FP.F16.F32.PACK_AB R72, R89, R72 ;  /* 0x000000485948723e */ /* 0x000fe200000000ff */
[----:B------:R-:W-:Y:S06]  /*6910*/  BRA `(.L_x_491) ;  /* 0x0000000800187947 */ /* 0x000fec0003800000 */
.L_x_488:
[----:B------:R-:W-:Y:S05]  /*6920*/  @!P1 BRA `(.L_x_493) ;  /* 0x00000004001c9947 */ /* 0x000fea0003800000 */
        /* <DEDUP_REMOVED lines=18> */
[----:B0-----:R-:W-:Y:S01]  /*6a50*/  FADD.FTZ R65, R184, -R183 ;  /* 0x800000b7b8417221 */ /* 0x001fe20000010000 */
[----:B------:R-:W-:Y:S01]  /*6a60*/  F2FP.F16.F32.PACK_AB R75, R0, R75 ;  /* 0x0000004b004b723e */ /* 0x000fe200000000ff */
[----:B------:R-:W-:Y:S01]  /*6a70*/  FMUL.FTZ R72, R86, UR9 ;  /* 0x0000000956487c20 */ /* 0x000fe20008410000 */
        /* <DEDUP_REMOVED lines=17> */
.L_x_494:
[--C-:B------:R-:W-:Y:S01]  /*6b90*/  FFMA.FTZ R185, R185, UR27, R113.reuse ;  /* 0x0000001bb9b97c23 */ /* 0x100fe20008010071 */
[--C-:B------:R-:W-:Y:S01]  /*6ba0*/  FFMA.FTZ R191, R191, UR27, R113.reuse ;  /* 0x0000001bbfbf7c23 */ /* 0x100fe20008010071 */
[--C-:B------:R-:W-:Y:S01]  /*6bb0*/  FFMA.FTZ R0, R87, UR27, R113.reuse ;  /* 0x0000001b57007c23 */ /* 0x100fe20008010071 */
[----:B------:R-:W-:Y:S01]  /*6bc0*/  FFMA.FTZ R85, R85, UR27, R113 ;  /* 0x0000001b55557c23 */ /* 0x000fe20008010071 */
[----:B------:R-:W-:Y:S01]  /*6bd0*/  FADD.FTZ R185, R186, -R185 ;  /* 0x800000b9bab97221 */ /* 0x000fe20000010000 */
[----:B------:R-:W-:Y:S01]  /*6be0*/  FADD.FTZ R191, R192, -R191 ;  /* 0x800000bfc0bf7221 */ /* 0x000fe20000010000 */
[--C-:B------:R-:W-:Y:S01]  /*6bf0*/  FFMA.FTZ R90, R90, UR27, R113.reuse ;  /* 0x0000001b5a5a7c23 */ /* 0x100fe20008010071 */
        /* <DEDUP_REMOVED lines=10> */
[----:B------:R-:W-:Y:S01]  /*6ca0*/  FADD.FTZ R183, R184, -R183 ;  /* 0x800000b7b8b77221 */ /* 0x000fe20000010000 */
[----:B------:R-:W-:Y:S01]  /*6cb0*/  F2FP.F16.F32.PACK_AB R75, R0, R75 ;  /* 0x0000004b004b723e */ /* 0x000fe200000000ff */
[----:B0-----:R-:W-:Y:S01]  /*6cc0*/  FMUL.FTZ R72, R86, UR9 ;  /* 0x0000000956487c20 */ /* 0x001fe20008410000 */
        /* <DEDUP_REMOVED lines=13> */
.L_x_493:
[----:B------:R-:W-:Y:S05]  /*6da0*/  @!P2 BRA `(.L_x_495) ;  /* 0x000000000084a947 */ /* 0x000fea0003800000 */
        /* <DEDUP_REMOVED lines=33> */
.L_x_495:
        /* <DEDUP_REMOVED lines=24> */
[----:B------:R-:W-:-:S03]  /*7140*/  FMUL.FTZ R89, R89, UR9 ;  /* 0x0000000959597c20 */ /* 0x000fc60008410000 */
[----:B------:R-:W-:Y:S02]  /*7150*/  F2FP.F16.F32.PACK_AB R74, R183, R74 ;  /* 0x0000004ab74a723e */ /* 0x000fe400000000ff */
[----:B------:R-:W-:Y:S02]  /*7160*/  F2FP.F16.F32.PACK_AB R73, R0, R73 ;  /* 0x000000490049723e */ /* 0x000fe400000000ff */
[----:B------:R-:W-:-:S07]  /*7170*/  F2FP.F16.F32.PACK_AB R72, R89, R72 ;  /* 0x000000485948723e */ /* 0x000fce00000000ff */
.L_x_491:
        /* <DEDUP_REMOVED lines=13> */
[--C-:B------:R-:W-:Y:S01]  /*7250*/  FFMA.FTZ R104, R104, UR27, R113.reuse ;  /* 0x0000001b68687c23 */ /* 0x100fe20008010071 */
[----:B0----5:R-:W-:Y:S02]  /*7260*/  HADD2.F32 R65, -RZ, R61.H0_H0 ;  /* 0x2000003dff417230 */ /* 0x021fe40000004100 */
[--C-:B------:R-:W-:Y:S01]  /*7270*/  FFMA.FTZ R97, R97, UR27, R113.reuse ;  /* 0x0000001b61617c23 */ /* 0x100fe20008010071 */
[----:B------:R-:W-:Y:S02]  /*7280*/  HADD2.F32 R67, -RZ, R62.H0_H0 ;  /* 0x2000003eff437230 */ /* 0x000fe40000004100 */
[----:B------:R-:W-:Y:S01]  /*7290*/  FADD.FTZ R100, R101, -R100 ;  /* 0x8000006465647221 */ /* 0x000fe20000010000 */
[----:B------:R-:W-:Y:S01]  /*72a0*/  FADD.FTZ R104, R105, -R104 ;  /* 0x8000006869687221 */ /* 0x000fe20000010000 */
[--C-:B------:R-:W-:Y:S01]  /*72b0*/  FFMA.FTZ R98, R98, UR27, R113.reuse ;  /* 0x0000001b62627c23 */ /* 0x100fe20008010071 */
[--C-:B------:R-:W-:Y:S01]  /*72c0*/  FFMA.FTZ R102, R102, UR27, R113.reuse ;  /* 0x0000001b66667c23 */ /* 0x100fe20008010071 */
[--C-:B------:R-:W-:Y:S01]  /*72d0*/  FFMA.FTZ R106, R106, UR27, R113.reuse ;  /* 0x0000001b6a6a7c23 */ /* 0x100fe20008010071 */
[--C-:B------:R-:W-:Y:S01]  /*72e0*/  FFMA.FTZ R108, R108, UR27, R113.reuse ;  /* 0x0000001b6c6c7c23 */ /* 0x100fe20008010071 */
[----:B------:R-:W-:Y:S01]  /*72f0*/  FFMA.FTZ R110, R110, UR27, R113 ;  /* 0x0000001b6e6e7c23 */ /* 0x000fe20008010071 */
[----:B------:R-:W-:Y:S01]  /*7300*/  FFMA.FTZ R73, R100, UR9, R65 ;  /* 0x0000000964497c23 */ /* 0x000fe20008010041 */
[----:B------:R-:W-:Y:S01]  /*7310*/  FFMA.FTZ R74, R104, UR9, R67 ;  /* 0x00000009684a7c23 */ /* 0x000fe20008010043 */
[----:B------:R-:W-:-:S02]  /*7320*/  HADD2.F32 R0, -RZ, R60.H0_H0 ;  /* 0x2000003cff007230 */ /* 0x000fc40000004100 */
[----:B------:R-:W-:Y:S01]  /*7330*/  FADD.FTZ R97, R96, -R97 ;  /* 0x8000006160617221 */ /* 0x000fe20000010000 */
[--C-:B------:R-:W-:Y:S02]  /*7340*/  HADD2.F32 R71, -RZ, R63.reuse.H0_H0 ;  /* 0x2000003fff477230 */ /* 0x100fe40000004100 */
[----:B------:R-:W-:Y:S01]  /*7350*/  FADD.FTZ R98, R99, -R98 ;  /* 0x8000006263627221 */ /* 0x000fe20000010000 */
[----:B------:R-:W-:Y:S02]  /*7360*/  HADD2.F32 R75, -RZ, R63.H1_H1 ;  /* 0x3000003fff4b7230 */ /* 0x000fe40000004100 */
[----:B------:R-:W-:Y:S01]  /*7370*/  FADD.FTZ R102, R103, -R102 ;  /* 0x8000006667667221 */ /* 0x000fe20000010000 */
[----:B------:R-:W-:Y:S02]  /*7380*/  HADD2.F32 R69, -RZ, R62.H1_H1 ;  /* 0x3000003eff457230 */ /* 0x000fe40000004100 */
[----:B------:R-:W-:Y:S01]  /*7390*/  FADD.FTZ R106, R107, -R106 ;  /* 0x8000006a6b6a7221 */ /* 0x000fe20000010000 */
[----:B------:R-:W-:-:S02]  /*73a0*/  HADD2.F32 R67, -RZ, R61.H1_H1 ;  /* 0x3000003dff437230 */ /* 0x000fc40000004100 */
        /* <DEDUP_REMOVED lines=8> */
[----:B------:R-:W-:Y:S02]  /*7430*/  FFMA.FTZ R65, R98, UR9, R65 ;  /* 0x0000000962417c23 */ /* 0x000fe40008010041 */
        /* <DEDUP_REMOVED lines=13> */
.L_x_498:
[--C-:B------:R-:W-:Y:S01]  /*7510*/  FFMA.FTZ R100, R100, UR27, R113.reuse ;  /* 0x0000001b64647c23 */ /* 0x100fe20008010071 */
[--C-:B------:R-:W-:Y:S01]  /*7520*/  FFMA.FTZ R104, R104, UR27, R113.reuse ;  /* 0x0000001b68687c23 */ /* 0x100fe20008010071 */
[----:B-----5:R-:W-:Y:S02]  /*7530*/  HADD2.F32 R69, -RZ, R61.H0_H0 ;  /* 0x2000003dff457230 */ /* 0x020fe40000004100 */
        /* <DEDUP_REMOVED lines=9> */
[----:B0-----:R-:W-:Y:S01]  /*75d0*/  FFMA.FTZ R73, R100, UR9, R69 ;  /* 0x0000000964497c23 */ /* 0x001fe20008010045 */
[----:B------:R-:W-:Y:S01]  /*75e0*/  FFMA.FTZ R74, R104, UR9, R71 ;  /* 0x00000009684a7c23 */ /* 0x000fe20008010047 */
[----:B------:R-:W-:-:S02]  /*75f0*/  HADD2.F32 R77, -RZ, R63.H0_H0 ;  /* 0x2000003fff4d7230 */ /* 0x000fc40000004100 */
[----:B------:R-:W-:Y:S01]  /*7600*/  FADD.FTZ R108, R109, -R108 ;  /* 0x8000006c6d6c7221 */ /* 0x000fe20000010000 */
[----:B------:R-:W-:Y:S02]  /*7610*/  HADD2.F32 R0, -RZ, R60.H0_H0 ;  /* 0x2000003cff007230 */ /* 0x000fe40000004100 */
        /* <DEDUP_REMOVED lines=24> */
.L_x_497:
        /* <DEDUP_REMOVED lines=42> */
.L_x_500:
[--C-:B------:R-:W-:Y:S01]  /*7a40*/  FFMA.FTZ R104, R104, UR27, R113.reuse ;  /* 0x0000001b68687c23 */ /* 0x100fe20008010071 */
[--C-:B------:R-:W-:Y:S01]  /*7a50*/  FFMA.FTZ R108, R108, UR27, R113.reuse ;  /* 0x0000001b6c6c7c23 */ /* 0x100fe20008010071 */
[--C-:B------:R-:W-:Y:S01]  /*7a60*/  FFMA.FTZ R110, R110, UR27, R113.reuse ;  /* 0x0000001b6e6e7c23 */ /* 0x100fe20008010071 */
[--C-:B0----5:R-:W-:Y:S02]  /*7a70*/  HADD2.F32 R75, -RZ, R63.reuse.H0_H0 ;  /* 0x2000003fff4b7230 */ /* 0x121fe40000004100 */
[----:B------:R-:W-:Y:S01]  /*7a80*/  FADD.FTZ R104, R105, -R104 ;  /* 0x8000006869687221 */ /* 0x000fe20000010000 */
[----:B------:R-:W-:Y:S02]  /*7a90*/  HADD2.F32 R77, -RZ, R63.H1_H1 ;  /* 0x3000003fff4d7230 */ /* 0x000fe40000004100 */
[----:B------:R-:W-:Y:S01]  /*7aa0*/  FADD.FTZ R108, R109, -R108 ;  /* 0x8000006c6d6c7221 */ /* 0x000fe20000010000 */
[--C-:B------:R-:W-:Y:S02]  /*7ab0*/  HADD2.F32 R73, -RZ, R62.reuse.H0_H0 ;  /* 0x2000003eff497230 */ /* 0x100fe40000004100 */
        /* <DEDUP_REMOVED lines=8> */
[----:B------:R-:W-:Y:S01]  /*7b40*/  FFMA.FTZ R74, R104, UR9, R73 ;  /* 0x00000009684a7c23 */ /* 0x000fe20008010049 */
[----:B------:R-:W-:-:S02]  /*7b50*/  HADD2.F32 R79, -RZ, R62.H1_H1 ;  /* 0x3000003eff4f7230 */ /* 0x000fc40000004100 */
[----:B------:R-:W-:Y:S01]  /*7b60*/  FADD.FTZ R96, R96, -R97 ;  /* 0x8000006160607221 */ /* 0x000fe20000010000 */
[--C-:B------:R-:W-:Y:S02]  /*7b70*/  HADD2.F32 R75, -RZ, R61.reuse.H0_H0 ;  /* 0x2000003dff4b7230 */ /* 0x100fe40000004100 */
[----:B------:R-:W-:Y:S01]  /*7b80*/  FADD.FTZ R99, R99, -R98 ;  /* 0x8000006263637221 */ /* 0x000fe20000010000 */
[----:B------:R-:W-:Y:S02]  /*7b90*/  HADD2.F32 R77, -RZ, R61.H1_H1 ;  /* 0x3000003dff4d7230 */ /* 0x000fe40000004100 */
[----:B------:R-:W-:Y:S01]  /*7ba0*/  FADD.FTZ R100, R101, -R100 ;  /* 0x8000006465647221 */ /* 0x000fe20000010000 */
[--C-:B------:R-:W-:Y:S02]  /*7bb0*/  HADD2.F32 R73, -RZ, R60.reuse.H0_H0 ;  /* 0x2000003cff497230 */ /* 0x100fe40000004100 */
[----:B------:R-:W-:Y:S01]  /*7bc0*/  FADD.FTZ R102, R103, -R102 ;  /* 0x8000006667667221 */ /* 0x000fe20000010000 */
[----:B------:R-:W-:-:S02]  /*7bd0*/  HADD2.F32 R0, -RZ, R60.H1_H1 ;  /* 0x3000003cff007230 */ /* 0x000fc40000004100 */
[----:B------:R-:W-:Y:S01]  /*7be0*/  FADD.FTZ R106, R107, -R106 ;  /* 0x8000006a6b6a7221 */ /* 0x000fe20000010000 */
[----:B------:R-:W-:Y:S01]  /*7bf0*/  FFMA.FTZ R100, R100, UR9, R75 ;  /* 0x0000000964647c23 */ /* 0x000fe2000801004b */
[----:B------:R-:W-:Y:S01]  /*7c00*/  FFMA.FTZ R77, R102, UR9, R77 ;  /* 0x00000009664d7c23 */ /* 0x000fe2000801004d */
[----:B------:R-:W-:Y:S01]  /*7c10*/  FFMA.FTZ R72, R96, UR9, R73 ;  /* 0x0000000960487c23 */ /* 0x000fe20008010049 */
[----:B------:R-:W-:Y:S01]  /*7c20*/  FFMA.FTZ R79, R106, UR9, R79 ;  /* 0x000000096a4f7c23 */ /* 0x000fe2000801004f */
[----:B------:R-:W-:Y:S01]  /*7c30*/  FFMA.FTZ R99, R99, UR9, R0 ;  /* 0x0000000963637c23 */ /* 0x000fe20008010000 */
[----:B------:R-:W-:Y:S02]  /*7c40*/  F2FP.F16.F32.PACK_AB R75, R81, R108 ;  /* 0x0000006c514b723e */ /* 0x000fe400000000ff */
[----:B------:R-:W-:Y:S02]  /*7c50*/  F2FP.F16.F32.PACK_AB R73, R77, R100 ;  /* 0x000000644d49723e */ /* 0x000fe400000000ff */
[----:B------:R-:W-:-:S02]  /*7c60*/  F2FP.F16.F32.PACK_AB R74, R79, R74 ;  /* 0x0000004a4f4a723e */ /* 0x000fc400000000ff */
[----:B------:R-:W-:Y:S01]  /*7c70*/  F2FP.F16.F32.PACK_AB R72, R99, R72 ;  /* 0x000000486348723e */ /* 0x000fe200000000ff */
[----:B------:R-:W-:Y:S06]  /*7c80*/  BRA `(.L_x_499) ;  /* 0x0000000800187947 */ /* 0x000fec0003800000 */
.L_x_496:
        /* <DEDUP_REMOVED lines=10> */
[----:B0-----:R-:W-:Y:S01]  /*7d30*/  FADD.FTZ R72, R96, -R97 ;  /* 0x8000006160487221 */ /* 0x001fe20000010000 */
        /* <DEDUP_REMOVED lines=15> */
[----:B------:R-:W-:Y:S02]  /*7e30*/  F2FP.F16.F32.PACK_AB R75, R64, R75 ;  /* 0x0000004b404b723e */ /* 0x000fe400000000ff */
[----:B------:R-:W-:Y:S02]  /*7e40*/  F2FP.F16.F32.PACK_AB R74, R67, R74 ;  /* 0x0000004a434a723e */ /* 0x000fe400000000ff */
[----:B------:R-:W-:Y:S02]  /*7e50*/  F2FP.F16.F32.PACK_AB R73, R0, R73 ;  /* 0x000000490049723e */ /* 0x000fe400000000ff */
[----:B------:R-:W-:Y:S02]  /*7e60*/  F2FP.F16.F32.PACK_AB R72, R65, R72 ;  /* 0x000000484148723e */ /* 0x000fe400000000ff */
        /* <DEDUP_REMOVED lines=9> */
.L_x_502:
        /* <DEDUP_REMOVED lines=16> */
[----:B0-----:R-:W-:Y:S01]  /*8000*/  FMUL.FTZ R72, R97, UR9 ;  /* 0x0000000961487c20 */ /* 0x001fe20008410000 */
        /* <DEDUP_REMOVED lines=14> */
[----:B------:R-:W-:Y:S01]  /*80f0*/  MOV R68, R72 ;  /* 0x0000004800447202 */ /* 0x000fe20000000f00 */
[----:B------:R-:W-:Y:S06]  /*8100*/  BRA `(.L_x_499) ;  /* 0x0000000000f87947 */ /* 0x000fec0003800000 */
.L_x_501:
        /* <DEDUP_REMOVED lines=34> */
.L_x_503:
        /* <DEDUP_REMOVED lines=27> */
[----:B------:R-:W-:-:S07]  /*84e0*/  F2FP.F16.F32.PACK_AB R72, R77, R72 ;  /* 0x000000484d48723e */ /* 0x000fce00000000ff */
.L_x_499:
        /* <DEDUP_REMOVED lines=11> */
[----:B------:R-:W-:Y:S02]  /*85a0*/  MOV R108, R35 ;  /* 0x00000023006c7202 */ /* 0x000fe40000000f00 */
[----:B------:R-:W-:Y:S02]  /*85b0*/  MOV R84, R31 ;  /* 0x0000001f00547202 */ /* 0x000fe40000000f00 */
[----:B------:R-:W-:Y:S02]  /*85c0*/  MOV R85, R30 ;  /* 0x0000001e00557202 */ /* 0x000fe40000000f00 */
[----:B------:R-:W-:Y:S02]  /*85d0*/  MOV R86, R29 ;  /* 0x0000001d00567202 */ /* 0x000fe40000000f00 */
[----:B------:R-:W-:Y:S02]  /*85e0*/  MOV R87, R28 ;  /* 0x0000001c00577202 */ /* 0x000fe40000000f00 */
[----:B0-----:R-:W-:-:S02]  /*85f0*/  MOV R68, R27 ;  /* 0x0000001b00447202 */ /* 0x001fc40000000f00 */
        /* <DEDUP_REMOVED lines=17> */
[----:B-----5:R-:W-:-:S02]  /*8710*/  MOV R56, R127 ;  /* 0x0000007f00387202 */ /* 0x020fc40000000f00 */
        /* <DEDUP_REMOVED lines=101> */
.L_x_469:
        /* <DEDUP_REMOVED lines=46> */
.L_x_505:
        /* <DEDUP_REMOVED lines=11> */
.L_x_4809:


//--------------------- .text._ZN10layer_norm31ln_parallel_residual_bwd_kernelINS_13Kernel_traitsI6__halfS2_S2_S2_fjLj8192ELj1ELj1ELj8ELj16ENS_18Kernel_traits_baseILj8192ES2_S2_S2_S2_fjLj256EEEEELb0ELb1ELb0EEEvNS_9BwdParamsE --------------------------
	.section	.text._ZN10layer_norm31ln_parallel_residual_bwd_kernelINS_13Kernel_traitsI6__halfS2_S2_S2_fjLj8192ELj1ELj1ELj8ELj16ENS_18Kernel_traits_baseILj8192ES2_S2_S2_S2_fjLj256EEEEELb0ELb1ELb0EEEvNS_9BwdParamsE,"ax",@progbits
	.align	128
        .global         _ZN10layer_norm31ln_parallel_residual_bwd_kernelINS_13Kernel_traitsI6__halfS2_S2_S2_fjLj8192ELj1ELj1ELj8ELj16ENS_18Kernel_traits_baseILj8192ES2_S2_S2_S2_fjLj256EEEEELb0ELb1ELb0EEEvNS_9BwdParamsE
        .type           _ZN10layer_norm31ln_parallel_residual_bwd_kernelINS_13Kernel_traitsI6__halfS2_S2_S2_fjLj8192ELj1ELj1ELj8ELj16ENS_18Kernel_traits_baseILj8192ES2_S2_S2_S2_fjLj256EEEEELb0ELb1ELb0EEEvNS_9BwdParamsE,@function
        .size           _ZN10layer_norm31ln_parallel_residual_bwd_kernelINS_13Kernel_traitsI6__halfS2_S2_S2_fjLj8192ELj1ELj1ELj8ELj16ENS_18Kernel_traits_baseILj8192ES2_S2_S2_S2_fjLj256EEEEELb0ELb1ELb0EEEvNS_9BwdParamsE,(.L_x_4810 - _ZN10layer_norm31ln_parallel_residual_bwd_kernelINS_13Kernel_traitsI6__halfS2_S2_S2_fjLj8192ELj1ELj1ELj8ELj16ENS_18Kernel_traits_baseILj8192ES2_S2_S2_S2_fjLj256EEEEELb0ELb1ELb0EEEvNS_9BwdParamsE)
        .other          _ZN10layer_norm31ln_parallel_residual_bwd_kernelINS_13Kernel_traitsI6__halfS2_S2_S2_fjLj8192ELj1ELj1ELj8ELj16ENS_18Kernel_traits_baseILj8192ES2_S2_S2_S2_fjLj256EEEEELb0ELb1ELb0EEEvNS_9BwdParamsE,@"STO_CUDA_ENTRY STV_DEFAULT"
_ZN10layer_norm31ln_parallel_residual_bwd_kernelINS_13Kernel_traitsI6__halfS2_S2_S2_fjLj8192ELj1ELj1ELj8ELj16ENS_18Kernel_traits_baseILj8192ES2_S2_S2_S2_fjLj256EEEEELb0ELb1ELb0EEEvNS_9BwdParamsE:
.text._ZN10layer_norm31ln_parallel_residual_bwd_kernelINS_13Kernel_traitsI6__halfS2_S2_S2_fjLj8192ELj1ELj1ELj8ELj16ENS_18Kernel_traits_baseILj8192ES2_S2_S2_S2_fjLj256EEEEELb0ELb1ELb0EEEvNS_9BwdParamsE:
        /* <DEDUP_REMOVED lines=9> */
[----:B0-----:R-:W-:-:S04]  /*0090*/  LOP3.LUT R4, R0, 0xff, RZ, 0x3c, !PT ;  /* 0x000000ff00047812 */ /* 0x001fc800078e3cff */
[----:B------:R-:W-:Y:S02]  /*00a0*/  LEA.HI.SX32 R4, R3, R4, 0x1d ;  /* 0x0000000403047211 */ /* 0x000fe400078feaff */
[----:B------:R-:W-:Y:S02]  /*00b0*/  MOV R3, R0 ;  /* 0x0000000000037202 */ /* 0x000fe40000000f00 */
[C---:B------:R-:W-:Y:S02]  /*00c0*/  ISETP.GE.U32.AND P0, PT, R4.reuse, 0x200, PT ;  /* 0x000002000400780c */ /* 0x040fe40003f06070 */
[C---:B------:R-:W-:Y:S02]  /*00d0*/  ISETP.GE.U32.AND P1, PT, R4.reuse, 0x300, PT ;  /* 0x000003000400780c */ /* 0x040fe40003f26070 */
[C---:B------:R-:W-:Y:S02]  /*00e0*/  ISETP.GE.U32.AND P2, PT, R4.reuse, 0x100, PT ;  /* 0x000001000400780c */ /* 0x040fe40003f46070 */
[----:B------:R-:W-:Y:S01]  /*00f0*/  ISETP.GE.U32.AND P3, PT, R4, 0x400, PT ;  /* 0x000004000400780c */ /* 0x000fe20003f66070 */
[----:B-1----:R-:W-:Y:S01]  /*0100*/  UISETP.GE.AND UP0, UPT, UR10, UR4, UPT ;  /* 0x000000040a00728c */ /* 0x002fe2000bf06270 */
[----:B------:R-:W-:-:S02]  /*0110*/  CS2R R104, SRZ ;  /* 0x0000000000687805 */ /* 0x000fc4000001ff00 */
[----:B------:R-:W-:Y:S02]  /*0120*/  CS2R R106, SRZ ;  /* 0x00000000006a7805 */ /* 0x000fe4000001ff00 */
        /* <DEDUP_REMOVED lines=64> */
[----:B------:R-:W-:Y:S01]  /*0530*/  CS2R R82, SRZ ;  /* 0x0000000000527805 */ /* 0x000fe2000001ff00 */
[----:B0-----:R-:W-:Y:S01]  /*0540*/  UISETP.NE.AND UP0, UPT, UR11, URZ, UPT ;  /* 0x000000ff0b00728c */ /* 0x001fe2000bf05270 */
[----:B------:R-:W-:-:S02]  /*0550*/  CS2R R76, SRZ ;  /* 0x00000000004c7805 */ /* 0x000fc4000001ff00 */
[----:B------:R-:W-:Y:S02]  /*0560*/  CS2R R78, SRZ ;  /* 0x00000000004e7805 */ /* 0x000fe4000001ff00 */
[----:B------:R-:W-:Y:S02]  /*0570*/  CS2R R72, SRZ ;  /* 0x0000000000487805 */ /* 0x000fe4000001ff00 */
[----:B------:R-:W-:Y:S02]  /*0580*/  CS2R R74, SRZ ;  /* 0x00000000004a7805 */ /* 0x000fe4000001ff00 */
[----:B------:R-:W-:Y:S02]  /*0590*/  CS2R R68, SRZ ;  /* 0x0000000000447805 */ /* 0x000fe4000001ff00 */
[----:B------:R-:W-:Y:S02]  /*05a0*/  PLOP3.LUT P0, PT, PT, PT, UP0, 0x80, 0x8 ;  /* 0x000000000008781c */ /* 0x000fe40003f0f008 */
        /* <DEDUP_REMOVED lines=11> */
[----:B------:R-:W-:Y:S02]  /*0660*/  P2R R150, PR, RZ, 0x1 ;  /* 0x00000001ff967803 */ /* 0x000fe40000000000 */
[----:B------:R-:W-:-:S02]  /*0670*/  CS2R R44, SRZ ;  /* 0x00000000002c7805 */ /* 0x000fc4000001ff00 */
[----:B------:R-:W-:Y:S01]  /*0680*/  CS2R R46, SRZ ;  /* 0x00000000002e7805 */ /* 0x000fe2000001ff00 */
[----:B------:R-:W0:Y:S01]  /*0690*/  LDCU UR14, c[0x0][0x400] ;  /* 0x00008000ff0e77ac */ /* 0x000e220008000800 */
[----:B------:R-:W1:Y:S01]  /*06a0*/  LDCU.64 UR6, c[0x0][0x470] ;  /* 0x00008e00ff0677ac */ /* 0x000e620008000a00 */
[----:B------:R-:W2:Y:S01]  /*06b0*/  LDCU.64 UR12, c[0x0][0x438] ;  /* 0x00008700ff0c77ac */ /* 0x000ea20008000a00 */
[----:B------:R-:W3:Y:S03]  /*06c0*/  LDCU.64 UR4, c[0x0][0x478] ;  /* 0x00008f00ff0477ac */ /* 0x000ee60008000a00 */
.L_x_555:
[----:B0-234-:R-:W4:Y:S01]  /*06d0*/  LDC.64 R140, c[0x0][0x3c0] ;  /* 0x0000f000ff8c7b82 */ /* 0x01df220000000a00 */
[----:B------:R-:W-:-:S07]  /*06e0*/  ISETP.NE.AND P4, PT, R150, RZ, PT ;  /* 0x000000ff9600720c */ /* 0x000fce0003f85270 */
[----:B------:R-:W0:Y:S08]  /*06f0*/  LDC.64 R142, c[0x0][0x3c8] ;  /* 0x0000f200ff8e7b82 */ /* 0x000e300000000a00 */
[----:B------:R-:W1:Y:S01]  /*0700*/  LDC R2, c[0x0][0x388] ;  /* 0x0000e200ff027b82 */ /* 0x000e620000000800 */
[----:B----4-:R-:W-:-:S06]  /*0710*/  IMAD.WIDE R140, R7, 0x4, R140 ;  /* 0x00000004078c7825 */ /* 0x010fcc00078e028c */
[----:B------:R-:W4:Y:S01]  /*0720*/  LDG.E R140, desc[UR8][R140.64] ;  /* 0x000000088c8c7981 */ /* 0x000f22000c1e1900 */
[----:B0-----:R-:W-:-:S05]  /*0730*/  IMAD.WIDE R142, R7, 0x4, R142 ;  /* 0x00000004078e7825 */ /* 0x001fca00078e028e */
[----:B-----5:R0:W5:Y:S01]  /*0740*/  LDG.E R159, desc[UR8][R142.64] ;  /* 0x000000088e9f7981 */ /* 0x020162000c1e1900 */
[C---:B------:R-:W-:Y:S01]  /*0750*/  ISETP.GE.U32.AND P6, PT, R4.reuse, 0x400, PT ;  /* 0x000004000400780c */ /* 0x040fe20003fc6070 */
[----:B------:R-:W-:Y:S01]  /*0760*/  BSSY.RECONVERGENT B0, `(.L_x_507) ;  /* 0x0000068000007945 */ /* 0x000fe20003800200 */
[----:B-1----:R-:W-:Y:S01]  /*0770*/  IMAD R6, R7, R2, RZ ;  /* 0x0000000207067224 */ /* 0x002fe200078e02ff */
[C---:B------:R-:W-:Y:S02]  /*0780*/  ISETP.GE.U32.AND P0, PT, R4.reuse, 0x200, PT ;  /* 0x000002000400780c */ /* 0x040fe40003f06070 */
[----:B------:R-:W-:Y:S02]  /*0790*/  CS2R R150, SRZ ;  /* 0x0000000000967805 */ /* 0x000fe4000001ff00 */
[----:B------:R-:W-:Y:S02]  /*07a0*/  ISETP.GE.U32.AND P1, PT, R4, 0x300, PT ;  /* 0x000003000400780c */ /* 0x000fe40003f26070 */
[----:B------:R-:W-:-:S04]  /*07b0*/  SHF.R.S32.HI R145, RZ, 0x1f, R6 ;  /* 0x0000001fff917819 */ /* 0x000fc80000011406 */
[----:B------:R-:W-:Y:S02]  /*07c0*/  LEA.HI R145, R145, R6, RZ, 0x3 ;  /* 0x0000000691917211 */ /* 0x000fe400078f18ff */
[----:B------:R-:W-:Y:S02]  /*07d0*/  P2R R6, PR, RZ, 0x40 ;  /* 0x00000040ff067803 */ /* 0x000fe40000000000 */
[----:B------:R-:W-:-:S04]  /*07e0*/  LEA.HI.SX32 R8, R145, R0, 0x1d ;  /* 0x0000000091087211 */ /* 0x000fc800078feaff */
[----:B------:R-:W-:Y:S02]  /*07f0*/  MOV R149, R8 ;  /* 0x0000000800957202 */ /* 0x000fe40000000f00 */
[----:B----4-:R-:W-:Y:S01]  /*0800*/  FSEL R148, R140, RZ, !P4 ;  /* 0x000000ff8c947208 */ /* 0x010fe20006000000 */
[----:B0-----:R-:W-:Y:S06]  /*0810*/  @!P2 BRA `(.L_x_508) ;  /* 0x000000040070a947 */ /* 0x001fec0003800000 */
[----:B------:R-:W0:Y:S08]  /*0820*/  LDC.64 R12, c[0x0][0x3a8] ;  /* 0x0000ea00ff0c7b82 */ /* 0x000e300000000a00 */
[----:B------:R-:W1:Y:S01]  /*0830*/  LDC.64 R16, c[0x0][0x428] ;  /* 0x00010a00ff107b82 */ /* 0x000e620000000a00 */
[----:B0-----:R-:W-:-:S06]  /*0840*/  IMAD.WIDE.U32 R12, R8, 0x10, R12 ;  /* 0x00000010080c7825 */ /* 0x001fcc00078e000c */
[----:B------:R-:W4:Y:S01]  /*0850*/  LDG.E.128 R12, desc[UR8][R12.64] ;  /* 0x000000080c0c7981 */ /* 0x000f22000c1e1d00 */
[----:B-1----:R-:W-:-:S06]  /*0860*/  IMAD.WIDE.U32 R16, R8, 0x10, R16 ;  /* 0x0000001008107825 */ /* 0x002fcc00078e0010 */
[----:B------:R-:W3:Y:S01]  /*0870*/  LDG.E.128 R16, desc[UR8][R16.64] ;  /* 0x0000000810107981 */ /* 0x000ee2000c1e1d00 */
[----:B--2---:R-:W-:-:S04]  /*0880*/  ISETP.NE.U32.AND P2, PT, RZ, UR12, PT ;  /* 0x0000000cff007c0c */ /* 0x004fc8000bf45070 */
[----:B------:R-:W-:-:S13]  /*0890*/  ISETP.NE.AND.EX P2, PT, RZ, UR13, PT, P2 ;  /* 0x0000000dff007c0c */ /* 0x000fda000bf45320 */
[----:B------:R-:W0:Y:S01]  /*08a0*/  @P2 LDC.64 R10, c[0x0][0x438] ;  /* 0x00010e00ff0a2b82 */ /* 0x000e220000000a00 */
[----:B------:R-:W-:Y:S02]  /*08b0*/  HADD2.F32 R9, -RZ, R108.H0_H0 ;  /* 0x2000006cff097230 */ /* 0x000fe40000004100 */
[----:B0-----:R-:W-:-:S05]  /*08c0*/  @P2 IMAD.WIDE.U32 R10, R8, 0x10, R10 ;  /* 0x00000010080a2825 */ /* 0x001fca00078e000a */
[----:B------:R0:W5:Y:S01]  /*08d0*/  @P2 LDG.E.128 R40, desc[UR8][R10.64] ;  /* 0x000000080a282981 */ /* 0x000162000c1e1d00 */
[----:B------:R-:W-:Y:S02]  /*08e0*/  HADD2.F32 R142, -RZ, R111.H0_H0 ;  /* 0x2000006fff8e7230 */ /* 0x000fe40000004100 */
[----:B0-----:R-:W-:Y:S02]  /*08f0*/  HADD2.F32 R11, -RZ, R108.H1_H1 ;  /* 0x3000006cff0b7230 */ /* 0x001fe40000004100 */
[--C-:B----4-:R-:W-:Y:S02]  /*0900*/  HADD2.F32 R3, -RZ, R12.reuse.H0_H0 ;  /* 0x2000000cff037230 */ /* 0x110fe40000004100 */
[----:B------:R-:W-:Y:S02]  /*0910*/  HADD2.F32 R21, -RZ, R12.H1_H1 ;  /* 0x3000000cff157230 */ /* 0x000fe40000004100 */
[--C-:B------:R-:W-:Y:S02]  /*0920*/  HADD2.F32 R145, -RZ, R14.reuse.H0_H0 ;  /* 0x2000000eff917230 */ /* 0x100fe40000004100 */
[----:B------:R-:W-:Y:S01]  /*0930*/  FADD.FTZ R10, -R148, R3 ;  /* 0x00000003940a7221 */ /* 0x000fe20000010100 */
[----:B------:R-:W-:-:S02]  /*0940*/  HADD2.F32 R147, -RZ, R14.H1_H1 ;  /* 0x3000000eff937230 */ /* 0x000fc40000004100 */
[----:B------:R-:W-:Y:S01]  /*0950*/  FADD.FTZ R14, -R148, R21 ;  /* 0x00000015940e7221 */ /* 0x000fe20000010100 */
[--C-:B---3--:R-:W-:Y:S02]  /*0960*/  HADD2.F32 R12, -RZ, R16.reuse.H0_H0 ;  /* 0x20000010ff0c7230 */ /* 0x108fe40000004100 */
[----:B-----5:R-:W-:Y:S01]  /*0970*/  FMUL.FTZ R3, R159, R10 ;  /* 0x0000000a9f037220 */ /* 0x020fe20000410000 */
[--C-:B------:R-:W-:Y:S02]  /*0980*/  HADD2.F32 R141, -RZ, R13.reuse.H0_H0 ;  /* 0x2000000dff8d7230 */ /* 0x100fe40000004100 */
[----:B------:R-:W-:Y:S02]  /*0990*/  HADD2.F32 R16, -RZ, R16.H1_H1 ;  /* 0x30000010ff107230 */ /* 0x000fe40000004100 */
[-C--:B------:R-:W-:Y:S01]  /*09a0*/  FMUL.FTZ R10, R9, R12.reuse ;  /* 0x0000000c090a7220 */ /* 0x080fe20000410000 */
[----:B------:R-:W-:Y:S01]  /*09b0*/  FADD.FTZ R72, R72, R12 ;  /* 0x0000000c48487221 */ /* 0x000fe20000010000 */
[----:B------:R-:W-:Y:S01]  /*09c0*/  FFMA.FTZ R104, R3, R12, R104 ;  /* 0x0000000c03687223 */ /* 0x000fe20000010068 */
[----:B------:R-:W-:Y:S01]  /*09d0*/  FMUL.FTZ R12, R159, R14 ;  /* 0x0000000e9f0c7220 */ /* 0x000fe20000410000 */
[----:B------:R-:W-:-:S02]  /*09e0*/  HADD2.F32 R143, -RZ, R13.H1_H1 ;  /* 0x3000000dff8f7230 */ /* 0x000fc40000004100 */
[----:B------:R-:W-:Y:S01]  /*09f0*/  FADD.FTZ R14, -R148, R141 ;  /* 0x0000008d940e7221 */ /* 0x000fe20000010100 */
[--C-:B------:R-:W-:Y:S02]  /*0a00*/  HADD2.F32 R149, -RZ, R15.reuse.H0_H0 ;  /* 0x2000000fff957230 */ /* 0x100fe40000004100 */
[-C--:B------:R-:W-:Y:S01]  /*0a10*/  FMUL.FTZ R9, R11, R16.reuse ;  /* 0x000000100b097220 */ /* 0x080fe20000410000 */
[----:B------:R-:W-:Y:S02]  /*0a20*/  HADD2.F32 R153, -RZ, R15.H1_H1 ;  /* 0x3000000fff997230 */ /* 0x000fe40000004100 */
[----:B------:R-:W-:Y:S01]  /*0a30*/  FADD.FTZ R73, R73, R16 ;  /* 0x0000001049497221 */ /* 0x000fe20000010000 */
[----:B------:R-:W-:Y:S02]  /*0a40*/  HADD2.F32 R15, -RZ, R17.H0_H0 ;  /* 0x20000011ff0f7230 */ /* 0x000fe40000004100 */
[----:B------:R-:W-:Y:S01]  /*0a50*/  FFMA.FTZ R105, R12, R16, R105 ;  /* 0x000000100c697223 */ /* 0x000fe20000010069 */
[----:B------:R-:W-:-:S02]  /*0a60*/  HADD2.F32 R13, -RZ, R109.H0_H0 ;  /* 0x2000006dff0d7230 */ /* 0x000fc40000004100 */
[----:B------:R-:W-:Y:S01]  /*0a70*/  FMUL.FTZ R11, R159, R14 ;  /* 0x0000000e9f0b7220 */ /* 0x000fe20000410000 */
[--C-:B------:R-:W-:Y:S02]  /*0a80*/  HADD2.F32 R22, -RZ, R18.reuse.H0_H0 ;  /* 0x20000012ff167230 */ /* 0x100fe40000004100 */
[C---:B------:R-:W-:Y:S01]  /*0a90*/  FADD.FTZ R16, -R148.reuse, R143 ;  /* 0x0000008f94107221 */ /* 0x040fe20000010100 */
[----:B------:R-:W-:Y:S02]  /*0aa0*/  HADD2.F32 R24, -RZ, R18.H1_H1 ;  /* 0x30000012ff187230 */ /* 0x000fe40000004100 */
[----:B------:R-:W-:Y:S01]  /*0ab0*/  FADD.FTZ R18, -R148, R145 ;  /* 0x0000009194127221 */ /* 0x000fe20000010100 */
[----:B------:R-:W-:Y:S02]  /*0ac0*/  HADD2.F32 R20, -RZ, R17.H1_H1 ;  /* 0x30000011ff147230 */ /* 0x000fe40000004100 */
[----:B------:R-:W-:Y:S01]  /*0ad0*/  FMUL.FTZ R14, R13, R15 ;  /* 0x0000000f0d0e7220 */ /* 0x000fe20000410000 */
[----:B------:R-:W-:-:S02]  /*0ae0*/  HADD2.F32 R151, -RZ, R19.H0_H0 ;  /* 0x20000013ff977230 */ /* 0x000fc40000004100 */
[----:B------:R-:W-:Y:S01]  /*0af0*/  FADD.FTZ R74, R74, R15 ;  /* 0x0000000f4a4a7221 */ /* 0x000fe20000010000 */
[----:B------:R-:W-:Y:S02]  /*0b00*/  HADD2.F32 R146, -RZ, R19.H1_H1 ;  /* 0x30000013ff927230 */ /* 0x000fe40000004100 */
[----:B------:R-:W-:Y:S01]  /*0b10*/  FFMA.FTZ R106, R11, R15, R106 ;  /* 0x0000000f0b6a7223 */ /* 0x000fe2000001006a */
[----:B------:R-:W-:Y:S02]  /*0b20*/  HADD2.F32 R17, -RZ, R109.H1_H1 ;  /* 0x3000006dff117230 */ /* 0x000fe40000004100 */
[C---:B------:R-:W-:Y:S01]  /*0b30*/  FMUL.FTZ R16, R159.reuse, R16 ;  /* 0x000000109f107220 */ /* 0x040fe20000410000 */
[--C-:B------:R-:W-:Y:S02]  /*0b40*/  HADD2.F32 R19, -RZ, R110.reuse.H0_H0 ;  /* 0x2000006eff137230 */ /* 0x100fe40000004100 */
[----:B------:R-:W-:Y:S01]  /*0b50*/  FMUL.FTZ R15, R159, R18 ;  /* 0x000000129f0f7220 */ /* 0x000fe20000410000 */
[----:B------:R-:W-:Y:S01]  /*0b60*/  FADD.FTZ R75, R75, R20 ;  /* 0x000000144b4b7221 */ /* 0x000fe20000010000 */
[-C--:B------:R-:W-:Y:S01]  /*0b70*/  FMUL.FTZ R13, R17, R20.reuse ;  /* 0x00000014110d7220 */ /* 0x080fe20000410000 */
[----:B------:R-:W-:Y:S01]  /*0b80*/  FFMA.FTZ R107, R16, R20, R107 ;  /* 0x00000014106b7223 */ /* 0x000fe2000001006b */
[-C--:B------:R-:W-:Y:S01]  /*0b90*/  FMUL.FTZ R18, R19, R22.reuse ;  /* 0x0000001613127220 */ /* 0x080fe20000410000 */
[----:B------:R-:W-:Y:S01]  /*0ba0*/  FADD.FTZ R68, R68, R22 ;  /* 0x0000001644447221 */ /* 0x000fe20000010000 */
[----:B------:R-:W-:Y:S01]  /*0bb0*/  FFMA.FTZ R100, R15, R22, R100 ;  /* 0x000000160f647223 */ /* 0x000fe20000010064 */
[----:B------:R-:W-:Y:S01]  /*0bc0*/  FADD.FTZ R20, -R148, R147 ;  /* 0x0000009394147221 */ /* 0x000fe20000010100 */
[----:B------:R-:W-:Y:S01]  /*0bd0*/  FADD.FTZ R22, RZ, R10 ;  /* 0x0000000aff167221 */ /* 0x000fe20000010000 */
[----:B------:R-:W-:Y:S01]  /*0be0*/  FFMA.FTZ R19, R3, R10, RZ ;  /* 0x0000000a03137223 */ /* 0x000fe200000100ff */
[----:B------:R-:W-:-:S02]  /*0bf0*/  HADD2.F32 R17, -RZ, R110.H1_H1 ;  /* 0x3000006eff117230 */ /* 0x000fc40000004100 */
[----:B------:R-:W-:Y:S01]  /*0c00*/  FMUL.FTZ R20, R159, R20 ;  /* 0x000000149f147220 */ /* 0x000fe20000410000 */
[----:B------:R-:W-:Y:S01]  /*0c10*/  FADD.FTZ R21, R22, R9 ;  /* 0x0000000916157221 */ /* 0x000fe20000010000 */
[----:B------:R-:W-:Y:S01]  /*0c20*/  FFMA.FTZ R22, R12, R9, R19 ;  /* 0x000000090c167223 */ /* 0x000fe20000010013 */
[----:B------:R-:W-:Y:S01]  /*0c30*/  FADD.FTZ R69, R69, R24 ;  /* 0x0000001845457221 */ /* 0x000fe20000010000 */
[-C--:B------:R-:W-:Y:S01]  /*0c40*/  FMUL.FTZ R17, R17, R24.reuse ;  /* 0x0000001811117220 */ /* 0x080fe20000410000 */
[----:B------:R-:W-:Y:S01]  /*0c50*/  FFMA.FTZ R101, R20, R24, R101 ;  /* 0x0000001814657223 */ /* 0x000fe20000010065 */
[----:B------:R-:W-:Y:S01]  /*0c60*/  FADD.FTZ R24, R21, R14 ;  /* 0x0000000e15187221 */ /* 0x000fe20000010000 */
[----:B------:R-:W-:Y:S01]  /*0c70*/  FFMA.FTZ R141, R11, R14, R22 ;  /* 0x0000000e0b8d7223 */ /* 0x000fe20000010016 */
[----:B------:R-:W-:Y:S01]  /*0c80*/  FADD.FTZ R140, -R148, R149 ;  /* 0x00000095948c7221 */ /* 0x000fe20000010100 */
[----:B------:R-:W-:Y:S02]  /*0c90*/  HADD2.F32 R145, -RZ, R111.H1_H1 ;  /* 0x3000006fff917230 */ /* 0x000fe40000004100 */
[----:B------:R-:W-:Y:S01]  /*0ca0*/  FADD.FTZ R143, R24, R13 ;  /* 0x0000000d188f7221 */ /* 0x000fe20000010000 */
[----:B------:R-:W-:Y:S01]  /*0cb0*/  FFMA.FTZ R22, R16, R13, R141 ;  /* 0x0000000d10167223 */ /* 0x000fe2000001008d */
[----:B------:R-:W-:Y:S01]  /*0cc0*/  FMUL.FTZ R19, R142, R151 ;  /* 0x000000978e137220 */ /* 0x000fe20000410000 */
[----:B------:R-:W-:Y:S01]  /*0cd0*/  FMUL.FTZ R21, R159, R140 ;  /* 0x0000008c9f157220 */ /* 0x000fe20000410000 */
[----:B------:R-:W-:Y:S01]  /*0ce0*/  FADD.FTZ R24, R143, R18 ;  /* 0x000000128f187221 */ /* 0x000fe20000010000 */
[----:B------:R-:W-:Y:S01]  /*0cf0*/  FFMA.FTZ R141, R15, R18, R22 ;  /* 0x000000120f8d7223 */ /* 0x000fe20000010016 */
[----:B------:R-:W-:Y:S01]  /*0d00*/  FADD.FTZ R144, -R148, R153 ;  /* 0x0000009994907221 */ /* 0x000fe20000010100 */
[----:B------:R-:W-:Y:S01]  /*0d10*/  FADD.FTZ R70, R70, R151 ;  /* 0x0000009746467221 */ /* 0x000fe20000010000 */
[----:B------:R-:W-:Y:S01]  /*0d20*/  FADD.FTZ R140, R24, R17 ;  /* 0x00000011188c7221 */ /* 0x000fe20000010000 */
[----:B------:R-:W-:Y:S01]  /*0d30*/  FFMA.FTZ R142, R20, R17, R141 ;  /* 0x00000011148e7223 */ /* 0x000fe2000001008d */
[----:B------:R-:W-:Y:S01]  /*0d40*/  FFMA.FTZ R102, R21, R151, R102 ;  /* 0x0000009715667223 */ /* 0x000fe20000010066 */
[----:B------:R-:W-:Y:S01]  /*0d50*/  FMUL.FTZ R22, R145, R146 ;  /* 0x0000009291167220 */ /* 0x000fe20000410000 */
[----:B------:R-:W-:Y:S01]  /*0d60*/  FMUL.FTZ R24, R159, R144 ;  /* 0x000000909f187220 */ /* 0x000fe20000410000 */
[----:B------:R-:W-:Y:S01]  /*0d70*/  FADD.FTZ R151, R140, R19 ;  /* 0x000000138c977221 */ /* 0x000fe20000010000 */
[----:B------:R-:W-:Y:S01]  /*0d80*/  FFMA.FTZ R141, R21, R19, R142 ;  /* 0x00000013158d7223 */ /* 0x000fe2000001008e */
[----:B------:R-:W-:Y:S01]  /*0d90*/  FADD.FTZ R71, R71, R146 ;  /* 0x0000009247477221 */ /* 0x000fe20000010000 */
[----:B------:R-:W-:Y:S01]  /*0da0*/  FFMA.FTZ R103, R24, R146, R103 ;  /* 0x0000009218677223 */ /* 0x000fe20000010067 */
[----:B------:R-:W-:Y:S01]  /*0db0*/  IADD3 R149, PT, PT, R8, 0x100, RZ ;  /* 0x0000010008957810 */ /* 0x000fe20007ffe0ff */
[----:B------:R-:W-:Y:S01]  /*0dc0*/  FADD.FTZ R151, R151, R22 ;  /* 0x0000001697977221 */ /* 0x000fe20000010000 */
[----:B------:R-:W-:-:S07]  /*0dd0*/  FFMA.FTZ R150, R24, R22, R141 ;  /* 0x0000001618967223 */ /* 0x000fce000001008d */
.L_x_508:
[----:B--23--:R-:W-:Y:S05]  /*0de0*/  BSYNC.RECONVERGENT B0 ;  /* 0x0000000000007941 */ /* 0x00cfea0003800200 */
.L_x_507:
        /* <DEDUP_REMOVED lines=11> */
[----:B------:R-:W-:Y:S02]  /*0ea0*/  HADD2.F32 R25, -RZ, R120.H0_H0 ;  /* 0x20000078ff197230 */ /* 0x000fe40000004100 */
[----:B0-----:R-:W-:-:S05]  /*0eb0*/  @P2 IMAD.WIDE.U32 R26, R149, 0x10, R26 ;  /* 0x00000010951a2825 */ /* 0x001fca00078e001a */
[----:B------:R0:W5:Y:S01]  /*0ec0*/  @P2 LDG.E.128 R36, desc[UR8][R26.64] ;  /* 0x000000081a242981 */ /* 0x000162000c1e1d00 */
[----:B------:R-:W-:Y:S01]  /*0ed0*/  HADD2.F32 R158, -RZ, R123.H1_H1 ;  /* 0x3000007bff9e7230 */ /* 0x000fe20000004100 */
[----:B------:R-:W-:Y:S01]  /*0ee0*/  IADD3 R149, PT, PT, R149, 0x100, RZ ;  /* 0x0000010095957810 */ /* 0x000fe20007ffe0ff */
[----:B0-----:R-:W-:Y:S02]  /*0ef0*/  HADD2.F32 R27, -RZ, R120.H1_H1 ;  /* 0x30000078ff1b7230 */ /* 0x001fe40000004100 */
[--C-:B--2---:R-:W-:Y:S02]  /*0f00*/  HADD2.F32 R23, -RZ, R28.reuse.H0_H0 ;  /* 0x2000001cff177230 */ /* 0x104fe40000004100 */
[----:B------:R-:W-:Y:S02]  /*0f10*/  HADD2.F32 R141, -RZ, R28.H1_H1 ;  /* 0x3000001cff8d7230 */ /* 0x000fe40000004100 */
[--C-:B------:R-:W-:Y:S02]  /*0f20*/  HADD2.F32 R147, -RZ, R30.reuse.H0_H0 ;  /* 0x2000001eff937230 */ /* 0x100fe40000004100 */
[----:B------:R-:W-:Y:S01]  /*0f30*/  FADD.FTZ R26, -R148, R23 ;  /* 0x00000017941a7221 */ /* 0x000fe20000010100 */
[----:B------:R-:W-:-:S02]  /*0f40*/  HADD2.F32 R153, -RZ, R30.H1_H1 ;  /* 0x3000001eff997230 */ /* 0x000fc40000004100 */
[C---:B------:R-:W-:Y:S01]  /*0f50*/  FADD.FTZ R30, -R148.reuse, R141 ;  /* 0x0000008d941e7221 */ /* 0x040fe20000010100 */
[--C-:B---3--:R-:W-:Y:S02]  /*0f60*/  HADD2.F32 R28, -RZ, R32.reuse.H0_H0 ;  /* 0x20000020ff1c7230 */ /* 0x108fe40000004100 */
[----:B-----5:R-:W-:Y:S01]  /*0f70*/  FMUL.FTZ R23, R159, R26 ;  /* 0x0000001a9f177220 */ /* 0x020fe20000410000 */
[--C-:B------:R-:W-:Y:S02]  /*0f80*/  HADD2.F32 R143, -RZ, R29.reuse.H0_H0 ;  /* 0x2000001dff8f7230 */ /* 0x100fe40000004100 */
[----:B------:R-:W-:Y:S01]  /*0f90*/  FADD.FTZ R156, -R148, R153 ;  /* 0x00000099949c7221 */ /* 0x000fe20000010100 */
[----:B------:R-:W-:Y:S02]  /*0fa0*/  HADD2.F32 R32, -RZ, R32.H1_H1 ;  /* 0x30000020ff207230 */ /* 0x000fe40000004100 */
[-C--:B------:R-:W-:Y:S01]  /*0fb0*/  FMUL.FTZ R26, R25, R28.reuse ;  /* 0x0000001c191a7220 */ /* 0x080fe20000410000 */
[----:B------:R-:W-:Y:S01]  /*0fc0*/  FADD.FTZ R64, R64, R28 ;  /* 0x0000001c40407221 */ /* 0x000fe20000010000 */
[----:B------:R-:W-:Y:S01]  /*0fd0*/  FFMA.FTZ R96, R23, R28, R96 ;  /* 0x0000001c17607223 */ /* 0x000fe20000010060 */
[----:B------:R-:W-:-:S02]  /*0fe0*/  HADD2.F32 R145, -RZ, R29.H1_H1 ;  /* 0x3000001dff917230 */ /* 0x000fc40000004100 */
[----:B------:R-:W-:Y:S01]  /*0ff0*/  FMUL.FTZ R28, R159, R30 ;  /* 0x0000001e9f1c7220 */ /* 0x000fe20000410000 */
[----:B------:R-:W-:Y:S01]  /*1000*/  FADD.FTZ R30, -R148, R143 ;  /* 0x0000008f941e7221 */ /* 0x000fe20000010100 */
[-C--:B------:R-:W-:Y:S01]  /*1010*/  FMUL.FTZ R25, R27, R32.reuse ;  /* 0x000000201b197220 */ /* 0x080fe20000410000 */
[----:B------:R-:W-:Y:S01]  /*1020*/  FADD.FTZ R65, R65, R32 ;  /* 0x0000002041417221 */ /* 0x000fe20000010000 */
[----:B------:R-:W-:Y:S01]  /*1030*/  FFMA.FTZ R97, R28, R32, R97 ;  /* 0x000000201c617223 */ /* 0x000fe20000010061 */
[----:B------:R-:W-:Y:S01]  /*1040*/  FADD.FTZ R32, -R148, R145 ;  /* 0x0000009194207221 */ /* 0x000fe20000010100 */
[--C-:B------:R-:W-:Y:S02]  /*1050*/  HADD2.F32 R155, -RZ, R31.reuse.H0_H0 ;  /* 0x2000001fff9b7230 */ /* 0x100fe40000004100 */
[C---:B------:R-:W-:Y:S01]  /*1060*/  FMUL.FTZ R27, R159.reuse, R30 ;  /* 0x0000001e9f1b7220 */ /* 0x040fe20000410000 */
[----:B------:R-:W-:Y:S02]  /*1070*/  HADD2.F32 R187, -RZ, R31.H1_H1 ;  /* 0x3000001fffbb7230 */ /* 0x000fe40000004100 */
[----:B------:R-:W-:Y:S01]  /*1080*/  FMUL.FTZ R32, R159, R32 ;  /* 0x000000209f207220 */ /* 0x000fe20000410000 */
[----:B------:R-:W-:-:S02]  /*1090*/  HADD2.F32 R31, -RZ, R33.H0_H0 ;  /* 0x20000021ff1f7230 */ /* 0x000fc40000004100 */
[----:B------:R-:W-:Y:S01]  /*10a0*/  FMUL.FTZ R156, R159, R156 ;  /* 0x0000009c9f9c7220 */ /* 0x000fe20000410000 */
[----:B------:R-:W-:Y:S02]  /*10b0*/  HADD2.F32 R140, -RZ, R33.H1_H1 ;  /* 0x30000021ff8c7230 */ /* 0x000fe40000004100 */
[----:B------:R-:W-:Y:S01]  /*10c0*/  FADD.FTZ R160, -R148, R187 ;  /* 0x000000bb94a07221 */ /* 0x000fe20000010100 */
[----:B------:R-:W-:Y:S02]  /*10d0*/  HADD2.F32 R29, -RZ, R121.H0_H0 ;  /* 0x20000079ff1d7230 */ /* 0x000fe40000004100 */
[----:B------:R-:W-:Y:S01]  /*10e0*/  FADD.FTZ R66, R66, R31 ;  /* 0x0000001f42427221 */ /* 0x000fe20000010000 */
[--C-:B------:R-:W-:Y:S02]  /*10f0*/  HADD2.F32 R142, -RZ, R34.reuse.H0_H0 ;  /* 0x20000022ff8e7230 */ /* 0x100fe40000004100 */
[----:B------:R-:W-:Y:S01]  /*1100*/  FFMA.FTZ R98, R27, R31, R98 ;  /* 0x0000001f1b627223 */ /* 0x000fe20000010062 */
[----:B------:R-:W-:-:S02]  /*1110*/  HADD2.F32 R144, -RZ, R34.H1_H1 ;  /* 0x30000022ff907230 */ /* 0x000fc40000004100 */
[----:B------:R-:W-:Y:S01]  /*1120*/  FADD.FTZ R34, -R148, R147 ;  /* 0x0000009394227221 */ /* 0x000fe20000010100 */
[--C-:B------:R-:W-:Y:S02]  /*1130*/  HADD2.F32 R146, -RZ, R35.reuse.H0_H0 ;  /* 0x20000023ff927230 */ /* 0x100fe40000004100 */
[----:B------:R-:W-:Y:S01]  /*1140*/  FMUL.FTZ R30, R29, R31 ;  /* 0x0000001f1d1e7220 */ /* 0x000fe20000410000 */
[----:B------:R-:W-:Y:S02]  /*1150*/  HADD2.F32 R152, -RZ, R35.H1_H1 ;  /* 0x30000023ff987230 */ /* 0x000fe40000004100 */
[----:B------:R-:W-:Y:S01]  /*1160*/  FADD.FTZ R67, R67, R140 ;  /* 0x0000008c43437221 */ /* 0x000fe20000010000 */
[----:B------:R-:W-:Y:S02]  /*1170*/  HADD2.F32 R33, -RZ, R121.H1_H1 ;  /* 0x30000079ff217230 */ /* 0x000fe40000004100 */
[----:B------:R-:W-:Y:S01]  /*1180*/  FFMA.FTZ R99, R32, R140, R99 ;  /* 0x0000008c20637223 */ /* 0x000fe20000010063 */
[----:B------:R-:W-:-:S02]  /*1190*/  HADD2.F32 R35, -RZ, R122.H0_H0 ;  /* 0x2000007aff237230 */ /* 0x000fc40000004100 */
[----:B------:R-:W-:Y:S01]  /*11a0*/  FMUL.FTZ R31, R159, R34 ;  /* 0x000000229f1f7220 */ /* 0x000fe20000410000 */
[----:B------:R-:W-:Y:S01]  /*11b0*/  FADD.FTZ R60, R60, R142 ;  /* 0x0000008e3c3c7221 */ /* 0x000fe20000010000 */
[----:B------:R-:W-:Y:S01]  /*11c0*/  FMUL.FTZ R29, R33, R140 ;  /* 0x0000008c211d7220 */ /* 0x000fe20000410000 */
[----:B------:R-:W-:Y:S01]  /*11d0*/  FADD.FTZ R140, R151, R26 ;  /* 0x0000001a978c7221 */ /* 0x000fe20000010000 */
[----:B------:R-:W-:Y:S01]  /*11e0*/  FMUL.FTZ R34, R35, R142 ;  /* 0x0000008e23227220 */ /* 0x000fe20000410000 */
[----:B------:R-:W-:Y:S01]  /*11f0*/  FFMA.FTZ R35, R23, R26, R150 ;  /* 0x0000001a17237223 */ /* 0x000fe20000010096 */
[----:B------:R-:W-:Y:S01]  /*1200*/  FFMA.FTZ R92, R31, R142, R92 ;  /* 0x0000008e1f5c7223 */ /* 0x000fe2000001005c */
[----:B------:R-:W-:Y:S01]  /*1210*/  FADD.FTZ R141, R140, R25 ;  /* 0x000000198c8d7221 */ /* 0x000fe20000010000 */
[----:B------:R-:W-:Y:S02]  /*1220*/  HADD2.F32 R143, -RZ, R123.H0_H0 ;  /* 0x2000007bff8f7230 */ /* 0x000fe40000004100 */
[----:B------:R-:W-:Y:S01]  /*1230*/  FFMA.FTZ R140, R28, R25, R35 ;  /* 0x000000191c8c7223 */ /* 0x000fe20000010023 */
[----:B------:R-:W-:-:S02]  /*1240*/  HADD2.F32 R33, -RZ, R122.H1_H1 ;  /* 0x3000007aff217230 */ /* 0x000fc40000004100 */
[----:B------:R-:W-:Y:S01]  /*1250*/  FADD.FTZ R142, R141, R30 ;  /* 0x0000001e8d8e7221 */ /* 0x000fe20000010000 */
[----:B------:R-:W-:Y:S01]  /*1260*/  FADD.FTZ R61, R61, R144 ;  /* 0x000000903d3d7221 */ /* 0x000fe20000010000 */
[----:B------:R-:W-:Y:S01]  /*1270*/  FFMA.FTZ R141, R27, R30, R140 ;  /* 0x0000001e1b8d7223 */ /* 0x000fe2000001008c */
[----:B------:R-:W-:Y:S01]  /*1280*/  FMUL.FTZ R35, R143, R146 ;  /* 0x000000928f237220 */ /* 0x000fe20000410000 */
[----:B------:R-:W-:Y:S01]  /*1290*/  FADD.FTZ R143, R142, R29 ;  /* 0x0000001d8e8f7221 */ /* 0x000fe20000010000 */
[-C--:B------:R-:W-:Y:S01]  /*12a0*/  FMUL.FTZ R33, R33, R144.reuse ;  /* 0x0000009021217220 */ /* 0x080fe20000410000 */
[----:B------:R-:W-:Y:S01]  /*12b0*/  FFMA.FTZ R140, R32, R29, R141 ;  /* 0x0000001d208c7223 */ /* 0x000fe2000001008d */
[----:B------:R-:W-:Y:S01]  /*12c0*/  FFMA.FTZ R93, R156, R144, R93 ;  /* 0x000000909c5d7223 */ /* 0x000fe2000001005d */
[----:B------:R-:W-:Y:S01]  /*12d0*/  FADD.FTZ R144, -R148, R155 ;  /* 0x0000009b94907221 */ /* 0x000fe20000010100 */
[----:B------:R-:W-:Y:S01]  /*12e0*/  FADD.FTZ R142, R143, R34 ;  /* 0x000000228f8e7221 */ /* 0x000fe20000010000 */
[----:B------:R-:W-:Y:S01]  /*12f0*/  FFMA.FTZ R141, R31, R34, R140 ;  /* 0x000000221f8d7223 */ /* 0x000fe2000001008c */
[----:B------:R-:W-:Y:S01]  /*1300*/  FMUL.FTZ R158, R158, R152 ;  /* 0x000000989e9e7220 */ /* 0x000fe20000410000 */
[C---:B------:R-:W-:Y:S01]  /*1310*/  FMUL.FTZ R157, R159.reuse, R144 ;  /* 0x000000909f9d7220 */ /* 0x040fe20000410000 */
[----:B------:R-:W-:Y:S01]  /*1320*/  FADD.FTZ R142, R142, R33 ;  /* 0x000000218e8e7221 */ /* 0x000fe20000010000 */
[----:B------:R-:W-:Y:S01]  /*1330*/  FFMA.FTZ R140, R156, R33, R141 ;  /* 0x000000219c8c7223 */ /* 0x000fe2000001008d */
[----:B------:R-:W-:Y:S01]  /*1340*/  FMUL.FTZ R160, R159, R160 ;  /* 0x000000a09fa07220 */ /* 0x000fe20000410000 */
[----:B------:R-:W-:Y:S01]  /*1350*/  FADD.FTZ R62, R62, R146 ;  /* 0x000000923e3e7221 */ /* 0x000fe20000010000 */
[----:B------:R-:W-:Y:S01]  /*1360*/  FADD.FTZ R151, R142, R35 ;  /* 0x000000238e977221 */ /* 0x000fe20000010000 */
[C---:B------:R-:W-:Y:S01]  /*1370*/  FFMA.FTZ R141, R157.reuse, R35, R140 ;  /* 0x000000239d8d7223 */ /* 0x040fe2000001008c */
[----:B------:R-:W-:Y:S01]  /*1380*/  FFMA.FTZ R94, R157, R146, R94 ;  /* 0x000000929d5e7223 */ /* 0x000fe2000001005e */
[----:B------:R-:W-:Y:S01]  /*1390*/  FADD.FTZ R63, R63, R152 ;  /* 0x000000983f3f7221 */ /* 0x000fe20000010000 */
[C---:B------:R-:W-:Y:S01]  /*13a0*/  FFMA.FTZ R95, R160.reuse, R152, R95 ;  /* 0x00000098a05f7223 */ /* 0x040fe2000001005f */
[----:B------:R-:W-:Y:S01]  /*13b0*/  FADD.FTZ R151, R151, R158 ;  /* 0x0000009e97977221 */ /* 0x000fe20000010000 */
[----:B------:R-:W-:-:S07]  /*13c0*/  FFMA.FTZ R150, R160, R158, R141 ;  /* 0x0000009ea0967223 */ /* 0x000fce000001008d */
.L_x_510:
[----:B------:R-:W-:Y:S05]  /*13d0*/  BSYNC.RECONVERGENT B0 ;  /* 0x0000000000007941 */ /* 0x000fea0003800200 */
.L_x_509:
        /* <DEDUP_REMOVED lines=9> */
[----:B------:R-:W-:Y:S01]  /*1470*/  ISETP.NE.AND.EX P2, PT, RZ, UR13, PT, P2 ;  /* 0x0000000dff007c0c */ /* 0x000fe2000bf45320 */
[--C-:B------:R-:W-:Y:S02]  /*1480*/  HADD2.F32 R162, -RZ, R116.reuse.H0_H0 ;  /* 0x20000074ffa27230 */ /* 0x100fe40000004100 */
[----:B------:R-:W-:-:S10]  /*1490*/  HADD2.F32 R163, -RZ, R116.H1_H1 ;  /* 0x30000074ffa37230 */ /* 0x000fd40000004100 */
[----:B------:R-:W0:Y:S01]  /*14a0*/  @P2 LDC.64 R152, c[0x0][0x438] ;  /* 0x00010e00ff982b82 */ /* 0x000e220000000a00 */
[----:B------:R-:W-:Y:S02]  /*14b0*/  HADD2.F32 R166, -RZ, R117.H0_H0 ;  /* 0x20000075ffa67230 */ /* 0x000fe40000004100 */
[----:B------:R-:W-:Y:S02]  /*14c0*/  HADD2.F32 R170, -RZ, R118.H0_H0 ;  /* 0x20000076ffaa7230 */ /* 0x000fe40000004100 */
[----:B------:R-:W-:Y:S02]  /*14d0*/  HADD2.F32 R174, -RZ, R119.H1_H1 ;  /* 0x30000077ffae7230 */ /* 0x000fe40000004100 */
[----:B0-----:R-:W-:-:S05]  /*14e0*/  @P2 IMAD.WIDE.U32 R152, R149, 0x10, R152 ;  /* 0x0000001095982825 */ /* 0x001fca00078e0098 */
[----:B------:R0:W5:Y:S01]  /*14f0*/  @P2 LDG.E.128 R124, desc[UR8][R152.64] ;  /* 0x00000008987c2981 */ /* 0x000162000c1e1d00 */
[----:B------:R-:W-:Y:S01]  /*1500*/  IADD3 R149, PT, PT, R149, 0x100, RZ ;  /* 0x0000010095957810 */ /* 0x000fe20007ffe0ff */
[----:B--2---:R-:W-:Y:S02]  /*1510*/  HADD2.F32 R155, -RZ, R140.H0_H0 ;  /* 0x2000008cff9b7230 */ /* 0x004fe40000004100 */
[--C-:B------:R-:W-:Y:S02]  /*1520*/  HADD2.F32 R169, -RZ, R141.reuse.H1_H1 ;  /* 0x3000008dffa97230 */ /* 0x100fe40000004100 */
[--C-:B------:R-:W-:Y:S02]  /*1530*/  HADD2.F32 R171, -RZ, R142.reuse.H0_H0 ;  /* 0x2000008effab7230 */ /* 0x100fe40000004100 */
[----:B------:R-:W-:Y:S02]  /*1540*/  HADD2.F32 R173, -RZ, R142.H1_H1 ;  /* 0x3000008effad7230 */ /* 0x000fe40000004100 */
[----:B------:R-:W-:Y:S01]  /*1550*/  FADD.FTZ R142, -R148, R155 ;  /* 0x0000009b948e7221 */ /* 0x000fe20000010100 */
[----:B------:R-:W-:-:S02]  /*1560*/  HADD2.F32 R167, -RZ, R141.H0_H0 ;  /* 0x2000008dffa77230 */ /* 0x000fc40000004100 */
[C---:B------:R-:W-:Y:S01]  /*1570*/  FADD.FTZ R168, -R148.reuse, R169 ;  /* 0x000000a994a87221 */ /* 0x040fe20000010100 */
[----:B---3--:R-:W-:Y:S02]  /*1580*/  HADD2.F32 R141, -RZ, R144.H0_H0 ;  /* 0x20000090ff8d7230 */ /* 0x008fe40000004100 */
[C---:B-----5:R-:W-:Y:S01]  /*1590*/  FMUL.FTZ R161, R159.reuse, R142 ;  /* 0x0000008e9fa17220 */ /* 0x060fe20000410000 */
[----:B------:R-:W-:Y:S02]  /*15a0*/  HADD2.F32 R165, -RZ, R140.H1_H1 ;  /* 0x3000008cffa57230 */ /* 0x000fe40000004100 */
[----:B------:R-:W-:Y:S01]  /*15b0*/  FADD.FTZ R142, -R148, R167 ;  /* 0x000000a7948e7221 */ /* 0x000fe20000010100 */
[----:B------:R-:W-:Y:S02]  /*15c0*/  HADD2.F32 R140, -RZ, R145.H1_H1 ;  /* 0x30000091ff8c7230 */ /* 0x000fe40000004100 */
[----:B------:R-:W-:Y:S01]  /*15d0*/  FMUL.FTZ R168, R159, R168 ;  /* 0x000000a89fa87220 */ /* 0x000fe20000410000 */
[----:B------:R-:W-:-:S02]  /*15e0*/  HADD2.F32 R167, -RZ, R117.H1_H1 ;  /* 0x30000075ffa77230 */ /* 0x000fc40000004100 */
[----:B------:R-:W-:Y:S01]  /*15f0*/  FMUL.FTZ R162, R162, R141 ;  /* 0x0000008da2a27220 */ /* 0x000fe20000410000 */
[----:B------:R-:W-:Y:S02]  /*1600*/  HADD2.F32 R144, -RZ, R144.H1_H1 ;  /* 0x30000090ff907230 */ /* 0x000fe40000004100 */
[----:B------:R-:W-:Y:S01]  /*1610*/  FADD.FTZ R164, -R148, R165 ;  /* 0x000000a594a47221 */ /* 0x000fe20000010100 */
[--C-:B------:R-:W-:Y:S02]  /*1620*/  HADD2.F32 R175, -RZ, R143.reuse.H0_H0 ;  /* 0x2000008fffaf7230 */ /* 0x100fe40000004100 */
[----:B------:R-:W-:Y:S01]  /*1630*/  FMUL.FTZ R165, R159, R142 ;  /* 0x0000008e9fa57220 */ /* 0x000fe20000410000 */
[----:B------:R-:W-:Y:S02]  /*1640*/  HADD2.F32 R187, -RZ, R143.H1_H1 ;  /* 0x3000008fffbb7230 */ /* 0x000fe40000004100 */
[----:B------:R-:W-:Y:S01]  /*1650*/  FMUL.FTZ R167, R167, R140 ;  /* 0x0000008ca7a77220 */ /* 0x000fe20000410000 */
[----:B------:R-:W-:-:S02]  /*1660*/  HADD2.F32 R143, -RZ, R145.H0_H0 ;  /* 0x20000091ff8f7230 */ /* 0x000fc40000004100 */
[----:B------:R-:W-:Y:S01]  /*1670*/  FADD.FTZ R59, R59, R140 ;  /* 0x0000008c3b3b7221 */ /* 0x000fe20000010000 */
[----:B------:R-:W-:Y:S01]  /*1680*/  FFMA.FTZ R91, R168, R140, R91 ;  /* 0x0000008ca85b7223 */ /* 0x000fe2000001005b */
[----:B------:R-:W-:Y:S01]  /*1690*/  FADD.FTZ R56, R56, R141 ;  /* 0x0000008d38387221 */ /* 0x000fe20000010000 */
[----:B------:R-:W-:Y:S01]  /*16a0*/  FFMA.FTZ R88, R161, R141, R88 ;  /* 0x0000008da1587223 */ /* 0x000fe20000010058 */
[----:B------:R-:W-:Y:S01]  /*16b0*/  FMUL.FTZ R163, R163, R144 ;  /* 0x00000090a3a37220 */ /* 0x000fe20000410000 */
[----:B------:R-:W-:Y:S01]  /*16c0*/  FADD.FTZ R140, R151, R162 ;  /* 0x000000a2978c7221 */ /* 0x000fe20000010000 */
[----:B------:R-:W-:Y:S01]  /*16d0*/  FMUL.FTZ R164, R159, R164 ;  /* 0x000000a49fa47220 */ /* 0x000fe20000410000 */
[----:B------:R-:W-:Y:S01]  /*16e0*/  FFMA.FTZ R141, R161, R162, R150 ;  /* 0x000000a2a18d7223 */ /* 0x000fe20000010096 */
[-C--:B------:R-:W-:Y:S01]  /*16f0*/  FMUL.FTZ R166, R166, R143.reuse ;  /* 0x0000008fa6a67220 */ /* 0x080fe20000410000 */
[----:B------:R-:W-:Y:S01]  /*1700*/  FADD.FTZ R58, R58, R143 ;  /* 0x0000008f3a3a7221 */ /* 0x000fe20000010000 */
[----:B------:R-:W-:Y:S01]  /*1710*/  FFMA.FTZ R90, R165, R143, R90 ;  /* 0x0000008fa55a7223 */ /* 0x000fe2000001005a */
[----:B------:R-:W-:Y:S01]  /*1720*/  FADD.FTZ R142, -R148, R171 ;  /* 0x000000ab948e7221 */ /* 0x000fe20000010100 */
[----:B------:R-:W-:Y:S01]  /*1730*/  FADD.FTZ R143, R140, R163 ;  /* 0x000000a38c8f7221 */ /* 0x000fe20000010000 */
[----:B------:R-:W-:Y:S01]  /*1740*/  FFMA.FTZ R140, R164, R163, R141 ;  /* 0x000000a3a48c7223 */ /* 0x000fe2000001008d */
[----:B------:R-:W-:-:S02]  /*1750*/  HADD2.F32 R145, -RZ, R146.H0_H0 ;  /* 0x20000092ff917230 */ /* 0x000fc40000004100 */
[----:B------:R-:W-:Y:S01]  /*1760*/  FMUL.FTZ R169, R159, R142 ;  /* 0x0000008e9fa97220 */ /* 0x000fe20000410000 */
[----:B------:R-:W-:Y:S01]  /*1770*/  FADD.FTZ R142, R143, R166 ;  /* 0x000000a68f8e7221 */ /* 0x000fe20000010000 */
[----:B------:R-:W-:Y:S01]  /*1780*/  FFMA.FTZ R141, R165, R166, R140 ;  /* 0x000000a6a58d7223 */ /* 0x000fe2000001008c */
[----:B------:R-:W-:Y:S02]  /*1790*/  HADD2.F32 R146, -RZ, R146.H1_H1 ;  /* 0x30000092ff927230 */ /* 0x000fe40000004100 */
[----:B------:R-:W-:Y:S01]  /*17a0*/  FADD.FTZ R172, -R148, R173 ;  /* 0x000000ad94ac7221 */ /* 0x000fe20000010100 */
[----:B------:R-:W-:Y:S02]  /*17b0*/  HADD2.F32 R171, -RZ, R118.H1_H1 ;  /* 0x30000076ffab7230 */ /* 0x000fe40000004100 */
[----:B------:R-:W-:Y:S01]  /*17c0*/  FMUL.FTZ R170, R170, R145 ;  /* 0x00000091aaaa7220 */ /* 0x000fe20000410000 */
[----:B------:R-:W-:Y:S01]  /*17d0*/  FADD.FTZ R143, R142, R167 ;  /* 0x000000a78e8f7221 */ /* 0x000fe20000010000 */
[----:B------:R-:W-:Y:S01]  /*17e0*/  FFMA.FTZ R140, R168, R167, R141 ;  /* 0x000000a7a88c7223 */ /* 0x000fe2000001008d */
[----:B0-----:R-:W-:-:S02]  /*17f0*/  HADD2.F32 R152, -RZ, R147.H0_H0 ;  /* 0x20000093ff987230 */ /* 0x001fc40000004100 */
[----:B------:R-:W-:Y:S01]  /*1800*/  FADD.FTZ R57, R57, R144 ;  /* 0x0000009039397221 */ /* 0x000fe20000010000 */
[----:B------:R-:W-:Y:S01]  /*1810*/  FFMA.FTZ R89, R164, R144, R89 ;  /* 0x00000090a4597223 */ /* 0x000fe20000010059 */
[----:B------:R-:W-:Y:S02]  /*1820*/  HADD2.F32 R173, -RZ, R119.H0_H0 ;  /* 0x20000077ffad7230 */ /* 0x000fe40000004100 */
[----:B------:R-:W-:Y:S01]  /*1830*/  FMUL.FTZ R171, R171, R146 ;  /* 0x00000092abab7220 */ /* 0x000fe20000410000 */
[----:B------:R-:W-:Y:S01]  /*1840*/  FMUL.FTZ R172, R159, R172 ;  /* 0x000000ac9fac7220 */ /* 0x000fe20000410000 */
[C---:B------:R-:W-:Y:S01]  /*1850*/  FADD.FTZ R144, -R148.reuse, R175 ;  /* 0x000000af94907221 */ /* 0x040fe20000010100 */
[----:B------:R-:W-:Y:S01]  /*1860*/  FADD.FTZ R142, R143, R170 ;  /* 0x000000aa8f8e7221 */ /* 0x000fe20000010000 */
[----:B------:R-:W-:Y:S01]  /*1870*/  FFMA.FTZ R141, R169, R170, R140 ;  /* 0x000000aaa98d7223 */ /* 0x000fe2000001008c */
[----:B------:R-:W-:Y:S02]  /*1880*/  HADD2.F32 R147, -RZ, R147.H1_H1 ;  /* 0x30000093ff937230 */ /* 0x000fe40000004100 */
[----:B------:R-:W-:Y:S01]  /*1890*/  FMUL.FTZ R173, R173, R152 ;  /* 0x00000098adad7220 */ /* 0x000fe20000410000 */
[C---:B------:R-:W-:Y:S01]  /*18a0*/  FMUL.FTZ R175, R159.reuse, R144 ;  /* 0x000000909faf7220 */ /* 0x040fe20000410000 */
        /* <DEDUP_REMOVED lines=16> */
[----:B------:R-:W-:-:S07]  /*19b0*/  FFMA.FTZ R150, R176, R174, R141 ;  /* 0x000000aeb0967223 */ /* 0x000fce000001008d */
.L_x_512:
[----:B------:R-:W-:Y:S05]  /*19c0*/  BSYNC.RECONVERGENT B0 ;  /* 0x0000000000007941 */ /* 0x000fea0003800200 */
.L_x_511:
        /* <DEDUP_REMOVED lines=12> */
[----:B------:R-:W-:Y:S02]  /*1a90*/  HADD2.F32 R182, -RZ, R113.H0_H0 ;  /* 0x20000071ffb67230 */ /* 0x000fe40000004100 */
[----:B0-----:R-:W-:-:S05]  /*1aa0*/  @P2 IMAD.WIDE.U32 R152, R149, 0x10, R152 ;  /* 0x0000001095982825 */ /* 0x001fca00078e0098 */
[----:B------:R0:W5:Y:S01]  /*1ab0*/  @P2 LDG.E.128 R128, desc[UR8][R152.64] ;  /* 0x0000000898802981 */ /* 0x000162000c1e1d00 */
[--C-:B------:R-:W-:Y:S02]  /*1ac0*/  HADD2.F32 R188, -RZ, R114.reuse.H0_H0 ;  /* 0x20000072ffbc7230 */ /* 0x100fe40000004100 */
[----:B------:R-:W-:Y:S02]  /*1ad0*/  HADD2.F32 R189, -RZ, R114.H1_H1 ;  /* 0x30000072ffbd7230 */ /* 0x000fe40000004100 */
[--C-:B------:R-:W-:Y:S02]  /*1ae0*/  HADD2.F32 R191, -RZ, R115.reuse.H0_H0 ;  /* 0x20000073ffbf7230 */ /* 0x100fe40000004100 */
[----:B------:R-:W-:Y:S02]  /*1af0*/  HADD2.F32 R192, -RZ, R115.H1_H1 ;  /* 0x30000073ffc07230 */ /* 0x000fe40000004100 */
[--C-:B--2---:R-:W-:Y:S02]  /*1b00*/  HADD2.F32 R177, -RZ, R141.reuse.H0_H0 ;  /* 0x2000008dffb17230 */ /* 0x104fe40000004100 */
[----:B------:R-:W-:-:S02]  /*1b10*/  HADD2.F32 R141, -RZ, R141.H1_H1 ;  /* 0x3000008dff8d7230 */ /* 0x000fc40000004100 */
[----:B------:R-:W-:Y:S02]  /*1b20*/  HADD2.F32 R149, -RZ, R140.H0_H0 ;  /* 0x2000008cff957230 */ /* 0x000fe40000004100 */
[----:B------:R-:W-:Y:S02]  /*1b30*/  HADD2.F32 R179, -RZ, R142.H0_H0 ;  /* 0x2000008effb37230 */ /* 0x000fe40000004100 */
[C---:B------:R-:W-:Y:S01]  /*1b40*/  FADD.FTZ R184, -R148.reuse, R141 ;  /* 0x0000008d94b87221 */ /* 0x040fe20000010100 */
[----:B------:R-:W-:Y:S02]  /*1b50*/  HADD2.F32 R155, -RZ, R140.H1_H1 ;  /* 0x3000008cff9b7230 */ /* 0x000fe40000004100 */
[C---:B------:R-:W-:Y:S01]  /*1b60*/  FADD.FTZ R140, -R148.reuse, R149 ;  /* 0x00000095948c7221 */ /* 0x040fe20000010100 */
[----:B------:R-:W-:Y:S02]  /*1b70*/  HADD2.F32 R183, -RZ, R143.H0_H0 ;  /* 0x2000008fffb77230 */ /* 0x000fe40000004100 */
[----:B0-----:R-:W-:Y:S01]  /*1b80*/  FADD.FTZ R152, -R148, R179 ;  /* 0x000000b394987221 */ /* 0x001fe20000010100 */
[----:B---3--:R-:W-:-:S02]  /*1b90*/  HADD2.F32 R141, -RZ, R144.H0_H0 ;  /* 0x20000090ff8d7230 */ /* 0x008fc40000004100 */
[C---:B------:R-:W-:Y:S01]  /*1ba0*/  FADD.FTZ R180, -R148.reuse, R155 ;  /* 0x0000009b94b47221 */ /* 0x040fe20000010100 */
[----:B------:R-:W-:Y:S02]  /*1bb0*/  HADD2.F32 R143, -RZ, R143.H1_H1 ;  /* 0x3000008fff8f7230 */ /* 0x000fe40000004100 */
[C---:B------:R-:W-:Y:S01]  /*1bc0*/  FADD.FTZ R154, -R148.reuse, R183 ;  /* 0x000000b7949a7221 */ /* 0x040fe20000010100 */
[----:B------:R-:W-:Y:S02]  /*1bd0*/  HADD2.F32 R181, -RZ, R142.H1_H1 ;  /* 0x3000008effb57230 */ /* 0x000fe40000004100 */
[----:B------:R-:W-:Y:S01]  /*1be0*/  FADD.FTZ R142, -R148, R177 ;  /* 0x000000b1948e7221 */ /* 0x000fe20000010100 */
[----:B------:R-:W-:Y:S02]  /*1bf0*/  HADD2.F32 R144, -RZ, R144.H1_H1 ;  /* 0x30000090ff907230 */ /* 0x000fe40000004100 */
[----:B-----5:R-:W-:Y:S01]  /*1c00*/  FMUL.FTZ R177, R159, R140 ;  /* 0x0000008c9fb17220 */ /* 0x020fe20000410000 */
[----:B------:R-:W-:-:S02]  /*1c10*/  HADD2.F32 R179, -RZ, R112.H1_H1 ;  /* 0x30000070ffb37230 */ /* 0x000fc40000004100 */
[-C--:B------:R-:W-:Y:S01]  /*1c20*/  FMUL.FTZ R178, R178, R141.reuse ;  /* 0x0000008db2b27220 */ /* 0x080fe20000410000 */
[C---:B------:R-:W-:Y:S01]  /*1c30*/  FADD.FTZ R194, -R148.reuse, R143 ;  /* 0x0000008f94c27221 */ /* 0x040fe20000010100 */
[----:B------:R-:W-:Y:S01]  /*1c40*/  FADD.FTZ R190, -R148, R181 ;  /* 0x000000b594be7221 */ /* 0x000fe20000010100 */
[--C-:B------:R-:W-:Y:S02]  /*1c50*/  HADD2.F32 R143, -RZ, R145.reuse.H0_H0 ;  /* 0x20000091ff8f7230 */ /* 0x100fe40000004100 */
[----:B------:R-:W-:Y:S01]  /*1c60*/  FMUL.FTZ R181, R159, R142 ;  /* 0x0000008e9fb57220 */ /* 0x000fe20000410000 */
        /* <DEDUP_REMOVED lines=9> */
[----:B------:R-:W-:-:S02]  /*1d00*/  HADD2.F32 R148, -RZ, R145.H1_H1 ;  /* 0x30000091ff947230 */ /* 0x000fc40000004100 */
[----:B------:R-:W-:Y:S01]  /*1d10*/  FADD.FTZ R143, R140, R179 ;  /* 0x000000b38c8f7221 */ /* 0x000fe20000010000 */
[----:B------:R-:W-:Y:S02]  /*1d20*/  HADD2.F32 R183, -RZ, R113.H1_H1 ;  /* 0x30000071ffb77230 */ /* 0x000fe40000004100 */
[----:B------:R-:W-:Y:S01]  /*1d30*/  FFMA.FTZ R140, R180, R179, R141 ;  /* 0x000000b3b48c7223 */ /* 0x000fe2000001008d */
[--C-:B------:R-:W-:Y:S02]  /*1d40*/  HADD2.F32 R145, -RZ, R146.reuse.H0_H0 ;  /* 0x20000092ff917230 */ /* 0x100fe40000004100 */
[----:B------:R-:W-:Y:S01]  /*1d50*/  FMUL.FTZ R184, R159, R184 ;  /* 0x000000b89fb87220 */ /* 0x000fe20000410000 */
[----:B------:R-:W-:Y:S01]  /*1d60*/  FADD.FTZ R142, R143, R182 ;  /* 0x000000b68f8e7221 */ /* 0x000fe20000010000 */
[----:B------:R-:W-:Y:S01]  /*1d70*/  FMUL.FTZ R183, R183, R148 ;  /* 0x00000094b7b77220 */ /* 0x000fe20000410000 */
[----:B------:R-:W-:Y:S01]  /*1d80*/  FFMA.FTZ R141, R181, R182, R140 ;  /* 0x000000b6b58d7223 */ /* 0x000fe2000001008c */
[----:B------:R-:W-:-:S02]  /*1d90*/  HADD2.F32 R146, -RZ, R146.H1_H1 ;  /* 0x30000092ff927230 */ /* 0x000fc40000004100 */
[----:B------:R-:W-:Y:S01]  /*1da0*/  FMUL.FTZ R185, R159, R152 ;  /* 0x000000989fb97220 */ /* 0x000fe20000410000 */
[----:B------:R-:W-:Y:S01]  /*1db0*/  FMUL.FTZ R188, R188, R145 ;  /* 0x00000091bcbc7220 */ /* 0x000fe20000410000 */
[----:B------:R-:W-:Y:S01]  /*1dc0*/  FADD.FTZ R143, R142, R183 ;  /* 0x000000b78e8f7221 */ /* 0x000fe20000010000 */
[----:B------:R-:W-:Y:S01]  /*1dd0*/  FFMA.FTZ R140, R184, R183, R141 ;  /* 0x000000b7b88c7223 */ /* 0x000fe2000001008d */
[--C-:B------:R-:W-:Y:S02]  /*1de0*/  HADD2.F32 R149, -RZ, R147.reuse.H0_H0 ;  /* 0x20000093ff957230 */ /* 0x100fe40000004100 */
[----:B------:R-:W-:Y:S01]  /*1df0*/  FMUL.FTZ R189, R189, R146 ;  /* 0x00000092bdbd7220 */ /* 0x000fe20000410000 */
[----:B------:R-:W-:Y:S01]  /*1e00*/  FMUL.FTZ R190, R159, R190 ;  /* 0x000000be9fbe7220 */ /* 0x000fe20000410000 */
[----:B------:R-:W-:Y:S01]  /*1e10*/  FADD.FTZ R142, R143, R188 ;  /* 0x000000bc8f8e7221 */ /* 0x000fe20000010000 */
[----:B------:R-:W-:Y:S01]  /*1e20*/  FFMA.FTZ R141, R185, R188, R140 ;  /* 0x000000bcb98d7223 */ /* 0x000fe2000001008c */
[----:B------:R-:W-:-:S02]  /*1e30*/  HADD2.F32 R147, -RZ, R147.H1_H1 ;  /* 0x30000093ff937230 */ /* 0x000fc40000004100 */
[----:B------:R-:W-:Y:S01]  /*1e40*/  FMUL.FTZ R191, R191, R149 ;  /* 0x00000095bfbf7220 */ /* 0x000fe20000410000 */
[C---:B------:R-:W-:Y:S01]  /*1e50*/  FMUL.FTZ R193, R159.reuse, R154 ;  /* 0x0000009a9fc17220 */ /* 0x040fe20000410000 */
        /* <DEDUP_REMOVED lines=20> */
.L_x_514:
[----:B------:R-:W-:Y:S05]  /*1fa0*/  BSYNC.RECONVERGENT B0 ;  /* 0x0000000000007941 */ /* 0x000fea0003800200 */
.L_x_513:
        /* <DEDUP_REMOVED lines=59> */
[----:B------:R-:W-:Y:S01]  /*2360*/  FADD.FTZ R140, R151, R140 ;  /* 0x0000008c978c7221 */ /* 0x000fe20000010000 */
[----:B------:R-:W-:Y:S02]  /*2370*/  P2R R151, PR, RZ, 0x4 ;  /* 0x00000004ff977803 */ /* 0x000fe40000000000 */
[----:B------:R-:W-:Y:S01]  /*2380*/  ISETP.GE.U32.AND P2, PT, R4, 0x100, PT ;  /* 0x000001000400780c */ /* 0x000fe20003f46070 */
[----:B0-----:R-:W-:Y:S01]  /*2390*/  FADD.FTZ R195, R195, R152 ;  /* 0x00000098c3c37221 */ /* 0x001fe20000010000 */
[----:B------:R-:W-:Y:S01]  /*23a0*/  FADD.FTZ R140, R140, R153 ;  /* 0x000000998c8c7221 */ /* 0x000fe20000010000 */
[----:B------:R-:W-:Y:S02]  /*23b0*/  P2R R150, PR, RZ, 0x10 ;  /* 0x00000010ff967803 */ /* 0x000fe40000000000 */
[----:B------:R-:W-:Y:S01]  /*23c0*/  FADD.FTZ R154, R154, R195 ;  /* 0x000000c39a9a7221 */ /* 0x000fe20000010000 */
[----:B------:R-:W-:-:S03]  /*23d0*/  FADD.FTZ R140, R155, R140 ;  /* 0x0000008c9b8c7221 */ /* 0x000fc60000010000 */
[----:B------:R-:W-:Y:S01]  /*23e0*/  FMUL.FTZ R153, R154, UR14 ;  /* 0x0000000e9a997c20 */ /* 0x000fe20008410000 */
[----:B------:R-:W-:-:S04]  /*23f0*/  FMUL.FTZ R152, R140, UR14 ;  /* 0x0000000e8c987c20 */ /* 0x000fc80008410000 */
        /* <DEDUP_REMOVED lines=35> */
[----:B------:R-:W-:-:S02]  /*2630*/  F2FP.F16.F32.PACK_AB R140, R141, R140 ;  /* 0x0000008c8d8c723e */ /* 0x000fc400000000ff */
[----:B------:R-:W-:Y:S02]  /*2640*/  F2FP.F16.F32.PACK_AB R141, R143, R144 ;  /* 0x000000908f8d723e */ /* 0x000fe400000000ff */
[----:B------:R-:W-:Y:S02]  /*2650*/  F2FP.F16.F32.PACK_AB R142, R145, R142 ;  /* 0x0000008e918e723e */ /* 0x000fe400000000ff */
[----:B------:R-:W-:Y:S01]  /*2660*/  F2FP.F16.F32.PACK_AB R143, R147, R186 ;  /* 0x000000ba938f723e */ /* 0x000fe200000000ff */
[----:B------:R-:W-:Y:S06]  /*2670*/  BRA `(.L_x_520) ;  /* 0x0000001000587947 */ /* 0x000fec0003800000 */
.L_x_519:
        /* <DEDUP_REMOVED lines=33> */
.L_x_518:
        /* <DEDUP_REMOVED lines=36> */
.L_x_521:
        /* <DEDUP_REMOVED lines=37> */
.L_x_517:
        /* <DEDUP_REMOVED lines=9> */
[----:B------:R-:W-:Y:S01]  /*2db0*/  FFMA.FTZ R154, R21, R152, R153 ;  /* 0x00000098159a7223 */ /* 0x000fe20000010099 */
[----:B------:R-:W-:Y:S02]  /*2dc0*/  HADD2.F32 R146, -RZ, R43.H1_H1 ;  /* 0x3000002bff927230 */ /* 0x000fe40000004100 */
[----:B------:R-:W-:Y:S01]  /*2dd0*/  FADD.FTZ R147, R22, -R145 ;  /* 0x8000009116937221 */ /* 0x000fe20000010000 */
[--C-:B------:R-:W-:Y:S02]  /*2de0*/  HADD2.F32 R142, -RZ, R42.reuse.H1_H1 ;  /* 0x3000002aff8e7230 */ /* 0x100fe40000004100 */
[----:B------:R-:W-:Y:S01]  /*2df0*/  FADD.FTZ R145, R17, -R148 ;  /* 0x8000009411917221 */ /* 0x000fe20000010000 */
[----:B------:R-:W-:-:S02]  /*2e00*/  HADD2.F32 R140, -RZ, R42.H0_H0 ;  /* 0x2000002aff8c7230 */ /* 0x000fc40000004100 */
[----:B------:R-:W-:Y:S01]  /*2e10*/  FADD.FTZ R141, R18, -R141 ;  /* 0x8000008d128d7221 */ /* 0x000fe20000010000 */
[----:B------:R-:W-:Y:S01]  /*2e20*/  FADD.FTZ R143, R19, -R154 ;  /* 0x8000009a138f7221 */ /* 0x000fe20000010000 */
[----:B------:R-:W-:Y:S02]  /*2e30*/  HADD2.F32 R144, -RZ, R43.H0_H0 ;  /* 0x2000002bff907230 */ /* 0x000fe40000004100 */
[C---:B-----5:R-:W-:Y:S01]  /*2e40*/  FFMA.FTZ R154, R159.reuse, R147, R146 ;  /* 0x000000939f9a7223 */ /* 0x060fe20000010092 */
[C---:B------:R-:W-:Y:S01]  /*2e50*/  FFMA.FTZ R148, R159.reuse, R145, R142 ;  /* 0x000000919f947223 */ /* 0x040fe2000001008e */
[----:B------:R-:W-:Y:S01]  /*2e60*/  FFMA.FTZ R147, R159, R141, R140 ;  /* 0x0000008d9f937223 */ /* 0x000fe2000001008c */
[-CC-:B------:R-:W-:Y:S01]  /*2e70*/  FFMA.FTZ R145, R11, R152.reuse, R153.reuse ;  /* 0x000000980b917223 */ /* 0x180fe20000010099 */
[-CC-:B------:R-:W-:Y:S01]  /*2e80*/  FFMA.FTZ R141, R3, R152.reuse, R153.reuse ;  /* 0x00000098038d7223 */ /* 0x180fe20000010099 */
[-CC-:B------:R-:W-:Y:S01]  /*2e90*/  FFMA.FTZ R196, R16, R152.reuse, R153.reuse ;  /* 0x0000009810c47223 */ /* 0x180fe20000010099 */
[----:B------:R-:W-:Y:S01]  /*2ea0*/  FFMA.FTZ R186, R12, R152, R153 ;  /* 0x000000980cba7223 */ /* 0x000fe20000010099 */
[----:B------:R-:W-:Y:S01]  /*2eb0*/  FFMA.FTZ R143, R159, R143, R144 ;  /* 0x0000008f9f8f7223 */ /* 0x000fe20000010090 */
        /* <DEDUP_REMOVED lines=8> */
[C---:B------:R-:W-:Y:S01]  /*2f40*/  FFMA.FTZ R140, R159.reuse, R145, R140 ;  /* 0x000000919f8c7223 */ /* 0x040fe2000001008c */
[C---:B------:R-:W-:Y:S01]  /*2f50*/  FFMA.FTZ R141, R159.reuse, R155, R144 ;  /* 0x0000009b9f8d7223 */ /* 0x040fe20000010090 */
[C---:B------:R-:W-:Y:S01]  /*2f60*/  FFMA.FTZ R146, R159.reuse, R187, R146 ;  /* 0x000000bb9f927223 */ /* 0x040fe20000010092 */
[----:B------:R-:W-:Y:S01]  /*2f70*/  FFMA.FTZ R145, R159, R149, R142 ;  /* 0x000000959f917223 */ /* 0x000fe2000001008e */
[----:B------:R-:W-:-:S02]  /*2f80*/  F2FP.F16.F32.PACK_AB R143, R154, R143 ;  /* 0x0000008f9a8f723e */ /* 0x000fc400000000ff */
[----:B------:R-:W-:Y:S02]  /*2f90*/  F2FP.F16.F32.PACK_AB R142, R148, R147 ;  /* 0x00000093948e723e */ /* 0x000fe400000000ff */
[----:B------:R-:W-:Y:S02]  /*2fa0*/  F2FP.F16.F32.PACK_AB R141, R146, R141 ;  /* 0x0000008d928d723e */ /* 0x000fe400000000ff */
[----:B------:R-:W-:Y:S01]  /*2fb0*/  F2FP.F16.F32.PACK_AB R140, R145, R140 ;  /* 0x0000008c918c723e */ /* 0x000fe200000000ff */
[----:B------:R-:W-:Y:S06]  /*2fc0*/  BRA `(.L_x_520) ;  /* 0x0000000800047947 */ /* 0x000fec0003800000 */
.L_x_523:
[-CC-:B------:R-:W-:Y:S01]  /*2fd0*/  FFMA.FTZ R135, R11, R152.reuse, R153.reuse ;  /* 0x000000980b877223 */ /* 0x180fe20000010099 */
[-CC-:B------:R-:W-:Y:S01]  /*2fe0*/  FFMA.FTZ R133, R3, R152.reuse, R153.reuse ;  /* 0x0000009803857223 */ /* 0x180fe20000010099 */
[-CC-:B------:R-:W-:Y:S01]  /*2ff0*/  FFMA.FTZ R143, R15, R152.reuse, R153.reuse ;  /* 0x000000980f8f7223 */ /* 0x180fe20000010099 */
[----:B------:R-:W-:Y:S01]  /*3000*/  FFMA.FTZ R144, R21, R152, R153 ;  /* 0x0000009815907223 */ /* 0x000fe20000010099 */
[----:B------:R-:W-:Y:S02]  /*3010*/  HADD2.F32 R141, -RZ, R41.H0_H0 ;  /* 0x20000029ff8d7230 */ /* 0x000fe40000004100 */
[----:B------:R-:W-:Y:S01]  /*3020*/  FADD.FTZ R140, R14, -R135 ;  /* 0x800000870e8c7221 */ /* 0x000fe20000010000 */
[----:B------:R-:W-:Y:S02]  /*3030*/  HADD2.F32 R134, -RZ, R40.H0_H0 ;  /* 0x20000028ff867230 */ /* 0x000fe40000004100 */
[----:B------:R-:W-:Y:S01]  /*3040*/  FADD.FTZ R132, R10, -R133 ;  /* 0x800000850a847221 */ /* 0x000fe20000010000 */
[----:B------:R-:W-:-:S02]  /*3050*/  HADD2.F32 R145, -RZ, R42.H0_H0 ;  /* 0x2000002aff917230 */ /* 0x000fc40000004100 */
[----:B------:R-:W-:Y:S01]  /*3060*/  FADD.FTZ R142, R18, -R143 ;  /* 0x8000008f128e7221 */ /* 0x000fe20000010000 */
[----:B------:R-:W-:Y:S02]  /*3070*/  HADD2.F32 R147, -RZ, R43.H0_H0 ;  /* 0x2000002bff937230 */ /* 0x000fe40000004100 */
[----:B------:R-:W-:Y:S01]  /*3080*/  FADD.FTZ R144, R19, -R144 ;  /* 0x8000009013907221 */ /* 0x000fe20000010000 */
[C---:B-----5:R-:W-:Y:S01]  /*3090*/  FFMA.FTZ R141, R159.reuse, R140, R141 ;  /* 0x0000008c9f8d7223 */ /* 0x060fe2000001008d */
[C---:B------:R-:W-:Y:S01]  /*30a0*/  FFMA.FTZ R132, R159.reuse, R132, R134 ;  /* 0x000000849f847223 */ /* 0x040fe20000010086 */
[C---:B------:R-:W-:Y:S01]  /*30b0*/  FFMA.FTZ R142, R159.reuse, R142, R145 ;  /* 0x0000008e9f8e7223 */ /* 0x040fe20000010091 */
[----:B------:R-:W-:Y:S01]  /*30c0*/  FFMA.FTZ R147, R159, R144, R147 ;  /* 0x000000909f937223 */ /* 0x000fe20000010093 */
[-CC-:B------:R-:W-:Y:S01]  /*30d0*/  FFMA.FTZ R140, R16, R152.reuse, R153.reuse ;  /* 0x00000098108c7223 */ /* 0x180fe20000010099 */
[-CC-:B------:R-:W-:Y:S01]  /*30e0*/  FFMA.FTZ R134, R12, R152.reuse, R153.reuse ;  /* 0x000000980c867223 */ /* 0x180fe20000010099 */
[-CC-:B------:R-:W-:Y:S01]  /*30f0*/  FFMA.FTZ R145, R24, R152.reuse, R153.reuse ;  /* 0x0000009818917223 */ /* 0x180fe20000010099 */
[----:B------:R-:W-:Y:S01]  /*3100*/  FFMA.FTZ R144, R20, R152, R153 ;  /* 0x0000009814907223 */ /* 0x000fe20000010099 */
[----:B------:R-:W-:-:S02]  /*3110*/  HADD2.F32 R135, -RZ, R41.H1_H1 ;  /* 0x30000029ff877230 */ /* 0x000fc40000004100 */
[----:B------:R-:W-:Y:S01]  /*3120*/  FADD.FTZ R140, R13, -R140 ;  /* 0x8000008c0d8c7221 */ /* 0x000fe20000010000 */
[----:B------:R-:W-:Y:S02]  /*3130*/  HADD2.F32 R133, -RZ, R40.H1_H1 ;  /* 0x30000028ff857230 */ /* 0x000fe40000004100 */
        /* <DEDUP_REMOVED lines=8> */
[----:B------:R-:W-:-:S02]  /*31c0*/  FFMA.FTZ R133, R159, R134, R133 ;  /* 0x000000869f857223 */ /* 0x000fc40000010085 */
        /* <DEDUP_REMOVED lines=9> */
.L_x_522:
[----:B------:R-:W-:-:S04]  /*3260*/  UISETP.NE.U32.AND UP0, UPT, UR6, URZ, UPT ;  /* 0x000000ff0600728c */ /* 0x000fc8000bf05070 */
[----:B------:R-:W-:-:S09]  /*3270*/  UISETP.NE.AND.EX UP0, UPT, UR7, URZ, UPT, UP0 ;  /* 0x000000ff0700728c */ /* 0x000fd2000bf05300 */
[----:B------:R-:W-:Y:S05]  /*3280*/  BRA.U UP0, `(.L_x_524) ;  /* 0x0000000100a47547 */ /* 0x000fea000b800000 */
        /* <DEDUP_REMOVED lines=41> */
.L_x_524:
        /* <DEDUP_REMOVED lines=13> */
[----:B------:R-:W-:Y:S01]  /*35f0*/  FFMA.FTZ R139, R24, R152, R153 ;  /* 0x00000098188b7223 */ /* 0x000fe20000010099 */
[C---:B------:R-:W-:Y:S01]  /*3600*/  FFMA.FTZ R132, R159.reuse, R132, R134 ;  /* 0x000000849f847223 */ /* 0x040fe20000010086 */
[C---:B------:R-:W-:Y:S01]  /*3610*/  FFMA.FTZ R141, R159.reuse, R138, R141 ;  /* 0x0000008a9f8d7223 */ /* 0x040fe2000001008d */
[-CC-:B------:R-:W-:Y:S01]  /*3620*/  FFMA.FTZ R140, R20, R152.reuse, R153.reuse ;  /* 0x00000098148c7223 */ /* 0x180fe20000010099 */
[-CC-:B------:R-:W-:Y:S01]  /*3630*/  FFMA.FTZ R134, R12, R152.reuse, R153.reuse ;  /* 0x000000980c867223 */ /* 0x180fe20000010099 */
[----:B------:R-:W-:Y:S01]  /*3640*/  FFMA.FTZ R138, R16, R152, R153 ;  /* 0x00000098108a7223 */ /* 0x000fe20000010099 */
        /* <DEDUP_REMOVED lines=25> */
.L_x_520:
        /* <DEDUP_REMOVED lines=14> */
.L_x_516:
[----:B------:R-:W-:Y:S05]  /*38c0*/  BSYNC.RECONVERGENT B0 ;  /* 0x0000000000007941 */ /* 0x000fea0003800200 */
.L_x_515:
        /* <DEDUP_REMOVED lines=58> */
.L_x_529:
        /* <DEDUP_REMOVED lines=41> */
.L_x_528:
        /* <DEDUP_REMOVED lines=45> */
.L_x_531:
[-CC-:B------:R-:W-:Y:S01]  /*41d0*/  FFMA.FTZ R140, R157, R152.reuse, R153.reuse ;  /* 0x000000989d8c7223 */ /* 0x180fe20000010099 */
[-CC-:B------:R-:W-:Y:S01]  /*41e0*/  FFMA.FTZ R141, R31, R152.reuse, R153.reuse ;  /* 0x000000981f8d7223 */ /* 0x180fe20000010099 */
[-CC-:B------:R-:W-:Y:S01]  /*41f0*/  FFMA.FTZ R142, R156, R152.reuse, R153.reuse ;  /* 0x000000989c8e7223 */ /* 0x180fe20000010099 */
[--C-:B------:R-:W-:Y:S02]  /*4200*/  HADD2.F32 R143, -RZ, R38.reuse.H0_H0 ;  /* 0x20000026ff8f7230 */ /* 0x100fe40000004100 */
[----:B------:R-:W-:Y:S01]  /*4210*/  FADD.FTZ R144, R35, -R140 ;  /* 0x8000008c23907221 */ /* 0x000fe20000010000 */
[----:B------:R-:W-:Y:S01]  /*4220*/  FFMA.FTZ R147, R160, R152, R153 ;  /* 0x00000098a0937223 */ /* 0x000fe20000010099 */
[----:B------:R-:W-:Y:S02]  /*4230*/  HADD2.F32 R145, -RZ, R38.H1_H1 ;  /* 0x30000026ff917230 */ /* 0x000fe40000004100 */
[----:B------:R-:W-:Y:S01]  /*4240*/  FADD.FTZ R140, R34, -R141 ;  /* 0x8000008d228c7221 */ /* 0x000fe20000010000 */
[----:B------:R-:W-:Y:S01]  /*4250*/  FADD.FTZ R142, R33, -R142 ;  /* 0x8000008e218e7221 */ /* 0x000fe20000010000 */
[----:B------:R-:W-:-:S02]  /*4260*/  HADD2.F32 R146, -RZ, R39.H0_H0 ;  /* 0x20000027ff927230 */ /* 0x000fc40000004100 */
[----:B------:R-:W-:Y:S01]  /*4270*/  FADD.FTZ R148, R158, -R147 ;  /* 0x800000939e947221 */ /* 0x000fe20000010000 */
[----:B------:R-:W-:Y:S02]  /*4280*/  HADD2.F32 R149, -RZ, R39.H1_H1 ;  /* 0x30000027ff957230 */ /* 0x000fe40000004100 */
[C---:B-----5:R-:W-:Y:S01]  /*4290*/  FFMA.FTZ R154, R159.reuse, R140, R143 ;  /* 0x0000008c9f9a7223 */ /* 0x060fe2000001008f */
[----:B------:R-:W-:Y:S01]  /*42a0*/  FFMA.FTZ R155, R159, R142, R145 ;  /* 0x0000008e9f9b7223 */ /* 0x000fe20000010091 */
[-CC-:B------:R-:W-:Y:S01]  /*42b0*/  FFMA.FTZ R140, R32, R152.reuse, R153.reuse ;  /* 0x00000098208c7223 */ /* 0x180fe20000010099 */
[-CC-:B------:R-:W-:Y:S01]  /*42c0*/  FFMA.FTZ R147, R27, R152.reuse, R153.reuse ;  /* 0x000000981b937223 */ /* 0x180fe20000010099 */
[-CC-:B------:R-:W-:Y:S01]  /*42d0*/  FFMA.FTZ R141, R23, R152.reuse, R153.reuse ;  /* 0x00000098178d7223 */ /* 0x180fe20000010099 */
[----:B------:R-:W-:Y:S01]  /*42e0*/  FFMA.FTZ R142, R28, R152, R153 ;  /* 0x000000981c8e7223 */ /* 0x000fe20000010099 */
[C---:B------:R-:W-:Y:S01]  /*42f0*/  FFMA.FTZ R186, R159.reuse, R144, R146 ;  /* 0x000000909fba7223 */ /* 0x040fe20000010092 */
[----:B------:R-:W-:Y:S01]  /*4300*/  FFMA.FTZ R187, R159, R148, R149 ;  /* 0x000000949fbb7223 */ /* 0x000fe20000010095 */
[----:B------:R-:W-:-:S02]  /*4310*/  HADD2.F32 R146, -RZ, R37.H0_H0 ;  /* 0x20000025ff927230 */ /* 0x000fc40000004100 */
[----:B------:R-:W-:Y:S01]  /*4320*/  FADD.FTZ R148, R29, -R140 ;  /* 0x8000008c1d947221 */ /* 0x000fe20000010000 */
[----:B------:R-:W-:Y:S02]  /*4330*/  HADD2.F32 R149, -RZ, R37.H1_H1 ;  /* 0x30000025ff957230 */ /* 0x000fe40000004100 */
[----:B------:R-:W-:Y:S01]  /*4340*/  FADD.FTZ R144, R30, -R147 ;  /* 0x800000931e907221 */ /* 0x000fe20000010000 */
[--C-:B------:R-:W-:Y:S02]  /*4350*/  HADD2.F32 R143, -RZ, R36.reuse.H0_H0 ;  /* 0x20000024ff8f7230 */ /* 0x100fe40000004100 */
        /* <DEDUP_REMOVED lines=12> */
.L_x_527:
        /* <DEDUP_REMOVED lines=45> */
.L_x_533:
        /* <DEDUP_REMOVED lines=33> */
.L_x_532:
        /* <DEDUP_REMOVED lines=37> */
.L_x_534:
        /* <DEDUP_REMOVED lines=27> */
[----:B------:R-:W-:-:S07]  /*4d00*/  F2FP.F16.F32.PACK_AB R143, R147, R186 ;  /* 0x000000ba938f723e */ /* 0x000fce00000000ff */
.L_x_530:
        /* <DEDUP_REMOVED lines=10> */
.L_x_526:
[----:B------:R-:W-:Y:S05]  /*4db0*/  BSYNC.RECONVERGENT B0 ;  /* 0x0000000000007941 */ /* 0x000fea0003800200 */
.L_x_525:
        /* <DEDUP_REMOVED lines=58> */
.L_x_539:
        /* <DEDUP_REMOVED lines=41> */
.L_x_538:
        /* <DEDUP_REMOVED lines=45> */
.L_x_541:
        /* <DEDUP_REMOVED lines=37> */
.L_x_537:
        /* <DEDUP_REMOVED lines=45> */
.L_x_543:
        /* <DEDUP_REMOVED lines=33> */
.L_x_542:
        /* <DEDUP_REMOVED lines=37> */
.L_x_544:
        /* <DEDUP_REMOVED lines=28> */
.L_x_540:
        /* <DEDUP_REMOVED lines=10> */
.L_x_536:
[----:B------:R-:W-:Y:S05]  /*62a0*/  BSYNC.RECONVERGENT B0 ;  /* 0x0000000000007941 */ /* 0x000fea0003800200 */
.L_x_535:
        /* <DEDUP_REMOVED lines=15> */
[----:B------:R-:W-:Y:S02]  /*63a0*/  HADD2.F32 R134, -RZ, R128.H0_H0 ;  /* 0x20000080ff867230 */ /* 0x000fe40000004100 */
[-C--:B------:R-:W-:Y:S01]  /*63b0*/  FFMA.FTZ R139, R185, R152.reuse, R153 ;  /* 0x00000098b98b7223 */ /* 0x080fe20000010099 */
[----:B------:R-:W-:Y:S01]  /*63c0*/  FADD.FTZ R132, R178, -R133 ;  /* 0x80000085b2847221 */ /* 0x000fe20000010000 */
[-CC-:B------:R-:W-:Y:S01]  /*63d0*/  FFMA.FTZ R136, R180, R152.reuse, R153.reuse ;  /* 0x00000098b4887223 */ /* 0x180fe20000010099 */
[-CC-:B------:R-:W-:Y:S01]  /*63e0*/  FFMA.FTZ R140, R184, R152.reuse, R153.reuse ;  /* 0x00000098b88c7223 */ /* 0x180fe20000010099 */
[-CC-:B------:R-:W-:Y:S01]  /*63f0*/  FFMA.FTZ R144, R190, R152.reuse, R153.reuse ;  /* 0x00000098be907223 */ /* 0x180fe20000010099 */
[-CC-:B------:R-:W-:Y:S01]  /*6400*/  FFMA.FTZ R143, R194, R152.reuse, R153.reuse ;  /* 0x00000098c28f7223 */ /* 0x180fe20000010099 */
[----:B------:R-:W-:Y:S01]  /*6410*/  FFMA.FTZ R152, R193, R152, R153 ;  /* 0x00000098c1987223 */ /* 0x000fe20000010099 */
[----:B------:R-:W-:Y:S01]  /*6420*/  FADD.FTZ R138, R182, -R135 ;  /* 0x80000087b68a7221 */ /* 0x000fe20000010000 */
[----:B------:R-:W-:-:S02]  /*6430*/  HADD2.F32 R137, -RZ, R129.H0_H0 ;  /* 0x20000081ff897230 */ /* 0x000fc40000004100 */
[----:B------:R-:W-:Y:S01]  /*6440*/  FADD.FTZ R142, R188, -R139 ;  /* 0x8000008bbc8e7221 */ /* 0x000fe20000010000 */
[----:B-----5:R-:W-:Y:S01]  /*6450*/  FFMA.FTZ R132, R159, R132, R134 ;  /* 0x000000849f847223 */ /* 0x020fe20000010086 */
[----:B------:R-:W-:Y:S02]  /*6460*/  HADD2.F32 R135, -RZ, R129.H1_H1 ;  /* 0x30000081ff877230 */ /* 0x000fe40000004100 */
[----:B------:R-:W-:Y:S01]  /*6470*/  FADD.FTZ R140, R183, -R140 ;  /* 0x8000008cb78c7221 */ /* 0x000fe20000010000 */
[----:B------:R-:W-:Y:S02]  /*6480*/  HADD2.F32 R141, -RZ, R130.H0_H0 ;  /* 0x20000082ff8d7230 */ /* 0x000fe40000004100 */
[----:B------:R-:W-:Y:S01]  /*6490*/  FADD.FTZ R146, R192, -R143 ;  /* 0x8000008fc0927221 */ /* 0x000fe20000010000 */
[----:B------:R-:W-:Y:S02]  /*64a0*/  HADD2.F32 R145, -RZ, R131.H1_H1 ;  /* 0x30000083ff917230 */ /* 0x000fe40000004100 */
[----:B------:R-:W-:Y:S01]  /*64b0*/  FADD.FTZ R152, R191, -R152 ;  /* 0x80000098bf987221 */ /* 0x000fe20000010000 */
[----:B------:R-:W-:-:S02]  /*64c0*/  HADD2.F32 R133, -RZ, R128.H1_H1 ;  /* 0x30000080ff857230 */ /* 0x000fc40000004100 */
[----:B------:R-:W-:Y:S01]  /*64d0*/  FADD.FTZ R144, R189, -R144 ;  /* 0x80000090bd907221 */ /* 0x000fe20000010000 */
[----:B------:R-:W-:Y:S02]  /*64e0*/  HADD2.F32 R139, -RZ, R130.H1_H1 ;  /* 0x30000082ff8b7230 */ /* 0x000fe40000004100 */
[----:B------:R-:W-:Y:S01]  /*64f0*/  FADD.FTZ R136, R179, -R136 ;  /* 0x80000088b3887221 */ /* 0x000fe20000010000 */
[----:B------:R-:W-:Y:S02]  /*6500*/  HADD2.F32 R134, -RZ, R131.H0_H0 ;  /* 0x20000083ff867230 */ /* 0x000fe40000004100 */
[C---:B------:R-:W-:Y:S01]  /*6510*/  FFMA.FTZ R137, R159.reuse, R138, R137 ;  /* 0x0000008a9f897223 */ /* 0x040fe20000010089 */
[C---:B------:R-:W-:Y:S01]  /*6520*/  FFMA.FTZ R140, R159.reuse, R140, R135 ;  /* 0x0000008c9f8c7223 */ /* 0x040fe20000010087 */
[C---:B------:R-:W-:Y:S01]  /*6530*/  FFMA.FTZ R142, R159.reuse, R142, R141 ;  /* 0x0000008e9f8e7223 */ /* 0x040fe2000001008d */
[C---:B------:R-:W-:Y:S01]  /*6540*/  FFMA.FTZ R143, R159.reuse, R146, R145 ;  /* 0x000000929f8f7223 */ /* 0x040fe20000010091 */
[C---:B------:R-:W-:Y:S01]  /*6550*/  FFMA.FTZ R134, R159.reuse, R152, R134 ;  /* 0x000000989f867223 */ /* 0x040fe20000010086 */
[C---:B------:R-:W-:Y:S01]  /*6560*/  FFMA.FTZ R139, R159.reuse, R144, R139 ;  /* 0x000000909f8b7223 */ /* 0x040fe2000001008b */
[----:B------:R-:W-:Y:S01]  /*6570*/  FFMA.FTZ R133, R159, R136, R133 ;  /* 0x000000889f857223 */ /* 0x000fe20000010085 */
        /* <DEDUP_REMOVED lines=13> */
.L_x_549:
[-CC-:B0--34-:R-:W-:Y:S01]  /*6650*/  FFMA.FTZ R137, R177, R152.reuse, R153.reuse ;  /* 0x00000098b1897223 */ /* 0x199fe20000010099 */
[----:B------:R-:W-:Y:S02]  /*6660*/  HADD2.F32 R138, -RZ, R128.H0_H0 ;  /* 0x20000080ff8a7230 */ /* 0x000fe40000004100 */
[-CC-:B------:R-:W-:Y:S01]  /*6670*/  FFMA.FTZ R139, R181, R152.reuse, R153.reuse ;  /* 0x00000098b58b7223 */ /* 0x180fe20000010099 */
[-C--:B------:R-:W-:Y:S01]  /*6680*/  FFMA.FTZ R143, R185, R152.reuse, R153 ;  /* 0x00000098b98f7223 */ /* 0x080fe20000010099 */
[----:B------:R-:W-:Y:S01]  /*6690*/  FADD.FTZ R136, R178, -R137 ;  /* 0x80000089b2887221 */ /* 0x000fe20000010000 */
[-CC-:B------:R-:W-:Y:S01]  /*66a0*/  FFMA.FTZ R140, R180, R152.reuse, R153.reuse ;  /* 0x00000098b48c7223 */ /* 0x180fe20000010099 */
[-CC-:B------:R-:W-:Y:S01]  /*66b0*/  FFMA.FTZ R144, R184, R152.reuse, R153.reuse ;  /* 0x00000098b8907223 */ /* 0x180fe20000010099 */
[-CC-:B------:R-:W-:Y:S01]  /*66c0*/  FFMA.FTZ R148, R190, R152.reuse, R153.reuse ;  /* 0x00000098be947223 */ /* 0x180fe20000010099 */
[-CC-:B------:R-:W-:Y:S01]  /*66d0*/  FFMA.FTZ R147, R194, R152.reuse, R153.reuse ;  /* 0x00000098c2937223 */ /* 0x180fe20000010099 */
[----:B------:R-:W-:Y:S01]  /*66e0*/  FFMA.FTZ R152, R193, R152, R153 ;  /* 0x00000098c1987223 */ /* 0x000fe20000010099 */
[----:B------:R-:W-:-:S02]  /*66f0*/  HADD2.F32 R141, -RZ, R129.H0_H0 ;  /* 0x20000081ff8d7230 */ /* 0x000fc40000004100 */
[----:B------:R-:W-:Y:S01]  /*6700*/  FADD.FTZ R142, R182, -R139 ;  /* 0x8000008bb68e7221 */ /* 0x000fe20000010000 */
[----:B------:R-:W-:Y:S02]  /*6710*/  HADD2.F32 R145, -RZ, R130.H0_H0 ;  /* 0x20000082ff917230 */ /* 0x000fe40000004100 */
[----:B------:R-:W-:Y:S01]  /*6720*/  FADD.FTZ R146, R188, -R143 ;  /* 0x8000008fbc927221 */ /* 0x000fe20000010000 */
[----:B-----5:R-:W-:Y:S01]  /*6730*/  FFMA.FTZ R136, R159, R136, R138 ;  /* 0x000000889f887223 */ /* 0x020fe2000001008a */
        /* <DEDUP_REMOVED lines=9> */
[----:B------:R-:W-:Y:S01]  /*67d0*/  FADD.FTZ R140, R179, -R140 ;  /* 0x8000008cb38c7221 */ /* 0x000fe20000010000 */
[C---:B------:R-:W-:Y:S01]  /*67e0*/  FFMA.FTZ R141, R159.reuse, R142, R141 ;  /* 0x0000008e9f8d7223 */ /* 0x040fe2000001008d */
[C---:B------:R-:W-:Y:S01]  /*67f0*/  FFMA.FTZ R142, R159.reuse, R146, R145 ;  /* 0x000000929f8e7223 */ /* 0x040fe20000010091 */
[C---:B------:R-:W-:Y:S01]  /*6800*/  FFMA.FTZ R149, R159.reuse, R154, R149 ;  /* 0x0000009a9f957223 */ /* 0x040fe20000010095 */
        /* <DEDUP_REMOVED lines=13> */
.L_x_548:
[----:B0--34-:R-:W0:Y:S02]  /*68e0*/  LDC.64 R140, c[0x0][0x470] ;  /* 0x00011c00ff8c7b82 */ /* 0x019e240000000a00 */
[----:B0-----:R-:W-:-:S04]  /*68f0*/  ISETP.NE.U32.AND P5, PT, R140, RZ, PT ;  /* 0x000000ff8c00720c */ /* 0x001fc80003fa5070 */
[----:B------:R-:W-:-:S13]  /*6900*/  ISETP.NE.AND.EX P5, PT, R141, RZ, PT, P5 ;  /* 0x000000ff8d00720c */ /* 0x000fda0003fa5350 */
[----:B------:R-:W-:Y:S05]  /*6910*/  @!P5 BRA `(.L_x_551) ;  /* 0x0000000000a4d947 */ /* 0x000fea0003800000 */
[-CC-:B------:R-:W-:Y:S01]  /*6920*/  FFMA.FTZ R133, R177, R152.reuse, R153.reuse ;  /* 0x00000098b1857223 */ /* 0x180fe20000010099 */
        /* <DEDUP_REMOVED lines=40> */
.L_x_551:
        /* <DEDUP_REMOVED lines=8> */
[--C-:B------:R-:W-:Y:S02]  /*6c30*/  HADD2.F32 R154, -RZ, R131.reuse.H1_H1 ;  /* 0x30000083ff9a7230 */ /* 0x100fe40000004100 */
[----:B------:R-:W-:Y:S01]  /*6c40*/  FADD.FTZ R148, R192, -R155 ;  /* 0x8000009bc0947221 */ /* 0x000fe20000010000 */
[----:B------:R-:W-:-:S02]  /*6c50*/  HADD2.F32 R153, -RZ, R131.H0_H0 ;  /* 0x20000083ff997230 */ /* 0x000fc40000004100 */
[----:B------:R-:W-:Y:S01]  /*6c60*/  FADD.FTZ R146, R191, -R142 ;  /* 0x8000008ebf927221 */ /* 0x000fe20000010000 */
[--C-:B------:R-:W-:Y:S02]  /*6c70*/  HADD2.F32 R145, -RZ, R130.reuse.H0_H0 ;  /* 0x20000082ff917230 */ /* 0x100fe40000004100 */
[----:B------:R-:W-:Y:S01]  /*6c80*/  FADD.FTZ R142, R188, -R143 ;  /* 0x8000008fbc8e7221 */ /* 0x000fe20000010000 */
[----:B------:R-:W-:Y:S02]  /*6c90*/  HADD2.F32 R149, -RZ, R130.H1_H1 ;  /* 0x30000082ff957230 */ /* 0x000fe40000004100 */
[----:B------:R-:W-:Y:S01]  /*6ca0*/  FADD.FTZ R144, R189, -R144 ;  /* 0x80000090bd907221 */ /* 0x000fe20000010000 */
[C---:B-----5:R-:W-:Y:S01]  /*6cb0*/  FFMA.FTZ R155, R159.reuse, R148, R154 ;  /* 0x000000949f9b7223 */ /* 0x060fe2000001009a */
[C---:B------:R-:W-:Y:S01]  /*6cc0*/  FFMA.FTZ R154, R159.reuse, R146, R153 ;  /* 0x000000929f9a7223 */ /* 0x040fe20000010099 */
        /* <DEDUP_REMOVED lines=19> */
.L_x_547:
        /* <DEDUP_REMOVED lines=45> */
.L_x_553:
        /* <DEDUP_REMOVED lines=33> */
.L_x_552:
        /* <DEDUP_REMOVED lines=37> */
.L_x_554:
        /* <DEDUP_REMOVED lines=28> */
.L_x_550:
        /* <DEDUP_REMOVED lines=9> */
.L_x_546:
[----:B------:R-:W-:Y:S05]  /*7780*/  BSYNC.RECONVERGENT B0 ;  /* 0x0000000000007941 */ /* 0x000fea0003800200 */
.L_x_545:
[----:B------:R-:W-:Y:S02]  /*7790*/  ISETP.NE.AND P4, PT, R151, RZ, PT ;  /* 0x000000ff9700720c */ /* 0x000fe40003f85270 */
[----:B------:R-:W-:-:S11]  /*77a0*/  PLOP3.LUT P3, PT, P3, PT, PT, 0x8, 0x80 ;  /* 0x000000000080781c */ /* 0x000fd60001f6e170 */
[----:B------:R-:W-:Y:S05]  /*77b0*/  @!P4 BRA `(.L_x_555) ;  /* 0xffffff8c00c4c947 */ /* 0x000fea000383ffff */
.L_x_506:
[----:B------:R-:W-:Y:S01]  /*77c0*/  ISETP.NE.AND P4, PT, R6, RZ, PT ;  /* 0x000000ff0600720c */ /* 0x000fe20003f85270 */
[----:B------:R-:W1:Y:S01]  /*77d0*/  LDC.64 R4, c[0x0][0x440] ;  /* 0x00011000ff047b82 */ /* 0x000e620000000a00 */
[----:B------:R-:W-:-:S05]  /*77e0*/  IMAD R3, R2, UR10, RZ ;  /* 0x0000000a02037c24 */ /* 0x000fca000f8e02ff */
        /* <DEDUP_REMOVED lines=37> */
.L_x_556:
        /* <DEDUP_REMOVED lines=12> */
.L_x_4810:


//--------------------- .text._ZN10layer_norm31ln_parallel_residual_bwd_kernelINS_13Kernel_traitsI6__halfS2_S2_S2_fjLj8192ELj1ELj1ELj8ELj16ENS_18Kernel_traits_baseILj8192ES2_S2_S2_S2_fjLj256EEEEELb0ELb1ELb1EEEvNS_9BwdParamsE --------------------------
	.section	.text._ZN10layer_norm31ln_parallel_residual_bwd_kernelINS_13Kernel_traitsI6__halfS2_S2_S2_fjLj8192ELj1ELj1ELj8ELj16ENS_18Kernel_traits_baseILj8192ES2_S2_S2_S2_fjLj256EEEEELb0ELb1ELb1EEEvNS_9BwdParamsE,"ax",@progbits
	.align	128
        .global         _ZN10layer_norm31ln_parallel_residual_bwd_kernelINS_13Kernel_traitsI6__halfS2_S2_S2_fjLj8192ELj1ELj1ELj8ELj16ENS_18Kernel_traits_baseILj8192ES2_S2_S2_S2_fjLj256EEEEELb0ELb1ELb1EEEvNS_9BwdParamsE
        .type           _ZN10layer_norm31ln_parallel_residual_bwd_kernelINS_13Kernel_traitsI6__halfS2_S2_S2_fjLj8192ELj1ELj1ELj8ELj16ENS_18Kernel_traits_baseILj8192ES2_S2_S2_S2_fjLj256EEEEELb0ELb1ELb1EEEvNS_9BwdParamsE,@function
        .size           _ZN10layer_norm31ln_parallel_residual_bwd_kernelINS_13Kernel_traitsI6__halfS2_S2_S2_fjLj8192ELj1ELj1ELj8ELj16ENS_18Kernel_traits_baseILj8192ES2_S2_S2_S2_fjLj256EEEEELb0ELb1ELb1EEEvNS_9BwdParamsE,(.L_x_4811 - _ZN10layer_norm31ln_parallel_residual_bwd_kernelINS_13Kernel_traitsI6__halfS2_S2_S2_fjLj8192ELj1ELj1ELj8ELj16ENS_18Kernel_traits_baseILj8192ES2_S2_S2_S2_fjLj256EEEEELb0ELb1ELb1EEEvNS_9BwdParamsE)
        .other          _ZN10layer_norm31ln_parallel_residual_bwd_kernelINS_13Kernel_traitsI6__halfS2_S2_S2_fjLj8192ELj1ELj1ELj8ELj16ENS_18Kernel_traits_baseILj8192ES2_S2_S2_S2_fjLj256EEEEELb0ELb1ELb1EEEvNS_9BwdParamsE,@"STO_CUDA_ENTRY STV_DEFAULT"
_ZN10layer_norm31ln_parallel_residual_bwd_kernelINS_13Kernel_traitsI6__halfS2_S2_S2_fjLj8192ELj1ELj1ELj8ELj16ENS_18Kernel_traits_baseILj8192ES2_S2_S2_S2_fjLj256EEEEELb0ELb1ELb1EEEvNS_9BwdParamsE:
.text._ZN10layer_norm31ln_parallel_residual_bwd_kernelINS_13Kernel_traitsI6__halfS2_S2_S2_fjLj8192ELj1ELj1ELj8ELj16ENS_18Kernel_traits_baseILj8192ES2_S2_S2_S2_fjLj256EEEEELb0ELb1ELb1EEEvNS_9BwdParamsE:
        /* <DEDUP_REMOVED lines=86> */
[----:B------:R-:W-:-:S02]  /*0560*/  PLOP3.LUT P4, PT, PT, PT, UP1, 0x80, 0x8 ;  /* 0x000000000008781c */ /* 0x000fc40003f8f018 */
[----:B------:R-:W-:Y:S01]  /*0570*/  PLOP3.LUT P2, PT, PT, PT, UP0, 0x80, 0x8 ;  /* 0x000000000008781c */ /* 0x000fe20003f4f008 */
[----:B------:R-:W1:Y:S01]  /*0580*/  LDCU UR13, c[0x0][0x400] ;  /* 0x00008000ff0d77ac */ /* 0x000e620008000800 */
[----:B------:R-:W-:Y:S01]  /*0590*/  MOV R163, UR10 ;  /* 0x0000000a00a37c02 */ /* 0x000fe20008000f00 */
[----:B------:R-:W2:Y:S01]  /*05a0*/  LDCU.64 UR6, c[0x0][0x470] ;  /* 0x00008e00ff0677ac */ /* 0x000ea20008000a00 */
[----:B------:R-:W3:Y:S01]  /*05b0*/  LDCU.64 UR4, c[0x0][0x478] ;  /* 0x00008f00ff0477ac */ /* 0x000ee20008000a00 */
[--C-:B----4-:R-:W-:Y:S02]  /*05c0*/  HADD2.F32 R127, -RZ, R16.reuse.H0_H0 ;  /* 0x20000010ff7f7230 */ /* 0x110fe40000004100 */
[----:B------:R-:W-:Y:S02]  /*05d0*/  HADD2.F32 R128, -RZ, R16.H1_H1 ;  /* 0x30000010ff807230 */ /* 0x000fe40000004100 */
[--C-:B------:R-:W-:Y:S02]  /*05e0*/  HADD2.F32 R129, -RZ, R17.reuse.H0_H0 ;  /* 0x20000011ff817230 */ /* 0x100fe40000004100 */
[----:B------:R-:W-:-:S02]  /*05f0*/  HADD2.F32 R130, -RZ, R17.H1_H1 ;  /* 0x30000011ff827230 */ /* 0x000fc40000004100 */
[--C-:B------:R-:W-:Y:S02]  /*0600*/  HADD2.F32 R131, -RZ, R18.reuse.H0_H0 ;  /* 0x20000012ff837230 */ /* 0x100fe40000004100 */
[----:B------:R-:W-:Y:S02]  /*0610*/  HADD2.F32 R132, -RZ, R18.H1_H1 ;  /* 0x30000012ff847230 */ /* 0x000fe40000004100 */
[--C-:B------:R-:W-:Y:S02]  /*0620*/  HADD2.F32 R133, -RZ, R19.reuse.H0_H0 ;  /* 0x20000013ff857230 */ /* 0x100fe40000004100 */
[----:B------:R-:W-:Y:S02]  /*0630*/  HADD2.F32 R134, -RZ, R19.H1_H1 ;  /* 0x30000013ff867230 */ /* 0x000fe40000004100 */
[--C-:B-----5:R-:W-:Y:S02]  /*0640*/  HADD2.F32 R135, -RZ, R12.reuse.H0_H0 ;  /* 0x2000000cff877230 */ /* 0x120fe40000004100 */
[----:B------:R-:W-:-:S02]  /*0650*/  HADD2.F32 R136, -RZ, R12.H1_H1 ;  /* 0x3000000cff887230 */ /* 0x000fc40000004100 */
[--C-:B------:R-:W-:Y:S02]  /*0660*/  HADD2.F32 R137, -RZ, R13.reuse.H0_H0 ;  /* 0x2000000dff897230 */ /* 0x100fe40000004100 */
[----:B------:R-:W-:Y:S02]  /*0670*/  HADD2.F32 R138, -RZ, R13.H1_H1 ;  /* 0x3000000dff8a7230 */ /* 0x000fe40000004100 */
[--C-:B------:R-:W-:Y:S02]  /*0680*/  HADD2.F32 R139, -RZ, R14.reuse.H0_H0 ;  /* 0x2000000eff8b7230 */ /* 0x100fe40000004100 */
[----:B------:R-:W-:Y:S02]  /*0690*/  HADD2.F32 R140, -RZ, R14.H1_H1 ;  /* 0x3000000eff8c7230 */ /* 0x000fe40000004100 */
[--C-:B------:R-:W-:Y:S02]  /*06a0*/  HADD2.F32 R141, -RZ, R15.reuse.H0_H0 ;  /* 0x2000000fff8d7230 */ /* 0x100fe40000004100 */
        /* <DEDUP_REMOVED lines=16> */
[----:B0123--:R-:W-:-:S07]  /*07b0*/  HADD2.F32 R158, -RZ, R7.H1_H1 ;  /* 0x30000007ff9e7230 */ /* 0x00ffce0000004100 */
.L_x_590:
        /* <DEDUP_REMOVED lines=8> */
[C---:B0-----:R-:W-:Y:S01]  /*0840*/  IMAD.WIDE.U32 R24, R171.reuse, 0x10, R48 ;  /* 0x00000010ab187825 */ /* 0x041fe200078e0030 */
[----:B------:R-:W-:-:S02]  /*0850*/  IADD3 R169, PT, PT, R171, 0x100, RZ ;  /* 0x00000100aba97810 */ /* 0x000fc40007ffe0ff */
[C---:B------:R-:W-:Y:S02]  /*0860*/  IADD3 R167, PT, PT, R171.reuse, 0x200, RZ ;  /* 0x00000200aba77810 */ /* 0x040fe40007ffe0ff */
[----:B------:R-:W-:Y:S01]  /*0870*/  IADD3 R165, PT, PT, R171, 0x300, RZ ;  /* 0x00000300aba57810 */ /* 0x000fe20007ffe0ff */
[----:B------:R-:W4:Y:S01]  /*0880*/  LDG.E.128 R24, desc[UR8][R24.64] ;  /* 0x0000000818187981 */ /* 0x000f22000c1e1d00 */
[----:B-1----:R-:W-:-:S04]  /*0890*/  IMAD.WIDE R58, R163, 0x4, R52 ;  /* 0x00000004a33a7825 */ /* 0x002fc800078e0234 */
[----:B------:R-:W-:Y:S02]  /*08a0*/  IMAD.WIDE.U32 R32, R169, 0x10, R48 ;  /* 0x00000010a9207825 */ /* 0x000fe400078e0030 */
[----:B------:R-:W4:Y:S02]  /*08b0*/  LDG.E R58, desc[UR8][R58.64] ;  /* 0x000000083a3a7981 */ /* 0x000f24000c1e1900 */
[----:B--2---:R-:W-:Y:S02]  /*08c0*/  IMAD.WIDE.U32 R28, R171, 0x10, R2 ;  /* 0x00000010ab1c7825 */ /* 0x004fe400078e0002 */
[----:B------:R-:W2:Y:S02]  /*08d0*/  LDG.E.128 R32, desc[UR8][R32.64] ;  /* 0x0000000820207981 */ /* 0x000ea4000c1e1d00 */
[--C-:B------:R-:W-:Y:S02]  /*08e0*/  IMAD.WIDE.U32 R40, R167, 0x10, R48.reuse ;  /* 0x00000010a7287825 */ /* 0x100fe400078e0030 */
[----:B------:R-:W2:Y:S02]  /*08f0*/  LDG.E.128 R28, desc[UR8][R28.64] ;  /* 0x000000081c1c7981 */ /* 0x000ea4000c1e1d00 */
[----:B------:R-:W-:-:S02]  /*0900*/  IMAD.WIDE.U32 R48, R165, 0x10, R48 ;  /* 0x00000010a5307825 */ /* 0x000fc400078e0030 */
[----:B------:R-:W2:Y:S02]  /*0910*/  LDG.E.128 R40, desc[UR8][R40.64] ;  /* 0x0000000828287981 */ /* 0x000ea4000c1e1d00 */
[----:B---3--:R-:W-:Y:S02]  /*0920*/  IMAD.WIDE R56, R163, 0x4, R56 ;  /* 0x00000004a3387825 */ /* 0x008fe400078e0238 */
[----:B------:R-:W3:Y:S02]  /*0930*/  LDG.E.128 R48, desc[UR8][R48.64] ;  /* 0x0000000830307981 */ /* 0x000ee4000c1e1d00 */
[--C-:B------:R-:W-:Y:S02]  /*0940*/  IMAD.WIDE.U32 R52, R165, 0x10, R2.reuse ;  /* 0x00000010a5347825 */ /* 0x100fe400078e0002 */
[----:B------:R-:W3:Y:S04]  /*0950*/  LDG.E R56, desc[UR8][R56.64] ;  /* 0x0000000838387981 */ /* 0x000ee8000c1e1900 */
[----:B------:R-:W3:Y:S01]  /*0960*/  LDG.E.128 R52, desc[UR8][R52.64] ;  /* 0x0000000834347981 */ /* 0x000ee2000c1e1d00 */
[----:B------:R-:W-:-:S06]  /*0970*/  IMAD.WIDE.U32 R36, R169, 0x10, R2 ;  /* 0x00000010a9247825 */ /* 0x000fcc00078e0002 */
[----:B------:R-:W3:Y:S01]  /*0980*/  LDG.E.128 R36, desc[UR8][R36.64] ;  /* 0x0000000824247981 */ /* 0x000ee2000c1e1d00 */
[----:B------:R-:W-:Y:S02]  /*0990*/  IMAD.WIDE.U32 R44, R167, 0x10, R2 ;  /* 0x00000010a72c7825 */ /* 0x000fe400078e0002 */
[----:B------:R-:W0:Y:S04]  /*09a0*/  @P2 LDC.64 R2, c[0x0][0x438] ;  /* 0x00010e00ff022b82 */ /* 0x000e280000000a00 */
[----:B------:R-:W3:Y:S01]  /*09b0*/  LDG.E.128 R44, desc[UR8][R44.64] ;  /* 0x000000082c2c7981 */ /* 0x000ee2000c1e1d00 */
[----:B0-----:R-:W-:-:S05]  /*09c0*/  @P2 IMAD.WIDE.U32 R2, R165, 0x10, R2 ;  /* 0x00000010a5022825 */ /* 0x001fca00078e0002 */
[----:B-----5:R0:W5:Y:S01]  /*09d0*/  @P2 LDG.E.128 R12, desc[UR8][R2.64] ;  /* 0x00000008020c2981 */ /* 0x020162000c1e1d00 */
[--C-:B----4-:R-:W-:Y:S02]  /*09e0*/  HADD2.F32 R0, -RZ, R24.reuse.H0_H0 ;  /* 0x20000018ff007230 */ /* 0x110fe40000004100 */
[----:B------:R-:W-:Y:S02]  /*09f0*/  HADD2.F32 R162, -RZ, R24.H1_H1 ;  /* 0x30000018ffa27230 */ /* 0x000fe40000004100 */
[--C-:B------:R-:W-:Y:S02]  /*0a00*/  HADD2.F32 R164, -RZ, R25.reuse.H0_H0 ;  /* 0x20000019ffa47230 */ /* 0x100fe40000004100 */
[----:B------:R-:W-:Y:S01]  /*0a10*/  HADD2.F32 R166, -RZ, R25.H1_H1 ;  /* 0x30000019ffa67230 */ /* 0x000fe20000004100 */
[----:B------:R-:W-:Y:S01]  /*0a20*/  FSEL R58, R58, RZ, !P4 ;  /* 0x000000ff3a3a7208 */ /* 0x000fe20006000000 */
[----:B------:R-:W1:Y:S04]  /*0a30*/  @P2 LDC.64 R24, c[0x0][0x438] ;  /* 0x00010e00ff182b82 */ /* 0x000e680000000a00 */
[----:B------:R-:W-:Y:S01]  /*0a40*/  FADD.FTZ R223, -R58, R0 ;  /* 0x000000003adf7221 */ /* 0x000fe20000010100 */
[----:B--2---:R-:W-:-:S02]  /*0a50*/  HADD2.F32 R181, -RZ, R28.H0_H0 ;  /* 0x2000001cffb57230 */ /* 0x004fc40000004100 */
[----:B------:R-:W-:Y:S02]  /*0a60*/  HADD2.F32 R185, -RZ, R28.H1_H1 ;  /* 0x3000001cffb97230 */ /* 0x000fe40000004100 */
[--C-:B------:R-:W-:Y:S02]  /*0a70*/  HADD2.F32 R177, -RZ, R42.reuse.H0_H0 ;  /* 0x2000002affb17230 */ /* 0x100fe40000004100 */
[----:B------:R-:W-:Y:S02]  /*0a80*/  HADD2.F32 R241, -RZ, R42.H1_H1 ;  /* 0x3000002afff17230 */ /* 0x000fe40000004100 */
[----:B------:R-:W-:Y:S01]  /*0a90*/  FMUL.FTZ R233, R127, R181 ;  /* 0x000000b57fe97220 */ /* 0x000fe20000410000 */
[----:B---3--:R-:W-:Y:S02]  /*0aa0*/  HADD2.F32 R42, -RZ, R50.H0_H0 ;  /* 0x20000032ff2a7230 */ /* 0x008fe40000004100 */
[----:B------:R-:W-:Y:S01]  /*0ab0*/  FADD.FTZ R231, -R58, R162 ;  /* 0x000000a23ae77221 */ /* 0x000fe20000010100 */
[----:B------:R-:W-:-:S02]  /*0ac0*/  HADD2.F32 R186, -RZ, R29.H0_H0 ;  /* 0x2000001dffba7230 */ /* 0x000fc40000004100 */
[----:B------:R-:W-:Y:S01]  /*0ad0*/  FMUL.FTZ R0, R56, R223 ;  /* 0x000000df38007220 */ /* 0x000fe20000410000 */
[--C-:B------:R-:W-:Y:S02]  /*0ae0*/  HADD2.F32 R57, -RZ, R51.reuse.H0_H0 ;  /* 0x20000033ff397230 */ /* 0x100fe40000004100 */
[----:B------:R-:W-:Y:S01]  /*0af0*/  FMUL.FTZ R230, R128, R185 ;  /* 0x000000b980e67220 */ /* 0x000fe20000410000 */
[----:B------:R-:W-:Y:S02]  /*0b00*/  HADD2.F32 R235, -RZ, R51.H1_H1 ;  /* 0x30000033ffeb7230 */ /* 0x000fe40000004100 */
[C---:B------:R-:W-:Y:S01]  /*0b10*/  FADD.FTZ R51, -R58.reuse, R42 ;  /* 0x0000002a3a337221 */ /* 0x040fe20000010100 */
[--C-:B------:R-:W-:Y:S02]  /*0b20*/  HADD2.F32 R211, -RZ, R53.reuse.H0_H0 ;  /* 0x20000035ffd37230 */ /* 0x100fe40000004100 */
[----:B------:R-:W-:Y:S02]  /*0b30*/  HADD2.F32 R212, -RZ, R53.H1_H1 ;  /* 0x30000035ffd47230 */ /* 0x000fe40000004100 */
[----:B------:R-:W-:Y:S01]  /*0b40*/  FADD.FTZ R53, RZ, R233 ;  /* 0x000000e9ff357221 */ /* 0x000fe20000010000 */
[----:B------:R-:W-:Y:S01]  /*0b50*/  FADD.FTZ R229, -R58, R164 ;  /* 0x000000a43ae57221 */ /* 0x000fe20000010100 */
[----:B------:R-:W-:Y:S01]  /*0b60*/  FMUL.FTZ R231, R56, R231 ;  /* 0x000000e738e77220 */ /* 0x000fe20000410000 */
[----:B------:R-:W-:Y:S01]  /*0b70*/  FFMA.FTZ R42, R0, R233, RZ ;  /* 0x000000e9002a7223 */ /* 0x000fe200000100ff */
[----:B------:R-:W-:-:S02]  /*0b80*/  HADD2.F32 R191, -RZ, R29.H1_H1 ;  /* 0x3000001dffbf7230 */ /* 0x000fc40000004100 */
[----:B------:R-:W-:Y:S01]  /*0b90*/  FMUL.FTZ R228, R129, R186 ;  /* 0x000000ba81e47220 */ /* 0x000fe20000410000 */
[----:B------:R-:W-:Y:S02]  /*0ba0*/  HADD2.F32 R225, -RZ, R26.H0_H0 ;  /* 0x2000001affe17230 */ /* 0x000fe40000004100 */
[----:B------:R-:W-:Y:S01]  /*0bb0*/  FADD.FTZ R53, R53, R230 ;  /* 0x000000e635357221 */ /* 0x000fe20000010000 */
[----:B------:R-:W-:Y:S01]  /*0bc0*/  FADD.FTZ R227, -R58, R166 ;  /* 0x000000a63ae37221 */ /* 0x000fe20000010100 */
[----:B------:R-:W-:Y:S01]  /*0bd0*/  FMUL.FTZ R229, R56, R229 ;  /* 0x000000e538e57220 */ /* 0x000fe20000410000 */
[----:B------:R-:W-:Y:S01]  /*0be0*/  FFMA.FTZ R42, R231, R230, R42 ;  /* 0x000000e6e72a7223 */ /* 0x000fe2000001002a */
[----:B------:R-:W-:Y:S02]  /*0bf0*/  HADD2.F32 R193, -RZ, R30.H0_H0 ;  /* 0x2000001effc17230 */ /* 0x000fe40000004100 */
[----:B------:R-:W-:Y:S01]  /*0c00*/  FMUL.FTZ R226, R130, R191 ;  /* 0x000000bf82e27220 */ /* 0x000fe20000410000 */
[----:B------:R-:W-:-:S02]  /*0c10*/  HADD2.F32 R219, -RZ, R26.H1_H1 ;  /* 0x3000001affdb7230 */ /* 0x000fc40000004100 */
[----:B------:R-:W-:Y:S01]  /*0c20*/  FADD.FTZ R53, R53, R228 ;  /* 0x000000e435357221 */ /* 0x000fe20000010000 */
[----:B------:R-:W-:Y:S01]  /*0c30*/  FADD.FTZ R225, -R58, R225 ;  /* 0x000000e13ae17221 */ /* 0x000fe20000010100 */
[----:B------:R-:W-:Y:S01]  /*0c40*/  FMUL.FTZ R227, R56, R227 ;  /* 0x000000e338e37220 */ /* 0x000fe20000410000 */
[----:B------:R-:W-:Y:S01]  /*0c50*/  FFMA.FTZ R42, R229, R228, R42 ;  /* 0x000000e4e52a7223 */ /* 0x000fe2000001002a */
[----:B------:R-:W-:Y:S02]  /*0c60*/  HADD2.F32 R188, -RZ, R30.H1_H1 ;  /* 0x3000001effbc7230 */ /* 0x000fe40000004100 */
[----:B------:R-:W-:Y:S01]  /*0c70*/  FMUL.FTZ R224, R131, R193 ;  /* 0x000000c183e07220 */ /* 0x000fe20000410000 */
[----:B------:R-:W-:Y:S02]  /*0c80*/  HADD2.F32 R221, -RZ, R27.H0_H0 ;  /* 0x2000001bffdd7230 */ /* 0x000fe40000004100 */
[----:B------:R-:W-:Y:S01]  /*0c90*/  FADD.FTZ R53, R53, R226 ;  /* 0x000000e235357221 */ /* 0x000fe20000010000 */
[----:B------:R-:W-:Y:S01]  /*0ca0*/  FADD.FTZ R219, -R58, R219 ;  /* 0x000000db3adb7221 */ /* 0x000fe20000010100 */
[----:B------:R-:W-:Y:S01]  /*0cb0*/  FMUL.FTZ R225, R56, R225 ;  /* 0x000000e138e17220 */ /* 0x000fe20000410000 */
[----:B------:R-:W-:Y:S01]  /*0cc0*/  FFMA.FTZ R42, R227, R226, R42 ;  /* 0x000000e2e32a7223 */ /* 0x000fe2000001002a */
[----:B-1----:R-:W-:-:S04]  /*0cd0*/  @P2 IMAD.WIDE.U32 R24, R171, 0x10, R24 ;  /* 0x00000010ab182825 */ /* 0x002fc800078e0018 */
[----:B------:R-:W-:Y:S01]  /*0ce0*/  FMUL.FTZ R223, R132, R188 ;  /* 0x000000bc84df7220 */ /* 0x000fe20000410000 */
[----:B0-----:R-:W-:Y:S01]  /*0cf0*/  FADD.FTZ R2, R53, R224 ;  /* 0x000000e035027221 */ /* 0x001fe20000010000 */
[----:B------:R-:W-:Y:S02]  /*0d00*/  HADD2.F32 R187, -RZ, R31.H0_H0 ;  /* 0x2000001fffbb7230 */ /* 0x000fe40000004100 */
[----:B------:R-:W-:Y:S01]  /*0d10*/  FADD.FTZ R221, -R58, R221 ;  /* 0x000000dd3add7221 */ /* 0x000fe20000010100 */
[----:B------:R-:W-:Y:S02]  /*0d20*/  HADD2.F32 R247, -RZ, R27.H1_H1 ;  /* 0x3000001bfff77230 */ /* 0x000fe40000004100 */
[----:B------:R-:W-:Y:S01]  /*0d30*/  FMUL.FTZ R222, R56, R219 ;  /* 0x000000db38de7220 */ /* 0x000fe20000410000 */
[----:B------:R-:W-:Y:S01]  /*0d40*/  FFMA.FTZ R3, R225, R224, R42 ;  /* 0x000000e0e1037223 */ /* 0x000fe2000001002a */
[----:B------:R-:W-:Y:S01]  /*0d50*/  HADD2.F32 R30, -RZ, R31.H1_H1 ;  /* 0x3000001fff1e7230 */ /* 0x000fe20000004100 */
[----:B------:R0:W5:Y:S01]  /*0d60*/  @P2 LDG.E.128 R92, desc[UR8][R24.64] ;  /* 0x00000008185c2981 */ /* 0x000162000c1e1d00 */
[----:B------:R-:W-:-:S02]  /*0d70*/  HADD2.F32 R195, -RZ, R32.H0_H0 ;  /* 0x20000020ffc37230 */ /* 0x000fc40000004100 */
[----:B------:R-:W-:Y:S01]  /*0d80*/  FMUL.FTZ R220, R133, R187 ;  /* 0x000000bb85dc7220 */ /* 0x000fe20000410000 */
[----:B------:R-:W-:Y:S01]  /*0d90*/  FADD.FTZ R247, -R58, R247 ;  /* 0x000000f73af77221 */ /* 0x000fe20000010100 */
[----:B------:R-:W-:Y:S01]  /*0da0*/  FMUL.FTZ R221, R56, R221 ;  /* 0x000000dd38dd7220 */ /* 0x000fe20000410000 */
[----:B------:R-:W-:Y:S02]  /*0db0*/  HADD2.F32 R31, -RZ, R36.H0_H0 ;  /* 0x20000024ff1f7230 */ /* 0x000fe40000004100 */
[----:B------:R-:W-:Y:S01]  /*0dc0*/  FMUL.FTZ R219, R134, R30 ;  /* 0x0000001e86db7220 */ /* 0x000fe20000410000 */
[----:B------:R-:W-:Y:S02]  /*0dd0*/  HADD2.F32 R197, -RZ, R32.H1_H1 ;  /* 0x30000020ffc57230 */ /* 0x000fe40000004100 */
[--C-:B------:R-:W-:Y:S02]  /*0de0*/  HADD2.F32 R203, -RZ, R34.reuse.H0_H0 ;  /* 0x20000022ffcb7230 */ /* 0x100fe40000004100 */
[----:B0-----:R-:W-:Y:S01]  /*0df0*/  FADD.FTZ R25, R2, R223 ;  /* 0x000000df02197221 */ /* 0x001fe20000010000 */
[----:B------:R-:W-:Y:S01]  /*0e00*/  FFMA.FTZ R2, R222, R223, R3 ;  /* 0x000000dfde027223 */ /* 0x000fe20000010003 */
[----:B------:R-:W-:Y:S01]  /*0e10*/  FADD.FTZ R195, -R58, R195 ;  /* 0x000000c33ac37221 */ /* 0x000fe20000010100 */
[----:B------:R-:W-:Y:S01]  /*0e20*/  FMUL.FTZ R218, R56, R247 ;  /* 0x000000f738da7220 */ /* 0x000fe20000410000 */
[----:B------:R-:W-:Y:S01]  /*0e30*/  FADD.FTZ R24, R25, R220 ;  /* 0x000000dc19187221 */ /* 0x000fe20000010000 */
[----:B------:R-:W-:Y:S01]  /*0e40*/  FFMA.FTZ R3, R221, R220, R2 ;  /* 0x000000dcdd037223 */ /* 0x000fe20000010002 */
[----:B------:R-:W-:-:S02]  /*0e50*/  HADD2.F32 R205, -RZ, R34.H1_H1 ;  /* 0x30000022ffcd7230 */ /* 0x000fc40000004100 */
[----:B------:R-:W-:Y:S01]  /*0e60*/  FMUL.FTZ R194, R135, R31 ;  /* 0x0000001f87c27220 */ /* 0x000fe20000410000 */
[--C-:B------:R-:W-:Y:S02]  /*0e70*/  HADD2.F32 R199, -RZ, R33.reuse.H0_H0 ;  /* 0x20000021ffc77230 */ /* 0x100fe40000004100 */
[----:B------:R-:W-:Y:S01]  /*0e80*/  FADD.FTZ R25, R24, R219 ;  /* 0x000000db18197221 */ /* 0x000fe20000010000 */
[----:B------:R-:W-:Y:S02]  /*0e90*/  HADD2.F32 R34, -RZ, R36.H1_H1 ;  /* 0x30000024ff227230 */ /* 0x000fe40000004100 */
[----:B------:R-:W-:Y:S01]  /*0ea0*/  FADD.FTZ R197, -R58, R197 ;  /* 0x000000c53ac57221 */ /* 0x000fe20000010100 */
[----:B------:R-:W-:Y:S01]  /*0eb0*/  FMUL.FTZ R195, R56, R195 ;  /* 0x000000c338c37220 */ /* 0x000fe20000410000 */
[----:B------:R-:W-:Y:S01]  /*0ec0*/  FFMA.FTZ R2, R218, R219, R3 ;  /* 0x000000dbda027223 */ /* 0x000fe20000010003 */
[----:B------:R-:W-:Y:S02]  /*0ed0*/  HADD2.F32 R201, -RZ, R33.H1_H1 ;  /* 0x30000021ffc97230 */ /* 0x000fe40000004100 */
[----:B------:R-:W-:Y:S01]  /*0ee0*/  FADD.FTZ R3, R25, R194 ;  /* 0x000000c219037221 */ /* 0x000fe20000010000 */
[----:B------:R-:W-:-:S02]  /*0ef0*/  HADD2.F32 R33, -RZ, R37.H0_H0 ;  /* 0x20000025ff217230 */ /* 0x000fc40000004100 */
[----:B------:R-:W-:Y:S01]  /*0f00*/  FADD.FTZ R199, -R58, R199 ;  /* 0x000000c73ac77221 */ /* 0x000fe20000010100 */
[----:B------:R-:W-:Y:S01]  /*0f10*/  FMUL.FTZ R196, R136, R34 ;  /* 0x0000002288c47220 */ /* 0x000fe20000410000 */
[----:B------:R-:W-:Y:S01]  /*0f20*/  FMUL.FTZ R198, R56, R197 ;  /* 0x000000c538c67220 */ /* 0x000fe20000410000 */
[----:B------:R-:W-:Y:S01]  /*0f30*/  FFMA.FTZ R25, R195, R194, R2 ;  /* 0x000000c2c3197223 */ /* 0x000fe20000010002 */
[----:B------:R-:W-:Y:S02]  /*0f40*/  HADD2.F32 R32, -RZ, R37.H1_H1 ;  /* 0x30000025ff207230 */ /* 0x000fe40000004100 */
[----:B------:R-:W-:Y:S01]  /*0f50*/  FADD.FTZ R201, -R58, R201 ;  /* 0x000000c93ac97221 */ /* 0x000fe20000010100 */
[----:B------:R-:W-:Y:S01]  /*0f60*/  FMUL.FTZ R197, R137, R33 ;  /* 0x0000002189c57220 */ /* 0x000fe20000410000 */
[----:B------:R-:W-:Y:S01]  /*0f70*/  FMUL.FTZ R199, R56, R199 ;  /* 0x000000c738c77220 */ /* 0x000fe20000410000 */
[----:B------:R-:W-:Y:S01]  /*0f80*/  FADD.FTZ R2, R3, R196 ;  /* 0x000000c403027221 */ /* 0x000fe20000010000 */
[----:B------:R-:W-:Y:S01]  /*0f90*/  FFMA.FTZ R24, R198, R196, R25 ;  /* 0x000000c4c6187223 */ /* 0x000fe20000010019 */
[----:B------:R-:W-:-:S02]  /*0fa0*/  HADD2.F32 R207, -RZ, R35.H0_H0 ;  /* 0x20000023ffcf7230 */ /* 0x000fc40000004100 */
[----:B------:R-:W-:Y:S02]  /*0fb0*/  HADD2.F32 R59, -RZ, R35.H1_H1 ;  /* 0x30000023ff3b7230 */ /* 0x000fe40000004100 */
[----:B------:R-:W-:Y:S01]  /*0fc0*/  FADD.FTZ R203, -R58, R203 ;  /* 0x000000cb3acb7221 */ /* 0x000fe20000010100 */
[--C-:B------:R-:W-:Y:S02]  /*0fd0*/  HADD2.F32 R35, -RZ, R38.reuse.H0_H0 ;  /* 0x20000026ff237230 */ /* 0x100fe40000004100 */
[----:B------:R-:W-:Y:S01]  /*0fe0*/  FMUL.FTZ R200, R138, R32 ;  /* 0x000000208ac87220 */ /* 0x000fe20000410000 */
[----:B------:R-:W-:Y:S01]  /*0ff0*/  FMUL.FTZ R202, R56, R201 ;  /* 0x000000c938ca7220 */ /* 0x000fe20000410000 */
[----:B------:R-:W-:Y:S01]  /*1000*/  FADD.FTZ R3, R2, R197 ;  /* 0x000000c502037221 */ /* 0x000fe20000010000 */
        /* <DEDUP_REMOVED lines=8> */
[----:B------:R-:W-:Y:S01]  /*1090*/  FADD.FTZ R207, -R58, R207 ;  /* 0x000000cf3acf7221 */ /* 0x000fe20000010100 */
[----:B------:R-:W-:Y:S01]  /*10a0*/  FMUL.FTZ R204, R140, R38 ;  /* 0x000000268ccc7220 */ /* 0x000fe20000410000 */
[----:B------:R-:W-:Y:S01]  /*10b0*/  FMUL.FTZ R206, R56, R205 ;  /* 0x000000cd38ce7220 */ /* 0x000fe20000410000 */
[----:B------:R-:W-:Y:S01]  /*10c0*/  FADD.FTZ R3, R2, R201 ;  /* 0x000000c902037221 */ /* 0x000fe20000010000 */
[----:B------:R-:W-:Y:S01]  /*10d0*/  FFMA.FTZ R25, R203, R201, R24 ;  /* 0x000000c9cb197223 */ /* 0x000fe20000010018 */
[----:B------:R-:W-:Y:S02]  /*10e0*/  HADD2.F32 R36, -RZ, R39.H1_H1 ;  /* 0x30000027ff247230 */ /* 0x000fe40000004100 */
[----:B------:R-:W-:Y:S01]  /*10f0*/  FADD.FTZ R59, -R58, R59 ;  /* 0x0000003b3a3b7221 */ /* 0x000fe20000010100 */
[--C-:B------:R-:W-:Y:S02]  /*1100*/  HADD2.F32 R173, -RZ, R40.reuse.H0_H0 ;  /* 0x20000028ffad7230 */ /* 0x100fe40000004100 */
[----:B------:R-:W-:Y:S01]  /*1110*/  FMUL.FTZ R205, R141, R37 ;  /* 0x000000258dcd7220 */ /* 0x000fe20000410000 */
[----:B------:R-:W-:Y:S01]  /*1120*/  FMUL.FTZ R207, R56, R207 ;  /* 0x000000cf38cf7220 */ /* 0x000fe20000410000 */
[----:B------:R-:W-:Y:S01]  /*1130*/  FADD.FTZ R2, R3, R204 ;  /* 0x000000cc03027221 */ /* 0x000fe20000010000 */
[----:B------:R-:W-:Y:S01]  /*1140*/  FFMA.FTZ R24, R206, R204, R25 ;  /* 0x000000ccce187223 */ /* 0x000fe20000010019 */
[----:B------:R-:W-:-:S02]  /*1150*/  HADD2.F32 R245, -RZ, R40.H1_H1 ;  /* 0x30000028fff57230 */ /* 0x000fc40000004100 */
[----:B------:R-:W-:Y:S01]  /*1160*/  FADD.FTZ R173, -R58, R173 ;  /* 0x000000ad3aad7221 */ /* 0x000fe20000010100 */
[--C-:B------:R-:W-:Y:S02]  /*1170*/  HADD2.F32 R39, -RZ, R44.reuse.H0_H0 ;  /* 0x2000002cff277230 */ /* 0x100fe40000004100 */
[----:B------:R-:W-:Y:S01]  /*1180*/  FMUL.FTZ R208, R142, R36 ;  /* 0x000000248ed07220 */ /* 0x000fe20000410000 */
[----:B------:R-:W-:Y:S01]  /*1190*/  FMUL.FTZ R210, R56, R59 ;  /* 0x0000003b38d27220 */ /* 0x000fe20000410000 */
[----:B------:R-:W-:Y:S01]  /*11a0*/  FADD.FTZ R3, R2, R205 ;  /* 0x000000cd02037221 */ /* 0x000fe20000010000 */
[----:B------:R-:W-:Y:S01]  /*11b0*/  FFMA.FTZ R25, R207, R205, R24 ;  /* 0x000000cdcf197223 */ /* 0x000fe20000010018 */
[----:B------:R-:W-:Y:S02]  /*11c0*/  HADD2.F32 R175, -RZ, R41.H0_H0 ;  /* 0x20000029ffaf7230 */ /* 0x000fe40000004100 */
[----:B------:R-:W-:Y:S01]  /*11d0*/  FADD.FTZ R245, -R58, R245 ;  /* 0x000000f53af57221 */ /* 0x000fe20000010100 */
[----:B------:R-:W-:-:S02]  /*11e0*/  HADD2.F32 R40, -RZ, R44.H1_H1 ;  /* 0x3000002cff287230 */ /* 0x000fc40000004100 */
        /* <DEDUP_REMOVED lines=13> */
[----:B------:R-:W-:Y:S01]  /*12c0*/  FMUL.FTZ R166, R145, R41 ;  /* 0x0000002991a67220 */ /* 0x000fe20000410000 */
[----:B------:R-:W-:Y:S01]  /*12d0*/  FMUL.FTZ R175, R56, R175 ;  /* 0x000000af38af7220 */ /* 0x000fe20000410000 */
[----:B------:R-:W-:Y:S01]  /*12e0*/  FADD.FTZ R3, R3, R162 ;  /* 0x000000a203037221 */ /* 0x000fe20000010000 */
[----:B------:R-:W-:Y:S01]  /*12f0*/  FFMA.FTZ R2, R164, R162, R25 ;  /* 0x000000a2a4027223 */ /* 0x000fe20000010019 */
[----:B------:R-:W-:Y:S02]  /*1300*/  HADD2.F32 R184, -RZ, R46.H0_H0 ;  /* 0x2000002effb87230 */ /* 0x000fe40000004100 */
[----:B------:R-:W-:Y:S01]  /*1310*/  FADD.FTZ R177, -R58, R177 ;  /* 0x000000b13ab17221 */ /* 0x000fe20000010100 */
[----:B------:R-:W-:Y:S01]  /*1320*/  FMUL.FTZ R168, R146, R183 ;  /* 0x000000b792a87220 */ /* 0x000fe20000410000 */
[----:B------:R-:W-:Y:S01]  /*1330*/  FMUL.FTZ R170, R56, R243 ;  /* 0x000000f338aa7220 */ /* 0x000fe20000410000 */
[----:B------:R-:W-:Y:S01]  /*1340*/  FADD.FTZ R3, R3, R166 ;  /* 0x000000a603037221 */ /* 0x000fe20000010000 */
[----:B------:R-:W-:Y:S01]  /*1350*/  FFMA.FTZ R25, R175, R166, R2 ;  /* 0x000000a6af197223 */ /* 0x000fe20000010002 */
[----:B------:R-:W-:-:S02]  /*1360*/  HADD2.F32 R179, -RZ, R43.H0_H0 ;  /* 0x2000002bffb37230 */ /* 0x000fc40000004100 */
[----:B------:R-:W-:Y:S01]  /*1370*/  FADD.FTZ R241, -R58, R241 ;  /* 0x000000f13af17221 */ /* 0x000fe20000010100 */
[----:B------:R-:W-:Y:S02]  /*1380*/  HADD2.F32 R189, -RZ, R46.H1_H1 ;  /* 0x3000002effbd7230 */ /* 0x000fe40000004100 */
[----:B------:R-:W-:Y:S01]  /*1390*/  FMUL.FTZ R172, R147, R184 ;  /* 0x000000b893ac7220 */ /* 0x000fe20000410000 */
[----:B------:R-:W-:Y:S01]  /*13a0*/  FMUL.FTZ R177, R56, R177 ;  /* 0x000000b138b17220 */ /* 0x000fe20000410000 */
[----:B------:R-:W-:Y:S01]  /*13b0*/  FADD.FTZ R3, R3, R168 ;  /* 0x000000a803037221 */ /* 0x000fe20000010000 */
[----:B------:R-:W-:Y:S01]  /*13c0*/  FFMA.FTZ R2, R170, R168, R25 ;  /* 0x000000a8aa027223 */ /* 0x000fe20000010019 */
[----:B------:R-:W-:Y:S02]  /*13d0*/  HADD2.F32 R239, -RZ, R43.H1_H1 ;  /* 0x3000002bffef7230 */ /* 0x000fe40000004100 */
[----:B------:R-:W-:Y:S01]  /*13e0*/  FADD.FTZ R179, -R58, R179 ;  /* 0x000000b33ab37221 */ /* 0x000fe20000010100 */
[----:B------:R-:W-:-:S02]  /*13f0*/  HADD2.F32 R190, -RZ, R47.H0_H0 ;  /* 0x2000002fffbe7230 */ /* 0x000fc40000004100 */
        /* <DEDUP_REMOVED lines=31> */
[----:B------:R-:W-:Y:S01]  /*15f0*/  FADD.FTZ R49, -R58, R49 ;  /* 0x000000313a317221 */ /* 0x000fe20000010100 */
[----:B------:R-:W-:Y:S01]  /*1600*/  FMUL.FTZ R45, R153, R211 ;  /* 0x000000d3992d7220 */ /* 0x000fe20000410000 */
[----:B------:R-:W-:Y:S01]  /*1610*/  FMUL.FTZ R47, R56, R47 ;  /* 0x0000002f382f7220 */ /* 0x000fe20000410000 */
[----:B------:R-:W-:Y:S01]  /*1620*/  FADD.FTZ R2, R3, R44 ;  /* 0x0000002c03027221 */ /* 0x000fe20000010000 */
[----:B------:R-:W-:Y:S01]  /*1630*/  FFMA.FTZ R24, R46, R44, R25 ;  /* 0x0000002c2e187223 */ /* 0x000fe20000010019 */
[----:B------:R-:W-:-:S02]  /*1640*/  HADD2.F32 R237, -RZ, R50.H1_H1 ;  /* 0x30000032ffed7230 */ /* 0x000fc40000004100 */
[----:B------:R-:W-:Y:S01]  /*1650*/  FMUL.FTZ R48, R154, R212 ;  /* 0x000000d49a307220 */ /* 0x000fe20000410000 */
[--C-:B------:R-:W-:Y:S02]  /*1660*/  HADD2.F32 R213, -RZ, R54.reuse.H0_H0 ;  /* 0x20000036ffd57230 */ /* 0x100fe40000004100 */
        /* <DEDUP_REMOVED lines=25> */
[----:B------:R-:W0:Y:S02]  /*1800*/  @P2 LDC.64 R26, c[0x0][0x438] ;  /* 0x00010e00ff1a2b82 */ /* 0x000e240000000a00 */
[----:B------:R-:W-:Y:S01]  /*1810*/  FADD.FTZ R2, R2, R57 ;  /* 0x0000003902027221 */ /* 0x000fe20000010000 */
[----:B------:R-:W-:-:S04]  /*1820*/  FFMA.FTZ R3, R58, R57, R3 ;  /* 0x000000393a037223 */ /* 0x000fc80000010003 */
[----:B------:R-:W1:Y:S01]  /*1830*/  SHFL.DOWN PT, R25, R2, 0x10, 0x1f ;  /* 0x0a001f0002197f89 */ /* 0x000e6200000e0000 */
[----:B------:R-:W2:Y:S03]  /*1840*/  @P2 LDC.64 R28, c[0x0][0x438] ;  /* 0x00010e00ff1c2b82 */ /* 0x000ea60000000a00 */
[----:B------:R-:W3:Y:S01]  /*1850*/  SHFL.DOWN PT, R24, R3, 0x10, 0x1f ;  /* 0x0a001f0003187f89 */ /* 0x000ee200000e0000 */
[----:B0-----:R-:W-:-:S05]  /*1860*/  @P2 IMAD.WIDE.U32 R26, R167, 0x10, R26 ;  /* 0x00000010a71a2825 */ /* 0x001fca00078e001a */
[----:B------:R0:W5:Y:S01]  /*1870*/  @P2 LDG.E.128 R8, desc[UR8][R26.64] ;  /* 0x000000081a082981 */ /* 0x000162000c1e1d00 */
[----:B-1----:R-:W-:Y:S01]  /*1880*/  FADD.FTZ R25, R2, R25 ;  /* 0x0000001902197221 */ /* 0x002fe20000010000 */
[----:B---3--:R-:W-:-:S04]  /*1890*/  FADD.FTZ R24, R3, R24 ;  /* 0x0000001803187221 */ /* 0x008fc80000010000 */
[----:B0-----:R-:W0:Y:S04]  /*18a0*/  SHFL.DOWN PT, R26, R25, 0x8, 0x1f ;  /* 0x09001f00191a7f89 */ /* 0x001e2800000e0000 */
[----:B------:R-:W1:Y:S01]  /*18b0*/  SHFL.DOWN PT, R27, R24, 0x8, 0x1f ;  /* 0x09001f00181b7f89 */ /* 0x000e6200000e0000 */
[----:B--2---:R-:W-:-:S05]  /*18c0*/  @P2 IMAD.WIDE.U32 R28, R169, 0x10, R28 ;  /* 0x00000010a91c2825 */ /* 0x004fca00078e001c */
[----:B------:R2:W5:Y:S01]  /*18d0*/  @P2 LDG.E.128 R4, desc[UR8][R28.64] ;  /* 0x000000081c042981 */ /* 0x000562000c1e1d00 */
[----:B0-----:R-:W-:Y:S01]  /*18e0*/  FADD.FTZ R26, R25, R26 ;  /* 0x0000001a191a7221 */ /* 0x001fe20000010000 */
[----:B-1----:R-:W-:-:S04]  /*18f0*/  FADD.FTZ R27, R24, R27 ;  /* 0x0000001b181b7221 */ /* 0x002fc80000010000 */
[----:B--2---:R-:W0:Y:S04]  /*1900*/  SHFL.DOWN PT, R29, R26, 0x4, 0x1f ;  /* 0x08801f001a1d7f89 */ /* 0x004e2800000e0000 */
        /* <DEDUP_REMOVED lines=16> */
[----:B------:R-:W-:Y:S01]  /*1a10*/  @!P1 MOV R27, R232 ;  /* 0x000000e8001b9202 */ /* 0x000fe20000000f00 */
[----:B------:R-:W-:Y:S01]  /*1a20*/  FADD.FTZ R160, R181, R160 ;  /* 0x000000a0b5a07221 */ /* 0x000fe20000010000 */
[----:B------:R-:W-:-:S05]  /*1a30*/  FFMA.FTZ R161, R0, R181, R161 ;  /* 0x000000b500a17223 */ /* 0x000fca00000100a1 */
        /* <DEDUP_REMOVED lines=37> */
[----:B------:R-:W1:Y:S01]  /*1c90*/  LDS.128 R24, [R232] ;  /* 0x00000000e8187984 */ /* 0x000e620000000c00 */
[----:B------:R-:W2:Y:S03]  /*1ca0*/  LDC.64 R40, c[0x0][0x438] ;  /* 0x00010e00ff287b82 */ /* 0x000ea60000000a00 */
[----:B------:R-:W3:Y:S04]  /*1cb0*/  LDS.128 R28, [R28] ;  /* 0x000000001c1c7984 */ /* 0x000ee80000000c00 */
[----:B------:R-:W4:Y:S01]  /*1cc0*/  LDS.128 R32, [R234] ;  /* 0x00000000ea207984 */ /* 0x000f220000000c00 */
[----:B0-----:R-:W0:Y:S03]  /*1cd0*/  LDC.64 R2, c[0x0][0x380] ;  /* 0x0000e000ff027b82 */ /* 0x001e260000000a00 */
[----:B------:R-:W0:Y:S01]  /*1ce0*/  LDS.128 R36, [R235] ;  /* 0x00000000eb247984 */ /* 0x000e220000000c00 */
[----:B-1----:R-:W-:Y:S01]  /*1cf0*/  FADD.FTZ R181, RZ, R24 ;  /* 0x00000018ffb57221 */ /* 0x002fe20000010000 */
[----:B------:R-:W-:-:S03]  /*1d00*/  FADD.FTZ R24, RZ, R25 ;  /* 0x00000019ff187221 */ /* 0x000fc60000010000 */
[----:B------:R-:W-:Y:S01]  /*1d10*/  FADD.FTZ R181, R26, R181 ;  /* 0x000000b51ab57221 */ /* 0x000fe20000010000 */
[----:B------:R-:W-:-:S03]  /*1d20*/  FADD.FTZ R24, R27, R24 ;  /* 0x000000181b187221 */ /* 0x000fc60000010000 */
[----:B---3--:R-:W-:Y:S01]  /*1d30*/  FADD.FTZ R181, R181, R28 ;  /* 0x0000001cb5b57221 */ /* 0x008fe20000010000 */
[----:B------:R-:W-:-:S03]  /*1d40*/  FADD.FTZ R24, R24, R29 ;  /* 0x0000001d18187221 */ /* 0x000fc60000010000 */
[----:B------:R-:W-:Y:S01]  /*1d50*/  FADD.FTZ R181, R30, R181 ;  /* 0x000000b51eb57221 */ /* 0x000fe20000010000 */
[----:B------:R-:W-:Y:S01]  /*1d60*/  FADD.FTZ R24, R31, R24 ;  /* 0x000000181f187221 */ /* 0x000fe20000010000 */
[----:B--2---:R-:W-:Y:S02]  /*1d70*/  ISETP.NE.U32.AND P0, PT, R40, RZ, PT ;  /* 0x000000ff2800720c */ /* 0x004fe40003f05070 */
        /* <DEDUP_REMOVED lines=87> */
[----:B------:R-:W-:Y:S01]  /*22f0*/  F2FP.F16.F32.PACK_AB R24, R231, R24 ;  /* 0x00000018e718723e */ /* 0x000fe200000000ff */
[----:B------:R-:W-:Y:S06]  /*2300*/  BRA `(.L_x_561) ;  /* 0x0000001000587947 */ /* 0x000fec0003800000 */
.L_x_560:
        /* <DEDUP_REMOVED lines=33> */
.L_x_559:
        /* <DEDUP_REMOVED lines=36> */
.L_x_562:
        /* <DEDUP_REMOVED lines=37> */
.L_x_558:
        /* <DEDUP_REMOVED lines=8> */
[-C--:B------:R-:W-:Y:S01]  /*2a30*/  FFMA.FTZ R218, R218, R34.reuse, R35 ;  /* 0x00000022dada7223 */ /* 0x080fe20000010023 */
[----:B-----5:R-:W-:Y:S02]  /*2a40*/  HADD2.F32 R3, -RZ, R94.H0_H0 ;  /* 0x2000005eff037230 */ /* 0x020fe40000004100 */
[----:B------:R-:W-:Y:S01]  /*2a50*/  FADD.FTZ R26, R224, -R225 ;  /* 0x800000e1e01a7221 */ /* 0x000fe20000010000 */
[--C-:B------:R-:W-:Y:S02]  /*2a60*/  HADD2.F32 R25, -RZ, R95.reuse.H0_H0 ;  /* 0x2000005fff197230 */ /* 0x100fe40000004100 */
[----:B------:R-:W-:Y:S01]  /*2a70*/  FADD.FTZ R2, R220, -R221 ;  /* 0x800000dddc027221 */ /* 0x000fe20000010000 */
[----:B------:R-:W-:Y:S02]  /*2a80*/  HADD2.F32 R27, -RZ, R95.H1_H1 ;  /* 0x3000005fff1b7230 */ /* 0x000fe40000004100 */
[----:B------:R-:W-:Y:S01]  /*2a90*/  FADD.FTZ R218, R219, -R218 ;  /* 0x800000dadbda7221 */ /* 0x000fe20000010000 */
[-CC-:B------:R-:W-:Y:S01]  /*2aa0*/  FFMA.FTZ R0, R0, R34.reuse, R35.reuse ;  /* 0x0000002200007223 */ /* 0x180fe20000010023 */
[-CC-:B------:R-:W-:Y:S01]  /*2ab0*/  FFMA.FTZ R231, R231, R34.reuse, R35.reuse ;  /* 0x00000022e7e77223 */ /* 0x180fe20000010023 */
[-CC-:B------:R-:W-:Y:S01]  /*2ac0*/  FFMA.FTZ R229, R229, R34.reuse, R35.reuse ;  /* 0x00000022e5e57223 */ /* 0x180fe20000010023 */
[-CC-:B------:R-:W-:Y:S01]  /*2ad0*/  FFMA.FTZ R227, R227, R34.reuse, R35.reuse ;  /* 0x00000022e3e37223 */ /* 0x180fe20000010023 */
[----:B------:R-:W-:Y:S01]  /*2ae0*/  FFMA.FTZ R222, R222, R34, R35 ;  /* 0x00000022dede7223 */ /* 0x000fe20000010023 */
        /* <DEDUP_REMOVED lines=11> */
[----:B------:R-:W-:-:S02]  /*2ba0*/  HADD2.F32 R25, -RZ, R92.H1_H1 ;  /* 0x3000005cff197230 */ /* 0x000fc40000004100 */
[----:B------:R-:W-:Y:S01]  /*2bb0*/  FADD.FTZ R222, R223, -R222 ;  /* 0x800000dedfde7221 */ /* 0x000fe20000010000 */
[C---:B------:R-:W-:Y:S01]  /*2bc0*/  FFMA.FTZ R3, R56.reuse, R24, R3 ;  /* 0x0000001838037223 */ /* 0x040fe20000010003 */
[C---:B------:R-:W-:Y:S01]  /*2bd0*/  FFMA.FTZ R0, R56.reuse, R0, R27 ;  /* 0x0000000038007223 */ /* 0x040fe2000001001b */
[C---:B------:R-:W-:Y:S01]  /*2be0*/  FFMA.FTZ R29, R56.reuse, R226, R29 ;  /* 0x000000e2381d7223 */ /* 0x040fe2000001001d */
[C---:B------:R-:W-:Y:S01]  /*2bf0*/  FFMA.FTZ R31, R56.reuse, R222, R31 ;  /* 0x000000de381f7223 */ /* 0x040fe2000001001f */
[----:B------:R-:W-:Y:S01]  /*2c00*/  FFMA.FTZ R24, R56, R230, R25 ;  /* 0x000000e638187223 */ /* 0x000fe20000010019 */
[----:B------:R-:W-:Y:S02]  /*2c10*/  F2FP.F16.F32.PACK_AB R27, R33, R2 ;  /* 0x00000002211b723e */ /* 0x000fe400000000ff */
[----:B------:R-:W-:Y:S02]  /*2c20*/  F2FP.F16.F32.PACK_AB R25, R29, R0 ;  /* 0x000000001d19723e */ /* 0x000fe400000000ff */
[----:B------:R-:W-:-:S02]  /*2c30*/  F2FP.F16.F32.PACK_AB R26, R31, R26 ;  /* 0x0000001a1f1a723e */ /* 0x000fc400000000ff */
[----:B------:R-:W-:Y:S01]  /*2c40*/  F2FP.F16.F32.PACK_AB R24, R24, R3 ;  /* 0x000000031818723e */ /* 0x000fe200000000ff */
[----:B------:R-:W-:Y:S06]  /*2c50*/  BRA `(.L_x_561) ;  /* 0x0000000800047947 */ /* 0x000fec0003800000 */
.L_x_564:
[-CC-:B------:R-:W-:Y:S01]  /*2c60*/  FFMA.FTZ R0, R0, R34.reuse, R35.reuse ;  /* 0x0000002200007223 */ /* 0x180fe20000010023 */
[-CC-:B------:R-:W-:Y:S01]  /*2c70*/  FFMA.FTZ R229, R229, R34.reuse, R35.reuse ;  /* 0x00000022e5e57223 */ /* 0x180fe20000010023 */
[-C--:B------:R-:W-:Y:S01]  /*2c80*/  FFMA.FTZ R225, R225, R34.reuse, R35 ;  /* 0x00000022e1e17223 */ /* 0x080fe20000010023 */
[----:B-----5:R-:W-:Y:S02]  /*2c90*/  HADD2.F32 R2, -RZ, R94.H0_H0 ;  /* 0x2000005eff027230 */ /* 0x020fe40000004100 */
[----:B------:R-:W-:Y:S01]  /*2ca0*/  FADD.FTZ R233, R233, -R0 ;  /* 0x80000000e9e97221 */ /* 0x000fe20000010000 */
[----:B------:R-:W-:Y:S02]  /*2cb0*/  HADD2.F32 R0, -RZ, R93.H0_H0 ;  /* 0x2000005dff007230 */ /* 0x000fe40000004100 */
[----:B------:R-:W-:Y:S01]  /*2cc0*/  FADD.FTZ R229, R228, -R229 ;  /* 0x800000e5e4e57221 */ /* 0x000fe20000010000 */
[----:B------:R-:W-:Y:S01]  /*2cd0*/  FADD.FTZ R225, R224, -R225 ;  /* 0x800000e1e0e17221 */ /* 0x000fe20000010000 */
[-CC-:B------:R-:W-:Y:S01]  /*2ce0*/  FFMA.FTZ R231, R231, R34.reuse, R35.reuse ;  /* 0x00000022e7e77223 */ /* 0x180fe20000010023 */
        /* <DEDUP_REMOVED lines=17> */
[C---:B------:R-:W-:Y:S01]  /*2e00*/  FFMA.FTZ R3, R56.reuse, R233, R3 ;  /* 0x000000e938037223 */ /* 0x040fe20000010003 */
[C---:B------:R-:W-:Y:S01]  /*2e10*/  FFMA.FTZ R17, R56.reuse, R221, R17 ;  /* 0x000000dd38117223 */ /* 0x040fe20000010011 */
[C---:B------:R-:W-:Y:S01]  /*2e20*/  FFMA.FTZ R18, R56.reuse, R219, R18 ;  /* 0x000000db38127223 */ /* 0x040fe20000010012 */
[C---:B------:R-:W-:Y:S01]  /*2e30*/  FFMA.FTZ R223, R56.reuse, R223, R16 ;  /* 0x000000df38df7223 */ /* 0x040fe20000010010 */
[C---:B------:R-:W-:Y:S01]  /*2e40*/  FFMA.FTZ R2, R56.reuse, R227, R2 ;  /* 0x000000e338027223 */ /* 0x040fe20000010002 */
[----:B------:R-:W-:Y:S02]  /*2e50*/  FFMA.FTZ R0, R56, R231, R0 ;  /* 0x000000e738007223 */ /* 0x000fe40000010000 */
        /* <DEDUP_REMOVED lines=9> */
.L_x_563:
        /* <DEDUP_REMOVED lines=44> */
.L_x_565:
        /* <DEDUP_REMOVED lines=44> */
.L_x_561:
        /* <DEDUP_REMOVED lines=25> */
[----:B-----5:R-:W-:Y:S02]  /*3600*/  HADD2.F32 R0, -RZ, R5.H0_H0 ;  /* 0x20000005ff007230 */ /* 0x020fe40000004100 */
[----:B------:R-:W-:Y:S01]  /*3610*/  FFMA.FTZ R17, R202, R34, R35 ;  /* 0x00000022ca117223 */ /* 0x000fe20000010023 */
[----:B------:R-:W-:-:S02]  /*3620*/  HADD2.F32 R16, -RZ, R6.H0_H0 ;  /* 0x20000006ff107230 */ /* 0x000fc40000004100 */
[-CC-:B------:R-:W-:Y:S01]  /*3630*/  FFMA.FTZ R18, R207, R34.reuse, R35.reuse ;  /* 0x00000022cf127223 */ /* 0x180fe20000010023 */
[-CC-:B------:R-:W-:Y:S01]  /*3640*/  FFMA.FTZ R195, R195, R34.reuse, R35.reuse ;  /* 0x00000022c3c37223 */ /* 0x180fe20000010023 */
[----:B------:R-:W-:Y:S01]  /*3650*/  FFMA.FTZ R23, R206, R34, R35 ;  /* 0x00000022ce177223 */ /* 0x000fe20000010023 */
[----:B------:R-:W-:Y:S01]  /*3660*/  FADD.FTZ R29, R208, -R25 ;  /* 0x80000019d01d7221 */ /* 0x000fe20000010000 */
[----:B------:R-:W-:Y:S01]  /*3670*/  FADD.FTZ R21, R200, -R17 ;  /* 0x80000011c8157221 */ /* 0x000fe20000010000 */
[----:B------:R-:W-:Y:S01]  /*3680*/  FADD.FTZ R205, R205, -R18 ;  /* 0x80000012cdcd7221 */ /* 0x000fe20000010000 */
[C---:B------:R-:W-:Y:S01]  /*3690*/  FFMA.FTZ R25, R56.reuse, R197, R0 ;  /* 0x000000c538197223 */ /* 0x040fe20000010000 */
[----:B------:R-:W-:Y:S01]  /*36a0*/  FFMA.FTZ R26, R56, R201, R16 ;  /* 0x000000c9381a7223 */ /* 0x000fe20000010010 */
[----:B------:R-:W-:Y:S02]  /*36b0*/  HADD2.F32 R17, -RZ, R4.H0_H0 ;  /* 0x20000004ff117230 */ /* 0x000fe40000004100 */
[----:B------:R-:W-:Y:S01]  /*36c0*/  FADD.FTZ R195, R194, -R195 ;  /* 0x800000c3c2c37221 */ /* 0x000fe20000010000 */
[----:B------:R-:W-:-:S02]  /*36d0*/  HADD2.F32 R27, -RZ, R7.H0_H0 ;  /* 0x20000007ff1b7230 */ /* 0x000fc40000004100 */
[----:B------:R-:W-:Y:S01]  /*36e0*/  FADD.FTZ R23, R204, -R23 ;  /* 0x80000017cc177221 */ /* 0x000fe20000010000 */
[----:B------:R-:W-:Y:S02]  /*36f0*/  HADD2.F32 R20, -RZ, R7.H1_H1 ;  /* 0x30000007ff147230 */ /* 0x000fe40000004100 */
[C---:B------:R-:W-:Y:S01]  /*3700*/  FFMA.FTZ R17, R56.reuse, R195, R17 ;  /* 0x000000c338117223 */ /* 0x040fe20000010011 */
[----:B------:R-:W-:Y:S02]  /*3710*/  HADD2.F32 R18, -RZ, R6.H1_H1 ;  /* 0x30000006ff127230 */ /* 0x000fe40000004100 */
[C---:B------:R-:W-:Y:S01]  /*3720*/  FFMA.FTZ R27, R56.reuse, R205, R27 ;  /* 0x000000cd381b7223 */ /* 0x040fe2000001001b */
[----:B------:R-:W-:Y:S02]  /*3730*/  HADD2.F32 R16, -RZ, R5.H1_H1 ;  /* 0x30000005ff107230 */ /* 0x000fe40000004100 */
[----:B------:R-:W-:Y:S01]  /*3740*/  FFMA.FTZ R20, R56, R29, R20 ;  /* 0x0000001d38147223 */ /* 0x000fe20000010014 */
[----:B------:R-:W-:-:S02]  /*3750*/  HADD2.F32 R0, -RZ, R4.H1_H1 ;  /* 0x30000004ff007230 */ /* 0x000fc40000004100 */
[C---:B------:R-:W-:Y:S01]  /*3760*/  FFMA.FTZ R23, R56.reuse, R23, R18 ;  /* 0x0000001738177223 */ /* 0x040fe20000010012 */
[----:B------:R-:W-:Y:S01]  /*3770*/  FFMA.FTZ R16, R56, R21, R16 ;  /* 0x0000001538107223 */ /* 0x000fe20000010010 */
[----:B------:R-:W-:Y:S01]  /*3780*/  F2FP.F16.F32.PACK_AB R27, R20, R27 ;  /* 0x0000001b141b723e */ /* 0x000fe200000000ff */
[----:B------:R-:W-:Y:S02]  /*3790*/  FFMA.FTZ R0, R56, R19, R0 ;  /* 0x0000001338007223 */ /* 0x000fe40000010000 */
[----:B------:R-:W-:Y:S02]  /*37a0*/  F2FP.F16.F32.PACK_AB R26, R23, R26 ;  /* 0x0000001a171a723e */ /* 0x000fe400000000ff */
[----:B------:R-:W-:Y:S02]  /*37b0*/  F2FP.F16.F32.PACK_AB R25, R16, R25 ;  /* 0x000000191019723e */ /* 0x000fe400000000ff */
[----:B------:R-:W-:Y:S02]  /*37c0*/  F2FP.F16.F32.PACK_AB R24, R0, R17 ;  /* 0x000000110018723e */ /* 0x000fe400000000ff */
        /* <DEDUP_REMOVED lines=9> */
.L_x_568:
[-CC-:B------:R-:W-:Y:S01]  /*3860*/  FFMA.FTZ R0, R199, R34.reuse, R35.reuse ;  /* 0x00000022c7007223 */ /* 0x180fe20000010023 */
[-CC-:B0-----:R-:W-:Y:S01]  /*3870*/  FFMA.FTZ R20, R203, R34.reuse, R35.reuse ;  /* 0x00000022cb147223 */ /* 0x181fe20000010023 */
[-CC-:B------:R-:W-:Y:S01]  /*3880*/  FFMA.FTZ R25, R206, R34.reuse, R35.reuse ;  /* 0x00000022ce197223 */ /* 0x180fe20000010023 */
[-C--:B------:R-:W-:Y:S01]  /*3890*/  FFMA.FTZ R21, R198, R34.reuse, R35 ;  /* 0x00000022c6157223 */ /* 0x080fe20000010023 */
[----:B------:R-:W-:Y:S01]  /*38a0*/  FADD.FTZ R197, R197, -R0 ;  /* 0x80000000c5c57221 */ /* 0x000fe20000010000 */
[----:B------:R-:W-:Y:S01]  /*38b0*/  FADD.FTZ R201, R201, -R20 ;  /* 0x80000014c9c97221 */ /* 0x000fe20000010000 */
[----:B------:R-:W-:Y:S01]  /*38c0*/  FADD.FTZ R29, R204, -R25 ;  /* 0x80000019cc1d7221 */ /* 0x000fe20000010000 */
[----:B------:R-:W-:Y:S01]  /*38d0*/  FADD.FTZ R23, R196, -R21 ;  /* 0x80000015c4177221 */ /* 0x000fe20000010000 */
[-CC-:B------:R-:W-:Y:S01]  /*38e0*/  FFMA.FTZ R25, R210, R34.reuse, R35.reuse ;  /* 0x00000022d2197223 */ /* 0x180fe20000010023 */
[----:B-----5:R-:W-:Y:S02]  /*38f0*/  HADD2.F32 R0, -RZ, R5.H0_H0 ;  /* 0x20000005ff007230 */ /* 0x020fe40000004100 */
[----:B------:R-:W-:Y:S01]  /*3900*/  FFMA.FTZ R21, R202, R34, R35 ;  /* 0x00000022ca157223 */ /* 0x000fe20000010023 */
[----:B------:R-:W-:-:S02]  /*3910*/  HADD2.F32 R20, -RZ, R6.H0_H0 ;  /* 0x20000006ff147230 */ /* 0x000fc40000004100 */
[-CC-:B------:R-:W-:Y:S01]  /*3920*/  FFMA.FTZ R22, R207, R34.reuse, R35.reuse ;  /* 0x00000022cf167223 */ /* 0x180fe20000010023 */
[----:B------:R-:W-:Y:S01]  /*3930*/  FFMA.FTZ R195, R195, R34, R35 ;  /* 0x00000022c3c37223 */ /* 0x000fe20000010023 */
[----:B------:R-:W-:Y:S01]  /*3940*/  FADD.FTZ R33, R208, -R25 ;  /* 0x80000019d0217221 */ /* 0x000fe20000010000 */
[----:B------:R-:W-:Y:S01]  /*3950*/  FADD.FTZ R27, R200, -R21 ;  /* 0x80000015c81b7221 */ /* 0x000fe20000010000 */
[----:B------:R-:W-:Y:S01]  /*3960*/  FADD.FTZ R205, R205, -R22 ;  /* 0x80000016cdcd7221 */ /* 0x000fe20000010000 */
[C---:B------:R-:W-:Y:S01]  /*3970*/  FFMA.FTZ R25, R56.reuse, R197, R0 ;  /* 0x000000c538197223 */ /* 0x040fe20000010000 */
[----:B------:R-:W-:Y:S01]  /*3980*/  FFMA.FTZ R26, R56, R201, R20 ;  /* 0x000000c9381a7223 */ /* 0x000fe20000010014 */
[--C-:B------:R-:W-:Y:S02]  /*3990*/  HADD2.F32 R31, -RZ, R7.reuse.H0_H0 ;  /* 0x20000007ff1f7230 */ /* 0x100fe40000004100 */
[----:B------:R-:W-:Y:S01]  /*39a0*/  FADD.FTZ R195, R194, -R195 ;  /* 0x800000c3c2c37221 */ /* 0x000fe20000010000 */
[----:B------:R-:W-:-:S02]  /*39b0*/  HADD2.F32 R24, -RZ, R7.H1_H1 ;  /* 0x30000007ff187230 */ /* 0x000fc40000004100 */
[----:B------:R-:W-:Y:S02]  /*39c0*/  HADD2.F32 R21, -RZ, R4.H0_H0 ;  /* 0x20000004ff157230 */ /* 0x000fe40000004100 */
[C---:B------:R-:W-:Y:S01]  /*39d0*/  FFMA.FTZ R31, R56.reuse, R205, R31 ;  /* 0x000000cd381f7223 */ /* 0x040fe2000001001f */
[----:B------:R-:W-:Y:S02]  /*39e0*/  HADD2.F32 R22, -RZ, R6.H1_H1 ;  /* 0x30000006ff167230 */ /* 0x000fe40000004100 */
[C---:B------:R-:W-:Y:S01]  /*39f0*/  FFMA.FTZ R24, R56.reuse, R33, R24 ;  /* 0x0000002138187223 */ /* 0x040fe20000010018 */
[----:B------:R-:W-:Y:S02]  /*3a00*/  HADD2.F32 R20, -RZ, R5.H1_H1 ;  /* 0x30000005ff147230 */ /* 0x000fe40000004100 */
[C---:B------:R-:W-:Y:S01]  /*3a10*/  FFMA.FTZ R21, R56.reuse, R195, R21 ;  /* 0x000000c338157223 */ /* 0x040fe20000010015 */
[----:B------:R-:W-:Y:S02]  /*3a20*/  HADD2.F32 R0, -RZ, R4.H1_H1 ;  /* 0x30000004ff007230 */ /* 0x000fe40000004100 */
[C---:B------:R-:W-:Y:S01]  /*3a30*/  FFMA.FTZ R29, R56.reuse, R29, R22 ;  /* 0x0000001d381d7223 */ /* 0x040fe20000010016 */
[----:B------:R-:W-:Y:S01]  /*3a40*/  FFMA.FTZ R20, R56, R27, R20 ;  /* 0x0000001b38147223 */ /* 0x000fe20000010014 */
[----:B------:R-:W-:Y:S01]  /*3a50*/  F2FP.F16.F32.PACK_AB R27, R24, R31 ;  /* 0x0000001f181b723e */ /* 0x000fe200000000ff */
[----:B------:R-:W-:-:S02]  /*3a60*/  FFMA.FTZ R0, R56, R23, R0 ;  /* 0x0000001738007223 */ /* 0x000fc40000010000 */
        /* <DEDUP_REMOVED lines=8> */
.L_x_567:
        /* <DEDUP_REMOVED lines=42> */
.L_x_570:
[-CC-:B------:R-:W-:Y:S01]  /*3d90*/  FFMA.FTZ R0, R199, R34.reuse, R35.reuse ;  /* 0x00000022c7007223 */ /* 0x180fe20000010023 */
[-CC-:B0-----:R-:W-:Y:S01]  /*3da0*/  FFMA.FTZ R24, R207, R34.reuse, R35.reuse ;  /* 0x00000022cf187223 */ /* 0x181fe20000010023 */
[-CC-:B------:R-:W-:Y:S01]  /*3db0*/  FFMA.FTZ R29, R210, R34.reuse, R35.reuse ;  /* 0x00000022d21d7223 */ /* 0x180fe20000010023 */
[--C-:B-----5:R-:W-:Y:S02]  /*3dc0*/  HADD2.F32 R31, -RZ, R7.reuse.H0_H0 ;  /* 0x20000007ff1f7230 */ /* 0x120fe40000004100 */
[----:B------:R-:W-:Y:S01]  /*3dd0*/  FADD.FTZ R197, R197, -R0 ;  /* 0x80000000c5c57221 */ /* 0x000fe20000010000 */
[----:B------:R-:W-:Y:S01]  /*3de0*/  FFMA.FTZ R0, R203, R34, R35 ;  /* 0x00000022cb007223 */ /* 0x000fe20000010023 */
[----:B------:R-:W-:Y:S01]  /*3df0*/  FADD.FTZ R205, R205, -R24 ;  /* 0x80000018cdcd7221 */ /* 0x000fe20000010000 */
[----:B------:R-:W-:Y:S02]  /*3e00*/  HADD2.F32 R26, -RZ, R7.H1_H1 ;  /* 0x30000007ff1a7230 */ /* 0x000fe40000004100 */
[----:B------:R-:W-:Y:S01]  /*3e10*/  FADD.FTZ R33, R208, -R29 ;  /* 0x8000001dd0217221 */ /* 0x000fe20000010000 */
[----:B------:R-:W-:-:S02]  /*3e20*/  HADD2.F32 R24, -RZ, R6.H0_H0 ;  /* 0x20000006ff187230 */ /* 0x000fc40000004100 */
[----:B------:R-:W-:Y:S01]  /*3e30*/  FADD.FTZ R201, R201, -R0 ;  /* 0x80000000c9c97221 */ /* 0x000fe20000010000 */
[-CC-:B------:R-:W-:Y:S01]  /*3e40*/  FFMA.FTZ R29, R206, R34.reuse, R35.reuse ;  /* 0x00000022ce1d7223 */ /* 0x180fe20000010023 */
[-CC-:B------:R-:W-:Y:S01]  /*3e50*/  FFMA.FTZ R195, R195, R34.reuse, R35.reuse ;  /* 0x00000022c3c37223 */ /* 0x180fe20000010023 */
[-CC-:B------:R-:W-:Y:S01]  /*3e60*/  FFMA.FTZ R25, R198, R34.reuse, R35.reuse ;  /* 0x00000022c6197223 */ /* 0x180fe20000010023 */
[----:B------:R-:W-:Y:S01]  /*3e70*/  FFMA.FTZ R27, R202, R34, R35 ;  /* 0x00000022ca1b7223 */ /* 0x000fe20000010023 */
[C---:B------:R-:W-:Y:S01]  /*3e80*/  FFMA.FTZ R205, R56.reuse, R205, R31 ;  /* 0x000000cd38cd7223 */ /* 0x040fe2000001001f */
[C---:B------:R-:W-:Y:S01]  /*3e90*/  FFMA.FTZ R32, R56.reuse, R33, R26 ;  /* 0x0000002138207223 */ /* 0x040fe2000001001a */
[----:B------:R-:W-:Y:S01]  /*3ea0*/  FFMA.FTZ R201, R56, R201, R24 ;  /* 0x000000c938c97223 */ /* 0x000fe20000010018 */
[----:B------:R-:W-:Y:S02]  /*3eb0*/  HADD2.F32 R31, -RZ, R6.H1_H1 ;  /* 0x30000006ff1f7230 */ /* 0x000fe40000004100 */
[----:B------:R-:W-:Y:S01]  /*3ec0*/  FADD.FTZ R29, R204, -R29 ;  /* 0x8000001dcc1d7221 */ /* 0x000fe20000010000 */
[----:B------:R-:W-:-:S02]  /*3ed0*/  HADD2.F32 R26, -RZ, R5.H0_H0 ;  /* 0x20000005ff1a7230 */ /* 0x000fc40000004100 */
[----:B------:R-:W-:Y:S01]  /*3ee0*/  FADD.FTZ R195, R194, -R195 ;  /* 0x800000c3c2c37221 */ /* 0x000fe20000010000 */
[----:B------:R-:W-:Y:S02]  /*3ef0*/  HADD2.F32 R28, -RZ, R5.H1_H1 ;  /* 0x30000005ff1c7230 */ /* 0x000fe40000004100 */
[----:B------:R-:W-:Y:S01]  /*3f00*/  FADD.FTZ R25, R196, -R25 ;  /* 0x80000019c4197221 */ /* 0x000fe20000010000 */
[--C-:B------:R-:W-:Y:S02]  /*3f10*/  HADD2.F32 R0, -RZ, R4.reuse.H0_H0 ;  /* 0x20000004ff007230 */ /* 0x100fe40000004100 */
[----:B------:R-:W-:Y:S01]  /*3f20*/  FADD.FTZ R27, R200, -R27 ;  /* 0x8000001bc81b7221 */ /* 0x000fe20000010000 */
[----:B------:R-:W-:Y:S02]  /*3f30*/  HADD2.F32 R24, -RZ, R4.H1_H1 ;  /* 0x30000004ff187230 */ /* 0x000fe40000004100 */
        /* <DEDUP_REMOVED lines=10> */
.L_x_566:
        /* <DEDUP_REMOVED lines=39> */
.L_x_572:
[-CC-:B------:R-:W-:Y:S01]  /*4250*/  FFMA.FTZ R0, R199, R34.reuse, R35.reuse ;  /* 0x00000022c7007223 */ /* 0x180fe20000010023 */
[-CC-:B0-----:R-:W-:Y:S01]  /*4260*/  FFMA.FTZ R29, R210, R34.reuse, R35.reuse ;  /* 0x00000022d21d7223 */ /* 0x181fe20000010023 */
[-CC-:B------:R-:W-:Y:S01]  /*4270*/  FFMA.FTZ R195, R195, R34.reuse, R35.reuse ;  /* 0x00000022c3c37223 */ /* 0x180fe20000010023 */
[-CC-:B------:R-:W-:Y:S01]  /*4280*/  FFMA.FTZ R21, R198, R34.reuse, R35.reuse ;  /* 0x00000022c6157223 */ /* 0x180fe20000010023 */
        /* <DEDUP_REMOVED lines=29> */
.L_x_571:
[----:B------:R-:W-:Y:S05]  /*4460*/  @!P1 BRA `(.L_x_573) ;  /* 0x0000000000849947 */ /* 0x000fea0003800000 */
        /* <DEDUP_REMOVED lines=33> */
.L_x_573:
        /* <DEDUP_REMOVED lines=27> */
[----:B------:R-:W-:-:S07]  /*4830*/  F2FP.F16.F32.PACK_AB R24, R29, R24 ;  /* 0x000000181d18723e */ /* 0x000fce00000000ff */
.L_x_569:
        /* <DEDUP_REMOVED lines=18> */
[----:B-----5:R-:W-:Y:S02]  /*4960*/  HADD2.F32 R0, -RZ, R9.H0_H0 ;  /* 0x20000009ff007230 */ /* 0x020fe40000004100 */
[----:B------:R-:W-:Y:S01]  /*4970*/  FFMA.FTZ R17, R170, R34, R35 ;  /* 0x00000022aa117223 */ /* 0x000fe20000010023 */
[----:B------:R-:W-:-:S02]  /*4980*/  HADD2.F32 R16, -RZ, R10.H0_H0 ;  /* 0x2000000aff107230 */ /* 0x000fc40000004100 */
[----:B------:R-:W-:Y:S01]  /*4990*/  FADD.FTZ R175, R166, -R175 ;  /* 0x800000afa6af7221 */ /* 0x000fe20000010000 */
[----:B------:R-:W-:Y:S01]  /*49a0*/  FADD.FTZ R177, R172, -R177 ;  /* 0x800000b1acb17221 */ /* 0x000fe20000010000 */
[-CC-:B------:R-:W-:Y:S01]  /*49b0*/  FFMA.FTZ R23, R176, R34.reuse, R35.reuse ;  /* 0x00000022b0177223 */ /* 0x180fe20000010023 */
[----:B------:R-:W-:Y:S01]  /*49c0*/  FFMA.FTZ R179, R179, R34, R35 ;  /* 0x00000022b3b37223 */ /* 0x000fe20000010023 */
        /* <DEDUP_REMOVED lines=31> */
.L_x_576:
[-CC-:B------:R-:W-:Y:S01]  /*4bc0*/  FFMA.FTZ R0, R173, R34.reuse, R35.reuse ;  /* 0x00000022ad007223 */ /* 0x180fe20000010023 */
[-CC-:B0-----:R-:W-:Y:S01]  /*4bd0*/  FFMA.FTZ R25, R176, R34.reuse, R35.reuse ;  /* 0x00000022b0197223 */ /* 0x181fe20000010023 */
[-CC-:B------:R-:W-:Y:S01]  /*4be0*/  FFMA.FTZ R21, R164, R34.reuse, R35.reuse ;  /* 0x00000022a4157223 */ /* 0x180fe20000010023 */
[-CC-:B------:R-:W-:Y:S01]  /*4bf0*/  FFMA.FTZ R175, R175, R34.reuse, R35.reuse ;  /* 0x00000022afaf7223 */ /* 0x180fe20000010023 */
[-C--:B------:R-:W-:Y:S01]  /*4c00*/  FFMA.FTZ R177, R177, R34.reuse, R35 ;  /* 0x00000022b1b17223 */ /* 0x080fe20000010023 */
[----:B------:R-:W-:Y:S01]  /*4c10*/  FADD.FTZ R59, R59, -R0 ;  /* 0x800000003b3b7221 */ /* 0x000fe20000010000 */
        /* <DEDUP_REMOVED lines=8> */
[----:B------:R-:W-:Y:S01]  /*4ca0*/  FFMA.FTZ R179, R179, R34, R35 ;  /* 0x00000022b3b37223 */ /* 0x000fe20000010023 */
        /* <DEDUP_REMOVED lines=26> */
.L_x_575:
[----:B------:R-:W-:Y:S05]  /*4e50*/  @!P1 BRA `(.L_x_578) ;  /* 0x0000000000a49947 */ /* 0x000fea0003800000 */
        /* <DEDUP_REMOVED lines=41> */
.L_x_578:
[-CC-:B------:R-:W-:Y:S01]  /*50f0*/  FFMA.FTZ R0, R173, R34.reuse, R35.reuse ;  /* 0x00000022ad007223 */ /* 0x180fe20000010023 */
[-CC-:B------:R-:W-:Y:S01]  /*5100*/  FFMA.FTZ R179, R179, R34.reuse, R35.reuse ;  /* 0x00000022b3b37223 */ /* 0x180fe20000010023 */
[-CC-:B0-----:R-:W-:Y:S01]  /*5110*/  FFMA.FTZ R29, R182, R34.reuse, R35.reuse ;  /* 0x00000022b61d7223 */ /* 0x181fe20000010023 */
[----:B------:R-:W-:Y:S01]  /*5120*/  FFMA.FTZ R177, R177, R34, R35 ;  /* 0x00000022b1b17223 */ /* 0x000fe20000010023 */
[----:B------:R-:W-:Y:S01]  /*5130*/  FADD.FTZ R59, R59, -R0 ;  /* 0x800000003b3b7221 */ /* 0x000fe20000010000 */
[--C-:B-----5:R-:W-:Y:S02]  /*5140*/  HADD2.F32 R31, -RZ, R11.reuse.H0_H0 ;  /* 0x2000000bff1f7230 */ /* 0x120fe40000004100 */
        /* <DEDUP_REMOVED lines=31> */
.L_x_574:
        /* <DEDUP_REMOVED lines=39> */
.L_x_580:
        /* <DEDUP_REMOVED lines=33> */
.L_x_579:
        /* <DEDUP_REMOVED lines=34> */
.L_x_581:
        /* <DEDUP_REMOVED lines=28> */
.L_x_577:
        /* <DEDUP_REMOVED lines=17> */
[----:B-----5:R-:W-:Y:S02]  /*5cb0*/  HADD2.F32 R0, -RZ, R13.H0_H0 ;  /* 0x2000000dff007230 */ /* 0x020fe40000004100 */
[-CC-:B------:R-:W-:Y:S01]  /*5cc0*/  FFMA.FTZ R43, R43, R34.reuse, R35.reuse ;  /* 0x000000222b2b7223 */ /* 0x180fe20000010023 */
[----:B------:R-:W-:Y:S02]  /*5cd0*/  HADD2.F32 R16, -RZ, R14.H0_H0 ;  /* 0x2000000eff107230 */ /* 0x000fe40000004100 */
[-CC-:B------:R-:W-:Y:S01]  /*5ce0*/  FFMA.FTZ R21, R50, R34.reuse, R35.reuse ;  /* 0x0000002232157223 */ /* 0x180fe20000010023 */
[-CC-:B------:R-:W-:Y:S01]  /*5cf0*/  FFMA.FTZ R23, R54, R34.reuse, R35.reuse ;  /* 0x0000002236177223 */ /* 0x180fe20000010023 */
[----:B------:R-:W-:Y:S01]  /*5d00*/  FFMA.FTZ R34, R58, R34, R35 ;  /* 0x000000223a227223 */ /* 0x000fe20000010023 */
[----:B------:R-:W-:Y:S01]  /*5d10*/  FADD.FTZ R19, R44, -R17 ;  /* 0x800000112c137221 */ /* 0x000fe20000010000 */
[----:B------:R-:W-:Y:S01]  /*5d20*/  FADD.FTZ R53, R53, -R18 ;  /* 0x8000001235357221 */ /* 0x000fe20000010000 */
[C---:B------:R-:W-:Y:S01]  /*5d30*/  FFMA.FTZ R25, R56.reuse, R45, R0 ;  /* 0x0000002d38197223 */ /* 0x040fe20000010000 */
[----:B------:R-:W-:Y:S01]  /*5d40*/  FFMA.FTZ R26, R56, R49, R16 ;  /* 0x00000031381a7223 */ /* 0x000fe20000010010 */
[----:B------:R-:W-:-:S02]  /*5d50*/  HADD2.F32 R17, -RZ, R12.H0_H0 ;  /* 0x2000000cff117230 */ /* 0x000fc40000004100 */
[----:B------:R-:W-:Y:S01]  /*5d60*/  FADD.FTZ R43, R42, -R43 ;  /* 0x8000002b2a2b7221 */ /* 0x000fe20000010000 */
[--C-:B------:R-:W-:Y:S02]  /*5d70*/  HADD2.F32 R27, -RZ, R15.reuse.H1_H1 ;  /* 0x3000000fff1b7230 */ /* 0x100fe40000004100 */
[----:B------:R-:W-:Y:S01]  /*5d80*/  FADD.FTZ R21, R48, -R21 ;  /* 0x8000001530157221 */ /* 0x000fe20000010000 */
[----:B------:R-:W-:Y:S02]  /*5d90*/  HADD2.F32 R20, -RZ, R15.H0_H0 ;  /* 0x2000000fff147230 */ /* 0x000fe40000004100 */
[----:B------:R-:W-:Y:S01]  /*5da0*/  FADD.FTZ R23, R52, -R23 ;  /* 0x8000001734177221 */ /* 0x000fe20000010000 */
[----:B------:R-:W-:Y:S02]  /*5db0*/  HADD2.F32 R18, -RZ, R14.H1_H1 ;  /* 0x3000000eff127230 */ /* 0x000fe40000004100 */
[----:B------:R-:W-:Y:S01]  /*5dc0*/  FADD.FTZ R57, R57, -R34 ;  /* 0x8000002239397221 */ /* 0x000fe20000010000 */
[----:B------:R-:W-:-:S02]  /*5dd0*/  HADD2.F32 R16, -RZ, R13.H1_H1 ;  /* 0x3000000dff107230 */ /* 0x000fc40000004100 */
[C---:B------:R-:W-:Y:S01]  /*5de0*/  FFMA.FTZ R17, R56.reuse, R43, R17 ;  /* 0x0000002b38117223 */ /* 0x040fe20000010011 */
[----:B------:R-:W-:Y:S02]  /*5df0*/  HADD2.F32 R0, -RZ, R12.H1_H1 ;  /* 0x3000000cff007230 */ /* 0x000fe40000004100 */
[C---:B------:R-:W-:Y:S01]  /*5e00*/  FFMA.FTZ R27, R56.reuse, R57, R27 ;  /* 0x00000039381b7223 */ /* 0x040fe2000001001b */
[C---:B------:R-:W-:Y:S01]  /*5e10*/  FFMA.FTZ R20, R56.reuse, R53, R20 ;  /* 0x0000003538147223 */ /* 0x040fe20000010014 */
[C---:B------:R-:W-:Y:S01]  /*5e20*/  FFMA.FTZ R23, R56.reuse, R23, R18 ;  /* 0x0000001738177223 */ /* 0x040fe20000010012 */
[C---:B------:R-:W-:Y:S01]  /*5e30*/  FFMA.FTZ R16, R56.reuse, R21, R16 ;  /* 0x0000001538107223 */ /* 0x040fe20000010010 */
[----:B------:R-:W-:Y:S02]  /*5e40*/  FFMA.FTZ R0, R56, R19, R0 ;  /* 0x0000001338007223 */ /* 0x000fe40000010000 */
[----:B------:R-:W-:Y:S02]  /*5e50*/  F2FP.F16.F32.PACK_AB R27, R27, R20 ;  /* 0x000000141b1b723e */ /* 0x000fe400000000ff */
[----:B------:R-:W-:-:S02]  /*5e60*/  F2FP.F16.F32.PACK_AB R26, R23, R26 ;  /* 0x0000001a171a723e */ /* 0x000fc400000000ff */
        /* <DEDUP_REMOVED lines=11> */
.L_x_584:
        /* <DEDUP_REMOVED lines=17> */
[----:B------:R-:W-:-:S02]  /*6030*/  HADD2.F32 R31, -RZ, R15.H1_H1 ;  /* 0x3000000fff1f7230 */ /* 0x000fc40000004100 */
[----:B------:R-:W-:Y:S01]  /*6040*/  FADD.FTZ R57, R57, -R34 ;  /* 0x8000002239397221 */ /* 0x000fe20000010000 */
[----:B------:R-:W-:Y:S02]  /*6050*/  HADD2.F32 R24, -RZ, R15.H0_H0 ;  /* 0x2000000fff187230 */ /* 0x000fe40000004100 */
[----:B------:R-:W-:Y:S01]  /*6060*/  FADD.FTZ R43, R42, -R43 ;  /* 0x8000002b2a2b7221 */ /* 0x000fe20000010000 */
[----:B------:R-:W-:Y:S02]  /*6070*/  HADD2.F32 R21, -RZ, R12.H0_H0 ;  /* 0x2000000cff157230 */ /* 0x000fe40000004100 */
[----:B------:R-:W-:Y:S01]  /*6080*/  FADD.FTZ R29, R52, -R29 ;  /* 0x8000001d341d7221 */ /* 0x000fe20000010000 */
[----:B------:R-:W-:Y:S02]  /*6090*/  HADD2.F32 R22, -RZ, R14.H1_H1 ;  /* 0x3000000eff167230 */ /* 0x000fe40000004100 */
[----:B------:R-:W-:Y:S01]  /*60a0*/  FFMA.FTZ R31, R56, R57, R31 ;  /* 0x00000039381f7223 */ /* 0x000fe2000001001f */
[----:B------:R-:W-:-:S02]  /*60b0*/  HADD2.F32 R20, -RZ, R13.H1_H1 ;  /* 0x3000000dff147230 */ /* 0x000fc40000004100 */
[C---:B------:R-:W-:Y:S01]  /*60c0*/  FFMA.FTZ R24, R56.reuse, R53, R24 ;  /* 0x0000003538187223 */ /* 0x040fe20000010018 */
[----:B------:R-:W-:Y:S02]  /*60d0*/  HADD2.F32 R0, -RZ, R12.H1_H1 ;  /* 0x3000000cff007230 */ /* 0x000fe40000004100 */
[C---:B------:R-:W-:Y:S01]  /*60e0*/  FFMA.FTZ R21, R56.reuse, R43, R21 ;  /* 0x0000002b38157223 */ /* 0x040fe20000010015 */
[C---:B------:R-:W-:Y:S01]  /*60f0*/  FFMA.FTZ R29, R56.reuse, R29, R22 ;  /* 0x0000001d381d7223 */ /* 0x040fe20000010016 */
[C---:B------:R-:W-:Y:S01]  /*6100*/  FFMA.FTZ R20, R56.reuse, R27, R20 ;  /* 0x0000001b38147223 */ /* 0x040fe20000010014 */
[----:B------:R-:W-:Y:S01]  /*6110*/  F2FP.F16.F32.PACK_AB R27, R31, R24 ;  /* 0x000000181f1b723e */ /* 0x000fe200000000ff */
[----:B------:R-:W-:Y:S02]  /*6120*/  FFMA.FTZ R0, R56, R23, R0 ;  /* 0x0000001738007223 */ /* 0x000fe40000010000 */
[----:B------:R-:W-:Y:S02]  /*6130*/  F2FP.F16.F32.PACK_AB R26, R29, R26 ;  /* 0x0000001a1d1a723e */ /* 0x000fe400000000ff */
[----:B------:R-:W-:-:S02]  /*6140*/  F2FP.F16.F32.PACK_AB R25, R20, R25 ;  /* 0x000000191419723e */ /* 0x000fc400000000ff */
[----:B------:R-:W-:Y:S02]  /*6150*/  F2FP.F16.F32.PACK_AB R24, R0, R21 ;  /* 0x000000150018723e */ /* 0x000fe400000000ff */
[----:B------:R-:W-:Y:S02]  /*6160*/  MOV R23, R27 ;  /* 0x0000001b00177202 */ /* 0x000fe40000000f00 */
[----:B------:R-:W-:Y:S02]  /*6170*/  MOV R22, R26 ;  /* 0x0000001a00167202 */ /* 0x000fe40000000f00 */
[----:B------:R-:W-:Y:S02]  /*6180*/  MOV R21, R25 ;  /* 0x0000001900157202 */ /* 0x000fe40000000f00 */
[----:B------:R-:W-:Y:S01]  /*6190*/  MOV R20, R24 ;  /* 0x0000001800147202 */ /* 0x000fe20000000f00 */
[----:B------:R-:W-:Y:S06]  /*61a0*/  BRA `(.L_x_585) ;  /* 0x0000000c00547947 */ /* 0x000fec0003800000 */
.L_x_583:
        /* <DEDUP_REMOVED lines=42> */
.L_x_586:
        /* <DEDUP_REMOVED lines=9> */
[--C-:B-----5:R-:W-:Y:S02]  /*64e0*/  HADD2.F32 R31, -RZ, R15.reuse.H1_H1 ;  /* 0x3000000fff1f7230 */ /* 0x120fe40000004100 */
[----:B------:R-:W-:Y:S01]  /*64f0*/  FADD.FTZ R53, R53, -R26 ;  /* 0x8000001a35357221 */ /* 0x000fe20000010000 */
[----:B------:R-:W-:Y:S01]  /*6500*/  FADD.FTZ R57, R57, -R34 ;  /* 0x8000002239397221 */ /* 0x000fe20000010000 */
[----:B------:R-:W-:-:S02]  /*6510*/  HADD2.F32 R26, -RZ, R15.H0_H0 ;  /* 0x2000000fff1a7230 */ /* 0x000fc40000004100 */
[----:B------:R-:W-:Y:S01]  /*6520*/  FADD.FTZ R49, R49, -R24 ;  /* 0x8000001831317221 */ /* 0x000fe20000010000 */
[--C-:B------:R-:W-:Y:S02]  /*6530*/  HADD2.F32 R0, -RZ, R14.reuse.H0_H0 ;  /* 0x2000000eff007230 */ /* 0x100fe40000004100 */
[C---:B------:R-:W-:Y:S01]  /*6540*/  FFMA.FTZ R32, R56.reuse, R57, R31 ;  /* 0x0000003938207223 */ /* 0x040fe2000001001f */
[----:B------:R-:W-:Y:S02]  /*6550*/  HADD2.F32 R31, -RZ, R14.H1_H1 ;  /* 0x3000000eff1f7230 */ /* 0x000fe40000004100 */
[----:B------:R-:W-:Y:S01]  /*6560*/  FFMA.FTZ R53, R56, R53, R26 ;  /* 0x0000003538357223 */ /* 0x000fe2000001001a */
[----:B------:R-:W-:Y:S01]  /*6570*/  FADD.FTZ R29, R52, -R29 ;  /* 0x8000001d341d7221 */ /* 0x000fe20000010000 */
[----:B------:R-:W-:Y:S01]  /*6580*/  FFMA.FTZ R49, R56, R49, R0 ;  /* 0x0000003138317223 */ /* 0x000fe20000010000 */
[--C-:B------:R-:W-:Y:S02]  /*6590*/  HADD2.F32 R26, -RZ, R13.reuse.H0_H0 ;  /* 0x2000000dff1a7230 */ /* 0x100fe40000004100 */
[----:B------:R-:W-:Y:S01]  /*65a0*/  FADD.FTZ R43, R42, -R43 ;  /* 0x8000002b2a2b7221 */ /* 0x000fe20000010000 */
[----:B------:R-:W-:-:S02]  /*65b0*/  HADD2.F32 R28, -RZ, R13.H1_H1 ;  /* 0x3000000dff1c7230 */ /* 0x000fc40000004100 */
        /* <DEDUP_REMOVED lines=14> */
.L_x_582:
        /* <DEDUP_REMOVED lines=39> */
.L_x_588:
        /* <DEDUP_REMOVED lines=33> */
.L_x_587:
        /* <DEDUP_REMOVED lines=34> */
.L_x_589:
        /* <DEDUP_REMOVED lines=28> */
.L_x_585:
        /* <DEDUP_REMOVED lines=61> */
.L_x_557:
        /* <DEDUP_REMOVED lines=24> */
.L_x_591:
        /* <DEDUP_REMOVED lines=11> */
.L_x_4811:


//--------------------- .text._ZN10layer_norm31ln_parallel_residual_bwd_kernelINS_13Kernel_traitsI6__halfS2_S2_S2_fjLj8192ELj1ELj1ELj8ELj16ENS_18Kernel_traits_baseILj8192ES2_S2_S2_S2_fjLj256EEEEELb1ELb0ELb0EEEvNS_9BwdParamsE --------------------------
	.section	.text._ZN10layer_norm31ln_parallel_residual_bwd_kernelINS_13Kernel_traitsI6__halfS2_S2_S2_fjLj8192ELj1ELj1ELj8ELj16ENS_18Kernel_traits_baseILj8192ES2_S2_S2_S2_fjLj256EEEEELb1ELb0ELb0EEEvNS_9BwdParamsE,"ax",@progbits
	.align	128
        .global         _ZN10layer_norm31ln_parallel_residual_bwd_kernelINS_13Kernel_traitsI6__halfS2_S2_S2_fjLj8192ELj1ELj1ELj8ELj16ENS_18Kernel_traits_baseILj8192ES2_S2_S2_S2_fjLj256EEEEELb1ELb0ELb0EEEvNS_9BwdParamsE
        .type           _ZN10layer_norm31ln_parallel_residual_bwd_kernelINS_13Kernel_traitsI6__halfS2_S2_S2_fjLj8192ELj1ELj1ELj8ELj16ENS_18Kernel_traits_baseILj8192ES2_S2_S2_S2_fjLj256EEEEELb1ELb0ELb0EEEvNS_9BwdParamsE,@function
        .size           _ZN10layer_norm31ln_parallel_residual_bwd_kernelINS_13Kernel_traitsI6__halfS2_S2_S2_fjLj8192ELj1ELj1ELj8ELj16ENS_18Kernel_traits_baseILj8192ES2_S2_S2_S2_fjLj256EEEEELb1ELb0ELb0EEEvNS_9BwdParamsE,(.L_x_4812 - _ZN10layer_norm31ln_parallel_residual_bwd_kernelINS_13Kernel_traitsI6__halfS2_S2_S2_fjLj8192ELj1ELj1ELj8ELj16ENS_18Kernel_traits_baseILj8192ES2_S2_S2_S2_fjLj256EEEEELb1ELb0ELb0EEEvNS_9BwdParamsE)
        .other          _ZN10layer_norm31ln_parallel_residual_bwd_kernelINS_13Kernel_traitsI6__halfS2_S2_S2_fjLj8192ELj1ELj1ELj8ELj16ENS_18Kernel_traits_baseILj8192ES2_S2_S2_S2_fjLj256EEEEELb1ELb0ELb0EEEvNS_9BwdParamsE,@"STO_CUDA_ENTRY STV_DEFAULT"
_ZN10layer_norm31ln_parallel_residual_bwd_kernelINS_13Kernel_traitsI6__halfS2_S2_S2_fjLj8192ELj1ELj1ELj8ELj16ENS_18Kernel_traits_baseILj8192ES2_S2_S2_S2_fjLj256EEEEELb1ELb0ELb0EEEvNS_9BwdParamsE:
.text._ZN10layer_norm31ln_parallel_residual_bwd_kernelINS_13Kernel_traitsI6__halfS2_S2_S2_fjLj8192ELj1ELj1ELj8ELj16ENS_18Kernel_traits_baseILj8192ES2_S2_S2_S2_fjLj256EEEEELb1ELb0ELb0EEEvNS_9BwdParamsE:
        /* <DEDUP_REMOVED lines=43> */
[----:B------:R0:W5:Y:S04]  /*02b0*/  @P4 LDG.E.128 R80, desc[UR10][R8.64] ;  /* 0x0000000a08504981 */ /* 0x000168000c1e1d00 */
        /* <DEDUP_REMOVED lines=11> */
[----:B------:R0:W-:Y:S01]  /*0370*/  STL [R1+0x40], RZ ;  /* 0x000040ff01007387 */ /* 0x0001e20000100800 */
        /* <DEDUP_REMOVED lines=135> */
[----:B------:R-:W-:Y:S01]  /*0bf0*/  CS2R R122, SRZ ;  /* 0x00000000007a7805 */ /* 0x000fe2000001ff00 */
[----:B------:R-:W-:-:S02]  /*0c00*/  UPLOP3.LUT UP1, UPT, UPT, UPT, UPT, 0x40, 0x4 ;  /* 0x000000000004789c */ /* 0x000fc40003f2e870 */
[----:B------:R0:W-:Y:S01]  /*0c10*/  STL [R1+0x34], RZ ;  /* 0x000034ff01007387 */ /* 0x0001e20000100800 */
[----:B------:R-:W2:Y:S03]  /*0c20*/  LDCU UR23, c[0x0][0x408] ;  /* 0x00008100ff1777ac */ /* 0x000ea60008000800 */
[----:B------:R0:W-:Y:S01]  /*0c30*/  STL [R1+0x38], RZ ;  /* 0x000038ff01007387 */ /* 0x0001e20000100800 */
[----:B------:R-:W3:Y:S03]  /*0c40*/  LDCU UR8, c[0x0][0x388] ;  /* 0x00007100ff0877ac */ /* 0x000ee60008000800 */
[----:B------:R0:W-:Y:S01]  /*0c50*/  STL [R1+0x3c], RZ ;  /* 0x00003cff01007387 */ /* 0x0001e20000100800 */
[----:B------:R-:W4:Y:S03]  /*0c60*/  LDCU.U8 UR26, c[0x0][0x410] ;  /* 0x00008200ff1a77ac */ /* 0x000f260008000000 */
[----:B------:R0:W-:Y:S01]  /*0c70*/  STL [R1+0x20], RZ ;  /* 0x000020ff01007387 */ /* 0x0001e20000100800 */
[----:B------:R-:W0:Y:S03]  /*0c80*/  LDCU UR22, c[0x0][0x400] ;  /* 0x00008000ff1677ac */ /* 0x000e260008000800 */
[----:B------:R0:W-:Y:S01]  /*0c90*/  STL [R1+0x24], RZ ;  /* 0x000024ff01007387 */ /* 0x0001e20000100800 */
[----:B------:R-:W0:Y:S03]  /*0ca0*/  LDCU.64 UR4, c[0x0][0x478] ;  /* 0x00008f00ff0477ac */ /* 0x000e260008000a00 */
[----:B------:R0:W-:Y:S01]  /*0cb0*/  STL [R1+0x28], RZ ;  /* 0x000028ff01007387 */ /* 0x0001e20000100800 */
[----:B------:R-:W0:Y:S03]  /*0cc0*/  LDCU.64 UR16, c[0x0][0x438] ;  /* 0x00008700ff1077ac */ /* 0x000e260008000a00 */
[----:B------:R0:W-:Y:S01]  /*0cd0*/  STL [R1+0x2c], RZ ;  /* 0x00002cff01007387 */ /* 0x0001e20000100800 */
[----:B------:R-:W0:Y:S03]  /*0ce0*/  LDCU.64 UR18, c[0x0][0x470] ;  /* 0x00008e00ff1277ac */ /* 0x000e260008000a00 */
[----:B------:R0:W-:Y:S01]  /*0cf0*/  STL [R1+0x10], RZ ;  /* 0x000010ff01007387 */ /* 0x0001e20000100800 */
[----:B------:R-:W0:Y:S03]  /*0d00*/  LDCU.128 UR12, c[0x0][0x3c0] ;  /* 0x00007800ff0c77ac */ /* 0x000e260008000c00 */
[----:B------:R0:W-:Y:S01]  /*0d10*/  STL [R1+0x14], RZ ;  /* 0x000014ff01007387 */ /* 0x0001e20000100800 */
[----:B------:R-:W0:Y:S03]  /*0d20*/  LDCU.64 UR20, c[0x0][0x380] ;  /* 0x00007000ff1477ac */ /* 0x000e260008000a00 */
[----:B------:R0:W-:Y:S01]  /*0d30*/  STL [R1+0x18], RZ ;  /* 0x000018ff01007387 */ /* 0x0001e20000100800 */
[----:B-1----:R-:W-:-:S03]  /*0d40*/  UISETP.NE.AND UP2, UPT, UR6, URZ, UPT ;  /* 0x000000ff0600728c */ /* 0x002fc6000bf45270 */
[----:B------:R1:W-:Y:S04]  /*0d50*/  STL [R1+0x1c], RZ ;  /* 0x00001cff01007387 */ /* 0x0003e80000100800 */
[----:B------:R1:W-:Y:S04]  /*0d60*/  STL [R1], RZ ;  /* 0x000000ff01007387 */ /* 0x0003e80000100800 */
[----:B------:R1:W-:Y:S04]  /*0d70*/  STL [R1+0x4], RZ ;  /* 0x000004ff01007387 */ /* 0x0003e80000100800 */
[----:B------:R1:W-:Y:S04]  /*0d80*/  STL [R1+0x8], RZ ;  /* 0x000008ff01007387 */ /* 0x0003e80000100800 */
[----:B0-234-:R1:W-:Y:S02]  /*0d90*/  STL [R1+0xc], RZ ;  /* 0x00000cff01007387 */ /* 0x01d3e40000100800 */
.L_x_643:
[----:B------:R-:W-:-:S06]  /*0da0*/  UIMAD.WIDE UR6, UR9, 0x4, UR12 ;  /* 0x00000004090678a5 */ /* 0x000fcc000f8e020c */
[----:B0-234-:R-:W-:Y:S02]  /*0db0*/  MOV R144, UR6 ;  /* 0x0000000600907c02 */ /* 0x01dfe40008000f00 */
[----:B------:R-:W-:Y:S01]  /*0dc0*/  MOV R145, UR7 ;  /* 0x0000000700917c02 */ /* 0x000fe20008000f00 */
[----:B------:R-:W-:-:S04]  /*0dd0*/  UIMAD.WIDE UR6, UR9, 0x4, UR14 ;  /* 0x00000004090678a5 */ /* 0x000fc8000f8e020e */
[----:B------:R0:W2:Y:S02]  /*0de0*/  LDG.E R9, desc[UR10][R144.64] ;  /* 0x0000000a90097981 */ /* 0x0000a4000c1e1900 */
[----:B0-----:R-:W-:Y:S02]  /*0df0*/  MOV R144, UR6 ;  /* 0x0000000600907c02 */ /* 0x001fe40008000f00 */
[----:B------:R-:W-:-:S05]  /*0e00*/  MOV R145, UR7 ;  /* 0x0000000700917c02 */ /* 0x000fca0008000f00 */
[----:B------:R-:W3:Y:S01]  /*0e10*/  LDG.E R144, desc[UR10][R144.64] ;  /* 0x0000000a90907981 */ /* 0x000ee2000c1e1900 */
        /* <DEDUP_REMOVED lines=14> */
[----:B---3--:R-:W-:Y:S01]  /*0f00*/  R2UR UR24, R144 ;  /* 0x00000000901872ca */ /* 0x008fe200000e0000 */
[----:B-----5:R-:W-:-:S14]  /*0f10*/  @!P1 BRA `(.L_x_594) ;  /* 0x00000008007c9947 */ /* 0x020fdc0003800000 */
[----:B------:R-:W0:Y:S01]  /*0f20*/  LDC.64 R16, c[0x0][0x3a8] ;  /* 0x0000ea00ff107b82 */ /* 0x000e220000000a00 */
[----:B------:R-:W2:Y:S04]  /*0f30*/  LDL.LU R173, [R1+0x70] ;  /* 0x0000700001ad7983 */ /* 0x000ea80000300800 */
[----:B------:R-:W3:Y:S03]  /*0f40*/  LDL.LU R186, [R1+0x74] ;  /* 0x0000740001ba7983 */ /* 0x000ee60000300800 */
[----:B------:R-:W4:Y:S01]  /*0f50*/  LDC.64 R14, c[0x0][0x430] ;  /* 0x00010c00ff0e7b82 */ /* 0x000f220000000a00 */
[----:B------:R-:W3:Y:S07]  /*0f60*/  LDL.LU R187, [R1+0x78] ;  /* 0x0000780001bb7983 */ /* 0x000eee0000300800 */
[----:B------:R-:W1:Y:S01]  /*0f70*/  LDC.64 R32, c[0x0][0x428] ;  /* 0x00010a00ff207b82 */ /* 0x000e620000000a00 */
[----:B------:R-:W-:-:S02]  /*0f80*/  ISETP.NE.U32.AND P1, PT, RZ, UR18, PT ;  /* 0x00000012ff007c0c */ /* 0x000fc4000bf25070 */
[----:B------:R-:W-:Y:S01]  /*0f90*/  ISETP.NE.U32.AND P0, PT, RZ, UR16, PT ;  /* 0x00000010ff007c0c */ /* 0x000fe2000bf05070 */
[----:B-----5:R-:W-:Y:S01]  /*0fa0*/  HADD2.F32 R8, -RZ, R56.H0_H0 ;  /* 0x20000038ff087230 */ /* 0x020fe20000004100 */
[----:B------:R-:W3:Y:S01]  /*0fb0*/  LDL.LU R252, [R1+0x7c] ;  /* 0x00007c0001fc7983 */ /* 0x000ee20000300800 */
[----:B0-----:R-:W-:-:S04]  /*0fc0*/  IMAD.WIDE.U32 R16, R9, 0x10, R16 ;  /* 0x0000001009107825 */ /* 0x001fc800078e0010 */
[C---:B----4-:R-:W-:Y:S01]  /*0fd0*/  IMAD.WIDE.U32 R14, R9.reuse, 0x10, R14 ;  /* 0x00000010090e7825 */ /* 0x050fe200078e000e */
[----:B------:R-:W4:Y:S04]  /*0fe0*/  LDG.E.128 R148, desc[UR10][R16.64] ;  /* 0x0000000a10947981 */ /* 0x000f28000c1e1d00 */
[----:B------:R0:W2:Y:S01]  /*0ff0*/  LDG.E.128 R144, desc[UR10][R14.64] ;  /* 0x0000000a0e907981 */ /* 0x0000a2000c1e1d00 */
[----:B-1----:R-:W-:Y:S01]  /*1000*/  IMAD.WIDE.U32 R32, R9, 0x10, R32 ;  /* 0x0000001009207825 */ /* 0x002fe200078e0020 */
[----:B------:R-:W-:Y:S02]  /*1010*/  ISETP.NE.AND.EX P1, PT, RZ, UR19, PT, P1 ;  /* 0x00000013ff007c0c */ /* 0x000fe4000bf25310 */
[----:B------:R-:W3:Y:S04]  /*1020*/  LDL.LU R231, [R1+0x60] ;  /* 0x0000600001e77983 */ /* 0x000ee80000300800 */
[----:B------:R1:W3:Y:S01]  /*1030*/  LDG.E.128 R152, desc[UR10][R32.64] ;  /* 0x0000000a20987981 */ /* 0x0002e2000c1e1d00 */
[----:B------:R-:W-:-:S03]  /*1040*/  ISETP.NE.AND.EX P0, PT, RZ, UR17, PT, P0 ;  /* 0x00000011ff007c0c */ /* 0x000fc6000bf05300 */
[----:B------:R-:W3:Y:S03]  /*1050*/  LDL.LU R230, [R1+0x64] ;  /* 0x0000640001e67983 */ /* 0x000ee60000300800 */
[----:B0-----:R-:W0:Y:S08]  /*1060*/  @P1 LDC.64 R14, c[0x0][0x3b8] ;  /* 0x0000ee00ff0e1b82 */ /* 0x001e300000000a00 */
[----:B------:R-:W0:Y:S08]  /*1070*/  @P0 LDC.64 R16, c[0x0][0x438] ;  /* 0x00010e00ff100b82 */ /* 0x000e300000000a00 */
[----:B-1----:R-:W1:Y:S01]  /*1080*/  LDC.64 R32, c[0x0][0x3b0] ;  /* 0x0000ec00ff207b82 */ /* 0x002e620000000a00 */
[----:B0-----:R-:W-:-:S05]  /*1090*/  @P1 IMAD.WIDE.U32 R14, R9, 0x8, R14 ;  /* 0x00000008090e1825 */ /* 0x001fca00078e000e */
[----:B------:R0:W5:Y:S02]  /*10a0*/  @P1 LDG.E.64 R30, desc[UR10][R14.64] ;  /* 0x0000000a0e1e1981 */ /* 0x000164000c1e1b00 */
[----:B0-----:R-:W-:-:S05]  /*10b0*/  @P0 IMAD.WIDE.U32 R14, R9, 0x10, R16 ;  /* 0x00000010090e0825 */ /* 0x001fca00078e0010 */
[----:B------:R1:W5:Y:S02]  /*10c0*/  @P0 LDG.E.128 R128, desc[UR10][R14.64] ;  /* 0x0000000a0e800981 */ /* 0x000364000c1e1d00 */
[----:B-1----:R-:W-:-:S05]  /*10d0*/  IMAD.WIDE.U32 R14, R9, 0x8, R32 ;  /* 0x00000008090e7825 */ /* 0x002fca00078e0020 */
[----:B------:R2:W5:Y:S01]  /*10e0*/  LDG.E.64 R32, desc[UR10][R14.64] ;  /* 0x0000000a0e207981 */ /* 0x000562000c1e1b00 */
[----:B------:R-:W-:Y:S02]  /*10f0*/  HADD2.F32 R16, -RZ, R52.H0_H0 ;  /* 0x20000034ff107230 */ /* 0x000fe40000004100 */
[----:B----4-:R-:W-:Y:S02]  /*1100*/  HADD2.F32 R0, -RZ, R148.H0_H0 ;  /* 0x20000094ff007230 */ /* 0x010fe40000004100 */
[----:B--2---:R-:W-:-:S03]  /*1110*/  HADD2.F32 R14, -RZ, R144.H0_H0 ;  /* 0x20000090ff0e7230 */ /* 0x004fc60000004100 */
[----:B------:R-:W-:Y:S01]  /*1120*/  FADD.FTZ R0, R0, -UR25 ;  /* 0x8000001900007e21 */ /* 0x000fe20008010000 */
[----:B------:R-:W-:Y:S02]  /*1130*/  HADD2.F32 R17, -RZ, R148.H1_H1 ;  /* 0x30000094ff117230 */ /* 0x000fe40000004100 */
[-C--:B------:R-:W-:Y:S01]  /*1140*/  FMUL.FTZ R8, R8, R14.reuse ;  /* 0x0000000e08087220 */ /* 0x080fe20000410000 */
[----:B------:R-:W-:Y:S01]  /*1150*/  FMUL.FTZ R0, R0, UR24 ;  /* 0x0000001800007c20 */ /* 0x000fe20008410000 */
[----:B---3--:R-:W-:Y:S02]  /*1160*/  HADD2.F32 R15, -RZ, R152.H0_H0 ;  /* 0x20000098ff0f7230 */ /* 0x008fe40000004100 */
[----:B------:R-:W-:Y:S01]  /*1170*/  FADD.FTZ R100, R100, R14 ;  /* 0x0000000e64647221 */ /* 0x000fe20000010000 */
[----:B------:R-:W-:Y:S01]  /*1180*/  FFMA.FTZ R212, R0, R14, R212 ;  /* 0x0000000e00d47223 */ /* 0x000fe200000100d4 */
[----:B------:R-:W-:Y:S02]  /*1190*/  HADD2.F32 R14, -RZ, R144.H1_H1 ;  /* 0x30000090ff0e7230 */ /* 0x000fe40000004100 */
[----:B------:R-:W-:Y:S01]  /*11a0*/  FFMA.FTZ R8, R16, R15, R8 ;  /* 0x0000000f10087223 */ /* 0x000fe20000010008 */
[----:B------:R-:W-:-:S02]  /*11b0*/  HADD2.F32 R16, -RZ, R56.H1_H1 ;  /* 0x30000038ff107230 */ /* 0x000fc40000004100 */
[----:B------:R-:W-:Y:S01]  /*11c0*/  FADD.FTZ R17, R17, -UR25 ;  /* 0x8000001911117e21 */ /* 0x000fe20008010000 */
[----:B------:R-:W-:Y:S01]  /*11d0*/  FADD.FTZ R248, R248, R15 ;  /* 0x0000000ff8f87221 */ /* 0x000fe20000010000 */
[----:B------:R-:W-:Y:S01]  /*11e0*/  FFMA.FTZ R173, R0, R15, R173 ;  /* 0x0000000f00ad7223 */ /* 0x000fe200000100ad */
[----:B------:R-:W-:Y:S02]  /*11f0*/  HADD2.F32 R15, -RZ, R152.H1_H1 ;  /* 0x30000098ff0f7230 */ /* 0x000fe40000004100 */
[----:B------:R-:W-:Y:S01]  /*1200*/  FMUL.FTZ R16, R16, R14 ;  /* 0x0000000e10107220 */ /* 0x000fe20000410000 */
[----:B------:R-:W-:Y:S02]  /*1210*/  HADD2.F32 R144, -RZ, R52.H1_H1 ;  /* 0x30000034ff907230 */ /* 0x000fe40000004100 */
[----:B------:R-:W-:Y:S01]  /*1220*/  FMUL.FTZ R17, R17, UR24 ;  /* 0x0000001811117c20 */ /* 0x000fe20008410000 */
[----:B------:R-:W-:Y:S02]  /*1230*/  FADD.FTZ R249, R249, R15 ;  /* 0x0000000ff9f97221 */ /* 0x000fe40000010000 */
[-C--:B------:R-:W-:Y:S01]  /*1240*/  FFMA.FTZ R16, R144, R15.reuse, R16 ;  /* 0x0000000f90107223 */ /* 0x080fe20000010010 */
[----:B------:R-:W-:Y:S01]  /*1250*/  FFMA.FTZ R186, R17, R15, R186 ;  /* 0x0000000f11ba7223 */ /* 0x000fe200000100ba */
[----:B------:R-:W-:-:S02]  /*1260*/  HADD2.F32 R15, -RZ, R149.H0_H0 ;  /* 0x20000095ff0f7230 */ /* 0x000fc40000004100 */
[----:B------:R-:W-:-:S03]  /*1270*/  HADD2.F32 R148, -RZ, R153.H0_H0 ;  /* 0x20000099ff947230 */ /* 0x000fc60000004100 */
[----:B------:R-:W-:-:S04]  /*1280*/  FADD.FTZ R15, R15, -UR25 ;  /* 0x800000190f0f7e21 */ /* 0x000fc80008010000 */
[----:B------:R-:W-:Y:S01]  /*1290*/  FMUL.FTZ R15, R15, UR24 ;  /* 0x000000180f0f7c20 */ /* 0x000fe20008410000 */
[----:B------:R-:W-:Y:S03]  /*12a0*/  STL [R1+0x70], R173 ;  /* 0x000070ad01007387 */ /* 0x000fe60000100800 */
[----:B------:R-:W-:Y:S01]  /*12b0*/  FFMA.FTZ R187, R15, R148, R187 ;  /* 0x000000940fbb7223 */ /* 0x000fe200000100bb */
[----:B------:R0:W-:Y:S01]  /*12c0*/  STL [R1+0x74], R186 ;  /* 0x000074ba01007387 */ /* 0x0001e20000100800 */
[----:B------:R-:W-:-:S03]  /*12d0*/  FADD.FTZ R101, R101, R14 ;  /* 0x0000000e65657221 */ /* 0x000fc60000010000 */
[----:B------:R1:W-:Y:S01]  /*12e0*/  STL [R1+0x78], R187 ;  /* 0x000078bb01007387 */ /* 0x0003e20000100800 */
[----:B------:R-:W-:Y:S01]  /*12f0*/  FFMA.FTZ R213, R17, R14, R213 ;  /* 0x0000000e11d57223 */ /* 0x000fe200000100d5 */
[----:B------:R-:W-:Y:S02]  /*1300*/  HADD2.F32 R14, -RZ, R57.H0_H0 ;  /* 0x20000039ff0e7230 */ /* 0x000fe40000004100 */
[----:B0-----:R-:W2:Y:S01]  /*1310*/  LDL.LU R186, [R1+0x68] ;  /* 0x0000680001ba7983 */ /* 0x001ea20000300800 */
[----:B------:R-:W-:-:S05]  /*1320*/  HADD2.F32 R144, -RZ, R145.H0_H0 ;  /* 0x20000091ff907230 */ /* 0x000fca0000004100 */
[-C--:B------:R-:W-:Y:S01]  /*1330*/  FMUL.FTZ R14, R14, R144.reuse ;  /* 0x000000900e0e7220 */ /* 0x080fe20000410000 */
[----:B------:R-:W-:Y:S01]  /*1340*/  FADD.FTZ R102, R102, R144 ;  /* 0x0000009066667221 */ /* 0x000fe20000010000 */
[----:B------:R-:W-:Y:S01]  /*1350*/  FFMA.FTZ R214, R15, R144, R214 ;  /* 0x000000900fd67223 */ /* 0x000fe200000100d6 */
[----:B------:R-:W-:Y:S02]  /*1360*/  HADD2.F32 R144, -RZ, R153.H1_H1 ;  /* 0x30000099ff907230 */ /* 0x000fe40000004100 */
[----:B------:R-:W3:Y:S01]  /*1370*/  LDL.LU R153, [R1+0x6c] ;  /* 0x00006c0001997983 */ /* 0x000ee20000300800 */
[----:B------:R-:W-:Y:S02]  /*1380*/  HADD2.F32 R152, -RZ, R53.H0_H0 ;  /* 0x20000035ff987230 */ /* 0x000fe40000004100 */
[----:B------:R-:W-:-:S03]  /*1390*/  HADD2.F32 R149, -RZ, R149.H1_H1 ;  /* 0x30000095ff957230 */ /* 0x000fc60000004100 */
[----:B------:R-:W-:Y:S02]  /*13a0*/  FFMA.FTZ R14, R152, R148, R14 ;  /* 0x00000094980e7223 */ /* 0x000fe4000001000e */
[----:B------:R-:W-:Y:S01]  /*13b0*/  FADD.FTZ R152, R149, -UR25 ;  /* 0x8000001995987e21 */ /* 0x000fe20008010000 */
[----:B------:R-:W-:Y:S01]  /*13c0*/  FADD.FTZ R250, R250, R148 ;  /* 0x00000094fafa7221 */ /* 0x000fe20000010000 */
[----:B------:R-:W-:Y:S02]  /*13d0*/  HADD2.F32 R145, -RZ, R145.H1_H1 ;  /* 0x30000091ff917230 */ /* 0x000fe40000004100 */
[----:B------:R-:W-:Y:S02]  /*13e0*/  HADD2.F32 R148, -RZ, R57.H1_H1 ;  /* 0x30000039ff947230 */ /* 0x000fe40000004100 */
[----:B------:R-:W-:Y:S01]  /*13f0*/  FMUL.FTZ R165, R152, UR24 ;  /* 0x0000001898a57c20 */ /* 0x000fe20008410000 */
[----:B------:R-:W-:Y:S02]  /*1400*/  HADD2.F32 R149, -RZ, R53.H1_H1 ;  /* 0x30000035ff957230 */ /* 0x000fe40000004100 */
[----:B------:R-:W-:Y:S01]  /*1410*/  FADD.FTZ R103, R103, R145 ;  /* 0x0000009167677221 */ /* 0x000fe20000010000 */
[-C--:B------:R-:W-:Y:S01]  /*1420*/  FMUL.FTZ R148, R148, R145.reuse ;  /* 0x0000009194947220 */ /* 0x080fe20000410000 */
[----:B------:R-:W-:Y:S01]  /*1430*/  FFMA.FTZ R215, R165, R145, R215 ;  /* 0x00000091a5d77223 */ /* 0x000fe200000100d7 */
[----:B------:R-:W-:-:S02]  /*1440*/  HADD2.F32 R145, -RZ, R150.H0_H0 ;  /* 0x20000096ff917230 */ /* 0x000fc40000004100 */
[----:B------:R-:W-:Y:S01]  /*1450*/  FADD.FTZ R251, R251, R144 ;  /* 0x00000090fbfb7221 */ /* 0x000fe20000010000 */
[-C--:B------:R-:W-:Y:S01]  /*1460*/  FFMA.FTZ R164, R149, R144.reuse, R148 ;  /* 0x0000009095a47223 */ /* 0x080fe20000010094 */
[----:B------:R-:W-:Y:S01]  /*1470*/  FFMA.FTZ R252, R165, R144, R252 ;  /* 0x00000090a5fc7223 */ /* 0x000fe200000100fc */
[----:B------:R-:W-:Y:S02]  /*1480*/  HADD2.F32 R148, -RZ, R58.H0_H0 ;  /* 0x2000003aff947230 */ /* 0x000fe40000004100 */
[----:B------:R-:W-:Y:S01]  /*1490*/  FADD.FTZ R152, R145, -UR25 ;  /* 0x8000001991987e21 */ /* 0x000fe20008010000 */
[----:B------:R-:W-:Y:S02]  /*14a0*/  HADD2.F32 R144, -RZ, R146.H0_H0 ;  /* 0x20000092ff907230 */ /* 0x000fe40000004100 */
[----:B------:R-:W-:Y:S02]  /*14b0*/  HADD2.F32 R149, -RZ, R54.H0_H0 ;  /* 0x20000036ff957230 */ /* 0x000fe40000004100 */
[----:B------:R-:W-:Y:S01]  /*14c0*/  FMUL.FTZ R163, R152, UR24 ;  /* 0x0000001898a37c20 */ /* 0x000fe20008410000 */
[----:B------:R-:W-:-:S02]  /*14d0*/  HADD2.F32 R145, -RZ, R154.H0_H0 ;  /* 0x2000009aff917230 */ /* 0x000fc40000004100 */
[-C--:B------:R-:W-:Y:S01]  /*14e0*/  FMUL.FTZ R148, R148, R144.reuse ;  /* 0x0000009094947220 */ /* 0x080fe20000410000 */
[----:B------:R-:W-:Y:S02]  /*14f0*/  HADD2.F32 R150, -RZ, R150.H1_H1 ;  /* 0x30000096ff967230 */ /* 0x000fe40000004100 */
[----:B------:R-:W-:Y:S02]  /*1500*/  HADD2.F32 R146, -RZ, R146.H1_H1 ;  /* 0x30000092ff927230 */ /* 0x000fe40000004100 */
[-C--:B------:R-:W-:Y:S01]  /*1510*/  FFMA.FTZ R162, R149, R145.reuse, R148 ;  /* 0x0000009195a27223 */ /* 0x080fe20000010094 */
[----:B------:R-:W-:Y:S01]  /*1520*/  FADD.FTZ R244, R244, R145 ;  /* 0x00000091f4f47221 */ /* 0x000fe20000010000 */
[C---:B------:R-:W-:Y:S01]  /*1530*/  FFMA.FTZ R231, R163.reuse, R145, R231 ;  /* 0x00000091a3e77223 */ /* 0x040fe200000100e7 */
[----:B------:R-:W-:Y:S02]  /*1540*/  HADD2.F32 R145, -RZ, R58.H1_H1 ;  /* 0x3000003aff917230 */ /* 0x000fe40000004100 */
[----:B------:R-:W-:Y:S01]  /*1550*/  FADD.FTZ R104, R104, R144 ;  /* 0x0000009068687221 */ /* 0x000fe20000010000 */
[----:B------:R-:W-:Y:S01]  /*1560*/  FFMA.FTZ R208, R163, R144, R208 ;  /* 0x00000090a3d07223 */ /* 0x000fe200000100d0 */
[----:B------:R-:W-:Y:S01]  /*1570*/  FADD.FTZ R150, R150, -UR25 ;  /* 0x8000001996967e21 */ /* 0x000fe20008010000 */
[----:B------:R-:W-:-:S02]  /*1580*/  HADD2.F32 R144, -RZ, R154.H1_H1 ;  /* 0x3000009aff907230 */ /* 0x000fc40000004100 */
[----:B------:R-:W-:Y:S01]  /*1590*/  FMUL.FTZ R145, R145, R146 ;  /* 0x0000009291917220 */ /* 0x000fe20000410000 */
[----:B------:R-:W-:Y:S02]  /*15a0*/  HADD2.F32 R148, -RZ, R54.H1_H1 ;  /* 0x30000036ff947230 */ /* 0x000fe40000004100 */
[----:B------:R-:W-:Y:S01]  /*15b0*/  FMUL.FTZ R170, R150, UR24 ;  /* 0x0000001896aa7c20 */ /* 0x000fe20008410000 */
[----:B------:R-:W-:Y:S01]  /*15c0*/  FADD.FTZ R105, R105, R146 ;  /* 0x0000009269697221 */ /* 0x000fe20000010000 */
[----:B------:R-:W-:Y:S01]  /*15d0*/  FADD.FTZ R245, R245, R144 ;  /* 0x00000090f5f57221 */ /* 0x000fe20000010000 */
[-C--:B------:R-:W-:Y:S01]  /*15e0*/  FFMA.FTZ R171, R148, R144.reuse, R145 ;  /* 0x0000009094ab7223 */ /* 0x080fe20000010091 */
[----:B------:R-:W-:Y:S02]  /*15f0*/  HADD2.F32 R145, -RZ, R151.H0_H0 ;  /* 0x20000097ff917230 */ /* 0x000fe40000004100 */
[C---:B------:R-:W-:Y:S01]  /*1600*/  FFMA.FTZ R230, R170.reuse, R144, R230 ;  /* 0x00000090aae67223 */ /* 0x040fe200000100e6 */
[----:B------:R-:W-:Y:S01]  /*1610*/  FFMA.FTZ R209, R170, R146, R209 ;  /* 0x00000092aad17223 */ /* 0x000fe200000100d1 */
[----:B------:R-:W-:-:S02]  /*1620*/  HADD2.F32 R146, -RZ, R59.H0_H0 ;  /* 0x2000003bff927230 */ /* 0x000fc40000004100 */
[----:B------:R-:W-:Y:S02]  /*1630*/  HADD2.F32 R144, -RZ, R147.H0_H0 ;  /* 0x20000093ff907230 */ /* 0x000fe40000004100 */
[----:B------:R-:W-:Y:S01]  /*1640*/  FADD.FTZ R149, R145, -UR25 ;  /* 0x8000001991957e21 */ /* 0x000fe20008010000 */
[----:B------:R-:W-:Y:S02]  /*1650*/  HADD2.F32 R148, -RZ, R55.H0_H0 ;  /* 0x20000037ff947230 */ /* 0x000fe40000004100 */
[----:B------:R-:W-:Y:S02]  /*1660*/  HADD2.F32 R145, -RZ, R155.H0_H0 ;  /* 0x2000009bff917230 */ /* 0x000fe40000004100 */
[----:B------:R-:W-:Y:S01]  /*1670*/  FMUL.FTZ R146, R146, R144 ;  /* 0x0000009092927220 */ /* 0x000fe20000410000 */
[----:B------:R-:W-:-:S03]  /*1680*/  FMUL.FTZ R172, R149, UR24 ;  /* 0x0000001895ac7c20 */ /* 0x000fc60008410000 */
[----:B------:R-:W-:Y:S01]  /*1690*/  FFMA.FTZ R173, R148, R145, R146 ;  /* 0x0000009194ad7223 */ /* 0x000fe20000010092 */
[----:B------:R-:W-:Y:S02]  /*16a0*/  HADD2.F32 R146, -RZ, R151.H1_H1 ;  /* 0x30000097ff927230 */ /* 0x000fe40000004100 */
[----:B------:R-:W-:Y:S01]  /*16b0*/  FADD.FTZ R246, R246, R145 ;  /* 0x00000091f6f67221 */ /* 0x000fe20000010000 */
[----:B------:R-:W-:Y:S01]  /*16c0*/  HADD2.F32 R147, -RZ, R147.H1_H1 ;  /* 0x30000093ff937230 */ /* 0x000fe20000004100 */
[----:B------:R-:W-:Y:S01]  /*16d0*/  STL [R1+0x7c], R252 ;  /* 0x00007cfc01007387 */ /* 0x000fe20000100800 */
[----:B------:R-:W-:Y:S01]  /*16e0*/  FADD.FTZ R148, R146, -UR25 ;  /* 0x8000001992947e21 */ /* 0x000fe20008010000 */
[----:B------:R-:W-:Y:S02]  /*16f0*/  FADD.FTZ R106, R106, R144 ;  /* 0x000000906a6a7221 */ /* 0x000fe40000010000 */
[----:B------:R-:W-:Y:S01]  /*1700*/  STL [R1+0x60], R231 ;  /* 0x000060e701007387 */ /* 0x000fe20000100800 */
[----:B------:R-:W-:Y:S01]  /*1710*/  FFMA.FTZ R210, R172, R144, R210 ;  /* 0x00000090acd27223 */ /* 0x000fe200000100d2 */
[----:B------:R-:W-:-:S02]  /*1720*/  HADD2.F32 R144, -RZ, R155.H1_H1 ;  /* 0x3000009bff907230 */ /* 0x000fc40000004100 */
[----:B------:R-:W-:Y:S01]  /*1730*/  STL [R1+0x64], R230 ;  /* 0x000064e601007387 */ /* 0x000fe20000100800 */
[----:B------:R-:W-:Y:S02]  /*1740*/  HADD2.F32 R146, -RZ, R55.H1_H1 ;  /* 0x30000037ff927230 */ /* 0x000fe40000004100 */
[----:B------:R-:W-:Y:S01]  /*1750*/  FADD.FTZ R247, R247, R144 ;  /* 0x00000090f7f77221 */ /* 0x000fe20000010000 */
[----:B------:R-:W-:Y:S01]  /*1760*/  FADD.FTZ R107, R107, R147 ;  /* 0x000000936b6b7221 */ /* 0x000fe20000010000 */
[----:B------:R-:W-:Y:S01]  /*1770*/  IADD3 R228, PT, PT, R9, 0x100, RZ ;  /* 0x0000010009e47810 */ /* 0x000fe20007ffe0ff */
[----:B--2---:R-:W-:Y:S01]  /*1780*/  FFMA.FTZ R186, R172, R145, R186 ;  /* 0x00000091acba7223 */ /* 0x004fe200000100ba */
[----:B------:R-:W-:-:S04]  /*1790*/  HADD2.F32 R145, -RZ, R59.H1_H1 ;  /* 0x3000003bff917230 */ /* 0x000fc80000004100 */
[----:B------:R0:W-:Y:S01]  /*17a0*/  STL [R1+0x68], R186 ;  /* 0x000068ba01007387 */ /* 0x0001e20000100800 */
[----:B------:R-:W-:-:S04]  /*17b0*/  FMUL.FTZ R145, R145, R147 ;  /* 0x0000009391917220 */ /* 0x000fc80000410000 */
[----:B-1----:R-:W-:Y:S01]  /*17c0*/  FFMA.FTZ R187, R146, R144, R145 ;  /* 0x0000009092bb7223 */ /* 0x002fe20000010091 */
[----:B0-----:R-:W-:Y:S01]  /*17d0*/  FMUL.FTZ R186, R148, UR24 ;  /* 0x0000001894ba7c20 */ /* 0x001fe20008410000 */
[----:B------:R-:W-:-:S03]  /*17e0*/  FADD.FTZ R145, RZ, R8 ;  /* 0x00000008ff917221 */ /* 0x000fc60000010000 */
[----:B---3--:R-:W-:Y:S01]  /*17f0*/  FFMA.FTZ R153, R186, R144, R153 ;  /* 0x00000090ba997223 */ /* 0x008fe20000010099 */
[----:B------:R-:W-:Y:S01]  /*1800*/  FFMA.FTZ R144, R0, R8, RZ ;  /* 0x0000000800907223 */ /* 0x000fe200000100ff */
[----:B------:R-:W-:-:S03]  /*1810*/  FADD.FTZ R145, R145, R16 ;  /* 0x0000001091917221 */ /* 0x000fc60000010000 */
[----:B------:R-:W-:Y:S01]  /*1820*/  FFMA.FTZ R144, R17, R16, R144 ;  /* 0x0000001011907223 */ /* 0x000fe20000010090 */
[----:B------:R0:W-:Y:S01]  /*1830*/  STL [R1+0x6c], R153 ;  /* 0x00006c9901007387 */ /* 0x0001e20000100800 */
[----:B------:R-:W-:Y:S02]  /*1840*/  FADD.FTZ R145, R145, R14 ;  /* 0x0000000e91917221 */ /* 0x000fe40000010000 */
[----:B------:R-:W-:Y:S02]  /*1850*/  FFMA.FTZ R144, R15, R14, R144 ;  /* 0x0000000e0f907223 */ /* 0x000fe40000010090 */
[----:B------:R-:W-:Y:S02]  /*1860*/  FADD.FTZ R145, R145, R164 ;  /* 0x000000a491917221 */ /* 0x000fe40000010000 */
[----:B------:R-:W-:Y:S02]  /*1870*/  FFMA.FTZ R144, R165, R164, R144 ;  /* 0x000000a4a5907223 */ /* 0x000fe40000010090 */
[----:B------:R-:W-:-:S02]  /*1880*/  FADD.FTZ R145, R145, R162 ;  /* 0x000000a291917221 */ /* 0x000fc40000010000 */
[----:B------:R-:W-:Y:S02]  /*1890*/  FFMA.FTZ R144, R163, R162, R144 ;  /* 0x000000a2a3907223 */ /* 0x000fe40000010090 */
[----:B------:R-:W-:Y:S02]  /*18a0*/  FADD.FTZ R145, R145, R171 ;  /* 0x000000ab91917221 */ /* 0x000fe40000010000 */
[----:B------:R-:W-:Y:S02]  /*18b0*/  FFMA.FTZ R144, R170, R171, R144 ;  /* 0x000000abaa907223 */ /* 0x000fe40000010090 */
[----:B------:R-:W-:Y:S02]  /*18c0*/  FADD.FTZ R145, R145, R173 ;  /* 0x000000ad91917221 */ /* 0x000fe40000010000 */
[----:B------:R-:W-:Y:S01]  /*18d0*/  FFMA.FTZ R144, R172, R173, R144 ;  /* 0x000000adac907223 */ /* 0x000fe20000010090 */
[----:B------:R-:W-:Y:S01]  /*18e0*/  FFMA.FTZ R211, R186, R147, R211 ;  /* 0x00000093bad37223 */ /* 0x000fe200000100d3 */
[----:B------:R-:W-:-:S02]  /*18f0*/  FADD.FTZ R194, R145, R187 ;  /* 0x000000bb91c27221 */ /* 0x000fc40000010000 */
[----:B0-----:R-:W-:-:S07]  /*1900*/  FFMA.FTZ R195, R186, R187, R144 ;  /* 0x000000bbbac37223 */ /* 0x001fce0000010090 */
.L_x_594:
[----:B------:R-:W-:Y:S05]  /*1910*/  BSYNC.RECONVERGENT B0 ;  /* 0x0000000000007941 */ /* 0x000fea0003800200 */
.L_x_593:
[----:B------:R-:W-:Y:S04]  /*1920*/  BSSY.RECONVERGENT B0, `(.L_x_595) ;  /* 0x00000a1000007945 */ /* 0x000fe80003800200 */
[----:B------:R-:W-:Y:S05]  /*1930*/  @!P2 BRA `(.L_x_596) ;  /* 0x00000008007ca947 */ /* 0x000fea0003800000 */
[----:B------:R-:W0:Y:S01]  /*1940*/  LDC.64 R10, c[0x0][0x3a8] ;  /* 0x0000ea00ff0a7b82 */ /* 0x000e220000000a00 */
[----:B------:R-:W2:Y:S04]  /*1950*/  LDL.LU R177, [R1+0x50] ;  /* 0x0000500001b17983 */ /* 0x000ea80000300800 */
[----:B------:R-:W3:Y:S03]  /*1960*/  LDL.LU R188, [R1+0x54] ;  /* 0x0000540001bc7983 */ /* 0x000ee60000300800 */
[----:B------:R-:W4:Y:S01]  /*1970*/  LDC.64 R6, c[0x0][0x430] ;  /* 0x00010c00ff067b82 */ /* 0x000f220000000a00 */
[----:B------:R-:W3:Y:S07]  /*1980*/  LDL.LU R189, [R1+0x58] ;  /* 0x0000580001bd7983 */ /* 0x000eee0000300800 */
[----:B------:R-:W1:Y:S01]  /*1990*/  LDC.64 R12, c[0x0][0x428] ;  /* 0x00010a00ff0c7b82 */ /* 0x000e620000000a00 */
[----:B------:R-:W-:Y:S01]  /*19a0*/  ISETP.NE.U32.AND P0, PT, RZ, UR18, PT ;  /* 0x00000012ff007c0c */ /* 0x000fe2000bf05070 */
        /* <DEDUP_REMOVED lines=9> */
[----:B------:R-:W-:-:S03]  /*1a40*/  ISETP.NE.U32.AND P0, PT, RZ, UR16, PT ;  /* 0x00000010ff007c0c */ /* 0x000fc6000bf05070 */
[----:B------:R-:W3:Y:S01]  /*1a50*/  LDL.LU R230, [R1+0x44] ;  /* 0x0000440001e67983 */ /* 0x000ee20000300800 */
[----:B------:R-:W-:Y:S02]  /*1a60*/  ISETP.NE.AND.EX P0, PT, RZ, UR17, PT, P0 ;  /* 0x00000011ff007c0c */ /* 0x000fe4000bf05300 */
[----:B0-----:R-:W0:Y:S08]  /*1a70*/  @P1 LDC.64 R6, c[0x0][0x3b8] ;  /* 0x0000ee00ff061b82 */ /* 0x001e300000000a00 */
[----:B-1----:R-:W1:Y:S08]  /*1a80*/  LDC.64 R12, c[0x0][0x3b0] ;  /* 0x0000ec00ff0c7b82 */ /* 0x002e700000000a00 */
[----:B------:R-:W1:Y:S01]  /*1a90*/  @P0 LDC.64 R10, c[0x0][0x438] ;  /* 0x00010e00ff0a0b82 */ /* 0x000e620000000a00 */
[----:B0-----:R-:W-:-:S05]  /*1aa0*/  @P1 IMAD.WIDE.U32 R6, R228, 0x8, R6 ;  /* 0x00000008e4061825 */ /* 0x001fca00078e0006 */
[----:B------:R1:W5:Y:S02]  /*1ab0*/  @P1 LDG.E.64 R34, desc[UR10][R6.64] ;  /* 0x0000000a06221981 */ /* 0x000364000c1e1b00 */
[----:B-1----:R-:W-:-:S05]  /*1ac0*/  @P0 IMAD.WIDE.U32 R6, R228, 0x10, R10 ;  /* 0x00000010e4060825 */ /* 0x002fca00078e000a */
[----:B------:R0:W5:Y:S02]  /*1ad0*/  @P0 LDG.E.128 R48, desc[UR10][R6.64] ;  /* 0x0000000a06300981 */ /* 0x000164000c1e1d00 */
[----:B0-----:R-:W-:-:S05]  /*1ae0*/  IMAD.WIDE.U32 R6, R228, 0x8, R12 ;  /* 0x00000008e4067825 */ /* 0x001fca00078e000c */
[----:B------:R0:W5:Y:S02]  /*1af0*/  LDG.E.64 R36, desc[UR10][R6.64] ;  /* 0x0000000a06247981 */ /* 0x000164000c1e1b00 */
[----:B-----5:R-:W-:Y:S02]  /*1b00*/  HADD2.F32 R12, -RZ, R60.H0_H0 ;  /* 0x2000003cff0c7230 */ /* 0x020fe40000004100 */
[----:B0-----:R-:W-:Y:S02]  /*1b10*/  HADD2.F32 R6, -RZ, R64.H0_H0 ;  /* 0x20000040ff067230 */ /* 0x001fe40000004100 */
        /* <DEDUP_REMOVED lines=41> */
[----:B------:R-:W-:Y:S02]  /*1db0*/  HADD2.F32 R149, -RZ, R149.H1_H1 ;  /* 0x30000095ff957230 */ /* 0x000fe40000004100 */
[----:B------:R-:W-:Y:S01]  /*1dc0*/  FADD.FTZ R242, R242, R148 ;  /* 0x00000094f2f27221 */ /* 0x000fe20000010000 */
[----:B------:R-:W-:Y:S01]  /*1dd0*/  FFMA.FTZ R10, R152, R148, R10 ;  /* 0x00000094980a7223 */ /* 0x000fe2000001000a */
[----:B------:R-:W-:-:S02]  /*1de0*/  HADD2.F32 R145, -RZ, R145.H1_H1 ;  /* 0x30000091ff917230 */ /* 0x000fc40000004100 */
[----:B------:R-:W-:Y:S01]  /*1df0*/  FADD.FTZ R152, R149, -UR25 ;  /* 0x8000001995987e21 */ /* 0x000fe20008010000 */
[----:B------:R-:W-:Y:S02]  /*1e00*/  HADD2.F32 R148, -RZ, R65.H1_H1 ;  /* 0x30000041ff947230 */ /* 0x000fe40000004100 */
[----:B------:R-:W-:Y:S02]  /*1e10*/  HADD2.F32 R149, -RZ, R61.H1_H1 ;  /* 0x3000003dff957230 */ /* 0x000fe40000004100 */
[----:B------:R-:W-:Y:S01]  /*1e20*/  FMUL.FTZ R161, R152, UR24 ;  /* 0x0000001898a17c20 */ /* 0x000fe20008410000 */
[-C--:B------:R-:W-:Y:S01]  /*1e30*/  FMUL.FTZ R148, R148, R145.reuse ;  /* 0x0000009194947220 */ /* 0x080fe20000410000 */
[----:B------:R-:W-:Y:S02]  /*1e40*/  FADD.FTZ R47, R47, R145 ;  /* 0x000000912f2f7221 */ /* 0x000fe40000010000 */
[----:B------:R-:W-:Y:S01]  /*1e50*/  FFMA.FTZ R207, R161, R145, R207 ;  /* 0x00000091a1cf7223 */ /* 0x000fe200000100cf */
[----:B------:R-:W-:-:S02]  /*1e60*/  HADD2.F32 R145, -RZ, R150.H0_H0 ;  /* 0x20000096ff917230 */ /* 0x000fc40000004100 */
[-C--:B------:R-:W-:Y:S01]  /*1e70*/  FFMA.FTZ R160, R149, R144.reuse, R148 ;  /* 0x0000009095a07223 */ /* 0x080fe20000010094 */
[----:B------:R-:W-:Y:S01]  /*1e80*/  FADD.FTZ R243, R243, R144 ;  /* 0x00000090f3f37221 */ /* 0x000fe20000010000 */
[----:B------:R-:W-:Y:S01]  /*1e90*/  FFMA.FTZ R252, R161, R144, R252 ;  /* 0x00000090a1fc7223 */ /* 0x000fe200000100fc */
[----:B------:R-:W-:Y:S02]  /*1ea0*/  HADD2.F32 R148, -RZ, R66.H0_H0 ;  /* 0x20000042ff947230 */ /* 0x000fe40000004100 */
[----:B------:R-:W-:Y:S02]  /*1eb0*/  HADD2.F32 R144, -RZ, R146.H0_H0 ;  /* 0x20000092ff907230 */ /* 0x000fe40000004100 */
[----:B------:R-:W-:Y:S01]  /*1ec0*/  FADD.FTZ R152, R145, -UR25 ;  /* 0x8000001991987e21 */ /* 0x000fe20008010000 */
[----:B------:R-:W-:Y:S02]  /*1ed0*/  HADD2.F32 R149, -RZ, R62.H0_H0 ;  /* 0x2000003eff957230 */ /* 0x000fe40000004100 */
[----:B------:R-:W-:-:S02]  /*1ee0*/  HADD2.F32 R145, -RZ, R154.H0_H0 ;  /* 0x2000009aff917230 */ /* 0x000fc40000004100 */
[----:B------:R-:W-:Y:S01]  /*1ef0*/  FMUL.FTZ R148, R148, R144 ;  /* 0x0000009094947220 */ /* 0x000fe20000410000 */
[----:B------:R-:W-:Y:S02]  /*1f00*/  HADD2.F32 R150, -RZ, R150.H1_H1 ;  /* 0x30000096ff967230 */ /* 0x000fe40000004100 */
[----:B------:R-:W-:Y:S01]  /*1f10*/  FMUL.FTZ R159, R152, UR24 ;  /* 0x00000018989f7c20 */ /* 0x000fe20008410000 */
[----:B------:R-:W-:Y:S02]  /*1f20*/  HADD2.F32 R146, -RZ, R146.H1_H1 ;  /* 0x30000092ff927230 */ /* 0x000fe40000004100 */
[-C--:B------:R-:W-:Y:S01]  /*1f30*/  FFMA.FTZ R158, R149, R145.reuse, R148 ;  /* 0x00000091959e7223 */ /* 0x080fe20000010094 */
[----:B------:R-:W-:Y:S02]  /*1f40*/  HADD2.F32 R148, -RZ, R66.H1_H1 ;  /* 0x30000042ff947230 */ /* 0x000fe40000004100 */
[----:B------:R-:W-:Y:S01]  /*1f50*/  FADD.FTZ R150, R150, -UR25 ;  /* 0x8000001996967e21 */ /* 0x000fe20008010000 */
[----:B------:R-:W-:Y:S01]  /*1f60*/  FADD.FTZ R236, R236, R145 ;  /* 0x00000091ecec7221 */ /* 0x000fe20000010000 */
[----:B------:R-:W-:Y:S01]  /*1f70*/  FFMA.FTZ R231, R159, R145, R231 ;  /* 0x000000919fe77223 */ /* 0x000fe200000100e7 */
[----:B------:R-:W-:-:S02]  /*1f80*/  HADD2.F32 R145, -RZ, R154.H1_H1 ;  /* 0x3000009aff917230 */ /* 0x000fc40000004100 */
[----:B------:R-:W-:Y:S01]  /*1f90*/  FMUL.FTZ R148, R148, R146 ;  /* 0x0000009294947220 */ /* 0x000fe20000410000 */
[----:B------:R-:W-:Y:S02]  /*1fa0*/  HADD2.F32 R149, -RZ, R62.H1_H1 ;  /* 0x3000003eff957230 */ /* 0x000fe40000004100 */
[----:B------:R-:W-:Y:S01]  /*1fb0*/  FMUL.FTZ R174, R150, UR24 ;  /* 0x0000001896ae7c20 */ /* 0x000fe20008410000 */
[----:B------:R-:W-:Y:S02]  /*1fc0*/  FADD.FTZ R237, R237, R145 ;  /* 0x00000091eded7221 */ /* 0x000fe40000010000 */
[-C--:B------:R-:W-:Y:S01]  /*1fd0*/  FFMA.FTZ R175, R149, R145.reuse, R148 ;  /* 0x0000009195af7223 */ /* 0x080fe20000010094 */
[----:B------:R-:W-:Y:S01]  /*1fe0*/  FFMA.FTZ R230, R174, R145, R230 ;  /* 0x00000091aee67223 */ /* 0x000fe200000100e6 */
[----:B------:R-:W-:Y:S02]  /*1ff0*/  HADD2.F32 R145, -RZ, R151.H0_H0 ;  /* 0x20000097ff917230 */ /* 0x000fe40000004100 */
[----:B------:R-:W-:Y:S01]  /*2000*/  FADD.FTZ R84, R84, R144 ;  /* 0x0000009054547221 */ /* 0x000fe20000010000 */
[----:B------:R-:W-:Y:S01]  /*2010*/  FFMA.FTZ R200, R159, R144, R200 ;  /* 0x000000909fc87223 */ /* 0x000fe200000100c8 */
[----:B------:R-:W-:Y:S01]  /*2020*/  FADD.FTZ R85, R85, R146 ;  /* 0x0000009255557221 */ /* 0x000fe20000010000 */
[----:B------:R-:W-:Y:S01]  /*2030*/  FFMA.FTZ R201, R174, R146, R201 ;  /* 0x00000092aec97223 */ /* 0x000fe200000100c9 */
[----:B------:R-:W-:-:S02]  /*2040*/  HADD2.F32 R146, -RZ, R67.H0_H0 ;  /* 0x20000043ff927230 */ /* 0x000fc40000004100 */
[----:B------:R-:W-:Y:S01]  /*2050*/  FADD.FTZ R149, R145, -UR25 ;  /* 0x8000001991957e21 */ /* 0x000fe20008010000 */
[----:B------:R-:W-:Y:S02]  /*2060*/  HADD2.F32 R144, -RZ, R147.H0_H0 ;  /* 0x20000093ff907230 */ /* 0x000fe40000004100 */
[----:B------:R-:W-:Y:S02]  /*2070*/  HADD2.F32 R148, -RZ, R63.H0_H0 ;  /* 0x2000003fff947230 */ /* 0x000fe40000004100 */
[----:B------:R-:W-:Y:S01]  /*2080*/  FMUL.FTZ R176, R149, UR24 ;  /* 0x0000001895b07c20 */ /* 0x000fe20008410000 */
[----:B------:R-:W-:Y:S02]  /*2090*/  HADD2.F32 R145, -RZ, R155.H0_H0 ;  /* 0x2000009bff917230 */ /* 0x000fe40000004100 */
[----:B------:R-:W-:Y:S01]  /*20a0*/  FMUL.FTZ R146, R146, R144 ;  /* 0x0000009092927220 */ /* 0x000fe20000410000 */
[----:B------:R-:W-:Y:S01]  /*20b0*/  HADD2.F32 R151, -RZ, R151.H1_H1 ;  /* 0x30000097ff977230 */ /* 0x000fe20000004100 */
[----:B------:R-:W-:Y:S01]  /*20c0*/  STL [R1+0x5c], R252 ;  /* 0x00005cfc01007387 */ /* 0x000fe20000100800 */
[----:B------:R-:W-:-:S02]  /*20d0*/  HADD2.F32 R147, -RZ, R147.H1_H1 ;  /* 0x30000093ff937230 */ /* 0x000fc40000004100 */
[----:B------:R-:W-:Y:S01]  /*20e0*/  FFMA.FTZ R177, R148, R145, R146 ;  /* 0x0000009194b17223 */ /* 0x000fe20000010092 */
[----:B------:R-:W-:Y:S02]  /*20f0*/  HADD2.F32 R146, -RZ, R67.H1_H1 ;  /* 0x30000043ff927230 */ /* 0x000fe40000004100 */
[----:B------:R-:W-:Y:S01]  /*2100*/  FADD.FTZ R151, R151, -UR25 ;  /* 0x8000001997977e21 */ /* 0x000fe20008010000 */
[----:B------:R-:W-:Y:S01]  /*2110*/  STL [R1+0x40], R231 ;  /* 0x000040e701007387 */ /* 0x000fe20000100800 */
[----:B------:R-:W-:Y:S01]  /*2120*/  FADD.FTZ R238, R238, R145 ;  /* 0x00000091eeee7221 */ /* 0x000fe20000010000 */
[----:B------:R-:W-:Y:S02]  /*2130*/  HADD2.F32 R148, -RZ, R63.H1_H1 ;  /* 0x3000003fff947230 */ /* 0x000fe40000004100 */
[----:B------:R-:W-:Y:S01]  /*2140*/  STL [R1+0x44], R230 ;  /* 0x000044e601007387 */ /* 0x000fe20000100800 */
[----:B------:R-:W-:Y:S01]  /*2150*/  FMUL.FTZ R146, R146, R147 ;  /* 0x0000009392927220 */ /* 0x000fe20000410000 */
[----:B------:R-:W-:Y:S01]  /*2160*/  FADD.FTZ R86, R86, R144 ;  /* 0x0000009056567221 */ /* 0x000fe20000010000 */
[----:B------:R-:W-:Y:S01]  /*2170*/  FFMA.FTZ R202, R176, R144, R202 ;  /* 0x00000090b0ca7223 */ /* 0x000fe200000100ca */
        /* <DEDUP_REMOVED lines=8> */
[----:B------:R-:W-:Y:S01]  /*2200*/  IADD3 R228, PT, PT, R228, 0x100, RZ ;  /* 0x00000100e4e47810 */ /* 0x000fe20007ffe0ff */
[----:B--2---:R-:W-:Y:S01]  /*2210*/  FFMA.FTZ R188, R176, R145, R188 ;  /* 0x00000091b0bc7223 */ /* 0x004fe200000100bc */
[----:B------:R-:W-:-:S04]  /*2220*/  HADD2.F32 R145, -RZ, R155.H1_H1 ;  /* 0x3000009bff917230 */ /* 0x000fc80000004100 */
[----:B------:R0:W-:Y:S01]  /*2230*/  STL [R1+0x48], R188 ;  /* 0x000048bc01007387 */ /* 0x0001e20000100800 */
[----:B-1----:R-:W-:Y:S01]  /*2240*/  FFMA.FTZ R189, R148, R145, R146 ;  /* 0x0000009194bd7223 */ /* 0x002fe20000010092 */
[----:B------:R-:W-:Y:S01]  /*2250*/  FADD.FTZ R239, R239, R145 ;  /* 0x00000091efef7221 */ /* 0x000fe20000010000 */
[----:B0-----:R-:W-:-:S04]  /*2260*/  FMUL.FTZ R188, R151, UR24 ;  /* 0x0000001897bc7c20 */ /* 0x001fc80008410000 */
[----:B---3--:R-:W-:Y:S01]  /*2270*/  FFMA.FTZ R153, R188, R145, R153 ;  /* 0x00000091bc997223 */ /* 0x008fe20000010099 */
[----:B------:R-:W-:-:S04]  /*2280*/  FFMA.FTZ R145, R7, R6, R195 ;  /* 0x0000000607917223 */ /* 0x000fc800000100c3 */
[----:B------:R-:W-:Y:S01]  /*2290*/  FFMA.FTZ R145, R13, R12, R145 ;  /* 0x0000000c0d917223 */ /* 0x000fe20000010091 */
[----:B------:R0:W-:Y:S03]  /*22a0*/  STL [R1+0x4c], R153 ;  /* 0x00004c9901007387 */ /* 0x0001e60000100800 */
[----:B------:R-:W-:-:S04]  /*22b0*/  FFMA.FTZ R145, R11, R10, R145 ;  /* 0x0000000a0b917223 */ /* 0x000fc80000010091 */
[----:B------:R-:W-:-:S04]  /*22c0*/  FFMA.FTZ R145, R161, R160, R145 ;  /* 0x000000a0a1917223 */ /* 0x000fc80000010091 */
[----:B------:R-:W-:-:S04]  /*22d0*/  FFMA.FTZ R145, R159, R158, R145 ;  /* 0x0000009e9f917223 */ /* 0x000fc80000010091 */
[----:B------:R-:W-:-:S04]  /*22e0*/  FFMA.FTZ R145, R174, R175, R145 ;  /* 0x000000afae917223 */ /* 0x000fc80000010091 */
[----:B------:R-:W-:Y:S01]  /*22f0*/  FFMA.FTZ R145, R176, R177, R145 ;  /* 0x000000b1b0917223 */ /* 0x000fe20000010091 */
[----:B------:R-:W-:Y:S01]  /*2300*/  FFMA.FTZ R203, R188, R147, R203 ;  /* 0x00000093bccb7223 */ /* 0x000fe200000100cb */
[----:B------:R-:W-:Y:S02]  /*2310*/  FADD.FTZ R194, R144, R189 ;  /* 0x000000bd90c27221 */ /* 0x000fe40000010000 */
[----:B0-----:R-:W-:-:S07]  /*2320*/  FFMA.FTZ R195, R188, R189, R145 ;  /* 0x000000bdbcc37223 */ /* 0x001fce0000010091 */
.L_x_596:
[----:B------:R-:W-:Y:S05]  /*2330*/  BSYNC.RECONVERGENT B0 ;  /* 0x0000000000007941 */ /* 0x000fea0003800200 */
.L_x_595:
        /* <DEDUP_REMOVED lines=18> */
[----:B------:R-:W-:Y:S01]  /*2460*/  ISETP.NE.U32.AND P0, PT, RZ, UR16, PT ;  /* 0x00000010ff007c0c */ /* 0x000fe2000bf05070 */
[----:B-----5:R-:W-:-:S02]  /*2470*/  HADD2.F32 R26, -RZ, R68.H1_H1 ;  /* 0x30000044ff1a7230 */ /* 0x020fc40000004100 */
        /* <DEDUP_REMOVED lines=10> */
[----:B------:R0:W5:Y:S01]  /*2520*/  LDG.E.64 R40, desc[UR10][R4.64] ;  /* 0x0000000a04287981 */ /* 0x000162000c1e1b00 */
[----:B------:R-:W-:Y:S02]  /*2530*/  HADD2.F32 R20, -RZ, R68.H0_H0 ;  /* 0x20000044ff147230 */ /* 0x000fe40000004100 */
[----:B0-----:R-:W-:Y:S02]  /*2540*/  HADD2.F32 R4, -RZ, R72.H0_H0 ;  /* 0x20000048ff047230 */ /* 0x001fe40000004100 */
[----:B------:R-:W-:Y:S02]  /*2550*/  HADD2.F32 R28, -RZ, R69.H0_H0 ;  /* 0x20000045ff1c7230 */ /* 0x000fe40000004100 */
[----:B----4-:R-:W-:-:S05]  /*2560*/  HADD2.F32 R5, -RZ, R148.H0_H0 ;  /* 0x20000094ff057230 */ /* 0x010fca0000004100 */
[----:B------:R-:W-:Y:S01]  /*2570*/  FADD.FTZ R5, R5, -UR25 ;  /* 0x8000001905057e21 */ /* 0x000fe20008010000 */
[----:B--2---:R-:W-:-:S03]  /*2580*/  HADD2.F32 R18, -RZ, R144.H0_H0 ;  /* 0x20000090ff127230 */ /* 0x004fc60000004100 */
[----:B------:R-:W-:Y:S02]  /*2590*/  FMUL.FTZ R5, R5, UR24 ;  /* 0x0000001805057c20 */ /* 0x000fe40008410000 */
[-C--:B------:R-:W-:Y:S01]  /*25a0*/  FMUL.FTZ R4, R4, R18.reuse ;  /* 0x0000001204047220 */ /* 0x080fe20000410000 */
[----:B------:R-:W-:Y:S01]  /*25b0*/  FADD.FTZ R108, R108, R18 ;  /* 0x000000126c6c7221 */ /* 0x000fe20000010000 */
[----:B------:R-:W-:Y:S01]  /*25c0*/  FFMA.FTZ R196, R5, R18, R196 ;  /* 0x0000001205c47223 */ /* 0x000fe200000100c4 */
[----:B------:R-:W-:Y:S02]  /*25d0*/  HADD2.F32 R18, -RZ, R148.H1_H1 ;  /* 0x30000094ff127230 */ /* 0x000fe40000004100 */
[----:B---3--:R-:W-:-:S03]  /*25e0*/  HADD2.F32 R19, -RZ, R152.H0_H0 ;  /* 0x20000098ff137230 */ /* 0x008fc60000004100 */
[----:B------:R-:W-:Y:S02]  /*25f0*/  FADD.FTZ R18, R18, -UR25 ;  /* 0x8000001912127e21 */ /* 0x000fe40008010000 */
[-C--:B------:R-:W-:Y:S01]  /*2600*/  FFMA.FTZ R4, R20, R19.reuse, R4 ;  /* 0x0000001314047223 */ /* 0x080fe20000010004 */
[----:B------:R-:W-:Y:S01]  /*2610*/  FADD.FTZ R232, R232, R19 ;  /* 0x00000013e8e87221 */ /* 0x000fe20000010000 */
[----:B------:R-:W-:Y:S01]  /*2620*/  FFMA.FTZ R181, R5, R19, R181 ;  /* 0x0000001305b57223 */ /* 0x000fe200000100b5 */
[----:B------:R-:W-:Y:S02]  /*2630*/  HADD2.F32 R20, -RZ, R144.H1_H1 ;  /* 0x30000090ff147230 */ /* 0x000fe40000004100 */
[----:B------:R-:W-:Y:S01]  /*2640*/  FMUL.FTZ R18, R18, UR24 ;  /* 0x0000001812127c20 */ /* 0x000fe20008410000 */
[----:B------:R-:W-:Y:S02]  /*2650*/  HADD2.F32 R19, -RZ, R72.H1_H1 ;  /* 0x30000048ff137230 */ /* 0x000fe40000004100 */
[----:B------:R-:W-:Y:S01]  /*2660*/  FADD.FTZ R109, R109, R20 ;  /* 0x000000146d6d7221 */ /* 0x000fe20000010000 */
[----:B------:R-:W-:-:S02]  /*2670*/  FFMA.FTZ R197, R18, R20, R197 ;  /* 0x0000001412c57223 */ /* 0x000fc400000100c5 */
[----:B------:R-:W-:Y:S01]  /*2680*/  FMUL.FTZ R19, R19, R20 ;  /* 0x0000001413137220 */ /* 0x000fe20000410000 */
[----:B------:R-:W-:Y:S02]  /*2690*/  HADD2.F32 R20, -RZ, R149.H0_H0 ;  /* 0x20000095ff147230 */ /* 0x000fe40000004100 */
[----:B------:R-:W-:-:S03]  /*26a0*/  HADD2.F32 R21, -RZ, R152.H1_H1 ;  /* 0x30000098ff157230 */ /* 0x000fc60000004100 */
[----:B------:R-:W-:Y:S01]  /*26b0*/  FADD.FTZ R20, R20, -UR25 ;  /* 0x8000001914147e21 */ /* 0x000fe20008010000 */
[----:B------:R-:W-:Y:S02]  /*26c0*/  HADD2.F32 R27, -RZ, R153.H0_H0 ;  /* 0x20000099ff1b7230 */ /* 0x000fe40000004100 */
[-C--:B------:R-:W-:Y:S01]  /*26d0*/  FFMA.FTZ R19, R26, R21.reuse, R19 ;  /* 0x000000151a137223 */ /* 0x080fe20000010013 */
[----:B------:R-:W-:Y:S01]  /*26e0*/  FADD.FTZ R233, R233, R21 ;  /* 0x00000015e9e97221 */ /* 0x000fe20000010000 */
[----:B------:R-:W-:Y:S01]  /*26f0*/  FFMA.FTZ R190, R18, R21, R190 ;  /* 0x0000001512be7223 */ /* 0x000fe200000100be */
[----:B------:R-:W-:Y:S02]  /*2700*/  HADD2.F32 R21, -RZ, R73.H0_H0 ;  /* 0x20000049ff157230 */ /* 0x000fe40000004100 */
[----:B------:R-:W-:Y:S01]  /*2710*/  FMUL.FTZ R20, R20, UR24 ;  /* 0x0000001814147c20 */ /* 0x000fe20008410000 */
[----:B------:R-:W-:-:S03]  /*2720*/  HADD2.F32 R26, -RZ, R145.H0_H0 ;  /* 0x20000091ff1a7230 */ /* 0x000fc60000004100 */
[-C--:B------:R-:W-:Y:S02]  /*2730*/  FFMA.FTZ R191, R20, R27.reuse, R191 ;  /* 0x0000001b14bf7223 */ /* 0x080fe400000100bf */
[----:B------:R-:W-:Y:S01]  /*2740*/  FMUL.FTZ R21, R21, R26 ;  /* 0x0000001a15157220 */ /* 0x000fe20000410000 */
[----:B------:R0:W-:Y:S01]  /*2750*/  STL [R1+0x30], R181 ;  /* 0x000030b501007387 */ /* 0x0001e20000100800 */
[----:B------:R-:W-:Y:S02]  /*2760*/  FADD.FTZ R234, R234, R27 ;  /* 0x0000001beaea7221 */ /* 0x000fe40000010000 */
[----:B------:R-:W-:Y:S01]  /*2770*/  FFMA.FTZ R21, R28, R27, R21 ;  /* 0x0000001b1c157223 */ /* 0x000fe20000010015 */
[----:B------:R1:W-:Y:S01]  /*2780*/  STL [R1+0x34], R190 ;  /* 0x000034be01007387 */ /* 0x0003e20000100800 */
[----:B------:R-:W-:-:S03]  /*2790*/  HADD2.F32 R27, -RZ, R153.H1_H1 ;  /* 0x30000099ff1b7230 */ /* 0x000fc60000004100 */
[----:B------:R2:W-:Y:S04]  /*27a0*/  STL [R1+0x38], R191 ;  /* 0x000038bf01007387 */ /* 0x0005e80000100800 */
[----:B------:R-:W3:Y:S04]  /*27b0*/  LDL.LU R153, [R1+0x28] ;  /* 0x0000280001997983 */ /* 0x000ee80000300800 */
[----:B------:R-:W4:Y:S01]  /*27c0*/  LDL.LU R152, [R1+0x2c] ;  /* 0x00002c0001987983 */ /* 0x000f220000300800 */
[----:B------:R-:W-:Y:S02]  /*27d0*/  HADD2.F32 R29, -RZ, R149.H1_H1 ;  /* 0x30000095ff1d7230 */ /* 0x000fe40000004100 */
[----:B------:R-:W-:Y:S01]  /*27e0*/  FADD.FTZ R110, R110, R26 ;  /* 0x0000001a6e6e7221 */ /* 0x000fe20000010000 */
[----:B------:R-:W-:Y:S01]  /*27f0*/  FFMA.FTZ R198, R20, R26, R198 ;  /* 0x0000001a14c67223 */ /* 0x000fe200000100c6 */
[----:B------:R-:W-:-:S02]  /*2800*/  HADD2.F32 R26, -RZ, R145.H1_H1 ;  /* 0x30000091ff1a7230 */ /* 0x000fc40000004100 */
[----:B------:R-:W-:Y:S02]  /*2810*/  HADD2.F32 R28, -RZ, R73.H1_H1 ;  /* 0x30000049ff1c7230 */ /* 0x000fe40000004100 */
[----:B------:R-:W-:Y:S01]  /*2820*/  FADD.FTZ R29, R29, -UR25 ;  /* 0x800000191d1d7e21 */ /* 0x000fe20008010000 */
[----:B------:R-:W-:Y:S02]  /*2830*/  HADD2.F32 R144, -RZ, R69.H1_H1 ;  /* 0x30000045ff907230 */ /* 0x000fe40000004100 */
[-C--:B------:R-:W-:Y:S01]  /*2840*/  FMUL.FTZ R28, R28, R26.reuse ;  /* 0x0000001a1c1c7220 */ /* 0x080fe20000410000 */
[----:B------:R-:W-:Y:S01]  /*2850*/  FMUL.FTZ R29, R29, UR24 ;  /* 0x000000181d1d7c20 */ /* 0x000fe20008410000 */
[----:B------:R-:W-:Y:S01]  /*2860*/  FADD.FTZ R235, R235, R27 ;  /* 0x0000001bebeb7221 */ /* 0x000fe20000010000 */
[----:B------:R-:W-:Y:S01]  /*2870*/  FADD.FTZ R111, R111, R26 ;  /* 0x0000001a6f6f7221 */ /* 0x000fe20000010000 */
[-C--:B------:R-:W-:Y:S01]  /*2880*/  FFMA.FTZ R28, R144, R27.reuse, R28 ;  /* 0x0000001b901c7223 */ /* 0x080fe2000001001c */
[C---:B------:R-:W-:Y:S01]  /*2890*/  FFMA.FTZ R252, R29.reuse, R27, R252 ;  /* 0x0000001b1dfc7223 */ /* 0x040fe200000100fc */
[----:B------:R-:W-:Y:S01]  /*28a0*/  FFMA.FTZ R199, R29, R26, R199 ;  /* 0x0000001a1dc77223 */ /* 0x000fe200000100c7 */
[----:B------:R-:W-:-:S02]  /*28b0*/  HADD2.F32 R26, -RZ, R74.H0_H0 ;  /* 0x2000004aff1a7230 */ /* 0x000fc40000004100 */
[----:B------:R-:W-:Y:S02]  /*28c0*/  HADD2.F32 R144, -RZ, R146.H0_H0 ;  /* 0x20000092ff907230 */ /* 0x000fe40000004100 */
[----:B------:R-:W-:Y:S02]  /*28d0*/  HADD2.F32 R27, -RZ, R150.H0_H0 ;  /* 0x20000096ff1b7230 */ /* 0x000fe40000004100 */
[----:B------:R-:W-:Y:S02]  /*28e0*/  HADD2.F32 R148, -RZ, R70.H0_H0 ;  /* 0x20000046ff947230 */ /* 0x000fe40000004100 */
[----:B------:R-:W-:Y:S01]  /*28f0*/  FMUL.FTZ R26, R26, R144 ;  /* 0x000000901a1a7220 */ /* 0x000fe20000410000 */
[----:B------:R-:W-:Y:S02]  /*2900*/  HADD2.F32 R145, -RZ, R154.H0_H0 ;  /* 0x2000009aff917230 */ /* 0x000fe40000004100 */
[----:B------:R-:W-:Y:S01]  /*2910*/  FADD.FTZ R27, R27, -UR25 ;  /* 0x800000191b1b7e21 */ /* 0x000fe20008010000 */
[----:B------:R-:W-:-:S02]  /*2920*/  HADD2.F32 R150, -RZ, R150.H1_H1 ;  /* 0x30000096ff967230 */ /* 0x000fc40000004100 */
[----:B------:R-:W-:Y:S02]  /*2930*/  HADD2.F32 R146, -RZ, R146.H1_H1 ;  /* 0x30000092ff927230 */ /* 0x000fe40000004100 */
[----:B------:R-:W-:Y:S01]  /*2940*/  FMUL.FTZ R27, R27, UR24 ;  /* 0x000000181b1b7c20 */ /* 0x000fe20008410000 */
[-C--:B------:R-:W-:Y:S01]  /*2950*/  FFMA.FTZ R26, R148, R145.reuse, R26 ;  /* 0x00000091941a7223 */ /* 0x080fe2000001001a */
[----:B------:R-:W-:Y:S02]  /*2960*/  HADD2.F32 R148, -RZ, R74.H1_H1 ;  /* 0x3000004aff947230 */ /* 0x000fe40000004100 */
[----:B------:R-:W-:Y:S01]  /*2970*/  FADD.FTZ R150, R150, -UR25 ;  /* 0x8000001996967e21 */ /* 0x000fe20008010000 */
[----:B------:R-:W-:Y:S01]  /*2980*/  FADD.FTZ R224, R224, R145 ;  /* 0x00000091e0e07221 */ /* 0x000fe20000010000 */
[----:B------:R-:W-:Y:S01]  /*2990*/  FFMA.FTZ R231, R27, R145, R231 ;  /* 0x000000911be77223 */ /* 0x000fe200000100e7 */
[----:B------:R-:W-:Y:S02]  /*29a0*/  HADD2.F32 R145, -RZ, R154.H1_H1 ;  /* 0x3000009aff917230 */ /* 0x000fe40000004100 */
[----:B------:R-:W-:Y:S01]  /*29b0*/  FMUL.FTZ R148, R148, R146 ;  /* 0x0000009294947220 */ /* 0x000fe20000410000 */
[----:B------:R-:W-:-:S02]  /*29c0*/  HADD2.F32 R149, -RZ, R70.H1_H1 ;  /* 0x30000046ff957230 */ /* 0x000fc40000004100 */
        /* <DEDUP_REMOVED lines=10> */
[----:B------:R-:W-:Y:S02]  /*2a70*/  HADD2.F32 R144, -RZ, R147.H0_H0 ;  /* 0x20000093ff907230 */ /* 0x000fe40000004100 */
[----:B------:R-:W-:Y:S01]  /*2a80*/  FADD.FTZ R149, R145, -UR25 ;  /* 0x8000001991957e21 */ /* 0x000fe20008010000 */
[----:B------:R-:W-:Y:S02]  /*2a90*/  HADD2.F32 R148, -RZ, R71.H0_H0 ;  /* 0x20000047ff947230 */ /* 0x000fe40000004100 */
[----:B------:R-:W-:Y:S02]  /*2aa0*/  HADD2.F32 R145, -RZ, R155.H0_H0 ;  /* 0x2000009bff917230 */ /* 0x000fe40000004100 */
[----:B------:R-:W-:Y:S01]  /*2ab0*/  FMUL.FTZ R146, R146, R144 ;  /* 0x0000009092927220 */ /* 0x000fe20000410000 */
[----:B------:R-:W-:Y:S02]  /*2ac0*/  HADD2.F32 R151, -RZ, R151.H1_H1 ;  /* 0x30000097ff977230 */ /* 0x000fe40000004100 */
[----:B------:R-:W-:Y:S01]  /*2ad0*/  FMUL.FTZ R180, R149, UR24 ;  /* 0x0000001895b47c20 */ /* 0x000fe20008410000 */
[----:B------:R-:W-:-:S02]  /*2ae0*/  HADD2.F32 R147, -RZ, R147.H1_H1 ;  /* 0x30000093ff937230 */ /* 0x000fc40000004100 */
[----:B0-----:R-:W-:Y:S01]  /*2af0*/  FFMA.FTZ R181, R148, R145, R146 ;  /* 0x0000009194b57223 */ /* 0x001fe20000010092 */
[----:B------:R-:W-:Y:S02]  /*2b00*/  HADD2.F32 R146, -RZ, R75.H1_H1 ;  /* 0x3000004bff927230 */ /* 0x000fe40000004100 */
[----:B------:R-:W-:Y:S01]  /*2b10*/  FADD.FTZ R151, R151, -UR25 ;  /* 0x8000001997977e21 */ /* 0x000fe20008010000 */
[----:B------:R-:W-:Y:S01]  /*2b20*/  FADD.FTZ R226, R226, R145 ;  /* 0x00000091e2e27221 */ /* 0x000fe20000010000 */
[----:B------:R-:W-:Y:S02]  /*2b30*/  HADD2.F32 R148, -RZ, R71.H1_H1 ;  /* 0x30000047ff947230 */ /* 0x000fe40000004100 */
[----:B------:R-:W-:Y:S01]  /*2b40*/  FMUL.FTZ R146, R146, R147 ;  /* 0x0000009392927220 */ /* 0x000fe20000410000 */
[----:B-1----:R-:W-:Y:S01]  /*2b50*/  FMUL.FTZ R190, R151, UR24 ;  /* 0x0000001897be7c20 */ /* 0x002fe20008410000 */
[----:B------:R-:W-:Y:S01]  /*2b60*/  FADD.FTZ R114, R114, R144 ;  /* 0x0000009072727221 */ /* 0x000fe20000010000 */
[----:B------:R-:W-:Y:S01]  /*2b70*/  FFMA.FTZ R90, R180, R144, R90 ;  /* 0x00000090b45a7223 */ /* 0x000fe2000001005a */
[----:B------:R-:W-:Y:S01]  /*2b80*/  FADD.FTZ R144, R194, R4 ;  /* 0x00000004c2907221 */ /* 0x000fe20000010000 */
[----:B------:R0:W-:Y:S03]  /*2b90*/  STL [R1+0x3c], R252 ;  /* 0x00003cfc01007387 */ /* 0x0001e60000100800 */
[----:B------:R-:W-:Y:S01]  /*2ba0*/  FADD.FTZ R144, R144, R19 ;  /* 0x0000001390907221 */ /* 0x000fe20000010000 */
[----:B------:R0:W-:Y:S04]  /*2bb0*/  STL [R1+0x20], R231 ;  /* 0x000020e701007387 */ /* 0x0001e80000100800 */
[----:B------:R0:W-:Y:S01]  /*2bc0*/  STL [R1+0x24], R230 ;  /* 0x000024e601007387 */ /* 0x0001e20000100800 */
[----:B------:R-:W-:-:S04]  /*2bd0*/  FADD.FTZ R144, R144, R21 ;  /* 0x0000001590907221 */ /* 0x000fc80000010000 */
[----:B------:R-:W-:-:S04]  /*2be0*/  FADD.FTZ R144, R144, R28 ;  /* 0x0000001c90907221 */ /* 0x000fc80000010000 */
[----:B------:R-:W-:-:S04]  /*2bf0*/  FADD.FTZ R144, R144, R26 ;  /* 0x0000001a90907221 */ /* 0x000fc80000010000 */
[----:B------:R-:W-:-:S04]  /*2c00*/  FADD.FTZ R144, R144, R179 ;  /* 0x000000b390907221 */ /* 0x000fc80000010000 */
[----:B------:R-:W-:Y:S01]  /*2c10*/  FADD.FTZ R144, R144, R181 ;  /* 0x000000b590907221 */ /* 0x000fe20000010000 */
[----:B------:R-:W-:Y:S01]  /*2c20*/  FADD.FTZ R115, R115, R147 ;  /* 0x0000009373737221 */ /* 0x000fe20000010000 */
[----:B------:R-:W-:Y:S01]  /*2c30*/  FFMA.FTZ R91, R190, R147, R91 ;  /* 0x00000093be5b7223 */ /* 0x000fe2000001005b */
[----:B------:R-:W-:Y:S01]  /*2c40*/  IADD3 R228, PT, PT, R228, 0x100, RZ ;  /* 0x00000100e4e47810 */ /* 0x000fe20007ffe0ff */
[----:B---3--:R-:W-:Y:S01]  /*2c50*/  FFMA.FTZ R153, R180, R145, R153 ;  /* 0x00000091b4997223 */ /* 0x008fe20000010099 */
[----:B------:R-:W-:-:S05]  /*2c60*/  HADD2.F32 R145, -RZ, R155.H1_H1 ;  /* 0x3000009bff917230 */ /* 0x000fca0000004100 */
[-C--:B--2---:R-:W-:Y:S01]  /*2c70*/  FFMA.FTZ R191, R148, R145.reuse, R146 ;  /* 0x0000009194bf7223 */ /* 0x084fe20000010092 */
[----:B------:R-:W-:Y:S01]  /*2c80*/  FADD.FTZ R227, R227, R145 ;  /* 0x00000091e3e37221 */ /* 0x000fe20000010000 */
[----:B----4-:R-:W-:Y:S01]  /*2c90*/  FFMA.FTZ R152, R190, R145, R152 ;  /* 0x00000091be987223 */ /* 0x010fe20000010098 */
[----:B------:R-:W-:Y:S01]  /*2ca0*/  FFMA.FTZ R145, R5, R4, R195 ;  /* 0x0000000405917223 */ /* 0x000fe200000100c3 */
[----:B------:R0:W-:Y:S03]  /*2cb0*/  STL [R1+0x28], R153 ;  /* 0x0000289901007387 */ /* 0x0001e60000100800 */
[----:B------:R-:W-:Y:S01]  /*2cc0*/  FFMA.FTZ R145, R18, R19, R145 ;  /* 0x0000001312917223 */ /* 0x000fe20000010091 */
[----:B------:R0:W-:Y:S03]  /*2cd0*/  STL [R1+0x2c], R152 ;  /* 0x00002c9801007387 */ /* 0x0001e60000100800 */
[----:B------:R-:W-:-:S04]  /*2ce0*/  FFMA.FTZ R145, R20, R21, R145 ;  /* 0x0000001514917223 */ /* 0x000fc80000010091 */
[----:B------:R-:W-:-:S04]  /*2cf0*/  FFMA.FTZ R145, R29, R28, R145 ;  /* 0x0000001c1d917223 */ /* 0x000fc80000010091 */
[----:B------:R-:W-:-:S04]  /*2d00*/  FFMA.FTZ R145, R27, R26, R145 ;  /* 0x0000001a1b917223 */ /* 0x000fc80000010091 */
[----:B------:R-:W-:-:S04]  /*2d10*/  FFMA.FTZ R145, R178, R179, R145 ;  /* 0x000000b3b2917223 */ /* 0x000fc80000010091 */
[----:B------:R-:W-:Y:S01]  /*2d20*/  FFMA.FTZ R145, R180, R181, R145 ;  /* 0x000000b5b4917223 */ /* 0x000fe20000010091 */
[----:B------:R-:W-:-:S03]  /*2d30*/  FADD.FTZ R194, R144, R191 ;  /* 0x000000bf90c27221 */ /* 0x000fc60000010000 */
[----:B0-----:R-:W-:-:S07]  /*2d40*/  FFMA.FTZ R195, R190, R191, R145 ;  /* 0x000000bfbec37223 */ /* 0x001fce0000010091 */
.L_x_598:
[----:B------:R-:W-:Y:S05]  /*2d50*/  BSYNC.RECONVERGENT B0 ;  /* 0x0000000000007941 */ /* 0x000fea0003800200 */
.L_x_597:
        /* <DEDUP_REMOVED lines=10> */
[----:B0-----:R-:W-:Y:S01]  /*2e00*/  IMAD.WIDE.U32 R22, R228, 0x10, R22 ;  /* 0x00000010e4167825 */ /* 0x001fe200078e0016 */
[----:B------:R-:W-:-:S04]  /*2e10*/  ISETP.NE.U32.AND P0, PT, RZ, UR16, PT ;  /* 0x00000010ff007c0c */ /* 0x000fc8000bf05070 */
[----:B------:R-:W0:Y:S01]  /*2e20*/  LDC.64 R156, c[0x0][0x3b0] ;  /* 0x0000ec00ff9c7b82 */ /* 0x000e220000000a00 */
[C---:B----4-:R-:W-:Y:S01]  /*2e30*/  IMAD.WIDE.U32 R2, R228.reuse, 0x10, R2 ;  /* 0x00000010e4027825 */ /* 0x050fe200078e0002 */
[----:B------:R-:W4:Y:S04]  /*2e40*/  LDG.E.128 R148, desc[UR10][R22.64] ;  /* 0x0000000a16947981 */ /* 0x000f28000c1e1d00 */
[----:B------:R1:W2:Y:S02]  /*2e50*/  LDG.E.128 R144, desc[UR10][R2.64] ;  /* 0x0000000a02907981 */ /* 0x0002a4000c1e1d00 */
[----:B-1----:R-:W-:Y:S01]  /*2e60*/  IMAD.WIDE.U32 R24, R228, 0x10, R24 ;  /* 0x00000010e4187825 */ /* 0x002fe200078e0018 */
[----:B------:R-:W-:Y:S01]  /*2e70*/  ISETP.NE.AND.EX P1, PT, RZ, UR19, PT, P1 ;  /* 0x00000013ff007c0c */ /* 0x000fe2000bf25310 */
[----:B------:R-:W3:Y:S04]  /*2e80*/  LDL.LU R231, [R1] ;  /* 0x0000000001e77983 */ /* 0x000ee80000300800 */
[----:B------:R1:W3:Y:S01]  /*2e90*/  LDG.E.128 R152, desc[UR10][R24.64] ;  /* 0x0000000a18987981 */ /* 0x0002e2000c1e1d00 */
[----:B------:R-:W-:-:S03]  /*2ea0*/  ISETP.NE.AND.EX P0, PT, RZ, UR17, PT, P0 ;  /* 0x00000011ff007c0c */ /* 0x000fc6000bf05300 */
[----:B------:R-:W3:Y:S04]  /*2eb0*/  LDL.LU R230, [R1+0x4] ;  /* 0x0000040001e67983 */ /* 0x000ee80000300800 */
[----:B------:R-:W0:Y:S08]  /*2ec0*/  @P1 LDC.64 R2, c[0x0][0x3b8] ;  /* 0x0000ee00ff021b82 */ /* 0x000e300000000a00 */
[----:B-1----:R-:W1:Y:S01]  /*2ed0*/  @P0 LDC.64 R24, c[0x0][0x438] ;  /* 0x00010e00ff180b82 */ /* 0x002e620000000a00 */
[----:B0-----:R-:W-:-:S04]  /*2ee0*/  @P1 IMAD.WIDE.U32 R22, R228, 0x8, R2 ;  /* 0x00000008e4161825 */ /* 0x001fc800078e0002 */
[C---:B------:R-:W-:Y:S01]  /*2ef0*/  IMAD.WIDE.U32 R2, R228.reuse, 0x8, R156 ;  /* 0x00000008e4027825 */ /* 0x040fe200078e009c */
[----:B------:R-:W5:Y:S04]  /*2f00*/  @P1 LDG.E.64 R42, desc[UR10][R22.64] ;  /* 0x0000000a162a1981 */ /* 0x000f68000c1e1b00 */
[----:B------:R0:W5:Y:S01]  /*2f10*/  LDG.E.64 R156, desc[UR10][R2.64] ;  /* 0x0000000a029c7981 */ /* 0x000162000c1e1b00 */
[----:B-1----:R-:W-:-:S05]  /*2f20*/  @P0 IMAD.WIDE.U32 R24, R228, 0x10, R24 ;  /* 0x00000010e4180825 */ /* 0x002fca00078e0018 */
[----:B------:R1:W5:Y:S02]  /*2f30*/  @P0 LDG.E.128 R140, desc[UR10][R24.64] ;  /* 0x0000000a188c0981 */ /* 0x000364000c1e1d00 */
[----:B0----5:R-:W-:Y:S02]  /*2f40*/  HADD2.F32 R2, -RZ, R80.H0_H0 ;  /* 0x20000050ff027230 */ /* 0x021fe40000004100 */
[----:B-1----:R-:W-:Y:S02]  /*2f50*/  HADD2.F32 R24, -RZ, R76.H0_H0 ;  /* 0x2000004cff187230 */ /* 0x002fe40000004100 */
        /* <DEDUP_REMOVED lines=22> */
[----:B------:R-:W-:-:S03]  /*30c0*/  HADD2.F32 R148, -RZ, R153.H0_H0 ;  /* 0x20000099ff947230 */ /* 0x000fc60000004100 */
[----:B------:R-:W-:Y:S01]  /*30d0*/  FMUL.FTZ R24, R24, UR24 ;  /* 0x0000001818187c20 */ /* 0x000fe20008410000 */
[----:B------:R-:W-:-:S03]  /*30e0*/  FFMA.FTZ R192, R22, R25, R192 ;  /* 0x0000001916c07223 */ /* 0x000fc600000100c0 */
[----:B------:R-:W-:Y:S01]  /*30f0*/  FFMA.FTZ R193, R24, R148, R193 ;  /* 0x0000009418c17223 */ /* 0x000fe200000100c1 */
[----:B------:R-:W-:Y:S01]  /*3100*/  STL [R1+0x10], R185 ;  /* 0x000010b901007387 */ /* 0x000fe20000100800 */
[----:B------:R-:W-:-:S03]  /*3110*/  HADD2.F32 R144, -RZ, R76.H1_H1 ;  /* 0x3000004cff907230 */ /* 0x000fc60000004100 */
        /* <DEDUP_REMOVED lines=39> */
[----:B------:R-:W-:Y:S01]  /*3390*/  FFMA.FTZ R231, R168, R145, R231 ;  /* 0x00000091a8e77223 */ /* 0x000fe200000100e7 */
        /* <DEDUP_REMOVED lines=8> */
[----:B------:R-:W-:Y:S01]  /*3420*/  FADD.FTZ R121, R121, R146 ;  /* 0x0000009279797221 */ /* 0x000fe20000010000 */
[----:B------:R-:W-:Y:S01]  /*3430*/  FADD.FTZ R217, R217, R144 ;  /* 0x00000090d9d97221 */ /* 0x000fe20000010000 */
[-C--:B------:R-:W-:Y:S01]  /*3440*/  FFMA.FTZ R183, R148, R144.reuse, R145 ;  /* 0x0000009094b77223 */ /* 0x080fe20000010091 */
[C---:B------:R-:W-:Y:S01]  /*3450*/  FFMA.FTZ R230, R182.reuse, R144, R230 ;  /* 0x00000090b6e67223 */ /* 0x040fe200000100e6 */
[----:B------:R-:W-:Y:S01]  /*3460*/  FFMA.FTZ R97, R182, R146, R97 ;  /* 0x00000092b6617223 */ /* 0x000fe20000010061 */
[----:B------:R-:W-:Y:S02]  /*3470*/  HADD2.F32 R146, -RZ, R83.H0_H0 ;  /* 0x20000053ff927230 */ /* 0x000fe40000004100 */
[----:B------:R-:W-:-:S02]  /*3480*/  HADD2.F32 R144, -RZ, R147.H0_H0 ;  /* 0x20000093ff907230 */ /* 0x000fc40000004100 */
[----:B------:R-:W-:Y:S02]  /*3490*/  HADD2.F32 R148, -RZ, R79.H0_H0 ;  /* 0x2000004fff947230 */ /* 0x000fe40000004100 */
[----:B------:R-:W-:Y:S02]  /*34a0*/  HADD2.F32 R145, -RZ, R155.H0_H0 ;  /* 0x2000009bff917230 */ /* 0x000fe40000004100 */
[----:B------:R-:W-:-:S04]  /*34b0*/  FMUL.FTZ R146, R146, R144 ;  /* 0x0000009092927220 */ /* 0x000fc80000410000 */
[----:B------:R-:W-:Y:S01]  /*34c0*/  FFMA.FTZ R184, R148, R145, R146 ;  /* 0x0000009194b87223 */ /* 0x000fe20000010092 */
[----:B------:R-:W-:-:S05]  /*34d0*/  HADD2.F32 R146, -RZ, R151.H0_H0 ;  /* 0x20000097ff927230 */ /* 0x000fca0000004100 */
[----:B------:R-:W-:-:S04]  /*34e0*/  FADD.FTZ R146, R146, -UR25 ;  /* 0x8000001992927e21 */ /* 0x000fc80008010000 */
[----:B------:R-:W-:Y:S01]  /*34f0*/  FMUL.FTZ R185, R146, UR24 ;  /* 0x0000001892b97c20 */ /* 0x000fe20008410000 */
[----:B------:R-:W-:Y:S02]  /*3500*/  HADD2.F32 R146, -RZ, R151.H1_H1 ;  /* 0x30000097ff927230 */ /* 0x000fe40000004100 */
[----:B------:R-:W-:Y:S01]  /*3510*/  FADD.FTZ R218, R218, R145 ;  /* 0x00000091dada7221 */ /* 0x000fe20000010000 */
[----:B------:R-:W-:Y:S01]  /*3520*/  HADD2.F32 R147, -RZ, R147.H1_H1 ;  /* 0x30000093ff937230 */ /* 0x000fe20000004100 */
[----:B------:R-:W-:Y:S01]  /*3530*/  STL [R1+0x1c], R252 ;  /* 0x00001cfc01007387 */ /* 0x000fe20000100800 */
[----:B------:R-:W-:Y:S01]  /*3540*/  FADD.FTZ R148, R146, -UR25 ;  /* 0x8000001992947e21 */ /* 0x000fe20008010000 */
[----:B------:R-:W-:Y:S02]  /*3550*/  FADD.FTZ R122, R122, R144 ;  /* 0x000000907a7a7221 */ /* 0x000fe40000010000 */
[----:B------:R-:W-:Y:S01]  /*3560*/  STL [R1], R231 ;  /* 0x000000e701007387 */ /* 0x000fe20000100800 */
[----:B------:R-:W-:Y:S01]  /*3570*/  FFMA.FTZ R98, R185, R144, R98 ;  /* 0x00000090b9627223 */ /* 0x000fe20000010062 */
[----:B------:R-:W-:-:S02]  /*3580*/  HADD2.F32 R144, -RZ, R155.H1_H1 ;  /* 0x3000009bff907230 */ /* 0x000fc40000004100 */
[----:B------:R-:W-:Y:S01]  /*3590*/  STL [R1+0x4], R230 ;  /* 0x000004e601007387 */ /* 0x000fe20000100800 */
[----:B------:R-:W-:Y:S02]  /*35a0*/  HADD2.F32 R146, -RZ, R79.H1_H1 ;  /* 0x3000004fff927230 */ /* 0x000fe40000004100 */
[----:B------:R-:W-:Y:S01]  /*35b0*/  FADD.FTZ R219, R219, R144 ;  /* 0x00000090dbdb7221 */ /* 0x000fe20000010000 */
[----:B------:R-:W-:Y:S01]  /*35c0*/  FADD.FTZ R123, R123, R147 ;  /* 0x000000937b7b7221 */ /* 0x000fe20000010000 */
[----:B--2---:R-:W-:Y:S01]  /*35d0*/  FFMA.FTZ R192, R185, R145, R192 ;  /* 0x00000091b9c07223 */ /* 0x004fe200000100c0 */
[----:B------:R-:W-:-:S04]  /*35e0*/  HADD2.F32 R145, -RZ, R83.H1_H1 ;  /* 0x30000053ff917230 */ /* 0x000fc80000004100 */
[----:B------:R0:W-:Y:S01]  /*35f0*/  STL [R1+0x8], R192 ;  /* 0x000008c001007387 */ /* 0x0001e20000100800 */
[----:B------:R-:W-:-:S04]  /*3600*/  FMUL.FTZ R145, R145, R147 ;  /* 0x0000009391917220 */ /* 0x000fc80000410000 */
[----:B-1----:R-:W-:Y:S01]  /*3610*/  FFMA.FTZ R193, R146, R144, R145 ;  /* 0x0000009092c17223 */ /* 0x002fe20000010091 */
[----:B0-----:R-:W-:Y:S01]  /*3620*/  FMUL.FTZ R192, R148, UR24 ;  /* 0x0000001894c07c20 */ /* 0x001fe20008410000 */
[----:B------:R-:W-:-:S03]  /*3630*/  FFMA.FTZ R145, R3, R2, R195 ;  /* 0x0000000203917223 */ /* 0x000fc600000100c3 */
[----:B---3--:R-:W-:Y:S01]  /*3640*/  FFMA.FTZ R153, R192, R144, R153 ;  /* 0x00000090c0997223 */ /* 0x008fe20000010099 */
[----:B------:R-:W-:Y:S01]  /*3650*/  FADD.FTZ R144, R194, R2 ;  /* 0x00000002c2907221 */ /* 0x000fe20000010000 */
[----:B------:R-:W-:-:S03]  /*3660*/  FFMA.FTZ R145, R22, R23, R145 ;  /* 0x0000001716917223 */ /* 0x000fc60000010091 */
[----:B------:R-:W-:Y:S01]  /*3670*/  FADD.FTZ R144, R144, R23 ;  /* 0x0000001790907221 */ /* 0x000fe20000010000 */
[----:B------:R0:W-:Y:S01]  /*3680*/  STL [R1+0xc], R153 ;  /* 0x00000c9901007387 */ /* 0x0001e20000100800 */
[----:B------:R-:W-:Y:S02]  /*3690*/  FFMA.FTZ R145, R24, R25, R145 ;  /* 0x0000001918917223 */ /* 0x000fe40000010091 */
[----:B------:R-:W-:Y:S02]  /*36a0*/  FADD.FTZ R144, R144, R25 ;  /* 0x0000001990907221 */ /* 0x000fe40000010000 */
[----:B------:R-:W-:Y:S02]  /*36b0*/  FFMA.FTZ R145, R166, R167, R145 ;  /* 0x000000a7a6917223 */ /* 0x000fe40000010091 */
[----:B------:R-:W-:Y:S02]  /*36c0*/  FADD.FTZ R144, R144, R167 ;  /* 0x000000a790907221 */ /* 0x000fe40000010000 */
[----:B------:R-:W-:-:S02]  /*36d0*/  FFMA.FTZ R145, R168, R169, R145 ;  /* 0x000000a9a8917223 */ /* 0x000fc40000010091 */
[----:B------:R-:W-:Y:S02]  /*36e0*/  FADD.FTZ R144, R144, R169 ;  /* 0x000000a990907221 */ /* 0x000fe40000010000 */
[----:B------:R-:W-:Y:S02]  /*36f0*/  FFMA.FTZ R145, R182, R183, R145 ;  /* 0x000000b7b6917223 */ /* 0x000fe40000010091 */
[----:B------:R-:W-:Y:S02]  /*3700*/  FADD.FTZ R144, R144, R183 ;  /* 0x000000b790907221 */ /* 0x000fe40000010000 */
[----:B------:R-:W-:Y:S02]  /*3710*/  FFMA.FTZ R145, R185, R184, R145 ;  /* 0x000000b8b9917223 */ /* 0x000fe40000010091 */
[----:B------:R-:W-:Y:S01]  /*3720*/  FADD.FTZ R144, R144, R184 ;  /* 0x000000b890907221 */ /* 0x000fe20000010000 */
[C---:B------:R-:W-:Y:S01]  /*3730*/  FFMA.FTZ R99, R192.reuse, R147, R99 ;  /* 0x00000093c0637223 */ /* 0x040fe20000010063 */
[----:B------:R-:W-:-:S02]  /*3740*/  FFMA.FTZ R195, R192, R193, R145 ;  /* 0x000000c1c0c37223 */ /* 0x000fc40000010091 */
[----:B0-----:R-:W-:-:S07]  /*3750*/  FADD.FTZ R194, R144, R193 ;  /* 0x000000c190c27221 */ /* 0x001fce0000010000 */
.L_x_600:
[----:B------:R-:W-:Y:S05]  /*3760*/  BSYNC.RECONVERGENT B0 ;  /* 0x0000000000007941 */ /* 0x000fea0003800200 */
.L_x_599:
[----:B------:R-:W0:Y:S01]  /*3770*/  SHFL.DOWN PT, R145, R194, 0x10, 0x1f ;  /* 0x0a001f00c2917f89 */ /* 0x000e2200000e0000 */
[----:B------:R-:W-:Y:S03]  /*3780*/  BSSY.RECONVERGENT B0, `(.L_x_601) ;  /* 0x000001f000007945 */ /* 0x000fe60003800200 */
[----:B------:R-:W2:Y:S01]  /*3790*/  SHFL.DOWN PT, R144, R195, 0x10, 0x1f ;  /* 0x0a001f00c3907f89 */ /* 0x000ea200000e0000 */
[----:B------:R-:W3:Y:S01]  /*37a0*/  S2R R152, SR_TID.X ;  /* 0x0000000000987919 */ /* 0x000ee20000002100 */
[----:B0-----:R-:W-:Y:S01]  /*37b0*/  FADD.FTZ R145, R145, R194 ;  /* 0x000000c291917221 */ /* 0x001fe20000010000 */
[----:B--2---:R-:W-:-:S04]  /*37c0*/  FADD.FTZ R144, R144, R195 ;  /* 0x000000c390907221 */ /* 0x004fc80000010000 */
[----:B------:R-:W0:Y:S04]  /*37d0*/  SHFL.DOWN PT, R146, R145, 0x8, 0x1f ;  /* 0x09001f0091927f89 */ /* 0x000e2800000e0000 */
[----:B------:R-:W2:Y:S01]  /*37e0*/  SHFL.DOWN PT, R147, R144, 0x8, 0x1f ;  /* 0x09001f0090937f89 */ /* 0x000ea200000e0000 */
[----:B---3--:R-:W-:Y:S01]  /*37f0*/  LOP3.LUT P0, RZ, R152, 0x1f, RZ, 0xc0, !PT ;  /* 0x0000001f98ff7812 */ /* 0x008fe2000780c0ff */
[----:B0-----:R-:W-:Y:S01]  /*3800*/  FADD.FTZ R146, R145, R146 ;  /* 0x0000009291927221 */ /* 0x001fe20000010000 */
[----:B--2---:R-:W-:-:S04]  /*3810*/  FADD.FTZ R147, R144, R147 ;  /* 0x0000009390937221 */ /* 0x004fc80000010000 */
[----:B------:R-:W0:Y:S04]  /*3820*/  SHFL.DOWN PT, R145, R146, 0x4, 0x1f ;  /* 0x08801f0092917f89 */ /* 0x000e2800000e0000 */
[----:B------:R-:W2:Y:S01]  /*3830*/  SHFL.DOWN PT, R144, R147, 0x4, 0x1f ;  /* 0x08801f0093907f89 */ /* 0x000ea200000e0000 */
[----:B0-----:R-:W-:Y:S01]  /*3840*/  FADD.FTZ R145, R146, R145 ;  /* 0x0000009192917221 */ /* 0x001fe20000010000 */
[----:B--2---:R-:W-:-:S04]  /*3850*/  FADD.FTZ R144, R147, R144 ;  /* 0x0000009093907221 */ /* 0x004fc80000010000 */
[----:B------:R-:W0:Y:S04]  /*3860*/  SHFL.DOWN PT, R146, R145, 0x2, 0x1f ;  /* 0x08401f0091927f89 */ /* 0x000e2800000e0000 */
[----:B------:R-:W2:Y:S01]  /*3870*/  SHFL.DOWN PT, R147, R144, 0x2, 0x1f ;  /* 0x08401f0090937f89 */ /* 0x000ea200000e0000 */
[----:B0-----:R-:W-:Y:S01]  /*3880*/  FADD.FTZ R146, R145, R146 ;  /* 0x0000009291927221 */ /* 0x001fe20000010000 */
[----:B--2---:R-:W-:-:S04]  /*3890*/  FADD.FTZ R147, R144, R147 ;  /* 0x0000009390937221 */ /* 0x004fc80000010000 */
        /* <DEDUP_REMOVED lines=13> */
.L_x_602:
[----:B------:R-:W-:Y:S05]  /*3970*/  BSYNC.RECONVERGENT B0 ;  /* 0x0000000000007941 */ /* 0x000fea0003800200 */
.L_x_601:
[----:B------:R-:W2:Y:S08]  /*3980*/  S2UR UR7, SR_CgaCtaId ;  /* 0x00000000000779c3 */ /* 0x000eb00000008800 */
        /* <DEDUP_REMOVED lines=8> */
[----:B--2---:R-:W-:-:S04]  /*3a10*/  ULEA UR6, UR7, UR6, 0x18 ;  /* 0x0000000607067291 */ /* 0x004fc8000f8ec0ff */
        /* <DEDUP_REMOVED lines=60> */
[----:B------:R-:W-:Y:S01]  /*3de0*/  F2FP.F16.F32.PACK_AB R147, R145, R144 ;  /* 0x000000909193723e */ /* 0x000fe200000000ff */
        /* <DEDUP_REMOVED lines=12> */
[----:B------:R-:W-:Y:S01]  /*3eb0*/  F2FP.F16.F32.PACK_AB R146, R144, R145 ;  /* 0x000000919092723e */ /* 0x000fe200000000ff */
        /* <DEDUP_REMOVED lines=13> */
[----:B------:R-:W-:Y:S01]  /*3f90*/  FFMA.FTZ R144, R0, UR6, R149 ;  /* 0x0000000600907c23 */ /* 0x000fe20008010095 */
[----:B------:R-:W-:Y:S02]  /*3fa0*/  LOP3.LUT P0, RZ, R32, 0xff, RZ, 0xc0, !PT ;  /* 0x000000ff20ff7812 */ /* 0x000fe4000780c0ff */
[----:B------:R-:W-:Y:S01]  /*3fb0*/  FSEL R148, R148, RZ, P5 ;  /* 0x000000ff94947208 */ /* 0x000fe20002800000 */
[----:B------:R-:W-:-:S04]  /*3fc0*/  FADD.FTZ R144, R8, -R144 ;  /* 0x8000009008907221 */ /* 0x000fc80000010000 */
[----:B------:R-:W-:-:S04]  /*3fd0*/  FMUL.FTZ R144, R144, UR24 ;  /* 0x0000001890907c20 */ /* 0x000fc80008410000 */
[----:B------:R-:W-:-:S05]  /*3fe0*/  FMUL.FTZ R144, R144, UR23 ;  /* 0x0000001790907c20 */ /* 0x000fca0008410000 */
[----:B------:R-:W-:-:S04]  /*3ff0*/  FSEL R144, R144, RZ, P0 ;  /* 0x000000ff90907208 */ /* 0x000fc80000000000 */
[----:B------:R-:W-:Y:S01]  /*4000*/  F2FP.F16.F32.PACK_AB R144, R148, R144 ;  /* 0x000000909490723e */ /* 0x000fe200000000ff */
[----:B------:R-:W-:Y:S06]  /*4010*/  BRA `(.L_x_608) ;  /* 0x0000002000247947 */ /* 0x000fec0003800000 */
.L_x_607:
        /* <DEDUP_REMOVED lines=15> */
[----:B------:R-:W-:Y:S01]  /*4110*/  F2FP.F16.F32.PACK_AB R135, R132, R135 ;  /* 0x000000878487723e */ /* 0x000fe200000000ff */
[----:B------:R-:W-:Y:S01]  /*4120*/  FMUL.FTZ R132, R134, UR23 ;  /* 0x0000001786847c20 */ /* 0x000fe20008410000 */
[C---:B------:R-:W-:Y:S01]  /*4130*/  F2FP.F16.F32.PACK_AB R134, R133.reuse, R134 ;  /* 0x000000868586723e */ /* 0x040fe200000000ff */
        /* <DEDUP_REMOVED lines=8> */
[----:B------:R-:W-:Y:S01]  /*41c0*/  F2FP.F16.F32.PACK_AB R146, R133, R132 ;  /* 0x000000848592723e */ /* 0x000fe200000000ff */
[--C-:B------:R-:W-:Y:S01]  /*41d0*/  FFMA.FTZ R133, R15, UR6, R149.reuse ;  /* 0x000000060f857c23 */ /* 0x100fe20008010095 */
[----:B------:R-:W-:Y:S01]  /*41e0*/  FFMA.FTZ R132, R165, UR6, R149 ;  /* 0x00000006a5847c23 */ /* 0x000fe20008010095 */
[----:B------:R-:W-:Y:S02]  /*41f0*/  FSEL R144, R144, RZ, P0 ;  /* 0x000000ff90907208 */ /* 0x000fe40000000000 */
[----:B------:R-:W-:Y:S01]  /*4200*/  FADD.FTZ R133, R14, -R133 ;  /* 0x800000850e857221 */ /* 0x000fe20000010000 */
[----:B------:R-:W-:Y:S01]  /*4210*/  FADD.FTZ R132, R164, -R132 ;  /* 0x80000084a4847221 */ /* 0x000fe20000010000 */
[----:B------:R-:W-:Y:S02]  /*4220*/  F2FP.F16.F32.PACK_AB R147, R144, R147 ;  /* 0x000000939093723e */ /* 0x000fe400000000ff */
[----:B------:R-:W-:Y:S01]  /*4230*/  FMUL.FTZ R133, R133, UR24 ;  /* 0x0000001885857c20 */ /* 0x000fe20008410000 */
[----:B------:R-:W-:Y:S01]  /*4240*/  FMUL.FTZ R144, R132, UR24 ;  /* 0x0000001884907c20 */ /* 0x000fe20008410000 */
[----:B------:R-:W-:-:S02]  /*4250*/  LOP3.LUT P0, RZ, R32, 0xff0000, RZ, 0xc0, !PT ;  /* 0x00ff000020ff7812 */ /* 0x000fc4000780c0ff */
[----:B------:R-:W-:Y:S01]  /*4260*/  FMUL.FTZ R132, R133, UR23 ;  /* 0x0000001785847c20 */ /* 0x000fe20008410000 */
[----:B------:R-:W-:Y:S01]  /*4270*/  FMUL.FTZ R145, R144, UR23 ;  /* 0x0000001790917c20 */ /* 0x000fe20008410000 */
[----:B------:R-:W-:Y:S02]  /*4280*/  LOP3.LUT P5, RZ, R32, 0xff000000, RZ, 0xc0, !PT ;  /* 0xff00000020ff7812 */ /* 0x000fe400078ac0ff */
[----:B------:R-:W-:Y:S01]  /*4290*/  F2FP.F16.F32.PACK_AB R133, R144, R133 ;  /* 0x000000859085723e */ /* 0x000fe200000000ff */
[----:B------:R-:W-:Y:S01]  /*42a0*/  FFMA.FTZ R144, R0, UR6, R149 ;  /* 0x0000000600907c23 */ /* 0x000fe20008010095 */
[----:B------:R-:W-:Y:S02]  /*42b0*/  FSEL R132, R132, RZ, P0 ;  /* 0x000000ff84847208 */ /* 0x000fe40000000000 */
[----:B------:R-:W-:Y:S01]  /*42c0*/  FSEL R145, R145, RZ, P5 ;  /* 0x000000ff91917208 */ /* 0x000fe20002800000 */
[----:B------:R-:W-:Y:S01]  /*42d0*/  FADD.FTZ R144, R8, -R144 ;  /* 0x8000009008907221 */ /* 0x000fe20000010000 */
[----:B------:R-:W-:-:S02]  /*42e0*/  LOP3.LUT P0, RZ, R32, 0xff, RZ, 0xc0, !PT ;  /* 0x000000ff20ff7812 */ /* 0x000fc4000780c0ff */
[----:B------:R-:W-:Y:S01]  /*42f0*/  F2FP.F16.F32.PACK_AB R145, R145, R132 ;  /* 0x000000849191723e */ /* 0x000fe200000000ff */
[----:B------:R-:W-:Y:S01]  /*4300*/  FFMA.FTZ R132, R17, UR6, R149 ;  /* 0x0000000611847c23 */ /* 0x000fe20008010095 */
[----:B------:R-:W-:Y:S01]  /*4310*/  FMUL.FTZ R148, R144, UR24 ;  /* 0x0000001890947c20 */ /* 0x000fe20008410000 */
[----:B------:R-:W-:Y:S02]  /*4320*/  LOP3.LUT P5, RZ, R32, 0xff00, RZ, 0xc0, !PT ;  /* 0x0000ff0020ff7812 */ /* 0x000fe400078ac0ff */
[----:B------:R-:W-:Y:S01]  /*4330*/  FADD.FTZ R132, R16, -R132 ;  /* 0x8000008410847221 */ /* 0x000fe20000010000 */
[----:B------:R-:W-:-:S03]  /*4340*/  FMUL.FTZ R150, R148, UR23 ;  /* 0x0000001794967c20 */ /* 0x000fc60008410000 */
[----:B------:R-:W-:Y:S02]  /*4350*/  FMUL.FTZ R132, R132, UR24 ;  /* 0x0000001884847c20 */ /* 0x000fe40008410000 */
[----:B------:R-:W-:Y:S02]  /*4360*/  FSEL R150, R150, RZ, P0 ;  /* 0x000000ff96967208 */ /* 0x000fe40000000000 */
[C---:B------:R-:W-:Y:S01]  /*4370*/  FMUL.FTZ R144, R132.reuse, UR23 ;  /* 0x0000001784907c20 */ /* 0x040fe20008410000 */
[----:B------:R-:W-:-:S04]  /*4380*/  F2FP.F16.F32.PACK_AB R132, R132, R148 ;  /* 0x000000948484723e */ /* 0x000fc800000000ff */
[----:B------:R-:W-:-:S04]  /*4390*/  FSEL R144, R144, RZ, P5 ;  /* 0x000000ff90907208 */ /* 0x000fc80002800000 */
[----:B------:R-:W-:Y:S01]  /*43a0*/  F2FP.F16.F32.PACK_AB R144, R144, R150 ;  /* 0x000000969090723e */ /* 0x000fe200000000ff */
[----:B------:R-:W-:Y:S06]  /*43b0*/  BRA `(.L_x_608) ;  /* 0x0000001c003c7947 */ /* 0x000fec0003800000 */
.L_x_606:
[----:B------:R-:W-:-:S04]  /*43c0*/  UISETP.NE.U32.AND UP0, UPT, UR4, URZ, UPT ;  /* 0x000000ff0400728c */ /* 0x000fc8000bf05070 */
[----:B------:R-:W-:-:S09]  /*43d0*/  UISETP.NE.AND.EX UP0, UPT, UR5, URZ, UPT, UP0 ;  /* 0x000000ff0500728c */ /* 0x000fd2000bf05300 */
[----:B------:R-:W-:Y:S05]  /*43e0*/  BRA.U UP0, `(.L_x_609) ;  /* 0x0000000100f87547 */ /* 0x000fea000b800000 */
[----:B------:R-:W-:Y:S01]  /*43f0*/  FFMA.FTZ R144, R172, UR6, R149 ;  /* 0x00000006ac907c23 */ /* 0x000fe20008010095 */
[--C-:B-----5:R-:W-:Y:S01]  /*4400*/  HADD2.F32 R145, -RZ, R131.reuse.H0_H0 ;  /* 0x20000083ff917230 */ /* 0x120fe20000004100 */
[----:B------:R-:W-:Y:S01]  /*4410*/  ISETP.GE.U32.AND P0, PT, R32, RZ, PT ;  /* 0x000000ff2000720c */ /* 0x000fe20003f06070 */
[----:B------:R-:W-:Y:S02]  /*4420*/  HADD2.F32 R146, -RZ, R131.H1_H1 ;  /* 0x30000083ff927230 */ /* 0x000fe40000004100 */
[----:B------:R-:W-:Y:S01]  /*4430*/  FADD.FTZ R144, R173, -R144 ;  /* 0x80000090ad907221 */ /* 0x000fe20000010000 */
[C---:B------:R-:W-:Y:S01]  /*4440*/  LOP3.LUT P5, RZ, R33.reuse, 0xff0000, RZ, 0xc0, !PT ;  /* 0x00ff000021ff7812 */ /* 0x040fe200078ac0ff */
[----:B------:R-:W-:Y:S01]  /*4450*/  HADD2.F32 R148, -RZ, R129.H1_H1 ;  /* 0x30000081ff947230 */ /* 0x000fe20000004100 */
[----:B------:R-:W-:Y:S01]  /*4460*/  ISETP.GE.U32.AND.EX P0, PT, R33, 0x1000000, PT, P0 ;  /* 0x010000002100780c */ /* 0x000fe20003f06100 */
[----:B------:R-:W-:Y:S01]  /*4470*/  FFMA.FTZ R144, R144, UR24, R145 ;  /* 0x0000001890907c23 */ /* 0x000fe20008010091 */
[----:B------:R-:W-:Y:S01]  /*4480*/  FFMA.FTZ R145, R186, UR6, R149 ;  /* 0x00000006ba917c23 */ /* 0x000fe20008010095 */
[----:B------:R-:W-:-:S02]  /*4490*/  HADD2.F32 R150, -RZ, R128.H1_H1 ;  /* 0x30000080ff967230 */ /* 0x000fc40000004100 */
[----:B------:R-:W-:Y:S01]  /*44a0*/  FMUL.FTZ R144, R144, UR23 ;  /* 0x0000001790907c20 */ /* 0x000fe20008410000 */
[----:B------:R-:W-:-:S04]  /*44b0*/  FADD.FTZ R145, R187, -R145 ;  /* 0x80000091bb917221 */ /* 0x000fc80000010000 */
[----:B------:R-:W-:Y:S01]  /*44c0*/  FFMA.FTZ R145, R145, UR24, R146 ;  /* 0x0000001891917c23 */ /* 0x000fe20008010092 */
[----:B------:R-:W-:Y:S01]  /*44d0*/  FSEL R144, R144, RZ, P5 ;  /* 0x000000ff90907208 */ /* 0x000fe20002800000 */
[----:B------:R-:W-:Y:S01]  /*44e0*/  HADD2.F32 R146, -RZ, R130.H1_H1 ;  /* 0x30000082ff927230 */ /* 0x000fe20000004100 */
[----:B------:R-:W-:Y:S01]  /*44f0*/  LOP3.LUT P5, RZ, R33, 0xff00, RZ, 0xc0, !PT ;  /* 0x0000ff0021ff7812 */ /* 0x000fe200078ac0ff */
[----:B------:R-:W-:-:S05]  /*4500*/  FMUL.FTZ R145, R145, UR23 ;  /* 0x0000001791917c20 */ /* 0x000fca0008410000 */
[----:B------:R-:W-:Y:S02]  /*4510*/  FSEL R145, R145, RZ, P0 ;  /* 0x000000ff91917208 */ /* 0x000fe40000000000 */
[----:B------:R-:W-:Y:S02]  /*4520*/  LOP3.LUT P0, RZ, R33, 0xff, RZ, 0xc0, !PT ;  /* 0x000000ff21ff7812 */ /* 0x000fe4000780c0ff */
[----:B------:R-:W-:Y:S01]  /*4530*/  F2FP.F16.F32.PACK_AB R147, R145, R144 ;  /* 0x000000909193723e */ /* 0x000fe200000000ff */
[----:B------:R-:W-:Y:S01]  /*4540*/  FFMA.FTZ R144, R163, UR6, R149 ;  /* 0x00000006a3907c23 */ /* 0x000fe20008010095 */
[----:B------:R-:W-:-:S03]  /*4550*/  HADD2.F32 R145, -RZ, R130.H0_H0 ;  /* 0x20000082ff917230 */ /* 0x000fc60000004100 */
        /* <DEDUP_REMOVED lines=20> */
[----:B------:R-:W-:Y:S01]  /*46a0*/  FSEL R144, R144, RZ, P0 ;  /* 0x000000ff90907208 */ /* 0x000fe20000000000 */
[----:B------:R-:W-:Y:S01]  /*46b0*/  HADD2.F32 R148, -RZ, R128.H0_H0 ;  /* 0x20000080ff947230 */ /* 0x000fe20000004100 */
[----:B------:R-:W-:Y:S01]  /*46c0*/  LOP3.LUT P0, RZ, R32, 0xff, RZ, 0xc0, !PT ;  /* 0x000000ff20ff7812 */ /* 0x000fe2000780c0ff */
[----:B------:R-:W-:-:S05]  /*46d0*/  FMUL.FTZ R145, R145, UR23 ;  /* 0x0000001791917c20 */ /* 0x000fca0008410000 */
[----:B------:R-:W-:Y:S02]  /*46e0*/  FSEL R145, R145, RZ, P5 ;  /* 0x000000ff91917208 */ /* 0x000fe40002800000 */
[----:B------:R-:W-:Y:S02]  /*46f0*/  LOP3.LUT P5, RZ, R32, 0xff00, RZ, 0xc0, !PT ;  /* 0x0000ff0020ff7812 */ /* 0x000fe400078ac0ff */
[----:B------:R-:W-:Y:S01]  /*4700*/  F2FP.F16.F32.PACK_AB R145, R145, R144 ;  /* 0x000000909191723e */ /* 0x000fe200000000ff */
        /* <DEDUP_REMOVED lines=10> */
[----:B------:R-:W-:Y:S01]  /*47b0*/  F2FP.F16.F32.PACK_AB R144, R148, R144 ;  /* 0x000000909490723e */ /* 0x000fe200000000ff */
[----:B------:R-:W-:Y:S06]  /*47c0*/  BRA `(.L_x_608) ;  /* 0x0000001800387947 */ /* 0x000fec0003800000 */
.L_x_609:
[--C-:B------:R-:W-:Y:S01]  /*47d0*/  FFMA.FTZ R132, R172, UR6, R149.reuse ;  /* 0x00000006ac847c23 */ /* 0x100fe20008010095 */
[----:B------:R-:W-:Y:S01]  /*47e0*/  FFMA.FTZ R135, R186, UR6, R149 ;  /* 0x00000006ba877c23 */ /* 0x000fe20008010095 */
[--C-:B-----5:R-:W-:Y:S01]  /*47f0*/  HADD2.F32 R134, -RZ, R131.reuse.H0_H0 ;  /* 0x20000083ff867230 */ /* 0x120fe20000004100 */
[----:B------:R-:W-:Y:S01]  /*4800*/  ISETP.GE.U32.AND P0, PT, R32, RZ, PT ;  /* 0x000000ff2000720c */ /* 0x000fe20003f06070 */
[----:B------:R-:W-:Y:S02]  /*4810*/  HADD2.F32 R133, -RZ, R131.H1_H1 ;  /* 0x30000083ff857230 */ /* 0x000fe40000004100 */
[----:B------:R-:W-:Y:S01]  /*4820*/  FADD.FTZ R132, R173, -R132 ;  /* 0x80000084ad847221 */ /* 0x000fe20000010000 */
[----:B------:R-:W-:Y:S01]  /*4830*/  FADD.FTZ R135, R187, -R135 ;  /* 0x80000087bb877221 */ /* 0x000fe20000010000 */
[--C-:B------:R-:W-:Y:S01]  /*4840*/  HADD2.F32 R145, -RZ, R130.reuse.H0_H0 ;  /* 0x20000082ff917230 */ /* 0x100fe20000004100 */
[----:B------:R-:W-:Y:S01]  /*4850*/  ISETP.GE.U32.AND.EX P0, PT, R33, 0x1000000, PT, P0 ;  /* 0x010000002100780c */ /* 0x000fe20003f06100 */
[----:B------:R-:W-:Y:S01]  /*4860*/  FFMA.FTZ R132, R132, UR24, R134 ;  /* 0x0000001884847c23 */ /* 0x000fe20008010086 */
[----:B------:R-:W-:Y:S01]  /*4870*/  FFMA.FTZ R135, R135, UR24, R133 ;  /* 0x0000001887877c23 */ /* 0x000fe20008010085 */
[--C-:B------:R-:W-:Y:S01]  /*4880*/  FFMA.FTZ R134, R163, UR6, R149.reuse ;  /* 0x00000006a3867c23 */ /* 0x100fe20008010095 */
[----:B------:R-:W-:Y:S01]  /*4890*/  FFMA.FTZ R133, R170, UR6, R149 ;  /* 0x00000006aa857c23 */ /* 0x000fe20008010095 */
[----:B------:R-:W-:-:S02]  /*48a0*/  HADD2.F32 R144, -RZ, R130.H1_H1 ;  /* 0x30000082ff907230 */ /* 0x000fc40000004100 */
[----:B------:R-:W-:Y:S01]  /*48b0*/  FMUL.FTZ R147, R135, UR23 ;  /* 0x0000001787937c20 */ /* 0x000fe20008410000 */
[----:B------:R-:W-:Y:S01]  /*48c0*/  FADD.FTZ R134, R162, -R134 ;  /* 0x80000086a2867221 */ /* 0x000fe20000010000 */
[----:B------:R-:W-:Y:S01]  /*48d0*/  FADD.FTZ R133, R171, -R133 ;  /* 0x80000085ab857221 */ /* 0x000fe20000010000 */
[----:B------:R-:W-:Y:S02]  /*48e0*/  F2FP.F16.F32.PACK_AB R135, R135, R132 ;  /* 0x000000848787723e */ /* 0x000fe400000000ff */
[----:B------:R-:W-:Y:S01]  /*48f0*/  FFMA.FTZ R134, R134, UR24, R145 ;  /* 0x0000001886867c23 */ /* 0x000fe20008010091 */
[----:B------:R-:W-:Y:S01]  /*4900*/  FFMA.FTZ R133, R133, UR24, R144 ;  /* 0x0000001885857c23 */ /* 0x000fe20008010090 */
[----:B------:R-:W-:Y:S01]  /*4910*/  FMUL.FTZ R144, R132, UR23 ;  /* 0x0000001784907c20 */ /* 0x000fe20008410000 */
[----:B------:R-:W-:Y:S01]  /*4920*/  FSEL R147, R147, RZ, P0 ;  /* 0x000000ff93937208 */ /* 0x000fe20000000000 */
[----:B------:R-:W-:Y:S01]  /*4930*/  FMUL.FTZ R132, R134, UR23 ;  /* 0x0000001786847c20 */ /* 0x000fe20008410000 */
[----:B------:R-:W-:-:S02]  /*4940*/  LOP3.LUT P6, RZ, R33, 0xff, RZ, 0xc0, !PT ;  /* 0x000000ff21ff7812 */ /* 0x000fc400078cc0ff */
[C---:B------:R-:W-:Y:S01]  /*4950*/  F2FP.F16.F32.PACK_AB R134, R133.reuse, R134 ;  /* 0x000000868586723e */ /* 0x040fe200000000ff */
[----:B------:R-:W-:Y:S01]  /*4960*/  FMUL.FTZ R133, R133, UR23 ;  /* 0x0000001785857c20 */ /* 0x000fe20008410000 */
[----:B------:R-:W-:Y:S02]  /*4970*/  LOP3.LUT P0, RZ, R33, 0xff00, RZ, 0xc0, !PT ;  /* 0x0000ff0021ff7812 */ /* 0x000fe4000780c0ff */
[----:B------:R-:W-:Y:S02]  /*4980*/  FSEL R132, R132, RZ, P6 ;  /* 0x000000ff84847208 */ /* 0x000fe40003000000 */
[----:B------:R-:W-:Y:S02]  /*4990*/  FSEL R133, R133, RZ, P0 ;  /* 0x000000ff85857208 */ /* 0x000fe40000000000 */
[----:B------:R-:W-:Y:S02]  /*49a0*/  LOP3.LUT P5, RZ, R33, 0xff0000, RZ, 0xc0, !PT ;  /* 0x00ff000021ff7812 */ /* 0x000fe400078ac0ff */
[----:B------:R-:W-:Y:S01]  /*49b0*/  F2FP.F16.F32.PACK_AB R146, R133, R132 ;  /* 0x000000848592723e */ /* 0x000fe200000000ff */
[----:B------:R-:W-:Y:S01]  /*49c0*/  FFMA.FTZ R133, R15, UR6, R149 ;  /* 0x000000060f857c23 */ /* 0x000fe20008010095 */
[----:B------:R-:W-:Y:S01]  /*49d0*/  HADD2.F32 R132, -RZ, R129.H0_H0 ;  /* 0x20000081ff847230 */ /* 0x000fe20000004100 */
[----:B------:R-:W-:-:S02]  /*49e0*/  FSEL R144, R144, RZ, P5 ;  /* 0x000000ff90907208 */ /* 0x000fc40002800000 */
[----:B------:R-:W-:Y:S01]  /*49f0*/  FADD.FTZ R133, R14, -R133 ;  /* 0x800000850e857221 */ /* 0x000fe20000010000 */
[C---:B------:R-:W-:Y:S02]  /*4a00*/  LOP3.LUT P0, RZ, R32.reuse, 0xff0000, RZ, 0xc0, !PT ;  /* 0x00ff000020ff7812 */ /* 0x040fe4000780c0ff */
[----:B------:R-:W-:Y:S01]  /*4a10*/  F2FP.F16.F32.PACK_AB R147, R147, R144 ;  /* 0x000000909393723e */ /* 0x000fe200000000ff */
[----:B------:R-:W-:Y:S01]  /*4a20*/  FFMA.FTZ R133, R133, UR24, R132 ;  /* 0x0000001885857c23 */ /* 0x000fe20008010084 */
[----:B------:R-:W-:Y:S01]  /*4a30*/  FFMA.FTZ R132, R165, UR6, R149 ;  /* 0x00000006a5847c23 */ /* 0x000fe20008010095 */
[----:B------:R-:W-:Y:S01]  /*4a40*/  HADD2.F32 R144, -RZ, R129.H1_H1 ;  /* 0x30000081ff907230 */ /* 0x000fe20000004100 */
[----:B------:R-:W-:Y:S02]  /*4a50*/  LOP3.LUT P5, RZ, R32, 0xff000000, RZ, 0xc0, !PT ;  /* 0xff00000020ff7812 */ /* 0x000fe400078ac0ff */
[----:B------:R-:W-:-:S04]  /*4a60*/  FADD.FTZ R132, R164, -R132 ;  /* 0x80000084a4847221 */ /* 0x000fc80000010000 */
[----:B------:R-:W-:Y:S01]  /*4a70*/  FFMA.FTZ R144, R132, UR24, R144 ;  /* 0x0000001884907c23 */ /* 0x000fe20008010090 */
[----:B------:R-:W-:-:S03]  /*4a80*/  FMUL.FTZ R132, R133, UR23 ;  /* 0x0000001785847c20 */ /* 0x000fc60008410000 */
[C---:B------:R-:W-:Y:S01]  /*4a90*/  FMUL.FTZ R145, R144.reuse, UR23 ;  /* 0x0000001790917c20 */ /* 0x040fe20008410000 */
[----:B------:R-:W-:Y:S01]  /*4aa0*/  F2FP.F16.F32.PACK_AB R133, R144, R133 ;  /* 0x000000859085723e */ /* 0x000fe200000000ff */
[----:B------:R-:W-:Y:S01]  /*4ab0*/  HADD2.F32 R144, -RZ, R128.H0_H0 ;  /* 0x20000080ff907230 */ /* 0x000fe20000004100 */
[----:B------:R-:W-:Y:S02]  /*4ac0*/  FSEL R132, R132, RZ, P0 ;  /* 0x000000ff84847208 */ /* 0x000fe40000000000 */
[----:B------:R-:W-:Y:S02]  /*4ad0*/  FSEL R145, R145, RZ, P5 ;  /* 0x000000ff91917208 */ /* 0x000fe40002800000 */
[----:B------:R-:W-:Y:S02]  /*4ae0*/  LOP3.LUT P0, RZ, R32, 0xff, RZ, 0xc0, !PT ;  /* 0x000000ff20ff7812 */ /* 0x000fe4000780c0ff */
[----:B------:R-:W-:Y:S01]  /*4af0*/  F2FP.F16.F32.PACK_AB R145, R145, R132 ;  /* 0x000000849191723e */ /* 0x000fe200000000ff */
[----:B------:R-:W-:Y:S01]  /*4b00*/  FFMA.FTZ R132, R0, UR6, R149 ;  /* 0x0000000600847c23 */ /* 0x000fe20008010095 */
[----:B------:R-:W-:-:S03]  /*4b10*/  LOP3.LUT P5, RZ, R32, 0xff00, RZ, 0xc0, !PT ;  /* 0x0000ff0020ff7812 */ /* 0x000fc600078ac0ff */
[----:B------:R-:W-:-:S04]  /*4b20*/  FADD.FTZ R132, R8, -R132 ;  /* 0x8000008408847221 */ /* 0x000fc80000010000 */
[----:B------:R-:W-:Y:S01]  /*4b30*/  FFMA.FTZ R148, R132, UR24, R144 ;  /* 0x0000001884947c23 */ /* 0x000fe20008010090 */
[----:B------:R-:W-:Y:S01]  /*4b40*/  FFMA.FTZ R132, R17, UR6, R149 ;  /* 0x0000000611847c23 */ /* 0x000fe20008010095 */
[----:B------:R-:W-:Y:S02]  /*4b50*/  HADD2.F32 R144, -RZ, R128.H1_H1 ;  /* 0x30000080ff907230 */ /* 0x000fe40000004100 */
[----:B------:R-:W-:Y:S01]  /*4b60*/  FMUL.FTZ R150, R148, UR23 ;  /* 0x0000001794967c20 */ /* 0x000fe20008410000 */
[----:B------:R-:W-:-:S04]  /*4b70*/  FADD.FTZ R132, R16, -R132 ;  /* 0x8000008410847221 */ /* 0x000fc80000010000 */
[----:B------:R-:W-:Y:S01]  /*4b80*/  FFMA.FTZ R132, R132, UR24, R144 ;  /* 0x0000001884847c23 */ /* 0x000fe20008010090 */
[----:B------:R-:W-:-:S03]  /*4b90*/  FSEL R150, R150, RZ, P0 ;  /* 0x000000ff96967208 */ /* 0x000fc60000000000 */
[C---:B------:R-:W-:Y:S01]  /*4ba0*/  FMUL.FTZ R144, R132.reuse, UR23 ;  /* 0x0000001784907c20 */ /* 0x040fe20008410000 */
[----:B------:R-:W-:-:S04]  /*4bb0*/  F2FP.F16.F32.PACK_AB R132, R132, R148 ;  /* 0x000000948484723e */ /* 0x000fc800000000ff */
[----:B------:R-:W-:-:S04]  /*4bc0*/  FSEL R144, R144, RZ, P5 ;  /* 0x000000ff90907208 */ /* 0x000fc80002800000 */
[----:B------:R-:W-:Y:S01]  /*4bd0*/  F2FP.F16.F32.PACK_AB R144, R144, R150 ;  /* 0x000000969090723e */ /* 0x000fe200000000ff */
[----:B------:R-:W-:Y:S06]  /*4be0*/  BRA `(.L_x_608) ;  /* 0x0000001400307947 */ /* 0x000fec0003800000 */
.L_x_605:
        /* <DEDUP_REMOVED lines=24> */
[----:B------:R-:W-:Y:S01]  /*4d70*/  F2FP.F16.F32.PACK_AB R127, R126, R127 ;  /* 0x0000007f7e7f723e */ /* 0x000fe200000000ff */
[--C-:B------:R-:W-:Y:S01]  /*4d80*/  FFMA.FTZ R126, R163, UR6, R149.reuse ;  /* 0x00000006a37e7c23 */ /* 0x100fe20008010095 */
[----:B------:R-:W-:Y:S01]  /*4d90*/  F2FP.F16.F32.PACK_AB R147, R125, R124 ;  /* 0x0000007c7d93723e */ /* 0x000fe200000000ff */
        /* <DEDUP_REMOVED lines=15> */
[----:B------:R-:W-:Y:S01]  /*4e90*/  F2FP.F16.F32.PACK_AB R146, R125, R124 ;  /* 0x0000007c7d92723e */ /* 0x000fe200000000ff */
        /* <DEDUP_REMOVED lines=8> */
[----:B------:R-:W-:Y:S02]  /*4f20*/  F2FP.F16.F32.PACK_AB R126, R144, R126 ;  /* 0x0000007e907e723e */ /* 0x000fe400000000ff */
        /* <DEDUP_REMOVED lines=23> */
[----:B------:R-:W-:Y:S02]  /*50a0*/  FSEL R150, R148, RZ, P5 ;  /* 0x000000ff94967208 */ /* 0x000fe40002800000 */
[----:B------:R-:W-:Y:S02]  /*50b0*/  FSEL R124, R124, RZ, P0 ;  /* 0x000000ff7c7c7208 */ /* 0x000fe40000000000 */
[----:B------:R-:W-:Y:S02]  /*50c0*/  FSEL R148, R148, RZ, P6 ;  /* 0x000000ff94947208 */ /* 0x000fe40003000000 */
[----:B------:R-:W-:-:S02]  /*50d0*/  F2FP.F16.F32.PACK_AB R124, R124, R150 ;  /* 0x000000967c7c723e */ /* 0x000fc400000000ff */
[----:B------:R-:W-:Y:S01]  /*50e0*/  F2FP.F16.F32.PACK_AB R144, R144, R148 ;  /* 0x000000949090723e */ /* 0x000fe200000000ff */
[----:B------:R-:W-:Y:S06]  /*50f0*/  BRA `(.L_x_608) ;  /* 0x0000000c00ec7947 */ /* 0x000fec0003800000 */
.L_x_611:
        /* <DEDUP_REMOVED lines=11> */
[C---:B------:R-:W-:Y:S01]  /*51b0*/  F2FP.F16.F32.PACK_AB R135, R125.reuse, R126 ;  /* 0x0000007e7d87723e */ /* 0x040fe200000000ff */
[----:B------:R-:W-:Y:S01]  /*51c0*/  FMUL.FTZ R125, R125, UR23 ;  /* 0x000000177d7d7c20 */ /* 0x000fe20008410000 */
[----:B------:R-:W-:Y:S02]  /*51d0*/  FSEL R124, R127, RZ, P0 ;  /* 0x000000ff7f7c7208 */ /* 0x000fe40000000000 */
[----:B------:R-:W-:Y:S02]  /*51e0*/  ISETP.GE.U32.AND P0, PT, R32, RZ, PT ;  /* 0x000000ff2000720c */ /* 0x000fe40003f06070 */
[----:B------:R-:W-:Y:S02]  /*51f0*/  FSEL R126, R125, RZ, P5 ;  /* 0x000000ff7d7e7208 */ /* 0x000fe40002800000 */
[----:B------:R-:W-:-:S02]  /*5200*/  ISETP.GE.U32.AND.EX P0, PT, R33, 0x1000000, PT, P0 ;  /* 0x010000002100780c */ /* 0x000fc40003f06100 */
[----:B------:R-:W-:Y:S02]  /*5210*/  FSEL R127, R127, RZ, P6 ;  /* 0x000000ff7f7f7208 */ /* 0x000fe40003000000 */
[----:B------:R-:W-:Y:S02]  /*5220*/  FSEL R125, R125, RZ, P0 ;  /* 0x000000ff7d7d7208 */ /* 0x000fe40000000000 */
[----:B------:R-:W-:Y:S02]  /*5230*/  F2FP.F16.F32.PACK_AB R127, R126, R127 ;  /* 0x0000007f7e7f723e */ /* 0x000fe400000000ff */
[----:B------:R-:W-:Y:S01]  /*5240*/  F2FP.F16.F32.PACK_AB R147, R125, R124 ;  /* 0x0000007c7d93723e */ /* 0x000fe200000000ff */
        /* <DEDUP_REMOVED lines=10> */
[C---:B------:R-:W-:Y:S01]  /*52f0*/  F2FP.F16.F32.PACK_AB R134, R125.reuse, R124 ;  /* 0x0000007c7d86723e */ /* 0x040fe200000000ff */
[----:B------:R-:W-:Y:S02]  /*5300*/  FMUL.FTZ R125, R125, UR23 ;  /* 0x000000177d7d7c20 */ /* 0x000fe40008410000 */
[----:B------:R-:W-:Y:S02]  /*5310*/  FSEL R124, R126, RZ, P6 ;  /* 0x000000ff7e7c7208 */ /* 0x000fe40003000000 */
[----:B------:R-:W-:-:S02]  /*5320*/  LOP3.LUT P6, RZ, R33, 0xff00, RZ, 0xc0, !PT ;  /* 0x0000ff0021ff7812 */ /* 0x000fc400078cc0ff */
[C---:B------:R-:W-:Y:S02]  /*5330*/  FSEL R132, R125.reuse, RZ, P0 ;  /* 0x000000ff7d847208 */ /* 0x040fe40000000000 */
[----:B------:R-:W-:Y:S02]  /*5340*/  FSEL R125, R125, RZ, P6 ;  /* 0x000000ff7d7d7208 */ /* 0x000fe40003000000 */
[----:B------:R-:W-:Y:S02]  /*5350*/  FSEL R126, R126, RZ, P5 ;  /* 0x000000ff7e7e7208 */ /* 0x000fe40002800000 */
[----:B------:R-:W-:Y:S01]  /*5360*/  F2FP.F16.F32.PACK_AB R146, R125, R124 ;  /* 0x0000007c7d92723e */ /* 0x000fe200000000ff */
[--C-:B------:R-:W-:Y:S01]  /*5370*/  FFMA.FTZ R125, R15, UR6, R149.reuse ;  /* 0x000000060f7d7c23 */ /* 0x100fe20008010095 */
[----:B------:R-:W-:Y:S01]  /*5380*/  FFMA.FTZ R124, R165, UR6, R149 ;  /* 0x00000006a57c7c23 */ /* 0x000fe20008010095 */
[----:B------:R-:W-:Y:S02]  /*5390*/  LOP3.LUT P6, RZ, R32, 0xff0000, RZ, 0xc0, !PT ;  /* 0x00ff000020ff7812 */ /* 0x000fe400078cc0ff */
[----:B------:R-:W-:Y:S01]  /*53a0*/  FADD.FTZ R125, R14, -R125 ;  /* 0x8000007d0e7d7221 */ /* 0x000fe20000010000 */
[----:B------:R-:W-:Y:S01]  /*53b0*/  FADD.FTZ R124, R164, -R124 ;  /* 0x8000007ca47c7221 */ /* 0x000fe20000010000 */
[----:B------:R-:W-:-:S02]  /*53c0*/  F2FP.F16.F32.PACK_AB R126, R132, R126 ;  /* 0x0000007e847e723e */ /* 0x000fc400000000ff */
[----:B------:R-:W-:Y:S01]  /*53d0*/  FMUL.FTZ R133, R125, UR24 ;  /* 0x000000187d857c20 */ /* 0x000fe20008410000 */
[----:B------:R-:W-:Y:S01]  /*53e0*/  FMUL.FTZ R124, R124, UR24 ;  /* 0x000000187c7c7c20 */ /* 0x000fe20008410000 */
[----:B------:R-:W-:Y:S02]  /*53f0*/  LOP3.LUT P0, RZ, R30, 0xff000000, RZ, 0xc0, !PT ;  /* 0xff0000001eff7812 */ /* 0x000fe4000780c0ff */
[----:B------:R-:W-:Y:S01]  /*5400*/  FMUL.FTZ R125, R133, UR23 ;  /* 0x00000017857d7c20 */ /* 0x000fe20008410000 */
[C---:B------:R-:W-:Y:S01]  /*5410*/  FMUL.FTZ R132, R124.reuse, UR23 ;  /* 0x000000177c847c20 */ /* 0x040fe20008410000 */
[----:B------:R-:W-:Y:S02]  /*5420*/  F2FP.F16.F32.PACK_AB R133, R124, R133 ;  /* 0x000000857c85723e */ /* 0x000fe400000000ff */
[----:B------:R-:W-:Y:S02]  /*5430*/  LOP3.LUT P5, RZ, R30, 0xff0000, RZ, 0xc0, !PT ;  /* 0x00ff00001eff7812 */ /* 0x000fe400078ac0ff */
[----:B------:R-:W-:-:S02]  /*5440*/  FSEL R124, R125, RZ, P6 ;  /* 0x000000ff7d7c7208 */ /* 0x000fc40003000000 */
[----:B------:R-:W-:Y:S02]  /*5450*/  LOP3.LUT P6, RZ, R32, 0xff000000, RZ, 0xc0, !PT ;  /* 0xff00000020ff7812 */ /* 0x000fe400078cc0ff */
[C---:B------:R-:W-:Y:S02]  /*5460*/  FSEL R144, R132.reuse, RZ, P0 ;  /* 0x000000ff84907208 */ /* 0x040fe40000000000 */
[----:B------:R-:W-:Y:S02]  /*5470*/  FSEL R132, R132, RZ, P6 ;  /* 0x000000ff84847208 */ /* 0x000fe40003000000 */
[----:B------:R-:W-:Y:S02]  /*5480*/  FSEL R125, R125, RZ, P5 ;  /* 0x000000ff7d7d7208 */ /* 0x000fe40002800000 */
[----:B------:R-:W-:Y:S01]  /*5490*/  F2FP.F16.F32.PACK_AB R145, R132, R124 ;  /* 0x0000007c8491723e */ /* 0x000fe200000000ff */
[----:B------:R-:W-:Y:S01]  /*54a0*/  FFMA.FTZ R124, R17, UR6, R149 ;  /* 0x00000006117c7c23 */ /* 0x000fe20008010095 */
[----:B------:R-:W-:-:S02]  /*54b0*/  LOP3.LUT P6, RZ, R32, 0xff00, RZ, 0xc0, !PT ;  /* 0x0000ff0020ff7812 */ /* 0x000fc400078cc0ff */
[----:B------:R-:W-:Y:S01]  /*54c0*/  F2FP.F16.F32.PACK_AB R125, R144, R125 ;  /* 0x0000007d907d723e */ /* 0x000fe200000000ff */
        /* <DEDUP_REMOVED lines=9> */
[----:B------:R-:W-:Y:S02]  /*5560*/  F2FP.F16.F32.PACK_AB R132, R132, R148 ;  /* 0x000000948484723e */ /* 0x000fe400000000ff */
[----:B------:R-:W-:Y:S02]  /*5570*/  FSEL R151, R124, RZ, P6 ;  /* 0x000000ff7c977208 */ /* 0x000fe40003000000 */
[----:B------:R-:W-:Y:S02]  /*5580*/  LOP3.LUT P6, RZ, R32, 0xff, RZ, 0xc0, !PT ;  /* 0x000000ff20ff7812 */ /* 0x000fe400078cc0ff */
[----:B------:R-:W-:Y:S02]  /*5590*/  FSEL R150, R144, RZ, P5 ;  /* 0x000000ff90967208 */ /* 0x000fe40002800000 */
[----:B------:R-:W-:Y:S02]  /*55a0*/  FSEL R124, R124, RZ, P0 ;  /* 0x000000ff7c7c7208 */ /* 0x000fe40000000000 */
[----:B------:R-:W-:-:S02]  /*55b0*/  FSEL R144, R144, RZ, P6 ;  /* 0x000000ff90907208 */ /* 0x000fc40003000000 */
[----:B------:R-:W-:Y:S02]  /*55c0*/  F2FP.F16.F32.PACK_AB R124, R124, R150 ;  /* 0x000000967c7c723e */ /* 0x000fe400000000ff */
[----:B------:R-:W-:Y:S01]  /*55d0*/  F2FP.F16.F32.PACK_AB R144, R151, R144 ;  /* 0x000000909790723e */ /* 0x000fe200000000ff */
[----:B------:R-:W-:Y:S06]  /*55e0*/  BRA `(.L_x_608) ;  /* 0x0000000800b07947 */ /* 0x000fec0003800000 */
.L_x_610:
[----:B------:R-:W-:-:S04]  /*55f0*/  UISETP.NE.U32.AND UP0, UPT, UR4, URZ, UPT ;  /* 0x000000ff0400728c */ /* 0x000fc8000bf05070 */
[----:B------:R-:W-:-:S09]  /*5600*/  UISETP.NE.AND.EX UP0, UPT, UR5, URZ, UPT, UP0 ;  /* 0x000000ff0500728c */ /* 0x000fd2000bf05300 */
[----:B------:R-:W-:Y:S05]  /*5610*/  BRA.U UP0, `(.L_x_612) ;  /* 0x00000005004c7547 */ /* 0x000fea000b800000 */
[--C-:B------:R-:W-:Y:S01]  /*5620*/  FFMA.FTZ R127, R172, UR6, R149.reuse ;  /* 0x00000006ac7f7c23 */ /* 0x100fe20008010095 */
[--C-:B-----5:R-:W-:Y:S02]  /*5630*/  HADD2.F32 R124, -RZ, R131.reuse.H0_H0 ;  /* 0x20000083ff7c7230 */ /* 0x120fe40000004100 */
[----:B------:R-:W-:Y:S01]  /*5640*/  FFMA.FTZ R125, R186, UR6, R149 ;  /* 0x00000006ba7d7c23 */ /* 0x000fe20008010095 */
[----:B------:R-:W-:Y:S01]  /*5650*/  LOP3.LUT P6, RZ, R33, 0xff0000, RZ, 0xc0, !PT ;  /* 0x00ff000021ff7812 */ /* 0x000fe200078cc0ff */
[----:B------:R-:W-:Y:S01]  /*5660*/  FADD.FTZ R127, R173, -R127 ;  /* 0x8000007fad7f7221 */ /* 0x000fe20000010000 */
[----:B------:R-:W-:Y:S01]  /*5670*/  ISETP.GE.U32.AND P5, PT, R30, RZ, PT ;  /* 0x000000ff1e00720c */ /* 0x000fe20003fa6070 */
[----:B------:R-:W-:Y:S01]  /*5680*/  FADD.FTZ R125, R187, -R125 ;  /* 0x8000007dbb7d7221 */ /* 0x000fe20000010000 */
[----:B------:R-:W-:Y:S01]  /*5690*/  ISETP.GE.U32.AND P0, PT, R32, RZ, PT ;  /* 0x000000ff2000720c */ /* 0x000fe20003f06070 */
[----:B------:R-:W-:Y:S01]  /*56a0*/  FFMA.FTZ R127, R127, UR24, R124 ;  /* 0x000000187f7f7c23 */ /* 0x000fe2000801007c */
[----:B------:R-:W-:Y:S01]  /*56b0*/  HADD2.F32 R124, -RZ, R131.H1_H1 ;  /* 0x30000083ff7c7230 */ /* 0x000fe20000004100 */
[----:B------:R-:W-:Y:S01]  /*56c0*/  ISETP.GE.U32.AND.EX P5, PT, R31, 0x1000000, PT, P5 ;  /* 0x010000001f00780c */ /* 0x000fe20003fa6150 */
[----:B------:R-:W-:-:S02]  /*56d0*/  HADD2.F32 R148, -RZ, R128.H1_H1 ;  /* 0x30000080ff947230 */ /* 0x000fc40000004100 */
[----:B------:R-:W-:Y:S01]  /*56e0*/  FMUL.FTZ R127, R127, UR23 ;  /* 0x000000177f7f7c20 */ /* 0x000fe20008410000 */
[----:B------:R-:W-:Y:S01]  /*56f0*/  ISETP.GE.U32.AND.EX P0, PT, R33, 0x1000000, PT, P0 ;  /* 0x010000002100780c */ /* 0x000fe20003f06100 */
[----:B------:R-:W-:-:S03]  /*5700*/  FFMA.FTZ R125, R125, UR24, R124 ;  /* 0x000000187d7d7c23 */ /* 0x000fc6000801007c */
[----:B------:R-:W-:Y:S01]  /*5710*/  FSEL R124, R127, RZ, P6 ;  /* 0x000000ff7f7c7208 */ /* 0x000fe20003000000 */
[----:B------:R-:W-:Y:S01]  /*5720*/  FMUL.FTZ R125, R125, UR23 ;  /* 0x000000177d7d7c20 */ /* 0x000fe20008410000 */
[----:B------:R-:W-:-:S04]  /*5730*/  LOP3.LUT P6, RZ, R31, 0xff0000, RZ, 0xc0, !PT ;  /* 0x00ff00001fff7812 */ /* 0x000fc800078cc0ff */
[----:B------:R-:W-:Y:S02]  /*5740*/  FSEL R127, R127, RZ, P6 ;  /* 0x000000ff7f7f7208 */ /* 0x000fe40003000000 */
[C---:B------:R-:W-:Y:S02]  /*5750*/  FSEL R126, R125.reuse, RZ, P5 ;  /* 0x000000ff7d7e7208 */ /* 0x040fe40002800000 */
[----:B------:R-:W-:Y:S02]  /*5760*/  FSEL R125, R125, RZ, P0 ;  /* 0x000000ff7d7d7208 */ /* 0x000fe40000000000 */
[----:B------:R-:W-:Y:S01]  /*5770*/  F2FP.F16.F32.PACK_AB R127, R126, R127 ;  /* 0x0000007f7e7f723e */ /* 0x000fe200000000ff */
[----:B------:R-:W-:Y:S01]  /*5780*/  FFMA.FTZ R126, R163, UR6, R149 ;  /* 0x00000006a37e7c23 */ /* 0x000fe20008010095 */
[----:B------:R-:W-:Y:S01]  /*5790*/  F2FP.F16.F32.PACK_AB R147, R125, R124 ;  /* 0x0000007c7d93723e */ /* 0x000fe200000000ff */
[--C-:B------:R-:W-:Y:S01]  /*57a0*/  HADD2.F32 R124, -RZ, R130.reuse.H0_H0 ;  /* 0x20000082ff7c7230 */ /* 0x100fe20000004100 */
[----:B------:R-:W-:Y:S01]  /*57b0*/  LOP3.LUT P6, RZ, R33, 0xff, RZ, 0xc0, !PT ;  /* 0x000000ff21ff7812 */ /* 0x000fe200078cc0ff */
[----:B------:R-:W-:Y:S01]  /*57c0*/  FADD.FTZ R126, R162, -R126 ;  /* 0x8000007ea27e7221 */ /* 0x000fe20000010000 */
[----:B------:R-:W-:Y:S01]  /*57d0*/  HADD2.F32 R125, -RZ, R130.H1_H1 ;  /* 0x30000082ff7d7230 */ /* 0x000fe20000004100 */
[----:B------:R-:W-:-:S02]  /*57e0*/  LOP3.LUT P0, RZ, R31, 0xff00, RZ, 0xc0, !PT ;  /* 0x0000ff001fff7812 */ /* 0x000fc4000780c0ff */
[----:B------:R-:W-:Y:S01]  /*57f0*/  FFMA.FTZ R126, R126, UR24, R124 ;  /* 0x000000187e7e7c23 */ /* 0x000fe2000801007c */
[----:B------:R-:W-:Y:S01]  /*5800*/  FFMA.FTZ R124, R170, UR6, R149 ;  /* 0x00000006aa7c7c23 */ /* 0x000fe20008010095 */
[----:B------:R-:W-:Y:S02]  /*5810*/  LOP3.LUT P5, RZ, R31, 0xff, RZ, 0xc0, !PT ;  /* 0x000000ff1fff7812 */ /* 0x000fe400078ac0ff */
[----:B------:R-:W-:Y:S01]  /*5820*/  FMUL.FTZ R126, R126, UR23 ;  /* 0x000000177e7e7c20 */ /* 0x000fe20008410000 */
[----:B------:R-:W-:-:S04]  /*5830*/  FADD.FTZ R124, R171, -R124 ;  /* 0x8000007cab7c7221 */ /* 0x000fc80000010000 */
[----:B------:R-:W-:Y:S01]  /*5840*/  FFMA.FTZ R125, R124, UR24, R125 ;  /* 0x000000187c7d7c23 */ /* 0x000fe2000801007d */
[C---:B------:R-:W-:Y:S02]  /*5850*/  FSEL R124, R126.reuse, RZ, P6 ;  /* 0x000000ff7e7c7208 */ /* 0x040fe40003000000 */
[----:B------:R-:W-:Y:S01]  /*5860*/  LOP3.LUT P6, RZ, R33, 0xff00, RZ, 0xc0, !PT ;  /* 0x0000ff0021ff7812 */ /* 0x000fe200078cc0ff */
[----:B------:R-:W-:Y:S01]  /*5870*/  FMUL.FTZ R125, R125, UR23 ;  /* 0x000000177d7d7c20 */ /* 0x000fe20008410000 */
[----:B------:R-:W-:Y:S02]  /*5880*/  FSEL R126, R126, RZ, P5 ;  /* 0x000000ff7e7e7208 */ /* 0x000fe40002800000 */
[----:B------:R-:W-:Y:S02]  /*5890*/  LOP3.LUT P5, RZ, R30, 0xff0000, RZ, 0xc0, !PT ;  /* 0x00ff00001eff7812 */ /* 0x000fe400078ac0ff */
[C---:B------:R-:W-:Y:S02]  /*58a0*/  FSEL R144, R125.reuse, RZ, P0 ;  /* 0x000000ff7d907208 */ /* 0x040fe40000000000 */
[----:B------:R-:W-:-:S02]  /*58b0*/  FSEL R125, R125, RZ, P6 ;  /* 0x000000ff7d7d7208 */ /* 0x000fc40003000000 */
[----:B------:R-:W-:Y:S01]  /*58c0*/  F2FP.F16.F32.PACK_AB R126, R144, R126 ;  /* 0x0000007e907e723e */ /* 0x000fe200000000ff */
[--C-:B------:R-:W-:Y:S01]  /*58d0*/  HADD2.F32 R144, -RZ, R129.reuse.H1_H1 ;  /* 0x30000081ff907230 */ /* 0x100fe20000004100 */
[----:B------:R-:W-:Y:S01]  /*58e0*/  F2FP.F16.F32.PACK_AB R146, R125, R124 ;  /* 0x0000007c7d92723e */ /* 0x000fe200000000ff */
[----:B------:R-:W-:Y:S01]  /*58f0*/  FFMA.FTZ R125, R15, UR6, R149 ;  /* 0x000000060f7d7c23 */ /* 0x000fe20008010095 */
[----:B------:R-:W-:Y:S01]  /*5900*/  HADD2.F32 R124, -RZ, R129.H0_H0 ;  /* 0x20000081ff7c7230 */ /* 0x000fe20000004100 */
[----:B------:R-:W-:Y:S02]  /*5910*/  LOP3.LUT P6, RZ, R32, 0xff0000, RZ, 0xc0, !PT ;  /* 0x00ff000020ff7812 */ /* 0x000fe400078cc0ff */
[----:B------:R-:W-:Y:S01]  /*5920*/  FADD.FTZ R125, R14, -R125 ;  /* 0x8000007d0e7d7221 */ /* 0x000fe20000010000 */
[----:B------:R-:W-:-:S03]  /*5930*/  LOP3.LUT P0, RZ, R30, 0xff000000, RZ, 0xc0, !PT ;  /* 0xff0000001eff7812 */ /* 0x000fc6000780c0ff */
[----:B------:R-:W-:Y:S01]  /*5940*/  FFMA.FTZ R125, R125, UR24, R124 ;  /* 0x000000187d7d7c23 */ /* 0x000fe2000801007c */
[----:B------:R-:W-:-:S03]  /*5950*/  FFMA.FTZ R124, R165, UR6, R149 ;  /* 0x00000006a57c7c23 */ /* 0x000fc60008010095 */
[----:B------:R-:W-:Y:S01]  /*5960*/  FMUL.FTZ R125, R125, UR23 ;  /* 0x000000177d7d7c20 */ /* 0x000fe20008410000 */
[----:B------:R-:W-:-:S04]  /*5970*/  FADD.FTZ R124, R164, -R124 ;  /* 0x8000007ca47c7221 */ /* 0x000fc80000010000 */
[----:B------:R-:W-:-:S04]  /*5980*/  FFMA.FTZ R124, R124, UR24, R144 ;  /* 0x000000187c7c7c23 */ /* 0x000fc80008010090 */
[----:B------:R-:W-:Y:S01]  /*5990*/  FMUL.FTZ R145, R124, UR23 ;  /* 0x000000177c917c20 */ /* 0x000fe20008410000 */
[----:B------:R-:W-:Y:S02]  /*59a0*/  FSEL R124, R125, RZ, P6 ;  /* 0x000000ff7d7c7208 */ /* 0x000fe40003000000 */
[----:B------:R-:W-:Y:S02]  /*59b0*/  LOP3.LUT P6, RZ, R32, 0xff000000, RZ, 0xc0, !PT ;  /* 0xff00000020ff7812 */ /* 0x000fe400078cc0ff */
[C---:B------:R-:W-:Y:S02]  /*59c0*/  FSEL R144, R145.reuse, RZ, P0 ;  /* 0x000000ff91907208 */ /* 0x040fe40000000000 */
[----:B------:R-:W-:Y:S02]  /*59d0*/  FSEL R145, R145, RZ, P6 ;  /* 0x000000ff91917208 */ /* 0x000fe40003000000 */
[----:B------:R-:W-:Y:S02]  /*59e0*/  FSEL R125, R125, RZ, P5 ;  /* 0x000000ff7d7d7208 */ /* 0x000fe40002800000 */
[----:B------:R-:W-:Y:S01]  /*59f0*/  F2FP.F16.F32.PACK_AB R145, R145, R124 ;  /* 0x0000007c9191723e */ /* 0x000fe200000000ff */
[----:B------:R-:W-:Y:S01]  /*5a00*/  FFMA.FTZ R124, R0, UR6, R149 ;  /* 0x00000006007c7c23 */ /* 0x000fe20008010095 */
[----:B------:R-:W-:Y:S01]  /*5a10*/  F2FP.F16.F32.PACK_AB R125, R144, R125 ;  /* 0x0000007d907d723e */ /* 0x000fe200000000ff */
[----:B------:R-:W-:Y:S01]  /*5a20*/  HADD2.F32 R144, -RZ, R128.H0_H0 ;  /* 0x20000080ff907230 */ /* 0x000fe20000004100 */
[----:B------:R-:W-:Y:S01]  /*5a30*/  LOP3.LUT P6, RZ, R32, 0xff00, RZ, 0xc0, !PT ;  /* 0x0000ff0020ff7812 */ /* 0x000fe200078cc0ff */
[----:B------:R-:W-:Y:S01]  /*5a40*/  FADD.FTZ R124, R8, -R124 ;  /* 0x8000007c087c7221 */ /* 0x000fe20000010000 */
[----:B------:R-:W-:-:S02]  /*5a50*/  LOP3.LUT P5, RZ, R30, 0xff, RZ, 0xc0, !PT ;  /* 0x000000ff1eff7812 */ /* 0x000fc400078ac0ff */
[----:B------:R-:W-:Y:S01]  /*5a60*/  LOP3.LUT P0, RZ, R30, 0xff00, RZ, 0xc0, !PT ;  /* 0x0000ff001eff7812 */ /* 0x000fe2000780c0ff */
[----:B------:R-:W-:Y:S01]  /*5a70*/  FFMA.FTZ R144, R124, UR24, R144 ;  /* 0x000000187c907c23 */ /* 0x000fe20008010090 */
[----:B------:R-:W-:-:S04]  /*5a80*/  FFMA.FTZ R124, R17, UR6, R149 ;  /* 0x00000006117c7c23 */ /* 0x000fc80008010095 */
        /* <DEDUP_REMOVED lines=9> */
[----:B------:R-:W-:Y:S02]  /*5b20*/  F2FP.F16.F32.PACK_AB R124, R124, R150 ;  /* 0x000000967c7c723e */ /* 0x000fe400000000ff */
[----:B------:R-:W-:Y:S01]  /*5b30*/  F2FP.F16.F32.PACK_AB R144, R144, R148 ;  /* 0x000000949090723e */ /* 0x000fe200000000ff */
[----:B------:R-:W-:Y:S06]  /*5b40*/  BRA `(.L_x_608) ;  /* 0x0000000400587947 */ /* 0x000fec0003800000 */
.L_x_612:
[--C-:B------:R-:W-:Y:S01]  /*5b50*/  FFMA.FTZ R126, R172, UR6, R149.reuse ;  /* 0x00000006ac7e7c23 */ /* 0x100fe20008010095 */
[--C-:B-----5:R-:W-:Y:S02]  /*5b60*/  HADD2.F32 R124, -RZ, R131.reuse.H0_H0 ;  /* 0x20000083ff7c7230 */ /* 0x120fe40000004100 */
[----:B------:R-:W-:Y:S01]  /*5b70*/  FFMA.FTZ R125, R186, UR6, R149 ;  /* 0x00000006ba7d7c23 */ /* 0x000fe20008010095 */
[----:B------:R-:W-:Y:S01]  /*5b80*/  LOP3.LUT P0, RZ, R33, 0xff0000, RZ, 0xc0, !PT ;  /* 0x00ff000021ff7812 */ /* 0x000fe2000780c0ff */
[----:B------:R-:W-:Y:S01]  /*5b90*/  FADD.FTZ R126, R173, -R126 ;  /* 0x8000007ead7e7221 */ /* 0x000fe20000010000 */
[----:B------:R-:W-:Y:S01]  /*5ba0*/  ISETP.GE.U32.AND P5, PT, R30, RZ, PT ;  /* 0x000000ff1e00720c */ /* 0x000fe20003fa6070 */
[----:B------:R-:W-:Y:S01]  /*5bb0*/  FADD.FTZ R125, R187, -R125 ;  /* 0x8000007dbb7d7221 */ /* 0x000fe20000010000 */
[C---:B------:R-:W-:Y:S01]  /*5bc0*/  LOP3.LUT P6, RZ, R31.reuse, 0xff0000, RZ, 0xc0, !PT ;  /* 0x00ff00001fff7812 */ /* 0x040fe200078cc0ff */
[----:B------:R-:W-:Y:S01]  /*5bd0*/  FFMA.FTZ R126, R126, UR24, R124 ;  /* 0x000000187e7e7c23 */ /* 0x000fe2000801007c */
[----:B------:R-:W-:Y:S01]  /*5be0*/  HADD2.F32 R124, -RZ, R131.H1_H1 ;  /* 0x30000083ff7c7230 */ /* 0x000fe20000004100 */
[----:B------:R-:W-:Y:S01]  /*5bf0*/  ISETP.GE.U32.AND.EX P5, PT, R31, 0x1000000, PT, P5 ;  /* 0x010000001f00780c */ /* 0x000fe20003fa6150 */
[----:B------:R-:W-:-:S02]  /*5c00*/  HADD2.F32 R132, -RZ, R130.H0_H0 ;  /* 0x20000082ff847230 */ /* 0x000fc40000004100 */
[----:B------:R-:W-:Y:S01]  /*5c10*/  FMUL.FTZ R127, R126, UR23 ;  /* 0x000000177e7f7c20 */ /* 0x000fe20008410000 */
[----:B------:R-:W-:Y:S02]  /*5c20*/  HADD2.F32 R144, -RZ, R128.H1_H1 ;  /* 0x30000080ff907230 */ /* 0x000fe40000004100 */
[----:B------:R-:W-:Y:S02]  /*5c30*/  FFMA.FTZ R125, R125, UR24, R124 ;  /* 0x000000187d7d7c23 */ /* 0x000fe4000801007c */
[----:B------:R-:W-:Y:S02]  /*5c40*/  FSEL R124, R127, RZ, P0 ;  /* 0x000000ff7f7c7208 */ /* 0x000fe40000000000 */
[----:B------:R-:W-:Y:S02]  /*5c50*/  ISETP.GE.U32.AND P0, PT, R32, RZ, PT ;  /* 0x000000ff2000720c */ /* 0x000fe40003f06070 */
[C---:B------:R-:W-:Y:S01]  /*5c60*/  F2FP.F16.F32.PACK_AB R135, R125.reuse, R126 ;  /* 0x0000007e7d87723e */ /* 0x040fe200000000ff */
[----:B------:R-:W-:Y:S01]  /*5c70*/  FMUL.FTZ R125, R125, UR23 ;  /* 0x000000177d7d7c20 */ /* 0x000fe20008410000 */
[----:B------:R-:W-:-:S02]  /*5c80*/  ISETP.GE.U32.AND.EX P0, PT, R33, 0x1000000, PT, P0 ;  /* 0x010000002100780c */ /* 0x000fc40003f06100 */
[----:B------:R-:W-:Y:S02]  /*5c90*/  FSEL R127, R127, RZ, P6 ;  /* 0x000000ff7f7f7208 */ /* 0x000fe40003000000 */
[C---:B------:R-:W-:Y:S02]  /*5ca0*/  FSEL R126, R125.reuse, RZ, P5 ;  /* 0x000000ff7d7e7208 */ /* 0x040fe40002800000 */
[----:B------:R-:W-:Y:S02]  /*5cb0*/  FSEL R125, R125, RZ, P0 ;  /* 0x000000ff7d7d7208 */ /* 0x000fe40000000000 */
[----:B------:R-:W-:Y:S01]  /*5cc0*/  F2FP.F16.F32.PACK_AB R127, R126, R127 ;  /* 0x0000007f7e7f723e */ /* 0x000fe200000000ff */
[----:B------:R-:W-:Y:S01]  /*5cd0*/  HADD2.F32 R126, -RZ, R130.H1_H1 ;  /* 0x30000082ff7e7230 */ /* 0x000fe20000004100 */
[----:B------:R-:W-:Y:S01]  /*5ce0*/  F2FP.F16.F32.PACK_AB R147, R125, R124 ;  /* 0x0000007c7d93723e */ /* 0x000fe200000000ff */
[--C-:B------:R-:W-:Y:S01]  /*5cf0*/  FFMA.FTZ R124, R163, UR6, R149.reuse ;  /* 0x00000006a37c7c23 */ /* 0x100fe20008010095 */
[----:B------:R-:W-:Y:S01]  /*5d00*/  FFMA.FTZ R125, R170, UR6, R149 ;  /* 0x00000006aa7d7c23 */ /* 0x000fe20008010095 */
[----:B------:R-:W-:-:S02]  /*5d10*/  LOP3.LUT P6, RZ, R33, 0xff, RZ, 0xc0, !PT ;  /* 0x000000ff21ff7812 */ /* 0x000fc400078cc0ff */
[----:B------:R-:W-:Y:S01]  /*5d20*/  FADD.FTZ R124, R162, -R124 ;  /* 0x8000007ca27c7221 */ /* 0x000fe20000010000 */
[----:B------:R-:W-:Y:S01]  /*5d30*/  FADD.FTZ R125, R171, -R125 ;  /* 0x8000007dab7d7221 */ /* 0x000fe20000010000 */
[----:B------:R-:W-:Y:S02]  /*5d40*/  LOP3.LUT P0, RZ, R31, 0xff00, RZ, 0xc0, !PT ;  /* 0x0000ff001fff7812 */ /* 0x000fe4000780c0ff */
[----:B------:R-:W-:Y:S01]  /*5d50*/  FFMA.FTZ R124, R124, UR24, R132 ;  /* 0x000000187c7c7c23 */ /* 0x000fe20008010084 */
[----:B------:R-:W-:Y:S01]  /*5d60*/  FFMA.FTZ R125, R125, UR24, R126 ;  /* 0x000000187d7d7c23 */ /* 0x000fe2000801007e */
[----:B------:R-:W-:Y:S02]  /*5d70*/  LOP3.LUT P5, RZ, R31, 0xff, RZ, 0xc0, !PT ;  /* 0x000000ff1fff7812 */ /* 0x000fe400078ac0ff */
[----:B------:R-:W-:Y:S02]  /*5d80*/  FMUL.FTZ R126, R124, UR23 ;  /* 0x000000177c7e7c20 */ /* 0x000fe40008410000 */
[C---:B------:R-:W-:Y:S01]  /*5d90*/  F2FP.F16.F32.PACK_AB R134, R125.reuse, R124 ;  /* 0x0000007c7d86723e */ /* 0x040fe200000000ff */
[----:B------:R-:W-:-:S02]  /*5da0*/  FMUL.FTZ R125, R125, UR23 ;  /* 0x000000177d7d7c20 */ /* 0x000fc40008410000 */
[C---:B------:R-:W-:Y:S02]  /*5db0*/  FSEL R124, R126.reuse, RZ, P6 ;  /* 0x000000ff7e7c7208 */ /* 0x040fe40003000000 */
[----:B------:R-:W-:Y:S02]  /*5dc0*/  LOP3.LUT P6, RZ, R33, 0xff00, RZ, 0xc0, !PT ;  /* 0x0000ff0021ff7812 */ /* 0x000fe400078cc0ff */
[C---:B------:R-:W-:Y:S02]  /*5dd0*/  FSEL R132, R125.reuse, RZ, P0 ;  /* 0x000000ff7d847208 */ /* 0x040fe40000000000 */
[----:B------:R-:W-:Y:S02]  /*5de0*/  FSEL R125, R125, RZ, P6 ;  /* 0x000000ff7d7d7208 */ /* 0x000fe40003000000 */
[----:B------:R-:W-:Y:S02]  /*5df0*/  FSEL R126, R126, RZ, P5 ;  /* 0x000000ff7e7e7208 */ /* 0x000fe40002800000 */
[----:B------:R-:W-:Y:S01]  /*5e00*/  F2FP.F16.F32.PACK_AB R146, R125, R124 ;  /* 0x0000007c7d92723e */ /* 0x000fe200000000ff */
[--C-:B------:R-:W-:Y:S01]  /*5e10*/  FFMA.FTZ R125, R15, UR6, R149.reuse ;  /* 0x000000060f7d7c23 */ /* 0x100fe20008010095 */
[----:B------:R-:W-:Y:S01]  /*5e20*/  FFMA.FTZ R124, R165, UR6, R149 ;  /* 0x00000006a57c7c23 */ /* 0x000fe20008010095 */
[----:B------:R-:W-:Y:S01]  /*5e30*/  F2FP.F16.F32.PACK_AB R126, R132, R126 ;  /* 0x0000007e847e723e */ /* 0x000fe200000000ff */
[----:B------:R-:W-:-:S02]  /*5e40*/  HADD2.F32 R132, -RZ, R129.H0_H0 ;  /* 0x20000081ff847230 */ /* 0x000fc40000004100 */
[----:B------:R-:W-:Y:S01]  /*5e50*/  FADD.FTZ R133, R14, -R125 ;  /* 0x8000007d0e857221 */ /* 0x000fe20000010000 */
[----:B------:R-:W-:Y:S02]  /*5e60*/  HADD2.F32 R125, -RZ, R129.H1_H1 ;  /* 0x30000081ff7d7230 */ /* 0x000fe40000004100 */
[----:B------:R-:W-:Y:S01]  /*5e70*/  FADD.FTZ R124, R164, -R124 ;  /* 0x8000007ca47c7221 */ /* 0x000fe20000010000 */
[----:B------:R-:W-:Y:S01]  /*5e80*/  LOP3.LUT P0, RZ, R30, 0xff0000, RZ, 0xc0, !PT ;  /* 0x00ff00001eff7812 */ /* 0x000fe2000780c0ff */
[----:B------:R-:W-:Y:S01]  /*5e90*/  FFMA.FTZ R133, R133, UR24, R132 ;  /* 0x0000001885857c23 */ /* 0x000fe20008010084 */
[----:B------:R-:W-:Y:S02]  /*5ea0*/  HADD2.F32 R132, -RZ, R128.H0_H0 ;  /* 0x20000080ff847230 */ /* 0x000fe40000004100 */
[----:B------:R-:W-:Y:S01]  /*5eb0*/  FFMA.FTZ R145, R124, UR24, R125 ;  /* 0x000000187c917c23 */ /* 0x000fe2000801007d */
[----:B------:R-:W-:Y:S01]  /*5ec0*/  FFMA.FTZ R125, R0, UR6, R149 ;  /* 0x00000006007d7c23 */ /* 0x000fe20008010095 */
[----:B------:R-:W-:Y:S01]  /*5ed0*/  FMUL.FTZ R124, R133, UR23 ;  /* 0x00000017857c7c20 */ /* 0x000fe20008410000 */
[----:B------:R-:W-:-:S02]  /*5ee0*/  LOP3.LUT P5, RZ, R30, 0xff000000, RZ, 0xc0, !PT ;  /* 0xff0000001eff7812 */ /* 0x000fc400078ac0ff */
[C---:B------:R-:W-:Y:S01]  /*5ef0*/  F2FP.F16.F32.PACK_AB R133, R145.reuse, R133 ;  /* 0x000000859185723e */ /* 0x040fe200000000ff */
[----:B------:R-:W-:Y:S01]  /*5f00*/  FADD.FTZ R125, R8, -R125 ;  /* 0x8000007d087d7221 */ /* 0x000fe20000010000 */
[----:B------:R-:W-:Y:S01]  /*5f10*/  FMUL.FTZ R145, R145, UR23 ;  /* 0x0000001791917c20 */ /* 0x000fe20008410000 */
[----:B------:R-:W-:Y:S02]  /*5f20*/  LOP3.LUT P6, RZ, R32, 0xff00, RZ, 0xc0, !PT ;  /* 0x0000ff0020ff7812 */ /* 0x000fe400078cc0ff */
[----:B------:R-:W-:Y:S01]  /*5f30*/  FFMA.FTZ R148, R125, UR24, R132 ;  /* 0x000000187d947c23 */ /* 0x000fe20008010084 */
[----:B------:R-:W-:Y:S02]  /*5f40*/  FSEL R125, R124, RZ, P0 ;  /* 0x000000ff7c7d7208 */ /* 0x000fe40000000000 */
[----:B------:R-:W-:Y:S02]  /*5f50*/  FSEL R132, R145, RZ, P5 ;  /* 0x000000ff91847208 */ /* 0x000fe40002800000 */
[----:B------:R-:W-:-:S02]  /*5f60*/  LOP3.LUT P0, RZ, R32, 0xff0000, RZ, 0xc0, !PT ;  /* 0x00ff000020ff7812 */ /* 0x000fc4000780c0ff */
[----:B------:R-:W-:Y:S01]  /*5f70*/  F2FP.F16.F32.PACK_AB R125, R132, R125 ;  /* 0x0000007d847d723e */ /* 0x000fe200000000ff */
[----:B------:R-:W-:Y:S01]  /*5f80*/  FFMA.FTZ R132, R17, UR6, R149 ;  /* 0x0000000611847c23 */ /* 0x000fe20008010095 */
[----:B------:R-:W-:Y:S02]  /*5f90*/  LOP3.LUT P5, RZ, R32, 0xff000000, RZ, 0xc0, !PT ;  /* 0xff00000020ff7812 */ /* 0x000fe400078ac0ff */
[----:B------:R-:W-:Y:S01]  /*5fa0*/  FSEL R124, R124, RZ, P0 ;  /* 0x000000ff7c7c7208 */ /* 0x000fe20000000000 */
[----:B------:R-:W-:Y:S01]  /*5fb0*/  FADD.FTZ R132, R16, -R132 ;  /* 0x8000008410847221 */ /* 0x000fe20000010000 */
[----:B------:R-:W-:Y:S02]  /*5fc0*/  FSEL R145, R145, RZ, P5 ;  /* 0x000000ff91917208 */ /* 0x000fe40002800000 */
[----:B------:R-:W-:Y:S01]  /*5fd0*/  LOP3.LUT P5, RZ, R30, 0xff, RZ, 0xc0, !PT ;  /* 0x000000ff1eff7812 */ /* 0x000fe200078ac0ff */
[----:B------:R-:W-:Y:S01]  /*5fe0*/  FFMA.FTZ R132, R132, UR24, R144 ;  /* 0x0000001884847c23 */ /* 0x000fe20008010090 */
[----:B------:R-:W-:Y:S01]  /*5ff0*/  F2FP.F16.F32.PACK_AB R145, R145, R124 ;  /* 0x0000007c9191723e */ /* 0x000fe200000000ff */
[----:B------:R-:W-:Y:S01]  /*6000*/  FMUL.FTZ R144, R148, UR23 ;  /* 0x0000001794907c20 */ /* 0x000fe20008410000 */
[----:B------:R-:W-:Y:S01]  /*6010*/  LOP3.LUT P0, RZ, R30, 0xff00, RZ, 0xc0, !PT ;  /* 0x0000ff001eff7812 */ /* 0x000fe2000780c0ff */
[C---:B------:R-:W-:Y:S01]  /*6020*/  FMUL.FTZ R124, R132.reuse, UR23 ;  /* 0x00000017847c7c20 */ /* 0x040fe20008410000 */
[----:B------:R-:W-:-:S02]  /*6030*/  F2FP.F16.F32.PACK_AB R132, R132, R148 ;  /* 0x000000948484723e */ /* 0x000fc400000000ff */
[----:B------:R-:W-:Y:S02]  /*6040*/  FSEL R150, R144, RZ, P5 ;  /* 0x000000ff90967208 */ /* 0x000fe40002800000 */
[----:B------:R-:W-:Y:S02]  /*6050*/  FSEL R151, R124, RZ, P6 ;  /* 0x000000ff7c977208 */ /* 0x000fe40003000000 */
[----:B------:R-:W-:Y:S02]  /*6060*/  LOP3.LUT P6, RZ, R32, 0xff, RZ, 0xc0, !PT ;  /* 0x000000ff20ff7812 */ /* 0x000fe400078cc0ff */
[----:B------:R-:W-:Y:S02]  /*6070*/  FSEL R124, R124, RZ, P0 ;  /* 0x000000ff7c7c7208 */ /* 0x000fe40000000000 */
[----:B------:R-:W-:Y:S02]  /*6080*/  FSEL R144, R144, RZ, P6 ;  /* 0x000000ff90907208 */ /* 0x000fe40003000000 */
[----:B------:R-:W-:-:S02]  /*6090*/  F2FP.F16.F32.PACK_AB R124, R124, R150 ;  /* 0x000000967c7c723e */ /* 0x000fc400000000ff */
[----:B------:R-:W-:-:S07]  /*60a0*/  F2FP.F16.F32.PACK_AB R144, R151, R144 ;  /* 0x000000909790723e */ /* 0x000fce00000000ff */
.L_x_608:
        /* <DEDUP_REMOVED lines=14> */
.L_x_604:
[----:B------:R-:W-:Y:S05]  /*6190*/  BSYNC.RECONVERGENT B0 ;  /* 0x0000000000007941 */ /* 0x000fea0003800200 */
.L_x_603:
        /* <DEDUP_REMOVED lines=11> */
[--C-:B0-----:R-:W-:Y:S01]  /*6250*/  FFMA.FTZ R126, R176, UR6, R149.reuse ;  /* 0x00000006b07e7c23 */ /* 0x101fe20008010095 */
[--C-:B------:R-:W-:Y:S02]  /*6260*/  HADD2.F32 R124, -RZ, R51.reuse.H0_H0 ;  /* 0x20000033ff7c7230 */ /* 0x100fe40000004100 */
[----:B------:R-:W-:Y:S01]  /*6270*/  FFMA.FTZ R125, R188, UR6, R149 ;  /* 0x00000006bc7d7c23 */ /* 0x000fe20008010095 */
[----:B------:R-:W-:Y:S01]  /*6280*/  LOP3.LUT P6, RZ, R37, 0xff0000, RZ, 0xc0, !PT ;  /* 0x00ff000025ff7812 */ /* 0x000fe200078cc0ff */
[----:B------:R-:W-:Y:S01]  /*6290*/  FADD.FTZ R126, R177, -R126 ;  /* 0x8000007eb17e7221 */ /* 0x000fe20000010000 */
[----:B------:R-:W-:Y:S01]  /*62a0*/  LOP3.LUT P5, RZ, R35, 0xff0000, RZ, 0xc0, !PT ;  /* 0x00ff000023ff7812 */ /* 0x000fe200078ac0ff */
[----:B------:R-:W-:Y:S01]  /*62b0*/  FADD.FTZ R125, R189, -R125 ;  /* 0x8000007dbd7d7221 */ /* 0x000fe20000010000 */
[----:B------:R-:W-:Y:S02]  /*62c0*/  HADD2.F32 R144, -RZ, R48.H1_H1 ;  /* 0x30000030ff907230 */ /* 0x000fe40000004100 */
[----:B------:R-:W-:Y:S01]  /*62d0*/  FFMA.FTZ R126, R126, UR24, R124 ;  /* 0x000000187e7e7c23 */ /* 0x000fe2000801007c */
[----:B------:R-:W-:-:S03]  /*62e0*/  HADD2.F32 R124, -RZ, R51.H1_H1 ;  /* 0x30000033ff7c7230 */ /* 0x000fc60000004100 */
[----:B------:R-:W-:Y:S02]  /*62f0*/  FMUL.FTZ R127, R126, UR23 ;  /* 0x000000177e7f7c20 */ /* 0x000fe40008410000 */
[----:B------:R-:W-:-:S03]  /*6300*/  FFMA.FTZ R125, R125, UR24, R124 ;  /* 0x000000187d7d7c23 */ /* 0x000fc6000801007c */
[C---:B------:R-:W-:Y:S02]  /*6310*/  FSEL R124, R127.reuse, RZ, P6 ;  /* 0x000000ff7f7c7208 */ /* 0x040fe40003000000 */
[----:B------:R-:W-:Y:S02]  /*6320*/  ISETP.GE.U32.AND P6, PT, R34, RZ, PT ;  /* 0x000000ff2200720c */ /* 0x000fe40003fc6070 */
[----:B------:R-:W-:Y:S02]  /*6330*/  FSEL R127, R127, RZ, P5 ;  /* 0x000000ff7f7f7208 */ /* 0x000fe40002800000 */
[----:B------:R-:W-:Y:S02]  /*6340*/  ISETP.GE.U32.AND P5, PT, R36, RZ, PT ;  /* 0x000000ff2400720c */ /* 0x000fe40003fa6070 */
[C---:B------:R-:W-:Y:S01]  /*6350*/  F2FP.F16.F32.PACK_AB R135, R125.reuse, R126 ;  /* 0x0000007e7d87723e */ /* 0x040fe200000000ff */
[----:B------:R-:W-:Y:S01]  /*6360*/  FMUL.FTZ R125, R125, UR23 ;  /* 0x000000177d7d7c20 */ /* 0x000fe20008410000 */
[----:B------:R-:W-:-:S02]  /*6370*/  ISETP.GE.U32.AND.EX P6, PT, R35, 0x1000000, PT, P6 ;  /* 0x010000002300780c */ /* 0x000fc40003fc6160 */
[----:B------:R-:W-:Y:S02]  /*6380*/  ISETP.GE.U32.AND.EX P5, PT, R37, 0x1000000, PT, P5 ;  /* 0x010000002500780c */ /* 0x000fe40003fa6150 */
[C---:B------:R-:W-:Y:S02]  /*6390*/  FSEL R126, R125.reuse, RZ, P6 ;  /* 0x000000ff7d7e7208 */ /* 0x040fe40003000000 */
[----:B------:R-:W-:Y:S02]  /*63a0*/  FSEL R125, R125, RZ, P5 ;  /* 0x000000ff7d7d7208 */ /* 0x000fe40002800000 */
[----:B------:R-:W-:Y:S02]  /*63b0*/  F2FP.F16.F32.PACK_AB R127, R126, R127 ;  /* 0x0000007f7e7f723e */ /* 0x000fe400000000ff */
[----:B------:R-:W-:Y:S01]  /*63c0*/  F2FP.F16.F32.PACK_AB R147, R125, R124 ;  /* 0x0000007c7d93723e */ /* 0x000fe200000000ff */
[----:B------:R-:W-:Y:S01]  /*63d0*/  FFMA.FTZ R124, R159, UR6, R149 ;  /* 0x000000069f7c7c23 */ /* 0x000fe20008010095 */
[----:B------:R-:W-:Y:S01]  /*63e0*/  HADD2.F32 R125, -RZ, R50.H0_H0 ;  /* 0x20000032ff7d7230 */ /* 0x000fe20000004100 */
[----:B------:R-:W-:-:S02]  /*63f0*/  LOP3.LUT P6, RZ, R37, 0xff, RZ, 0xc0, !PT ;  /* 0x000000ff25ff7812 */ /* 0x000fc400078cc0ff */
[----:B------:R-:W-:Y:S01]  /*6400*/  FADD.FTZ R124, R158, -R124 ;  /* 0x8000007c9e7c7221 */ /* 0x000fe20000010000 */
[----:B------:R-:W-:-:S03]  /*6410*/  LOP3.LUT P5, RZ, R35, 0xff, RZ, 0xc0, !PT ;  /* 0x000000ff23ff7812 */ /* 0x000fc600078ac0ff */
[----:B------:R-:W-:Y:S01]  /*6420*/  FFMA.FTZ R134, R124, UR24, R125 ;  /* 0x000000187c867c23 */ /* 0x000fe2000801007d */
[----:B------:R-:W-:Y:S01]  /*6430*/  FFMA.FTZ R125, R174, UR6, R149 ;  /* 0x00000006ae7d7c23 */ /* 0x000fe20008010095 */
[----:B------:R-:W-:Y:S02]  /*6440*/  HADD2.F32 R124, -RZ, R50.H1_H1 ;  /* 0x30000032ff7c7230 */ /* 0x000fe40000004100 */
[----:B------:R-:W-:Y:S01]  /*6450*/  FMUL.FTZ R126, R134, UR23 ;  /* 0x00000017867e7c20 */ /* 0x000fe20008410000 */
[----:B------:R-:W-:-:S04]  /*6460*/  FADD.FTZ R125, R175, -R125 ;  /* 0x8000007daf7d7221 */ /* 0x000fc80000010000 */
[----:B------:R-:W-:Y:S01]  /*6470*/  FFMA.FTZ R125, R125, UR24, R124 ;  /* 0x000000187d7d7c23 */ /* 0x000fe2000801007c */
[C---:B------:R-:W-:Y:S02]  /*6480*/  FSEL R124, R126.reuse, RZ, P6 ;  /* 0x000000ff7e7c7208 */ /* 0x040fe40003000000 */
[----:B------:R-:W-:Y:S02]  /*6490*/  LOP3.LUT P6, RZ, R35, 0xff00, RZ, 0xc0, !PT ;  /* 0x0000ff0023ff7812 */ /* 0x000fe400078cc0ff */
[C---:B------:R-:W-:Y:S01]  /*64a0*/  F2FP.F16.F32.PACK_AB R134, R125.reuse, R134 ;  /* 0x000000867d86723e */ /* 0x040fe200000000ff */
[----:B------:R-:W-:Y:S01]  /*64b0*/  FMUL.FTZ R125, R125, UR23 ;  /* 0x000000177d7d7c20 */ /* 0x000fe20008410000 */
[----:B------:R-:W-:Y:S02]  /*64c0*/  FSEL R126, R126, RZ, P5 ;  /* 0x000000ff7e7e7208 */ /* 0x000fe40002800000 */
[----:B------:R-:W-:Y:S02]  /*64d0*/  LOP3.LUT P5, RZ, R37, 0xff00, RZ, 0xc0, !PT ;  /* 0x0000ff0025ff7812 */ /* 0x000fe400078ac0ff */
[----:B------:R-:W-:-:S02]  /*64e0*/  FSEL R132, R125, RZ, P6 ;  /* 0x000000ff7d847208 */ /* 0x000fc40003000000 */
[----:B------:R-:W-:Y:S02]  /*64f0*/  FSEL R125, R125, RZ, P5 ;  /* 0x000000ff7d7d7208 */ /* 0x000fe40002800000 */
[----:B------:R-:W-:Y:S01]  /*6500*/  F2FP.F16.F32.PACK_AB R126, R132, R126 ;  /* 0x0000007e847e723e */ /* 0x000fe200000000ff */
[--C-:B------:R-:W-:Y:S01]  /*6510*/  HADD2.F32 R132, -RZ, R49.reuse.H0_H0 ;  /* 0x20000031ff847230 */ /* 0x100fe20000004100 */
[----:B------:R-:W-:Y:S01]  /*6520*/  F2FP.F16.F32.PACK_AB R146, R125, R124 ;  /* 0x0000007c7d92723e */ /* 0x000fe200000000ff */
[--C-:B------:R-:W-:Y:S01]  /*6530*/  FFMA.FTZ R125, R11, UR6, R149.reuse ;  /* 0x000000060b7d7c23 */ /* 0x100fe20008010095 */
[----:B------:R-:W-:Y:S01]  /*6540*/  FFMA.FTZ R124, R161, UR6, R149 ;  /* 0x00000006a17c7c23 */ /* 0x000fe20008010095 */
[----:B------:R-:W-:Y:S02]  /*6550*/  LOP3.LUT P5, RZ, R34, 0xff0000, RZ, 0xc0, !PT ;  /* 0x00ff000022ff7812 */ /* 0x000fe400078ac0ff */
[----:B------:R-:W-:Y:S01]  /*6560*/  FADD.FTZ R133, R10, -R125 ;  /* 0x8000007d0a857221 */ /* 0x000fe20000010000 */
[----:B------:R-:W-:-:S02]  /*6570*/  HADD2.F32 R125, -RZ, R49.H1_H1 ;  /* 0x30000031ff7d7230 */ /* 0x000fc40000004100 */
[----:B------:R-:W-:Y:S01]  /*6580*/  FADD.FTZ R124, R160, -R124 ;  /* 0x8000007ca07c7221 */ /* 0x000fe20000010000 */
[----:B------:R-:W-:Y:S01]  /*6590*/  LOP3.LUT P6, RZ, R34, 0xff000000, RZ, 0xc0, !PT ;  /* 0xff00000022ff7812 */ /* 0x000fe200078cc0ff */
[----:B------:R-:W-:Y:S01]  /*65a0*/  FFMA.FTZ R133, R133, UR24, R132 ;  /* 0x0000001885857c23 */ /* 0x000fe20008010084 */
[----:B------:R-:W-:Y:S02]  /*65b0*/  HADD2.F32 R132, -RZ, R48.H0_H0 ;  /* 0x20000030ff847230 */ /* 0x000fe40000004100 */
[----:B------:R-:W-:Y:S01]  /*65c0*/  FFMA.FTZ R145, R124, UR24, R125 ;  /* 0x000000187c917c23 */ /* 0x000fe2000801007d */
[----:B------:R-:W-:Y:S01]  /*65d0*/  FFMA.FTZ R125, R7, UR6, R149 ;  /* 0x00000006077d7c23 */ /* 0x000fe20008010095 */
[----:B------:R-:W-:-:S03]  /*65e0*/  FMUL.FTZ R124, R133, UR23 ;  /* 0x00000017857c7c20 */ /* 0x000fc60008410000 */
[C---:B------:R-:W-:Y:S01]  /*65f0*/  F2FP.F16.F32.PACK_AB R133, R145.reuse, R133 ;  /* 0x000000859185723e */ /* 0x040fe200000000ff */
[----:B------:R-:W-:Y:S01]  /*6600*/  FADD.FTZ R125, R6, -R125 ;  /* 0x8000007d067d7221 */ /* 0x000fe20000010000 */
[----:B------:R-:W-:-:S03]  /*6610*/  FMUL.FTZ R145, R145, UR23 ;  /* 0x0000001791917c20 */ /* 0x000fc60008410000 */
[----:B------:R-:W-:Y:S01]  /*6620*/  FFMA.FTZ R148, R125, UR24, R132 ;  /* 0x000000187d947c23 */ /* 0x000fe20008010084 */
[----:B------:R-:W-:Y:S02]  /*6630*/  FSEL R125, R124, RZ, P5 ;  /* 0x000000ff7c7d7208 */ /* 0x000fe40002800000 */
[----:B------:R-:W-:Y:S02]  /*6640*/  FSEL R132, R145, RZ, P6 ;  /* 0x000000ff91847208 */ /* 0x000fe40003000000 */
[----:B------:R-:W-:Y:S02]  /*6650*/  LOP3.LUT P5, RZ, R36, 0xff0000, RZ, 0xc0, !PT ;  /* 0x00ff000024ff7812 */ /* 0x000fe400078ac0ff */
[----:B------:R-:W-:Y:S01]  /*6660*/  F2FP.F16.F32.PACK_AB R125, R132, R125 ;  /* 0x0000007d847d723e */ /* 0x000fe200000000ff */
[----:B------:R-:W-:Y:S01]  /*6670*/  FFMA.FTZ R132, R13, UR6, R149 ;  /* 0x000000060d847c23 */ /* 0x000fe20008010095 */
[----:B------:R-:W-:Y:S02]  /*6680*/  LOP3.LUT P6, RZ, R36, 0xff000000, RZ, 0xc0, !PT ;  /* 0xff00000024ff7812 */ /* 0x000fe400078cc0ff */
[----:B------:R-:W-:Y:S01]  /*6690*/  FSEL R124, R124, RZ, P5 ;  /* 0x000000ff7c7c7208 */ /* 0x000fe20002800000 */
[----:B------:R-:W-:Y:S01]  /*66a0*/  FADD.FTZ R132, R12, -R132 ;  /* 0x800000840c847221 */ /* 0x000fe20000010000 */
[----:B------:R-:W-:-:S02]  /*66b0*/  FSEL R145, R145, RZ, P6 ;  /* 0x000000ff91917208 */ /* 0x000fc40003000000 */
[----:B------:R-:W-:Y:S01]  /*66c0*/  LOP3.LUT P5, RZ, R36, 0xff00, RZ, 0xc0, !PT ;  /* 0x0000ff0024ff7812 */ /* 0x000fe200078ac0ff */
[----:B------:R-:W-:Y:S01]  /*66d0*/  FFMA.FTZ R132, R132, UR24, R144 ;  /* 0x0000001884847c23 */ /* 0x000fe20008010090 */
[----:B------:R-:W-:Y:S01]  /*66e0*/  F2FP.F16.F32.PACK_AB R145, R145, R124 ;  /* 0x0000007c9191723e */ /* 0x000fe200000000ff */
[----:B------:R-:W-:Y:S01]  /*66f0*/  FMUL.FTZ R144, R148, UR23 ;  /* 0x0000001794907c20 */ /* 0x000fe20008410000 */
[----:B------:R-:W-:Y:S01]  /*6700*/  LOP3.LUT P6, RZ, R34, 0xff00, RZ, 0xc0, !PT ;  /* 0x0000ff0022ff7812 */ /* 0x000fe200078cc0ff */
[C---:B------:R-:W-:Y:S01]  /*6710*/  FMUL.FTZ R124, R132.reuse, UR23 ;  /* 0x00000017847c7c20 */ /* 0x040fe20008410000 */
[----:B------:R-:W-:-:S04]  /*6720*/  F2FP.F16.F32.PACK_AB R132, R132, R148 ;  /* 0x000000948484723e */ /* 0x000fc800000000ff */
[----:B------:R-:W-:Y:S02]  /*6730*/  FSEL R151, R124, RZ, P5 ;  /* 0x000000ff7c977208 */ /* 0x000fe40002800000 */
[----:B------:R-:W-:Y:S02]  /*6740*/  LOP3.LUT P5, RZ, R34, 0xff, RZ, 0xc0, !PT ;  /* 0x000000ff22ff7812 */ /* 0x000fe400078ac0ff */
[----:B------:R-:W-:Y:S02]  /*6750*/  FSEL R124, R124, RZ, P6 ;  /* 0x000000ff7c7c7208 */ /* 0x000fe40003000000 */
[----:B------:R-:W-:Y:S02]  /*6760*/  LOP3.LUT P6, RZ, R36, 0xff, RZ, 0xc0, !PT ;  /* 0x000000ff24ff7812 */ /* 0x000fe400078cc0ff */
[C---:B------:R-:W-:Y:S02]  /*6770*/  FSEL R150, R144.reuse, RZ, P5 ;  /* 0x000000ff90967208 */ /* 0x040fe40002800000 */
[----:B------:R-:W-:-:S02]  /*6780*/  FSEL R144, R144, RZ, P6 ;  /* 0x000000ff90907208 */ /* 0x000fc40003000000 */
[----:B------:R-:W-:Y:S02]  /*6790*/  F2FP.F16.F32.PACK_AB R124, R124, R150 ;  /* 0x000000967c7c723e */ /* 0x000fe400000000ff */
[----:B------:R-:W-:Y:S01]  /*67a0*/  F2FP.F16.F32.PACK_AB R144, R151, R144 ;  /* 0x000000909790723e */ /* 0x000fe200000000ff */
[----:B------:R-:W-:Y:S06]  /*67b0*/  BRA `(.L_x_618) ;  /* 0x0000001c00a07947 */ /* 0x000fec0003800000 */
.L_x_617:
[----:B0-----:R-:W-:Y:S01]  /*67c0*/  FFMA.FTZ R124, R176, UR6, R149 ;  /* 0x00000006b07c7c23 */ /* 0x001fe20008010095 */
[--C-:B------:R-:W-:Y:S01]  /*67d0*/  HADD2.F32 R125, -RZ, R51.reuse.H0_H0 ;  /* 0x20000033ff7d7230 */ /* 0x100fe20000004100 */
[----:B------:R-:W-:Y:S01]  /*67e0*/  LOP3.LUT P6, RZ, R37, 0xff0000, RZ, 0xc0, !PT ;  /* 0x00ff000025ff7812 */ /* 0x000fe200078cc0ff */
[----:B------:R-:W-:Y:S02]  /*67f0*/  HADD2.F32 R126, -RZ, R51.H1_H1 ;  /* 0x30000033ff7e7230 */ /* 0x000fe40000004100 */
[----:B------:R-:W-:Y:S01]  /*6800*/  FADD.FTZ R124, R177, -R124 ;  /* 0x8000007cb17c7221 */ /* 0x000fe20000010000 */
[----:B------:R-:W-:-:S03]  /*6810*/  LOP3.LUT P5, RZ, R35, 0xff0000, RZ, 0xc0, !PT ;  /* 0x00ff000023ff7812 */ /* 0x000fc600078ac0ff */
[----:B------:R-:W-:Y:S01]  /*6820*/  FFMA.FTZ R124, R124, UR24, R125 ;  /* 0x000000187c7c7c23 */ /* 0x000fe2000801007d */
[----:B------:R-:W-:-:S03]  /*6830*/  FFMA.FTZ R125, R188, UR6, R149 ;  /* 0x00000006bc7d7c23 */ /* 0x000fc60008010095 */
[----:B------:R-:W-:Y:S01]  /*6840*/  FMUL.FTZ R127, R124, UR23 ;  /* 0x000000177c7f7c20 */ /* 0x000fe20008410000 */
[----:B------:R-:W-:-:S04]  /*6850*/  FADD.FTZ R125, R189, -R125 ;  /* 0x8000007dbd7d7221 */ /* 0x000fc80000010000 */
[----:B------:R-:W-:Y:S01]  /*6860*/  FFMA.FTZ R125, R125, UR24, R126 ;  /* 0x000000187d7d7c23 */ /* 0x000fe2000801007e */
[----:B------:R-:W-:Y:S02]  /*6870*/  FSEL R124, R127, RZ, P6 ;  /* 0x000000ff7f7c7208 */ /* 0x000fe40003000000 */
[----:B------:R-:W-:Y:S01]  /*6880*/  ISETP.GE.U32.AND P6, PT, R34, RZ, PT ;  /* 0x000000ff2200720c */ /* 0x000fe20003fc6070 */
[----:B------:R-:W-:Y:S01]  /*6890*/  FMUL.FTZ R125, R125, UR23 ;  /* 0x000000177d7d7c20 */ /* 0x000fe20008410000 */
[----:B------:R-:W-:Y:S02]  /*68a0*/  FSEL R127, R127, RZ, P5 ;  /* 0x000000ff7f7f7208 */ /* 0x000fe40002800000 */
[----:B------:R-:W-:Y:S02]  /*68b0*/  ISETP.GE.U32.AND P5, PT, R36, RZ, PT ;  /* 0x000000ff2400720c */ /* 0x000fe40003fa6070 */
[----:B------:R-:W-:Y:S02]  /*68c0*/  ISETP.GE.U32.AND.EX P6, PT, R35, 0x1000000, PT, P6 ;  /* 0x010000002300780c */ /* 0x000fe40003fc6160 */
[----:B------:R-:W-:-:S02]  /*68d0*/  ISETP.GE.U32.AND.EX P5, PT, R37, 0x1000000, PT, P5 ;  /* 0x010000002500780c */ /* 0x000fc40003fa6150 */
        /* <DEDUP_REMOVED lines=11> */
[----:B------:R-:W-:-:S03]  /*6990*/  FFMA.FTZ R124, R174, UR6, R149 ;  /* 0x00000006ae7c7c23 */ /* 0x000fc60008010095 */
        /* <DEDUP_REMOVED lines=31> */
[----:B------:R-:W-:Y:S01]  /*6b90*/  HADD2.F32 R144, -RZ, R48.H0_H0 ;  /* 0x20000030ff907230 */ /* 0x000fe20000004100 */
[----:B------:R-:W-:Y:S01]  /*6ba0*/  F2FP.F16.F32.PACK_AB R145, R145, R124 ;  /* 0x0000007c9191723e */ /* 0x000fe200000000ff */
[----:B------:R-:W-:Y:S01]  /*6bb0*/  FFMA.FTZ R124, R7, UR6, R149 ;  /* 0x00000006077c7c23 */ /* 0x000fe20008010095 */
[----:B------:R-:W-:Y:S02]  /*6bc0*/  LOP3.LUT P5, RZ, R36, 0xff00, RZ, 0xc0, !PT ;  /* 0x0000ff0024ff7812 */ /* 0x000fe400078ac0ff */
[----:B------:R-:W-:Y:S01]  /*6bd0*/  LOP3.LUT P6, RZ, R34, 0xff00, RZ, 0xc0, !PT ;  /* 0x0000ff0022ff7812 */ /* 0x000fe200078cc0ff */
[----:B------:R-:W-:-:S04]  /*6be0*/  FADD.FTZ R124, R6, -R124 ;  /* 0x8000007c067c7221 */ /* 0x000fc80000010000 */
[----:B------:R-:W-:Y:S01]  /*6bf0*/  FFMA.FTZ R148, R124, UR24, R144 ;  /* 0x000000187c947c23 */ /* 0x000fe20008010090 */
[----:B------:R-:W-:Y:S01]  /*6c00*/  FFMA.FTZ R124, R13, UR6, R149 ;  /* 0x000000060d7c7c23 */ /* 0x000fe20008010095 */
[----:B------:R-:W-:Y:S02]  /*6c10*/  HADD2.F32 R144, -RZ, R48.H1_H1 ;  /* 0x30000030ff907230 */ /* 0x000fe40000004100 */
[----:B------:R-:W-:Y:S01]  /*6c20*/  FMUL.FTZ R148, R148, UR23 ;  /* 0x0000001794947c20 */ /* 0x000fe20008410000 */
        /* <DEDUP_REMOVED lines=12> */
.L_x_616:
[----:B------:R-:W-:-:S04]  /*6cf0*/  UISETP.NE.U32.AND UP0, UPT, UR4, URZ, UPT ;  /* 0x000000ff0400728c */ /* 0x000fc8000bf05070 */
[----:B------:R-:W-:-:S09]  /*6d00*/  UISETP.NE.AND.EX UP0, UPT, UR5, URZ, UPT, UP0 ;  /* 0x000000ff0500728c */ /* 0x000fd2000bf05300 */
[----:B------:R-:W-:Y:S05]  /*6d10*/  BRA.U !UP0, `(.L_x_619) ;  /* 0x00000005083c7547 */ /* 0x000fea000b800000 */
[--C-:B0-----:R-:W-:Y:S01]  /*6d20*/  FFMA.FTZ R124, R176, UR6, R149.reuse ;  /* 0x00000006b07c7c23 */ /* 0x101fe20008010095 */
[----:B------:R-:W-:Y:S01]  /*6d30*/  FFMA.FTZ R125, R188, UR6, R149 ;  /* 0x00000006bc7d7c23 */ /* 0x000fe20008010095 */
[----:B------:R-:W-:Y:S02]  /*6d40*/  LOP3.LUT P6, RZ, R37, 0xff0000, RZ, 0xc0, !PT ;  /* 0x00ff000025ff7812 */ /* 0x000fe400078cc0ff */
[----:B------:R-:W-:Y:S01]  /*6d50*/  FADD.FTZ R124, R177, -R124 ;  /* 0x8000007cb17c7221 */ /* 0x000fe20000010000 */
[----:B------:R-:W-:Y:S01]  /*6d60*/  FADD.FTZ R125, R189, -R125 ;  /* 0x8000007dbd7d7221 */ /* 0x000fe20000010000 */
[----:B------:R-:W-:Y:S02]  /*6d70*/  LOP3.LUT P5, RZ, R35, 0xff0000, RZ, 0xc0, !PT ;  /* 0x00ff000023ff7812 */ /* 0x000fe400078ac0ff */
[----:B------:R-:W-:Y:S01]  /*6d80*/  FMUL.FTZ R126, R124, UR24 ;  /* 0x000000187c7e7c20 */ /* 0x000fe20008410000 */
[----:B------:R-:W-:-:S03]  /*6d90*/  FMUL.FTZ R125, R125, UR24 ;  /* 0x000000187d7d7c20 */ /* 0x000fc60008410000 */
[----:B------:R-:W-:Y:S02]  /*6da0*/  FMUL.FTZ R127, R126, UR23 ;  /* 0x000000177e7f7c20 */ /* 0x000fe40008410000 */
[C---:B------:R-:W-:Y:S01]  /*6db0*/  F2FP.F16.F32.PACK_AB R135, R125.reuse, R126 ;  /* 0x0000007e7d87723e */ /* 0x040fe200000000ff */
        /* <DEDUP_REMOVED lines=9> */
[----:B------:R-:W-:Y:S02]  /*6e50*/  F2FP.F16.F32.PACK_AB R127, R126, R127 ;  /* 0x0000007f7e7f723e */ /* 0x000fe400000000ff */
[----:B------:R-:W-:Y:S01]  /*6e60*/  F2FP.F16.F32.PACK_AB R147, R125, R124 ;  /* 0x0000007c7d93723e */ /* 0x000fe200000000ff */
        /* <DEDUP_REMOVED lines=12> */
[----:B------:R-:W-:Y:S02]  /*6f30*/  LOP3.LUT P6, RZ, R35, 0xff00, RZ, 0xc0, !PT ;  /* 0x0000ff0023ff7812 */ /* 0x000fe400078cc0ff */
[----:B------:R-:W-:Y:S02]  /*6f40*/  FSEL R126, R126, RZ, P5 ;  /* 0x000000ff7e7e7208 */ /* 0x000fe40002800000 */
[----:B------:R-:W-:-:S02]  /*6f50*/  LOP3.LUT P5, RZ, R37, 0xff00, RZ, 0xc0, !PT ;  /* 0x0000ff0025ff7812 */ /* 0x000fc400078ac0ff */
[C---:B------:R-:W-:Y:S02]  /*6f60*/  FSEL R132, R125.reuse, RZ, P6 ;  /* 0x000000ff7d847208 */ /* 0x040fe40003000000 */
        /* <DEDUP_REMOVED lines=13> */
[----:B------:R-:W-:-:S03]  /*7040*/  F2FP.F16.F32.PACK_AB R133, R124, R125 ;  /* 0x0000007d7c85723e */ /* 0x000fc600000000ff */
        /* <DEDUP_REMOVED lines=9> */
[----:B------:R-:W-:Y:S02]  /*70e0*/  LOP3.LUT P5, RZ, R36, 0xff00, RZ, 0xc0, !PT ;  /* 0x0000ff0024ff7812 */ /* 0x000fe400078ac0ff */
[----:B------:R-:W-:Y:S01]  /*70f0*/  F2FP.F16.F32.PACK_AB R145, R145, R132 ;  /* 0x000000849191723e */ /* 0x000fe200000000ff */
        /* <DEDUP_REMOVED lines=13> */
[----:B------:R-:W-:Y:S02]  /*71d0*/  F2FP.F16.F32.PACK_AB R124, R124, R150 ;  /* 0x000000967c7c723e */ /* 0x000fe400000000ff */
[----:B------:R-:W-:Y:S02]  /*71e0*/  F2FP.F16.F32.PACK_AB R144, R151, R144 ;  /* 0x000000909790723e */ /* 0x000fe400000000ff */
[----:B------:R-:W-:Y:S01]  /*71f0*/  F2FP.F16.F32.PACK_AB R132, R132, R148 ;  /* 0x000000948484723e */ /* 0x000fe200000000ff */
[----:B------:R-:W-:Y:S06]  /*7200*/  BRA `(.L_x_618) ;  /* 0x00000014000c7947 */ /* 0x000fec0003800000 */
.L_x_619:
        /* <DEDUP_REMOVED lines=54> */
[----:B------:R-:W-:Y:S01]  /*7570*/  F2FP.F16.F32.PACK_AB R125, R144, R125 ;  /* 0x0000007d907d723e */ /* 0x000fe200000000ff */
[--C-:B------:R-:W-:Y:S01]  /*7580*/  FFMA.FTZ R144, R7, UR6, R149.reuse ;  /* 0x0000000607907c23 */ /* 0x100fe20008010095 */
[----:B------:R-:W-:Y:S01]  /*7590*/  F2FP.F16.F32.PACK_AB R145, R145, R124 ;  /* 0x0000007c9191723e */ /* 0x000fe200000000ff */
        /* <DEDUP_REMOVED lines=18> */
.L_x_615:
[----:B------:R-:W-:-:S04]  /*76c0*/  UISETP.NE.U32.AND UP0, UPT, UR16, URZ, UPT ;  /* 0x000000ff1000728c */ /* 0x000fc8000bf05070 */
[----:B------:R-:W-:-:S09]  /*76d0*/  UISETP.NE.AND.EX UP0, UPT, UR17, URZ, UPT, UP0 ;  /* 0x000000ff1100728c */ /* 0x000fd2000bf05300 */
[----:B------:R-:W-:Y:S05]  /*76e0*/  BRA.U !UP0, `(.L_x_620) ;  /* 0x00000009080c7547 */ /* 0x000fea000b800000 */
[----:B------:R-:W-:-:S04]  /*76f0*/  UISETP.NE.U32.AND UP0, UPT, UR4, URZ, UPT ;  /* 0x000000ff0400728c */ /* 0x000fc8000bf05070 */
[----:B------:R-:W-:-:S09]  /*7700*/  UISETP.NE.AND.EX UP0, UPT, UR5, URZ, UPT, UP0 ;  /* 0x000000ff0500728c */ /* 0x000fd2000bf05300 */
[----:B------:R-:W-:Y:S05]  /*7710*/  BRA.U !UP0, `(.L_x_621) ;  /* 0x0000000508087547 */ /* 0x000fea000b800000 */
[--C-:B------:R-:W-:Y:S01]  /*7720*/  FFMA.FTZ R133, R176, UR6, R149.reuse ;  /* 0x00000006b0857c23 */ /* 0x100fe20008010095 */
[----:B------:R-:W-:Y:S01]  /*7730*/  FFMA.FTZ R135, R188, UR6, R149 ;  /* 0x00000006bc877c23 */ /* 0x000fe20008010095 */
[--C-:B------:R-:W-:Y:S01]  /*7740*/  HADD2.F32 R134, -RZ, R51.reuse.H0_H0 ;  /* 0x20000033ff867230 */ /* 0x100fe20000004100 */
[----:B------:R-:W-:Y:S01]  /*7750*/  ISETP.GE.U32.AND P5, PT, R36, RZ, PT ;  /* 0x000000ff2400720c */ /* 0x000fe20003fa6070 */
[----:B------:R-:W-:Y:S01]  /*7760*/  FADD.FTZ R133, R177, -R133 ;  /* 0x80000085b1857221 */ /* 0x000fe20000010000 */
[----:B------:R-:W-:Y:S02]  /*7770*/  HADD2.F32 R132, -RZ, R51.H1_H1 ;  /* 0x30000033ff847230 */ /* 0x000fe40000004100 */
[----:B------:R-:W-:Y:S01]  /*7780*/  FADD.FTZ R135, R189, -R135 ;  /* 0x80000087bd877221 */ /* 0x000fe20000010000 */
[--C-:B0-----:R-:W-:Y:S02]  /*7790*/  HADD2.F32 R145, -RZ, R50.reuse.H0_H0 ;  /* 0x20000032ff917230 */ /* 0x101fe40000004100 */
[----:B------:R-:W-:Y:S01]  /*77a0*/  FFMA.FTZ R144, R133, UR24, R134 ;  /* 0x0000001885907c23 */ /* 0x000fe20008010086 */
[--C-:B------:R-:W-:Y:S01]  /*77b0*/  FFMA.FTZ R133, R174, UR6, R149.reuse ;  /* 0x00000006ae857c23 */ /* 0x100fe20008010095 */
[----:B------:R-:W-:Y:S01]  /*77c0*/  FFMA.FTZ R135, R135, UR24, R132 ;  /* 0x0000001887877c23 */ /* 0x000fe20008010084 */
[----:B------:R-:W-:Y:S01]  /*77d0*/  FFMA.FTZ R134, R159, UR6, R149 ;  /* 0x000000069f867c23 */ /* 0x000fe20008010095 */
[----:B------:R-:W-:-:S02]  /*77e0*/  HADD2.F32 R132, -RZ, R50.H1_H1 ;  /* 0x30000032ff847230 */ /* 0x000fc40000004100 */
[----:B------:R-:W-:Y:S01]  /*77f0*/  FADD.FTZ R133, R175, -R133 ;  /* 0x80000085af857221 */ /* 0x000fe20000010000 */
[C---:B------:R-:W-:Y:S01]  /*7800*/  ISETP.GE.U32.AND.EX P5, PT, R37.reuse, 0x1000000, PT, P5 ;  /* 0x010000002500780c */ /* 0x040fe20003fa6150 */
[----:B------:R-:W-:Y:S01]  /*7810*/  FADD.FTZ R134, R158, -R134 ;  /* 0x800000869e867221 */ /* 0x000fe20000010000 */
[----:B------:R-:W-:Y:S01]  /*7820*/  LOP3.LUT P6, RZ, R37, 0xff0000, RZ, 0xc0, !PT ;  /* 0x00ff000025ff7812 */ /* 0x000fe200078cc0ff */
[----:B------:R-:W-:Y:S01]  /*7830*/  FFMA.FTZ R133, R133, UR24, R132 ;  /* 0x0000001885857c23 */ /* 0x000fe20008010084 */
[C---:B------:R-:W-:Y:S01]  /*7840*/  FMUL.FTZ R132, R135.reuse, UR23 ;  /* 0x0000001787847c20 */ /* 0x040fe20008410000 */
[----:B------:R-:W-:Y:S01]  /*7850*/  FFMA.FTZ R134, R134, UR24, R145 ;  /* 0x0000001886867c23 */ /* 0x000fe20008010091 */
[----:B------:R-:W-:Y:S01]  /*7860*/  F2FP.F16.F32.PACK_AB R135, R135, R144 ;  /* 0x000000908787723e */ /* 0x000fe200000000ff */
[----:B------:R-:W-:Y:S02]  /*7870*/  FMUL.FTZ R144, R144, UR23 ;  /* 0x0000001790907c20 */ /* 0x000fe40008410000 */
[----:B------:R-:W-:Y:S01]  /*7880*/  FSEL R147, R132, RZ, P5 ;  /* 0x000000ff84937208 */ /* 0x000fe20002800000 */
[----:B------:R-:W-:Y:S01]  /*7890*/  FMUL.FTZ R132, R134, UR23 ;  /* 0x0000001786847c20 */ /* 0x000fe20008410000 */
[C---:B------:R-:W-:Y:S01]  /*78a0*/  F2FP.F16.F32.PACK_AB R134, R133.reuse, R134 ;  /* 0x000000868586723e */ /* 0x040fe200000000ff */
[----:B------:R-:W-:Y:S01]  /*78b0*/  FMUL.FTZ R133, R133, UR23 ;  /* 0x0000001785857c20 */ /* 0x000fe20008410000 */
[----:B------:R-:W-:-:S02]  /*78c0*/  FSEL R144, R144, RZ, P6 ;  /* 0x000000ff90907208 */ /* 0x000fc40003000000 */
[C---:B------:R-:W-:Y:S02]  /*78d0*/  LOP3.LUT P5, RZ, R37.reuse, 0xff, RZ, 0xc0, !PT ;  /* 0x000000ff25ff7812 */ /* 0x040fe400078ac0ff */
[----:B------:R-:W-:Y:S02]  /*78e0*/  LOP3.LUT P6, RZ, R37, 0xff00, RZ, 0xc0, !PT ;  /* 0x0000ff0025ff7812 */ /* 0x000fe400078cc0ff */
[----:B------:R-:W-:Y:S02]  /*78f0*/  FSEL R132, R132, RZ, P5 ;  /* 0x000000ff84847208 */ /* 0x000fe40002800000 */
[----:B------:R-:W-:Y:S02]  /*7900*/  FSEL R133, R133, RZ, P6 ;  /* 0x000000ff85857208 */ /* 0x000fe40003000000 */
[----:B------:R-:W-:Y:S01]  /*7910*/  F2FP.F16.F32.PACK_AB R147, R147, R144 ;  /* 0x000000909393723e */ /* 0x000fe200000000ff */
[--C-:B------:R-:W-:Y:S01]  /*7920*/  HADD2.F32 R144, -RZ, R49.reuse.H1_H1 ;  /* 0x30000031ff907230 */ /* 0x100fe20000004100 */
[----:B------:R-:W-:Y:S01]  /*7930*/  F2FP.F16.F32.PACK_AB R146, R133, R132 ;  /* 0x000000848592723e */ /* 0x000fe200000000ff */
[----:B------:R-:W-:Y:S01]  /*7940*/  FFMA.FTZ R133, R11, UR6, R149 ;  /* 0x000000060b857c23 */ /* 0x000fe20008010095 */
[----:B------:R-:W-:Y:S01]  /*7950*/  HADD2.F32 R132, -RZ, R49.H0_H0 ;  /* 0x20000031ff847230 */ /* 0x000fe20000004100 */
[----:B------:R-:W-:-:S02]  /*7960*/  LOP3.LUT P5, RZ, R36, 0xff0000, RZ, 0xc0, !PT ;  /* 0x00ff000024ff7812 */ /* 0x000fc400078ac0ff */
[----:B------:R-:W-:Y:S01]  /*7970*/  FADD.FTZ R133, R10, -R133 ;  /* 0x800000850a857221 */ /* 0x000fe20000010000 */
[----:B------:R-:W-:-:S03]  /*7980*/  LOP3.LUT P6, RZ, R36, 0xff000000, RZ, 0xc0, !PT ;  /* 0xff00000024ff7812 */ /* 0x000fc600078cc0ff */
[----:B------:R-:W-:Y:S01]  /*7990*/  FFMA.FTZ R133, R133, UR24, R132 ;  /* 0x0000001885857c23 */ /* 0x000fe20008010084 */
[----:B------:R-:W-:-:S04]  /*79a0*/  FFMA.FTZ R132, R161, UR6, R149 ;  /* 0x00000006a1847c23 */ /* 0x000fc80008010095 */
        /* <DEDUP_REMOVED lines=8> */
[C---:B------:R-:W-:Y:S02]  /*7a30*/  LOP3.LUT P5, RZ, R36.reuse, 0xff, RZ, 0xc0, !PT ;  /* 0x000000ff24ff7812 */ /* 0x040fe400078ac0ff */
        /* <DEDUP_REMOVED lines=16> */
.L_x_621:
[----:B0-----:R-:W-:Y:S01]  /*7b40*/  FFMA.FTZ R144, R176, UR6, R149 ;  /* 0x00000006b0907c23 */ /* 0x001fe20008010095 */
[--C-:B------:R-:W-:Y:S01]  /*7b50*/  HADD2.F32 R145, -RZ, R51.reuse.H0_H0 ;  /* 0x20000033ff917230 */ /* 0x100fe20000004100 */
        /* <DEDUP_REMOVED lines=60> */
.L_x_620:
        /* <DEDUP_REMOVED lines=17> */
[----:B0-----:R-:W-:Y:S01]  /*8030*/  FMUL.FTZ R144, R132, UR23 ;  /* 0x0000001784907c20 */ /* 0x001fe20008410000 */
[----:B------:R-:W-:-:S02]  /*8040*/  LOP3.LUT P6, RZ, R37, 0xff0000, RZ, 0xc0, !PT ;  /* 0x00ff000025ff7812 */ /* 0x000fc400078cc0ff */
[----:B------:R-:W-:Y:S02]  /*8050*/  ISETP.GE.U32.AND.EX P5, PT, R37, 0x1000000, PT, P5 ;  /* 0x010000002500780c */ /* 0x000fe40003fa6150 */
[----:B------:R-:W-:Y:S01]  /*8060*/  F2FP.F16.F32.PACK_AB R135, R132, R135 ;  /* 0x000000878487723e */ /* 0x000fe200000000ff */
[----:B------:R-:W-:Y:S01]  /*8070*/  FMUL.FTZ R132, R134, UR23 ;  /* 0x0000001786847c20 */ /* 0x000fe20008410000 */
[C---:B------:R-:W-:Y:S01]  /*8080*/  F2FP.F16.F32.PACK_AB R134, R133.reuse, R134 ;  /* 0x000000868586723e */ /* 0x040fe200000000ff */
[----:B------:R-:W-:Y:S01]  /*8090*/  FMUL.FTZ R133, R133, UR23 ;  /* 0x0000001785857c20 */ /* 0x000fe20008410000 */
[----:B------:R-:W-:Y:S02]  /*80a0*/  FSEL R147, R147, RZ, P6 ;  /* 0x000000ff93937208 */ /* 0x000fe40003000000 */
[----:B------:R-:W-:Y:S02]  /*80b0*/  FSEL R144, R144, RZ, P5 ;  /* 0x000000ff90907208 */ /* 0x000fe40002800000 */
[----:B------:R-:W-:-:S02]  /*80c0*/  LOP3.LUT P6, RZ, R37, 0xff, RZ, 0xc0, !PT ;  /* 0x000000ff25ff7812 */ /* 0x000fc400078cc0ff */
[----:B------:R-:W-:Y:S02]  /*80d0*/  LOP3.LUT P5, RZ, R37, 0xff00, RZ, 0xc0, !PT ;  /* 0x0000ff0025ff7812 */ /* 0x000fe400078ac0ff */
[----:B------:R-:W-:Y:S02]  /*80e0*/  FSEL R132, R132, RZ, P6 ;  /* 0x000000ff84847208 */ /* 0x000fe40003000000 */
        /* <DEDUP_REMOVED lines=13> */
[----:B------:R-:W-:Y:S01]  /*81c0*/  F2FP.F16.F32.PACK_AB R133, R144, R133 ;  /* 0x000000859085723e */ /* 0x000fe200000000ff */
[--C-:B------:R-:W-:Y:S02]  /*81d0*/  FFMA.FTZ R144, R7, UR6, R149.reuse ;  /* 0x0000000607907c23 */ /* 0x100fe40008010095 */
[----:B------:R-:W-:Y:S02]  /*81e0*/  FSEL R132, R132, RZ, P5 ;  /* 0x000000ff84847208 */ /* 0x000fe40002800000 */
[----:B------:R-:W-:Y:S01]  /*81f0*/  FSEL R145, R145, RZ, P6 ;  /* 0x000000ff91917208 */ /* 0x000fe20003000000 */
[----:B------:R-:W-:Y:S01]  /*8200*/  FADD.FTZ R144, R6, -R144 ;  /* 0x8000009006907221 */ /* 0x000fe20000010000 */
[----:B------:R-:W-:Y:S02]  /*8210*/  LOP3.LUT P5, RZ, R36, 0xff, RZ, 0xc0, !PT ;  /* 0x000000ff24ff7812 */ /* 0x000fe400078ac0ff */
[----:B------:R-:W-:Y:S01]  /*8220*/  F2FP.F16.F32.PACK_AB R145, R145, R132 ;  /* 0x000000849191723e */ /* 0x000fe200000000ff */
        /* <DEDUP_REMOVED lines=12> */
.L_x_622:
[--C-:B0-----:R-:W-:Y:S01]  /*82f0*/  FFMA.FTZ R144, R176, UR6, R149.reuse ;  /* 0x00000006b0907c23 */ /* 0x101fe20008010095 */
[--C-:B------:R-:W-:Y:S01]  /*8300*/  FFMA.FTZ R145, R188, UR6, R149.reuse ;  /* 0x00000006bc917c23 */ /* 0x100fe20008010095 */
[----:B------:R-:W-:Y:S01]  /*8310*/  ISETP.GE.U32.AND P5, PT, R36, RZ, PT ;  /* 0x000000ff2400720c */ /* 0x000fe20003fa6070 */
        /* <DEDUP_REMOVED lines=49> */
[----:B------:R-:W-:-:S07]  /*8630*/  F2FP.F16.F32.PACK_AB R144, R148, R144 ;  /* 0x000000909490723e */ /* 0x000fce00000000ff */
.L_x_618:
        /* <DEDUP_REMOVED lines=13> */
.L_x_614:
[----:B------:R-:W-:Y:S05]  /*8710*/  BSYNC.RECONVERGENT B0 ;  /* 0x0000000000007941 */ /* 0x000fea0003800200 */
.L_x_613:
        /* <DEDUP_REMOVED lines=11> */
[--C-:B0-2---:R-:W-:Y:S01]  /*87d0*/  FFMA.FTZ R126, R180, UR6, R149.reuse ;  /* 0x00000006b47e7c23 */ /* 0x105fe20008010095 */
[--C-:B-----5:R-:W-:Y:S02]  /*87e0*/  HADD2.F32 R124, -RZ, R139.reuse.H0_H0 ;  /* 0x2000008bff7c7230 */ /* 0x120fe40000004100 */
        /* <DEDUP_REMOVED lines=85> */
.L_x_627:
[----:B0-2---:R-:W-:Y:S01]  /*8d40*/  FFMA.FTZ R124, R180, UR6, R149 ;  /* 0x00000006b47c7c23 */ /* 0x005fe20008010095 */
[--C-:B-----5:R-:W-:Y:S01]  /*8d50*/  HADD2.F32 R125, -RZ, R139.reuse.H0_H0 ;  /* 0x2000008bff7d7230 */ /* 0x120fe20000004100 */
        /* <DEDUP_REMOVED lines=81> */
.L_x_626:
[----:B------:R-:W-:-:S04]  /*9270*/  UISETP.NE.U32.AND UP0, UPT, UR4, URZ, UPT ;  /* 0x000000ff0400728c */ /* 0x000fc8000bf05070 */
[----:B------:R-:W-:-:S09]  /*9280*/  UISETP.NE.AND.EX UP0, UPT, UR5, URZ, UPT, UP0 ;  /* 0x000000ff0500728c */ /* 0x000fd2000bf05300 */
[----:B------:R-:W-:Y:S05]  /*9290*/  BRA.U !UP0, `(.L_x_629) ;  /* 0x00000005083c7547 */ /* 0x000fea000b800000 */
[--C-:B0-2---:R-:W-:Y:S01]  /*92a0*/  FFMA.FTZ R124, R180, UR6, R149.reuse ;  /* 0x00000006b47c7c23 */ /* 0x105fe20008010095 */
        /* <DEDUP_REMOVED lines=78> */
.L_x_629:
        /* <DEDUP_REMOVED lines=32> */
[C---:B------:R-:W-:Y:S02]  /*9990*/  LOP3.LUT P5, RZ, R41.reuse, 0xff, RZ, 0xc0, !PT ;  /* 0x000000ff29ff7812 */ /* 0x040fe400078ac0ff */
        /* <DEDUP_REMOVED lines=42> */
.L_x_625:
        /* <DEDUP_REMOVED lines=8> */
[--C-:B-----5:R-:W-:Y:S01]  /*9cc0*/  HADD2.F32 R134, -RZ, R139.reuse.H0_H0 ;  /* 0x2000008bff867230 */ /* 0x120fe20000004100 */
[----:B------:R-:W-:Y:S01]  /*9cd0*/  ISETP.GE.U32.AND P5, PT, R40, RZ, PT ;  /* 0x000000ff2800720c */ /* 0x000fe20003fa6070 */
[----:B------:R-:W-:Y:S01]  /*9ce0*/  FADD.FTZ R133, R181, -R133 ;  /* 0x80000085b5857221 */ /* 0x000fe20000010000 */
[----:B------:R-:W-:Y:S02]  /*9cf0*/  HADD2.F32 R132, -RZ, R139.H1_H1 ;  /* 0x3000008bff847230 */ /* 0x000fe40000004100 */
[----:B------:R-:W-:Y:S01]  /*9d00*/  FADD.FTZ R135, R191, -R135 ;  /* 0x80000087bf877221 */ /* 0x000fe20000010000 */
[--C-:B0-2---:R-:W-:Y:S02]  /*9d10*/  HADD2.F32 R145, -RZ, R138.reuse.H0_H0 ;  /* 0x2000008aff917230 */ /* 0x105fe40000004100 */
        /* <DEDUP_REMOVED lines=58> */
.L_x_631:
[----:B0-2---:R-:W-:Y:S01]  /*a0c0*/  FFMA.FTZ R144, R180, UR6, R149 ;  /* 0x00000006b4907c23 */ /* 0x005fe20008010095 */
        /* <DEDUP_REMOVED lines=61> */
.L_x_630:
        /* <DEDUP_REMOVED lines=17> */
[----:B0-2---:R-:W-:Y:S01]  /*a5b0*/  FMUL.FTZ R144, R132, UR23 ;  /* 0x0000001784907c20 */ /* 0x005fe20008410000 */
        /* <DEDUP_REMOVED lines=43> */
.L_x_632:
[--C-:B0-2---:R-:W-:Y:S01]  /*a870*/  FFMA.FTZ R144, R180, UR6, R149.reuse ;  /* 0x00000006b4907c23 */ /* 0x105fe20008010095 */
        /* <DEDUP_REMOVED lines=52> */
.L_x_628:
        /* <DEDUP_REMOVED lines=13> */
.L_x_624:
[----:B------:R-:W-:Y:S05]  /*ac90*/  BSYNC.RECONVERGENT B0 ;  /* 0x0000000000007941 */ /* 0x000fea0003800200 */
.L_x_623:
        /* <DEDUP_REMOVED lines=11> */
[--C-:B0-23--:R-:W-:Y:S01]  /*ad50*/  FFMA.FTZ R126, R185, UR6, R149.reuse ;  /* 0x00000006b97e7c23 */ /* 0x10dfe20008010095 */
        /* <DEDUP_REMOVED lines=8> */
[----:B------:R-:W-:-:S02]  /*ade0*/  HADD2.F32 R124, -RZ, R143.H1_H1 ;  /* 0x3000008fff7c7230 */ /* 0x000fc40000004100 */
[----:B------:R-:W-:Y:S02]  /*adf0*/  HADD2.F32 R145, -RZ, R141.H1_H1 ;  /* 0x3000008dff917230 */ /* 0x000fe40000004100 */
[----:B------:R-:W-:Y:S01]  /*ae00*/  FMUL.FTZ R127, R126, UR23 ;  /* 0x000000177e7f7c20 */ /* 0x000fe20008410000 */
[----:B------:R-:W-:Y:S02]  /*ae10*/  HADD2.F32 R148, -RZ, R140.H1_H1 ;  /* 0x3000008cff947230 */ /* 0x000fe40000004100 */
[----:B------:R-:W-:Y:S02]  /*ae20*/  FFMA.FTZ R125, R125, UR24, R124 ;  /* 0x000000187d7d7c23 */ /* 0x000fe4000801007c */
[C---:B------:R-:W-:Y:S02]  /*ae30*/  FSEL R124, R127.reuse, RZ, P6 ;  /* 0x000000ff7f7c7208 */ /* 0x040fe40003000000 */
[----:B------:R-:W-:Y:S02]  /*ae40*/  ISETP.GE.U32.AND P6, PT, R42, RZ, PT ;  /* 0x000000ff2a00720c */ /* 0x000fe40003fc6070 */
[----:B------:R-:W-:-:S02]  /*ae50*/  FSEL R127, R127, RZ, P5 ;  /* 0x000000ff7f7f7208 */ /* 0x000fc40002800000 */
[----:B------:R-:W-:Y:S02]  /*ae60*/  ISETP.GE.U32.AND P5, PT, R156, RZ, PT ;  /* 0x000000ff9c00720c */ /* 0x000fe40003fa6070 */
[C---:B------:R-:W-:Y:S01]  /*ae70*/  F2FP.F16.F32.PACK_AB R135, R125.reuse, R126 ;  /* 0x0000007e7d87723e */ /* 0x040fe200000000ff */
[----:B------:R-:W-:Y:S01]  /*ae80*/  FMUL.FTZ R125, R125, UR23 ;  /* 0x000000177d7d7c20 */ /* 0x000fe20008410000 */
[----:B------:R-:W-:Y:S02]  /*ae90*/  ISETP.GE.U32.AND.EX P6, PT, R43, 0x1000000, PT, P6 ;  /* 0x010000002b00780c */ /* 0x000fe40003fc6160 */
[----:B------:R-:W-:Y:S02]  /*aea0*/  ISETP.GE.U32.AND.EX P5, PT, R157, 0x1000000, PT, P5 ;  /* 0x010000009d00780c */ /* 0x000fe40003fa6150 */
[C---:B------:R-:W-:Y:S02]  /*aeb0*/  FSEL R126, R125.reuse, RZ, P6 ;  /* 0x000000ff7d7e7208 */ /* 0x040fe40003000000 */
[----:B------:R-:W-:-:S02]  /*aec0*/  FSEL R125, R125, RZ, P5 ;  /* 0x000000ff7d7d7208 */ /* 0x000fc40002800000 */
[----:B------:R-:W-:Y:S01]  /*aed0*/  F2FP.F16.F32.PACK_AB R127, R126, R127 ;  /* 0x0000007f7e7f723e */ /* 0x000fe200000000ff */
[----:B------:R-:W-:Y:S01]  /*aee0*/  HADD2.F32 R126, -RZ, R141.H0_H0 ;  /* 0x2000008dff7e7230 */ /* 0x000fe20000004100 */
[----:B------:R-:W-:Y:S01]  /*aef0*/  F2FP.F16.F32.PACK_AB R147, R125, R124 ;  /* 0x0000007c7d93723e */ /* 0x000fe200000000ff */
[----:B------:R-:W-:Y:S01]  /*af00*/  FFMA.FTZ R124, R168, UR6, R149 ;  /* 0x00000006a87c7c23 */ /* 0x000fe20008010095 */
[----:B------:R-:W-:Y:S01]  /*af10*/  HADD2.F32 R125, -RZ, R142.H0_H0 ;  /* 0x2000008eff7d7230 */ /* 0x000fe20000004100 */
[----:B------:R-:W-:Y:S02]  /*af20*/  LOP3.LUT P6, RZ, R157, 0xff, RZ, 0xc0, !PT ;  /* 0x000000ff9dff7812 */ /* 0x000fe400078cc0ff */
[----:B------:R-:W-:Y:S01]  /*af30*/  FADD.FTZ R124, R169, -R124 ;  /* 0x8000007ca97c7221 */ /* 0x000fe20000010000 */
[----:B------:R-:W-:-:S03]  /*af40*/  LOP3.LUT P5, RZ, R43, 0xff, RZ, 0xc0, !PT ;  /* 0x000000ff2bff7812 */ /* 0x000fc600078ac0ff */
[----:B------:R-:W-:Y:S01]  /*af50*/  FFMA.FTZ R134, R124, UR24, R125 ;  /* 0x000000187c867c23 */ /* 0x000fe2000801007d */
[--C-:B------:R-:W-:Y:S01]  /*af60*/  FFMA.FTZ R124, R182, UR6, R149.reuse ;  /* 0x00000006b67c7c23 */ /* 0x100fe20008010095 */
[----:B------:R-:W-:-:S03]  /*af70*/  FFMA.FTZ R125, R24, UR6, R149 ;  /* 0x00000006187d7c23 */ /* 0x000fc60008010095 */
[----:B------:R-:W-:Y:S01]  /*af80*/  FADD.FTZ R124, R183, -R124 ;  /* 0x8000007cb77c7221 */ /* 0x000fe20000010000 */
[----:B------:R-:W-:-:S03]  /*af90*/  FADD.FTZ R125, R25, -R125 ;  /* 0x8000007d197d7221 */ /* 0x000fc60000010000 */
[----:B------:R-:W-:Y:S01]  /*afa0*/  FFMA.FTZ R124, R124, UR24, R132 ;  /* 0x000000187c7c7c23 */ /* 0x000fe20008010084 */
[----:B------:R-:W-:Y:S01]  /*afb0*/  FFMA.FTZ R125, R125, UR24, R126 ;  /* 0x000000187d7d7c23 */ /* 0x000fe2000801007e */
[----:B------:R-:W-:Y:S02]  /*afc0*/  FMUL.FTZ R126, R134, UR23 ;  /* 0x00000017867e7c20 */ /* 0x000fe40008410000 */
[C---:B------:R-:W-:Y:S01]  /*afd0*/  FMUL.FTZ R133, R124.reuse, UR23 ;  /* 0x000000177c857c20 */ /* 0x040fe20008410000 */
[----:B------:R-:W-:Y:S01]  /*afe0*/  F2FP.F16.F32.PACK_AB R134, R124, R134 ;  /* 0x000000867c86723e */ /* 0x000fe200000000ff */
[----:B------:R-:W-:Y:S01]  /*aff0*/  FFMA.FTZ R124, R166, UR6, R149 ;  /* 0x00000006a67c7c23 */ /* 0x000fe20008010095 */
[C---:B------:R-:W-:Y:S02]  /*b000*/  FSEL R132, R126.reuse, RZ, P6 ;  /* 0x000000ff7e847208 */ /* 0x040fe40003000000 */
[----:B------:R-:W-:Y:S01]  /*b010*/  FSEL R126, R126, RZ, P5 ;  /* 0x000000ff7e7e7208 */ /* 0x000fe20002800000 */
[----:B------:R-:W-:Y:S01]  /*b020*/  FADD.FTZ R124, R167, -R124 ;  /* 0x8000007ca77c7221 */ /* 0x000fe20000010000 */
[----:B------:R-:W-:-:S02]  /*b030*/  LOP3.LUT P5, RZ, R43, 0xff00, RZ, 0xc0, !PT ;  /* 0x0000ff002bff7812 */ /* 0x000fc400078ac0ff */
[----:B------:R-:W-:Y:S01]  /*b040*/  LOP3.LUT P6, RZ, R157, 0xff00, RZ, 0xc0, !PT ;  /* 0x0000ff009dff7812 */ /* 0x000fe200078cc0ff */
[----:B------:R-:W-:Y:S01]  /*b050*/  FFMA.FTZ R124, R124, UR24, R145 ;  /* 0x000000187c7c7c23 */ /* 0x000fe20008010091 */
[C---:B------:R-:W-:Y:S01]  /*b060*/  FSEL R144, R133.reuse, RZ, P5 ;  /* 0x000000ff85907208 */ /* 0x040fe20002800000 */
[----:B------:R-:W-:Y:S01]  /*b070*/  HADD2.F32 R145, -RZ, R140.H0_H0 ;  /* 0x2000008cff917230 */ /* 0x000fe20000004100 */
[----:B------:R-:W-:Y:S02]  /*b080*/  FSEL R133, R133, RZ, P6 ;  /* 0x000000ff85857208 */ /* 0x000fe40003000000 */
[----:B------:R-:W-:Y:S01]  /*b090*/  F2FP.F16.F32.PACK_AB R126, R144, R126 ;  /* 0x0000007e907e723e */ /* 0x000fe200000000ff */
[----:B------:R-:W-:Y:S01]  /*b0a0*/  FMUL.FTZ R144, R125, UR23 ;  /* 0x000000177d907c20 */ /* 0x000fe20008410000 */
[----:B------:R-:W-:Y:S02]  /*b0b0*/  F2FP.F16.F32.PACK_AB R146, R133, R132 ;  /* 0x000000848592723e */ /* 0x000fe400000000ff */
[C---:B------:R-:W-:Y:S01]  /*b0c0*/  F2FP.F16.F32.PACK_AB R133, R124.reuse, R125 ;  /* 0x0000007d7c85723e */ /* 0x040fe200000000ff */
[----:B------:R-:W-:Y:S01]  /*b0d0*/  FMUL.FTZ R124, R124, UR23 ;  /* 0x000000177c7c7c20 */ /* 0x000fe20008410000 */
[----:B------:R-:W-:-:S02]  /*b0e0*/  LOP3.LUT P5, RZ, R42, 0xff0000, RZ, 0xc0, !PT ;  /* 0x00ff00002aff7812 */ /* 0x000fc400078ac0ff */
[----:B------:R-:W-:Y:S02]  /*b0f0*/  LOP3.LUT P6, RZ, R42, 0xff000000, RZ, 0xc0, !PT ;  /* 0xff0000002aff7812 */ /* 0x000fe400078cc0ff */
[----:B------:R-:W-:Y:S02]  /*b100*/  FSEL R125, R144, RZ, P5 ;  /* 0x000000ff907d7208 */ /* 0x000fe40002800000 */
[----:B------:R-:W-:Y:S02]  /*b110*/  FSEL R132, R124, RZ, P6 ;  /* 0x000000ff7c847208 */ /* 0x000fe40003000000 */
[----:B------:R-:W-:Y:S02]  /*b120*/  LOP3.LUT P5, RZ, R156, 0xff0000, RZ, 0xc0, !PT ;  /* 0x00ff00009cff7812 */ /* 0x000fe400078ac0ff */
[----:B------:R-:W-:Y:S01]  /*b130*/  F2FP.F16.F32.PACK_AB R125, R132, R125 ;  /* 0x0000007d847d723e */ /* 0x000fe200000000ff */
[----:B------:R-:W-:Y:S01]  /*b140*/  FFMA.FTZ R132, R3, UR6, R149 ;  /* 0x0000000603847c23 */ /* 0x000fe20008010095 */
[----:B------:R-:W-:-:S02]  /*b150*/  LOP3.LUT P6, RZ, R156, 0xff000000, RZ, 0xc0, !PT ;  /* 0xff0000009cff7812 */ /* 0x000fc400078cc0ff */
[----:B------:R-:W-:Y:S01]  /*b160*/  FSEL R144, R144, RZ, P5 ;  /* 0x000000ff90907208 */ /* 0x000fe20002800000 */
[----:B------:R-:W-:Y:S01]  /*b170*/  FADD.FTZ R132, R2, -R132 ;  /* 0x8000008402847221 */ /* 0x000fe20000010000 */
[----:B------:R-:W-:Y:S02]  /*b180*/  FSEL R124, R124, RZ, P6 ;  /* 0x000000ff7c7c7208 */ /* 0x000fe40003000000 */
[----:B------:R-:W-:Y:S01]  /*b190*/  LOP3.LUT P5, RZ, R156, 0xff00, RZ, 0xc0, !PT ;  /* 0x0000ff009cff7812 */ /* 0x000fe200078ac0ff */
[----:B------:R-:W-:Y:S01]  /*b1a0*/  FFMA.FTZ R132, R132, UR24, R145 ;  /* 0x0000001884847c23 */ /* 0x000fe20008010091 */
[----:B------:R-:W-:Y:S01]  /*b1b0*/  FFMA.FTZ R145, R22, UR6, R149 ;  /* 0x0000000616917c23 */ /* 0x000fe20008010095 */
[----:B------:R-:W-:Y:S02]  /*b1c0*/  LOP3.LUT P6, RZ, R42, 0xff00, RZ, 0xc0, !PT ;  /* 0x0000ff002aff7812 */ /* 0x000fe400078cc0ff */
[----:B------:R-:W-:Y:S01]  /*b1d0*/  FMUL.FTZ R149, R132, UR23 ;  /* 0x0000001784957c20 */ /* 0x000fe20008410000 */
[----:B------:R-:W-:-:S04]  /*b1e0*/  FADD.FTZ R145, R23, -R145 ;  /* 0x8000009117917221 */ /* 0x000fc80000010000 */
[----:B------:R-:W-:Y:S01]  /*b1f0*/  FFMA.FTZ R148, R145, UR24, R148 ;  /* 0x0000001891947c23 */ /* 0x000fe20008010094 */
[----:B------:R-:W-:-:S03]  /*b200*/  F2FP.F16.F32.PACK_AB R145, R124, R144 ;  /* 0x000000907c91723e */ /* 0x000fc600000000ff */
        /* <DEDUP_REMOVED lines=11> */
.L_x_637:
[----:B0-23--:R-:W-:Y:S01]  /*b2c0*/  FFMA.FTZ R124, R185, UR6, R149 ;  /* 0x00000006b97c7c23 */ /* 0x00dfe20008010095 */
[--C-:B------:R-:W-:Y:S01]  /*b2d0*/  HADD2.F32 R125, -RZ, R143.reuse.H0_H0 ;  /* 0x2000008fff7d7230 */ /* 0x100fe20000004100 */
[----:B------:R-:W-:Y:S01]  /*b2e0*/  LOP3.LUT P6, RZ, R157, 0xff0000, RZ, 0xc0, !PT ;  /* 0x00ff00009dff7812 */ /* 0x000fe200078cc0ff */
[----:B------:R-:W-:Y:S02]  /*b2f0*/  HADD2.F32 R126, -RZ, R143.H1_H1 ;  /* 0x3000008fff7e7230 */ /* 0x000fe40000004100 */
[----:B------:R-:W-:Y:S01]  /*b300*/  FADD.FTZ R124, R184, -R124 ;  /* 0x8000007cb87c7221 */ /* 0x000fe20000010000 */
[----:B------:R-:W-:Y:S01]  /*b310*/  LOP3.LUT P5, RZ, R43, 0xff0000, RZ, 0xc0, !PT ;  /* 0x00ff00002bff7812 */ /* 0x000fe200078ac0ff */
[----:B------:R-:W-:Y:S02]  /*b320*/  HADD2.F32 R148, -RZ, R140.H1_H1 ;  /* 0x3000008cff947230 */ /* 0x000fe40000004100 */
        /* <DEDUP_REMOVED lines=62> */
[----:B------:R-:W-:-:S04]  /*b710*/  FFMA.FTZ R144, R22, UR6, R149 ;  /* 0x0000000616907c23 */ /* 0x000fc80008010095 */
[----:B------:R-:W-:-:S04]  /*b720*/  FADD.FTZ R144, R23, -R144 ;  /* 0x8000009017907221 */ /* 0x000fc80000010000 */
        /* <DEDUP_REMOVED lines=12> */
.L_x_636:
[----:B------:R-:W-:-:S04]  /*b7f0*/  UISETP.NE.U32.AND UP0, UPT, UR4, URZ, UPT ;  /* 0x000000ff0400728c */ /* 0x000fc8000bf05070 */
[----:B------:R-:W-:-:S09]  /*b800*/  UISETP.NE.AND.EX UP0, UPT, UR5, URZ, UPT, UP0 ;  /* 0x000000ff0500728c */ /* 0x000fd2000bf05300 */
[----:B------:R-:W-:Y:S05]  /*b810*/  BRA.U !UP0, `(.L_x_639) ;  /* 0x00000005083c7547 */ /* 0x000fea000b800000 */
[--C-:B0-23--:R-:W-:Y:S01]  /*b820*/  FFMA.FTZ R126, R192, UR6, R149.reuse ;  /* 0x00000006c07e7c23 */ /* 0x10dfe20008010095 */
[----:B------:R-:W-:Y:S01]  /*b830*/  FFMA.FTZ R125, R185, UR6, R149 ;  /* 0x00000006b97d7c23 */ /* 0x000fe20008010095 */
[----:B------:R-:W-:Y:S02]  /*b840*/  ISETP.GE.U32.AND P5, PT, R156, RZ, PT ;  /* 0x000000ff9c00720c */ /* 0x000fe40003fa6070 */
        /* <DEDUP_REMOVED lines=8> */
[----:B------:R-:W-:Y:S01]  /*b8d0*/  F2FP.F16.F32.PACK_AB R135, R126, R125 ;  /* 0x0000007d7e87723e */ /* 0x000fe200000000ff */
[----:B------:R-:W-:Y:S01]  /*b8e0*/  FMUL.FTZ R125, R125, UR23 ;  /* 0x000000177d7d7c20 */ /* 0x000fe20008410000 */
[----:B------:R-:W-:Y:S02]  /*b8f0*/  FSEL R124, R127, RZ, P5 ;  /* 0x000000ff7f7c7208 */ /* 0x000fe40002800000 */
        /* <DEDUP_REMOVED lines=65> */
.L_x_639:
[--C-:B0-23--:R-:W-:Y:S01]  /*bd10*/  FFMA.FTZ R124, R185, UR6, R149.reuse ;  /* 0x00000006b97c7c23 */ /* 0x10dfe20008010095 */
        /* <DEDUP_REMOVED lines=74> */
.L_x_635:
        /* <DEDUP_REMOVED lines=13> */
[--C-:B0-23--:R-:W-:Y:S02]  /*c290*/  HADD2.F32 R145, -RZ, R142.reuse.H0_H0 ;  /* 0x2000008eff917230 */ /* 0x10dfe40000004100 */
[----:B------:R-:W-:Y:S01]  /*c2a0*/  FFMA.FTZ R144, R133, UR24, R134 ;  /* 0x0000001885907c23 */ /* 0x000fe20008010086 */
[--C-:B------:R-:W-:Y:S01]  /*c2b0*/  FFMA.FTZ R133, R182, UR6, R149.reuse ;  /* 0x00000006b6857c23 */ /* 0x100fe20008010095 */
[----:B------:R-:W-:Y:S01]  /*c2c0*/  FFMA.FTZ R135, R135, UR24, R132 ;  /* 0x0000001887877c23 */ /* 0x000fe20008010084 */
[----:B------:R-:W-:Y:S01]  /*c2d0*/  FFMA.FTZ R134, R168, UR6, R149 ;  /* 0x00000006a8867c23 */ /* 0x000fe20008010095 */
[----:B------:R-:W-:-:S02]  /*c2e0*/  HADD2.F32 R132, -RZ, R142.H1_H1 ;  /* 0x3000008eff847230 */ /* 0x000fc40000004100 */
[----:B------:R-:W-:Y:S01]  /*c2f0*/  FADD.FTZ R133, R183, -R133 ;  /* 0x80000085b7857221 */ /* 0x000fe20000010000 */
[----:B------:R-:W-:Y:S01]  /*c300*/  ISETP.GE.U32.AND.EX P5, PT, R157, 0x1000000, PT, P5 ;  /* 0x010000009d00780c */ /* 0x000fe20003fa6150 */
[----:B------:R-:W-:Y:S01]  /*c310*/  FADD.FTZ R134, R169, -R134 ;  /* 0x80000086a9867221 */ /* 0x000fe20000010000 */
[----:B------:R-:W-:Y:S01]  /*c320*/  LOP3.LUT P6, RZ, R157, 0xff0000, RZ, 0xc0, !PT ;  /* 0x00ff00009dff7812 */ /* 0x000fe200078cc0ff */
[----:B------:R-:W-:Y:S01]  /*c330*/  FFMA.FTZ R133, R133, UR24, R132 ;  /* 0x0000001885857c23 */ /* 0x000fe20008010084 */
[C---:B------:R-:W-:Y:S01]  /*c340*/  FMUL.FTZ R132, R135.reuse, UR23 ;  /* 0x0000001787847c20 */ /* 0x040fe20008410000 */
[----:B------:R-:W-:Y:S01]  /*c350*/  FFMA.FTZ R134, R134, UR24, R145 ;  /* 0x0000001886867c23 */ /* 0x000fe20008010091 */
[----:B------:R-:W-:Y:S01]  /*c360*/  F2FP.F16.F32.PACK_AB R135, R135, R144 ;  /* 0x000000908787723e */ /* 0x000fe200000000ff */
[----:B------:R-:W-:Y:S01]  /*c370*/  FMUL.FTZ R144, R144, UR23 ;  /* 0x0000001790907c20 */ /* 0x000fe20008410000 */
[----:B------:R-:W-:Y:S01]  /*c380*/  HADD2.F32 R148, -RZ, R140.H1_H1 ;  /* 0x3000008cff947230 */ /* 0x000fe20000004100 */
        /* <DEDUP_REMOVED lines=23> */
[----:B------:R-:W-:Y:S01]  /*c500*/  LOP3.LUT P5, RZ, R156, 0xff, RZ, 0xc0, !PT ;  /* 0x000000ff9cff7812 */ /* 0x000fe200078ac0ff */
[C---:B------:R-:W-:Y:S01]  /*c510*/  FMUL.FTZ R144, R133.reuse, UR23 ;  /* 0x0000001785907c20 */ /* 0x040fe20008410000 */
[----:B------:R-:W-:Y:S01]  /*c520*/  F2FP.F16.F32.PACK_AB R133, R133, R132 ;  /* 0x000000848585723e */ /* 0x000fe200000000ff */
[----:B------:R-:W-:-:S03]  /*c530*/  FFMA.FTZ R132, R3, UR6, R149 ;  /* 0x0000000603847c23 */ /* 0x000fc60008010095 */
[----:B------:R-:W-:Y:S01]  /*c540*/  FSEL R144, R144, RZ, P6 ;  /* 0x000000ff90907208 */ /* 0x000fe20003000000 */
[----:B------:R-:W-:Y:S01]  /*c550*/  FADD.FTZ R132, R2, -R132 ;  /* 0x8000008402847221 */ /* 0x000fe20000010000 */
[----:B------:R-:W-:Y:S02]  /*c560*/  LOP3.LUT P6, RZ, R156, 0xff00, RZ, 0xc0, !PT ;  /* 0x0000ff009cff7812 */ /* 0x000fe400078cc0ff */
[----:B------:R-:W-:Y:S01]  /*c570*/  F2FP.F16.F32.PACK_AB R145, R144, R145 ;  /* 0x000000919091723e */ /* 0x000fe200000000ff */
[----:B------:R-:W-:-:S05]  /*c580*/  HADD2.F32 R144, -RZ, R140.H0_H0 ;  /* 0x2000008cff907230 */ /* 0x000fca0000004100 */
[----:B------:R-:W-:Y:S01]  /*c590*/  FFMA.FTZ R132, R132, UR24, R144 ;  /* 0x0000001884847c23 */ /* 0x000fe20008010090 */
[----:B------:R-:W-:-:S03]  /*c5a0*/  FFMA.FTZ R144, R22, UR6, R149 ;  /* 0x0000000616907c23 */ /* 0x000fc60008010095 */
        /* <DEDUP_REMOVED lines=9> */
.L_x_641:
[----:B0-23--:R-:W-:Y:S01]  /*c640*/  FFMA.FTZ R144, R185, UR6, R149 ;  /* 0x00000006b9907c23 */ /* 0x00dfe20008010095 */
        /* <DEDUP_REMOVED lines=8> */
[----:B------:R-:W-:-:S03]  /*c6d0*/  FFMA.FTZ R145, R192, UR6, R149 ;  /* 0x00000006c0917c23 */ /* 0x000fc60008010095 */
        /* <DEDUP_REMOVED lines=52> */
.L_x_640:
        /* <DEDUP_REMOVED lines=12> */
[----:B0-23--:R-:W-:Y:S01]  /*cae0*/  FMUL.FTZ R144, R132, UR24 ;  /* 0x0000001884907c20 */ /* 0x00dfe20008410000 */
[----:B------:R-:W-:Y:S01]  /*caf0*/  FADD.FTZ R133, R183, -R133 ;  /* 0x80000085b7857221 */ /* 0x000fe20000010000 */
[----:B------:R-:W-:Y:S01]  /*cb00*/  ISETP.GE.U32.AND.EX P5, PT, R157, 0x1000000, PT, P5 ;  /* 0x010000009d00780c */ /* 0x000fe20003fa6150 */
[----:B------:R-:W-:Y:S01]  /*cb10*/  FMUL.FTZ R132, R135, UR23 ;  /* 0x0000001787847c20 */ /* 0x000fe20008410000 */
[----:B------:R-:W-:Y:S01]  /*cb20*/  FMUL.FTZ R134, R134, UR24 ;  /* 0x0000001886867c20 */ /* 0x000fe20008410000 */
[----:B------:R-:W-:Y:S01]  /*cb30*/  FMUL.FTZ R133, R133, UR24 ;  /* 0x0000001885857c20 */ /* 0x000fe20008410000 */
[----:B------:R-:W-:Y:S01]  /*cb40*/  F2FP.F16.F32.PACK_AB R135, R135, R144 ;  /* 0x000000908787723e */ /* 0x000fe200000000ff */
[----:B------:R-:W-:Y:S01]  /*cb50*/  FMUL.FTZ R144, R144, UR23 ;  /* 0x0000001790907c20 */ /* 0x000fe20008410000 */
[----:B------:R-:W-:-:S02]  /*cb60*/  LOP3.LUT P6, RZ, R157, 0xff0000, RZ, 0xc0, !PT ;  /* 0x00ff00009dff7812 */ /* 0x000fc400078cc0ff */
[----:B------:R-:W-:Y:S01]  /*cb70*/  FSEL R147, R132, RZ, P5 ;  /* 0x000000ff84937208 */ /* 0x000fe20002800000 */
[----:B------:R-:W-:Y:S01]  /*cb80*/  FMUL.FTZ R132, R134, UR23 ;  /* 0x0000001786847c20 */ /* 0x000fe20008410000 */
[C---:B------:R-:W-:Y:S01]  /*cb90*/  F2FP.F16.F32.PACK_AB R134, R133.reuse, R134 ;  /* 0x000000868586723e */ /* 0x040fe200000000ff */
[----:B------:R-:W-:Y:S01]  /*cba0*/  FMUL.FTZ R133, R133, UR23 ;  /* 0x0000001785857c20 */ /* 0x000fe20008410000 */
[----:B------:R-:W-:Y:S02]  /*cbb0*/  FSEL R144, R144, RZ, P6 ;  /* 0x000000ff90907208 */ /* 0x000fe40003000000 */
[C---:B------:R-:W-:Y:S02]  /*cbc0*/  LOP3.LUT P5, RZ, R157.reuse, 0xff, RZ, 0xc0, !PT ;  /* 0x000000ff9dff7812 */ /* 0x040fe400078ac0ff */
[----:B------:R-:W-:Y:S02]  /*cbd0*/  LOP3.LUT P6, RZ, R157, 0xff00, RZ, 0xc0, !PT ;  /* 0x0000ff009dff7812 */ /* 0x000fe400078cc0ff */
[----:B------:R-:W-:-:S02]  /*cbe0*/  FSEL R132, R132, RZ, P5 ;  /* 0x000000ff84847208 */ /* 0x000fc40002800000 */
[----:B------:R-:W-:Y:S02]  /*cbf0*/  FSEL R133, R133, RZ, P6 ;  /* 0x000000ff85857208 */ /* 0x000fe40003000000 */
[----:B------:R-:W-:Y:S02]  /*cc00*/  F2FP.F16.F32.PACK_AB R147, R147, R144 ;  /* 0x000000909393723e */ /* 0x000fe400000000ff */
[----:B------:R-:W-:Y:S01]  /*cc10*/  F2FP.F16.F32.PACK_AB R146, R133, R132 ;  /* 0x000000848592723e */ /* 0x000fe200000000ff */
[--C-:B------:R-:W-:Y:S01]  /*cc20*/  FFMA.FTZ R132, R24, UR6, R149.reuse ;  /* 0x0000000618847c23 */ /* 0x100fe20008010095 */
[----:B------:R-:W-:Y:S01]  /*cc30*/  FFMA.FTZ R133, R166, UR6, R149 ;  /* 0x00000006a6857c23 */ /* 0x000fe20008010095 */
[C---:B------:R-:W-:Y:S02]  /*cc40*/  LOP3.LUT P5, RZ, R156.reuse, 0xff0000, RZ, 0xc0, !PT ;  /* 0x00ff00009cff7812 */ /* 0x040fe400078ac0ff */
[----:B------:R-:W-:Y:S01]  /*cc50*/  FADD.FTZ R132, R25, -R132 ;  /* 0x8000008419847221 */ /* 0x000fe20000010000 */
[----:B------:R-:W-:Y:S01]  /*cc60*/  FADD.FTZ R133, R167, -R133 ;  /* 0x80000085a7857221 */ /* 0x000fe20000010000 */
[----:B------:R-:W-:-:S02]  /*cc70*/  LOP3.LUT P6, RZ, R156, 0xff000000, RZ, 0xc0, !PT ;  /* 0xff0000009cff7812 */ /* 0x000fc400078cc0ff */
        /* <DEDUP_REMOVED lines=23> */
.L_x_642:
[--C-:B0-23--:R-:W-:Y:S01]  /*cdf0*/  FFMA.FTZ R144, R185, UR6, R149.reuse ;  /* 0x00000006b9907c23 */ /* 0x10dfe20008010095 */
[----:B------:R-:W-:Y:S01]  /*ce00*/  FFMA.FTZ R145, R192, UR6, R149 ;  /* 0x00000006c0917c23 */ /* 0x000fe20008010095 */
[----:B------:R-:W-:Y:S02]  /*ce10*/  ISETP.GE.U32.AND P5, PT, R156, RZ, PT ;  /* 0x000000ff9c00720c */ /* 0x000fe40003fa6070 */
        /* <DEDUP_REMOVED lines=49> */
[----:B------:R-:W-:-:S07]  /*d130*/  F2FP.F16.F32.PACK_AB R144, R144, R149 ;  /* 0x000000959090723e */ /* 0x000fce00000000ff */
.L_x_638:
        /* <DEDUP_REMOVED lines=12> */
.L_x_634:
[----:B------:R-:W-:Y:S05]  /*d200*/  BSYNC.RECONVERGENT B0 ;  /* 0x0000000000007941 */ /* 0x000fea0003800200 */
.L_x_633:
[----:B------:R-:W-:Y:S01]  /*d210*/  UPLOP3.LUT UP1, UPT, UPT, UPT, UP1, 0x40, 0x4 ;  /* 0x000000000004789c */ /* 0x000fe20003f2e810 */
[----:B------:R-:W-:Y:S10]  /*d220*/  BRA.U !UP3, `(.L_x_643) ;  /* 0xffffff390bdc7547 */ /* 0x000ff4000b83ffff */
.L_x_592:
[----:B------:R-:W0:Y:S01]  /*d230*/  S2UR UR4, SR_CTAID.X ;  /* 0x00000000000479c3 */ /* 0x000e220000002500 */
[----:B------:R-:W-:Y:S01]  /*d240*/  BSSY.RECONVERGENT B0, `(.L_x_644) ;  /* 0x000001e000007945 */ /* 0x000fe20003800200 */
[----:B0-----:R-:W-:-:S06]  /*d250*/  UIMAD UR4, UR4, UR8, URZ ;  /* 0x00000008040472a4 */ /* 0x001fcc000f8e02ff */
[----:B------:R-:W-:-:S04]  /*d260*/  MOV R11, UR4 ;  /* 0x00000004000b7c02 */ /* 0x000fc80008000f00 */
[----:B------:R-:W-:Y:S01]  /*d270*/  LEA.HI R11, R11, R152, RZ, 0x1d ;  /* 0x000000980b0b7211 */ /* 0x000fe200078fe8ff */
[----:B------:R-:W-:Y:S06]  /*d280*/  @!P1 BRA `(.L_x_645) ;  /* 0x0000000000649947 */ /* 0x000fec0003800000 */
[----:B------:R-:W2:Y:S01]  /*d290*/  LDL.LU R148, [R1+0x70] ;  /* 0x0000700001947983 */ /* 0x000ea20000300800 */
[----:B------:R-:W0:Y:S03]  /*d2a0*/  LDC.64 R2, c[0x0][0x440] ;  /* 0x00011000ff027b82 */ /* 0x000e260000000a00 */
[----:B------:R-:W2:Y:S04]  /*d2b0*/  LDL.LU R149, [R1+0x74] ;  /* 0x0000740001957983 */ /* 0x000ea80000300800 */
[----:B------:R-:W2:Y:S01]  /*d2c0*/  LDL.LU R150, [R1+0x78] ;  /* 0x0000780001967983 */ /* 0x000ea20000300800 */
[----:B------:R-:W1:Y:S03]  /*d2d0*/  LDC.64 R4, c[0x0][0x448] ;  /* 0x00011200ff047b82 */ /* 0x000e660000000a00 */
[----:B------:R-:W2:Y:S04]  /*d2e0*/  LDL.LU R151, [R1+0x7c] ;  /* 0x00007c0001977983 */ /* 0x000ea80000300800 */
[----:B--234-:R-:W2:Y:S01]  /*d2f0*/  LDL.LU R144, [R1+0x60] ;  /* 0x0000600001907983 */ /* 0x01cea20000300800 */
[----:B------:R-:W3:Y:S03]  /*d300*/  LDC.64 R6, c[0x0][0x450] ;  /* 0x00011400ff067b82 */ /* 0x000ee60000000a00 */
[----:B------:R-:W2:Y:S04]  /*d310*/  LDL.LU R145, [R1+0x64] ;  /* 0x0000640001917983 */ /* 0x000ea80000300800 */
[----:B------:R-:W2:Y:S01]  /*d320*/  LDL.LU R146, [R1+0x68] ;  /* 0x0000680001927983 */ /* 0x000ea20000300800 */
[----:B------:R-:W4:Y:S03]  /*d330*/  LDC.64 R8, c[0x0][0x458] ;  /* 0x00011600ff087b82 */ /* 0x000f260000000a00 */
[----:B------:R-:W2:Y:S01]  /*d340*/  LDL.LU R147, [R1+0x6c] ;  /* 0x00006c0001937983 */ /* 0x000ea20000300800 */
[----:B0-----:R-:W-:-:S04]  /*d350*/  IMAD.WIDE.U32 R2, R11, 0x20, R2 ;  /* 0x000000200b027825 */ /* 0x001fc800078e0002 */
[C---:B-1----:R-:W-:Y:S01]  /*d360*/  IMAD.WIDE.U32 R4, R11.reuse, 0x20, R4 ;  /* 0x000000200b047825 */ /* 0x042fe200078e0004 */
[----:B------:R0:W-:Y:S04]  /*d370*/  STG.E.128 desc[UR10][R2.64], R248 ;  /* 0x000000f802007986 */ /* 0x0001e8000c101d0a */
[----:B------:R0:W-:Y:S01]  /*d380*/  STG.E.128 desc[UR10][R2.64+0x10], R244 ;  /* 0x000010f402007986 */ /* 0x0001e2000c101d0a */
[----:B---3--:R-:W-:-:S04]  /*d390*/  IMAD.WIDE.U32 R6, R11, 0x20, R6 ;  /* 0x000000200b067825 */ /* 0x008fc800078e0006 */
[C---:B----4-:R-:W-:Y:S01]  /*d3a0*/  IMAD.WIDE.U32 R8, R11.reuse, 0x20, R8 ;  /* 0x000000200b087825 */ /* 0x050fe200078e0008 */
[----:B------:R-:W-:Y:S01]  /*d3b0*/  IADD3 R11, PT, PT, R11, 0x100, RZ ;  /* 0x000001000b0b7810 */ /* 0x000fe20007ffe0ff */
[----:B------:R0:W-:Y:S04]  /*d3c0*/  STG.E.128 desc[UR10][R4.64], R148 ;  /* 0x0000009404007986 */ /* 0x0001e8000c101d0a */
[----:B--2---:R0:W-:Y:S04]  /*d3d0*/  STG.E.128 desc[UR10][R4.64+0x10], R144 ;  /* 0x0000109004007986 */ /* 0x0041e8000c101d0a */
[----:B------:R0:W-:Y:S04]  /*d3e0*/  STG.E.128 desc[UR10][R6.64], R100 ;  /* 0x0000006406007986 */ /* 0x0001e8000c101d0a */
[----:B------:R0:W-:Y:S04]  /*d3f0*/  STG.E.128 desc[UR10][R6.64+0x10], R104 ;  /* 0x0000106806007986 */ /* 0x0001e8000c101d0a */
[----:B------:R0:W-:Y:S04]  /*d400*/  STG.E.128 desc[UR10][R8.64], R212 ;  /* 0x000000d408007986 */ /* 0x0001e8000c101d0a */
[----:B------:R0:W-:Y:S02]  /*d410*/  STG.E.128 desc[UR10][R8.64+0x10], R208 ;  /* 0x000010d008007986 */ /* 0x0001e4000c101d0a */
.L_x_645:
[----:B------:R-:W-:Y:S05]  /*d420*/  BSYNC.RECONVERGENT B0 ;  /* 0x0000000000007941 */ /* 0x000fea0003800200 */
.L_x_644:
[----:B------:R-:W-:Y:S04]  /*d430*/  BSSY.RECONVERGENT B0, `(.L_x_646) ;  /* 0x000001b000007945 */ /* 0x000fe80003800200 */
[----:B------:R-:W-:Y:S05]  /*d440*/  @!P2 BRA `(.L_x_647) ;  /* 0x000000000064a947 */ /* 0x000fea0003800000 */
[----:B------:R-:W2:Y:S01]  /*d450*/  LDL.LU R16, [R1+0x50] ;  /* 0x0000500001107983 */ /* 0x000ea20000300800 */
[----:B0-----:R-:W0:Y:S03]  /*d460*/  LDC.64 R2, c[0x0][0x440] ;  /* 0x00011000ff027b82 */ /* 0x001e260000000a00 */
[----:B------:R-:W2:Y:S04]  /*d470*/  LDL.LU R17, [R1+0x54] ;  /* 0x0000540001117983 */ /* 0x000ea80000300800 */
[----:B------:R-:W2:Y:S01]  /*d480*/  LDL.LU R18, [R1+0x58] ;  /* 0x0000580001127983 */ /* 0x000ea20000300800 */
[----:B------:R-:W1:Y:S03]  /*d490*/  LDC.64 R4, c[0x0][0x448] ;  /* 0x00011200ff047b82 */ /* 0x000e660000000a00 */
[----:B------:R-:W2:Y:S04]  /*d4a0*/  LDL.LU R19, [R1+0x5c] ;  /* 0x00005c0001137983 */ /* 0x000ea80000300800 */
[----:B------:R-:W3:Y:S01]  /*d4b0*/  LDL.LU R12, [R1+0x40] ;  /* 0x00004000010c7983 */ /* 0x000ee20000300800 */
[----:B------:R-:W4:Y:S03]  /*d4c0*/  LDC.64 R6, c[0x0][0x450] ;  /* 0x00011400ff067b82 */ /* 0x000f260000000a00 */
[----:B------:R-:W3:Y:S04]  /*d4d0*/  LDL.LU R13, [R1+0x44] ;  /* 0x00004400010d7983 */ /* 0x000ee80000300800 */
[----:B------:R-:W3:Y:S01]  /*d4e0*/  LDL.LU R14, [R1+0x48] ;  /* 0x00004800010e7983 */ /* 0x000ee20000300800 */
[----:B------:R-:W4:Y:S03]  /*d4f0*/  LDC.64 R8, c[0x0][0x458] ;  /* 0x00011600ff087b82 */ /* 0x000f260000000a00 */
[----:B------:R-:W3:Y:S01]  /*d500*/  LDL.LU R15, [R1+0x4c] ;  /* 0x00004c00010f7983 */ /* 0x000ee20000300800 */
[----:B0-----:R-:W-:-:S04]  /*d510*/  IMAD.WIDE.U32 R2, R11, 0x20, R2 ;  /* 0x000000200b027825 */ /* 0x001fc800078e0002 */
[C---:B-1----:R-:W-:Y:S01]  /*d520*/  IMAD.WIDE.U32 R4, R11.reuse, 0x20, R4 ;  /* 0x000000200b047825 */ /* 0x042fe200078e0004 */
[----:B------:R0:W-:Y:S04]  /*d530*/  STG.E.128 desc[UR10][R2.64], R240 ;  /* 0x000000f002007986 */ /* 0x0001e8000c101d0a */
[----:B------:R0:W-:Y:S01]  /*d540*/  STG.E.128 desc[UR10][R2.64+0x10], R236 ;  /* 0x000010ec02007986 */ /* 0x0001e2000c101d0a */
[----:B----4-:R-:W-:-:S04]  /*d550*/  IMAD.WIDE.U32 R6, R11, 0x20, R6 ;  /* 0x000000200b067825 */ /* 0x010fc800078e0006 */
[C---:B------:R-:W-:Y:S01]  /*d560*/  IMAD.WIDE.U32 R8, R11.reuse, 0x20, R8 ;  /* 0x000000200b087825 */ /* 0x040fe200078e0008 */
[----:B------:R-:W-:Y:S01]  /*d570*/  IADD3 R11, PT, PT, R11, 0x100, RZ ;  /* 0x000001000b0b7810 */ /* 0x000fe20007ffe0ff */
[----:B--2---:R0:W-:Y:S04]  /*d580*/  STG.E.128 desc[UR10][R4.64], R16 ;  /* 0x0000001004007986 */ /* 0x0041e8000c101d0a */
[----:B---3--:R0:W-:Y:S04]  /*d590*/  STG.E.128 desc[UR10][R4.64+0x10], R12 ;  /* 0x0000100c04007986 */ /* 0x0081e8000c101d0a */
[----:B------:R0:W-:Y:S04]  /*d5a0*/  STG.E.128 desc[UR10][R6.64], R44 ;  /* 0x0000002c06007986 */ /* 0x0001e8000c101d0a */
[----:B------:R0:W-:Y:S04]  /*d5b0*/  STG.E.128 desc[UR10][R6.64+0x10], R84 ;  /* 0x0000105406007986 */ /* 0x0001e8000c101d0a */
[----:B------:R0:W-:Y:S04]  /*d5c0*/  STG.E.128 desc[UR10][R8.64], R204 ;  /* 0x000000cc08007986 */ /* 0x0001e8000c101d0a */
[----:B------:R0:W-:Y:S02]  /*d5d0*/  STG.E.128 desc[UR10][R8.64+0x10], R200 ;  /* 0x000010c808007986 */ /* 0x0001e4000c101d0a */
.L_x_647:
[----:B------:R-:W-:Y:S05]  /*d5e0*/  BSYNC.RECONVERGENT B0 ;  /* 0x0000000000007941 */ /* 0x000fea0003800200 */
.L_x_646:
[----:B------:R-:W-:Y:S04]  /*d5f0*/  BSSY.RECONVERGENT B0, `(.L_x_648) ;  /* 0x000001b000007945 */ /* 0x000fe80003800200 */
[----:B------:R-:W-:Y:S05]  /*d600*/  @!P3 BRA `(.L_x_649) ;  /* 0x000000000064b947 */ /* 0x000fea0003800000 */
[----:B0-----:R-:W2:Y:S01]  /*d610*/  LDL.LU R16, [R1+0x30] ;  /* 0x0000300001107983 */ /* 0x001ea20000300800 */
[----:B------:R-:W0:Y:S03]  /*d620*/  LDC.64 R2, c[0x0][0x440] ;  /* 0x00011000ff027b82 */ /* 0x000e260000000a00 */
        /* <DEDUP_REMOVED lines=23> */
.L_x_649:
[----:B------:R-:W-:Y:S05]  /*d7a0*/  BSYNC.RECONVERGENT B0 ;  /* 0x0000000000007941 */ /* 0x000fea0003800200 */
.L_x_648:
[----:B------:R-:W-:Y:S05]  /*d7b0*/  @!P4 EXIT ;  /* 0x000000000000c94d */ /* 0x000fea0003800000 */
[----:B0-----:R-:W2:Y:S01]  /*d7c0*/  LDL.LU R16, [R1+0x10] ;  /* 0x0000100001107983 */ /* 0x001ea20000300800 */
[----:B------:R-:W0:Y:S03]  /*d7d0*/  LDC.64 R2, c[0x0][0x440] ;  /* 0x00011000ff027b82 */ /* 0x000e260000000a00 */
[----:B------:R-:W2:Y:S04]  /*d7e0*/  LDL.LU R17, [R1+0x14] ;  /* 0x0000140001117983 */ /* 0x000ea80000300800 */
[----:B------:R-:W2:Y:S01]  /*d7f0*/  LDL.LU R18, [R1+0x18] ;  /* 0x0000180001127983 */ /* 0x000ea20000300800 */
[----:B------:R-:W1:Y:S03]  /*d800*/  LDC.64 R4, c[0x0][0x448] ;  /* 0x00011200ff047b82 */ /* 0x000e660000000a00 */
[----:B------:R-:W2:Y:S04]  /*d810*/  LDL.LU R19, [R1+0x1c] ;  /* 0x00001c0001137983 */ /* 0x000ea80000300800 */
[----:B------:R-:W3:Y:S01]  /*d820*/  LDL.LU R12, [R1] ;  /* 0x00000000010c7983 */ /* 0x000ee20000300800 */
[----:B------:R-:W4:Y:S03]  /*d830*/  LDC.64 R6, c[0x0][0x450] ;  /* 0x00011400ff067b82 */ /* 0x000f260000000a00 */
[----:B------:R-:W3:Y:S04]  /*d840*/  LDL.LU R13, [R1+0x4] ;  /* 0x00000400010d7983 */ /* 0x000ee80000300800 */
[----:B------:R-:W3:Y:S01]  /*d850*/  LDL.LU R14, [R1+0x8] ;  /* 0x00000800010e7983 */ /* 0x000ee20000300800 */
[----:B------:R-:W4:Y:S03]  /*d860*/  LDC.64 R8, c[0x0][0x458] ;  /* 0x00011600ff087b82 */ /* 0x000f260000000a00 */
[----:B------:R-:W3:Y:S01]  /*d870*/  LDL.LU R15, [R1+0xc] ;  /* 0x00000c00010f7983 */ /* 0x000ee20000300800 */
[----:B0-----:R-:W-:-:S04]  /*d880*/  IMAD.WIDE.U32 R2, R11, 0x20, R2 ;  /* 0x000000200b027825 */ /* 0x001fc800078e0002 */
[C---:B-1----:R-:W-:Y:S01]  /*d890*/  IMAD.WIDE.U32 R4, R11.reuse, 0x20, R4 ;  /* 0x000000200b047825 */ /* 0x042fe200078e0004 */
[----:B------:R-:W-:Y:S04]  /*d8a0*/  STG.E.128 desc[UR10][R2.64], R220 ;  /* 0x000000dc02007986 */ /* 0x000fe8000c101d0a */
[----:B------:R-:W-:Y:S01]  /*d8b0*/  STG.E.128 desc[UR10][R2.64+0x10], R216 ;  /* 0x000010d802007986 */ /* 0x000fe2000c101d0a */
[----:B----4-:R-:W-:-:S04]  /*d8c0*/  IMAD.WIDE.U32 R6, R11, 0x20, R6 ;  /* 0x000000200b067825 */ /* 0x010fc800078e0006 */
[----:B------:R-:W-:Y:S01]  /*d8d0*/  IMAD.WIDE.U32 R8, R11, 0x20, R8 ;  /* 0x000000200b087825 */ /* 0x000fe200078e0008 */
[----:B--2---:R-:W-:Y:S04]  /*d8e0*/  STG.E.128 desc[UR10][R4.64], R16 ;  /* 0x0000001004007986 */ /* 0x004fe8000c101d0a */
[----:B---3--:R-:W-:Y:S04]  /*d8f0*/  STG.E.128 desc[UR10][R4.64+0x10], R12 ;  /* 0x0000100c04007986 */ /* 0x008fe8000c101d0a */
[----:B------:R-:W-:Y:S04]  /*d900*/  STG.E.128 desc[UR10][R6.64], R116 ;  /* 0x0000007406007986 */ /* 0x000fe8000c101d0a */
[----:B------:R-:W-:Y:S04]  /*d910*/  STG.E.128 desc[UR10][R6.64+0x10], R120 ;  /* 0x0000107806007986 */ /* 0x000fe8000c101d0a */
[----:B------:R-:W-:Y:S04]  /*d920*/  STG.E.128 desc[UR10][R8.64], R92 ;  /* 0x0000005c08007986 */ /* 0x000fe8000c101d0a */
[----:B------:R-:W-:Y:S01]  /*d930*/  STG.E.128 desc[UR10][R8.64+0x10], R96 ;  /* 0x0000106008007986 */ /* 0x000fe2000c101d0a */
[----:B------:R-:W-:Y:S05]  /*d940*/  EXIT ;  /* 0x000000000000794d */ /* 0x000fea0003800000 */
.L_x_650:
        /* <DEDUP_REMOVED lines=11> */
.L_x_4812:


//--------------------- .text._ZN10layer_norm31ln_parallel_residual_bwd_kernelINS_13Kernel_traitsI6__halfS2_S2_S2_fjLj8192ELj1ELj1ELj8ELj16ENS_18Kernel_traits_baseILj8192ES2_S2_S2_S2_fjLj256EEEEELb1ELb0ELb1EEEvNS_9BwdParamsE --------------------------
	.section	.text._ZN10layer_norm31ln_parallel_residual_bwd_kernelINS_13Kernel_traitsI6__halfS2_S2_S2_fjLj8192ELj1ELj1ELj8ELj16ENS_18Kernel_traits_baseILj8192ES2_S2_S2_S2_fjLj256EEEEELb1ELb0ELb1EEEvNS_9BwdParamsE,"ax",@progbits
	.align	128
        .global         _ZN10layer_norm31ln_parallel_residual_bwd_kernelINS_13Kernel_traitsI6__halfS2_S2_S2_fjLj8192ELj1ELj1ELj8ELj16ENS_18Kernel_traits_baseILj8192ES2_S2_S2_S2_fjLj256EEEEELb1ELb0ELb1EEEvNS_9BwdParamsE
        .type           _ZN10layer_norm31ln_parallel_residual_bwd_kernelINS_13Kernel_traitsI6__halfS2_S2_S2_fjLj8192ELj1ELj1ELj8ELj16ENS_18Kernel_traits_baseILj8192ES2_S2_S2_S2_fjLj256EEEEELb1ELb0ELb1EEEvNS_9BwdParamsE,@function
        .size           _ZN10layer_norm31ln_parallel_residual_bwd_kernelINS_13Kernel_traitsI6__halfS2_S2_S2_fjLj8192ELj1ELj1ELj8ELj16ENS_18Kernel_traits_baseILj8192ES2_S2_S2_S2_fjLj256EEEEELb1ELb0ELb1EEEvNS_9BwdParamsE,(.L_x_4813 - _ZN10layer_norm31ln_parallel_residual_bwd_kernelINS_13Kernel_traitsI6__halfS2_S2_S2_fjLj8192ELj1ELj1ELj8ELj16ENS_18Kernel_traits_baseILj8192ES2_S2_S2_S2_fjLj256EEEEELb1ELb0ELb1EEEvNS_9BwdParamsE)
        .other          _ZN10layer_norm31ln_parallel_residual_bwd_kernelINS_13Kernel_traitsI6__halfS2_S2_S2_fjLj8192ELj1ELj1ELj8ELj16ENS_18Kernel_traits_baseILj8192ES2_S2_S2_S2_fjLj256EEEEELb1ELb0ELb1EEEvNS_9BwdParamsE,@"STO_CUDA_ENTRY STV_DEFAULT"
_ZN10layer_norm31ln_parallel_residual_bwd_kernelINS_13Kernel_traitsI6__halfS2_S2_S2_fjLj8192ELj1ELj1ELj8ELj16ENS_18Kernel_traits_baseILj8192ES2_S2_S2_S2_fjLj256EEEEELb1ELb0ELb1EEEvNS_9BwdParamsE:
.text._ZN10layer_norm31ln_parallel_residual_bwd_kernelINS_13Kernel_traitsI6__halfS2_S2_S2_fjLj8192ELj1ELj1ELj8ELj16ENS_18Kernel_traits_baseILj8192ES2_S2_S2_S2_fjLj256EEEEELb1ELb0ELb1EEEvNS_9BwdParamsE:
        /* <DEDUP_REMOVED lines=75> */
[----:B------:R-:W-:Y:S01]  /*04b0*/  UPLOP3.LUT UP1, UPT, UPT, UPT, UPT, 0x40, 0x4 ;  /* 0x000000000004789c */ /* 0x000fe20003f2e870 */
[----:B------:R-:W-:Y:S01]  /*04c0*/  HFMA2 R236, -RZ, RZ, 0, 0 ;  /* 0x00000000ffec7431 */ /* 0x000fe200000001ff */
[----:B------:R-:W3:Y:S01]  /*04d0*/  LDCU UR7, c[0x0][0x408] ;  /* 0x00008100ff0777ac */ /* 0x000ee20008000800 */
[----:B------:R-:W-:-:S02]  /*04e0*/  HFMA2 R229, -RZ, RZ, 0, 0 ;  /* 0x00000000ffe57431 */ /* 0x000fc400000001ff */
[----:B------:R-:W-:Y:S01]  /*04f0*/  HFMA2 R156, -RZ, RZ, 0, 0 ;  /* 0x00000000ff9c7431 */ /* 0x000fe200000001ff */
        /* <DEDUP_REMOVED lines=8> */
[----:B-1----:R-:W-:Y:S01]  /*0580*/  IMAD.WIDE.U32 R2, R0, 0x10, R2 ;  /* 0x0000001000027825 */ /* 0x002fe200078e0002 */
[----:B------:R-:W-:Y:S02]  /*0590*/  MOV R239, RZ ;  /* 0x000000ff00ef7202 */ /* 0x000fe40000000f00 */
[----:B------:R-:W-:Y:S02]  /*05a0*/  CS2R R234, SRZ ;  /* 0x0000000000ea7805 */ /* 0x000fe4000001ff00 */
[----:B------:R-:W-:Y:S02]  /*05b0*/  CS2R R232, SRZ ;  /* 0x0000000000e87805 */ /* 0x000fe4000001ff00 */
[----:B------:R-:W-:Y:S01]  /*05c0*/  MOV R231, RZ ;  /* 0x000000ff00e77202 */ /* 0x000fe20000000f00 */
[----:B0-----:R-:W4:Y:S01]  /*05d0*/  LDG.E.128 R32, desc[UR16][R2.64] ;  /* 0x0000001002207981 */ /* 0x001f22000c1e1d00 */
[----:B------:R-:W-:-:S02]  /*05e0*/  CS2R R212, SRZ ;  /* 0x0000000000d47805 */ /* 0x000fc4000001ff00 */
[----:B------:R-:W-:Y:S01]  /*05f0*/  CS2R R210, SRZ ;  /* 0x0000000000d27805 */ /* 0x000fe2000001ff00 */
[----:B--2---:R-:W-:Y:S01]  /*0600*/  IMAD.WIDE.U32 R8, R0, 0x10, R8 ;  /* 0x0000001000087825 */ /* 0x004fe200078e0008 */
[----:B------:R-:W2:Y:S01]  /*0610*/  LDG.E.128 R24, desc[UR16][R2.64+0x1000] ;  /* 0x0010001002187981 */ /* 0x000ea2000c1e1d00 */
[----:B------:R-:W-:Y:S02]  /*0620*/  CS2R R208, SRZ ;  /* 0x0000000000d07805 */ /* 0x000fe4000001ff00 */
[----:B------:R-:W-:Y:S02]  /*0630*/  CS2R R206, SRZ ;  /* 0x0000000000ce7805 */ /* 0x000fe4000001ff00 */
[----:B------:R-:W-:Y:S01]  /*0640*/  CS2R R204, SRZ ;  /* 0x0000000000cc7805 */ /* 0x000fe2000001ff00 */
[----:B------:R-:W5:Y:S01]  /*0650*/  LDG.E.128 R28, desc[UR16][R8.64] ;  /* 0x00000010081c7981 */ /* 0x000f62000c1e1d00 */
[----:B------:R-:W-:Y:S02]  /*0660*/  CS2R R202, SRZ ;  /* 0x0000000000ca7805 */ /* 0x000fe4000001ff00 */
[----:B------:R-:W-:-:S02]  /*0670*/  CS2R R200, SRZ ;  /* 0x0000000000c87805 */ /* 0x000fc4000001ff00 */
[----:B------:R-:W-:Y:S01]  /*0680*/  MOV R199, RZ ;  /* 0x000000ff00c77202 */ /* 0x000fe20000000f00 */
[----:B------:R-:W3:Y:S01]  /*0690*/  LDG.E.128 R20, desc[UR16][R8.64+0x1000] ;  /* 0x0010001008147981 */ /* 0x000ee2000c1e1d00 */
[----:B------:R-:W-:Y:S02]  /*06a0*/  CS2R R154, SRZ ;  /* 0x00000000009a7805 */ /* 0x000fe4000001ff00 */
[----:B------:R-:W-:Y:S02]  /*06b0*/  CS2R R152, SRZ ;  /* 0x0000000000987805 */ /* 0x000fe4000001ff00 */
[----:B------:R-:W-:Y:S01]  /*06c0*/  CS2R R150, SRZ ;  /* 0x0000000000967805 */ /* 0x000fe2000001ff00 */
[----:B------:R-:W3:Y:S01]  /*06d0*/  LDG.E.128 R16, desc[UR16][R2.64+0x2000] ;  /* 0x0020001002107981 */ /* 0x000ee2000c1e1d00 */
[----:B------:R-:W-:Y:S02]  /*06e0*/  CS2R R148, SRZ ;  /* 0x0000000000947805 */ /* 0x000fe4000001ff00 */
[----:B------:R-:W-:-:S02]  /*06f0*/  CS2R R146, SRZ ;  /* 0x0000000000927805 */ /* 0x000fc4000001ff00 */
[----:B------:R-:W-:Y:S01]  /*0700*/  CS2R R144, SRZ ;  /* 0x0000000000907805 */ /* 0x000fe2000001ff00 */
        /* <DEDUP_REMOVED lines=8> */
[----:B------:R0:W3:Y:S01]  /*0790*/  LDG.E.128 R4, desc[UR16][R8.64+0x3000] ;  /* 0x0030001008047981 */ /* 0x0000e2000c1e1d00 */
        /* <DEDUP_REMOVED lines=15> */
[----:B0-----:R-:W-:Y:S01]  /*0890*/  CS2R R8, SRZ ;  /* 0x0000000000087805 */ /* 0x001fe2000001ff00 */
[----:B------:R-:W0:Y:S01]  /*08a0*/  LDCU UR19, c[0x0][0x388] ;  /* 0x00007100ff1377ac */ /* 0x000e220008000800 */
[----:B------:R-:W1:Y:S01]  /*08b0*/  LDCU.U8 UR18, c[0x0][0x410] ;  /* 0x00008200ff1277ac */ /* 0x000e620008000000 */
[----:B------:R-:W0:Y:S01]  /*08c0*/  LDCU UR26, c[0x0][0x400] ;  /* 0x00008000ff1a77ac */ /* 0x000e220008000800 */
[----:B------:R-:W0:Y:S01]  /*08d0*/  LDCU.64 UR28, c[0x0][0x468] ;  /* 0x00008d00ff1c77ac */ /* 0x000e220008000a00 */
[----:B------:R-:W0:Y:S01]  /*08e0*/  LDCU.64 UR8, c[0x0][0x478] ;  /* 0x00008f00ff0877ac */ /* 0x000e220008000a00 */
[----:B------:R-:W0:Y:S01]  /*08f0*/  LDCU.128 UR12, c[0x0][0x3c0] ;  /* 0x00007800ff0c77ac */ /* 0x000e220008000c00 */
[----:B------:R-:W0:Y:S01]  /*0900*/  LDCU.64 UR20, c[0x0][0x438] ;  /* 0x00008700ff1477ac */ /* 0x000e220008000a00 */
[----:B------:R-:W0:Y:S01]  /*0910*/  LDCU.64 UR22, c[0x0][0x380] ;  /* 0x00007000ff1677ac */ /* 0x000e220008000a00 */
[----:B------:R-:W0:Y:S01]  /*0920*/  LDCU.64 UR24, c[0x0][0x470] ;  /* 0x00008e00ff1877ac */ /* 0x000e220008000a00 */
[----:B----4-:R-:W-:-:S02]  /*0930*/  HADD2.F32 R3, -RZ, R32.H0_H0 ;  /* 0x20000020ff037230 */ /* 0x010fc40000004100 */
[----:B------:R-:W-:Y:S02]  /*0940*/  HADD2.F32 R2, -RZ, R32.H1_H1 ;  /* 0x30000020ff027230 */ /* 0x000fe40000004100 */
[--C-:B------:R-:W-:Y:S01]  /*0950*/  HADD2.F32 R0, -RZ, R33.reuse.H0_H0 ;  /* 0x20000021ff007230 */ /* 0x100fe20000004100 */
[----:B------:R4:W-:Y:S04]  /*0960*/  STL [R1+0xe4], R3 ;  /* 0x0000e40301007387 */ /* 0x0009e80000100800 */
[----:B------:R1:W-:Y:S04]  /*0970*/  STL [R1+0xdc], R2 ;  /* 0x0000dc0201007387 */ /* 0x0003e80000100800 */
[----:B------:R0:W-:Y:S01]  /*0980*/  STL [R1+0xd4], R0 ;  /* 0x0000d40001007387 */ /* 0x0001e20000100800 */
[----:B----4-:R-:W-:-:S02]  /*0990*/  HADD2.F32 R3, -RZ, R33.H1_H1 ;  /* 0x30000021ff037230 */ /* 0x010fc40000004100 */
[----:B-1----:R-:W-:-:S03]  /*09a0*/  HADD2.F32 R2, -RZ, R34.H0_H0 ;  /* 0x20000022ff027230 */ /* 0x002fc60000004100 */
[----:B------:R1:W-:Y:S01]  /*09b0*/  STL [R1+0xcc], R3 ;  /* 0x0000cc0301007387 */ /* 0x0003e20000100800 */
[----:B0-----:R-:W-:-:S03]  /*09c0*/  HADD2.F32 R0, -RZ, R34.H1_H1 ;  /* 0x30000022ff007230 */ /* 0x001fc60000004100 */
[----:B------:R0:W-:Y:S04]  /*09d0*/  STL [R1+0xc4], R2 ;  /* 0x0000c40201007387 */ /* 0x0001e80000100800 */
[----:B------:R5:W-:Y:S01]  /*09e0*/  STL [R1+0xbc], R0 ;  /* 0x0000bc0001007387 */ /* 0x000be20000100800 */
[--C-:B-1----:R-:W-:Y:S02]  /*09f0*/  HADD2.F32 R3, -RZ, R35.reuse.H0_H0 ;  /* 0x20000023ff037230 */ /* 0x102fe40000004100 */
[----:B0-----:R-:W-:-:S03]  /*0a00*/  HADD2.F32 R2, -RZ, R35.H1_H1 ;  /* 0x30000023ff027230 */ /* 0x001fc60000004100 */
[----:B------:R0:W-:Y:S01]  /*0a10*/  STL [R1+0xb4], R3 ;  /* 0x0000b40301007387 */ /* 0x0001e20000100800 */
[----:B-----5:R-:W-:-:S03]  /*0a20*/  HADD2.F32 R0, -RZ, R28.H0_H0 ;  /* 0x2000001cff007230 */ /* 0x020fc60000004100 */
[----:B------:R1:W-:Y:S04]  /*0a30*/  STL [R1+0xac], R2 ;  /* 0x0000ac0201007387 */ /* 0x0003e80000100800 */
[----:B------:R4:W-:Y:S01]  /*0a40*/  STL [R1+0xe0], R0 ;  /* 0x0000e00001007387 */ /* 0x0009e20000100800 */
[----:B0-----:R-:W-:Y:S02]  /*0a50*/  HADD2.F32 R3, -RZ, R28.H1_H1 ;  /* 0x3000001cff037230 */ /* 0x001fe40000004100 */
[----:B-1----:R-:W-:-:S03]  /*0a60*/  HADD2.F32 R2, -RZ, R29.H0_H0 ;  /* 0x2000001dff027230 */ /* 0x002fc60000004100 */
[----:B------:R0:W-:Y:S01]  /*0a70*/  STL [R1+0xd8], R3 ;  /* 0x0000d80301007387 */ /* 0x0001e20000100800 */
[----:B----4-:R-:W-:-:S03]  /*0a80*/  HADD2.F32 R0, -RZ, R29.H1_H1 ;  /* 0x3000001dff007230 */ /* 0x010fc60000004100 */
[----:B------:R1:W-:Y:S04]  /*0a90*/  STL [R1+0xd0], R2 ;  /* 0x0000d00201007387 */ /* 0x0003e80000100800 */
[----:B------:R4:W-:Y:S01]  /*0aa0*/  STL [R1+0xc8], R0 ;  /* 0x0000c80001007387 */ /* 0x0009e20000100800 */
[--C-:B0-----:R-:W-:Y:S02]  /*0ab0*/  HADD2.F32 R3, -RZ, R30.reuse.H0_H0 ;  /* 0x2000001eff037230 */ /* 0x101fe40000004100 */
[----:B-1----:R-:W-:-:S03]  /*0ac0*/  HADD2.F32 R2, -RZ, R30.H1_H1 ;  /* 0x3000001eff027230 */ /* 0x002fc60000004100 */
[----:B------:R0:W-:Y:S01]  /*0ad0*/  STL [R1+0xc0], R3 ;  /* 0x0000c00301007387 */ /* 0x0001e20000100800 */
[----:B----4-:R-:W-:-:S03]  /*0ae0*/  HADD2.F32 R0, -RZ, R31.H0_H0 ;  /* 0x2000001fff007230 */ /* 0x010fc60000004100 */
[----:B------:R2:W-:Y:S04]  /*0af0*/  STL [R1+0xb8], R2 ;  /* 0x0000b80201007387 */ /* 0x0005e80000100800 */
[----:B------:R1:W-:Y:S01]  /*0b00*/  STL [R1+0xb0], R0 ;  /* 0x0000b00001007387 */ /* 0x0003e20000100800 */
[----:B0-----:R-:W-:Y:S02]  /*0b10*/  HADD2.F32 R3, -RZ, R31.H1_H1 ;  /* 0x3000001fff037230 */ /* 0x001fe40000004100 */
[----:B--2---:R-:W-:-:S03]  /*0b20*/  HADD2.F32 R2, -RZ, R24.H0_H0 ;  /* 0x20000018ff027230 */ /* 0x004fc60000004100 */
[----:B------:R0:W-:Y:S01]  /*0b30*/  STL [R1+0xa8], R3 ;  /* 0x0000a80301007387 */ /* 0x0001e20000100800 */
[----:B-1----:R-:W-:-:S03]  /*0b40*/  HADD2.F32 R0, -RZ, R24.H1_H1 ;  /* 0x30000018ff007230 */ /* 0x002fc60000004100 */
[----:B------:R1:W-:Y:S04]  /*0b50*/  STL [R1+0xa4], R2 ;  /* 0x0000a40201007387 */ /* 0x0003e80000100800 */
[----:B------:R2:W-:Y:S01]  /*0b60*/  STL [R1+0x9c], R0 ;  /* 0x00009c0001007387 */ /* 0x0005e20000100800 */
[--C-:B0-----:R-:W-:Y:S02]  /*0b70*/  HADD2.F32 R3, -RZ, R25.reuse.H0_H0 ;  /* 0x20000019ff037230 */ /* 0x101fe40000004100 */
[----:B-1----:R-:W-:-:S03]  /*0b80*/  HADD2.F32 R2, -RZ, R25.H1_H1 ;  /* 0x30000019ff027230 */ /* 0x002fc60000004100 */
[----:B------:R0:W-:Y:S01]  /*0b90*/  STL [R1+0x94], R3 ;  /* 0x0000940301007387 */ /* 0x0001e20000100800 */
[----:B--2---:R-:W-:-:S03]  /*0ba0*/  HADD2.F32 R0, -RZ, R26.H0_H0 ;  /* 0x2000001aff007230 */ /* 0x004fc60000004100 */
[----:B------:R1:W-:Y:S04]  /*0bb0*/  STL [R1+0x8c], R2 ;  /* 0x00008c0201007387 */ /* 0x0003e80000100800 */
[----:B------:R2:W-:Y:S01]  /*0bc0*/  STL [R1+0x84], R0 ;  /* 0x0000840001007387 */ /* 0x0005e20000100800 */
[----:B0-----:R-:W-:Y:S02]  /*0bd0*/  HADD2.F32 R3, -RZ, R26.H1_H1 ;  /* 0x3000001aff037230 */ /* 0x001fe40000004100 */
[----:B-1----:R-:W-:-:S03]  /*0be0*/  HADD2.F32 R2, -RZ, R27.H0_H0 ;  /* 0x2000001bff027230 */ /* 0x002fc60000004100 */
[----:B------:R-:W-:Y:S01]  /*0bf0*/  STL [R1+0x7c], R3 ;  /* 0x00007c0301007387 */ /* 0x000fe20000100800 */
[----:B--2---:R-:W-:-:S03]  /*0c00*/  HADD2.F32 R0, -RZ, R27.H1_H1 ;  /* 0x3000001bff007230 */ /* 0x004fc60000004100 */
[----:B------:R3:W-:Y:S04]  /*0c10*/  STL [R1+0x74], R2 ;  /* 0x0000740201007387 */ /* 0x0007e80000100800 */
[----:B------:R0:W-:Y:S01]  /*0c20*/  STL [R1+0x6c], R0 ;  /* 0x00006c0001007387 */ /* 0x0001e20000100800 */
[--C-:B---3--:R-:W-:Y:S02]  /*0c30*/  HADD2.F32 R2, -RZ, R20.reuse.H0_H0 ;  /* 0x20000014ff027230 */ /* 0x108fe40000004100 */
[----:B0-----:R-:W-:-:S03]  /*0c40*/  HADD2.F32 R0, -RZ, R20.H1_H1 ;  /* 0x30000014ff007230 */ /* 0x001fc60000004100 */
[----:B------:R0:W-:Y:S01]  /*0c50*/  STL [R1+0xa0], R2 ;  /* 0x0000a00201007387 */ /* 0x0001e20000100800 */
[----:B------:R-:W-:-:S03]  /*0c60*/  HADD2.F32 R3, -RZ, R21.H0_H0 ;  /* 0x20000015ff037230 */ /* 0x000fc60000004100 */
[----:B------:R1:W-:Y:S01]  /*0c70*/  STL [R1+0x98], R0 ;  /* 0x0000980001007387 */ /* 0x0003e20000100800 */
[----:B0-----:R-:W-:-:S03]  /*0c80*/  HADD2.F32 R2, -RZ, R21.H1_H1 ;  /* 0x30000015ff027230 */ /* 0x001fc60000004100 */
[----:B------:R0:W-:Y:S01]  /*0c90*/  STL [R1+0x90], R3 ;  /* 0x0000900301007387 */ /* 0x0001e20000100800 */
[----:B-1----:R-:W-:-:S03]  /*0ca0*/  HADD2.F32 R0, -RZ, R22.H0_H0 ;  /* 0x20000016ff007230 */ /* 0x002fc60000004100 */
        /* <DEDUP_REMOVED lines=8> */
[--C-:B0-----:R-:W-:Y:S02]  /*0d30*/  HADD2.F32 R2, -RZ, R16.reuse.H0_H0 ;  /* 0x20000010ff027230 */ /* 0x101fe40000004100 */
[----:B-1----:R-:W-:-:S03]  /*0d40*/  HADD2.F32 R0, -RZ, R16.H1_H1 ;  /* 0x30000010ff007230 */ /* 0x002fc60000004100 */
        /* <DEDUP_REMOVED lines=36> */
[----:B------:R-:W-:Y:S01]  /*0f90*/  STL [R1+0x14], R3 ;  /* 0x0000140301007387 */ /* 0x000fe20000100800 */
[----:B-1----:R-:W-:-:S03]  /*0fa0*/  HADD2.F32 R0, -RZ, R246.H0_H0 ;  /* 0x200000f6ff007230 */ /* 0x002fc60000004100 */
        /* <DEDUP_REMOVED lines=11> */
[----:B------:R1:W-:Y:S01]  /*1060*/  STL [R1], R0 ;  /* 0x0000000001007387 */ /* 0x0003e20000100800 */
[----:B------:R-:W-:Y:S01]  /*1070*/  HADD2.F32 R252, -RZ, R246.H1_H1 ;  /* 0x300000f6fffc7230 */ /* 0x000fe20000004100 */
[----:B------:R-:W-:Y:S01]  /*1080*/  CS2R R244, SRZ ;  /* 0x0000000000f47805 */ /* 0x000fe2000001ff00 */
[----:B------:R-:W-:Y:S01]  /*1090*/  HADD2.F32 R250, -RZ, R247.H0_H0 ;  /* 0x200000f7fffa7230 */ /* 0x000fe20000004100 */
        /* <DEDUP_REMOVED lines=18> */
[----:B01----:R-:W-:-:S07]  /*11c0*/  MOV R3, RZ ;  /* 0x000000ff00037202 */ /* 0x003fce0000000f00 */
.L_x_686:
[----:B0-----:R-:W0:Y:S01]  /*11d0*/  S2R R0, SR_TID.X ;  /* 0x0000000000007919 */ /* 0x001e220000002100 */
[----:B------:R-:W1:Y:S01]  /*11e0*/  LDC.64 R166, c[0x0][0x3a8] ;  /* 0x0000ea00ffa67b82 */ /* 0x000e620000000a00 */
[----:B------:R-:W-:Y:S02]  /*11f0*/  UIMAD UR5, UR4, UR19, URZ ;  /* 0x00000013040572a4 */ /* 0x000fe4000f8e02ff */
[----:B------:R-:W-:Y:S01]  /*1200*/  UIMAD.WIDE UR10, UR4, 0x4, UR14 ;  /* 0x00000004040a78a5 */ /* 0x000fe2000f8e020e */
[----:B------:R-:W2:Y:S01]  /*1210*/  LDL R176, [R1+0xe0] ;  /* 0x0000e00001b07983 */ /* 0x000ea20000100800 */
[----:B------:R-:W-:-:S03]  /*1220*/  USHF.R.S32.HI UR6, URZ, 0x1f, UR5 ;  /* 0x0000001fff067899 */ /* 0x000fc60008011405 */
[----:B------:R-:W3:Y:S01]  /*1230*/  LDC.64 R184, c[0x0][0x430] ;  /* 0x00010c00ffb87b82 */ /* 0x000ee20000000a00 */
[----:B------:R-:W-:-:S07]  /*1240*/  ULEA.HI UR6, UR6, UR5, URZ, 0x3 ;  /* 0x0000000506067291 */ /* 0x000fce000f8f18ff */
[----:B------:R-:W4:Y:S01]  /*1250*/  LDC.64 R182, c[0x0][0x428] ;  /* 0x00010a00ffb67b82 */ /* 0x000f220000000a00 */
[----:B------:R-:W-:Y:S01]  /*1260*/  MOV R165, UR6 ;  /* 0x0000000600a57c02 */ /* 0x000fe20008000f00 */
[----:B------:R-:W2:Y:S01]  /*1270*/  LDL R189, [R1+0xe4] ;  /* 0x0000e40001bd7983 */ /* 0x000ea20000100800 */
[----:B------:R-:W-:Y:S02]  /*1280*/  MOV R72, UR10 ;  /* 0x0000000a00487c02 */ /* 0x000fe40008000f00 */
[----:B------:R-:W-:Y:S01]  /*1290*/  MOV R73, UR11 ;  /* 0x0000000b00497c02 */ /* 0x000fe20008000f00 */
[----:B------:R-:W-:Y:S01]  /*12a0*/  UIMAD.WIDE UR10, UR4, 0x4, UR12 ;  /* 0x00000004040a78a5 */ /* 0x000fe2000f8e020c */
[----:B------:R-:W2:Y:S04]  /*12b0*/  LDL R188, [R1+0xd8] ;  /* 0x0000d80001bc7983 */ /* 0x000ea80000100800 */
[----:B------:R-:W2:Y:S01]  /*12c0*/  LDL R180, [R1+0xdc] ;  /* 0x0000dc0001b47983 */ /* 0x000ea20000100800 */
[----:B0-----:R-:W-:-:S03]  /*12d0*/  LEA.HI.SX32 R165, R165, R0, 0x1d ;  /* 0x00000000a5a57211 */ /* 0x001fc600078feaff */
[----:B------:R-:W2:Y:S02]  /*12e0*/  LDL R187, [R1+0xd0] ;  /* 0x0000d00001bb7983 */ /* 0x000ea40000100800 */
[C---:B-1----:R-:W-:Y:S02]  /*12f0*/  IMAD.WIDE.U32 R96, R165.reuse, 0x10, R166 ;  /* 0x00000010a5607825 */ /* 0x042fe400078e00a6 */
[----:B------:R0:W2:Y:S02]  /*1300*/  LDG.E R0, desc[UR16][R72.64] ;  /* 0x0000001048007981 */ /* 0x0000a4000c1e1900 */
[C---:B---3--:R-:W-:Y:S01]  /*1310*/  IMAD.WIDE.U32 R100, R165.reuse, 0x10, R184 ;  /* 0x00000010a5647825 */ /* 0x048fe200078e00b8 */
[----:B------:R-:W-:Y:S01]  /*1320*/  ISETP.NE.AND P3, PT, RZ, UR18, PT ;  /* 0x00000012ff007c0c */ /* 0x000fe2000bf65270 */
[----:B------:R-:W3:Y:S02]  /*1330*/  LDG.E.128 R96, desc[UR16][R96.64] ;  /* 0x0000001060607981 */ /* 0x000ee4000c1e1d00 */
[----:B----4-:R-:W-:-:S02]  /*1340*/  IMAD.WIDE.U32 R104, R165, 0x10, R182 ;  /* 0x00000010a5687825 */ /* 0x010fc400078e00b6 */
[----:B------:R-:W4:Y:S01]  /*1350*/  LDG.E.128 R100, desc[UR16][R100.64] ;  /* 0x0000001064647981 */ /* 0x000f22000c1e1d00 */
[----:B0-----:R-:W-:Y:S02]  /*1360*/  MOV R72, UR10 ;  /* 0x0000000a00487c02 */ /* 0x001fe40008000f00 */
[----:B------:R-:W-:Y:S01]  /*1370*/  MOV R73, UR11 ;  /* 0x0000000b00497c02 */ /* 0x000fe20008000f00 */
[----:B------:R-:W4:Y:S04]  /*1380*/  LDG.E.128 R104, desc[UR16][R104.64] ;  /* 0x0000001068687981 */ /* 0x000f28000c1e1d00 */
[----:B------:R-:W4:Y:S01]  /*1390*/  LDG.E R197, desc[UR16][R72.64] ;  /* 0x0000001048c57981 */ /* 0x000f22000c1e1900 */
[C---:B------:R-:W-:Y:S02]  /*13a0*/  IADD3 R164, PT, PT, R165.reuse, 0x100, RZ ;  /* 0x00000100a5a47810 */ /* 0x040fe40007ffe0ff */
[C---:B------:R-:W-:Y:S01]  /*13b0*/  IADD3 R157, PT, PT, R165.reuse, 0x200, RZ ;  /* 0x00000200a59d7810 */ /* 0x040fe20007ffe0ff */
[----:B------:R-:W4:Y:S01]  /*13c0*/  LDL R178, [R1+0xd4] ;  /* 0x0000d40001b27983 */ /* 0x000f220000100800 */
[----:B------:R-:W-:Y:S01]  /*13d0*/  IADD3 R2, PT, PT, R165, 0x300, RZ ;  /* 0x00000300a5027810 */ /* 0x000fe20007ffe0ff */
[----:B------:R-:W-:-:S02]  /*13e0*/  IMAD.WIDE.U32 R80, R164, 0x10, R182 ;  /* 0x00000010a4507825 */ /* 0x000fc400078e00b6 */
[----:B------:R-:W4:Y:S02]  /*13f0*/  LDL R196, [R1+0xc8] ;  /* 0x0000c80001c47983 */ /* 0x000f240000100800 */
[----:B------:R-:W-:Y:S02]  /*1400*/  IMAD.WIDE.U32 R92, R157, 0x10, R182 ;  /* 0x000000109d5c7825 */ /* 0x000fe400078e00b6 */
[----:B------:R-:W4:Y:S04]  /*1410*/  LDL R195, [R1+0xcc] ;  /* 0x0000cc0001c37983 */ /* 0x000f280000100800 */
[----:B------:R-:W4:Y:S04]  /*1420*/  LDL R190, [R1+0xb0] ;  /* 0x0000b00001be7983 */ /* 0x000f280000100800 */
[----:B------:R-:W4:Y:S04]  /*1430*/  LDL R192, [R1+0xb8] ;  /* 0x0000b80001c07983 */ /* 0x000f280000100800 */
[----:B------:R-:W4:Y:S04]  /*1440*/  LDL R191, [R1+0xbc] ;  /* 0x0000bc0001bf7983 */ /* 0x000f280000100800 */
[----:B------:R-:W4:Y:S04]  /*1450*/  LDL R194, [R1+0xc0] ;  /* 0x0000c00001c27983 */ /* 0x000f280000100800 */
[----:B------:R-:W4:Y:S01]  /*1460*/  LDL R193, [R1+0xc4] ;  /* 0x0000c40001c17983 */ /* 0x000f220000100800 */
[----:B------:R-:W-:-:S02]  /*1470*/  ISETP.NE.U32.AND P0, PT, RZ, UR24, PT ;  /* 0x00000018ff007c0c */ /* 0x000fc4000bf05070 */
[----:B------:R-:W-:Y:S01]  /*1480*/  ISETP.NE.U32.AND P2, PT, RZ, UR20, PT ;  /* 0x00000014ff007c0c */ /* 0x000fe2000bf45070 */
[----:B------:R-:W4:Y:S04]  /*1490*/  LDL R228, [R1+0x1c] ;  /* 0x00001c0001e47983 */ /* 0x000f280000100800 */
[----:B------:R-:W4:Y:S01]  /*14a0*/  LDL R214, [R1+0x14] ;  /* 0x0000140001d67983 */ /* 0x000f220000100800 */
[----:B--2---:R-:W-:Y:S01]  /*14b0*/  R2UR UR10, R0 ;  /* 0x00000000000a72ca */ /* 0x004fe200000e0000 */
[--C-:B---3--:R-:W-:Y:S02]  /*14c0*/  HADD2.F32 R168, -RZ, R96.reuse.H1_H1 ;  /* 0x30000060ffa87230 */ /* 0x108fe40000004100 */
[----:B------:R-:W2:Y:S01]  /*14d0*/  LDG.E.128 R80, desc[UR16][R80.64] ;  /* 0x0000001050507981 */ /* 0x000ea2000c1e1d00 */
[----:B------:R-:W-:-:S02]  /*14e0*/  HADD2.F32 R0, -RZ, R96.H0_H0 ;  /* 0x20000060ff007230 */ /* 0x000fc40000004100 */
[----:B----4-:R-:W-:Y:S01]  /*14f0*/  HADD2.F32 R161, -RZ, R100.H0_H0 ;  /* 0x20000064ffa17230 */ /* 0x010fe20000004100 */
[----:B------:R-:W3:Y:S01]  /*1500*/  LDG.E.128 R92, desc[UR16][R92.64] ;  /* 0x000000105c5c7981 */ /* 0x000ee2000c1e1d00 */
[----:B------:R-:W-:Y:S01]  /*1510*/  FSEL R197, R197, RZ, !P3 ;  /* 0x000000ffc5c57208 */ /* 0x000fe20005800000 */
[--C-:B------:R-:W-:Y:S02]  /*1520*/  HADD2.F32 R175, -RZ, R106.reuse.H0_H0 ;  /* 0x2000006affaf7230 */ /* 0x100fe40000004100 */
[----:B------:R-:W-:Y:S02]  /*1530*/  HADD2.F32 R173, -RZ, R106.H1_H1 ;  /* 0x3000006affad7230 */ /* 0x000fe40000004100 */
[----:B------:R-:W-:Y:S01]  /*1540*/  FADD.FTZ R0, -R197, R0 ;  /* 0x00000000c5007221 */ /* 0x000fe20000010100 */
[--C-:B------:R-:W-:Y:S02]  /*1550*/  HADD2.F32 R170, -RZ, R107.reuse.H0_H0 ;  /* 0x2000006bffaa7230 */ /* 0x100fe40000004100 */
[----:B------:R-:W-:-:S02]  /*1560*/  HADD2.F32 R169, -RZ, R107.H1_H1 ;  /* 0x3000006bffa97230 */ /* 0x000fc40000004100 */
[----:B------:R-:W-:Y:S01]  /*1570*/  FMUL.FTZ R0, R0, UR10 ;  /* 0x0000000a00007c20 */ /* 0x000fe20008410000 */
[----:B------:R-:W-:Y:S02]  /*1580*/  HADD2.F32 R174, -RZ, R104.H0_H0 ;  /* 0x20000068ffae7230 */ /* 0x000fe40000004100 */
[----:B------:R-:W-:Y:S01]  /*1590*/  FMUL.FTZ R176, R176, R161 ;  /* 0x000000a1b0b07220 */ /* 0x000fe20000410000 */
[----:B------:R-:W-:-:S04]  /*15a0*/  IMAD.WIDE.U32 R106, R2, 0x10, R182 ;  /* 0x00000010026a7825 */ /* 0x000fc800078e00b6 */
[----:B------:R-:W-:Y:S01]  /*15b0*/  FADD.FTZ R182, -R197, R168 ;  /* 0x000000a8c5b67221 */ /* 0x000fe20000010100 */
[----:B------:R-:W-:Y:S02]  /*15c0*/  HADD2.F32 R163, -RZ, R100.H1_H1 ;  /* 0x30000064ffa37230 */ /* 0x000fe40000004100 */
[----:B------:R-:W-:Y:S02]  /*15d0*/  HADD2.F32 R172, -RZ, R97.H0_H0 ;  /* 0x20000061ffac7230 */ /* 0x000fe40000004100 */
[----:B------:R-:W-:Y:S01]  /*15e0*/  FADD.FTZ R35, R174, R35 ;  /* 0x00000023ae237221 */ /* 0x000fe20000010000 */
[----:B------:R-:W-:Y:S02]  /*15f0*/  HADD2.F32 R181, -RZ, R104.H1_H1 ;  /* 0x30000068ffb57230 */ /* 0x000fe40000004100 */
[-C--:B------:R-:W-:Y:S01]  /*1600*/  FFMA.FTZ R3, R0, R174.reuse, R3 ;  /* 0x000000ae00037223 */ /* 0x080fe20000010003 */
[----:B------:R-:W-:Y:S01]  /*1610*/  FFMA.FTZ R168, R189, R174, R176 ;  /* 0x000000aebda87223 */ /* 0x000fe200000100b0 */
[----:B------:R-:W-:Y:S01]  /*1620*/  FMUL.FTZ R182, R182, UR10 ;  /* 0x0000000ab6b67c20 */ /* 0x000fe20008410000 */
[----:B------:R-:W-:Y:S01]  /*1630*/  FMUL.FTZ R174, R188, R163 ;  /* 0x000000a3bcae7220 */ /* 0x000fe20000410000 */
[----:B------:R-:W-:-:S02]  /*1640*/  HADD2.F32 R186, -RZ, R101.H0_H0 ;  /* 0x20000065ffba7230 */ /* 0x000fc40000004100 */
[----:B------:R-:W-:Y:S01]  /*1650*/  FADD.FTZ R172, -R197, R172 ;  /* 0x000000acc5ac7221 */ /* 0x000fe20000010100 */
[----:B------:R-:W-:Y:S01]  /*1660*/  FADD.FTZ R36, R181, R36 ;  /* 0x00000024b5247221 */ /* 0x000fe20000010000 */
[-C--:B------:R-:W-:Y:S01]  /*1670*/  FFMA.FTZ R4, R182, R181.reuse, R4 ;  /* 0x000000b5b6047223 */ /* 0x080fe20000010004 */
[----:B------:R-:W4:Y:S01]  /*1680*/  LDL R189, [R1+0xa8] ;  /* 0x0000a80001bd7983 */ /* 0x000f220000100800 */
[----:B------:R-:W-:Y:S01]  /*1690*/  FFMA.FTZ R181, R180, R181, R174 ;  /* 0x000000b5b4b57223 */ /* 0x000fe200000100ae */
[----:B------:R-:W-:Y:S02]  /*16a0*/  FMUL.FTZ R180, R172, UR10 ;  /* 0x0000000aacb47c20 */ /* 0x000fe40008410000 */
[----:B------:R-:W2:Y:S01]  /*16b0*/  LDL R188, [R1+0xb4] ;  /* 0x0000b40001bc7983 */ /* 0x000ea20000100800 */
[----:B------:R-:W-:-:S03]  /*16c0*/  FMUL.FTZ R172, R187, R186 ;  /* 0x000000babbac7220 */ /* 0x000fc60000410000 */
[----:B------:R-:W3:Y:S01]  /*16d0*/  LDL R187, [R1+0xac] ;  /* 0x0000ac0001bb7983 */ /* 0x000ee20000100800 */
[----:B------:R-:W-:Y:S02]  /*16e0*/  HADD2.F32 R171, -RZ, R97.H1_H1 ;  /* 0x30000061ffab7230 */ /* 0x000fe40000004100 */
[----:B------:R-:W-:Y:S02]  /*16f0*/  HADD2.F32 R179, -RZ, R105.H0_H0 ;  /* 0x20000069ffb37230 */ /* 0x000fe40000004100 */
[----:B------:R-:W-:-:S04]  /*1700*/  IMAD.WIDE.U32 R72, R164, 0x10, R166 ;  /* 0x00000010a4487825 */ /* 0x000fc800078e00a6 */
[----:B------:R-:W-:Y:S01]  /*1710*/  FADD.FTZ R171, -R197, R171 ;  /* 0x000000abc5ab7221 */ /* 0x000fe20000010100 */
[----:B------:R-:W-:-:S04]  /*1720*/  IMAD.WIDE.U32 R84, R157, 0x10, R166 ;  /* 0x000000109d547825 */ /* 0x000fc800078e00a6 */
[----:B------:R-:W-:Y:S01]  /*1730*/  FADD.FTZ R37, R179, R37 ;  /* 0x00000025b3257221 */ /* 0x000fe20000010000 */
[----:B------:R-:W-:-:S04]  /*1740*/  IMAD.WIDE.U32 R96, R2, 0x10, R166 ;  /* 0x0000001002607825 */ /* 0x000fc800078e00a6 */
[-C--:B------:R-:W-:Y:S01]  /*1750*/  FFMA.FTZ R5, R180, R179.reuse, R5 ;  /* 0x000000b3b4057223 */ /* 0x080fe20000010005 */
[----:B------:R-:W3:Y:S01]  /*1760*/  LDG.E.128 R72, desc[UR16][R72.64] ;  /* 0x0000001048487981 */ /* 0x000ee2000c1e1d00 */
[----:B------:R-:W-:Y:S02]  /*1770*/  HADD2.F32 R166, -RZ, R101.H1_H1 ;  /* 0x30000065ffa67230 */ /* 0x000fe40000004100 */
[----:B------:R-:W-:Y:S02]  /*1780*/  HADD2.F32 R158, -RZ, R99.H0_H0 ;  /* 0x20000063ff9e7230 */ /* 0x000fe40000004100 */
[----:B------:R-:W-:Y:S01]  /*1790*/  FFMA.FTZ R179, R178, R179, R172 ;  /* 0x000000b3b2b37223 */ /* 0x000fe200000100ac */
[----:B------:R-:W-:Y:S02]  /*17a0*/  HADD2.F32 R177, -RZ, R105.H1_H1 ;  /* 0x30000069ffb17230 */ /* 0x000fe40000004100 */
[----:B------:R-:W-:Y:S01]  /*17b0*/  FMUL.FTZ R178, R171, UR10 ;  /* 0x0000000aabb27c20 */ /* 0x000fe20008410000 */
[----:B------:R-:W-:-:S04]  /*17c0*/  IMAD.WIDE.U32 R76, R164, 0x10, R184 ;  /* 0x00000010a44c7825 */ /* 0x000fc800078e00b8 */
[----:B------:R-:W-:Y:S01]  /*17d0*/  FMUL.FTZ R171, R196, R166 ;  /* 0x000000a6c4ab7220 */ /* 0x000fe20000410000 */
[----:B------:R-:W-:Y:S01]  /*17e0*/  FADD.FTZ R158, -R197, R158 ;  /* 0x0000009ec59e7221 */ /* 0x000fe20000010100 */
[----:B------:R-:W-:-:S04]  /*17f0*/  IMAD.WIDE.U32 R88, R157, 0x10, R184 ;  /* 0x000000109d587825 */ /* 0x000fc800078e00b8 */
[----:B------:R-:W-:Y:S01]  /*1800*/  FADD.FTZ R38, R177, R38 ;  /* 0x00000026b1267221 */ /* 0x000fe20000010000 */
[----:B------:R-:W-:Y:S02]  /*1810*/  HADD2.F32 R159, -RZ, R99.H1_H1 ;  /* 0x30000063ff9f7230 */ /* 0x000fe40000004100 */
[----:B------:R-:W-:Y:S02]  /*1820*/  HADD2.F32 R160, -RZ, R98.H1_H1 ;  /* 0x30000062ffa07230 */ /* 0x000fe40000004100 */
[----:B------:R-:W-:Y:S02]  /*1830*/  HADD2.F32 R183, -RZ, R102.H1_H1 ;  /* 0x30000066ffb77230 */ /* 0x000fe40000004100 */
[----:B------:R-:W-:Y:S01]  /*1840*/  FADD.FTZ R41, R170, R41 ;  /* 0x00000029aa297221 */ /* 0x000fe20000010000 */
[----:B------:R-:W-:-:S04]  /*1850*/  IMAD.WIDE.U32 R104, R2, 0x10, R184 ;  /* 0x0000001002687825 */ /* 0x000fc800078e00b8 */
[-C--:B------:R-:W-:Y:S01]  /*1860*/  FFMA.FTZ R6, R178, R177.reuse, R6 ;  /* 0x000000b1b2067223 */ /* 0x080fe20000010006 */
[----:B------:R-:W-:Y:S01]  /*1870*/  FMUL.FTZ R172, R158, UR10 ;  /* 0x0000000a9eac7c20 */ /* 0x000fe20008410000 */
[----:B------:R-:W3:Y:S01]  /*1880*/  LDG.E.128 R76, desc[UR16][R76.64] ;  /* 0x000000104c4c7981 */ /* 0x000ee2000c1e1d00 */
[--C-:B------:R-:W-:Y:S02]  /*1890*/  HADD2.F32 R184, -RZ, R103.reuse.H0_H0 ;  /* 0x20000067ffb87230 */ /* 0x100fe40000004100 */
[----:B------:R-:W-:Y:S01]  /*18a0*/  FFMA.FTZ R177, R195, R177, R171 ;  /* 0x000000b1c3b17223 */ /* 0x000fe200000100ab */
[----:B------:R-:W-:Y:S02]  /*18b0*/  HADD2.F32 R185, -RZ, R103.H1_H1 ;  /* 0x30000067ffb97230 */ /* 0x000fe40000004100 */
[C---:B------:R-:W-:Y:S01]  /*18c0*/  FADD.FTZ R171, -R197.reuse, R159 ;  /* 0x0000009fc5ab7221 */ /* 0x040fe20000010100 */
[----:B------:R-:W-:Y:S01]  /*18d0*/  FADD.FTZ R160, -R197, R160 ;  /* 0x000000a0c5a07221 */ /* 0x000fe20000010100 */
[----:B------:R-:W-:Y:S01]  /*18e0*/  FMUL.FTZ R159, R190, R184 ;  /* 0x000000b8be9f7220 */ /* 0x000fe20000410000 */
[----:B------:R-:W-:Y:S01]  /*18f0*/  FFMA.FTZ R9, R172, R170, R9 ;  /* 0x000000aaac097223 */ /* 0x000fe20000010009 */
[----:B------:R-:W-:Y:S01]  /*1900*/  FMUL.FTZ R171, R171, UR10 ;  /* 0x0000000aabab7c20 */ /* 0x000fe20008410000 */
[----:B------:R-:W-:Y:S01]  /*1910*/  FMUL.FTZ R174, R160, UR10 ;  /* 0x0000000aa0ae7c20 */ /* 0x000fe20008410000 */
[----:B------:R-:W-:Y:S01]  /*1920*/  FMUL.FTZ R160, R192, R183 ;  /* 0x000000b7c0a07220 */ /* 0x000fe20000410000 */
[----:B------:R-:W-:Y:S01]  /*1930*/  FADD.FTZ R42, R169, R42 ;  /* 0x0000002aa92a7221 */ /* 0x000fe20000010000 */
[----:B------:R-:W-:Y:S01]  /*1940*/  FFMA.FTZ R10, R171, R169, R10 ;  /* 0x000000a9ab0a7223 */ /* 0x000fe2000001000a */
[----:B------:R-:W-:Y:S01]  /*1950*/  FADD.FTZ R40, R173, R40 ;  /* 0x00000028ad287221 */ /* 0x000fe20000010000 */
[-C--:B------:R-:W-:Y:S01]  /*1960*/  FFMA.FTZ R8, R174, R173.reuse, R8 ;  /* 0x000000adae087223 */ /* 0x080fe20000010008 */
[----:B------:R-:W-:Y:S01]  /*1970*/  FFMA.FTZ R173, R191, R173, R160 ;  /* 0x000000adbfad7223 */ /* 0x000fe200000100a0 */
[----:B------:R-:W-:Y:S01]  /*1980*/  HADD2.F32 R162, -RZ, R98.H0_H0 ;  /* 0x20000062ffa27230 */ /* 0x000fe20000004100 */
[----:B------:R-:W3:Y:S01]  /*1990*/  LDL R191, [R1+0x98] ;  /* 0x0000980001bf7983 */ /* 0x000ee20000100800 */
[----:B------:R-:W-:-:S02]  /*19a0*/  HADD2.F32 R167, -RZ, R102.H0_H0 ;  /* 0x20000066ffa77230 */ /* 0x000fc40000004100 */
[----:B------:R-:W-:Y:S01]  /*19b0*/  FADD.FTZ R212, R166, R212 ;  /* 0x000000d4a6d47221 */ /* 0x000fe20000010000 */
[----:B------:R-:W-:Y:S01]  /*19c0*/  FFMA.FTZ R138, R178, R166, R138 ;  /* 0x000000a6b28a7223 */ /* 0x000fe2000001008a */
[----:B------:R-:W-:Y:S01]  /*19d0*/  FADD.FTZ R211, R186, R211 ;  /* 0x000000d3bad37221 */ /* 0x000fe20000010000 */
[----:B------:R-:W-:Y:S01]  /*19e0*/  FFMA.FTZ R129, R180, R186, R129 ;  /* 0x000000bab4817223 */ /* 0x000fe20000010081 */
[----:B------:R-:W-:Y:S01]  /*19f0*/  FADD.FTZ R225, R183, R225 ;  /* 0x000000e1b7e17221 */ /* 0x000fe20000010000 */
[----:B------:R-:W3:Y:S01]  /*1a00*/  LDL R190, [R1+0x8c] ;  /* 0x00008c0001be7983 */ /* 0x000ee20000100800 */
[----:B------:R-:W-:Y:S01]  /*1a10*/  ISETP.NE.AND.EX P0, PT, RZ, UR25, PT, P0 ;  /* 0x00000019ff007c0c */ /* 0x000fe2000bf05300 */
[----:B------:R-:W-:Y:S01]  /*1a20*/  FADD.FTZ R39, R175, R39 ;  /* 0x00000027af277221 */ /* 0x000fe20000010000 */
[----:B------:R-:W-:Y:S01]  /*1a30*/  FADD.FTZ R210, R163, R210 ;  /* 0x000000d2a3d27221 */ /* 0x000fe20000010000 */
[----:B------:R-:W-:Y:S01]  /*1a40*/  FFMA.FTZ R128, R182, R163, R128 ;  /* 0x000000a3b6807223 */ /* 0x000fe20000010080 */
[----:B------:R-:W-:Y:S01]  /*1a50*/  ISETP.NE.AND.EX P2, PT, RZ, UR21, PT, P2 ;  /* 0x00000015ff007c0c */ /* 0x000fe2000bf45320 */
[----:B------:R-:W-:Y:S01]  /*1a60*/  FADD.FTZ R209, R161, R209 ;  /* 0x000000d1a1d17221 */ /* 0x000fe20000010000 */
[----:B------:R-:W-:Y:S01]  /*1a70*/  FFMA.FTZ R127, R0, R161, R127 ;  /* 0x000000a1007f7223 */ /* 0x000fe2000001007f */
[----:B------:R-:W3:Y:S04]  /*1a80*/  LDG.E.128 R84, desc[UR16][R84.64] ;  /* 0x0000001054547981 */ /* 0x000ee8000c1e1d00 */
[----:B------:R-:W3:Y:S01]  /*1a90*/  LDG.E.128 R88, desc[UR16][R88.64] ;  /* 0x0000001058587981 */ /* 0x000ee2000c1e1d00 */
[----:B----4-:R-:W-:Y:S01]  /*1aa0*/  FMUL.FTZ R158, R189, R185 ;  /* 0x000000b9bd9e7220 */ /* 0x010fe20000410000 */
[----:B--2---:R-:W-:-:S02]  /*1ab0*/  FFMA.FTZ R170, R188, R170, R159 ;  /* 0x000000aabcaa7223 */ /* 0x004fc4000001009f */
[----:B------:R-:W2:Y:S01]  /*1ac0*/  LDL R189, [R1+0x9c] ;  /* 0x00009c0001bd7983 */ /* 0x000ea20000100800 */
[----:B------:R-:W-:Y:S01]  /*1ad0*/  FADD.FTZ R162, -R197, R162 ;  /* 0x000000a2c5a27221 */ /* 0x000fe20000010100 */
[----:B------:R-:W-:Y:S01]  /*1ae0*/  FADD.FTZ R226, R167, R226 ;  /* 0x000000e2a7e27221 */ /* 0x000fe20000010000 */
[----:B------:R-:W-:Y:S01]  /*1af0*/  FFMA.FTZ R140, R174, R183, R140 ;  /* 0x000000b7ae8c7223 */ /* 0x000fe2000001008c */
[----:B------:R-:W4:Y:S01]  /*1b00*/  LDL R188, [R1+0xa0] ;  /* 0x0000a00001bc7983 */ /* 0x000f220000100800 */
[----:B---3--:R-:W-:Y:S01]  /*1b10*/  FFMA.FTZ R169, R187, R169, R158 ;  /* 0x000000a9bba97223 */ /* 0x008fe2000001009e */
[----:B------:R-:W-:Y:S01]  /*1b20*/  FMUL.FTZ R176, R162, UR10 ;  /* 0x0000000aa2b07c20 */ /* 0x000fe20008410000 */
[----:B------:R-:W-:Y:S01]  /*1b30*/  FADD.FTZ R224, R184, R224 ;  /* 0x000000e0b8e07221 */ /* 0x000fe20000010000 */
[----:B------:R-:W3:Y:S01]  /*1b40*/  LDL R187, [R1+0xa4] ;  /* 0x0000a40001bb7983 */ /* 0x000ee20000100800 */
[----:B------:R-:W-:-:S03]  /*1b50*/  FMUL.FTZ R162, R194, R167 ;  /* 0x000000a7c2a27220 */ /* 0x000fc60000410000 */
[----:B------:R-:W2:Y:S01]  /*1b60*/  LDL R186, [R1+0x88] ;  /* 0x0000880001ba7983 */ /* 0x000ea20000100800 */
[----:B------:R-:W-:Y:S01]  /*1b70*/  FFMA.FTZ R139, R176, R167, R139 ;  /* 0x000000a7b08b7223 */ /* 0x000fe2000001008b */
[----:B------:R-:W-:Y:S01]  /*1b80*/  FFMA.FTZ R141, R172, R184, R141 ;  /* 0x000000b8ac8d7223 */ /* 0x000fe2000001008d */
[----:B------:R-:W-:Y:S01]  /*1b90*/  FADD.FTZ R223, R185, R223 ;  /* 0x000000dfb9df7221 */ /* 0x000fe20000010000 */
[----:B------:R-:W2:Y:S01]  /*1ba0*/  LDL R192, [R1+0x80] ;  /* 0x0000800001c07983 */ /* 0x000ea20000100800 */
[----:B------:R-:W-:Y:S01]  /*1bb0*/  FFMA.FTZ R142, R171, R185, R142 ;  /* 0x000000b9ab8e7223 */ /* 0x000fe2000001008e */
[----:B------:R-:W-:Y:S01]  /*1bc0*/  HADD2.F32 R166, -RZ, R72.H0_H0 ;  /* 0x20000048ffa67230 */ /* 0x000fe20000004100 */
[----:B------:R-:W0:Y:S01]  /*1bd0*/  @P0 LDC.64 R158, c[0x0][0x3b8] ;  /* 0x0000ee00ff9e0b82 */ /* 0x000e220000000a00 */
[----:B------:R-:W2:Y:S03]  /*1be0*/  LDG.E.128 R96, desc[UR16][R96.64] ;  /* 0x0000001060607981 */ /* 0x000ea6000c1e1d00 */
[----:B------:R-:W-:Y:S01]  /*1bf0*/  FADD.FTZ R167, -R197, R166 ;  /* 0x000000a6c5a77221 */ /* 0x000fe20000010100 */
[--C-:B------:R-:W-:Y:S01]  /*1c00*/  HADD2.F32 R166, -RZ, R80.reuse.H0_H0 ;  /* 0x20000050ffa67230 */ /* 0x100fe20000004100 */
[----:B------:R-:W2:Y:S02]  /*1c10*/  LDG.E.128 R100, desc[UR16][R106.64] ;  /* 0x000000106a647981 */ /* 0x000ea4000c1e1d00 */
[----:B------:R-:W-:Y:S01]  /*1c20*/  FMUL.FTZ R167, R167, UR10 ;  /* 0x0000000aa7a77c20 */ /* 0x000fe20008410000 */
[----:B------:R-:W-:-:S02]  /*1c30*/  HADD2.F32 R80, -RZ, R80.H1_H1 ;  /* 0x30000050ff507230 */ /* 0x000fc40000004100 */
[----:B------:R-:W-:Y:S01]  /*1c40*/  FADD.FTZ R43, R166, R43 ;  /* 0x0000002ba62b7221 */ /* 0x000fe20000010000 */
[----:B------:R-:W1:Y:S01]  /*1c50*/  @P0 LDC.64 R160, c[0x0][0x3b8] ;  /* 0x0000ee00ffa00b82 */ /* 0x000e620000000a00 */
[-C--:B------:R-:W-:Y:S01]  /*1c60*/  FFMA.FTZ R11, R167, R166.reuse, R11 ;  /* 0x000000a6a70b7223 */ /* 0x080fe2000001000b */
[--C-:B------:R-:W-:Y:S02]  /*1c70*/  HADD2.F32 R183, -RZ, R76.reuse.H0_H0 ;  /* 0x2000004cffb77230 */ /* 0x100fe40000004100 */
[-C--:B------:R-:W-:Y:S01]  /*1c80*/  FFMA.FTZ R7, R176, R175.reuse, R7 ;  /* 0x000000afb0077223 */ /* 0x080fe20000010007 */
[----:B------:R-:W-:Y:S02]  /*1c90*/  HADD2.F32 R76, -RZ, R76.H1_H1 ;  /* 0x3000004cff4c7230 */ /* 0x000fe40000004100 */
[----:B------:R-:W-:Y:S01]  /*1ca0*/  FFMA.FTZ R175, R193, R175, R162 ;  /* 0x000000afc1af7223 */ /* 0x000fe200000100a2 */
[----:B------:R-:W-:Y:S01]  /*1cb0*/  HADD2.F32 R72, -RZ, R72.H1_H1 ;  /* 0x30000048ff487230 */ /* 0x000fe20000004100 */
[----:B------:R-:W1:Y:S01]  /*1cc0*/  @P0 LDC.64 R162, c[0x0][0x3b8] ;  /* 0x0000ee00ffa20b82 */ /* 0x000e620000000a00 */
[----:B------:R-:W-:Y:S01]  /*1cd0*/  FADD.FTZ R222, R183, R222 ;  /* 0x000000deb7de7221 */ /* 0x000fe20000010000 */
[----:B0-----:R-:W-:Y:S01]  /*1ce0*/  @P0 IMAD.WIDE.U32 R158, R157, 0x8, R158 ;  /* 0x000000089d9e0825 */ /* 0x001fe200078e009e */
[----:B------:R-:W2:Y:S03]  /*1cf0*/  LDG.E.128 R104, desc[UR16][R104.64] ;  /* 0x0000001068687981 */ /* 0x000ea6000c1e1d00 */
[-C--:B----4-:R-:W-:Y:S01]  /*1d00*/  FMUL.FTZ R184, R188, R183.reuse ;  /* 0x000000b7bcb87220 */ /* 0x090fe20000410000 */
[----:B-1----:R-:W-:Y:S01]  /*1d10*/  @P0 IMAD.WIDE.U32 R162, R165, 0x8, R162 ;  /* 0x00000008a5a20825 */ /* 0x002fe200078e00a2 */
[----:B------:R-:W4:Y:S03]  /*1d20*/  LDL R188, [R1+0x90] ;  /* 0x0000900001bc7983 */ /* 0x000f260000100800 */
[----:B---3--:R-:W-:Y:S01]  /*1d30*/  FFMA.FTZ R166, R187, R166, R184 ;  /* 0x000000a6bba67223 */ /* 0x008fe200000100b8 */
[----:B------:R-:W-:Y:S01]  /*1d40*/  FMUL.FTZ R184, R191, R76 ;  /* 0x0000004cbfb87220 */ /* 0x000fe20000410000 */
[----:B------:R-:W3:Y:S03]  /*1d50*/  LDL R187, [R1+0x94] ;  /* 0x0000940001bb7983 */ /* 0x000ee60000100800 */
[----:B--2---:R-:W-:Y:S01]  /*1d60*/  FFMA.FTZ R184, R189, R80, R184 ;  /* 0x00000050bdb87223 */ /* 0x004fe200000100b8 */
[----:B------:R0:W5:Y:S04]  /*1d70*/  @P0 LDG.E.64 R130, desc[UR16][R162.64] ;  /* 0x00000010a2820981 */ /* 0x000168000c1e1b00 */
[----:B------:R-:W2:Y:S01]  /*1d80*/  LDL R189, [R1+0x84] ;  /* 0x0000840001bd7983 */ /* 0x000ea20000100800 */
[----:B------:R-:W-:Y:S01]  /*1d90*/  FADD.FTZ R72, -R197, R72 ;  /* 0x00000048c5487221 */ /* 0x000fe20000010100 */
[----:B------:R-:W-:Y:S01]  /*1da0*/  FFMA.FTZ R143, R167, R183, R143 ;  /* 0x000000b7a78f7223 */ /* 0x000fe2000001008f */
[----:B------:R-:W-:Y:S01]  /*1db0*/  FADD.FTZ R44, R80, R44 ;  /* 0x0000002c502c7221 */ /* 0x000fe20000010000 */
[----:B------:R1:W5:Y:S01]  /*1dc0*/  @P0 LDG.E.64 R134, desc[UR16][R158.64] ;  /* 0x000000109e860981 */ /* 0x000362000c1e1b00 */
[----:B0-----:R-:W0:Y:S01]  /*1dd0*/  @P2 LDC.64 R162, c[0x0][0x438] ;  /* 0x00010e00ffa22b82 */ /* 0x001e220000000a00 */
[----:B------:R-:W-:Y:S01]  /*1de0*/  FMUL.FTZ R183, R72, UR10 ;  /* 0x0000000a48b77c20 */ /* 0x000fe20008410000 */
[----:B------:R-:W-:-:S02]  /*1df0*/  HADD2.F32 R72, -RZ, R73.H0_H0 ;  /* 0x20000049ff487230 */ /* 0x000fc40000004100 */
[----:B------:R-:W-:Y:S01]  /*1e00*/  FADD.FTZ R221, R76, R221 ;  /* 0x000000dd4cdd7221 */ /* 0x000fe20000010000 */
[----:B------:R-:W-:Y:S02]  /*1e10*/  HADD2.F32 R73, -RZ, R73.H1_H1 ;  /* 0x30000049ff497230 */ /* 0x000fe40000004100 */
[----:B------:R-:W-:Y:S01]  /*1e20*/  FFMA.FTZ R12, R183, R80, R12 ;  /* 0x00000050b70c7223 */ /* 0x000fe2000001000c */
[--C-:B------:R-:W-:Y:S01]  /*1e30*/  HADD2.F32 R80, -RZ, R77.reuse.H0_H0 ;  /* 0x2000004dff507230 */ /* 0x100fe20000004100 */
[----:B------:R-:W2:Y:S01]  /*1e40*/  LDL R191, [R1+0x70] ;  /* 0x0000700001bf7983 */ /* 0x000ea20000100800 */
[----:B------:R-:W-:Y:S02]  /*1e50*/  HADD2.F32 R77, -RZ, R77.H1_H1 ;  /* 0x3000004dff4d7230 */ /* 0x000fe40000004100 */
[----:B------:R-:W-:Y:S01]  /*1e60*/  FADD.FTZ R73, -R197, R73 ;  /* 0x00000049c5497221 */ /* 0x000fe20000010100 */
[--C-:B-1----:R-:W-:Y:S01]  /*1e70*/  HADD2.F32 R159, -RZ, R81.reuse.H0_H0 ;  /* 0x20000051ff9f7230 */ /* 0x102fe20000004100 */
[----:B------:R-:W2:Y:S01]  /*1e80*/  LDL R193, [R1+0x60] ;  /* 0x0000600001c17983 */ /* 0x000ea20000100800 */
[----:B------:R-:W-:-:S02]  /*1e90*/  HADD2.F32 R81, -RZ, R81.H1_H1 ;  /* 0x30000051ff517230 */ /* 0x000fc40000004100 */
[----:B------:R-:W-:Y:S01]  /*1ea0*/  FMUL.FTZ R158, R73, UR10 ;  /* 0x0000000a499e7c20 */ /* 0x000fe20008410000 */
[----:B------:R-:W-:Y:S02]  /*1eb0*/  FMUL.FTZ R186, R186, R77 ;  /* 0x0000004dbaba7220 */ /* 0x000fe40000410000 */
[----:B------:R-:W-:Y:S01]  /*1ec0*/  FADD.FTZ R46, R81, R46 ;  /* 0x0000002e512e7221 */ /* 0x000fe20000010000 */
[-C--:B------:R-:W-:Y:S01]  /*1ed0*/  FFMA.FTZ R14, R158, R81.reuse, R14 ;  /* 0x000000519e0e7223 */ /* 0x080fe2000001000e */
[----:B------:R-:W-:Y:S01]  /*1ee0*/  FFMA.FTZ R186, R190, R81, R186 ;  /* 0x00000051beba7223 */ /* 0x000fe200000100ba */
[----:B------:R-:W-:Y:S02]  /*1ef0*/  HADD2.F32 R81, -RZ, R74.H0_H0 ;  /* 0x2000004aff517230 */ /* 0x000fe40000004100 */
[----:B------:R-:W-:Y:S01]  /*1f00*/  FADD.FTZ R72, -R197, R72 ;  /* 0x00000048c5487221 */ /* 0x000fe20000010100 */
[----:B------:R-:W-:Y:S01]  /*1f10*/  FFMA.FTZ R144, R183, R76, R144 ;  /* 0x0000004cb7907223 */ /* 0x000fe20000010090 */
[----:B0-----:R-:W-:-:S04]  /*1f20*/  @P2 IMAD.WIDE.U32 R162, R165, 0x10, R162 ;  /* 0x00000010a5a22825 */ /* 0x001fc800078e00a2 */
[----:B------:R-:W-:Y:S01]  /*1f30*/  FADD.FTZ R81, -R197, R81 ;  /* 0x00000051c5517221 */ /* 0x000fe20000010100 */
[----:B------:R-:W-:Y:S01]  /*1f40*/  FMUL.FTZ R185, R72, UR10 ;  /* 0x0000000a48b97c20 */ /* 0x000fe20008410000 */
[----:B------:R-:W-:Y:S01]  /*1f50*/  FADD.FTZ R45, R159, R45 ;  /* 0x0000002d9f2d7221 */ /* 0x000fe20000010000 */
[----:B------:R-:W-:Y:S01]  /*1f60*/  HADD2.F32 R76, -RZ, R74.H1_H1 ;  /* 0x3000004aff4c7230 */ /* 0x000fe20000004100 */
[----:B------:R0:W5:Y:S01]  /*1f70*/  @P2 LDG.E.128 R48, desc[UR16][R162.64] ;  /* 0x00000010a2302981 */ /* 0x000162000c1e1d00 */
[----:B------:R-:W-:Y:S02]  /*1f80*/  HADD2.F32 R74, -RZ, R78.H0_H0 ;  /* 0x2000004eff4a7230 */ /* 0x000fe40000004100 */
[-C--:B------:R-:W-:Y:S01]  /*1f90*/  FFMA.FTZ R13, R185, R159.reuse, R13 ;  /* 0x0000009fb90d7223 */ /* 0x080fe2000001000d */
[----:B------:R-:W2:Y:S01]  /*1fa0*/  LDL R190, [R1+0x74] ;  /* 0x0000740001be7983 */ /* 0x000ea20000100800 */
[----:B0-----:R-:W-:Y:S02]  /*1fb0*/  HADD2.F32 R162, -RZ, R82.H0_H0 ;  /* 0x20000052ffa27230 */ /* 0x001fe40000004100 */
[----:B------:R-:W-:Y:S01]  /*1fc0*/  FMUL.FTZ R163, R81, UR10 ;  /* 0x0000000a51a37c20 */ /* 0x000fe20008410000 */
[----:B------:R-:W-:Y:S01]  /*1fd0*/  FMUL.FTZ R81, R192, R74 ;  /* 0x0000004ac0517220 */ /* 0x000fe20000410000 */
[----:B----4-:R-:W-:Y:S01]  /*1fe0*/  FMUL.FTZ R72, R188, R80 ;  /* 0x00000050bc487220 */ /* 0x010fe20000410000 */
[----:B------:R-:W-:Y:S01]  /*1ff0*/  FADD.FTZ R47, R162, R47 ;  /* 0x0000002fa22f7221 */ /* 0x000fe20000010000 */
[----:B------:R-:W4:Y:S02]  /*2000*/  LDL R188, [R1+0x78] ;  /* 0x0000780001bc7983 */ /* 0x000f240000100800 */
[----:B---3--:R-:W-:Y:S01]  /*2010*/  FFMA.FTZ R159, R187, R159, R72 ;  /* 0x0000009fbb9f7223 */ /* 0x008fe20000010048 */
[----:B------:R-:W-:Y:S01]  /*2020*/  FFMA.FTZ R15, R163, R162, R15 ;  /* 0x000000a2a30f7223 */ /* 0x000fe2000001000f */
[----:B------:R-:W3:Y:S01]  /*2030*/  LDL R187, [R1+0x7c] ;  /* 0x00007c0001bb7983 */ /* 0x000ee20000100800 */
[----:B------:R-:W-:-:S04]  /*2040*/  @P0 IMAD.WIDE.U32 R160, R164, 0x8, R160 ;  /* 0x00000008a4a00825 */ /* 0x000fc800078e00a0 */
[----:B------:R-:W-:Y:S01]  /*2050*/  FADD.FTZ R220, R80, R220 ;  /* 0x000000dc50dc7221 */ /* 0x000fe20000010000 */
[----:B------:R-:W-:Y:S01]  /*2060*/  FFMA.FTZ R145, R185, R80, R145 ;  /* 0x00000050b9917223 */ /* 0x000fe20000010091 */
[----:B------:R-:W-:Y:S02]  /*2070*/  HADD2.F32 R78, -RZ, R78.H1_H1 ;  /* 0x3000004eff4e7230 */ /* 0x000fe40000004100 */
[----:B--2---:R-:W-:Y:S01]  /*2080*/  FFMA.FTZ R162, R189, R162, R81 ;  /* 0x000000a2bda27223 */ /* 0x004fe20000010051 */
[----:B------:R0:W5:Y:S01]  /*2090*/  @P0 LDG.E.64 R132, desc[UR16][R160.64] ;  /* 0x00000010a0840981 */ /* 0x000162000c1e1b00 */
[----:B------:R-:W-:Y:S01]  /*20a0*/  FADD.FTZ R76, -R197, R76 ;  /* 0x0000004cc54c7221 */ /* 0x000fe20000010100 */
[----:B------:R-:W-:Y:S01]  /*20b0*/  FADD.FTZ R218, R74, R218 ;  /* 0x000000da4ada7221 */ /* 0x000fe20000010000 */
[----:B------:R-:W-:Y:S01]  /*20c0*/  FFMA.FTZ R147, R163, R74, R147 ;  /* 0x0000004aa3937223 */ /* 0x000fe20000010093 */
[----:B------:R-:W2:Y:S01]  /*20d0*/  LDL R189, [R1+0x68] ;  /* 0x0000680001bd7983 */ /* 0x000ea20000100800 */
[----:B------:R-:W-:Y:S01]  /*20e0*/  HADD2.F32 R82, -RZ, R82.H1_H1 ;  /* 0x30000052ff527230 */ /* 0x000fe20000004100 */
[----:B------:R-:W1:Y:S02]  /*20f0*/  @P2 LDC.64 R72, c[0x0][0x438] ;  /* 0x00010e00ff482b82 */ /* 0x000e640000000a00 */
[----:B------:R-:W2:Y:S04]  /*2100*/  LDL R81, [R1+0x6c] ;  /* 0x00006c0001517983 */ /* 0x000ea80000100800 */
[----:B------:R-:W2:Y:S02]  /*2110*/  LDL R192, [R1+0x58] ;  /* 0x0000580001c07983 */ /* 0x000ea40000100800 */
[----:B0-----:R-:W0:Y:S01]  /*2120*/  @P0 LDC.64 R160, c[0x0][0x3b8] ;  /* 0x0000ee00ffa00b82 */ /* 0x001e220000000a00 */
[----:B------:R-:W-:-:S02]  /*2130*/  HADD2.F32 R80, -RZ, R79.H0_H0 ;  /* 0x2000004fff507230 */ /* 0x000fc40000004100 */
[----:B------:R-:W-:-:S03]  /*2140*/  HADD2.F32 R79, -RZ, R79.H1_H1 ;  /* 0x3000004fff4f7230 */ /* 0x000fc60000004100 */
[----:B------:R-:W-:Y:S02]  /*2150*/  FMUL.FTZ R74, R191, R80 ;  /* 0x00000050bf4a7220 */ /* 0x000fe40000410000 */
[----:B------:R-:W2:Y:S01]  /*2160*/  LDL R191, [R1+0x64] ;  /* 0x0000640001bf7983 */ /* 0x000ea20000100800 */
[----:B------:R-:W-:Y:S01]  /*2170*/  FADD.FTZ R108, R82, R108 ;  /* 0x0000006c526c7221 */ /* 0x000fe20000010000 */
[----:B0-----:R-:W-:-:S05]  /*2180*/  @P0 IMAD.WIDE.U32 R160, R2, 0x8, R160 ;  /* 0x0000000802a00825 */ /* 0x001fca00078e00a0 */
[----:B------:R0:W5:Y:S02]  /*2190*/  @P0 LDG.E.64 R136, desc[UR16][R160.64] ;  /* 0x00000010a0880981 */ /* 0x000164000c1e1b00 */
[----:B0-----:R-:W-:Y:S01]  /*21a0*/  FMUL.FTZ R161, R76, UR10 ;  /* 0x0000000a4ca17c20 */ /* 0x001fe20008410000 */
[----:B------:R-:W-:-:S03]  /*21b0*/  HADD2.F32 R76, -RZ, R75.H0_H0 ;  /* 0x2000004bff4c7230 */ /* 0x000fc60000004100 */
[----:B------:R-:W-:Y:S02]  /*21c0*/  FFMA.FTZ R16, R161, R82, R16 ;  /* 0x00000052a1107223 */ /* 0x000fe40000010010 */
[----:B------:R-:W-:Y:S01]  /*21d0*/  FADD.FTZ R76, -R197, R76 ;  /* 0x0000004cc54c7221 */ /* 0x000fe20000010100 */
[----:B------:R-:W-:Y:S02]  /*21e0*/  HADD2.F32 R75, -RZ, R75.H1_H1 ;  /* 0x3000004bff4b7230 */ /* 0x000fe40000004100 */
[----:B------:R-:W-:-:S03]  /*21f0*/  FADD.FTZ R216, R80, R216 ;  /* 0x000000d850d87221 */ /* 0x000fc60000010000 */
[----:B------:R-:W-:Y:S01]  /*2200*/  FADD.FTZ R75, -R197, R75 ;  /* 0x0000004bc54b7221 */ /* 0x000fe20000010100 */
[----:B------:R-:W-:Y:S01]  /*2210*/  FADD.FTZ R215, R79, R215 ;  /* 0x000000d74fd77221 */ /* 0x000fe20000010000 */
[----:B------:R-:W-:Y:S01]  /*2220*/  FADD.FTZ R217, R78, R217 ;  /* 0x000000d94ed97221 */ /* 0x000fe20000010000 */
[-C--:B------:R-:W-:Y:S01]  /*2230*/  FFMA.FTZ R148, R161, R78.reuse, R148 ;  /* 0x0000004ea1947223 */ /* 0x080fe20000010094 */
[----:B----4-:R-:W-:Y:S01]  /*2240*/  FMUL.FTZ R160, R188, R78 ;  /* 0x0000004ebca07220 */ /* 0x010fe20000410000 */
[----:B------:R-:W-:Y:S01]  /*2250*/  FMUL.FTZ R188, R76, UR10 ;  /* 0x0000000a4cbc7c20 */ /* 0x000fe20008410000 */
[----:B------:R-:W4:Y:S02]  /*2260*/  LDL R78, [R1+0x4c] ;  /* 0x00004c00014e7983 */ /* 0x000f240000100800 */
[----:B---3--:R-:W-:Y:S01]  /*2270*/  FFMA.FTZ R160, R187, R82, R160 ;  /* 0x00000052bba07223 */ /* 0x008fe200000100a0 */
[--C-:B------:R-:W-:Y:S01]  /*2280*/  HADD2.F32 R187, -RZ, R83.reuse.H0_H0 ;  /* 0x20000053ffbb7230 */ /* 0x100fe20000004100 */
[----:B------:R-:W3:Y:S01]  /*2290*/  LDL R82, [R1+0x5c] ;  /* 0x00005c0001527983 */ /* 0x000ee20000100800 */
[----:B------:R-:W-:-:S02]  /*22a0*/  HADD2.F32 R83, -RZ, R83.H1_H1 ;  /* 0x30000053ff537230 */ /* 0x000fc40000004100 */
[----:B--2---:R-:W-:-:S04]  /*22b0*/  FMUL.FTZ R189, R189, R79 ;  /* 0x0000004fbdbd7220 */ /* 0x004fc80000410000 */
[----:B------:R-:W-:Y:S02]  /*22c0*/  FFMA.FTZ R189, R81, R83, R189 ;  /* 0x0000005351bd7223 */ /* 0x000fe400000100bd */
[----:B------:R-:W2:Y:S01]  /*22d0*/  LDL R81, [R1+0x50] ;  /* 0x0000500001517983 */ /* 0x000ea20000100800 */
[C---:B------:R-:W-:Y:S01]  /*22e0*/  FFMA.FTZ R149, R188.reuse, R80, R149 ;  /* 0x00000050bc957223 */ /* 0x040fe20000010095 */
[----:B------:R-:W-:Y:S01]  /*22f0*/  FADD.FTZ R109, R187, R109 ;  /* 0x0000006dbb6d7221 */ /* 0x000fe20000010000 */
[-C--:B------:R-:W-:Y:S01]  /*2300*/  FFMA.FTZ R17, R188, R187.reuse, R17 ;  /* 0x000000bbbc117223 */ /* 0x080fe20000010011 */
[----:B------:R-:W4:Y:S01]  /*2310*/  LDL R80, [R1+0x54] ;  /* 0x0000540001507983 */ /* 0x000f220000100800 */
[----:B------:R-:W-:Y:S01]  /*2320*/  FFMA.FTZ R187, R190, R187, R74 ;  /* 0x000000bbbebb7223 */ /* 0x000fe2000001004a */
[----:B------:R-:W-:-:S04]  /*2330*/  FMUL.FTZ R190, R75, UR10 ;  /* 0x0000000a4bbe7c20 */ /* 0x000fc80008410000 */
[----:B------:R-:W-:Y:S02]  /*2340*/  FFMA.FTZ R150, R190, R79, R150 ;  /* 0x0000004fbe967223 */ /* 0x000fe40000010096 */
[----:B------:R-:W4:Y:S01]  /*2350*/  LDL R79, [R1+0x48] ;  /* 0x00004800014f7983 */ /* 0x000f220000100800 */
[----:B-1----:R-:W-:-:S05]  /*2360*/  @P2 IMAD.WIDE.U32 R72, R164, 0x10, R72 ;  /* 0x00000010a4482825 */ /* 0x002fca00078e0048 */
[----:B------:R0:W5:Y:S02]  /*2370*/  @P2 LDG.E.128 R52, desc[UR16][R72.64] ;  /* 0x0000001048342981 */ /* 0x000164000c1e1d00 */
[----:B0-----:R-:W0:Y:S01]  /*2380*/  @P2 LDC.64 R72, c[0x0][0x438] ;  /* 0x00010e00ff482b82 */ /* 0x001e220000000a00 */
[----:B------:R-:W-:Y:S01]  /*2390*/  FADD.FTZ R219, R77, R219 ;  /* 0x000000db4ddb7221 */ /* 0x000fe20000010000 */
[----:B------:R-:W-:Y:S01]  /*23a0*/  FFMA.FTZ R146, R158, R77, R146 ;  /* 0x0000004d9e927223 */ /* 0x000fe20000010092 */
[----:B------:R-:W-:-:S05]  /*23b0*/  HADD2.F32 R74, -RZ, R84.H0_H0 ;  /* 0x20000054ff4a7230 */ /* 0x000fca0000004100 */
[----:B------:R-:W1:Y:S01]  /*23c0*/  @P2 LDC.64 R76, c[0x0][0x438] ;  /* 0x00010e00ff4c2b82 */ /* 0x000e620000000a00 */
[----:B------:R-:W-:Y:S01]  /*23d0*/  FADD.FTZ R75, -R197, R74 ;  /* 0x0000004ac54b7221 */ /* 0x000fe20000010100 */
[----:B------:R-:W-:Y:S02]  /*23e0*/  HADD2.F32 R74, -RZ, R84.H1_H1 ;  /* 0x30000054ff4a7230 */ /* 0x000fe40000004100 */
[----:B------:R-:W-:Y:S02]  /*23f0*/  HADD2.F32 R84, -RZ, R92.H0_H0 ;  /* 0x2000005cff547230 */ /* 0x000fe40000004100 */
[----:B0-----:R-:W-:-:S05]  /*2400*/  @P2 IMAD.WIDE.U32 R72, R157, 0x10, R72 ;  /* 0x000000109d482825 */ /* 0x001fca00078e0048 */
[----:B------:R0:W5:Y:S01]  /*2410*/  @P2 LDG.E.128 R56, desc[UR16][R72.64] ;  /* 0x0000001048382981 */ /* 0x000162000c1e1d00 */
[----:B------:R-:W-:Y:S01]  /*2420*/  FADD.FTZ R74, -R197, R74 ;  /* 0x0000004ac54a7221 */ /* 0x000fe20000010100 */
[----:B------:R-:W-:Y:S01]  /*2430*/  FADD.FTZ R111, R84, R111 ;  /* 0x0000006f546f7221 */ /* 0x000fe20000010000 */
[--C-:B0-----:R-:W-:Y:S02]  /*2440*/  HADD2.F32 R73, -RZ, R88.reuse.H0_H0 ;  /* 0x20000058ff497230 */ /* 0x101fe40000004100 */
[----:B------:R-:W-:Y:S02]  /*2450*/  HADD2.F32 R72, -RZ, R88.H1_H1 ;  /* 0x30000058ff487230 */ /* 0x000fe40000004100 */
[----:B------:R-:W-:Y:S01]  /*2460*/  FMUL.FTZ R88, R75, UR10 ;  /* 0x0000000a4b587c20 */ /* 0x000fe20008410000 */
[----:B------:R-:W-:Y:S01]  /*2470*/  FMUL.FTZ R75, R193, R73 ;  /* 0x00000049c14b7220 */ /* 0x000fe20000410000 */
[----:B------:R-:W-:Y:S02]  /*2480*/  HADD2.F32 R92, -RZ, R92.H1_H1 ;  /* 0x3000005cff5c7230 */ /* 0x000fe40000004100 */
[-C--:B------:R-:W-:Y:S01]  /*2490*/  FFMA.FTZ R19, R88, R84.reuse, R19 ;  /* 0x0000005458137223 */ /* 0x080fe20000010013 */
[----:B------:R-:W-:Y:S01]  /*24a0*/  FFMA.FTZ R84, R191, R84, R75 ;  /* 0x00000054bf547223 */ /* 0x000fe2000001004b */
[----:B------:R-:W-:Y:S01]  /*24b0*/  FMUL.FTZ R191, R74, UR10 ;  /* 0x0000000a4abf7c20 */ /* 0x000fe20008410000 */
[----:B------:R-:W-:Y:S01]  /*24c0*/  FMUL.FTZ R74, R192, R72 ;  /* 0x00000048c04a7220 */ /* 0x000fe20000410000 */
[----:B------:R-:W-:-:S02]  /*24d0*/  HADD2.F32 R75, -RZ, R85.H0_H0 ;  /* 0x20000055ff4b7230 */ /* 0x000fc40000004100 */
[----:B------:R-:W-:Y:S01]  /*24e0*/  FADD.FTZ R112, R92, R112 ;  /* 0x000000705c707221 */ /* 0x000fe20000010000 */
[----:B------:R-:W-:Y:S01]  /*24f0*/  FFMA.FTZ R20, R191, R92, R20 ;  /* 0x0000005cbf147223 */ /* 0x000fe20000010014 */
[----:B-1----:R-:W-:-:S04]  /*2500*/  @P2 IMAD.WIDE.U32 R76, R2, 0x10, R76 ;  /* 0x00000010024c2825 */ /* 0x002fc800078e004c */
[----:B------:R-:W-:Y:S01]  /*2510*/  FADD.FTZ R75, -R197, R75 ;  /* 0x0000004bc54b7221 */ /* 0x000fe20000010100 */
[----:B------:R-:W-:Y:S01]  /*2520*/  FADD.FTZ R242, R73, R242 ;  /* 0x000000f249f27221 */ /* 0x000fe20000010000 */
[----:B------:R-:W-:Y:S01]  /*2530*/  FFMA.FTZ R151, R88, R73, R151 ;  /* 0x0000004958977223 */ /* 0x000fe20000010097 */
[----:B------:R-:W-:Y:S01]  /*2540*/  HADD2.F32 R192, -RZ, R93.H0_H0 ;  /* 0x2000005dffc07230 */ /* 0x000fe20000004100 */
[----:B------:R0:W5:Y:S01]  /*2550*/  @P2 LDG.E.128 R60, desc[UR16][R76.64] ;  /* 0x000000104c3c2981 */ /* 0x000162000c1e1d00 */
[----:B------:R-:W-:Y:S02]  /*2560*/  HADD2.F32 R73, -RZ, R85.H1_H1 ;  /* 0x30000055ff497230 */ /* 0x000fe40000004100 */
[----:B------:R-:W-:Y:S01]  /*2570*/  FMUL.FTZ R85, R75, UR10 ;  /* 0x0000000a4b557c20 */ /* 0x000fe20008410000 */
[----:B------:R-:W-:-:S03]  /*2580*/  FADD.FTZ R113, R192, R113 ;  /* 0x00000071c0717221 */ /* 0x000fc60000010000 */
[----:B------:R-:W-:Y:S01]  /*2590*/  FFMA.FTZ R21, R85, R192, R21 ;  /* 0x000000c055157223 */ /* 0x000fe20000010015 */
[----:B------:R-:W4:Y:S01]  /*25a0*/  LDL R76, [R1+0x40] ;  /* 0x00004000014c7983 */ /* 0x000f220000100800 */
[----:B------:R-:W-:Y:S01]  /*25b0*/  FADD.FTZ R241, R72, R241 ;  /* 0x000000f148f17221 */ /* 0x000fe20000010000 */
[----:B------:R-:W-:Y:S02]  /*25c0*/  FFMA.FTZ R152, R191, R72, R152 ;  /* 0x00000048bf987223 */ /* 0x000fe40000010098 */
[----:B------:R-:W4:Y:S01]  /*25d0*/  LDL R77, [R1+0x34] ;  /* 0x00003400014d7983 */ /* 0x000f220000100800 */
[----:B---3--:R-:W-:Y:S01]  /*25e0*/  FFMA.FTZ R92, R82, R92, R74 ;  /* 0x0000005c525c7223 */ /* 0x008fe2000001004a */
[----:B------:R-:W-:Y:S02]  /*25f0*/  HADD2.F32 R74, -RZ, R89.H0_H0 ;  /* 0x20000059ff4a7230 */ /* 0x000fe40000004100 */
[----:B------:R-:W-:Y:S01]  /*2600*/  FADD.FTZ R110, R83, R110 ;  /* 0x0000006e536e7221 */ /* 0x000fe20000010000 */
[----:B------:R-:W-:Y:S01]  /*2610*/  FFMA.FTZ R18, R190, R83, R18 ;  /* 0x00000053be127223 */ /* 0x000fe20000010012 */
[----:B------:R-:W3:Y:S01]  /*2620*/  LDL R82, [R1+0xc] ;  /* 0x00000c0001527983 */ /* 0x000ee20000100800 */
[----:B------:R-:W-:Y:S01]  /*2630*/  FADD.FTZ R240, R74, R240 ;  /* 0x000000f04af07221 */ /* 0x000fe20000010000 */
[----:B------:R-:W-:-:S02]  /*2640*/  FFMA.FTZ R153, R85, R74, R153 ;  /* 0x0000004a55997223 */ /* 0x000fc40000010099 */
[----:B------:R-:W3:Y:S01]  /*2650*/  LDL R83, [R1+0x8] ;  /* 0x0000080001537983 */ /* 0x000ee20000100800 */
[----:B--2---:R-:W-:-:S03]  /*2660*/  FMUL.FTZ R75, R81, R74 ;  /* 0x0000004a514b7220 */ /* 0x004fc60000410000 */
[----:B------:R-:W2:Y:S01]  /*2670*/  LDL R81, [R1+0x44] ;  /* 0x0000440001517983 */ /* 0x000ea20000100800 */
[----:B----4-:R-:W-:Y:S01]  /*2680*/  FFMA.FTZ R192, R80, R192, R75 ;  /* 0x000000c050c07223 */ /* 0x010fe2000001004b */
[----:B------:R-:W-:Y:S01]  /*2690*/  FADD.FTZ R75, -R197, R73 ;  /* 0x00000049c54b7221 */ /* 0x000fe20000010100 */
[----:B------:R-:W-:Y:S01]  /*26a0*/  HADD2.F32 R73, -RZ, R89.H1_H1 ;  /* 0x30000059ff497230 */ /* 0x000fe20000004100 */
[----:B------:R-:W4:Y:S01]  /*26b0*/  LDL R80, [R1+0x38] ;  /* 0x0000380001507983 */ /* 0x000f220000100800 */
[----:B------:R-:W-:Y:S02]  /*26c0*/  HADD2.F32 R89, -RZ, R93.H1_H1 ;  /* 0x3000005dff597230 */ /* 0x000fe40000004100 */
[----:B------:R-:W-:Y:S01]  /*26d0*/  FMUL.FTZ R93, R75, UR10 ;  /* 0x0000000a4b5d7c20 */ /* 0x000fe20008410000 */
[----:B------:R-:W-:Y:S02]  /*26e0*/  FMUL.FTZ R72, R79, R73 ;  /* 0x000000494f487220 */ /* 0x000fe40000410000 */
[----:B------:R-:W-:Y:S01]  /*26f0*/  FADD.FTZ R114, R89, R114 ;  /* 0x0000007259727221 */ /* 0x000fe20000010000 */
[----:B------:R-:W3:Y:S01]  /*2700*/  LDL R79, [R1+0x3c] ;  /* 0x00003c00014f7983 */ /* 0x000ee20000100800 */
[-C--:B------:R-:W-:Y:S01]  /*2710*/  FFMA.FTZ R22, R93, R89.reuse, R22 ;  /* 0x000000595d167223 */ /* 0x080fe20000010016 */
[----:B------:R-:W-:-:S02]  /*2720*/  FFMA.FTZ R89, R78, R89, R72 ;  /* 0x000000594e597223 */ /* 0x000fc40000010048 */
[----:B------:R-:W3:Y:S01]  /*2730*/  LDL R78, [R1+0x30] ;  /* 0x00003000014e7983 */ /* 0x000ee20000100800 */
[----:B------:R-:W-:Y:S02]  /*2740*/  HADD2.F32 R75, -RZ, R86.H0_H0 ;  /* 0x20000056ff4b7230 */ /* 0x000fe40000004100 */
[----:B------:R-:W-:Y:S02]  /*2750*/  HADD2.F32 R72, -RZ, R90.H0_H0 ;  /* 0x2000005aff487230 */ /* 0x000fe40000004100 */
[----:B------:R-:W-:Y:S01]  /*2760*/  FADD.FTZ R239, R73, R239 ;  /* 0x000000ef49ef7221 */ /* 0x000fe20000010000 */
[----:B------:R-:W-:Y:S01]  /*2770*/  FADD.FTZ R75, -R197, R75 ;  /* 0x0000004bc54b7221 */ /* 0x000fe20000010100 */
[----:B------:R-:W-:Y:S01]  /*2780*/  FFMA.FTZ R154, R93, R73, R154 ;  /* 0x000000495d9a7223 */ /* 0x000fe2000001009a */
[----:B------:R-:W-:Y:S02]  /*2790*/  HADD2.F32 R73, -RZ, R94.H0_H0 ;  /* 0x2000005eff497230 */ /* 0x000fe40000004100 */
[----:B------:R-:W-:-:S02]  /*27a0*/  HADD2.F32 R74, -RZ, R86.H1_H1 ;  /* 0x30000056ff4a7230 */ /* 0x000fc40000004100 */
[----:B------:R-:W-:Y:S01]  /*27b0*/  FMUL.FTZ R193, R75, UR10 ;  /* 0x0000000a4bc17c20 */ /* 0x000fe20008410000 */
[----:B------:R-:W-:Y:S02]  /*27c0*/  HADD2.F32 R90, -RZ, R90.H1_H1 ;  /* 0x3000005aff5a7230 */ /* 0x000fe40000004100 */
[----:B------:R-:W-:Y:S01]  /*27d0*/  FADD.FTZ R115, R73, R115 ;  /* 0x0000007349737221 */ /* 0x000fe20000010000 */
[----:B------:R-:W-:Y:S02]  /*27e0*/  HADD2.F32 R94, -RZ, R94.H1_H1 ;  /* 0x3000005eff5e7230 */ /* 0x000fe40000004100 */
[----:B------:R-:W-:Y:S01]  /*27f0*/  FFMA.FTZ R23, R193, R73, R23 ;  /* 0x00000049c1177223 */ /* 0x000fe20000010017 */
[----:B------:R-:W-:Y:S01]  /*2800*/  FADD.FTZ R74, -R197, R74 ;  /* 0x0000004ac54a7221 */ /* 0x000fe20000010100 */
[----:B------:R-:W3:Y:S01]  /*2810*/  LDL R75, [R1+0x2c] ;  /* 0x00002c00014b7983 */ /* 0x000ee20000100800 */
[----:B------:R-:W-:Y:S01]  /*2820*/  FADD.FTZ R245, R72, R245 ;  /* 0x000000f548f57221 */ /* 0x000fe20000010000 */
[----:B------:R-:W-:Y:S01]  /*2830*/  FFMA.FTZ R155, R193, R72, R155 ;  /* 0x00000048c19b7223 */ /* 0x000fe2000001009b */
[----:B------:R-:W-:Y:S01]  /*2840*/  FMUL.FTZ R195, R74, UR10 ;  /* 0x0000000a4ac37c20 */ /* 0x000fe20008410000 */
[----:B------:R-:W-:Y:S01]  /*2850*/  FADD.FTZ R116, R94, R116 ;  /* 0x000000745e747221 */ /* 0x000fe20000010000 */
[----:B------:R-:W-:Y:S01]  /*2860*/  FADD.FTZ R244, R90, R244 ;  /* 0x000000f45af47221 */ /* 0x000fe20000010000 */
[----:B------:R-:W3:Y:S01]  /*2870*/  LDL R74, [R1+0x18] ;  /* 0x00001800014a7983 */ /* 0x000ee20000100800 */
[C---:B------:R-:W-:Y:S01]  /*2880*/  FFMA.FTZ R24, R195.reuse, R94, R24 ;  /* 0x0000005ec3187223 */ /* 0x040fe20000010018 */
[----:B------:R-:W-:Y:S01]  /*2890*/  FFMA.FTZ R156, R195, R90, R156 ;  /* 0x0000005ac39c7223 */ /* 0x000fe2000001009c */
[----:B------:R-:W-:-:S02]  /*28a0*/  FMUL.FTZ R86, R76, R72 ;  /* 0x000000484c567220 */ /* 0x000fc40000410000 */
[----:B------:R-:W3:Y:S01]  /*28b0*/  LDL R76, [R1+0x28] ;  /* 0x00002800014c7983 */ /* 0x000ee20000100800 */
[----:B------:R-:W-:Y:S02]  /*28c0*/  HADD2.F32 R72, -RZ, R91.H0_H0 ;  /* 0x2000005bff487230 */ /* 0x000fe40000004100 */
[----:B--2---:R-:W-:Y:S01]  /*28d0*/  FFMA.FTZ R86, R81, R73, R86 ;  /* 0x0000004951567223 */ /* 0x004fe20000010056 */
[----:B------:R-:W-:Y:S02]  /*28e0*/  HADD2.F32 R73, -RZ, R87.H0_H0 ;  /* 0x20000057ff497230 */ /* 0x000fe40000004100 */
[----:B----4-:R-:W-:-:S03]  /*28f0*/  FMUL.FTZ R194, R80, R90 ;  /* 0x0000005a50c27220 */ /* 0x010fc60000410000 */
[----:B------:R-:W-:Y:S01]  /*2900*/  FADD.FTZ R73, -R197, R73 ;  /* 0x00000049c5497221 */ /* 0x000fe20000010100 */
[----:B------:R-:W-:Y:S01]  /*2910*/  HADD2.F32 R90, -RZ, R95.H0_H0 ;  /* 0x2000005fff5a7230 */ /* 0x000fe20000004100 */
[----:B------:R-:W2:Y:S01]  /*2920*/  LDL R80, [R1+0x24] ;  /* 0x0000240001507983 */ /* 0x000ea20000100800 */
[----:B---3--:R-:W-:Y:S01]  /*2930*/  FFMA.FTZ R194, R79, R94, R194 ;  /* 0x0000005e4fc27223 */ /* 0x008fe200000100c2 */
[----:B------:R-:W-:Y:S02]  /*2940*/  FMUL.FTZ R94, R73, UR10 ;  /* 0x0000000a495e7c20 */ /* 0x000fe40008410000 */
[----:B------:R-:W-:Y:S01]  /*2950*/  FADD.FTZ R117, R90, R117 ;  /* 0x000000755a757221 */ /* 0x000fe20000010000 */
[----:B------:R-:W3:Y:S01]  /*2960*/  LDL R79, [R1+0x10] ;  /* 0x00001000014f7983 */ /* 0x000ee20000100800 */
[----:B------:R-:W-:Y:S01]  /*2970*/  FMUL.FTZ R73, R78, R72 ;  /* 0x000000484e497220 */ /* 0x000fe20000410000 */
[----:B------:R-:W-:Y:S01]  /*2980*/  FFMA.FTZ R25, R94, R90, R25 ;  /* 0x0000005a5e197223 */ /* 0x000fe20000010019 */
[----:B------:R-:W-:-:S02]  /*2990*/  HADD2.F32 R91, -RZ, R91.H1_H1 ;  /* 0x3000005bff5b7230 */ /* 0x000fc40000004100 */
[----:B------:R-:W-:Y:S01]  /*29a0*/  FADD.FTZ R243, R72, R243 ;  /* 0x000000f348f37221 */ /* 0x000fe20000010000 */
[----:B------:R-:W-:Y:S01]  /*29b0*/  FFMA.FTZ R90, R77, R90, R73 ;  /* 0x0000005a4d5a7223 */ /* 0x000fe20000010049 */
[----:B------:R-:W4:Y:S04]  /*29c0*/  LDL R81, [R1] ;  /* 0x0000000001517983 */ /* 0x000f280000100800 */
[----:B------:R-:W2:Y:S01]  /*29d0*/  LDL R73, [R1+0x20] ;  /* 0x0000200001497983 */ /* 0x000ea20000100800 */
[----:B------:R-:W-:Y:S02]  /*29e0*/  HADD2.F32 R87, -RZ, R87.H1_H1 ;  /* 0x30000057ff577230 */ /* 0x000fe40000004100 */
[----:B------:R-:W-:Y:S01]  /*29f0*/  FFMA.FTZ R199, R94, R72, R199 ;  /* 0x000000485ec77223 */ /* 0x000fe200000100c7 */
[----:B------:R-:W-:-:S02]  /*2a00*/  HADD2.F32 R95, -RZ, R95.H1_H1 ;  /* 0x3000005fff5f7230 */ /* 0x000fc40000004100 */
[----:B------:R-:W-:-:S04]  /*2a10*/  FADD.FTZ R87, -R197, R87 ;  /* 0x00000057c5577221 */ /* 0x000fc80000010100 */
[----:B------:R-:W-:Y:S01]  /*2a20*/  FMUL.FTZ R196, R87, UR10 ;  /* 0x0000000a57c47c20 */ /* 0x000fe20008410000 */
[----:B------:R-:W-:Y:S01]  /*2a30*/  FADD.FTZ R118, R95, R118 ;  /* 0x000000765f767221 */ /* 0x000fe20000010000 */
[----:B------:R-:W-:Y:S02]  /*2a40*/  FADD.FTZ R236, R91, R236 ;  /* 0x000000ec5bec7221 */ /* 0x000fe40000010000 */
[C---:B------:R-:W-:Y:S01]  /*2a50*/  FFMA.FTZ R26, R196.reuse, R95, R26 ;  /* 0x0000005fc41a7223 */ /* 0x040fe2000001001a */
[----:B------:R-:W-:Y:S01]  /*2a60*/  FFMA.FTZ R200, R196, R91, R200 ;  /* 0x0000005bc4c87223 */ /* 0x000fe200000100c8 */
[----:B------:R-:W-:Y:S02]  /*2a70*/  HADD2.F32 R78, -RZ, R97.H1_H1 ;  /* 0x30000061ff4e7230 */ /* 0x000fe40000004100 */
[----:B------:R-:W-:-:S05]  /*2a80*/  HADD2.F32 R87, -RZ, R100.H0_H0 ;  /* 0x20000064ff577230 */ /* 0x000fca0000004100 */
[----:B------:R-:W-:Y:S01]  /*2a90*/  FADD.FTZ R119, R87, R119 ;  /* 0x0000007757777221 */ /* 0x000fe20000010000 */
[----:B------:R-:W-:Y:S01]  /*2aa0*/  FMUL.FTZ R72, R76, R91 ;  /* 0x0000005b4c487220 */ /* 0x000fe20000410000 */
[----:B------:R-:W-:-:S03]  /*2ab0*/  HADD2.F32 R91, -RZ, R96.H0_H0 ;  /* 0x20000060ff5b7230 */ /* 0x000fc60000004100 */
[----:B------:R-:W-:Y:S01]  /*2ac0*/  FFMA.FTZ R95, R75, R95, R72 ;  /* 0x0000005f4b5f7223 */ /* 0x000fe20000010048 */
[----:B------:R-:W-:Y:S02]  /*2ad0*/  HADD2.F32 R72, -RZ, R97.H0_H0 ;  /* 0x20000061ff487230 */ /* 0x000fe40000004100 */
[----:B------:R-:W-:-:S03]  /*2ae0*/  FADD.FTZ R91, -R197, R91 ;  /* 0x0000005bc55b7221 */ /* 0x000fc60000010100 */
[----:B------:R-:W-:Y:S01]  /*2af0*/  FADD.FTZ R97, -R197, R72 ;  /* 0x00000048c5617221 */ /* 0x000fe20000010100 */
[----:B------:R-:W-:Y:S02]  /*2b00*/  HADD2.F32 R72, -RZ, R104.H0_H0 ;  /* 0x20000068ff487230 */ /* 0x000fe40000004100 */
[----:B------:R-:W-:-:S04]  /*2b10*/  FMUL.FTZ R91, R91, UR10 ;  /* 0x0000000a5b5b7c20 */ /* 0x000fc80008410000 */
[----:B------:R-:W-:Y:S01]  /*2b20*/  FFMA.FTZ R27, R91, R87, R27 ;  /* 0x000000575b1b7223 */ /* 0x000fe2000001001b */
[----:B------:R-:W-:Y:S02]  /*2b30*/  HADD2.F32 R96, -RZ, R96.H1_H1 ;  /* 0x30000060ff607230 */ /* 0x000fe40000004100 */
[----:B--2---:R-:W-:-:S04]  /*2b40*/  FMUL.FTZ R73, R73, R72 ;  /* 0x0000004849497220 */ /* 0x004fc80000410000 */
[----:B------:R-:W-:Y:S02]  /*2b50*/  FFMA.FTZ R87, R80, R87, R73 ;  /* 0x0000005750577223 */ /* 0x000fe40000010049 */
[----:B------:R-:W2:Y:S01]  /*2b60*/  LDL R80, [R1+0x4] ;  /* 0x0000040001507983 */ /* 0x000ea20000100800 */
[--C-:B0-----:R-:W-:Y:S02]  /*2b70*/  HADD2.F32 R76, -RZ, R99.reuse.H0_H0 ;  /* 0x20000063ff4c7230 */ /* 0x101fe40000004100 */
[----:B------:R-:W-:Y:S02]  /*2b80*/  HADD2.F32 R75, -RZ, R99.H1_H1 ;  /* 0x30000063ff4b7230 */ /* 0x000fe40000004100 */
[----:B------:R-:W-:Y:S01]  /*2b90*/  FADD.FTZ R99, -R197, R96 ;  /* 0x00000060c5637221 */ /* 0x000fe20000010100 */
[----:B------:R-:W-:Y:S02]  /*2ba0*/  HADD2.F32 R73, -RZ, R104.H1_H1 ;  /* 0x30000068ff497230 */ /* 0x000fe40000004100 */
[----:B------:R-:W-:-:S02]  /*2bb0*/  HADD2.F32 R77, -RZ, R98.H0_H0 ;  /* 0x20000062ff4d7230 */ /* 0x000fc40000004100 */
[----:B------:R-:W-:Y:S02]  /*2bc0*/  HADD2.F32 R198, -RZ, R98.H1_H1 ;  /* 0x30000062ffc67230 */ /* 0x000fe40000004100 */
[----:B------:R-:W-:Y:S01]  /*2bd0*/  FMUL.FTZ R99, R99, UR10 ;  /* 0x0000000a63637c20 */ /* 0x000fe20008410000 */
[----:B------:R-:W-:Y:S02]  /*2be0*/  HADD2.F32 R98, -RZ, R100.H1_H1 ;  /* 0x30000064ff627230 */ /* 0x000fe40000004100 */
[----:B------:R-:W-:Y:S01]  /*2bf0*/  FMUL.FTZ R74, R74, R73 ;  /* 0x000000494a4a7220 */ /* 0x000fe20000410000 */
[----:B------:R-:W-:Y:S01]  /*2c00*/  FADD.FTZ R78, -R197, R78 ;  /* 0x0000004ec54e7221 */ /* 0x000fe20000010100 */
[--C-:B------:R-:W-:Y:S02]  /*2c10*/  HADD2.F32 R237, -RZ, R105.reuse.H1_H1 ;  /* 0x30000069ffed7230 */ /* 0x100fe40000004100 */
[----:B------:R-:W-:Y:S01]  /*2c20*/  FADD.FTZ R120, R98, R120 ;  /* 0x0000007862787221 */ /* 0x000fe20000010000 */
[-C--:B------:R-:W-:Y:S01]  /*2c30*/  FFMA.FTZ R28, R99, R98.reuse, R28 ;  /* 0x00000062631c7223 */ /* 0x080fe2000001001c */
[----:B------:R-:W-:Y:S01]  /*2c40*/  FFMA.FTZ R98, R228, R98, R74 ;  /* 0x00000062e4627223 */ /* 0x000fe2000001004a */
[----:B------:R-:W-:-:S02]  /*2c50*/  HADD2.F32 R74, -RZ, R105.H0_H0 ;  /* 0x20000069ff4a7230 */ /* 0x000fc40000004100 */
[----:B------:R-:W-:Y:S01]  /*2c60*/  FMUL.FTZ R105, R78, UR10 ;  /* 0x0000000a4e697c20 */ /* 0x000fe20008410000 */
[--C-:B------:R-:W-:Y:S02]  /*2c70*/  HADD2.F32 R96, -RZ, R101.reuse.H0_H0 ;  /* 0x20000065ff607230 */ /* 0x100fe40000004100 */
[----:B------:R-:W-:Y:S01]  /*2c80*/  FADD.FTZ R78, RZ, R168 ;  /* 0x000000a8ff4e7221 */ /* 0x000fe20000010000 */
[----:B------:R-:W-:Y:S02]  /*2c90*/  HADD2.F32 R101, -RZ, R101.H1_H1 ;  /* 0x30000065ff657230 */ /* 0x000fe40000004100 */
[----:B------:R-:W-:Y:S01]  /*2ca0*/  FMUL.FTZ R104, R83, R237 ;  /* 0x000000ed53687220 */ /* 0x000fe20000410000 */
[----:B------:R-:W-:Y:S01]  /*2cb0*/  FADD.FTZ R77, -R197, R77 ;  /* 0x0000004dc54d7221 */ /* 0x000fe20000010100 */
[----:B------:R-:W-:Y:S01]  /*2cc0*/  FADD.FTZ R78, R181, R78 ;  /* 0x0000004eb54e7221 */ /* 0x000fe20000010000 */
[----:B------:R-:W-:Y:S01]  /*2cd0*/  FADD.FTZ R122, R101, R122 ;  /* 0x0000007a657a7221 */ /* 0x000fe20000010000 */
[-C--:B------:R-:W-:Y:S01]  /*2ce0*/  FFMA.FTZ R30, R105, R101.reuse, R30 ;  /* 0x00000065691e7223 */ /* 0x080fe2000001001e */
[----:B------:R-:W-:Y:S01]  /*2cf0*/  FFMA.FTZ R104, R82, R101, R104 ;  /* 0x0000006552687223 */ /* 0x000fe20000010068 */
[----:B------:R-:W-:Y:S01]  /*2d00*/  FMUL.FTZ R101, R77, UR10 ;  /* 0x0000000a4d657c20 */ /* 0x000fe20008410000 */
[----:B------:R-:W-:-:S04]  /*2d10*/  FADD.FTZ R77, R179, R78 ;  /* 0x0000004eb34d7221 */ /* 0x000fc80000010000 */
[----:B------:R-:W-:-:S04]  /*2d20*/  FADD.FTZ R77, R177, R77 ;  /* 0x0000004db14d7221 */ /* 0x000fc80000010000 */
[----:B------:R-:W-:Y:S01]  /*2d30*/  FADD.FTZ R77, R175, R77 ;  /* 0x0000004daf4d7221 */ /* 0x000fe20000010000 */
[----:B------:R-:W-:-:S03]  /*2d40*/  FFMA.FTZ R78, R0, R168, RZ ;  /* 0x000000a8004e7223 */ /* 0x000fc600000100ff */
[----:B------:R-:W-:Y:S01]  /*2d50*/  FADD.FTZ R77, R173, R77 ;  /* 0x0000004dad4d7221 */ /* 0x000fe20000010000 */
[----:B------:R-:W-:-:S03]  /*2d60*/  FFMA.FTZ R78, R182, R181, R78 ;  /* 0x000000b5b64e7223 */ /* 0x000fc6000001004e */
[----:B------:R-:W-:Y:S01]  /*2d70*/  FADD.FTZ R77, R170, R77 ;  /* 0x0000004daa4d7221 */ /* 0x000fe20000010000 */
[----:B------:R-:W-:Y:S01]  /*2d80*/  FMUL.FTZ R97, R97, UR10 ;  /* 0x0000000a61617c20 */ /* 0x000fe20008410000 */
[----:B------:R-:W-:Y:S02]  /*2d90*/  FFMA.FTZ R78, R180, R179, R78 ;  /* 0x000000b3b44e7223 */ /* 0x000fe4000001004e */
[----:B------:R-:W-:Y:S01]  /*2da0*/  FADD.FTZ R77, R169, R77 ;  /* 0x0000004da94d7221 */ /* 0x000fe20000010000 */
[----:B---3--:R-:W-:Y:S01]  /*2db0*/  FMUL.FTZ R79, R79, R74 ;  /* 0x0000004a4f4f7220 */ /* 0x008fe20000410000 */
[----:B------:R-:W-:Y:S01]  /*2dc0*/  FADD.FTZ R76, -R197, R76 ;  /* 0x0000004cc54c7221 */ /* 0x000fe20000010100 */
[----:B------:R-:W-:Y:S01]  /*2dd0*/  FADD.FTZ R121, R96, R121 ;  /* 0x0000007960797221 */ /* 0x000fe20000010000 */
[----:B------:R-:W-:Y:S01]  /*2de0*/  FADD.FTZ R77, R166, R77 ;  /* 0x0000004da64d7221 */ /* 0x000fe20000010000 */
[-C--:B------:R-:W-:Y:S01]  /*2df0*/  FFMA.FTZ R29, R97, R96.reuse, R29 ;  /* 0x00000060611d7223 */ /* 0x080fe2000001001d */
[----:B------:R-:W-:Y:S01]  /*2e00*/  FFMA.FTZ R78, R178, R177, R78 ;  /* 0x000000b1b24e7223 */ /* 0x000fe2000001004e */
[----:B------:R-:W-:Y:S01]  /*2e10*/  FFMA.FTZ R96, R214, R96, R79 ;  /* 0x00000060d6607223 */ /* 0x000fe2000001004f */
[----:B------:R-:W-:-:S02]  /*2e20*/  HADD2.F32 R238, -RZ, R106.H0_H0 ;  /* 0x2000006affee7230 */ /* 0x000fc40000004100 */
[----:B------:R-:W-:Y:S01]  /*2e30*/  FADD.FTZ R77, R184, R77 ;  /* 0x0000004db84d7221 */ /* 0x000fe20000010000 */
[----:B------:R-:W-:Y:S02]  /*2e40*/  HADD2.F32 R214, -RZ, R106.H1_H1 ;  /* 0x3000006affd67230 */ /* 0x000fe40000004100 */
[----:B------:R-:W-:Y:S01]  /*2e50*/  FMUL.FTZ R106, R76, UR10 ;  /* 0x0000000a4c6a7c20 */ /* 0x000fe20008410000 */
[----:B------:R-:W-:Y:S01]  /*2e60*/  FFMA.FTZ R76, R176, R175, R78 ;  /* 0x000000afb04c7223 */ /* 0x000fe2000001004e */
[----:B------:R-:W-:-:S03]  /*2e70*/  FADD.FTZ R77, R159, R77 ;  /* 0x0000004d9f4d7221 */ /* 0x000fc60000010000 */
[----:B------:R-:W-:Y:S01]  /*2e80*/  FFMA.FTZ R76, R174, R173, R76 ;  /* 0x000000adae4c7223 */ /* 0x000fe2000001004c */
[C---:B------:R-:W-:Y:S01]  /*2e90*/  FADD.FTZ R198, -R197.reuse, R198 ;  /* 0x000000c6c5c67221 */ /* 0x040fe20000010100 */
[----:B------:R-:W-:Y:S01]  /*2ea0*/  FADD.FTZ R248, R186, R77 ;  /* 0x0000004dbaf87221 */ /* 0x000fe20000010000 */
[--C-:B------:R-:W-:Y:S02]  /*2eb0*/  HADD2.F32 R100, -RZ, R102.reuse.H0_H0 ;  /* 0x20000066ff647230 */ /* 0x100fe40000004100 */
[----:B------:R-:W-:Y:S01]  /*2ec0*/  FFMA.FTZ R77, R172, R170, R76 ;  /* 0x000000aaac4d7223 */ /* 0x000fe2000001004c */
[----:B------:R-:W-:Y:S01]  /*2ed0*/  FADD.FTZ R75, -R197, R75 ;  /* 0x0000004bc54b7221 */ /* 0x000fe20000010100 */
[----:B------:R-:W-:Y:S02]  /*2ee0*/  HADD2.F32 R102, -RZ, R102.H1_H1 ;  /* 0x30000066ff667230 */ /* 0x000fe40000004100 */
[----:B------:R-:W-:Y:S01]  /*2ef0*/  FMUL.FTZ R198, R198, UR10 ;  /* 0x0000000ac6c67c20 */ /* 0x000fe20008410000 */
[----:B------:R-:W-:Y:S01]  /*2f00*/  FMUL.FTZ R197, R251, R214 ;  /* 0x000000d6fbc57220 */ /* 0x000fe20000410000 */
[----:B------:R-:W-:Y:S01]  /*2f10*/  FFMA.FTZ R77, R171, R169, R77 ;  /* 0x000000a9ab4d7223 */ /* 0x000fe2000001004d */
[----:B------:R-:W-:-:S02]  /*2f20*/  HADD2.F32 R230, -RZ, R107.H1_H1 ;  /* 0x3000006bffe67230 */ /* 0x000fc40000004100 */
[----:B------:R-:W-:Y:S01]  /*2f30*/  FADD.FTZ R124, R102, R124 ;  /* 0x0000007c667c7221 */ /* 0x000fe20000010000 */
[-C--:B------:R-:W-:Y:S01]  /*2f40*/  FFMA.FTZ R32, R198, R102.reuse, R32 ;  /* 0x00000066c6207223 */ /* 0x080fe20000010020 */
[----:B------:R-:W-:Y:S01]  /*2f50*/  FFMA.FTZ R197, R252, R102, R197 ;  /* 0x00000066fcc57223 */ /* 0x000fe200000100c5 */
[----:B------:R-:W-:Y:S02]  /*2f60*/  HADD2.F32 R102, -RZ, R103.H0_H0 ;  /* 0x20000067ff667230 */ /* 0x000fe40000004100 */
[----:B------:R-:W-:Y:S01]  /*2f70*/  FFMA.FTZ R77, R167, R166, R77 ;  /* 0x000000a6a74d7223 */ /* 0x000fe2000001004d */
[----:B------:R-:W-:Y:S02]  /*2f80*/  HADD2.F32 R228, -RZ, R107.H0_H0 ;  /* 0x2000006bffe47230 */ /* 0x000fe40000004100 */
[----:B------:R-:W-:Y:S01]  /*2f90*/  FADD.FTZ R248, R162, R248 ;  /* 0x000000f8a2f87221 */ /* 0x000fe20000010000 */
[----:B------:R-:W-:Y:S02]  /*2fa0*/  HADD2.F32 R76, -RZ, R103.H1_H1 ;  /* 0x30000067ff4c7230 */ /* 0x000fe40000004100 */
[----:B------:R-:W-:Y:S01]  /*2fb0*/  FMUL.FTZ R103, R75, UR10 ;  /* 0x0000000a4b677c20 */ /* 0x000fe20008410000 */
[----:B------:R-:W-:Y:S01]  /*2fc0*/  FMUL.FTZ R107, R246, R230 ;  /* 0x000000e6f66b7220 */ /* 0x000fe20000410000 */
[----:B------:R-:W-:Y:S01]  /*2fd0*/  FADD.FTZ R248, R160, R248 ;  /* 0x000000f8a0f87221 */ /* 0x000fe20000010000 */
[----:B------:R-:W-:Y:S01]  /*2fe0*/  FFMA.FTZ R75, R183, R184, R77 ;  /* 0x000000b8b74b7223 */ /* 0x000fe2000001004d */
[----:B------:R-:W-:Y:S01]  /*2ff0*/  FADD.FTZ R126, R76, R126 ;  /* 0x0000007e4c7e7221 */ /* 0x000fe20000010000 */
[-C--:B------:R-:W-:Y:S01]  /*3000*/  FFMA.FTZ R34, R103, R76.reuse, R34 ;  /* 0x0000004c67227223 */ /* 0x080fe20000010022 */
[----:B------:R-:W-:-:S02]  /*3010*/  FFMA.FTZ R107, R247, R76, R107 ;  /* 0x0000004cf76b7223 */ /* 0x000fc4000001006b */
[----:B------:R-:W0:Y:S01]  /*3020*/  LDC.64 R76, c[0x0][0x3b0] ;  /* 0x0000ec00ff4c7b82 */ /* 0x000e220000000a00 */
[----:B------:R-:W-:Y:S01]  /*3030*/  FADD.FTZ R248, R187, R248 ;  /* 0x000000f8bbf87221 */ /* 0x000fe20000010000 */
[----:B------:R-:W-:-:S03]  /*3040*/  FFMA.FTZ R75, R185, R159, R75 ;  /* 0x0000009fb94b7223 */ /* 0x000fc6000001004b */
[----:B------:R-:W-:Y:S01]  /*3050*/  FADD.FTZ R248, R189, R248 ;  /* 0x000000f8bdf87221 */ /* 0x000fe20000010000 */
[----:B------:R-:W-:-:S03]  /*3060*/  FFMA.FTZ R75, R158, R186, R75 ;  /* 0x000000ba9e4b7223 */ /* 0x000fc6000001004b */
[----:B------:R-:W-:Y:S01]  /*3070*/  FADD.FTZ R248, R84, R248 ;  /* 0x000000f854f87221 */ /* 0x000fe20000010000 */
[----:B------:R-:W-:-:S03]  /*3080*/  FFMA.FTZ R75, R163, R162, R75 ;  /* 0x000000a2a34b7223 */ /* 0x000fc6000001004b */
[----:B------:R-:W-:Y:S01]  /*3090*/  FADD.FTZ R248, R92, R248 ;  /* 0x000000f85cf87221 */ /* 0x000fe20000010000 */
[----:B----4-:R-:W-:Y:S01]  /*30a0*/  FMUL.FTZ R79, R81, R238 ;  /* 0x000000ee514f7220 */ /* 0x010fe20000410000 */
[----:B------:R-:W-:Y:S02]  /*30b0*/  FMUL.FTZ R78, R249, R228 ;  /* 0x000000e4f94e7220 */ /* 0x000fe40000410000 */
[----:B------:R-:W-:Y:S01]  /*30c0*/  FADD.FTZ R248, R192, R248 ;  /* 0x000000f8c0f87221 */ /* 0x000fe20000010000 */
[----:B------:R-:W-:Y:S01]  /*30d0*/  FADD.FTZ R123, R100, R123 ;  /* 0x0000007b647b7221 */ /* 0x000fe20000010000 */
[----:B------:R-:W-:Y:S01]  /*30e0*/  FFMA.FTZ R31, R101, R100, R31 ;  /* 0x00000064651f7223 */ /* 0x000fe2000001001f */
[----:B------:R-:W-:Y:S01]  /*30f0*/  FADD.FTZ R125, R102, R125 ;  /* 0x0000007d667d7221 */ /* 0x000fe20000010000 */
[----:B------:R-:W-:Y:S01]  /*3100*/  FFMA.FTZ R33, R106, R102, R33 ;  /* 0x000000666a217223 */ /* 0x000fe20000010021 */
[----:B------:R-:W-:Y:S01]  /*3110*/  FFMA.FTZ R75, R161, R160, R75 ;  /* 0x000000a0a14b7223 */ /* 0x000fe2000001004b */
[----:B------:R-:W-:Y:S01]  /*3120*/  FFMA.FTZ R102, R250, R102, R78 ;  /* 0x00000066fa667223 */ /* 0x000fe2000001004e */
[----:B------:R-:W-:Y:S01]  /*3130*/  FADD.FTZ R248, R89, R248 ;  /* 0x000000f859f87221 */ /* 0x000fe20000010000 */
[----:B0-----:R-:W-:-:S04]  /*3140*/  IMAD.WIDE.U32 R82, R165, 0x8, R76 ;  /* 0x00000008a5527825 */ /* 0x001fc800078e004c */
[----:B------:R-:W-:Y:S01]  /*3150*/  FFMA.FTZ R75, R188, R187, R75 ;  /* 0x000000bbbc4b7223 */ /* 0x000fe2000001004b */
[----:B------:R-:W-:-:S03]  /*3160*/  FADD.FTZ R248, R86, R248 ;  /* 0x000000f856f87221 */ /* 0x000fc60000010000 */
[----:B------:R-:W-:Y:S01]  /*3170*/  FFMA.FTZ R75, R190, R189, R75 ;  /* 0x000000bdbe4b7223 */ /* 0x000fe2000001004b */
[----:B------:R-:W5:Y:S01]  /*3180*/  LDG.E.64 R82, desc[UR16][R82.64] ;  /* 0x0000001052527981 */ /* 0x000f62000c1e1b00 */
        /* <DEDUP_REMOVED lines=9> */
[----:B------:R-:W-:Y:S02]  /*3220*/  FFMA.FTZ R75, R193, R86, R75 ;  /* 0x00000056c14b7223 */ /* 0x000fe4000001004b */
[----:B------:R-:W-:-:S02]  /*3230*/  FADD.FTZ R248, R248, R96 ;  /* 0x00000060f8f87221 */ /* 0x000fc40000010000 */
[----:B------:R-:W-:Y:S02]  /*3240*/  FFMA.FTZ R75, R195, R194, R75 ;  /* 0x000000c2c34b7223 */ /* 0x000fe4000001004b */
[----:B------:R-:W-:Y:S02]  /*3250*/  FADD.FTZ R248, R248, R104 ;  /* 0x00000068f8f87221 */ /* 0x000fe40000010000 */
[----:B------:R-:W-:-:S04]  /*3260*/  FFMA.FTZ R75, R94, R90, R75 ;  /* 0x0000005a5e4b7223 */ /* 0x000fc8000001004b */
[----:B------:R-:W-:-:S04]  /*3270*/  FFMA.FTZ R75, R196, R95, R75 ;  /* 0x0000005fc44b7223 */ /* 0x000fc8000001004b */
[----:B------:R-:W-:-:S04]  /*3280*/  FFMA.FTZ R75, R91, R87, R75 ;  /* 0x000000575b4b7223 */ /* 0x000fc8000001004b */
[----:B------:R-:W-:Y:S01]  /*3290*/  FFMA.FTZ R75, R99, R98, R75 ;  /* 0x00000062634b7223 */ /* 0x000fe2000001004b */
[----:B------:R-:W-:Y:S01]  /*32a0*/  FADD.FTZ R235, R72, R235 ;  /* 0x000000eb48eb7221 */ /* 0x000fe20000010000 */
[----:B------:R-:W-:Y:S02]  /*32b0*/  FFMA.FTZ R201, R91, R72, R201 ;  /* 0x000000485bc97223 */ /* 0x000fe400000100c9 */
[----:B------:R-:W-:-:S04]  /*32c0*/  FFMA.FTZ R72, R97, R96, R75 ;  /* 0x0000006061487223 */ /* 0x000fc8000001004b */
[----:B------:R-:W-:Y:S01]  /*32d0*/  FFMA.FTZ R72, R105, R104, R72 ;  /* 0x0000006869487223 */ /* 0x000fe20000010048 */
[----:B--2---:R-:W-:Y:S01]  /*32e0*/  FFMA.FTZ R100, R80, R100, R79 ;  /* 0x0000006450647223 */ /* 0x004fe2000001004f */
[----:B------:R-:W-:-:S04]  /*32f0*/  IMAD.WIDE.U32 R80, R164, 0x8, R76 ;  /* 0x00000008a4507825 */ /* 0x000fc800078e004c */
[--C-:B------:R-:W-:Y:S02]  /*3300*/  IMAD.WIDE.U32 R78, R157, 0x8, R76.reuse ;  /* 0x000000089d4e7825 */ /* 0x100fe400078e004c */
[----:B------:R-:W5:Y:S02]  /*3310*/  LDG.E.64 R80, desc[UR16][R80.64] ;  /* 0x0000001050507981 */ /* 0x000f64000c1e1b00 */
[----:B------:R-:W-:Y:S02]  /*3320*/  IMAD.WIDE.U32 R76, R2, 0x8, R76 ;  /* 0x00000008024c7825 */ /* 0x000fe400078e004c */
[----:B------:R-:W5:Y:S04]  /*3330*/  LDG.E.64 R78, desc[UR16][R78.64] ;  /* 0x000000104e4e7981 */ /* 0x000f68000c1e1b00 */
[----:B------:R-:W5:Y:S01]  /*3340*/  LDG.E.64 R76, desc[UR16][R76.64] ;  /* 0x000000104c4c7981 */ /* 0x000f62000c1e1b00 */
[----:B------:R-:W-:-:S04]  /*3350*/  FADD.FTZ R248, R248, R100 ;  /* 0x00000064f8f87221 */ /* 0x000fc80000010000 */
[----:B------:R-:W-:-:S04]  /*3360*/  FADD.FTZ R248, R248, R197 ;  /* 0x000000c5f8f87221 */ /* 0x000fc80000010000 */
[----:B------:R-:W-:-:S04]  /*3370*/  FADD.FTZ R248, R248, R102 ;  /* 0x00000066f8f87221 */ /* 0x000fc80000010000 */
[----:B------:R-:W-:-:S05]  /*3380*/  FADD.FTZ R248, R248, R107 ;  /* 0x0000006bf8f87221 */ /* 0x000fca0000010000 */
[----:B------:R-:W0:Y:S01]  /*3390*/  SHFL.DOWN PT, R75, R248, 0x10, 0x1f ;  /* 0x0a001f00f84b7f89 */ /* 0x000e2200000e0000 */
        /* <DEDUP_REMOVED lines=37> */
.L_x_653:
[----:B------:R-:W-:Y:S05]  /*35f0*/  BSYNC.RECONVERGENT B0 ;  /* 0x0000000000007941 */ /* 0x000fea0003800200 */
.L_x_652:
        /* <DEDUP_REMOVED lines=105> */
[----:B------:R-:W-:Y:S02]  /*3c90*/  F2FP.F16.F32.PACK_AB R75, R72, R75 ;  /* 0x0000004b484b723e */ /* 0x000fe400000000ff */
[----:B------:R-:W-:-:S02]  /*3ca0*/  FSEL R174, R174, RZ, P3 ;  /* 0x000000ffaeae7208 */ /* 0x000fc40001800000 */
[----:B------:R-:W-:Y:S02]  /*3cb0*/  FSEL R73, R179, RZ, P6 ;  /* 0x000000ffb3497208 */ /* 0x000fe40003000000 */
[----:B------:R-:W-:Y:S02]  /*3cc0*/  FSEL R177, R177, RZ, P1 ;  /* 0x000000ffb1b17208 */ /* 0x000fe40000800000 */
[----:B------:R-:W-:Y:S02]  /*3cd0*/  FSEL R0, R0, RZ, P5 ;  /* 0x000000ff00007208 */ /* 0x000fe40002800000 */
[----:B------:R-:W-:Y:S02]  /*3ce0*/  FSEL R72, R181, RZ, P4 ;  /* 0x000000ffb5487208 */ /* 0x000fe40002000000 */
[----:B------:R-:W-:Y:S02]  /*3cf0*/  F2FP.F16.F32.PACK_AB R74, R174, R74 ;  /* 0x0000004aae4a723e */ /* 0x000fe400000000ff */
[----:B------:R-:W-:-:S02]  /*3d00*/  F2FP.F16.F32.PACK_AB R73, R177, R73 ;  /* 0x00000049b149723e */ /* 0x000fc400000000ff */
[----:B------:R-:W-:Y:S01]  /*3d10*/  F2FP.F16.F32.PACK_AB R72, R72, R0 ;  /* 0x000000004848723e */ /* 0x000fe200000000ff */
[----:B------:R-:W-:Y:S06]  /*3d20*/  BRA `(.L_x_657) ;  /* 0x00000020003c7947 */ /* 0x000fec0003800000 */
.L_x_656:
        /* <DEDUP_REMOVED lines=16> */
[C---:B------:R-:W-:Y:S01]  /*3e30*/  LOP3.LUT P5, RZ, R83.reuse, 0xff0000, RZ, 0xc0, !PT ;  /* 0x00ff000053ff7812 */ /* 0x040fe200078ac0ff */
[--C-:B------:R-:W-:Y:S01]  /*3e40*/  FFMA.FTZ R182, R182, UR11, R214.reuse ;  /* 0x0000000bb6b67c23 */ /* 0x100fe200080100d6 */
[C---:B------:R-:W-:Y:S01]  /*3e50*/  ISETP.GE.U32.AND.EX P1, PT, R83.reuse, 0x1000000, PT, P1 ;  /* 0x010000005300780c */ /* 0x040fe20003f26110 */
[--C-:B------:R-:W-:Y:S01]  /*3e60*/  FFMA.FTZ R180, R180, UR11, R214.reuse ;  /* 0x0000000bb4b47c23 */ /* 0x100fe200080100d6 */
[----:B------:R-:W-:Y:S01]  /*3e70*/  FFMA.FTZ R178, R178, UR11, R214 ;  /* 0x0000000bb2b27c23 */ /* 0x000fe200080100d6 */
[----:B------:R-:W-:Y:S01]  /*3e80*/  FADD.FTZ R168, R168, -R0 ;  /* 0x80000000a8a87221 */ /* 0x000fe20000010000 */
[----:B------:R-:W-:Y:S01]  /*3e90*/  FMUL.FTZ R74, R66, UR7 ;  /* 0x00000007424a7c20 */ /* 0x000fe20008410000 */
[----:B------:R-:W-:Y:S01]  /*3ea0*/  FMUL.FTZ R0, R174, UR7 ;  /* 0x00000007ae007c20 */ /* 0x000fe20008410000 */
[----:B------:R-:W-:Y:S01]  /*3eb0*/  LOP3.LUT P4, RZ, R83, 0xff, RZ, 0xc0, !PT ;  /* 0x000000ff53ff7812 */ /* 0x000fe2000788c0ff */
        /* <DEDUP_REMOVED lines=9> */
[----:B------:R-:W-:Y:S01]  /*3f50*/  F2FP.F16.F32.PACK_AB R67, R67, R65 ;  /* 0x000000414343723e */ /* 0x000fe200000000ff */
[----:B------:R-:W-:Y:S01]  /*3f60*/  FMUL.FTZ R65, R179, UR10 ;  /* 0x0000000ab3417c20 */ /* 0x000fe20008410000 */
[----:B------:R-:W-:-:S02]  /*3f70*/  FSEL R0, R0, RZ, P3 ;  /* 0x000000ff00007208 */ /* 0x000fc40001800000 */
[----:B------:R-:W-:Y:S01]  /*3f80*/  F2FP.F16.F32.PACK_AB R75, R75, R64 ;  /* 0x000000404b4b723e */ /* 0x000fe200000000ff */
[----:B------:R-:W-:Y:S01]  /*3f90*/  FMUL.FTZ R64, R168, UR10 ;  /* 0x0000000aa8407c20 */ /* 0x000fe20008410000 */
[----:B------:R-:W-:Y:S01]  /*3fa0*/  F2FP.F16.F32.PACK_AB R74, R0, R74 ;  /* 0x0000004a004a723e */ /* 0x000fe200000000ff */
[----:B------:R-:W-:Y:S01]  /*3fb0*/  FMUL.FTZ R0, R65, UR7 ;  /* 0x0000000741007c20 */ /* 0x000fe20008410000 */
[----:B------:R-:W-:Y:S01]  /*3fc0*/  F2FP.F16.F32.PACK_AB R65, R177, R65 ;  /* 0x00000041b141723e */ /* 0x000fe200000000ff */
[----:B------:R-:W-:Y:S01]  /*3fd0*/  FMUL.FTZ R72, R64, UR7 ;  /* 0x0000000740487c20 */ /* 0x000fe20008410000 */
[----:B------:R-:W-:Y:S01]  /*3fe0*/  F2FP.F16.F32.PACK_AB R64, R181, R64 ;  /* 0x00000040b540723e */ /* 0x000fe200000000ff */
        /* <DEDUP_REMOVED lines=10> */
[----:B------:R-:W-:Y:S02]  /*4090*/  F2FP.F16.F32.PACK_AB R66, R174, R66 ;  /* 0x00000042ae42723e */ /* 0x000fe400000000ff */
[----:B------:R-:W-:Y:S02]  /*40a0*/  F2FP.F16.F32.PACK_AB R73, R73, R0 ;  /* 0x000000004949723e */ /* 0x000fe400000000ff */
[----:B------:R-:W-:Y:S01]  /*40b0*/  F2FP.F16.F32.PACK_AB R72, R181, R72 ;  /* 0x00000048b548723e */ /* 0x000fe200000000ff */
[----:B------:R-:W-:Y:S06]  /*40c0*/  BRA `(.L_x_657) ;  /* 0x0000001c00547947 */ /* 0x000fec0003800000 */
.L_x_655:
        /* <DEDUP_REMOVED lines=8> */
[--C-:B------:R-:W-:Y:S01]  /*4150*/  FFMA.FTZ R172, R172, UR11, R214.reuse ;  /* 0x0000000bacac7c23 */ /* 0x100fe200080100d6 */
[----:B------:R-:W-:Y:S01]  /*4160*/  FADD.FTZ R72, R169, -R171 ;  /* 0x800000aba9487221 */ /* 0x000fe20000010000 */
[----:B------:R-:W-:Y:S01]  /*4170*/  FFMA.FTZ R174, R174, UR11, R214 ;  /* 0x0000000baeae7c23 */ /* 0x000fe200080100d6 */
[----:B------:R-:W-:Y:S02]  /*4180*/  HADD2.F32 R74, -RZ, R50.H0_H0 ;  /* 0x20000032ff4a7230 */ /* 0x000fe40000004100 */
[----:B------:R-:W-:Y:S01]  /*4190*/  FADD.FTZ R176, R175, -R176 ;  /* 0x800000b0afb07221 */ /* 0x000fe20000010000 */
[----:B------:R-:W-:Y:S01]  /*41a0*/  FFMA.FTZ R72, R72, UR10, R73 ;  /* 0x0000000a48487c23 */ /* 0x000fe20008010049 */
[----:B------:R-:W-:-:S02]  /*41b0*/  HADD2.F32 R73, -RZ, R51.H0_H0 ;  /* 0x20000033ff497230 */ /* 0x000fc40000004100 */
[----:B------:R-:W-:Y:S01]  /*41c0*/  FADD.FTZ R172, R170, -R172 ;  /* 0x800000acaaac7221 */ /* 0x000fe20000010000 */
[----:B------:R-:W-:Y:S02]  /*41d0*/  HADD2.F32 R75, -RZ, R50.H1_H1 ;  /* 0x30000032ff4b7230 */ /* 0x000fe40000004100 */
[----:B------:R-:W-:Y:S01]  /*41e0*/  FADD.FTZ R174, R173, -R174 ;  /* 0x800000aeadae7221 */ /* 0x000fe20000010000 */
[----:B------:R-:W-:Y:S01]  /*41f0*/  FFMA.FTZ R74, R176, UR10, R74 ;  /* 0x0000000ab04a7c23 */ /* 0x000fe2000801004a */
[----:B------:R-:W-:Y:S01]  /*4200*/  FFMA.FTZ R73, R172, UR10, R73 ;  /* 0x0000000aac497c23 */ /* 0x000fe20008010049 */
[----:B------:R-:W-:Y:S01]  /*4210*/  ISETP.GE.U32.AND P1, PT, R82, RZ, PT ;  /* 0x000000ff5200720c */ /* 0x000fe20003f26070 */
[----:B------:R-:W-:Y:S01]  /*4220*/  FFMA.FTZ R75, R174, UR10, R75 ;  /* 0x0000000aae4b7c23 */ /* 0x000fe2000801004b */
[----:B------:R-:W-:Y:S01]  /*4230*/  FMUL.FTZ R72, R72, UR7 ;  /* 0x0000000748487c20 */ /* 0x000fe20008410000 */
[----:B------:R-:W-:Y:S01]  /*4240*/  FMUL.FTZ R73, R73, UR7 ;  /* 0x0000000749497c20 */ /* 0x000fe20008410000 */
[----:B------:R-:W-:Y:S01]  /*4250*/  FMUL.FTZ R74, R74, UR7 ;  /* 0x000000074a4a7c20 */ /* 0x000fe20008410000 */
[----:B------:R-:W-:Y:S01]  /*4260*/  LOP3.LUT P5, RZ, R83, 0xff0000, RZ, 0xc0, !PT ;  /* 0x00ff000053ff7812 */ /* 0x000fe200078ac0ff */
[----:B------:R-:W-:Y:S01]  /*4270*/  FMUL.FTZ R75, R75, UR7 ;  /* 0x000000074b4b7c20 */ /* 0x000fe20008410000 */
[C---:B------:R-:W-:Y:S01]  /*4280*/  LOP3.LUT P4, RZ, R83.reuse, 0xff, RZ, 0xc0, !PT ;  /* 0x000000ff53ff7812 */ /* 0x040fe2000788c0ff */
[--C-:B------:R-:W-:Y:S01]  /*4290*/  FFMA.FTZ R180, R180, UR11, R214.reuse ;  /* 0x0000000bb4b47c23 */ /* 0x100fe200080100d6 */
[C---:B------:R-:W-:Y:S01]  /*42a0*/  ISETP.GE.U32.AND.EX P1, PT, R83.reuse, 0x1000000, PT, P1 ;  /* 0x010000005300780c */ /* 0x040fe20003f26110 */
        /* <DEDUP_REMOVED lines=9> */
[C---:B------:R-:W-:Y:S01]  /*4340*/  LOP3.LUT P6, RZ, R82.reuse, 0xff0000, RZ, 0xc0, !PT ;  /* 0x00ff000052ff7812 */ /* 0x040fe200078cc0ff */
[----:B------:R-:W-:Y:S01]  /*4350*/  HADD2.F32 R83, -RZ, R48.H1_H1 ;  /* 0x30000030ff537230 */ /* 0x000fe20000004100 */
[C---:B------:R-:W-:Y:S01]  /*4360*/  LOP3.LUT P1, RZ, R82.reuse, 0xff000000, RZ, 0xc0, !PT ;  /* 0xff00000052ff7812 */ /* 0x040fe2000782c0ff */
[----:B------:R-:W-:Y:S01]  /*4370*/  FADD.FTZ R181, R181, -R182 ;  /* 0x800000b6b5b57221 */ /* 0x000fe20000010000 */
[----:B------:R-:W-:Y:S01]  /*4380*/  LOP3.LUT P5, RZ, R82, 0xff, RZ, 0xc0, !PT ;  /* 0x000000ff52ff7812 */ /* 0x000fe200078ac0ff */
[----:B------:R-:W-:Y:S01]  /*4390*/  FADD.FTZ R0, R168, -R0 ;  /* 0x80000000a8007221 */ /* 0x000fe20000010000 */
[----:B------:R-:W-:Y:S01]  /*43a0*/  LOP3.LUT P4, RZ, R82, 0xff00, RZ, 0xc0, !PT ;  /* 0x0000ff0052ff7812 */ /* 0x000fe2000788c0ff */
[----:B------:R-:W-:Y:S01]  /*43b0*/  FFMA.FTZ R83, R181, UR10, R83 ;  /* 0x0000000ab5537c23 */ /* 0x000fe20008010053 */
[----:B------:R-:W-:-:S02]  /*43c0*/  FSEL R82, R75, RZ, P3 ;  /* 0x000000ff4b527208 */ /* 0x000fc40001800000 */
[----:B------:R-:W-:Y:S01]  /*43d0*/  F2FP.F16.F32.PACK_AB R75, R72, R73 ;  /* 0x00000049484b723e */ /* 0x000fe200000000ff */
[--C-:B------:R-:W-:Y:S01]  /*43e0*/  HADD2.F32 R73, -RZ, R49.reuse.H0_H0 ;  /* 0x20000031ff497230 */ /* 0x100fe20000004100 */
[----:B------:R-:W-:Y:S01]  /*43f0*/  F2FP.F16.F32.PACK_AB R74, R82, R74 ;  /* 0x0000004a524a723e */ /* 0x000fe200000000ff */
[----:B------:R-:W-:Y:S02]  /*4400*/  HADD2.F32 R72, -RZ, R49.H1_H1 ;  /* 0x30000031ff487230 */ /* 0x000fe40000004100 */
[----:B------:R-:W-:Y:S01]  /*4410*/  FMUL.FTZ R83, R83, UR7 ;  /* 0x0000000753537c20 */ /* 0x000fe20008410000 */
[----:B------:R-:W-:Y:S02]  /*4420*/  HADD2.F32 R82, -RZ, R48.H0_H0 ;  /* 0x20000030ff527230 */ /* 0x000fe40000004100 */
[----:B------:R-:W-:Y:S01]  /*4430*/  FFMA.FTZ R73, R179, UR10, R73 ;  /* 0x0000000ab3497c23 */ /* 0x000fe20008010049 */
        /* <DEDUP_REMOVED lines=9> */
[----:B------:R-:W-:Y:S02]  /*44d0*/  F2FP.F16.F32.PACK_AB R73, R72, R73 ;  /* 0x000000494849723e */ /* 0x000fe400000000ff */
[----:B------:R-:W-:Y:S01]  /*44e0*/  F2FP.F16.F32.PACK_AB R72, R83, R0 ;  /* 0x000000005348723e */ /* 0x000fe200000000ff */
[----:B------:R-:W-:Y:S06]  /*44f0*/  BRA `(.L_x_657) ;  /* 0x0000001800487947 */ /* 0x000fec0003800000 */
.L_x_658:
[--C-:B------:R-:W-:Y:S01]  /*4500*/  FFMA.FTZ R176, R176, UR11, R214.reuse ;  /* 0x0000000bb0b07c23 */ /* 0x100fe200080100d6 */
[--C-:B------:R-:W-:Y:S01]  /*4510*/  FFMA.FTZ R172, R172, UR11, R214.reuse ;  /* 0x0000000bacac7c23 */ /* 0x100fe200080100d6 */
[----:B------:R-:W-:Y:S01]  /*4520*/  FFMA.FTZ R174, R174, UR11, R214 ;  /* 0x0000000baeae7c23 */ /* 0x000fe200080100d6 */
[--C-:B-----5:R-:W-:Y:S02]  /*4530*/  HADD2.F32 R64, -RZ, R51.reuse.H0_H0 ;  /* 0x20000033ff407230 */ /* 0x120fe40000004100 */
[----:B------:R-:W-:Y:S01]  /*4540*/  FADD.FTZ R175, R175, -R176 ;  /* 0x800000b0afaf7221 */ /* 0x000fe20000010000 */
[--C-:B------:R-:W-:Y:S02]  /*4550*/  HADD2.F32 R66, -RZ, R50.reuse.H0_H0 ;  /* 0x20000032ff427230 */ /* 0x100fe40000004100 */
[----:B------:R-:W-:Y:S01]  /*4560*/  FADD.FTZ R67, R170, -R172 ;  /* 0x800000acaa437221 */ /* 0x000fe20000010000 */
[----:B------:R-:W-:Y:S02]  /*4570*/  HADD2.F32 R72, -RZ, R50.H1_H1 ;  /* 0x30000032ff487230 */ /* 0x000fe40000004100 */
        /* <DEDUP_REMOVED lines=8> */
[----:B------:R-:W-:Y:S01]  /*4600*/  FADD.FTZ R168, R168, -R0 ;  /* 0x80000000a8a87221 */ /* 0x000fe20000010000 */
[----:B------:R-:W-:Y:S01]  /*4610*/  FMUL.FTZ R74, R66, UR7 ;  /* 0x00000007424a7c20 */ /* 0x000fe20008410000 */
[----:B------:R-:W-:Y:S01]  /*4620*/  FMUL.FTZ R0, R72, UR7 ;  /* 0x0000000748007c20 */ /* 0x000fe20008410000 */
[----:B------:R-:W-:Y:S01]  /*4630*/  LOP3.LUT P5, RZ, R83, 0xff, RZ, 0xc0, !PT ;  /* 0x000000ff53ff7812 */ /* 0x000fe200078ac0ff */
        /* <DEDUP_REMOVED lines=9> */
[----:B------:R-:W-:Y:S01]  /*46d0*/  LOP3.LUT P3, RZ, R83, 0xff0000, RZ, 0xc0, !PT ;  /* 0x00ff000053ff7812 */ /* 0x000fe2000786c0ff */
[----:B------:R-:W-:Y:S01]  /*46e0*/  FADD.FTZ R177, R177, -R178 ;  /* 0x800000b2b1b17221 */ /* 0x000fe20000010000 */
[----:B------:R-:W-:Y:S01]  /*46f0*/  ISETP.GE.U32.AND.EX P1, PT, R83, 0x1000000, PT, P1 ;  /* 0x010000005300780c */ /* 0x000fe20003f26110 */
[----:B------:R-:W-:Y:S01]  /*4700*/  FFMA.FTZ R180, R180, UR11, R214 ;  /* 0x0000000bb4b47c23 */ /* 0x000fe200080100d6 */
[----:B------:R-:W-:Y:S01]  /*4710*/  F2FP.F16.F32.PACK_AB R74, R0, R74 ;  /* 0x0000004a004a723e */ /* 0x000fe200000000ff */
[--C-:B------:R-:W-:Y:S01]  /*4720*/  HADD2.F32 R0, -RZ, R49.reuse.H1_H1 ;  /* 0x30000031ff007230 */ /* 0x100fe20000004100 */
[----:B------:R-:W-:Y:S01]  /*4730*/  FSEL R75, R75, RZ, P1 ;  /* 0x000000ff4b4b7208 */ /* 0x000fe20000800000 */
[----:B------:R-:W-:Y:S01]  /*4740*/  FADD.FTZ R181, R181, -R182 ;  /* 0x800000b6b5b57221 */ /* 0x000fe20000010000 */
[----:B------:R-:W-:Y:S01]  /*4750*/  FSEL R64, R64, RZ, P3 ;  /* 0x000000ff40407208 */ /* 0x000fe20001800000 */
[----:B------:R-:W-:Y:S01]  /*4760*/  FADD.FTZ R179, R179, -R180 ;  /* 0x800000b4b3b37221 */ /* 0x000fe20000010000 */
[----:B------:R-:W-:Y:S01]  /*4770*/  F2FP.F16.F32.PACK_AB R67, R65, R67 ;  /* 0x000000434143723e */ /* 0x000fe200000000ff */
[----:B------:R-:W-:Y:S01]  /*4780*/  FFMA.FTZ R177, R177, UR10, R0 ;  /* 0x0000000ab1b17c23 */ /* 0x000fe20008010000 */
[----:B------:R-:W-:Y:S01]  /*4790*/  F2FP.F16.F32.PACK_AB R75, R75, R64 ;  /* 0x000000404b4b723e */ /* 0x000fe200000000ff */
[----:B------:R-:W-:Y:S01]  /*47a0*/  HADD2.F32 R65, -RZ, R49.H0_H0 ;  /* 0x20000031ff417230 */ /* 0x000fe20000004100 */
[----:B------:R-:W-:Y:S01]  /*47b0*/  F2FP.F16.F32.PACK_AB R66, R72, R66 ;  /* 0x000000424842723e */ /* 0x000fe200000000ff */
[--C-:B------:R-:W-:Y:S01]  /*47c0*/  HADD2.F32 R64, -RZ, R48.reuse.H0_H0 ;  /* 0x20000030ff407230 */ /* 0x100fe20000004100 */
[----:B------:R-:W-:Y:S01]  /*47d0*/  LOP3.LUT P6, RZ, R82, 0xff0000, RZ, 0xc0, !PT ;  /* 0x00ff000052ff7812 */ /* 0x000fe200078cc0ff */
[----:B------:R-:W-:-:S02]  /*47e0*/  HADD2.F32 R0, -RZ, R48.H1_H1 ;  /* 0x30000030ff007230 */ /* 0x000fc40000004100 */
[----:B------:R-:W-:Y:S01]  /*47f0*/  FFMA.FTZ R65, R179, UR10, R65 ;  /* 0x0000000ab3417c23 */ /* 0x000fe20008010041 */
[----:B------:R-:W-:Y:S01]  /*4800*/  LOP3.LUT P1, RZ, R82, 0xff000000, RZ, 0xc0, !PT ;  /* 0xff00000052ff7812 */ /* 0x000fe2000782c0ff */
[----:B------:R-:W-:Y:S01]  /*4810*/  FFMA.FTZ R64, R168, UR10, R64 ;  /* 0x0000000aa8407c23 */ /* 0x000fe20008010040 */
[----:B------:R-:W-:Y:S01]  /*4820*/  LOP3.LUT P3, RZ, R82, 0xff, RZ, 0xc0, !PT ;  /* 0x000000ff52ff7812 */ /* 0x000fe2000786c0ff */
[----:B------:R-:W-:Y:S01]  /*4830*/  FFMA.FTZ R181, R181, UR10, R0 ;  /* 0x0000000ab5b57c23 */ /* 0x000fe20008010000 */
[----:B------:R-:W-:Y:S01]  /*4840*/  FMUL.FTZ R0, R65, UR7 ;  /* 0x0000000741007c20 */ /* 0x000fe20008410000 */
[----:B------:R-:W-:Y:S01]  /*4850*/  FMUL.FTZ R72, R64, UR7 ;  /* 0x0000000740487c20 */ /* 0x000fe20008410000 */
[C---:B------:R-:W-:Y:S01]  /*4860*/  F2FP.F16.F32.PACK_AB R65, R177.reuse, R65 ;  /* 0x00000041b141723e */ /* 0x040fe200000000ff */
[----:B------:R-:W-:Y:S01]  /*4870*/  FMUL.FTZ R177, R177, UR7 ;  /* 0x00000007b1b17c20 */ /* 0x000fe20008410000 */
[C---:B------:R-:W-:Y:S01]  /*4880*/  F2FP.F16.F32.PACK_AB R64, R181.reuse, R64 ;  /* 0x00000040b540723e */ /* 0x040fe200000000ff */
[----:B------:R-:W-:Y:S01]  /*4890*/  FMUL.FTZ R181, R181, UR7 ;  /* 0x00000007b5b57c20 */ /* 0x000fe20008410000 */
[----:B------:R-:W-:-:S02]  /*48a0*/  LOP3.LUT P5, RZ, R82, 0xff00, RZ, 0xc0, !PT ;  /* 0x0000ff0052ff7812 */ /* 0x000fc400078ac0ff */
[----:B------:R-:W-:Y:S02]  /*48b0*/  FSEL R0, R0, RZ, P6 ;  /* 0x000000ff00007208 */ /* 0x000fe40003000000 */
[----:B------:R-:W-:Y:S02]  /*48c0*/  FSEL R73, R177, RZ, P1 ;  /* 0x000000ffb1497208 */ /* 0x000fe40000800000 */
[----:B------:R-:W-:Y:S02]  /*48d0*/  FSEL R72, R72, RZ, P3 ;  /* 0x000000ff48487208 */ /* 0x000fe40001800000 */
[----:B------:R-:W-:Y:S02]  /*48e0*/  FSEL R181, R181, RZ, P5 ;  /* 0x000000ffb5b57208 */ /* 0x000fe40002800000 */
[----:B------:R-:W-:Y:S02]  /*48f0*/  F2FP.F16.F32.PACK_AB R73, R73, R0 ;  /* 0x000000004949723e */ /* 0x000fe400000000ff */
[----:B------:R-:W-:Y:S01]  /*4900*/  F2FP.F16.F32.PACK_AB R72, R181, R72 ;  /* 0x00000048b548723e */ /* 0x000fe200000000ff */
[----:B------:R-:W-:Y:S06]  /*4910*/  BRA `(.L_x_657) ;  /* 0x0000001400407947 */ /* 0x000fec0003800000 */
.L_x_654:
        /* <DEDUP_REMOVED lines=37> */
[C---:B------:R-:W-:Y:S01]  /*4b70*/  LOP3.LUT P5, RZ, R83.reuse, 0xff, RZ, 0xc0, !PT ;  /* 0x000000ff53ff7812 */ /* 0x040fe200078ac0ff */
[----:B------:R-:W-:Y:S01]  /*4b80*/  FFMA.FTZ R178, R178, UR11, R214 ;  /* 0x0000000bb2b27c23 */ /* 0x000fe200080100d6 */
[----:B------:R-:W-:Y:S01]  /*4b90*/  LOP3.LUT P3, RZ, R83, 0xff00, RZ, 0xc0, !PT ;  /* 0x0000ff0053ff7812 */ /* 0x000fe2000786c0ff */
[----:B------:R-:W-:Y:S01]  /*4ba0*/  FADD.FTZ R168, R168, -R0 ;  /* 0x80000000a8a87221 */ /* 0x000fe20000010000 */
[----:B------:R-:W-:Y:S01]  /*4bb0*/  F2FP.F16.F32.PACK_AB R71, R69, R71 ;  /* 0x000000474547723e */ /* 0x000fe200000000ff */
[----:B------:R-:W-:Y:S01]  /*4bc0*/  FMUL.FTZ R69, R179, UR10 ;  /* 0x0000000ab3457c20 */ /* 0x000fe20008410000 */
[----:B------:R-:W-:Y:S01]  /*4bd0*/  FSEL R74, R70, RZ, P5 ;  /* 0x000000ff464a7208 */ /* 0x000fe20002800000 */
[----:B------:R-:W-:Y:S01]  /*4be0*/  FADD.FTZ R177, R177, -R178 ;  /* 0x800000b2b1b17221 */ /* 0x000fe20000010000 */
[----:B------:R-:W-:Y:S01]  /*4bf0*/  FSEL R0, R72, RZ, P3 ;  /* 0x000000ff48007208 */ /* 0x000fe20001800000 */
[----:B------:R-:W-:Y:S01]  /*4c00*/  FMUL.FTZ R69, R69, UR7 ;  /* 0x0000000745457c20 */ /* 0x000fe20008410000 */
[----:B------:R-:W-:Y:S01]  /*4c10*/  LOP3.LUT P6, RZ, R82, 0xff0000, RZ, 0xc0, !PT ;  /* 0x00ff000052ff7812 */ /* 0x000fe200078cc0ff */
[----:B------:R-:W-:Y:S01]  /*4c20*/  FFMA.FTZ R182, R182, UR11, R214 ;  /* 0x0000000bb6b67c23 */ /* 0x000fe200080100d6 */
[----:B------:R-:W-:Y:S01]  /*4c30*/  F2FP.F16.F32.PACK_AB R74, R0, R74 ;  /* 0x0000004a004a723e */ /* 0x000fe200000000ff */
        /* <DEDUP_REMOVED lines=9> */
[----:B------:R-:W-:Y:S02]  /*4cd0*/  F2FP.F16.F32.PACK_AB R75, R75, R68 ;  /* 0x000000444b4b723e */ /* 0x000fe400000000ff */
[----:B------:R-:W-:Y:S02]  /*4ce0*/  FSEL R68, R0, RZ, P6 ;  /* 0x000000ff00447208 */ /* 0x000fe40003000000 */
[----:B------:R-:W-:-:S02]  /*4cf0*/  FSEL R69, R69, RZ, P3 ;  /* 0x000000ff45457208 */ /* 0x000fc40001800000 */
[----:B------:R-:W-:Y:S02]  /*4d00*/  FSEL R0, R0, RZ, P1 ;  /* 0x000000ff00007208 */ /* 0x000fe40000800000 */
[----:B------:R-:W-:Y:S01]  /*4d10*/  F2FP.F16.F32.PACK_AB R69, R68, R69 ;  /* 0x000000454445723e */ /* 0x000fe200000000ff */
[----:B------:R-:W-:Y:S01]  /*4d20*/  FMUL.FTZ R68, R181, UR10 ;  /* 0x0000000ab5447c20 */ /* 0x000fe20008410000 */
[----:B------:R-:W-:Y:S01]  /*4d30*/  F2FP.F16.F32.PACK_AB R73, R0, R73 ;  /* 0x000000490049723e */ /* 0x000fe200000000ff */
        /* <DEDUP_REMOVED lines=13> */
[----:B------:R-:W-:Y:S02]  /*4e10*/  FSEL R0, R0, RZ, P4 ;  /* 0x000000ff00007208 */ /* 0x000fe40002000000 */
[----:B------:R-:W-:Y:S02]  /*4e20*/  F2FP.F16.F32.PACK_AB R68, R68, R82 ;  /* 0x000000524444723e */ /* 0x000fe400000000ff */
[----:B------:R-:W-:Y:S01]  /*4e30*/  F2FP.F16.F32.PACK_AB R72, R72, R0 ;  /* 0x000000004848723e */ /* 0x000fe200000000ff */
[----:B------:R-:W-:Y:S06]  /*4e40*/  BRA `(.L_x_657) ;  /* 0x0000000c00f47947 */ /* 0x000fec0003800000 */
.L_x_660:
        /* <DEDUP_REMOVED lines=28> */
[----:B------:R-:W-:Y:S01]  /*5010*/  F2FP.F16.F32.PACK_AB R75, R64, R75 ;  /* 0x0000004b404b723e */ /* 0x000fe200000000ff */
[----:B------:R-:W-:Y:S01]  /*5020*/  FMUL.FTZ R64, R173, UR7 ;  /* 0x00000007ad407c20 */ /* 0x000fe20008410000 */
[----:B------:R-:W-:Y:S01]  /*5030*/  F2FP.F16.F32.PACK_AB R71, R65, R71 ;  /* 0x000000474147723e */ /* 0x000fe200000000ff */
[----:B------:R-:W-:Y:S01]  /*5040*/  FFMA.FTZ R65, R0, UR11, R214 ;  /* 0x0000000b00417c23 */ /* 0x000fe200080100d6 */
[----:B------:R-:W-:Y:S01]  /*5050*/  LOP3.LUT P6, RZ, R83, 0xff, RZ, 0xc0, !PT ;  /* 0x000000ff53ff7812 */ /* 0x000fe200078cc0ff */
        /* <DEDUP_REMOVED lines=8> */
[C---:B------:R-:W-:Y:S01]  /*50e0*/  LOP3.LUT P5, RZ, R131.reuse, 0xff, RZ, 0xc0, !PT ;  /* 0x000000ff83ff7812 */ /* 0x040fe200078ac0ff */
[----:B------:R-:W-:Y:S01]  /*50f0*/  FFMA.FTZ R182, R182, UR11, R214 ;  /* 0x0000000bb6b67c23 */ /* 0x000fe200080100d6 */
[----:B------:R-:W-:Y:S01]  /*5100*/  LOP3.LUT P1, RZ, R82, 0xff0000, RZ, 0xc0, !PT ;  /* 0x00ff000052ff7812 */ /* 0x000fe2000782c0ff */
[----:B------:R-:W-:Y:S01]  /*5110*/  FMUL.FTZ R168, R168, UR10 ;  /* 0x0000000aa8a87c20 */ /* 0x000fe20008410000 */
[----:B------:R-:W-:Y:S01]  /*5120*/  LOP3.LUT P4, RZ, R131, 0xff00, RZ, 0xc0, !PT ;  /* 0x0000ff0083ff7812 */ /* 0x000fe2000788c0ff */
[----:B------:R-:W-:Y:S01]  /*5130*/  FADD.FTZ R181, R181, -R182 ;  /* 0x800000b6b5b57221 */ /* 0x000fe20000010000 */
[----:B------:R-:W-:Y:S01]  /*5140*/  F2FP.F16.F32.PACK_AB R74, R0, R74 ;  /* 0x0000004a004a723e */ /* 0x000fe200000000ff */
[----:B------:R-:W-:Y:S01]  /*5150*/  FMUL.FTZ R0, R177, UR7 ;  /* 0x00000007b1007c20 */ /* 0x000fe20008410000 */
[----:B------:R-:W-:-:S02]  /*5160*/  FSEL R70, R70, RZ, P5 ;  /* 0x000000ff46467208 */ /* 0x000fc40002800000 */
[----:B------:R-:W-:Y:S02]  /*5170*/  FSEL R64, R64, RZ, P4 ;  /* 0x000000ff40407208 */ /* 0x000fe40002000000 */
[----:B------:R-:W-:Y:S02]  /*5180*/  FSEL R73, R69, RZ, P1 ;  /* 0x000000ff45497208 */ /* 0x000fe40000800000 */
[C---:B------:R-:W-:Y:S02]  /*5190*/  LOP3.LUT P4, RZ, R130.reuse, 0xff0000, RZ, 0xc0, !PT ;  /* 0x00ff000082ff7812 */ /* 0x040fe4000788c0ff */
[----:B------:R-:W-:Y:S02]  /*51a0*/  LOP3.LUT P1, RZ, R130, 0xff000000, RZ, 0xc0, !PT ;  /* 0xff00000082ff7812 */ /* 0x000fe4000782c0ff */
[----:B------:R-:W-:Y:S02]  /*51b0*/  F2FP.F16.F32.PACK_AB R70, R64, R70 ;  /* 0x000000464046723e */ /* 0x000fe400000000ff */
[----:B------:R-:W-:-:S02]  /*51c0*/  LOP3.LUT P3, RZ, R82, 0xff000000, RZ, 0xc0, !PT ;  /* 0xff00000052ff7812 */ /* 0x000fc4000786c0ff */
[----:B------:R-:W-:Y:S02]  /*51d0*/  FSEL R69, R69, RZ, P4 ;  /* 0x000000ff45457208 */ /* 0x000fe40002000000 */
[C---:B------:R-:W-:Y:S02]  /*51e0*/  FSEL R64, R0.reuse, RZ, P1 ;  /* 0x000000ff00407208 */ /* 0x040fe40000800000 */
[----:B------:R-:W-:Y:S02]  /*51f0*/  FSEL R0, R0, RZ, P3 ;  /* 0x000000ff00007208 */ /* 0x000fe40001800000 */
[----:B------:R-:W-:Y:S01]  /*5200*/  F2FP.F16.F32.PACK_AB R69, R64, R69 ;  /* 0x000000454045723e */ /* 0x000fe200000000ff */
[----:B------:R-:W-:Y:S01]  /*5210*/  FMUL.FTZ R64, R181, UR10 ;  /* 0x0000000ab5407c20 */ /* 0x000fe20008410000 */
[----:B------:R-:W-:Y:S02]  /*5220*/  F2FP.F16.F32.PACK_AB R67, R68, R67 ;  /* 0x000000434443723e */ /* 0x000fe400000000ff */
[----:B------:R-:W-:Y:S01]  /*5230*/  F2FP.F16.F32.PACK_AB R73, R0, R73 ;  /* 0x000000490049723e */ /* 0x000fe200000000ff */
        /* <DEDUP_REMOVED lines=10> */
[----:B------:R-:W-:Y:S02]  /*52e0*/  F2FP.F16.F32.PACK_AB R66, R173, R66 ;  /* 0x00000042ad42723e */ /* 0x000fe400000000ff */
[----:B------:R-:W-:Y:S02]  /*52f0*/  F2FP.F16.F32.PACK_AB R65, R177, R65 ;  /* 0x00000041b141723e */ /* 0x000fe400000000ff */
[----:B------:R-:W-:Y:S02]  /*5300*/  F2FP.F16.F32.PACK_AB R64, R64, R168 ;  /* 0x000000a84040723e */ /* 0x000fe400000000ff */
[----:B------:R-:W-:Y:S02]  /*5310*/  F2FP.F16.F32.PACK_AB R68, R68, R82 ;  /* 0x000000524444723e */ /* 0x000fe400000000ff */
[----:B------:R-:W-:Y:S01]  /*5320*/  F2FP.F16.F32.PACK_AB R72, R72, R0 ;  /* 0x000000004848723e */ /* 0x000fe200000000ff */
[----:B------:R-:W-:Y:S06]  /*5330*/  BRA `(.L_x_657) ;  /* 0x0000000800b87947 */ /* 0x000fec0003800000 */
.L_x_659:
[----:B------:R-:W-:Y:S01]  /*5340*/  UMOV UR5, UR8 ;  /* 0x0000000800057c82 */ /* 0x000fe20008000000 */
[----:B------:R-:W-:Y:S01]  /*5350*/  UMOV UR6, UR9 ;  /* 0x0000000900067c82 */ /* 0x000fe20008000000 */
[----:B------:R-:W-:-:S04]  /*5360*/  UISETP.NE.U32.AND UP0, UPT, UR5, URZ, UPT ;  /* 0x000000ff0500728c */ /* 0x000fc8000bf05070 */
[----:B------:R-:W-:-:S09]  /*5370*/  UISETP.NE.AND.EX UP0, UPT, UR6, URZ, UPT, UP0 ;  /* 0x000000ff0600728c */ /* 0x000fd2000bf05300 */
[----:B------:R-:W-:Y:S05]  /*5380*/  BRA.U UP0, `(.L_x_661) ;  /* 0x00000005004c7547 */ /* 0x000fea000b800000 */
[--C-:B------:R-:W-:Y:S01]  /*5390*/  FFMA.FTZ R172, R172, UR11, R214.reuse ;  /* 0x0000000bacac7c23 */ /* 0x100fe200080100d6 */
[--C-:B------:R-:W-:Y:S01]  /*53a0*/  FFMA.FTZ R171, R171, UR11, R214.reuse ;  /* 0x0000000babab7c23 */ /* 0x100fe200080100d6 */
[--C-:B-----5:R-:W-:Y:S02]  /*53b0*/  HADD2.F32 R70, -RZ, R51.reuse.H0_H0 ;  /* 0x20000033ff467230 */ /* 0x120fe40000004100 */
[----:B------:R-:W-:Y:S01]  /*53c0*/  FFMA.FTZ R176, R176, UR11, R214 ;  /* 0x0000000bb0b07c23 */ /* 0x000fe200080100d6 */
[----:B------:R-:W-:Y:S01]  /*53d0*/  FADD.FTZ R68, R170, -R172 ;  /* 0x800000acaa447221 */ /* 0x000fe20000010000 */
[----:B------:R-:W-:Y:S02]  /*53e0*/  HADD2.F32 R71, -RZ, R51.H1_H1 ;  /* 0x30000033ff477230 */ /* 0x000fe40000004100 */
[----:B------:R-:W-:Y:S01]  /*53f0*/  FFMA.FTZ R174, R174, UR11, R214 ;  /* 0x0000000baeae7c23 */ /* 0x000fe200080100d6 */
[----:B------:R-:W-:Y:S01]  /*5400*/  FADD.FTZ R69, R169, -R171 ;  /* 0x800000aba9457221 */ /* 0x000fe20000010000 */
[----:B------:R-:W-:Y:S01]  /*5410*/  FFMA.FTZ R68, R68, UR10, R70 ;  /* 0x0000000a44447c23 */ /* 0x000fe20008010046 */
[----:B------:R-:W-:-:S02]  /*5420*/  HADD2.F32 R70, -RZ, R50.H0_H0 ;  /* 0x20000032ff467230 */ /* 0x000fc40000004100 */
[----:B------:R-:W-:Y:S01]  /*5430*/  FADD.FTZ R176, R175, -R176 ;  /* 0x800000b0afb07221 */ /* 0x000fe20000010000 */
[----:B------:R-:W-:Y:S02]  /*5440*/  HADD2.F32 R72, -RZ, R50.H1_H1 ;  /* 0x30000032ff487230 */ /* 0x000fe40000004100 */
[----:B------:R-:W-:Y:S01]  /*5450*/  FADD.FTZ R174, R173, -R174 ;  /* 0x800000aeadae7221 */ /* 0x000fe20000010000 */
[----:B------:R-:W-:Y:S01]  /*5460*/  FFMA.FTZ R69, R69, UR10, R71 ;  /* 0x0000000a45457c23 */ /* 0x000fe20008010047 */
[----:B------:R-:W-:Y:S01]  /*5470*/  FMUL.FTZ R71, R68, UR7 ;  /* 0x0000000744477c20 */ /* 0x000fe20008410000 */
[----:B------:R-:W-:Y:S01]  /*5480*/  LOP3.LUT P5, RZ, R83, 0xff0000, RZ, 0xc0, !PT ;  /* 0x00ff000053ff7812 */ /* 0x000fe200078ac0ff */
[----:B------:R-:W-:Y:S01]  /*5490*/  FFMA.FTZ R70, R176, UR10, R70 ;  /* 0x0000000ab0467c23 */ /* 0x000fe20008010046 */
[----:B------:R-:W-:Y:S01]  /*54a0*/  LOP3.LUT P4, RZ, R131, 0xff0000, RZ, 0xc0, !PT ;  /* 0x00ff000083ff7812 */ /* 0x000fe2000788c0ff */
[----:B------:R-:W-:Y:S01]  /*54b0*/  FFMA.FTZ R72, R174, UR10, R72 ;  /* 0x0000000aae487c23 */ /* 0x000fe20008010048 */
[C---:B------:R-:W-:Y:S01]  /*54c0*/  FSEL R68, R71.reuse, RZ, P5 ;  /* 0x000000ff47447208 */ /* 0x040fe20002800000 */
[----:B------:R-:W-:Y:S01]  /*54d0*/  FMUL.FTZ R70, R70, UR7 ;  /* 0x0000000746467c20 */ /* 0x000fe20008410000 */
[----:B------:R-:W-:Y:S01]  /*54e0*/  ISETP.GE.U32.AND P1, PT, R82, RZ, PT ;  /* 0x000000ff5200720c */ /* 0x000fe20003f26070 */
[----:B------:R-:W-:Y:S01]  /*54f0*/  FFMA.FTZ R0, R0, UR11, R214 ;  /* 0x0000000b00007c23 */ /* 0x000fe200080100d6 */
[----:B------:R-:W-:Y:S01]  /*5500*/  FSEL R71, R71, RZ, P4 ;  /* 0x000000ff47477208 */ /* 0x000fe20002000000 */
[----:B------:R-:W-:Y:S01]  /*5510*/  FMUL.FTZ R72, R72, UR7 ;  /* 0x0000000748487c20 */ /* 0x000fe20008410000 */
[----:B------:R-:W-:Y:S01]  /*5520*/  LOP3.LUT P6, RZ, R83, 0xff, RZ, 0xc0, !PT ;  /* 0x000000ff53ff7812 */ /* 0x000fe200078cc0ff */
[----:B------:R-:W-:Y:S01]  /*5530*/  FMUL.FTZ R69, R69, UR7 ;  /* 0x0000000745457c20 */ /* 0x000fe20008410000 */
[C---:B------:R-:W-:Y:S01]  /*5540*/  LOP3.LUT P4, RZ, R83.reuse, 0xff00, RZ, 0xc0, !PT ;  /* 0x0000ff0053ff7812 */ /* 0x040fe2000788c0ff */
[----:B------:R-:W-:Y:S01]  /*5550*/  FADD.FTZ R168, R168, -R0 ;  /* 0x80000000a8a87221 */ /* 0x000fe20000010000 */
[----:B------:R-:W-:Y:S01]  /*5560*/  ISETP.GE.U32.AND.EX P1, PT, R83, 0x1000000, PT, P1 ;  /* 0x010000005300780c */ /* 0x000fe20003f26110 */
[--C-:B------:R-:W-:Y:S01]  /*5570*/  FFMA.FTZ R180, R180, UR11, R214.reuse ;  /* 0x0000000bb4b47c23 */ /* 0x100fe200080100d6 */
[----:B------:R-:W-:Y:S01]  /*5580*/  FSEL R74, R70, RZ, P6 ;  /* 0x000000ff464a7208 */ /* 0x000fe20003000000 */
[----:B------:R-:W-:Y:S01]  /*5590*/  FFMA.FTZ R178, R178, UR11, R214 ;  /* 0x0000000bb2b27c23 */ /* 0x000fe200080100d6 */
[----:B------:R-:W-:Y:S01]  /*55a0*/  FSEL R0, R72, RZ, P4 ;  /* 0x000000ff48007208 */ /* 0x000fe20002000000 */
[----:B------:R-:W-:Y:S01]  /*55b0*/  FADD.FTZ R179, R179, -R180 ;  /* 0x800000b4b3b37221 */ /* 0x000fe20000010000 */
[----:B------:R-:W-:Y:S01]  /*55c0*/  FSEL R75, R69, RZ, P1 ;  /* 0x000000ff454b7208 */ /* 0x000fe20000800000 */
[----:B------:R-:W-:Y:S01]  /*55d0*/  FADD.FTZ R177, R177, -R178 ;  /* 0x800000b2b1b17221 */ /* 0x000fe20000010000 */
[----:B------:R-:W-:Y:S01]  /*55e0*/  F2FP.F16.F32.PACK_AB R74, R0, R74 ;  /* 0x0000004a004a723e */ /* 0x000fe200000000ff */
[--C-:B------:R-:W-:Y:S01]  /*55f0*/  HADD2.F32 R0, -RZ, R49.reuse.H0_H0 ;  /* 0x20000031ff007230 */ /* 0x100fe20000004100 */
[----:B------:R-:W-:Y:S01]  /*5600*/  ISETP.GE.U32.AND P3, PT, R130, RZ, PT ;  /* 0x000000ff8200720c */ /* 0x000fe20003f66070 */
[----:B------:R-:W-:Y:S01]  /*5610*/  FFMA.FTZ R182, R182, UR11, R214 ;  /* 0x0000000bb6b67c23 */ /* 0x000fe200080100d6 */
[----:B------:R-:W-:Y:S01]  /*5620*/  F2FP.F16.F32.PACK_AB R75, R75, R68 ;  /* 0x000000444b4b723e */ /* 0x000fe200000000ff */
[----:B------:R-:W-:Y:S01]  /*5630*/  HADD2.F32 R68, -RZ, R49.H1_H1 ;  /* 0x30000031ff447230 */ /* 0x000fe20000004100 */
[----:B------:R-:W-:Y:S01]  /*5640*/  ISETP.GE.U32.AND.EX P3, PT, R131, 0x1000000, PT, P3 ;  /* 0x010000008300780c */ /* 0x000fe20003f66130 */
[----:B------:R-:W-:Y:S01]  /*5650*/  FFMA.FTZ R0, R179, UR10, R0 ;  /* 0x0000000ab3007c23 */ /* 0x000fe20008010000 */
[----:B------:R-:W-:Y:S01]  /*5660*/  LOP3.LUT P4, RZ, R131, 0xff00, RZ, 0xc0, !PT ;  /* 0x0000ff0083ff7812 */ /* 0x000fe2000788c0ff */
[----:B------:R-:W-:Y:S01]  /*5670*/  FADD.FTZ R181, R181, -R182 ;  /* 0x800000b6b5b57221 */ /* 0x000fe20000010000 */
[----:B------:R-:W-:Y:S01]  /*5680*/  FFMA.FTZ R68, R177, UR10, R68 ;  /* 0x0000000ab1447c23 */ /* 0x000fe20008010044 */
[----:B------:R-:W-:Y:S01]  /*5690*/  FSEL R69, R69, RZ, P3 ;  /* 0x000000ff45457208 */ /* 0x000fe20001800000 */
[----:B------:R-:W-:Y:S01]  /*56a0*/  FMUL.FTZ R73, R0, UR7 ;  /* 0x0000000700497c20 */ /* 0x000fe20008410000 */
[----:B------:R-:W-:Y:S01]  /*56b0*/  FSEL R72, R72, RZ, P4 ;  /* 0x000000ff48487208 */ /* 0x000fe20002000000 */
[----:B------:R-:W-:Y:S01]  /*56c0*/  FMUL.FTZ R0, R68, UR7 ;  /* 0x0000000744007c20 */ /* 0x000fe20008410000 */
[----:B------:R-:W-:Y:S01]  /*56d0*/  LOP3.LUT P4, RZ, R130, 0xff0000, RZ, 0xc0, !PT ;  /* 0x00ff000082ff7812 */ /* 0x000fe2000788c0ff */
[----:B------:R-:W-:Y:S01]  /*56e0*/  HADD2.F32 R68, -RZ, R48.H1_H1 ;  /* 0x30000030ff447230 */ /* 0x000fe20000004100 */
[----:B------:R-:W-:-:S02]  /*56f0*/  F2FP.F16.F32.PACK_AB R71, R69, R71 ;  /* 0x000000474547723e */ /* 0x000fc400000000ff */
[----:B------:R-:W-:Y:S02]  /*5700*/  FSEL R69, R73, RZ, P4 ;  /* 0x000000ff49457208 */ /* 0x000fe40002000000 */
[----:B------:R-:W-:Y:S01]  /*5710*/  LOP3.LUT P4, RZ, R130, 0xff000000, RZ, 0xc0, !PT ;  /* 0xff00000082ff7812 */ /* 0x000fe2000788c0ff */
[----:B------:R-:W-:Y:S01]  /*5720*/  FFMA.FTZ R181, R181, UR10, R68 ;  /* 0x0000000ab5b57c23 */ /* 0x000fe20008010044 */
[----:B------:R-:W-:Y:S02]  /*5730*/  LOP3.LUT P1, RZ, R82, 0xff0000, RZ, 0xc0, !PT ;  /* 0x00ff000052ff7812 */ /* 0x000fe4000782c0ff */
[----:B------:R-:W-:Y:S01]  /*5740*/  FSEL R68, R0, RZ, P4 ;  /* 0x000000ff00447208 */ /* 0x000fe20002000000 */
[----:B------:R-:W-:Y:S01]  /*5750*/  FMUL.FTZ R181, R181, UR7 ;  /* 0x00000007b5b57c20 */ /* 0x000fe20008410000 */
[----:B------:R-:W-:Y:S02]  /*5760*/  LOP3.LUT P3, RZ, R82, 0xff000000, RZ, 0xc0, !PT ;  /* 0xff00000052ff7812 */ /* 0x000fe4000786c0ff */
[----:B------:R-:W-:Y:S01]  /*5770*/  F2FP.F16.F32.PACK_AB R69, R68, R69 ;  /* 0x000000454445723e */ /* 0x000fe200000000ff */
[----:B------:R-:W-:Y:S01]  /*5780*/  HADD2.F32 R68, -RZ, R48.H0_H0 ;  /* 0x20000030ff447230 */ /* 0x000fe20000004100 */
[----:B------:R-:W-:-:S02]  /*5790*/  FSEL R73, R73, RZ, P1 ;  /* 0x000000ff49497208 */ /* 0x000fc40000800000 */
[----:B------:R-:W-:Y:S02]  /*57a0*/  FSEL R0, R0, RZ, P3 ;  /* 0x000000ff00007208 */ /* 0x000fe40001800000 */
[----:B------:R-:W-:Y:S01]  /*57b0*/  FFMA.FTZ R68, R168, UR10, R68 ;  /* 0x0000000aa8447c23 */ /* 0x000fe20008010044 */
[----:B------:R-:W-:Y:S02]  /*57c0*/  LOP3.LUT P5, RZ, R131, 0xff, RZ, 0xc0, !PT ;  /* 0x000000ff83ff7812 */ /* 0x000fe400078ac0ff */
[----:B------:R-:W-:Y:S01]  /*57d0*/  F2FP.F16.F32.PACK_AB R73, R0, R73 ;  /* 0x000000490049723e */ /* 0x000fe200000000ff */
[----:B------:R-:W-:Y:S01]  /*57e0*/  FMUL.FTZ R0, R68, UR7 ;  /* 0x0000000744007c20 */ /* 0x000fe20008410000 */
[----:B------:R-:W-:Y:S02]  /*57f0*/  FSEL R70, R70, RZ, P5 ;  /* 0x000000ff46467208 */ /* 0x000fe40002800000 */
[----:B------:R-:W-:Y:S02]  /*5800*/  LOP3.LUT P1, RZ, R130, 0xff, RZ, 0xc0, !PT ;  /* 0x000000ff82ff7812 */ /* 0x000fe4000782c0ff */
[----:B------:R-:W-:-:S02]  /*5810*/  LOP3.LUT P6, RZ, R82, 0xff00, RZ, 0xc0, !PT ;  /* 0x0000ff0052ff7812 */ /* 0x000fc400078cc0ff */
[----:B------:R-:W-:Y:S02]  /*5820*/  LOP3.LUT P5, RZ, R82, 0xff, RZ, 0xc0, !PT ;  /* 0x000000ff52ff7812 */ /* 0x000fe400078ac0ff */
[----:B------:R-:W-:Y:S02]  /*5830*/  LOP3.LUT P3, RZ, R130, 0xff00, RZ, 0xc0, !PT ;  /* 0x0000ff0082ff7812 */ /* 0x000fe4000786c0ff */
[----:B------:R-:W-:Y:S02]  /*5840*/  F2FP.F16.F32.PACK_AB R70, R72, R70 ;  /* 0x000000464846723e */ /* 0x000fe400000000ff */
[----:B------:R-:W-:Y:S02]  /*5850*/  FSEL R82, R0, RZ, P1 ;  /* 0x000000ff00527208 */ /* 0x000fe40000800000 */
[C---:B------:R-:W-:Y:S02]  /*5860*/  FSEL R72, R181.reuse, RZ, P6 ;  /* 0x000000ffb5487208 */ /* 0x040fe40003000000 */
[----:B------:R-:W-:-:S02]  /*5870*/  FSEL R68, R181, RZ, P3 ;  /* 0x000000ffb5447208 */ /* 0x000fc40001800000 */
[----:B------:R-:W-:Y:S02]  /*5880*/  FSEL R0, R0, RZ, P5 ;  /* 0x000000ff00007208 */ /* 0x000fe40002800000 */
[----:B------:R-:W-:Y:S02]  /*5890*/  F2FP.F16.F32.PACK_AB R68, R68, R82 ;  /* 0x000000524444723e */ /* 0x000fe400000000ff */
[----:B------:R-:W-:Y:S01]  /*58a0*/  F2FP.F16.F32.PACK_AB R72, R72, R0 ;  /* 0x000000004848723e */ /* 0x000fe200000000ff */
[----:B------:R-:W-:Y:S06]  /*58b0*/  BRA `(.L_x_657) ;  /* 0x0000000400587947 */ /* 0x000fec0003800000 */
.L_x_661:
[--C-:B------:R-:W-:Y:S01]  /*58c0*/  FFMA.FTZ R172, R172, UR11, R214.reuse ;  /* 0x0000000bacac7c23 */ /* 0x100fe200080100d6 */
[--C-:B------:R-:W-:Y:S01]  /*58d0*/  FFMA.FTZ R171, R171, UR11, R214.reuse ;  /* 0x0000000babab7c23 */ /* 0x100fe200080100d6 */
[--C-:B-----5:R-:W-:Y:S02]  /*58e0*/  HADD2.F32 R68, -RZ, R51.reuse.H0_H0 ;  /* 0x20000033ff447230 */ /* 0x120fe40000004100 */
[----:B------:R-:W-:Y:S01]  /*58f0*/  FFMA.FTZ R66, R176, UR11, R214 ;  /* 0x0000000bb0427c23 */ /* 0x000fe200080100d6 */
[----:B------:R-:W-:Y:S01]  /*5900*/  FADD.FTZ R69, R170, -R172 ;  /* 0x800000acaa457221 */ /* 0x000fe20000010000 */
[----:B------:R-:W-:Y:S02]  /*5910*/  HADD2.F32 R65, -RZ, R51.H1_H1 ;  /* 0x30000033ff417230 */ /* 0x000fe40000004100 */
[----:B------:R-:W-:Y:S01]  /*5920*/  FADD.FTZ R67, R169, -R171 ;  /* 0x800000aba9437221 */ /* 0x000fe20000010000 */
[----:B------:R-:W-:Y:S01]  /*5930*/  FADD.FTZ R66, R175, -R66 ;  /* 0x80000042af427221 */ /* 0x000fe20000010000 */
[----:B------:R-:W-:Y:S01]  /*5940*/  FFMA.FTZ R69, R69, UR10, R68 ;  /* 0x0000000a45457c23 */ /* 0x000fe20008010044 */
[----:B------:R-:W-:-:S02]  /*5950*/  HADD2.F32 R68, -RZ, R50.H0_H0 ;  /* 0x20000032ff447230 */ /* 0x000fc40000004100 */
[----:B------:R-:W-:Y:S01]  /*5960*/  FFMA.FTZ R174, R174, UR11, R214 ;  /* 0x0000000baeae7c23 */ /* 0x000fe200080100d6 */
[----:B------:R-:W-:Y:S01]  /*5970*/  FFMA.FTZ R67, R67, UR10, R65 ;  /* 0x0000000a43437c23 */ /* 0x000fe20008010041 */
[----:B------:R-:W-:Y:S01]  /*5980*/  ISETP.GE.U32.AND P1, PT, R82, RZ, PT ;  /* 0x000000ff5200720c */ /* 0x000fe20003f26070 */
[----:B------:R-:W-:Y:S02]  /*5990*/  HADD2.F32 R65, -RZ, R50.H1_H1 ;  /* 0x30000032ff417230 */ /* 0x000fe40000004100 */
[----:B------:R-:W-:Y:S01]  /*59a0*/  FFMA.FTZ R66, R66, UR10, R68 ;  /* 0x0000000a42427c23 */ /* 0x000fe20008010044 */
[----:B------:R-:W-:Y:S01]  /*59b0*/  FADD.FTZ R64, R173, -R174 ;  /* 0x800000aead407221 */ /* 0x000fe20000010000 */
[----:B------:R-:W-:Y:S01]  /*59c0*/  FMUL.FTZ R71, R69, UR7 ;  /* 0x0000000745477c20 */ /* 0x000fe20008410000 */
[----:B------:R-:W-:Y:S01]  /*59d0*/  FMUL.FTZ R68, R67, UR7 ;  /* 0x0000000743447c20 */ /* 0x000fe20008410000 */
[C---:B------:R-:W-:Y:S01]  /*59e0*/  LOP3.LUT P5, RZ, R83.reuse, 0xff0000, RZ, 0xc0, !PT ;  /* 0x00ff000053ff7812 */ /* 0x040fe200078ac0ff */
[----:B------:R-:W-:Y:S01]  /*59f0*/  FFMA.FTZ R64, R64, UR10, R65 ;  /* 0x0000000a40407c23 */ /* 0x000fe20008010041 */
[----:B------:R-:W-:Y:S01]  /*5a00*/  ISETP.GE.U32.AND P3, PT, R130, RZ, PT ;  /* 0x000000ff8200720c */ /* 0x000fe20003f66070 */
[----:B------:R-:W-:Y:S01]  /*5a10*/  FMUL.FTZ R70, R66, UR7 ;  /* 0x0000000742467c20 */ /* 0x000fe20008410000 */
[----:B------:R-:W-:Y:S01]  /*5a20*/  ISETP.GE.U32.AND.EX P1, PT, R83, 0x1000000, PT, P1 ;  /* 0x010000005300780c */ /* 0x000fe20003f26110 */
[--C-:B------:R-:W-:Y:S01]  /*5a30*/  FFMA.FTZ R180, R180, UR11, R214.reuse ;  /* 0x0000000bb4b47c23 */ /* 0x100fe200080100d6 */
[----:B------:R-:W-:Y:S01]  /*5a40*/  LOP3.LUT P4, RZ, R131, 0xff0000, RZ, 0xc0, !PT ;  /* 0x00ff000083ff7812 */ /* 0x000fe2000788c0ff */
[----:B------:R-:W-:Y:S01]  /*5a50*/  FFMA.FTZ R178, R178, UR11, R214 ;  /* 0x0000000bb2b27c23 */ /* 0x000fe200080100d6 */
[----:B------:R-:W-:Y:S01]  /*5a60*/  FSEL R75, R71, RZ, P5 ;  /* 0x000000ff474b7208 */ /* 0x000fe20002800000 */
[----:B------:R-:W-:Y:S01]  /*5a70*/  FADD.FTZ R179, R179, -R180 ;  /* 0x800000b4b3b37221 */ /* 0x000fe20000010000 */
[----:B------:R-:W-:Y:S01]  /*5a80*/  ISETP.GE.U32.AND.EX P3, PT, R131, 0x1000000, PT, P3 ;  /* 0x010000008300780c */ /* 0x000fe20003f66130 */
[----:B------:R-:W-:Y:S01]  /*5a90*/  FADD.FTZ R177, R177, -R178 ;  /* 0x800000b2b1b17221 */ /* 0x000fe20000010000 */
[----:B------:R-:W-:Y:S01]  /*5aa0*/  FSEL R65, R68, RZ, P1 ;  /* 0x000000ff44417208 */ /* 0x000fe20000800000 */
[----:B------:R-:W-:Y:S01]  /*5ab0*/  FFMA.FTZ R182, R182, UR11, R214 ;  /* 0x0000000bb6b67c23 */ /* 0x000fe200080100d6 */
[----:B------:R-:W-:-:S02]  /*5ac0*/  FSEL R71, R71, RZ, P4 ;  /* 0x000000ff47477208 */ /* 0x000fc40002000000 */
[----:B------:R-:W-:Y:S01]  /*5ad0*/  FSEL R68, R68, RZ, P3 ;  /* 0x000000ff44447208 */ /* 0x000fe20001800000 */
[----:B------:R-:W-:Y:S01]  /*5ae0*/  FADD.FTZ R181, R181, -R182 ;  /* 0x800000b6b5b57221 */ /* 0x000fe20000010000 */
[----:B------:R-:W-:Y:S01]  /*5af0*/  F2FP.F16.F32.PACK_AB R75, R65, R75 ;  /* 0x0000004b414b723e */ /* 0x000fe200000000ff */
[----:B------:R-:W-:Y:S01]  /*5b00*/  FMUL.FTZ R65, R64, UR7 ;  /* 0x0000000740417c20 */ /* 0x000fe20008410000 */
[C---:B------:R-:W-:Y:S02]  /*5b10*/  LOP3.LUT P4, RZ, R83.reuse, 0xff00, RZ, 0xc0, !PT ;  /* 0x0000ff0053ff7812 */ /* 0x040fe4000788c0ff */
[----:B------:R-:W-:Y:S01]  /*5b20*/  F2FP.F16.F32.PACK_AB R71, R68, R71 ;  /* 0x000000474447723e */ /* 0x000fe200000000ff */
[----:B------:R-:W-:Y:S01]  /*5b30*/  FFMA.FTZ R68, R0, UR11, R214 ;  /* 0x0000000b00447c23 */ /* 0x000fe200080100d6 */
[----:B------:R-:W-:Y:S02]  /*5b40*/  LOP3.LUT P6, RZ, R83, 0xff, RZ, 0xc0, !PT ;  /* 0x000000ff53ff7812 */ /* 0x000fe400078cc0ff */
[----:B------:R-:W-:Y:S01]  /*5b50*/  FSEL R0, R65, RZ, P4 ;  /* 0x000000ff41007208 */ /* 0x000fe20002000000 */
[----:B------:R-:W-:Y:S01]  /*5b60*/  FADD.FTZ R168, R168, -R68 ;  /* 0x80000044a8a87221 */ /* 0x000fe20000010000 */
[----:B------:R-:W-:-:S02]  /*5b70*/  LOP3.LUT P5, RZ, R131, 0xff, RZ, 0xc0, !PT ;  /* 0x000000ff83ff7812 */ /* 0x000fc400078ac0ff */
[----:B------:R-:W-:Y:S02]  /*5b80*/  LOP3.LUT P4, RZ, R131, 0xff00, RZ, 0xc0, !PT ;  /* 0x0000ff0083ff7812 */ /* 0x000fe4000788c0ff */
[C---:B------:R-:W-:Y:S02]  /*5b90*/  FSEL R74, R70.reuse, RZ, P6 ;  /* 0x000000ff464a7208 */ /* 0x040fe40003000000 */
[----:B------:R-:W-:Y:S02]  /*5ba0*/  FSEL R70, R70, RZ, P5 ;  /* 0x000000ff46467208 */ /* 0x000fe40002800000 */
[----:B------:R-:W-:Y:S02]  /*5bb0*/  FSEL R65, R65, RZ, P4 ;  /* 0x000000ff41417208 */ /* 0x000fe40002000000 */
[----:B------:R-:W-:Y:S01]  /*5bc0*/  F2FP.F16.F32.PACK_AB R66, R64, R66 ;  /* 0x000000424042723e */ /* 0x000fe200000000ff */
[--C-:B------:R-:W-:Y:S01]  /*5bd0*/  HADD2.F32 R64, -RZ, R49.reuse.H1_H1 ;  /* 0x30000031ff407230 */ /* 0x100fe20000004100 */
[----:B------:R-:W-:Y:S01]  /*5be0*/  F2FP.F16.F32.PACK_AB R70, R65, R70 ;  /* 0x000000464146723e */ /* 0x000fe200000000ff */
[----:B------:R-:W-:Y:S01]  /*5bf0*/  HADD2.F32 R65, -RZ, R49.H0_H0 ;  /* 0x20000031ff417230 */ /* 0x000fe20000004100 */
[----:B------:R-:W-:Y:S01]  /*5c00*/  F2FP.F16.F32.PACK_AB R74, R0, R74 ;  /* 0x0000004a004a723e */ /* 0x000fe200000000ff */
[--C-:B------:R-:W-:Y:S01]  /*5c10*/  HADD2.F32 R0, -RZ, R48.reuse.H0_H0 ;  /* 0x20000030ff007230 */ /* 0x100fe20000004100 */
[----:B------:R-:W-:Y:S01]  /*5c20*/  F2FP.F16.F32.PACK_AB R67, R67, R69 ;  /* 0x000000454343723e */ /* 0x000fe200000000ff */
[----:B------:R-:W-:Y:S01]  /*5c30*/  FFMA.FTZ R177, R177, UR10, R64 ;  /* 0x0000000ab1b17c23 */ /* 0x000fe20008010040 */
[----:B------:R-:W-:Y:S01]  /*5c40*/  FFMA.FTZ R65, R179, UR10, R65 ;  /* 0x0000000ab3417c23 */ /* 0x000fe20008010041 */
[----:B------:R-:W-:Y:S01]  /*5c50*/  LOP3.LUT P1, RZ, R82, 0xff0000, RZ, 0xc0, !PT ;  /* 0x00ff000052ff7812 */ /* 0x000fe2000782c0ff */
[----:B------:R-:W-:Y:S01]  /*5c60*/  FFMA.FTZ R168, R168, UR10, R0 ;  /* 0x0000000aa8a87c23 */ /* 0x000fe20008010000 */
[----:B------:R-:W-:Y:S01]  /*5c70*/  FMUL.FTZ R0, R177, UR7 ;  /* 0x00000007b1007c20 */ /* 0x000fe20008410000 */
[----:B------:R-:W-:Y:S01]  /*5c80*/  FMUL.FTZ R69, R65, UR7 ;  /* 0x0000000741457c20 */ /* 0x000fe20008410000 */
[----:B------:R-:W-:Y:S01]  /*5c90*/  LOP3.LUT P3, RZ, R82, 0xff000000, RZ, 0xc0, !PT ;  /* 0xff00000052ff7812 */ /* 0x000fe2000786c0ff */
[----:B------:R-:W-:Y:S01]  /*5ca0*/  HADD2.F32 R64, -RZ, R48.H1_H1 ;  /* 0x30000030ff407230 */ /* 0x000fe20000004100 */
[----:B------:R-:W-:-:S02]  /*5cb0*/  LOP3.LUT P4, RZ, R130, 0xff0000, RZ, 0xc0, !PT ;  /* 0x00ff000082ff7812 */ /* 0x000fc4000788c0ff */
[----:B------:R-:W-:Y:S02]  /*5cc0*/  FSEL R73, R69, RZ, P1 ;  /* 0x000000ff45497208 */ /* 0x000fe40000800000 */
[----:B------:R-:W-:Y:S01]  /*5cd0*/  LOP3.LUT P1, RZ, R130, 0xff000000, RZ, 0xc0, !PT ;  /* 0xff00000082ff7812 */ /* 0x000fe2000782c0ff */
[----:B------:R-:W-:Y:S01]  /*5ce0*/  FFMA.FTZ R64, R181, UR10, R64 ;  /* 0x0000000ab5407c23 */ /* 0x000fe20008010040 */
[----:B------:R-:W-:Y:S02]  /*5cf0*/  FSEL R69, R69, RZ, P4 ;  /* 0x000000ff45457208 */ /* 0x000fe40002000000 */
[C---:B------:R-:W-:Y:S02]  /*5d00*/  FSEL R68, R0.reuse, RZ, P1 ;  /* 0x000000ff00447208 */ /* 0x040fe40000800000 */
[----:B------:R-:W-:Y:S02]  /*5d10*/  FSEL R0, R0, RZ, P3 ;  /* 0x000000ff00007208 */ /* 0x000fe40001800000 */
[----:B------:R-:W-:Y:S01]  /*5d20*/  F2FP.F16.F32.PACK_AB R69, R68, R69 ;  /* 0x000000454445723e */ /* 0x000fe200000000ff */
[----:B------:R-:W-:Y:S01]  /*5d30*/  FMUL.FTZ R68, R64, UR7 ;  /* 0x0000000740447c20 */ /* 0x000fe20008410000 */
[----:B------:R-:W-:Y:S01]  /*5d40*/  F2FP.F16.F32.PACK_AB R73, R0, R73 ;  /* 0x000000490049723e */ /* 0x000fe200000000ff */
        /* <DEDUP_REMOVED lines=12> */
[----:B------:R-:W-:-:S07]  /*5e10*/  F2FP.F16.F32.PACK_AB R72, R72, R0 ;  /* 0x000000004848723e */ /* 0x000fce00000000ff */
.L_x_657:
[----:B------:R-:W-:-:S04]  /*5e20*/  ISETP.NE.U32.AND P1, PT, RZ, UR5, PT ;  /* 0x00000005ff007c0c */ /* 0x000fc8000bf25070 */
[----:B------:R-:W-:-:S13]  /*5e30*/  ISETP.NE.AND.EX P1, PT, RZ, UR6, PT, P1 ;  /* 0x00000006ff007c0c */ /* 0x000fda000bf25310 */
        /* <DEDUP_REMOVED lines=13> */
[----:B------:R-:W-:Y:S01]  /*5f10*/  FFMA.FTZ R190, R190, UR11, R214 ;  /* 0x0000000bbebe7c23 */ /* 0x000fe200080100d6 */
[--C-:B------:R-:W-:Y:S01]  /*5f20*/  HADD2.F32 R67, -RZ, R55.reuse.H0_H0 ;  /* 0x20000037ff437230 */ /* 0x100fe20000004100 */
[----:B------:R-:W-:Y:S01]  /*5f30*/  ISETP.GE.U32.AND P3, PT, R132, RZ, PT ;  /* 0x000000ff8400720c */ /* 0x000fe20003f66070 */
[----:B------:R-:W-:Y:S02]  /*5f40*/  HADD2.F32 R0, -RZ, R55.H1_H1 ;  /* 0x30000037ff007230 */ /* 0x000fe40000004100 */
[----:B------:R-:W-:Y:S01]  /*5f50*/  FADD.FTZ R188, R187, -R188 ;  /* 0x800000bcbbbc7221 */ /* 0x000fe20000010000 */
[----:B------:R-:W-:Y:S01]  /*5f60*/  FADD.FTZ R190, R189, -R190 ;  /* 0x800000bebdbe7221 */ /* 0x000fe20000010000 */
[----:B------:R-:W-:Y:S01]  /*5f70*/  ISETP.GE.U32.AND P4, PT, R80, RZ, PT ;  /* 0x000000ff5000720c */ /* 0x000fe20003f86070 */
[----:B------:R-:W-:Y:S01]  /*5f80*/  FFMA.FTZ R163, R163, UR11, R214 ;  /* 0x0000000ba3a37c23 */ /* 0x000fe200080100d6 */
[----:B------:R-:W-:Y:S01]  /*5f90*/  FFMA.FTZ R67, R188, UR10, R67 ;  /* 0x0000000abc437c23 */ /* 0x000fe20008010043 */
[----:B------:R-:W-:Y:S01]  /*5fa0*/  FFMA.FTZ R0, R190, UR10, R0 ;  /* 0x0000000abe007c23 */ /* 0x000fe20008010000 */
[----:B------:R-:W-:Y:S01]  /*5fb0*/  ISETP.GE.U32.AND.EX P3, PT, R133, 0x1000000, PT, P3 ;  /* 0x010000008500780c */ /* 0x000fe20003f66130 */
[----:B------:R-:W-:Y:S01]  /*5fc0*/  FFMA.FTZ R161, R161, UR11, R214 ;  /* 0x0000000ba1a17c23 */ /* 0x000fe200080100d6 */
[----:B0-----:R-:W-:Y:S01]  /*5fd0*/  FMUL.FTZ R71, R67, UR7 ;  /* 0x0000000743477c20 */ /* 0x001fe20008410000 */
[C---:B------:R-:W-:Y:S01]  /*5fe0*/  LOP3.LUT P6, RZ, R81.reuse, 0xff0000, RZ, 0xc0, !PT ;  /* 0x00ff000051ff7812 */ /* 0x040fe200078cc0ff */
[--C-:B------:R-:W-:Y:S01]  /*5ff0*/  HADD2.F32 R66, -RZ, R54.reuse.H0_H0 ;  /* 0x20000036ff427230 */ /* 0x100fe20000004100 */
[C---:B------:R-:W-:Y:S01]  /*6000*/  F2FP.F16.F32.PACK_AB R67, R0.reuse, R67 ;  /* 0x000000430043723e */ /* 0x040fe200000000ff */
[----:B------:R-:W-:Y:S01]  /*6010*/  FMUL.FTZ R0, R0, UR7 ;  /* 0x0000000700007c20 */ /* 0x000fe20008410000 */
[----:B------:R-:W-:Y:S01]  /*6020*/  ISETP.GE.U32.AND.EX P4, PT, R81, 0x1000000, PT, P4 ;  /* 0x010000005100780c */ /* 0x000fe20003f86140 */
[----:B------:R-:W-:Y:S01]  /*6030*/  FADD.FTZ R162, R162, -R163 ;  /* 0x800000a3a2a27221 */ /* 0x000fe20000010000 */
[----:B------:R-:W-:Y:S01]  /*6040*/  FSEL R75, R71, RZ, P6 ;  /* 0x000000ff474b7208 */ /* 0x000fe20003000000 */
[----:B------:R-:W-:Y:S01]  /*6050*/  FADD.FTZ R160, R160, -R161 ;  /* 0x800000a1a0a07221 */ /* 0x000fe20000010000 */
[----:B------:R-:W-:Y:S01]  /*6060*/  FSEL R64, R0, RZ, P3 ;  /* 0x000000ff00407208 */ /* 0x000fe20001800000 */
[----:B------:R-:W-:Y:S01]  /*6070*/  FFMA.FTZ R66, R162, UR10, R66 ;  /* 0x0000000aa2427c23 */ /* 0x000fe20008010042 */
[----:B------:R-:W-:Y:S01]  /*6080*/  FSEL R0, R0, RZ, P4 ;  /* 0x000000ff00007208 */ /* 0x000fe20002000000 */
[----:B------:R-:W-:Y:S01]  /*6090*/  FFMA.FTZ R185, R185, UR11, R214 ;  /* 0x0000000bb9b97c23 */ /* 0x000fe200080100d6 */
[----:B------:R-:W-:Y:S01]  /*60a0*/  LOP3.LUT P5, RZ, R133, 0xff0000, RZ, 0xc0, !PT ;  /* 0x00ff000085ff7812 */ /* 0x000fe200078ac0ff */
[----:B------:R-:W-:Y:S01]  /*60b0*/  FMUL.FTZ R70, R66, UR7 ;  /* 0x0000000742467c20 */ /* 0x000fe20008410000 */
[----:B------:R-:W-:Y:S01]  /*60c0*/  F2FP.F16.F32.PACK_AB R75, R0, R75 ;  /* 0x0000004b004b723e */ /* 0x000fe200000000ff */
[----:B------:R-:W-:Y:S01]  /*60d0*/  HADD2.F32 R0, -RZ, R54.H1_H1 ;  /* 0x30000036ff007230 */ /* 0x000fe20000004100 */
[----:B------:R-:W-:Y:S01]  /*60e0*/  FSEL R71, R71, RZ, P5 ;  /* 0x000000ff47477208 */ /* 0x000fe20002800000 */
[--C-:B------:R-:W-:Y:S01]  /*60f0*/  HADD2.F32 R65, -RZ, R53.reuse.H0_H0 ;  /* 0x20000035ff417230 */ /* 0x100fe20000004100 */
[----:B------:R-:W-:Y:S01]  /*6100*/  LOP3.LUT P4, RZ, R81, 0xff, RZ, 0xc0, !PT ;  /* 0x000000ff51ff7812 */ /* 0x000fe2000788c0ff */
[----:B------:R-:W-:Y:S01]  /*6110*/  FADD.FTZ R159, R159, -R185 ;  /* 0x800000b99f9f7221 */ /* 0x000fe20000010000 */
[----:B------:R-:W-:Y:S01]  /*6120*/  FFMA.FTZ R160, R160, UR10, R0 ;  /* 0x0000000aa0a07c23 */ /* 0x000fe20008010000 */
[----:B------:R-:W-:Y:S01]  /*6130*/  F2FP.F16.F32.PACK_AB R71, R64, R71 ;  /* 0x000000474047723e */ /* 0x000fe200000000ff */
[----:B------:R-:W-:Y:S01]  /*6140*/  FFMA.FTZ R158, R158, UR11, R214 ;  /* 0x0000000b9e9e7c23 */ /* 0x000fe200080100d6 */
[----:B------:R-:W-:Y:S01]  /*6150*/  LOP3.LUT P6, RZ, R81, 0xff00, RZ, 0xc0, !PT ;  /* 0x0000ff0051ff7812 */ /* 0x000fe200078cc0ff */
[----:B------:R-:W-:Y:S01]  /*6160*/  FMUL.FTZ R64, R160, UR7 ;  /* 0x00000007a0407c20 */ /* 0x000fe20008410000 */
[----:B------:R-:W-:Y:S01]  /*6170*/  FSEL R0, R70, RZ, P4 ;  /* 0x000000ff46007208 */ /* 0x000fe20002000000 */
[----:B------:R-:W-:Y:S01]  /*6180*/  FFMA.FTZ R65, R159, UR10, R65 ;  /* 0x0000000a9f417c23 */ /* 0x000fe20008010041 */
[----:B------:R-:W-:Y:S01]  /*6190*/  FADD.FTZ R186, R186, -R158 ;  /* 0x8000009ebaba7221 */ /* 0x000fe20000010000 */
[----:B------:R-:W-:Y:S01]  /*61a0*/  LOP3.LUT P4, RZ, R80, 0xff0000, RZ, 0xc0, !PT ;  /* 0x00ff000050ff7812 */ /* 0x000fe2000788c0ff */
[--C-:B------:R-:W-:Y:S01]  /*61b0*/  FFMA.FTZ R167, R167, UR11, R214.reuse ;  /* 0x0000000ba7a77c23 */ /* 0x100fe200080100d6 */
[----:B------:R-:W-:Y:S01]  /*61c0*/  FSEL R74, R64, RZ, P6 ;  /* 0x000000ff404a7208 */ /* 0x000fe20003000000 */
[----:B------:R-:W-:Y:S01]  /*61d0*/  FMUL.FTZ R69, R65, UR7 ;  /* 0x0000000741457c20 */ /* 0x000fe20008410000 */
[C---:B------:R-:W-:Y:S01]  /*61e0*/  LOP3.LUT P5, RZ, R133.reuse, 0xff, RZ, 0xc0, !PT ;  /* 0x000000ff85ff7812 */ /* 0x040fe200078ac0ff */
[----:B------:R-:W-:Y:S01]  /*61f0*/  FADD.FTZ R166, R166, -R167 ;  /* 0x800000a7a6a67221 */ /* 0x000fe20000010000 */
[----:B------:R-:W-:Y:S01]  /*6200*/  F2FP.F16.F32.PACK_AB R74, R74, R0 ;  /* 0x000000004a4a723e */ /* 0x000fe200000000ff */
[----:B------:R-:W-:Y:S01]  /*6210*/  HADD2.F32 R0, -RZ, R53.H1_H1 ;  /* 0x30000035ff007230 */ /* 0x000fe20000004100 */
[----:B------:R-:W-:Y:S01]  /*6220*/  LOP3.LUT P3, RZ, R133, 0xff00, RZ, 0xc0, !PT ;  /* 0x0000ff0085ff7812 */ /* 0x000fe2000786c0ff */
[----:B------:R-:W-:Y:S01]  /*6230*/  FFMA.FTZ R183, R183, UR11, R214 ;  /* 0x0000000bb7b77c23 */ /* 0x000fe200080100d6 */
[----:B------:R-:W-:-:S02]  /*6240*/  FSEL R73, R69, RZ, P4 ;  /* 0x000000ff45497208 */ /* 0x000fc40002000000 */
[----:B------:R-:W-:Y:S01]  /*6250*/  FFMA.FTZ R186, R186, UR10, R0 ;  /* 0x0000000ababa7c23 */ /* 0x000fe20008010000 */
[--C-:B------:R-:W-:Y:S01]  /*6260*/  HADD2.F32 R0, -RZ, R52.reuse.H0_H0 ;  /* 0x20000034ff007230 */ /* 0x100fe20000004100 */
[----:B------:R-:W-:Y:S01]  /*6270*/  LOP3.LUT P4, RZ, R132, 0xff0000, RZ, 0xc0, !PT ;  /* 0x00ff000084ff7812 */ /* 0x000fe2000788c0ff */
[----:B------:R-:W-:Y:S01]  /*6280*/  FADD.FTZ R184, R184, -R183 ;  /* 0x800000b7b8b87221 */ /* 0x000fe20000010000 */
[----:B------:R-:W-:Y:S02]  /*6290*/  FSEL R70, R70, RZ, P5 ;  /* 0x000000ff46467208 */ /* 0x000fe40002800000 */
[----:B------:R-:W-:Y:S01]  /*62a0*/  FSEL R64, R64, RZ, P3 ;  /* 0x000000ff40407208 */ /* 0x000fe20001800000 */
[----:B------:R-:W-:Y:S01]  /*62b0*/  FFMA.FTZ R166, R166, UR10, R0 ;  /* 0x0000000aa6a67c23 */ /* 0x000fe20008010000 */
[----:B------:R-:W-:Y:S01]  /*62c0*/  FMUL.FTZ R0, R186, UR7 ;  /* 0x00000007ba007c20 */ /* 0x000fe20008410000 */
[----:B------:R-:W-:Y:S02]  /*62d0*/  FSEL R69, R69, RZ, P4 ;  /* 0x000000ff45457208 */ /* 0x000fe40002000000 */
[----:B------:R-:W-:Y:S01]  /*62e0*/  F2FP.F16.F32.PACK_AB R70, R64, R70 ;  /* 0x000000464046723e */ /* 0x000fe200000000ff */
[----:B------:R-:W-:Y:S01]  /*62f0*/  HADD2.F32 R64, -RZ, R52.H1_H1 ;  /* 0x30000034ff407230 */ /* 0x000fe20000004100 */
[----:B------:R-:W-:-:S02]  /*6300*/  LOP3.LUT P4, RZ, R132, 0xff000000, RZ, 0xc0, !PT ;  /* 0xff00000084ff7812 */ /* 0x000fc4000788c0ff */
[----:B------:R-:W-:Y:S02]  /*6310*/  LOP3.LUT P5, RZ, R80, 0xff000000, RZ, 0xc0, !PT ;  /* 0xff00000050ff7812 */ /* 0x000fe400078ac0ff */
[----:B------:R-:W-:Y:S01]  /*6320*/  FSEL R68, R0, RZ, P4 ;  /* 0x000000ff00447208 */ /* 0x000fe20002000000 */
[----:B------:R-:W-:Y:S01]  /*6330*/  FFMA.FTZ R64, R184, UR10, R64 ;  /* 0x0000000ab8407c23 */ /* 0x000fe20008010040 */
        /* <DEDUP_REMOVED lines=19> */
.L_x_664:
[--C-:B------:R-:W-:Y:S01]  /*6470*/  FFMA.FTZ R188, R188, UR11, R214.reuse ;  /* 0x0000000bbcbc7c23 */ /* 0x100fe200080100d6 */
[--C-:B------:R-:W-:Y:S01]  /*6480*/  FFMA.FTZ R190, R190, UR11, R214.reuse ;  /* 0x0000000bbebe7c23 */ /* 0x100fe200080100d6 */
[--C-:B0-----:R-:W-:Y:S02]  /*6490*/  HADD2.F32 R68, -RZ, R55.reuse.H0_H0 ;  /* 0x20000037ff447230 */ /* 0x101fe40000004100 */
[----:B------:R-:W-:Y:S01]  /*64a0*/  FFMA.FTZ R163, R163, UR11, R214 ;  /* 0x0000000ba3a37c23 */ /* 0x000fe200080100d6 */
[----:B------:R-:W-:Y:S02]  /*64b0*/  HADD2.F32 R0, -RZ, R55.H1_H1 ;  /* 0x30000037ff007230 */ /* 0x000fe40000004100 */
[----:B------:R-:W-:Y:S01]  /*64c0*/  FADD.FTZ R71, R187, -R188 ;  /* 0x800000bcbb477221 */ /* 0x000fe20000010000 */
[----:B------:R-:W-:Y:S01]  /*64d0*/  FADD.FTZ R70, R189, -R190 ;  /* 0x800000bebd467221 */ /* 0x000fe20000010000 */
[----:B------:R-:W-:Y:S01]  /*64e0*/  FFMA.FTZ R161, R161, UR11, R214 ;  /* 0x0000000ba1a17c23 */ /* 0x000fe200080100d6 */
[----:B------:R-:W-:Y:S01]  /*64f0*/  ISETP.GE.U32.AND P3, PT, R80, RZ, PT ;  /* 0x000000ff5000720c */ /* 0x000fe20003f66070 */
[----:B------:R-:W-:Y:S01]  /*6500*/  FFMA.FTZ R71, R71, UR10, R68 ;  /* 0x0000000a47477c23 */ /* 0x000fe20008010044 */
[----:B------:R-:W-:Y:S01]  /*6510*/  FFMA.FTZ R70, R70, UR10, R0 ;  /* 0x0000000a46467c23 */ /* 0x000fe20008010000 */
[----:B------:R-:W-:-:S02]  /*6520*/  HADD2.F32 R68, -RZ, R54.H0_H0 ;  /* 0x20000036ff447230 */ /* 0x000fc40000004100 */
[----:B------:R-:W-:Y:S01]  /*6530*/  FADD.FTZ R163, R162, -R163 ;  /* 0x800000a3a2a37221 */ /* 0x000fe20000010000 */
[----:B------:R-:W-:Y:S02]  /*6540*/  HADD2.F32 R0, -RZ, R54.H1_H1 ;  /* 0x30000036ff007230 */ /* 0x000fe40000004100 */
[----:B------:R-:W-:Y:S01]  /*6550*/  FADD.FTZ R69, R160, -R161 ;  /* 0x800000a1a0457221 */ /* 0x000fe20000010000 */
[----:B------:R-:W-:Y:S01]  /*6560*/  FMUL.FTZ R71, R71, UR7 ;  /* 0x0000000747477c20 */ /* 0x000fe20008410000 */
[----:B------:R-:W-:Y:S01]  /*6570*/  FMUL.FTZ R70, R70, UR7 ;  /* 0x0000000746467c20 */ /* 0x000fe20008410000 */
[----:B------:R-:W-:Y:S01]  /*6580*/  LOP3.LUT P6, RZ, R81, 0xff0000, RZ, 0xc0, !PT ;  /* 0x00ff000051ff7812 */ /* 0x000fe200078cc0ff */
[----:B------:R-:W-:Y:S01]  /*6590*/  FFMA.FTZ R163, R163, UR10, R68 ;  /* 0x0000000aa3a37c23 */ /* 0x000fe20008010044 */
[----:B------:R-:W-:Y:S01]  /*65a0*/  ISETP.GE.U32.AND.EX P3, PT, R81, 0x1000000, PT, P3 ;  /* 0x010000005100780c */ /* 0x000fe20003f66130 */
[----:B------:R-:W-:Y:S01]  /*65b0*/  FFMA.FTZ R69, R69, UR10, R0 ;  /* 0x0000000a45457c23 */ /* 0x000fe20008010000 */
[----:B------:R-:W-:Y:S01]  /*65c0*/  FSEL R82, R71, RZ, P6 ;  /* 0x000000ff47527208 */ /* 0x000fe20003000000 */
[--C-:B------:R-:W-:Y:S01]  /*65d0*/  FFMA.FTZ R185, R185, UR11, R214.reuse ;  /* 0x0000000bb9b97c23 */ /* 0x100fe200080100d6 */
[----:B------:R-:W-:Y:S01]  /*65e0*/  FSEL R75, R70, RZ, P3 ;  /* 0x000000ff464b7208 */ /* 0x000fe20001800000 */
[----:B------:R-:W-:Y:S01]  /*65f0*/  FMUL.FTZ R163, R163, UR7 ;  /* 0x00000007a3a37c20 */ /* 0x000fe20008410000 */
[C---:B------:R-:W-:Y:S01]  /*6600*/  LOP3.LUT P6, RZ, R81.reuse, 0xff, RZ, 0xc0, !PT ;  /* 0x000000ff51ff7812 */ /* 0x040fe200078cc0ff */
[--C-:B------:R-:W-:Y:S01]  /*6610*/  HADD2.F32 R0, -RZ, R53.reuse.H0_H0 ;  /* 0x20000035ff007230 */ /* 0x100fe20000004100 */
[----:B------:R-:W-:Y:S01]  /*6620*/  LOP3.LUT P3, RZ, R81, 0xff00, RZ, 0xc0, !PT ;  /* 0x0000ff0051ff7812 */ /* 0x000fe2000786c0ff */
[----:B------:R-:W-:Y:S01]  /*6630*/  FMUL.FTZ R81, R69, UR7 ;  /* 0x0000000745517c20 */ /* 0x000fe20008410000 */
[----:B------:R-:W-:Y:S01]  /*6640*/  LOP3.LUT P5, RZ, R133, 0xff0000, RZ, 0xc0, !PT ;  /* 0x00ff000085ff7812 */ /* 0x000fe200078ac0ff */
[----:B------:R-:W-:Y:S01]  /*6650*/  FADD.FTZ R185, R159, -R185 ;  /* 0x800000b99fb97221 */ /* 0x000fe20000010000 */
[----:B------:R-:W-:Y:S01]  /*6660*/  ISETP.GE.U32.AND P4, PT, R132, RZ, PT ;  /* 0x000000ff8400720c */ /* 0x000fe20003f86070 */
[----:B------:R-:W-:Y:S01]  /*6670*/  FFMA.FTZ R183, R183, UR11, R214 ;  /* 0x0000000bb7b77c23 */ /* 0x000fe200080100d6 */
[----:B------:R-:W-:Y:S01]  /*6680*/  FSEL R73, R163, RZ, P6 ;  /* 0x000000ffa3497208 */ /* 0x000fe20003000000 */
[----:B------:R-:W-:Y:S01]  /*6690*/  FFMA.FTZ R0, R185, UR10, R0 ;  /* 0x0000000ab9007c23 */ /* 0x000fe20008010000 */
[----:B------:R-:W-:Y:S01]  /*66a0*/  FSEL R74, R81, RZ, P3 ;  /* 0x000000ff514a7208 */ /* 0x000fe20001800000 */
[----:B------:R-:W-:Y:S01]  /*66b0*/  FFMA.FTZ R158, R158, UR11, R214 ;  /* 0x0000000b9e9e7c23 */ /* 0x000fe200080100d6 */
[----:B------:R-:W-:Y:S01]  /*66c0*/  FSEL R71, R71, RZ, P5 ;  /* 0x000000ff47477208 */ /* 0x000fe20002800000 */
[----:B------:R-:W-:Y:S01]  /*66d0*/  FADD.FTZ R184, R184, -R183 ;  /* 0x800000b7b8b87221 */ /* 0x000fe20000010000 */
[C---:B------:R-:W-:Y:S01]  /*66e0*/  ISETP.GE.U32.AND.EX P4, PT, R133.reuse, 0x1000000, PT, P4 ;  /* 0x010000008500780c */ /* 0x040fe20003f86140 */
[----:B------:R-:W-:Y:S01]  /*66f0*/  HADD2.F32 R68, -RZ, R53.H1_H1 ;  /* 0x30000035ff447230 */ /* 0x000fe20000004100 */
[----:B------:R-:W-:Y:S01]  /*6700*/  LOP3.LUT P5, RZ, R133, 0xff, RZ, 0xc0, !PT ;  /* 0x000000ff85ff7812 */ /* 0x000fe200078ac0ff */
[----:B------:R-:W-:Y:S01]  /*6710*/  FMUL.FTZ R0, R0, UR7 ;  /* 0x0000000700007c20 */ /* 0x000fe20008410000 */
[----:B------:R-:W-:Y:S01]  /*6720*/  F2FP.F16.F32.PACK_AB R74, R74, R73 ;  /* 0x000000494a4a723e */ /* 0x000fe200000000ff */
[--C-:B------:R-:W-:Y:S01]  /*6730*/  HADD2.F32 R73, -RZ, R52.reuse.H1_H1 ;  /* 0x30000034ff497230 */ /* 0x100fe20000004100 */
[----:B------:R-:W-:Y:S01]  /*6740*/  FSEL R83, R70, RZ, P4 ;  /* 0x000000ff46537208 */ /* 0x000fe20002000000 */
[----:B------:R-:W-:Y:S01]  /*6750*/  FADD.FTZ R158, R186, -R158 ;  /* 0x8000009eba9e7221 */ /* 0x000fe20000010000 */
[----:B------:R-:W-:Y:S01]  /*6760*/  FSEL R70, R163, RZ, P5 ;  /* 0x000000ffa3467208 */ /* 0x000fe20002800000 */
[----:B------:R-:W-:Y:S01]  /*6770*/  FFMA.FTZ R167, R167, UR11, R214 ;  /* 0x0000000ba7a77c23 */ /* 0x000fe200080100d6 */
[----:B------:R-:W-:Y:S01]  /*6780*/  LOP3.LUT P6, RZ, R80, 0xff0000, RZ, 0xc0, !PT ;  /* 0x00ff000050ff7812 */ /* 0x000fe200078cc0ff */
[----:B------:R-:W-:Y:S01]  /*6790*/  FFMA.FTZ R184, R184, UR10, R73 ;  /* 0x0000000ab8b87c23 */ /* 0x000fe20008010049 */
[----:B------:R-:W-:Y:S01]  /*67a0*/  LOP3.LUT P5, RZ, R132, 0xff0000, RZ, 0xc0, !PT ;  /* 0x00ff000084ff7812 */ /* 0x000fe200078ac0ff */
[----:B------:R-:W-:Y:S01]  /*67b0*/  FFMA.FTZ R68, R158, UR10, R68 ;  /* 0x0000000a9e447c23 */ /* 0x000fe20008010044 */
[----:B------:R-:W-:Y:S01]  /*67c0*/  FSEL R73, R0, RZ, P6 ;  /* 0x000000ff00497208 */ /* 0x000fe20003000000 */
[----:B------:R-:W-:Y:S01]  /*67d0*/  FADD.FTZ R166, R166, -R167 ;  /* 0x800000a7a6a67221 */ /* 0x000fe20000010000 */
[----:B------:R-:W-:Y:S01]  /*67e0*/  FSEL R69, R0, RZ, P5 ;  /* 0x000000ff00457208 */ /* 0x000fe20002800000 */
[----:B------:R-:W-:Y:S01]  /*67f0*/  HADD2.F32 R0, -RZ, R52.H0_H0 ;  /* 0x20000034ff007230 */ /* 0x000fe20000004100 */
[----:B------:R-:W-:Y:S01]  /*6800*/  LOP3.LUT P4, RZ, R133, 0xff00, RZ, 0xc0, !PT ;  /* 0x0000ff0085ff7812 */ /* 0x000fe2000788c0ff */
[----:B------:R-:W-:Y:S01]  /*6810*/  FMUL.FTZ R68, R68, UR7 ;  /* 0x0000000744447c20 */ /* 0x000fe20008410000 */
[----:B------:R-:W-:Y:S01]  /*6820*/  LOP3.LUT P3, RZ, R132, 0xff000000, RZ, 0xc0, !PT ;  /* 0xff00000084ff7812 */ /* 0x000fe2000786c0ff */
[----:B------:R-:W-:Y:S01]  /*6830*/  FMUL.FTZ R184, R184, UR7 ;  /* 0x00000007b8b87c20 */ /* 0x000fe20008410000 */
[----:B------:R-:W-:Y:S01]  /*6840*/  FSEL R81, R81, RZ, P4 ;  /* 0x000000ff51517208 */ /* 0x000fe20002000000 */
[----:B------:R-:W-:Y:S01]  /*6850*/  FFMA.FTZ R0, R166, UR10, R0 ;  /* 0x0000000aa6007c23 */ /* 0x000fe20008010000 */
[----:B------:R-:W-:-:S02]  /*6860*/  LOP3.LUT P4, RZ, R80, 0xff000000, RZ, 0xc0, !PT ;  /* 0xff00000050ff7812 */ /* 0x000fc4000788c0ff */
[----:B------:R-:W-:Y:S01]  /*6870*/  FSEL R72, R68, RZ, P3 ;  /* 0x000000ff44487208 */ /* 0x000fe20001800000 */
[----:B------:R-:W-:Y:S01]  /*6880*/  FMUL.FTZ R0, R0, UR7 ;  /* 0x0000000700007c20 */ /* 0x000fe20008410000 */
[----:B------:R-:W-:Y:S02]  /*6890*/  FSEL R68, R68, RZ, P4 ;  /* 0x000000ff44447208 */ /* 0x000fe40002000000 */
[----:B------:R-:W-:Y:S02]  /*68a0*/  LOP3.LUT P4, RZ, R132, 0xff, RZ, 0xc0, !PT ;  /* 0x000000ff84ff7812 */ /* 0x000fe4000788c0ff */
[C---:B------:R-:W-:Y:S02]  /*68b0*/  LOP3.LUT P5, RZ, R80.reuse, 0xff00, RZ, 0xc0, !PT ;  /* 0x0000ff0050ff7812 */ /* 0x040fe400078ac0ff */
[----:B------:R-:W-:Y:S02]  /*68c0*/  LOP3.LUT P3, RZ, R80, 0xff, RZ, 0xc0, !PT ;  /* 0x000000ff50ff7812 */ /* 0x000fe4000786c0ff */
[----:B------:R-:W-:-:S02]  /*68d0*/  LOP3.LUT P6, RZ, R132, 0xff00, RZ, 0xc0, !PT ;  /* 0x0000ff0084ff7812 */ /* 0x000fc400078cc0ff */
[----:B------:R-:W-:Y:S02]  /*68e0*/  F2FP.F16.F32.PACK_AB R69, R72, R69 ;  /* 0x000000454845723e */ /* 0x000fe400000000ff */
[----:B------:R-:W-:Y:S02]  /*68f0*/  F2FP.F16.F32.PACK_AB R73, R68, R73 ;  /* 0x000000494449723e */ /* 0x000fe400000000ff */
[----:B------:R-:W-:Y:S02]  /*6900*/  FSEL R80, R0, RZ, P4 ;  /* 0x000000ff00507208 */ /* 0x000fe40002000000 */
[C---:B------:R-:W-:Y:S02]  /*6910*/  FSEL R72, R184.reuse, RZ, P5 ;  /* 0x000000ffb8487208 */ /* 0x040fe40002800000 */
[----:B------:R-:W-:Y:S02]  /*6920*/  FSEL R68, R184, RZ, P6 ;  /* 0x000000ffb8447208 */ /* 0x000fe40003000000 */
[----:B------:R-:W-:-:S02]  /*6930*/  FSEL R0, R0, RZ, P3 ;  /* 0x000000ff00007208 */ /* 0x000fc40001800000 */
[----:B------:R-:W-:Y:S02]  /*6940*/  F2FP.F16.F32.PACK_AB R71, R83, R71 ;  /* 0x000000475347723e */ /* 0x000fe400000000ff */
[----:B------:R-:W-:Y:S02]  /*6950*/  F2FP.F16.F32.PACK_AB R75, R75, R82 ;  /* 0x000000524b4b723e */ /* 0x000fe400000000ff */
[----:B------:R-:W-:Y:S02]  /*6960*/  F2FP.F16.F32.PACK_AB R70, R81, R70 ;  /* 0x000000465146723e */ /* 0x000fe400000000ff */
[----:B------:R-:W-:Y:S02]  /*6970*/  F2FP.F16.F32.PACK_AB R68, R68, R80 ;  /* 0x000000504444723e */ /* 0x000fe400000000ff */
[----:B------:R-:W-:Y:S01]  /*6980*/  F2FP.F16.F32.PACK_AB R72, R72, R0 ;  /* 0x000000004848723e */ /* 0x000fe200000000ff */
[----:B------:R-:W-:Y:S06]  /*6990*/  BRA `(.L_x_665) ;  /* 0x0000001800347947 */ /* 0x000fec0003800000 */
.L_x_663:
        /* <DEDUP_REMOVED lines=21> */
[----:B------:R-:W-:Y:S01]  /*6af0*/  FSEL R75, R71, RZ, P6 ;  /* 0x000000ff474b7208 */ /* 0x000fe20003000000 */
[----:B------:R-:W-:Y:S01]  /*6b00*/  FADD.FTZ R159, R159, -R185 ;  /* 0x800000b99f9f7221 */ /* 0x000fe20000010000 */
[----:B------:R-:W-:Y:S01]  /*6b10*/  FSEL R71, R71, RZ, P5 ;  /* 0x000000ff47477208 */ /* 0x000fe20002800000 */
[----:B------:R-:W-:Y:S01]  /*6b20*/  FMUL.FTZ R70, R66, UR7 ;  /* 0x0000000742467c20 */ /* 0x000fe20008410000 */
[----:B------:R-:W-:Y:S01]  /*6b30*/  FSEL R64, R0, RZ, P3 ;  /* 0x000000ff00407208 */ /* 0x000fe20001800000 */
[--C-:B------:R-:W-:Y:S01]  /*6b40*/  FFMA.FTZ R158, R158, UR11, R214.reuse ;  /* 0x0000000b9e9e7c23 */ /* 0x100fe200080100d6 */
[----:B------:R-:W-:Y:S01]  /*6b50*/  ISETP.GE.U32.AND.EX P4, PT, R81, 0x1000000, PT, P4 ;  /* 0x010000005100780c */ /* 0x000fe20003f86140 */
[----:B------:R-:W-:Y:S01]  /*6b60*/  FFMA.FTZ R183, R183, UR11, R214 ;  /* 0x0000000bb7b77c23 */ /* 0x000fe200080100d6 */
[----:B------:R-:W-:Y:S01]  /*6b70*/  F2FP.F16.F32.PACK_AB R71, R64, R71 ;  /* 0x000000474047723e */ /* 0x000fe200000000ff */
[C---:B------:R-:W-:Y:S01]  /*6b80*/  FMUL.FTZ R64, R65.reuse, UR7 ;  /* 0x0000000741407c20 */ /* 0x040fe20008410000 */
[----:B------:R-:W-:Y:S01]  /*6b90*/  FSEL R0, R0, RZ, P4 ;  /* 0x000000ff00007208 */ /* 0x000fe20002000000 */
[----:B------:R-:W-:Y:S01]  /*6ba0*/  FADD.FTZ R186, R186, -R158 ;  /* 0x8000009ebaba7221 */ /* 0x000fe20000010000 */
[----:B------:R-:W-:Y:S01]  /*6bb0*/  F2FP.F16.F32.PACK_AB R66, R65, R66 ;  /* 0x000000424142723e */ /* 0x000fe200000000ff */
[----:B------:R-:W-:Y:S01]  /*6bc0*/  FMUL.FTZ R65, R159, UR10 ;  /* 0x0000000a9f417c20 */ /* 0x000fe20008410000 */
[C---:B------:R-:W-:Y:S01]  /*6bd0*/  LOP3.LUT P4, RZ, R81.reuse, 0xff, RZ, 0xc0, !PT ;  /* 0x000000ff51ff7812 */ /* 0x040fe2000788c0ff */
[----:B------:R-:W-:Y:S01]  /*6be0*/  FMUL.FTZ R186, R186, UR10 ;  /* 0x0000000ababa7c20 */ /* 0x000fe20008410000 */
[----:B------:R-:W-:Y:S01]  /*6bf0*/  LOP3.LUT P6, RZ, R81, 0xff00, RZ, 0xc0, !PT ;  /* 0x0000ff0051ff7812 */ /* 0x000fe200078cc0ff */
[----:B------:R-:W-:Y:S01]  /*6c00*/  FMUL.FTZ R69, R65, UR7 ;  /* 0x0000000741457c20 */ /* 0x000fe20008410000 */
[----:B------:R-:W-:Y:S01]  /*6c10*/  FSEL R74, R70, RZ, P4 ;  /* 0x000000ff464a7208 */ /* 0x000fe20002000000 */
[----:B------:R-:W-:Y:S01]  /*6c20*/  FFMA.FTZ R167, R167, UR11, R214 ;  /* 0x0000000ba7a77c23 */ /* 0x000fe200080100d6 */
[----:B------:R-:W-:Y:S01]  /*6c30*/  LOP3.LUT P4, RZ, R80, 0xff0000, RZ, 0xc0, !PT ;  /* 0x00ff000050ff7812 */ /* 0x000fe2000788c0ff */
[----:B------:R-:W-:Y:S01]  /*6c40*/  FADD.FTZ R184, R184, -R183 ;  /* 0x800000b7b8b87221 */ /* 0x000fe20000010000 */
[----:B------:R-:W-:Y:S01]  /*6c50*/  F2FP.F16.F32.PACK_AB R75, R0, R75 ;  /* 0x0000004b004b723e */ /* 0x000fe200000000ff */
[----:B------:R-:W-:Y:S01]  /*6c60*/  FADD.FTZ R166, R166, -R167 ;  /* 0x800000a7a6a67221 */ /* 0x000fe20000010000 */
[----:B------:R-:W-:-:S02]  /*6c70*/  FSEL R0, R64, RZ, P6 ;  /* 0x000000ff40007208 */ /* 0x000fc40003000000 */
[----:B------:R-:W-:Y:S01]  /*6c80*/  FSEL R73, R69, RZ, P4 ;  /* 0x000000ff45497208 */ /* 0x000fe20002000000 */
[----:B------:R-:W-:Y:S01]  /*6c90*/  FMUL.FTZ R166, R166, UR10 ;  /* 0x0000000aa6a67c20 */ /* 0x000fe20008410000 */
[C---:B------:R-:W-:Y:S02]  /*6ca0*/  LOP3.LUT P5, RZ, R133.reuse, 0xff, RZ, 0xc0, !PT ;  /* 0x000000ff85ff7812 */ /* 0x040fe400078ac0ff */
[----:B------:R-:W-:Y:S02]  /*6cb0*/  LOP3.LUT P3, RZ, R133, 0xff00, RZ, 0xc0, !PT ;  /* 0x0000ff0085ff7812 */ /* 0x000fe4000786c0ff */
[----:B------:R-:W-:Y:S02]  /*6cc0*/  LOP3.LUT P4, RZ, R132, 0xff0000, RZ, 0xc0, !PT ;  /* 0x00ff000084ff7812 */ /* 0x000fe4000788c0ff */
[----:B------:R-:W-:Y:S01]  /*6cd0*/  F2FP.F16.F32.PACK_AB R74, R0, R74 ;  /* 0x0000004a004a723e */ /* 0x000fe200000000ff */
[----:B------:R-:W-:Y:S01]  /*6ce0*/  FMUL.FTZ R0, R186, UR7 ;  /* 0x00000007ba007c20 */ /* 0x000fe20008410000 */
[----:B------:R-:W-:-:S02]  /*6cf0*/  FSEL R70, R70, RZ, P5 ;  /* 0x000000ff46467208 */ /* 0x000fc40002800000 */
[----:B------:R-:W-:Y:S02]  /*6d00*/  FSEL R64, R64, RZ, P3 ;  /* 0x000000ff40407208 */ /* 0x000fe40001800000 */
[----:B------:R-:W-:Y:S02]  /*6d10*/  FSEL R69, R69, RZ, P4 ;  /* 0x000000ff45457208 */ /* 0x000fe40002000000 */
[----:B------:R-:W-:Y:S02]  /*6d20*/  LOP3.LUT P4, RZ, R132, 0xff000000, RZ, 0xc0, !PT ;  /* 0xff00000084ff7812 */ /* 0x000fe4000788c0ff */
[----:B------:R-:W-:Y:S02]  /*6d30*/  F2FP.F16.F32.PACK_AB R70, R64, R70 ;  /* 0x000000464046723e */ /* 0x000fe400000000ff */
[----:B------:R-:W-:Y:S02]  /*6d40*/  LOP3.LUT P5, RZ, R80, 0xff000000, RZ, 0xc0, !PT ;  /* 0xff00000050ff7812 */ /* 0x000fe400078ac0ff */
        /* <DEDUP_REMOVED lines=15> */
[----:B------:R-:W-:-:S02]  /*6e40*/  F2FP.F16.F32.PACK_AB R67, R190, R67 ;  /* 0x00000043be43723e */ /* 0x000fc400000000ff */
[----:B------:R-:W-:Y:S02]  /*6e50*/  F2FP.F16.F32.PACK_AB R65, R186, R65 ;  /* 0x00000041ba41723e */ /* 0x000fe400000000ff */
[----:B------:R-:W-:Y:S02]  /*6e60*/  F2FP.F16.F32.PACK_AB R64, R64, R166 ;  /* 0x000000a64040723e */ /* 0x000fe400000000ff */
[----:B------:R-:W-:Y:S02]  /*6e70*/  F2FP.F16.F32.PACK_AB R68, R68, R80 ;  /* 0x000000504444723e */ /* 0x000fe400000000ff */
[----:B------:R-:W-:Y:S01]  /*6e80*/  F2FP.F16.F32.PACK_AB R72, R72, R0 ;  /* 0x000000004848723e */ /* 0x000fe200000000ff */
[----:B------:R-:W-:Y:S06]  /*6e90*/  BRA `(.L_x_665) ;  /* 0x0000001000f47947 */ /* 0x000fec0003800000 */
.L_x_666:
        /* <DEDUP_REMOVED lines=23> */
[----:B------:R-:W-:Y:S01]  /*7010*/  FSEL R69, R71, RZ, P4 ;  /* 0x000000ff47457208 */ /* 0x000fe20002000000 */
[----:B------:R-:W-:Y:S01]  /*7020*/  FMUL.FTZ R68, R68, UR7 ;  /* 0x0000000744447c20 */ /* 0x000fe20008410000 */
[----:B------:R-:W-:Y:S01]  /*7030*/  FSEL R75, R72, RZ, P5 ;  /* 0x000000ff484b7208 */ /* 0x000fe20002800000 */
[----:B------:R-:W-:Y:S01]  /*7040*/  FMUL.FTZ R159, R159, UR10 ;  /* 0x0000000a9f9f7c20 */ /* 0x000fe20008410000 */
[----:B------:R-:W-:Y:S01]  /*7050*/  FSEL R71, R71, RZ, P6 ;  /* 0x000000ff47477208 */ /* 0x000fe20003000000 */
[----:B------:R-:W-:Y:S01]  /*7060*/  FFMA.FTZ R158, R158, UR11, R214 ;  /* 0x0000000b9e9e7c23 */ /* 0x000fe200080100d6 */
[----:B------:R-:W-:Y:S01]  /*7070*/  LOP3.LUT P5, RZ, R81, 0xff, RZ, 0xc0, !PT ;  /* 0x000000ff51ff7812 */ /* 0x000fe200078ac0ff */
[----:B------:R-:W-:Y:S01]  /*7080*/  FMUL.FTZ R159, R159, UR7 ;  /* 0x000000079f9f7c20 */ /* 0x000fe20008410000 */
[----:B------:R-:W-:Y:S01]  /*7090*/  LOP3.LUT P6, RZ, R81, 0xff00, RZ, 0xc0, !PT ;  /* 0x0000ff0051ff7812 */ /* 0x000fe200078cc0ff */
[----:B------:R-:W-:Y:S01]  /*70a0*/  FADD.FTZ R186, R186, -R158 ;  /* 0x8000009ebaba7221 */ /* 0x000fe20000010000 */
[----:B------:R-:W-:Y:S01]  /*70b0*/  FSEL R72, R72, RZ, P3 ;  /* 0x000000ff48487208 */ /* 0x000fe20001800000 */
[--C-:B------:R-:W-:Y:S01]  /*70c0*/  FFMA.FTZ R183, R183, UR11, R214.reuse ;  /* 0x0000000bb7b77c23 */ /* 0x100fe200080100d6 */
[----:B------:R-:W-:Y:S01]  /*70d0*/  LOP3.LUT P4, RZ, R133, 0xff, RZ, 0xc0, !PT ;  /* 0x000000ff85ff7812 */ /* 0x000fe2000788c0ff */
        /* <DEDUP_REMOVED lines=10> */
[----:B------:R-:W-:Y:S01]  /*7180*/  F2FP.F16.F32.PACK_AB R70, R68, R70 ;  /* 0x000000464446723e */ /* 0x000fe200000000ff */
[----:B------:R-:W-:Y:S01]  /*7190*/  FMUL.FTZ R68, R186, UR10 ;  /* 0x0000000aba447c20 */ /* 0x000fe20008410000 */
[----:B------:R-:W-:-:S02]  /*71a0*/  LOP3.LUT P5, RZ, R132, 0xff0000, RZ, 0xc0, !PT ;  /* 0x00ff000084ff7812 */ /* 0x000fc400078ac0ff */
[----:B------:R-:W-:Y:S01]  /*71b0*/  F2FP.F16.F32.PACK_AB R75, R75, R69 ;  /* 0x000000454b4b723e */ /* 0x000fe200000000ff */
[----:B------:R-:W-:Y:S01]  /*71c0*/  FMUL.FTZ R68, R68, UR7 ;  /* 0x0000000744447c20 */ /* 0x000fe20008410000 */
[----:B------:R-:W-:Y:S02]  /*71d0*/  FSEL R69, R159, RZ, P5 ;  /* 0x000000ff9f457208 */ /* 0x000fe40002800000 */
[----:B------:R-:W-:Y:S02]  /*71e0*/  LOP3.LUT P5, RZ, R132, 0xff000000, RZ, 0xc0, !PT ;  /* 0xff00000084ff7812 */ /* 0x000fe400078ac0ff */
[----:B------:R-:W-:Y:S02]  /*71f0*/  LOP3.LUT P4, RZ, R80, 0xff000000, RZ, 0xc0, !PT ;  /* 0xff00000050ff7812 */ /* 0x000fe4000788c0ff */
[----:B------:R-:W-:Y:S02]  /*7200*/  F2FP.F16.F32.PACK_AB R74, R0, R74 ;  /* 0x0000004a004a723e */ /* 0x000fe400000000ff */
        /* <DEDUP_REMOVED lines=10> */
[----:B------:R-:W-:-:S02]  /*72b0*/  LOP3.LUT P3, RZ, R80, 0xff, RZ, 0xc0, !PT ;  /* 0x000000ff50ff7812 */ /* 0x000fc4000786c0ff */
[----:B------:R-:W-:Y:S02]  /*72c0*/  LOP3.LUT P5, RZ, R132, 0xff00, RZ, 0xc0, !PT ;  /* 0x0000ff0084ff7812 */ /* 0x000fe400078ac0ff */
[----:B------:R-:W-:Y:S02]  /*72d0*/  F2FP.F16.F32.PACK_AB R71, R72, R71 ;  /* 0x000000474847723e */ /* 0x000fe400000000ff */
[----:B------:R-:W-:Y:S02]  /*72e0*/  FSEL R72, R68, RZ, P6 ;  /* 0x000000ff44487208 */ /* 0x000fe40003000000 */
[----:B------:R-:W-:Y:S02]  /*72f0*/  FSEL R80, R0, RZ, P4 ;  /* 0x000000ff00507208 */ /* 0x000fe40002000000 */
[----:B------:R-:W-:Y:S02]  /*7300*/  FSEL R68, R68, RZ, P5 ;  /* 0x000000ff44447208 */ /* 0x000fe40002800000 */
[----:B------:R-:W-:-:S02]  /*7310*/  FSEL R0, R0, RZ, P3 ;  /* 0x000000ff00007208 */ /* 0x000fc40001800000 */
[----:B------:R-:W-:Y:S02]  /*7320*/  F2FP.F16.F32.PACK_AB R68, R68, R80 ;  /* 0x000000504444723e */ /* 0x000fe400000000ff */
[----:B------:R-:W-:Y:S01]  /*7330*/  F2FP.F16.F32.PACK_AB R72, R72, R0 ;  /* 0x000000004848723e */ /* 0x000fe200000000ff */
[----:B------:R-:W-:Y:S06]  /*7340*/  BRA `(.L_x_665) ;  /* 0x0000000c00c87947 */ /* 0x000fec0003800000 */
.L_x_662:
[----:B------:R-:W-:Y:S05]  /*7350*/  @!P2 BRA `(.L_x_667) ;  /* 0x000000080004a947 */ /* 0x000fea0003800000 */
[----:B------:R-:W-:Y:S05]  /*7360*/  @!P1 BRA `(.L_x_668) ;  /* 0x0000000400089947 */ /* 0x000fea0003800000 */
[--C-:B------:R-:W-:Y:S01]  /*7370*/  FFMA.FTZ R188, R188, UR11, R214.reuse ;  /* 0x0000000bbcbc7c23 */ /* 0x100fe200080100d6 */
[--C-:B------:R-:W-:Y:S01]  /*7380*/  FFMA.FTZ R190, R190, UR11, R214.reuse ;  /* 0x0000000bbebe7c23 */ /* 0x100fe200080100d6 */
[--C-:B------:R-:W-:Y:S02]  /*7390*/  HADD2.F32 R64, -RZ, R55.reuse.H0_H0 ;  /* 0x20000037ff407230 */ /* 0x100fe40000004100 */
[----:B------:R-:W-:Y:S01]  /*73a0*/  FFMA.FTZ R66, R163, UR11, R214 ;  /* 0x0000000ba3427c23 */ /* 0x000fe200080100d6 */
[----:B------:R-:W-:Y:S02]  /*73b0*/  HADD2.F32 R0, -RZ, R55.H1_H1 ;  /* 0x30000037ff007230 */ /* 0x000fe40000004100 */
[----:B------:R-:W-:Y:S01]  /*73c0*/  FADD.FTZ R67, R187, -R188 ;  /* 0x800000bcbb437221 */ /* 0x000fe20000010000 */
[----:B0-----:R-:W-:Y:S01]  /*73d0*/  FADD.FTZ R72, R189, -R190 ;  /* 0x800000bebd487221 */ /* 0x001fe20000010000 */
[----:B------:R-:W-:Y:S01]  /*73e0*/  FFMA.FTZ R161, R161, UR11, R214 ;  /* 0x0000000ba1a17c23 */ /* 0x000fe200080100d6 */
[----:B------:R-:W-:Y:S01]  /*73f0*/  FADD.FTZ R66, R162, -R66 ;  /* 0x80000042a2427221 */ /* 0x000fe20000010000 */
[----:B------:R-:W-:Y:S01]  /*7400*/  FFMA.FTZ R67, R67, UR10, R64 ;  /* 0x0000000a43437c23 */ /* 0x000fe20008010040 */
[----:B------:R-:W-:Y:S01]  /*7410*/  FFMA.FTZ R72, R72, UR10, R0 ;  /* 0x0000000a48487c23 */ /* 0x000fe20008010000 */
[----:B------:R-:W-:-:S02]  /*7420*/  HADD2.F32 R64, -RZ, R54.H0_H0 ;  /* 0x20000036ff407230 */ /* 0x000fc40000004100 */
[----:B------:R-:W-:Y:S01]  /*7430*/  FADD.FTZ R65, R160, -R161 ;  /* 0x800000a1a0417221 */ /* 0x000fe20000010000 */
[----:B------:R-:W-:Y:S01]  /*7440*/  HADD2.F32 R0, -RZ, R54.H1_H1 ;  /* 0x30000036ff007230 */ /* 0x000fe20000004100 */
[C---:B------:R-:W-:Y:S01]  /*7450*/  LOP3.LUT P5, RZ, R81.reuse, 0xff, RZ, 0xc0, !PT ;  /* 0x000000ff51ff7812 */ /* 0x040fe200078ac0ff */
[----:B------:R-:W-:Y:S01]  /*7460*/  FMUL.FTZ R75, R72, UR7 ;  /* 0x00000007484b7c20 */ /* 0x000fe20008410000 */
[----:B------:R-:W-:Y:S01]  /*7470*/  FFMA.FTZ R66, R66, UR10, R64 ;  /* 0x0000000a42427c23 */ /* 0x000fe20008010040 */
[----:B------:R-:W-:Y:S01]  /*7480*/  LOP3.LUT P6, RZ, R81, 0xff00, RZ, 0xc0, !PT ;  /* 0x0000ff0051ff7812 */ /* 0x000fe200078cc0ff */
[----:B------:R-:W-:Y:S01]  /*7490*/  FFMA.FTZ R65, R65, UR10, R0 ;  /* 0x0000000a41417c23 */ /* 0x000fe20008010000 */
[----:B------:R-:W-:Y:S01]  /*74a0*/  ISETP.GE.U32.AND P3, PT, R80, RZ, PT ;  /* 0x000000ff5000720c */ /* 0x000fe20003f66070 */
[----:B------:R-:W-:Y:S01]  /*74b0*/  FMUL.FTZ R74, R66, UR7 ;  /* 0x00000007424a7c20 */ /* 0x000fe20008410000 */
[----:B------:R-:W-:Y:S01]  /*74c0*/  FMUL.FTZ R64, R67, UR7 ;  /* 0x0000000743407c20 */ /* 0x000fe20008410000 */
[----:B------:R-:W-:Y:S01]  /*74d0*/  FMUL.FTZ R0, R65, UR7 ;  /* 0x0000000741007c20 */ /* 0x000fe20008410000 */
[--C-:B------:R-:W-:Y:S01]  /*74e0*/  FFMA.FTZ R158, R158, UR11, R214.reuse ;  /* 0x0000000b9e9e7c23 */ /* 0x100fe200080100d6 */
[----:B------:R-:W-:Y:S01]  /*74f0*/  LOP3.LUT P4, RZ, R81, 0xff0000, RZ, 0xc0, !PT ;  /* 0x00ff000051ff7812 */ /* 0x000fe2000788c0ff */
[----:B------:R-:W-:Y:S01]  /*7500*/  FFMA.FTZ R183, R183, UR11, R214 ;  /* 0x0000000bb7b77c23 */ /* 0x000fe200080100d6 */
[----:B------:R-:W-:Y:S01]  /*7510*/  FSEL R74, R74, RZ, P5 ;  /* 0x000000ff4a4a7208 */ /* 0x000fe20002800000 */
[----:B------:R-:W-:Y:S01]  /*7520*/  FADD.FTZ R186, R186, -R158 ;  /* 0x8000009ebaba7221 */ /* 0x000fe20000010000 */
[----:B------:R-:W-:Y:S01]  /*7530*/  FSEL R0, R0, RZ, P6 ;  /* 0x000000ff00007208 */ /* 0x000fe20003000000 */
[--C-:B------:R-:W-:Y:S01]  /*7540*/  FFMA.FTZ R185, R185, UR11, R214.reuse ;  /* 0x0000000bb9b97c23 */ /* 0x100fe200080100d6 */
        /* <DEDUP_REMOVED lines=11> */
[----:B------:R-:W-:-:S02]  /*7600*/  HADD2.F32 R65, -RZ, R53.H0_H0 ;  /* 0x20000035ff417230 */ /* 0x000fc40000004100 */
[----:B------:R-:W-:Y:S01]  /*7610*/  FADD.FTZ R166, R166, -R167 ;  /* 0x800000a7a6a67221 */ /* 0x000fe20000010000 */
[--C-:B------:R-:W-:Y:S01]  /*7620*/  HADD2.F32 R64, -RZ, R52.reuse.H0_H0 ;  /* 0x20000034ff407230 */ /* 0x100fe20000004100 */
[----:B------:R-:W-:Y:S01]  /*7630*/  F2FP.F16.F32.PACK_AB R67, R72, R67 ;  /* 0x000000434843723e */ /* 0x000fe200000000ff */
[----:B------:R-:W-:Y:S02]  /*7640*/  HADD2.F32 R0, -RZ, R52.H1_H1 ;  /* 0x30000034ff007230 */ /* 0x000fe40000004100 */
        /* <DEDUP_REMOVED lines=12> */
[----:B------:R-:W-:Y:S02]  /*7710*/  LOP3.LUT P6, RZ, R80, 0xff00, RZ, 0xc0, !PT ;  /* 0x0000ff0050ff7812 */ /* 0x000fe400078cc0ff */
[----:B------:R-:W-:Y:S02]  /*7720*/  FSEL R0, R0, RZ, P3 ;  /* 0x000000ff00007208 */ /* 0x000fe40001800000 */
[----:B------:R-:W-:Y:S02]  /*7730*/  FSEL R73, R186, RZ, P4 ;  /* 0x000000ffba497208 */ /* 0x000fe40002000000 */
[----:B------:R-:W-:Y:S02]  /*7740*/  FSEL R72, R72, RZ, P5 ;  /* 0x000000ff48487208 */ /* 0x000fe40002800000 */
[----:B------:R-:W-:Y:S02]  /*7750*/  FSEL R184, R184, RZ, P6 ;  /* 0x000000ffb8b87208 */ /* 0x000fe40003000000 */
[----:B------:R-:W-:-:S02]  /*7760*/  F2FP.F16.F32.PACK_AB R73, R73, R0 ;  /* 0x000000004949723e */ /* 0x000fc400000000ff */
[----:B------:R-:W-:Y:S01]  /*7770*/  F2FP.F16.F32.PACK_AB R72, R184, R72 ;  /* 0x00000048b848723e */ /* 0x000fe200000000ff */
[----:B------:R-:W-:Y:S06]  /*7780*/  BRA `(.L_x_665) ;  /* 0x0000000800b87947 */ /* 0x000fec0003800000 */
.L_x_668:
[--C-:B------:R-:W-:Y:S01]  /*7790*/  FFMA.FTZ R188, R188, UR11, R214.reuse ;  /* 0x0000000bbcbc7c23 */ /* 0x100fe200080100d6 */
[--C-:B------:R-:W-:Y:S01]  /*77a0*/  FFMA.FTZ R190, R190, UR11, R214.reuse ;  /* 0x0000000bbebe7c23 */ /* 0x100fe200080100d6 */
[--C-:B------:R-:W-:Y:S01]  /*77b0*/  FFMA.FTZ R163, R163, UR11, R214.reuse ;  /* 0x0000000ba3a37c23 */ /* 0x100fe200080100d6 */
[----:B------:R-:W-:Y:S01]  /*77c0*/  FFMA.FTZ R161, R161, UR11, R214 ;  /* 0x0000000ba1a17c23 */ /* 0x000fe200080100d6 */
[--C-:B0-----:R-:W-:Y:S02]  /*77d0*/  HADD2.F32 R72, -RZ, R55.reuse.H1_H1 ;  /* 0x30000037ff487230 */ /* 0x101fe40000004100 */
[----:B------:R-:W-:Y:S01]  /*77e0*/  FADD.FTZ R188, R187, -R188 ;  /* 0x800000bcbbbc7221 */ /* 0x000fe20000010000 */
[----:B------:R-:W-:Y:S02]  /*77f0*/  HADD2.F32 R0, -RZ, R55.H0_H0 ;  /* 0x20000037ff007230 */ /* 0x000fe40000004100 */
[----:B------:R-:W-:Y:S01]  /*7800*/  FADD.FTZ R190, R189, -R190 ;  /* 0x800000bebdbe7221 */ /* 0x000fe20000010000 */
[----:B------:R-:W-:-:S02]  /*7810*/  HADD2.F32 R73, -RZ, R54.H0_H0 ;  /* 0x20000036ff497230 */ /* 0x000fc40000004100 */
[----:B------:R-:W-:Y:S01]  /*7820*/  FADD.FTZ R163, R162, -R163 ;  /* 0x800000a3a2a37221 */ /* 0x000fe20000010000 */
[----:B------:R-:W-:Y:S02]  /*7830*/  HADD2.F32 R74, -RZ, R54.H1_H1 ;  /* 0x30000036ff4a7230 */ /* 0x000fe40000004100 */
[----:B------:R-:W-:Y:S01]  /*7840*/  FADD.FTZ R161, R160, -R161 ;  /* 0x800000a1a0a17221 */ /* 0x000fe20000010000 */
[----:B------:R-:W-:Y:S01]  /*7850*/  FFMA.FTZ R72, R190, UR10, R72 ;  /* 0x0000000abe487c23 */ /* 0x000fe20008010048 */
[----:B------:R-:W-:Y:S01]  /*7860*/  FFMA.FTZ R0, R188, UR10, R0 ;  /* 0x0000000abc007c23 */ /* 0x000fe20008010000 */
[----:B------:R-:W-:Y:S01]  /*7870*/  FFMA.FTZ R73, R163, UR10, R73 ;  /* 0x0000000aa3497c23 */ /* 0x000fe20008010049 */
[----:B------:R-:W-:Y:S01]  /*7880*/  FFMA.FTZ R74, R161, UR10, R74 ;  /* 0x0000000aa14a7c23 */ /* 0x000fe2000801004a */
[----:B------:R-:W-:Y:S01]  /*7890*/  ISETP.GE.U32.AND P3, PT, R80, RZ, PT ;  /* 0x000000ff5000720c */ /* 0x000fe20003f66070 */
[----:B------:R-:W-:Y:S01]  /*78a0*/  FMUL.FTZ R72, R72, UR7 ;  /* 0x0000000748487c20 */ /* 0x000fe20008410000 */
[----:B------:R-:W-:Y:S01]  /*78b0*/  FMUL.FTZ R0, R0, UR7 ;  /* 0x0000000700007c20 */ /* 0x000fe20008410000 */
[----:B------:R-:W-:Y:S01]  /*78c0*/  LOP3.LUT P4, RZ, R81, 0xff0000, RZ, 0xc0, !PT ;  /* 0x00ff000051ff7812 */ /* 0x000fe2000788c0ff */
[----:B------:R-:W-:Y:S01]  /*78d0*/  FMUL.FTZ R73, R73, UR7 ;  /* 0x0000000749497c20 */ /* 0x000fe20008410000 */
[C---:B------:R-:W-:Y:S01]  /*78e0*/  ISETP.GE.U32.AND.EX P3, PT, R81.reuse, 0x1000000, PT, P3 ;  /* 0x010000005100780c */ /* 0x040fe20003f66130 */
[----:B------:R-:W-:Y:S01]  /*78f0*/  FMUL.FTZ R74, R74, UR7 ;  /* 0x000000074a4a7c20 */ /* 0x000fe20008410000 */
[----:B------:R-:W-:Y:S01]  /*7900*/  LOP3.LUT P5, RZ, R81, 0xff, RZ, 0xc0, !PT ;  /* 0x000000ff51ff7812 */ /* 0x000fe200078ac0ff */
[--C-:B------:R-:W-:Y:S01]  /*7910*/  FFMA.FTZ R185, R185, UR11, R214.reuse ;  /* 0x0000000bb9b97c23 */ /* 0x100fe200080100d6 */
[----:B------:R-:W-:Y:S01]  /*7920*/  LOP3.LUT P6, RZ, R81, 0xff00, RZ, 0xc0, !PT ;  /* 0x0000ff0051ff7812 */ /* 0x000fe200078cc0ff */
[--C-:B------:R-:W-:Y:S01]  /*7930*/  FFMA.FTZ R158, R158, UR11, R214.reuse ;  /* 0x0000000b9e9e7c23 */ /* 0x100fe200080100d6 */
[----:B------:R-:W-:Y:S01]  /*7940*/  FSEL R72, R72, RZ, P3 ;  /* 0x000000ff48487208 */ /* 0x000fe20001800000 */
        /* <DEDUP_REMOVED lines=9> */
[C---:B------:R-:W-:Y:S01]  /*79e0*/  LOP3.LUT P3, RZ, R80.reuse, 0xff0000, RZ, 0xc0, !PT ;  /* 0x00ff000050ff7812 */ /* 0x040fe2000786c0ff */
[----:B------:R-:W-:Y:S01]  /*79f0*/  HADD2.F32 R0, -RZ, R53.H1_H1 ;  /* 0x30000035ff007230 */ /* 0x000fe20000004100 */
[----:B------:R-:W-:Y:S01]  /*7a00*/  LOP3.LUT P4, RZ, R80, 0xff000000, RZ, 0xc0, !PT ;  /* 0xff00000050ff7812 */ /* 0x000fe2000788c0ff */
[----:B------:R-:W-:Y:S01]  /*7a10*/  FADD.FTZ R184, R184, -R183 ;  /* 0x800000b7b8b87221 */ /* 0x000fe20000010000 */
[----:B------:R-:W-:Y:S01]  /*7a20*/  LOP3.LUT P5, RZ, R80, 0xff, RZ, 0xc0, !PT ;  /* 0x000000ff50ff7812 */ /* 0x000fe200078ac0ff */
[----:B------:R-:W-:Y:S01]  /*7a30*/  FADD.FTZ R166, R166, -R167 ;  /* 0x800000a7a6a67221 */ /* 0x000fe20000010000 */
[----:B------:R-:W-:Y:S01]  /*7a40*/  LOP3.LUT P6, RZ, R80, 0xff00, RZ, 0xc0, !PT ;  /* 0x0000ff0050ff7812 */ /* 0x000fe200078cc0ff */
[--C-:B------:R-:W-:Y:S01]  /*7a50*/  HADD2.F32 R80, -RZ, R52.reuse.H1_H1 ;  /* 0x30000034ff507230 */ /* 0x100fe20000004100 */
[----:B------:R-:W-:Y:S01]  /*7a60*/  F2FP.F16.F32.PACK_AB R74, R74, R73 ;  /* 0x000000494a4a723e */ /* 0x000fe200000000ff */
[----:B------:R-:W-:-:S02]  /*7a70*/  HADD2.F32 R73, -RZ, R52.H0_H0 ;  /* 0x20000034ff497230 */ /* 0x000fc40000004100 */
[----:B------:R-:W-:Y:S01]  /*7a80*/  FFMA.FTZ R72, R159, UR10, R72 ;  /* 0x0000000a9f487c23 */ /* 0x000fe20008010048 */
[----:B------:R-:W-:Y:S01]  /*7a90*/  FFMA.FTZ R0, R186, UR10, R0 ;  /* 0x0000000aba007c23 */ /* 0x000fe20008010000 */
[----:B------:R-:W-:Y:S01]  /*7aa0*/  FFMA.FTZ R80, R184, UR10, R80 ;  /* 0x0000000ab8507c23 */ /* 0x000fe20008010050 */
[----:B------:R-:W-:Y:S01]  /*7ab0*/  FFMA.FTZ R73, R166, UR10, R73 ;  /* 0x0000000aa6497c23 */ /* 0x000fe20008010049 */
[----:B------:R-:W-:Y:S01]  /*7ac0*/  FMUL.FTZ R72, R72, UR7 ;  /* 0x0000000748487c20 */ /* 0x000fe20008410000 */
[----:B------:R-:W-:Y:S01]  /*7ad0*/  FMUL.FTZ R0, R0, UR7 ;  /* 0x0000000700007c20 */ /* 0x000fe20008410000 */
[----:B------:R-:W-:Y:S01]  /*7ae0*/  FMUL.FTZ R80, R80, UR7 ;  /* 0x0000000750507c20 */ /* 0x000fe20008410000 */
[----:B------:R-:W-:Y:S02]  /*7af0*/  FMUL.FTZ R73, R73, UR7 ;  /* 0x0000000749497c20 */ /* 0x000fe40008410000 */
[----:B------:R-:W-:Y:S02]  /*7b00*/  FSEL R72, R72, RZ, P3 ;  /* 0x000000ff48487208 */ /* 0x000fe40001800000 */
[----:B------:R-:W-:-:S02]  /*7b10*/  FSEL R81, R0, RZ, P4 ;  /* 0x000000ff00517208 */ /* 0x000fc40002000000 */
[----:B------:R-:W-:Y:S02]  /*7b20*/  FSEL R0, R73, RZ, P5 ;  /* 0x000000ff49007208 */ /* 0x000fe40002800000 */
[----:B------:R-:W-:Y:S02]  /*7b30*/  FSEL R80, R80, RZ, P6 ;  /* 0x000000ff50507208 */ /* 0x000fe40003000000 */
[----:B------:R-:W-:Y:S02]  /*7b40*/  F2FP.F16.F32.PACK_AB R73, R81, R72 ;  /* 0x000000485149723e */ /* 0x000fe400000000ff */
[----:B------:R-:W-:Y:S01]  /*7b50*/  F2FP.F16.F32.PACK_AB R72, R80, R0 ;  /* 0x000000005048723e */ /* 0x000fe200000000ff */
[----:B------:R-:W-:Y:S06]  /*7b60*/  BRA `(.L_x_665) ;  /* 0x0000000400c07947 */ /* 0x000fec0003800000 */
.L_x_667:
        /* <DEDUP_REMOVED lines=38> */
[----:B------:R-:W-:Y:S01]  /*7dd0*/  F2FP.F16.F32.PACK_AB R75, R75, R64 ;  /* 0x000000404b4b723e */ /* 0x000fe200000000ff */
[----:B------:R-:W-:Y:S01]  /*7de0*/  FMUL.FTZ R64, R166, UR10 ;  /* 0x0000000aa6407c20 */ /* 0x000fe20008410000 */
[----:B------:R-:W-:Y:S01]  /*7df0*/  F2FP.F16.F32.PACK_AB R74, R0, R74 ;  /* 0x0000004a004a723e */ /* 0x000fe200000000ff */
[----:B------:R-:W-:Y:S01]  /*7e00*/  FMUL.FTZ R0, R65, UR7 ;  /* 0x0000000741007c20 */ /* 0x000fe20008410000 */
[----:B------:R-:W-:Y:S01]  /*7e10*/  F2FP.F16.F32.PACK_AB R65, R186, R65 ;  /* 0x00000041ba41723e */ /* 0x000fe200000000ff */
[----:B0-----:R-:W-:Y:S01]  /*7e20*/  FMUL.FTZ R72, R64, UR7 ;  /* 0x0000000740487c20 */ /* 0x001fe20008410000 */
[----:B------:R-:W-:Y:S01]  /*7e30*/  F2FP.F16.F32.PACK_AB R64, R184, R64 ;  /* 0x00000040b840723e */ /* 0x000fe200000000ff */
        /* <DEDUP_REMOVED lines=10> */
[----:B------:R-:W-:Y:S02]  /*7ee0*/  F2FP.F16.F32.PACK_AB R66, R160, R66 ;  /* 0x00000042a042723e */ /* 0x000fe400000000ff */
[----:B------:R-:W-:Y:S02]  /*7ef0*/  F2FP.F16.F32.PACK_AB R73, R73, R0 ;  /* 0x000000004949723e */ /* 0x000fe400000000ff */
[----:B------:R-:W-:Y:S01]  /*7f00*/  F2FP.F16.F32.PACK_AB R72, R184, R72 ;  /* 0x00000048b848723e */ /* 0x000fe200000000ff */
[----:B------:R-:W-:Y:S06]  /*7f10*/  BRA `(.L_x_665) ;  /* 0x0000000000d47947 */ /* 0x000fec0003800000 */
.L_x_669:
        /* <DEDUP_REMOVED lines=25> */
[----:B------:R-:W-:Y:S01]  /*80b0*/  LOP3.LUT P4, RZ, R81, 0xff0000, RZ, 0xc0, !PT ;  /* 0x00ff000051ff7812 */ /* 0x000fe2000788c0ff */
[----:B------:R-:W-:Y:S01]  /*80c0*/  FMUL.FTZ R159, R159, UR10 ;  /* 0x0000000a9f9f7c20 */ /* 0x000fe20008410000 */
[C---:B------:R-:W-:Y:S01]  /*80d0*/  LOP3.LUT P6, RZ, R81.reuse, 0xff, RZ, 0xc0, !PT ;  /* 0x000000ff51ff7812 */ /* 0x040fe200078cc0ff */
        /* <DEDUP_REMOVED lines=21> */
[----:B------:R-:W-:Y:S02]  /*8230*/  F2FP.F16.F32.PACK_AB R75, R0, R75 ;  /* 0x0000004b004b723e */ /* 0x000fe400000000ff */
[----:B------:R-:W-:Y:S02]  /*8240*/  F2FP.F16.F32.PACK_AB R74, R161, R74 ;  /* 0x0000004aa14a723e */ /* 0x000fe400000000ff */
[----:B------:R-:W-:Y:S02]  /*8250*/  F2FP.F16.F32.PACK_AB R73, R186, R73 ;  /* 0x00000049ba49723e */ /* 0x000fe400000000ff */
[----:B------:R-:W-:-:S07]  /*8260*/  F2FP.F16.F32.PACK_AB R72, R72, R166 ;  /* 0x000000a64848723e */ /* 0x000fce00000000ff */
.L_x_665:
[----:B------:R-:W0:Y:S02]  /*8270*/  @P1 LDC.64 R80, c[0x0][0x478] ;  /* 0x00011e00ff501b82 */ /* 0x000e240000000a00 */
[----:B0-----:R-:W-:-:S05]  /*8280*/  @P1 IMAD.WIDE.U32 R80, R164, 0x10, R80 ;  /* 0x00000010a4501825 */ /* 0x001fca00078e0050 */
[----:B------:R0:W-:Y:S02]  /*8290*/  @P1 STG.E.128 desc[UR16][R80.64], R64 ;  /* 0x0000004050001986 */ /* 0x0001e4000c101d10 */
[----:B0-----:R-:W-:-:S05]  /*82a0*/  MOV R80, 0x10 ;  /* 0x0000001000507802 */ /* 0x001fca0000000f00 */
        /* <DEDUP_REMOVED lines=10> */
[--C-:B------:R-:W-:Y:S02]  /*8350*/  HADD2.F32 R67, -RZ, R59.reuse.H1_H1 ;  /* 0x3000003bff437230 */ /* 0x100fe40000004100 */
[----:B------:R-:W-:Y:S01]  /*8360*/  FFMA.FTZ R195, R195, UR11, R214 ;  /* 0x0000000bc3c37c23 */ /* 0x000fe200080100d6 */
[----:B------:R-:W-:Y:S01]  /*8370*/  FADD.FTZ R90, R90, -R65 ;  /* 0x800000415a5a7221 */ /* 0x000fe20000010000 */
[----:B------:R-:W-:Y:S02]  /*8380*/  HADD2.F32 R65, -RZ, R59.H0_H0 ;  /* 0x2000003bff417230 */ /* 0x000fe40000004100 */
[----:B------:R-:W-:Y:S01]  /*8390*/  FADD.FTZ R196, R95, -R196 ;  /* 0x800000c45fc47221 */ /* 0x000fe20000010000 */
[----:B------:R-:W-:Y:S01]  /*83a0*/  ISETP.GE.U32.AND P3, PT, R134, RZ, PT ;  /* 0x000000ff8600720c */ /* 0x000fe20003f66070 */
[----:B------:R-:W-:Y:S01]  /*83b0*/  FFMA.FTZ R193, R193, UR11, R214 ;  /* 0x0000000bc1c17c23 */ /* 0x000fe200080100d6 */
[----:B------:R-:W-:Y:S01]  /*83c0*/  FADD.FTZ R194, R194, -R195 ;  /* 0x800000c3c2c27221 */ /* 0x000fe20000010000 */
[----:B------:R-:W-:Y:S01]  /*83d0*/  FFMA.FTZ R65, R90, UR10, R65 ;  /* 0x0000000a5a417c23 */ /* 0x000fe20008010041 */
[----:B------:R-:W-:Y:S01]  /*83e0*/  FFMA.FTZ R196, R196, UR10, R67 ;  /* 0x0000000ac4c47c23 */ /* 0x000fe20008010043 */
[----:B------:R-:W-:Y:S01]  /*83f0*/  LOP3.LUT P6, RZ, R79, 0xff0000, RZ, 0xc0, !PT ;  /* 0x00ff00004fff7812 */ /* 0x000fe200078cc0ff */
[----:B0-----:R-:W-:-:S02]  /*8400*/  HADD2.F32 R69, -RZ, R58.H0_H0 ;  /* 0x2000003aff457230 */ /* 0x001fc40000004100 */
[----:B------:R-:W-:Y:S01]  /*8410*/  FMUL.FTZ R71, R65, UR7 ;  /* 0x0000000741477c20 */ /* 0x000fe20008410000 */
[C---:B------:R-:W-:Y:S01]  /*8420*/  FMUL.FTZ R0, R196.reuse, UR7 ;  /* 0x00000007c4007c20 */ /* 0x040fe20008410000 */
[----:B------:R-:W-:Y:S01]  /*8430*/  F2FP.F16.F32.PACK_AB R67, R196, R65 ;  /* 0x00000041c443723e */ /* 0x000fe200000000ff */
[----:B------:R-:W-:Y:S01]  /*8440*/  HADD2.F32 R65, -RZ, R58.H1_H1 ;  /* 0x3000003aff417230 */ /* 0x000fe20000004100 */
[C---:B------:R-:W-:Y:S01]  /*8450*/  LOP3.LUT P5, RZ, R135.reuse, 0xff0000, RZ, 0xc0, !PT ;  /* 0x00ff000087ff7812 */ /* 0x040fe200078ac0ff */
[----:B------:R-:W-:Y:S01]  /*8460*/  FADD.FTZ R86, R86, -R193 ;  /* 0x800000c156567221 */ /* 0x000fe20000010000 */
[----:B------:R-:W-:Y:S01]  /*8470*/  ISETP.GE.U32.AND.EX P3, PT, R135, 0x1000000, PT, P3 ;  /* 0x010000008700780c */ /* 0x000fe20003f66130 */
[--C-:B------:R-:W-:Y:S01]  /*8480*/  FFMA.FTZ R85, R85, UR11, R214.reuse ;  /* 0x0000000b55557c23 */ /* 0x100fe200080100d6 */
[----:B------:R-:W-:Y:S01]  /*8490*/  ISETP.GE.U32.AND P4, PT, R78, RZ, PT ;  /* 0x000000ff4e00720c */ /* 0x000fe20003f86070 */
[----:B------:R-:W-:Y:S01]  /*84a0*/  FFMA.FTZ R194, R194, UR10, R65 ;  /* 0x0000000ac2c27c23 */ /* 0x000fe20008010041 */
[C---:B------:R-:W-:Y:S01]  /*84b0*/  FSEL R75, R71.reuse, RZ, P6 ;  /* 0x000000ff474b7208 */ /* 0x040fe20003000000 */
[----:B------:R-:W-:Y:S01]  /*84c0*/  FFMA.FTZ R65, R88, UR11, R214 ;  /* 0x0000000b58417c23 */ /* 0x000fe200080100d6 */
[----:B------:R-:W-:Y:S01]  /*84d0*/  FSEL R71, R71, RZ, P5 ;  /* 0x000000ff47477208 */ /* 0x000fe20002800000 */
[----:B------:R-:W-:Y:S01]  /*84e0*/  FFMA.FTZ R66, R86, UR10, R69 ;  /* 0x0000000a56427c23 */ /* 0x000fe20008010045 */
[----:B------:R-:W-:Y:S01]  /*84f0*/  FSEL R64, R0, RZ, P3 ;  /* 0x000000ff00407208 */ /* 0x000fe20001800000 */
[----:B------:R-:W-:Y:S01]  /*8500*/  FADD.FTZ R84, R84, -R65 ;  /* 0x8000004154547221 */ /* 0x000fe20000010000 */
[----:B------:R-:W-:Y:S01]  /*8510*/  ISETP.GE.U32.AND.EX P4, PT, R79, 0x1000000, PT, P4 ;  /* 0x010000004f00780c */ /* 0x000fe20003f86140 */
[----:B------:R-:W-:Y:S01]  /*8520*/  FMUL.FTZ R70, R66, UR7 ;  /* 0x0000000742467c20 */ /* 0x000fe20008410000 */
[----:B------:R-:W-:Y:S01]  /*8530*/  F2FP.F16.F32.PACK_AB R71, R64, R71 ;  /* 0x000000474047723e */ /* 0x000fe200000000ff */
[----:B------:R-:W-:Y:S01]  /*8540*/  FMUL.FTZ R64, R194, UR7 ;  /* 0x00000007c2407c20 */ /* 0x000fe20008410000 */
[----:B------:R-:W-:Y:S01]  /*8550*/  FSEL R0, R0, RZ, P4 ;  /* 0x000000ff00007208 */ /* 0x000fe20002000000 */
[----:B------:R-:W-:-:S02]  /*8560*/  HADD2.F32 R65, -RZ, R57.H0_H0 ;  /* 0x20000039ff417230 */ /* 0x000fc40000004100 */
[----:B------:R-:W-:Y:S01]  /*8570*/  FADD.FTZ R192, R192, -R85 ;  /* 0x80000055c0c07221 */ /* 0x000fe20000010000 */
[----:B------:R-:W-:Y:S01]  /*8580*/  LOP3.LUT P4, RZ, R79, 0xff, RZ, 0xc0, !PT ;  /* 0x000000ff4fff7812 */ /* 0x000fe2000788c0ff */
[--C-:B------:R-:W-:Y:S01]  /*8590*/  FFMA.FTZ R93, R93, UR11, R214.reuse ;  /* 0x0000000b5d5d7c23 */ /* 0x100fe200080100d6 */
[----:B------:R-:W-:Y:S01]  /*85a0*/  LOP3.LUT P6, RZ, R79, 0xff00, RZ, 0xc0, !PT ;  /* 0x0000ff004fff7812 */ /* 0x000fe200078cc0ff */
[----:B------:R-:W-:Y:S01]  /*85b0*/  FFMA.FTZ R192, R192, UR10, R65 ;  /* 0x0000000ac0c07c23 */ /* 0x000fe20008010041 */
[----:B------:R-:W-:Y:S01]  /*85c0*/  F2FP.F16.F32.PACK_AB R75, R0, R75 ;  /* 0x0000004b004b723e */ /* 0x000fe200000000ff */
[----:B------:R-:W-:Y:S01]  /*85d0*/  FADD.FTZ R89, R89, -R93 ;  /* 0x8000005d59597221 */ /* 0x000fe20000010000 */
[----:B------:R-:W-:Y:S01]  /*85e0*/  FSEL R0, R70, RZ, P4 ;  /* 0x000000ff46007208 */ /* 0x000fe20002000000 */
[----:B------:R-:W-:Y:S01]  /*85f0*/  FMUL.FTZ R69, R192, UR7 ;  /* 0x00000007c0457c20 */ /* 0x000fe20008410000 */
[----:B------:R-:W-:Y:S01]  /*8600*/  FSEL R74, R64, RZ, P6 ;  /* 0x000000ff404a7208 */ /* 0x000fe20003000000 */
[----:B------:R-:W-:Y:S01]  /*8610*/  FFMA.FTZ R191, R191, UR11, R214 ;  /* 0x0000000bbfbf7c23 */ /* 0x000fe200080100d6 */
[----:B------:R-:W-:Y:S01]  /*8620*/  LOP3.LUT P4, RZ, R78, 0xff0000, RZ, 0xc0, !PT ;  /* 0x00ff00004eff7812 */ /* 0x000fe2000788c0ff */
[--C-:B------:R-:W-:Y:S01]  /*8630*/  HADD2.F32 R65, -RZ, R56.reuse.H0_H0 ;  /* 0x20000038ff417230 */ /* 0x100fe20000004100 */
[----:B------:R-:W-:Y:S01]  /*8640*/  F2FP.F16.F32.PACK_AB R74, R74, R0 ;  /* 0x000000004a4a723e */ /* 0x000fe200000000ff */
[----:B------:R-:W-:Y:S01]  /*8650*/  HADD2.F32 R0, -RZ, R57.H1_H1 ;  /* 0x30000039ff007230 */ /* 0x000fe20000004100 */
[----:B------:R-:W-:Y:S01]  /*8660*/  FSEL R73, R69, RZ, P4 ;  /* 0x000000ff45497208 */ /* 0x000fe20002000000 */
[----:B------:R-:W-:Y:S01]  /*8670*/  HADD2.F32 R79, -RZ, R56.H1_H1 ;  /* 0x30000038ff4f7230 */ /* 0x000fe20000004100 */
[C---:B------:R-:W-:Y:S01]  /*8680*/  LOP3.LUT P5, RZ, R135.reuse, 0xff, RZ, 0xc0, !PT ;  /* 0x000000ff87ff7812 */ /* 0x040fe200078ac0ff */
[----:B------:R-:W-:Y:S01]  /*8690*/  FADD.FTZ R92, R92, -R191 ;  /* 0x800000bf5c5c7221 */ /* 0x000fe20000010000 */
[----:B------:R-:W-:Y:S01]  /*86a0*/  LOP3.LUT P3, RZ, R135, 0xff00, RZ, 0xc0, !PT ;  /* 0x0000ff0087ff7812 */ /* 0x000fe2000786c0ff */
[----:B------:R-:W-:Y:S01]  /*86b0*/  FFMA.FTZ R89, R89, UR10, R0 ;  /* 0x0000000a59597c23 */ /* 0x000fe20008010000 */
[----:B------:R-:W-:Y:S01]  /*86c0*/  LOP3.LUT P4, RZ, R134, 0xff0000, RZ, 0xc0, !PT ;  /* 0x00ff000086ff7812 */ /* 0x000fe2000788c0ff */
[----:B------:R-:W-:Y:S01]  /*86d0*/  FFMA.FTZ R84, R84, UR10, R65 ;  /* 0x0000000a54547c23 */ /* 0x000fe20008010041 */
[----:B------:R-:W-:Y:S01]  /*86e0*/  FSEL R70, R70, RZ, P5 ;  /* 0x000000ff46467208 */ /* 0x000fe20002800000 */
[----:B------:R-:W-:Y:S01]  /*86f0*/  FMUL.FTZ R0, R89, UR7 ;  /* 0x0000000759007c20 */ /* 0x000fe20008410000 */
[----:B------:R-:W-:Y:S01]  /*8700*/  FSEL R64, R64, RZ, P3 ;  /* 0x000000ff40407208 */ /* 0x000fe20001800000 */
[----:B------:R-:W-:Y:S01]  /*8710*/  FFMA.FTZ R79, R92, UR10, R79 ;  /* 0x0000000a5c4f7c23 */ /* 0x000fe2000801004f */
[----:B------:R-:W-:-:S02]  /*8720*/  FSEL R69, R69, RZ, P4 ;  /* 0x000000ff45457208 */ /* 0x000fc40002000000 */
[----:B------:R-:W-:Y:S01]  /*8730*/  LOP3.LUT P4, RZ, R134, 0xff000000, RZ, 0xc0, !PT ;  /* 0xff00000086ff7812 */ /* 0x000fe2000788c0ff */
[C---:B------:R-:W-:Y:S01]  /*8740*/  FMUL.FTZ R68, R79.reuse, UR7 ;  /* 0x000000074f447c20 */ /* 0x040fe20008410000 */
[----:B------:R-:W-:Y:S02]  /*8750*/  F2FP.F16.F32.PACK_AB R70, R64, R70 ;  /* 0x000000464046723e */ /* 0x000fe400000000ff */
[----:B------:R-:W-:Y:S02]  /*8760*/  FSEL R64, R0, RZ, P4 ;  /* 0x000000ff00407208 */ /* 0x000fe40002000000 */
[----:B------:R-:W-:Y:S02]  /*8770*/  LOP3.LUT P5, RZ, R78, 0xff000000, RZ, 0xc0, !PT ;  /* 0xff0000004eff7812 */ /* 0x000fe400078ac0ff */
[----:B------:R-:W-:Y:S02]  /*8780*/  F2FP.F16.F32.PACK_AB R69, R64, R69 ;  /* 0x000000454045723e */ /* 0x000fe400000000ff */
[----:B------:R-:W-:Y:S01]  /*8790*/  F2FP.F16.F32.PACK_AB R64, R79, R84 ;  /* 0x000000544f40723e */ /* 0x000fe200000000ff */
[----:B------:R-:W-:Y:S01]  /*87a0*/  FMUL.FTZ R79, R84, UR7 ;  /* 0x00000007544f7c20 */ /* 0x000fe20008410000 */
[----:B------:R-:W-:-:S02]  /*87b0*/  LOP3.LUT P6, RZ, R78, 0xff00, RZ, 0xc0, !PT ;  /* 0x0000ff004eff7812 */ /* 0x000fc400078cc0ff */
[----:B------:R-:W-:Y:S02]  /*87c0*/  FSEL R0, R0, RZ, P5 ;  /* 0x000000ff00007208 */ /* 0x000fe40002800000 */
[----:B------:R-:W-:Y:S02]  /*87d0*/  LOP3.LUT P4, RZ, R134, 0xff, RZ, 0xc0, !PT ;  /* 0x000000ff86ff7812 */ /* 0x000fe4000788c0ff */
[----:B------:R-:W-:Y:S02]  /*87e0*/  LOP3.LUT P3, RZ, R78, 0xff, RZ, 0xc0, !PT ;  /* 0x000000ff4eff7812 */ /* 0x000fe4000786c0ff */
[----:B------:R-:W-:Y:S02]  /*87f0*/  LOP3.LUT P5, RZ, R134, 0xff00, RZ, 0xc0, !PT ;  /* 0x0000ff0086ff7812 */ /* 0x000fe400078ac0ff */
[----:B------:R-:W-:Y:S02]  /*8800*/  FSEL R72, R68, RZ, P6 ;  /* 0x000000ff44487208 */ /* 0x000fe40003000000 */
[----:B------:R-:W-:-:S02]  /*8810*/  FSEL R81, R79, RZ, P4 ;  /* 0x000000ff4f517208 */ /* 0x000fc40002000000 */
[----:B------:R-:W-:Y:S02]  /*8820*/  FSEL R68, R68, RZ, P5 ;  /* 0x000000ff44447208 */ /* 0x000fe40002800000 */
[----:B------:R-:W-:Y:S02]  /*8830*/  FSEL R79, R79, RZ, P3 ;  /* 0x000000ff4f4f7208 */ /* 0x000fe40001800000 */
[----:B------:R-:W-:Y:S02]  /*8840*/  F2FP.F16.F32.PACK_AB R66, R194, R66 ;  /* 0x00000042c242723e */ /* 0x000fe400000000ff */
[----:B------:R-:W-:Y:S02]  /*8850*/  F2FP.F16.F32.PACK_AB R65, R89, R192 ;  /* 0x000000c05941723e */ /* 0x000fe400000000ff */
[----:B------:R-:W-:Y:S02]  /*8860*/  F2FP.F16.F32.PACK_AB R73, R0, R73 ;  /* 0x000000490049723e */ /* 0x000fe400000000ff */
[----:B------:R-:W-:-:S02]  /*8870*/  F2FP.F16.F32.PACK_AB R68, R68, R81 ;  /* 0x000000514444723e */ /* 0x000fc400000000ff */
[----:B------:R-:W-:Y:S01]  /*8880*/  F2FP.F16.F32.PACK_AB R72, R72, R79 ;  /* 0x0000004f4848723e */ /* 0x000fe200000000ff */
[----:B------:R-:W-:Y:S06]  /*8890*/  BRA `(.L_x_673) ;  /* 0x0000001c00807947 */ /* 0x000fec0003800000 */
.L_x_672:
        /* <DEDUP_REMOVED lines=11> */
[----:B------:R-:W-:-:S02]  /*8950*/  HADD2.F32 R0, -RZ, R58.H1_H1 ;  /* 0x3000003aff007230 */ /* 0x000fc40000004100 */
[----:B------:R-:W-:Y:S01]  /*8960*/  FADD.FTZ R69, R194, -R195 ;  /* 0x800000c3c2457221 */ /* 0x000fe20000010000 */
[----:B------:R-:W-:Y:S02]  /*8970*/  HADD2.F32 R68, -RZ, R58.H0_H0 ;  /* 0x2000003aff447230 */ /* 0x000fe40000004100 */
[----:B------:R-:W-:Y:S01]  /*8980*/  FADD.FTZ R193, R86, -R193 ;  /* 0x800000c156c17221 */ /* 0x000fe20000010000 */
[----:B------:R-:W-:Y:S01]  /*8990*/  FMUL.FTZ R71, R71, UR7 ;  /* 0x0000000747477c20 */ /* 0x000fe20008410000 */
[----:B------:R-:W-:Y:S01]  /*89a0*/  ISETP.GE.U32.AND P4, PT, R134, RZ, PT ;  /* 0x000000ff8600720c */ /* 0x000fe20003f86070 */
[----:B------:R-:W-:Y:S01]  /*89b0*/  FMUL.FTZ R70, R70, UR7 ;  /* 0x0000000746467c20 */ /* 0x000fe20008410000 */
[----:B------:R-:W-:Y:S01]  /*89c0*/  LOP3.LUT P6, RZ, R79, 0xff0000, RZ, 0xc0, !PT ;  /* 0x00ff00004fff7812 */ /* 0x000fe200078cc0ff */
[----:B------:R-:W-:Y:S01]  /*89d0*/  FFMA.FTZ R69, R69, UR10, R0 ;  /* 0x0000000a45457c23 */ /* 0x000fe20008010000 */
[----:B------:R-:W-:Y:S01]  /*89e0*/  ISETP.GE.U32.AND.EX P3, PT, R79, 0x1000000, PT, P3 ;  /* 0x010000004f00780c */ /* 0x000fe20003f66130 */
[----:B------:R-:W-:Y:S01]  /*89f0*/  FFMA.FTZ R193, R193, UR10, R68 ;  /* 0x0000000ac1c17c23 */ /* 0x000fe20008010044 */
[----:B------:R-:W-:Y:S01]  /*8a00*/  LOP3.LUT P5, RZ, R135, 0xff0000, RZ, 0xc0, !PT ;  /* 0x00ff000087ff7812 */ /* 0x000fe200078ac0ff */
[--C-:B------:R-:W-:Y:S01]  /*8a10*/  FFMA.FTZ R93, R93, UR11, R214.reuse ;  /* 0x0000000b5d5d7c23 */ /* 0x100fe200080100d6 */
[----:B------:R-:W-:Y:S01]  /*8a20*/  ISETP.GE.U32.AND.EX P4, PT, R135, 0x1000000, PT, P4 ;  /* 0x010000008700780c */ /* 0x000fe20003f86140 */
[----:B------:R-:W-:Y:S01]  /*8a30*/  FMUL.FTZ R193, R193, UR7 ;  /* 0x00000007c1c17c20 */ /* 0x000fe20008410000 */
[----:B------:R-:W-:Y:S01]  /*8a40*/  FSEL R80, R71, RZ, P6 ;  /* 0x000000ff47507208 */ /* 0x000fe20003000000 */
[--C-:B------:R-:W-:Y:S01]  /*8a50*/  FFMA.FTZ R85, R85, UR11, R214.reuse ;  /* 0x0000000b55557c23 */ /* 0x100fe200080100d6 */
[C---:B------:R-:W-:Y:S01]  /*8a60*/  FSEL R75, R70.reuse, RZ, P3 ;  /* 0x000000ff464b7208 */ /* 0x040fe20001800000 */
[--C-:B------:R-:W-:Y:S01]  /*8a70*/  HADD2.F32 R68, -RZ, R57.reuse.H1_H1 ;  /* 0x30000039ff447230 */ /* 0x100fe20000004100 */
[----:B------:R-:W-:Y:S01]  /*8a80*/  LOP3.LUT P6, RZ, R79, 0xff, RZ, 0xc0, !PT ;  /* 0x000000ff4fff7812 */ /* 0x000fe200078cc0ff */
[----:B------:R-:W-:Y:S01]  /*8a90*/  FADD.FTZ R93, R89, -R93 ;  /* 0x8000005d595d7221 */ /* 0x000fe20000010000 */
[----:B------:R-:W-:Y:S01]  /*8aa0*/  LOP3.LUT P3, RZ, R79, 0xff00, RZ, 0xc0, !PT ;  /* 0x0000ff004fff7812 */ /* 0x000fe2000786c0ff */
[----:B------:R-:W-:Y:S01]  /*8ab0*/  FMUL.FTZ R79, R69, UR7 ;  /* 0x00000007454f7c20 */ /* 0x000fe20008410000 */
[----:B------:R-:W-:Y:S01]  /*8ac0*/  FSEL R71, R71, RZ, P5 ;  /* 0x000000ff47477208 */ /* 0x000fe20002800000 */
[----:B------:R-:W-:Y:S01]  /*8ad0*/  HADD2.F32 R0, -RZ, R57.H0_H0 ;  /* 0x20000039ff007230 */ /* 0x000fe20000004100 */
[----:B------:R-:W-:Y:S01]  /*8ae0*/  FSEL R81, R70, RZ, P4 ;  /* 0x000000ff46517208 */ /* 0x000fe20002000000 */
[----:B------:R-:W-:Y:S01]  /*8af0*/  FADD.FTZ R85, R192, -R85 ;  /* 0x80000055c0557221 */ /* 0x000fe20000010000 */
[C---:B------:R-:W-:Y:S01]  /*8b00*/  LOP3.LUT P5, RZ, R135.reuse, 0xff, RZ, 0xc0, !PT ;  /* 0x000000ff87ff7812 */ /* 0x040fe200078ac0ff */
[--C-:B------:R-:W-:Y:S01]  /*8b10*/  FFMA.FTZ R88, R88, UR11, R214.reuse ;  /* 0x0000000b58587c23 */ /* 0x100fe200080100d6 */
[----:B------:R-:W-:Y:S01]  /*8b20*/  LOP3.LUT P4, RZ, R135, 0xff00, RZ, 0xc0, !PT ;  /* 0x0000ff0087ff7812 */ /* 0x000fe2000788c0ff */
[----:B------:R-:W-:Y:S01]  /*8b30*/  FFMA.FTZ R191, R191, UR11, R214 ;  /* 0x0000000bbfbf7c23 */ /* 0x000fe200080100d6 */
[----:B------:R-:W-:Y:S01]  /*8b40*/  FSEL R74, R79, RZ, P3 ;  /* 0x000000ff4f4a7208 */ /* 0x000fe20001800000 */
[----:B------:R-:W-:Y:S01]  /*8b50*/  FFMA.FTZ R68, R93, UR10, R68 ;  /* 0x0000000a5d447c23 */ /* 0x000fe20008010044 */
        /* <DEDUP_REMOVED lines=8> */
[----:B------:R-:W-:Y:S01]  /*8be0*/  F2FP.F16.F32.PACK_AB R74, R74, R73 ;  /* 0x000000494a4a723e */ /* 0x000fe200000000ff */
[----:B------:R-:W-:-:S02]  /*8bf0*/  HADD2.F32 R73, -RZ, R56.H1_H1 ;  /* 0x30000038ff497230 */ /* 0x000fc40000004100 */
[----:B------:R-:W-:Y:S01]  /*8c00*/  FMUL.FTZ R68, R68, UR7 ;  /* 0x0000000744447c20 */ /* 0x000fe20008410000 */
[----:B------:R-:W-:Y:S01]  /*8c10*/  LOP3.LUT P3, RZ, R134, 0xff000000, RZ, 0xc0, !PT ;  /* 0xff00000086ff7812 */ /* 0x000fe2000786c0ff */
[----:B------:R-:W-:Y:S01]  /*8c20*/  FMUL.FTZ R0, R0, UR7 ;  /* 0x0000000700007c20 */ /* 0x000fe20008410000 */
[----:B------:R-:W-:Y:S01]  /*8c30*/  LOP3.LUT P4, RZ, R78, 0xff000000, RZ, 0xc0, !PT ;  /* 0xff0000004eff7812 */ /* 0x000fe2000788c0ff */
[----:B------:R-:W-:Y:S01]  /*8c40*/  FFMA.FTZ R79, R84, UR10, R79 ;  /* 0x0000000a544f7c23 */ /* 0x000fe2000801004f */
[----:B------:R-:W-:Y:S01]  /*8c50*/  LOP3.LUT P6, RZ, R78, 0xff0000, RZ, 0xc0, !PT ;  /* 0x00ff00004eff7812 */ /* 0x000fe200078cc0ff */
[----:B------:R-:W-:Y:S01]  /*8c60*/  FFMA.FTZ R92, R92, UR10, R73 ;  /* 0x0000000a5c5c7c23 */ /* 0x000fe20008010049 */
[----:B------:R-:W-:Y:S01]  /*8c70*/  LOP3.LUT P5, RZ, R134, 0xff0000, RZ, 0xc0, !PT ;  /* 0x00ff000086ff7812 */ /* 0x000fe200078ac0ff */
[----:B------:R-:W-:Y:S01]  /*8c80*/  FMUL.FTZ R79, R79, UR7 ;  /* 0x000000074f4f7c20 */ /* 0x000fe20008410000 */
[----:B------:R-:W-:Y:S01]  /*8c90*/  FSEL R72, R68, RZ, P3 ;  /* 0x000000ff44487208 */ /* 0x000fe20001800000 */
[----:B------:R-:W-:Y:S01]  /*8ca0*/  FMUL.FTZ R92, R92, UR7 ;  /* 0x000000075c5c7c20 */ /* 0x000fe20008410000 */
[----:B------:R-:W-:-:S02]  /*8cb0*/  FSEL R68, R68, RZ, P4 ;  /* 0x000000ff44447208 */ /* 0x000fc40002000000 */
[C---:B------:R-:W-:Y:S02]  /*8cc0*/  FSEL R69, R0.reuse, RZ, P5 ;  /* 0x000000ff00457208 */ /* 0x040fe40002800000 */
[----:B------:R-:W-:Y:S02]  /*8cd0*/  FSEL R73, R0, RZ, P6 ;  /* 0x000000ff00497208 */ /* 0x000fe40003000000 */
[----:B------:R-:W-:Y:S02]  /*8ce0*/  LOP3.LUT P4, RZ, R134, 0xff, RZ, 0xc0, !PT ;  /* 0x000000ff86ff7812 */ /* 0x000fe4000788c0ff */
[C---:B------:R-:W-:Y:S02]  /*8cf0*/  LOP3.LUT P5, RZ, R78.reuse, 0xff00, RZ, 0xc0, !PT ;  /* 0x0000ff004eff7812 */ /* 0x040fe400078ac0ff */
[----:B------:R-:W-:Y:S02]  /*8d00*/  LOP3.LUT P3, RZ, R78, 0xff, RZ, 0xc0, !PT ;  /* 0x000000ff4eff7812 */ /* 0x000fe4000786c0ff */
[----:B------:R-:W-:-:S02]  /*8d10*/  LOP3.LUT P6, RZ, R134, 0xff00, RZ, 0xc0, !PT ;  /* 0x0000ff0086ff7812 */ /* 0x000fc400078cc0ff */
[----:B------:R-:W-:Y:S02]  /*8d20*/  F2FP.F16.F32.PACK_AB R71, R81, R71 ;  /* 0x000000475147723e */ /* 0x000fe400000000ff */
[----:B------:R-:W-:Y:S02]  /*8d30*/  F2FP.F16.F32.PACK_AB R69, R72, R69 ;  /* 0x000000454845723e */ /* 0x000fe400000000ff */
[----:B------:R-:W-:Y:S02]  /*8d40*/  F2FP.F16.F32.PACK_AB R73, R68, R73 ;  /* 0x000000494449723e */ /* 0x000fe400000000ff */
[----:B------:R-:W-:Y:S02]  /*8d50*/  FSEL R81, R79, RZ, P4 ;  /* 0x000000ff4f517208 */ /* 0x000fe40002000000 */
[C---:B------:R-:W-:Y:S02]  /*8d60*/  FSEL R72, R92.reuse, RZ, P5 ;  /* 0x000000ff5c487208 */ /* 0x040fe40002800000 */
[----:B------:R-:W-:-:S02]  /*8d70*/  FSEL R68, R92, RZ, P6 ;  /* 0x000000ff5c447208 */ /* 0x000fc40003000000 */
[----:B------:R-:W-:Y:S02]  /*8d80*/  FSEL R79, R79, RZ, P3 ;  /* 0x000000ff4f4f7208 */ /* 0x000fe40001800000 */
[----:B------:R-:W-:Y:S02]  /*8d90*/  F2FP.F16.F32.PACK_AB R75, R75, R80 ;  /* 0x000000504b4b723e */ /* 0x000fe400000000ff */
[----:B------:R-:W-:Y:S02]  /*8da0*/  F2FP.F16.F32.PACK_AB R68, R68, R81 ;  /* 0x000000514444723e */ /* 0x000fe400000000ff */
[----:B------:R-:W-:Y:S01]  /*8db0*/  F2FP.F16.F32.PACK_AB R72, R72, R79 ;  /* 0x0000004f4848723e */ /* 0x000fe200000000ff */
[----:B------:R-:W-:Y:S06]  /*8dc0*/  BRA `(.L_x_673) ;  /* 0x0000001800347947 */ /* 0x000fec0003800000 */
.L_x_671:
        /* <DEDUP_REMOVED lines=16> */
[C---:B------:R-:W-:Y:S01]  /*8ed0*/  F2FP.F16.F32.PACK_AB R67, R0.reuse, R67 ;  /* 0x000000430043723e */ /* 0x040fe200000000ff */
        /* <DEDUP_REMOVED lines=13> */
[----:B------:R-:W-:Y:S01]  /*8fb0*/  F2FP.F16.F32.PACK_AB R71, R64, R71 ;  /* 0x000000474047723e */ /* 0x000fe200000000ff */
[C---:B------:R-:W-:Y:S01]  /*8fc0*/  FMUL.FTZ R64, R65.reuse, UR7 ;  /* 0x0000000741407c20 */ /* 0x040fe20008410000 */
[----:B------:R-:W-:Y:S01]  /*8fd0*/  FSEL R0, R0, RZ, P4 ;  /* 0x000000ff00007208 */ /* 0x000fe20002000000 */
[----:B------:R-:W-:Y:S01]  /*8fe0*/  FADD.FTZ R84, R84, -R69 ;  /* 0x8000004554547221 */ /* 0x000fe20000010000 */
[----:B------:R-:W-:Y:S01]  /*8ff0*/  F2FP.F16.F32.PACK_AB R66, R65, R66 ;  /* 0x000000424142723e */ /* 0x000fe200000000ff */
[----:B------:R-:W-:Y:S01]  /*9000*/  FMUL.FTZ R65, R192, UR10 ;  /* 0x0000000ac0417c20 */ /* 0x000fe20008410000 */
[----:B------:R-:W-:Y:S01]  /*9010*/  LOP3.LUT P4, RZ, R79, 0xff, RZ, 0xc0, !PT ;  /* 0x000000ff4fff7812 */ /* 0x000fe2000788c0ff */
[----:B------:R-:W-:Y:S01]  /*9020*/  FADD.FTZ R89, R89, -R93 ;  /* 0x8000005d59597221 */ /* 0x000fe20000010000 */
[----:B------:R-:W-:Y:S01]  /*9030*/  LOP3.LUT P6, RZ, R79, 0xff00, RZ, 0xc0, !PT ;  /* 0x0000ff004fff7812 */ /* 0x000fe200078cc0ff */
[----:B------:R-:W-:Y:S01]  /*9040*/  FMUL.FTZ R69, R65, UR7 ;  /* 0x0000000741457c20 */ /* 0x000fe20008410000 */
[----:B------:R-:W-:Y:S01]  /*9050*/  LOP3.LUT P5, RZ, R135, 0xff, RZ, 0xc0, !PT ;  /* 0x000000ff87ff7812 */ /* 0x000fe200078ac0ff */
[----:B------:R-:W-:Y:S01]  /*9060*/  FFMA.FTZ R191, R191, UR11, R214 ;  /* 0x0000000bbfbf7c23 */ /* 0x000fe200080100d6 */
[----:B------:R-:W-:Y:S01]  /*9070*/  LOP3.LUT P3, RZ, R135, 0xff00, RZ, 0xc0, !PT ;  /* 0x0000ff0087ff7812 */ /* 0x000fe2000786c0ff */
[----:B------:R-:W-:Y:S01]  /*9080*/  FMUL.FTZ R84, R84, UR10 ;  /* 0x0000000a54547c20 */ /* 0x000fe20008410000 */
[----:B------:R-:W-:Y:S01]  /*9090*/  F2FP.F16.F32.PACK_AB R75, R0, R75 ;  /* 0x0000004b004b723e */ /* 0x000fe200000000ff */
[----:B------:R-:W-:Y:S01]  /*90a0*/  FADD.FTZ R92, R92, -R191 ;  /* 0x800000bf5c5c7221 */ /* 0x000fe20000010000 */
[----:B------:R-:W-:-:S02]  /*90b0*/  FSEL R74, R70, RZ, P4 ;  /* 0x000000ff464a7208 */ /* 0x000fc40002000000 */
[----:B------:R-:W-:Y:S01]  /*90c0*/  FSEL R0, R64, RZ, P6 ;  /* 0x000000ff40007208 */ /* 0x000fe20003000000 */
[----:B------:R-:W-:Y:S01]  /*90d0*/  FMUL.FTZ R79, R92, UR10 ;  /* 0x0000000a5c4f7c20 */ /* 0x000fe20008410000 */
[----:B------:R-:W-:Y:S02]  /*90e0*/  LOP3.LUT P4, RZ, R78, 0xff0000, RZ, 0xc0, !PT ;  /* 0x00ff00004eff7812 */ /* 0x000fe4000788c0ff */
[----:B------:R-:W-:Y:S01]  /*90f0*/  FSEL R70, R70, RZ, P5 ;  /* 0x000000ff46467208 */ /* 0x000fe20002800000 */
[----:B------:R-:W-:Y:S01]  /*9100*/  FMUL.FTZ R68, R79, UR7 ;  /* 0x000000074f447c20 */ /* 0x000fe20008410000 */
        /* <DEDUP_REMOVED lines=9> */
[----:B------:R-:W-:Y:S02]  /*91a0*/  F2FP.F16.F32.PACK_AB R65, R64, R65 ;  /* 0x000000414041723e */ /* 0x000fe400000000ff */
[----:B------:R-:W-:Y:S02]  /*91b0*/  FSEL R64, R0, RZ, P4 ;  /* 0x000000ff00407208 */ /* 0x000fe40002000000 */
[----:B------:R-:W-:-:S02]  /*91c0*/  LOP3.LUT P5, RZ, R78, 0xff000000, RZ, 0xc0, !PT ;  /* 0xff0000004eff7812 */ /* 0x000fc400078ac0ff */
[----:B------:R-:W-:Y:S02]  /*91d0*/  F2FP.F16.F32.PACK_AB R69, R64, R69 ;  /* 0x000000454045723e */ /* 0x000fe400000000ff */
[----:B------:R-:W-:Y:S01]  /*91e0*/  F2FP.F16.F32.PACK_AB R64, R79, R84 ;  /* 0x000000544f40723e */ /* 0x000fe200000000ff */
[----:B------:R-:W-:Y:S01]  /*91f0*/  FMUL.FTZ R79, R84, UR7 ;  /* 0x00000007544f7c20 */ /* 0x000fe20008410000 */
[----:B------:R-:W-:Y:S02]  /*9200*/  LOP3.LUT P6, RZ, R78, 0xff00, RZ, 0xc0, !PT ;  /* 0x0000ff004eff7812 */ /* 0x000fe400078cc0ff */
[----:B------:R-:W-:Y:S02]  /*9210*/  FSEL R0, R0, RZ, P5 ;  /* 0x000000ff00007208 */ /* 0x000fe40002800000 */
[----:B------:R-:W-:Y:S02]  /*9220*/  LOP3.LUT P4, RZ, R134, 0xff, RZ, 0xc0, !PT ;  /* 0x000000ff86ff7812 */ /* 0x000fe4000788c0ff */
[----:B------:R-:W-:-:S02]  /*9230*/  LOP3.LUT P3, RZ, R78, 0xff, RZ, 0xc0, !PT ;  /* 0x000000ff4eff7812 */ /* 0x000fc4000786c0ff */
[----:B------:R-:W-:Y:S02]  /*9240*/  LOP3.LUT P5, RZ, R134, 0xff00, RZ, 0xc0, !PT ;  /* 0x0000ff0086ff7812 */ /* 0x000fe400078ac0ff */
[C---:B------:R-:W-:Y:S02]  /*9250*/  FSEL R72, R68.reuse, RZ, P6 ;  /* 0x000000ff44487208 */ /* 0x040fe40003000000 */
[C---:B------:R-:W-:Y:S02]  /*9260*/  FSEL R81, R79.reuse, RZ, P4 ;  /* 0x000000ff4f517208 */ /* 0x040fe40002000000 */
[----:B------:R-:W-:Y:S02]  /*9270*/  FSEL R68, R68, RZ, P5 ;  /* 0x000000ff44447208 */ /* 0x000fe40002800000 */
[----:B------:R-:W-:Y:S02]  /*9280*/  FSEL R79, R79, RZ, P3 ;  /* 0x000000ff4f4f7208 */ /* 0x000fe40001800000 */
[----:B------:R-:W-:-:S02]  /*9290*/  F2FP.F16.F32.PACK_AB R73, R0, R73 ;  /* 0x000000490049723e */ /* 0x000fc400000000ff */
[----:B------:R-:W-:Y:S02]  /*92a0*/  F2FP.F16.F32.PACK_AB R68, R68, R81 ;  /* 0x000000514444723e */ /* 0x000fe400000000ff */
[----:B------:R-:W-:Y:S01]  /*92b0*/  F2FP.F16.F32.PACK_AB R72, R72, R79 ;  /* 0x0000004f4848723e */ /* 0x000fe200000000ff */
[----:B------:R-:W-:Y:S06]  /*92c0*/  BRA `(.L_x_673) ;  /* 0x0000001000f47947 */ /* 0x000fec0003800000 */
.L_x_674:
        /* <DEDUP_REMOVED lines=50> */
[----:B------:R-:W-:Y:S01]  /*95f0*/  F2FP.F16.F32.PACK_AB R70, R68, R70 ;  /* 0x000000464446723e */ /* 0x000fe200000000ff */
[----:B------:R-:W-:Y:S01]  /*9600*/  FMUL.FTZ R68, R89, UR10 ;  /* 0x0000000a59447c20 */ /* 0x000fe20008410000 */
[----:B------:R-:W-:Y:S02]  /*9610*/  LOP3.LUT P5, RZ, R134, 0xff0000, RZ, 0xc0, !PT ;  /* 0x00ff000086ff7812 */ /* 0x000fe400078ac0ff */
[----:B------:R-:W-:Y:S01]  /*9620*/  F2FP.F16.F32.PACK_AB R75, R75, R69 ;  /* 0x000000454b4b723e */ /* 0x000fe200000000ff */
[----:B------:R-:W-:Y:S01]  /*9630*/  FMUL.FTZ R68, R68, UR7 ;  /* 0x0000000744447c20 */ /* 0x000fe20008410000 */
[----:B------:R-:W-:Y:S02]  /*9640*/  FSEL R69, R192, RZ, P5 ;  /* 0x000000ffc0457208 */ /* 0x000fe40002800000 */
[----:B------:R-:W-:Y:S02]  /*9650*/  LOP3.LUT P5, RZ, R134, 0xff000000, RZ, 0xc0, !PT ;  /* 0xff00000086ff7812 */ /* 0x000fe400078ac0ff */
[----:B------:R-:W-:-:S02]  /*9660*/  LOP3.LUT P4, RZ, R78, 0xff000000, RZ, 0xc0, !PT ;  /* 0xff0000004eff7812 */ /* 0x000fc4000788c0ff */
[----:B------:R-:W-:Y:S02]  /*9670*/  F2FP.F16.F32.PACK_AB R74, R0, R74 ;  /* 0x0000004a004a723e */ /* 0x000fe400000000ff */
[C---:B------:R-:W-:Y:S02]  /*9680*/  FSEL R0, R68.reuse, RZ, P5 ;  /* 0x000000ff44007208 */ /* 0x040fe40002800000 */
[----:B------:R-:W-:Y:S02]  /*9690*/  FSEL R68, R68, RZ, P4 ;  /* 0x000000ff44447208 */ /* 0x000fe40002000000 */
[----:B------:R-:W-:Y:S02]  /*96a0*/  LOP3.LUT P4, RZ, R134, 0xff, RZ, 0xc0, !PT ;  /* 0x000000ff86ff7812 */ /* 0x000fe4000788c0ff */
[C---:B------:R-:W-:Y:S02]  /*96b0*/  LOP3.LUT P6, RZ, R78.reuse, 0xff00, RZ, 0xc0, !PT ;  /* 0x0000ff004eff7812 */ /* 0x040fe400078cc0ff */
[----:B------:R-:W-:-:S02]  /*96c0*/  LOP3.LUT P3, RZ, R78, 0xff, RZ, 0xc0, !PT ;  /* 0x000000ff4eff7812 */ /* 0x000fc4000786c0ff */
[----:B------:R-:W-:Y:S02]  /*96d0*/  LOP3.LUT P5, RZ, R134, 0xff00, RZ, 0xc0, !PT ;  /* 0x0000ff0086ff7812 */ /* 0x000fe400078ac0ff */
        /* <DEDUP_REMOVED lines=10> */
.L_x_670:
        /* <DEDUP_REMOVED lines=25> */
[----:B------:R-:W-:Y:S01]  /*9910*/  LOP3.LUT P4, RZ, R79, 0xff0000, RZ, 0xc0, !PT ;  /* 0x00ff00004fff7812 */ /* 0x000fe2000788c0ff */
[--C-:B------:R-:W-:Y:S01]  /*9920*/  FFMA.FTZ R191, R191, UR11, R214.reuse ;  /* 0x0000000bbfbf7c23 */ /* 0x100fe200080100d6 */
[----:B------:R-:W-:Y:S01]  /*9930*/  FSEL R74, R74, RZ, P5 ;  /* 0x000000ff4a4a7208 */ /* 0x000fe20002800000 */
[--C-:B------:R-:W-:Y:S01]  /*9940*/  FFMA.FTZ R85, R85, UR11, R214.reuse ;  /* 0x0000000b55557c23 */ /* 0x100fe200080100d6 */
[----:B------:R-:W-:Y:S01]  /*9950*/  FSEL R0, R0, RZ, P6 ;  /* 0x000000ff00007208 */ /* 0x000fe20003000000 */
[--C-:B------:R-:W-:Y:S01]  /*9960*/  FFMA.FTZ R93, R93, UR11, R214.reuse ;  /* 0x0000000b5d5d7c23 */ /* 0x100fe200080100d6 */
[----:B------:R-:W-:Y:S01]  /*9970*/  ISETP.GE.U32.AND.EX P3, PT, R79, 0x1000000, PT, P3 ;  /* 0x010000004f00780c */ /* 0x000fe20003f66130 */
[----:B------:R-:W-:Y:S01]  /*9980*/  FFMA.FTZ R88, R88, UR11, R214 ;  /* 0x0000000b58587c23 */ /* 0x000fe200080100d6 */
[----:B------:R-:W-:Y:S01]  /*9990*/  F2FP.F16.F32.PACK_AB R66, R65, R66 ;  /* 0x000000424142723e */ /* 0x000fe200000000ff */
[--C-:B------:R-:W-:Y:S01]  /*99a0*/  HADD2.F32 R65, -RZ, R57.reuse.H0_H0 ;  /* 0x20000039ff417230 */ /* 0x100fe20000004100 */
[----:B------:R-:W-:Y:S01]  /*99b0*/  F2FP.F16.F32.PACK_AB R74, R0, R74 ;  /* 0x0000004a004a723e */ /* 0x000fe200000000ff */
[----:B------:R-:W-:Y:S01]  /*99c0*/  HADD2.F32 R0, -RZ, R57.H1_H1 ;  /* 0x30000039ff007230 */ /* 0x000fe20000004100 */
[----:B------:R-:W-:Y:S01]  /*99d0*/  FSEL R75, R75, RZ, P3 ;  /* 0x000000ff4b4b7208 */ /* 0x000fe20001800000 */
[--C-:B------:R-:W-:Y:S01]  /*99e0*/  HADD2.F32 R79, -RZ, R56.reuse.H0_H0 ;  /* 0x20000038ff4f7230 */ /* 0x100fe20000004100 */
[----:B------:R-:W-:Y:S01]  /*99f0*/  FSEL R64, R64, RZ, P4 ;  /* 0x000000ff40407208 */ /* 0x000fe20002000000 */
[----:B------:R-:W-:-:S02]  /*9a00*/  HADD2.F32 R73, -RZ, R56.H1_H1 ;  /* 0x30000038ff497230 */ /* 0x000fc40000004100 */
[----:B------:R-:W-:Y:S01]  /*9a10*/  FADD.FTZ R92, R92, -R191 ;  /* 0x800000bf5c5c7221 */ /* 0x000fe20000010000 */
[----:B------:R-:W-:Y:S01]  /*9a20*/  FADD.FTZ R192, R192, -R85 ;  /* 0x80000055c0c07221 */ /* 0x000fe20000010000 */
[----:B------:R-:W-:Y:S01]  /*9a30*/  FADD.FTZ R89, R89, -R93 ;  /* 0x8000005d59597221 */ /* 0x000fe20000010000 */
[----:B------:R-:W-:Y:S01]  /*9a40*/  FADD.FTZ R84, R84, -R88 ;  /* 0x8000005854547221 */ /* 0x000fe20000010000 */
[----:B------:R-:W-:Y:S01]  /*9a50*/  F2FP.F16.F32.PACK_AB R75, R75, R64 ;  /* 0x000000404b4b723e */ /* 0x000fe200000000ff */
[----:B------:R-:W-:Y:S01]  /*9a60*/  FFMA.FTZ R65, R192, UR10, R65 ;  /* 0x0000000ac0417c23 */ /* 0x000fe20008010041 */
[----:B------:R-:W-:Y:S01]  /*9a70*/  FFMA.FTZ R89, R89, UR10, R0 ;  /* 0x0000000a59597c23 */ /* 0x000fe20008010000 */
[----:B------:R-:W-:Y:S01]  /*9a80*/  FFMA.FTZ R64, R84, UR10, R79 ;  /* 0x0000000a54407c23 */ /* 0x000fe2000801004f */
[----:B------:R-:W-:Y:S01]  /*9a90*/  FFMA.FTZ R92, R92, UR10, R73 ;  /* 0x0000000a5c5c7c23 */ /* 0x000fe20008010049 */
[----:B------:R-:W-:Y:S01]  /*9aa0*/  F2FP.F16.F32.PACK_AB R67, R72, R67 ;  /* 0x000000434843723e */ /* 0x000fe200000000ff */
[----:B------:R-:W-:Y:S01]  /*9ab0*/  FMUL.FTZ R0, R65, UR7 ;  /* 0x0000000741007c20 */ /* 0x000fe20008410000 */
[----:B------:R-:W-:Y:S01]  /*9ac0*/  FMUL.FTZ R72, R64, UR7 ;  /* 0x0000000740487c20 */ /* 0x000fe20008410000 */
[C---:B------:R-:W-:Y:S01]  /*9ad0*/  F2FP.F16.F32.PACK_AB R65, R89.reuse, R65 ;  /* 0x000000415941723e */ /* 0x040fe200000000ff */
[----:B------:R-:W-:Y:S01]  /*9ae0*/  FMUL.FTZ R89, R89, UR7 ;  /* 0x0000000759597c20 */ /* 0x000fe20008410000 */
[C---:B------:R-:W-:Y:S01]  /*9af0*/  F2FP.F16.F32.PACK_AB R64, R92.reuse, R64 ;  /* 0x000000405c40723e */ /* 0x040fe200000000ff */
        /* <DEDUP_REMOVED lines=10> */
[----:B------:R-:W-:Y:S01]  /*9ba0*/  F2FP.F16.F32.PACK_AB R72, R92, R72 ;  /* 0x000000485c48723e */ /* 0x000fe200000000ff */
[----:B------:R-:W-:Y:S06]  /*9bb0*/  BRA `(.L_x_673) ;  /* 0x0000000800b87947 */ /* 0x000fec0003800000 */
.L_x_676:
        /* <DEDUP_REMOVED lines=62> */
.L_x_675:
        /* <DEDUP_REMOVED lines=42> */
[C---:B------:R-:W-:Y:S01]  /*a240*/  F2FP.F16.F32.PACK_AB R65, R89.reuse, R65 ;  /* 0x000000415941723e */ /* 0x040fe200000000ff */
[----:B0-----:R-:W-:Y:S01]  /*a250*/  FMUL.FTZ R72, R64, UR7 ;  /* 0x0000000740487c20 */ /* 0x001fe20008410000 */
[C---:B------:R-:W-:Y:S01]  /*a260*/  F2FP.F16.F32.PACK_AB R64, R92.reuse, R64 ;  /* 0x000000405c40723e */ /* 0x040fe200000000ff */
        /* <DEDUP_REMOVED lines=14> */
.L_x_677:
        /* <DEDUP_REMOVED lines=53> */
.L_x_673:
[----:B------:R-:W0:Y:S01]  /*a6a0*/  @P1 LDC.64 R78, c[0x0][0x478] ;  /* 0x00011e00ff4e1b82 */ /* 0x000e220000000a00 */
[----:B------:R-:W-:Y:S02]  /*a6b0*/  HFMA2 R0, -RZ, RZ, 0, 9.5367431640625e-07 ;  /* 0x00000010ff007431 */ /* 0x000fe400000001ff */
        /* <DEDUP_REMOVED lines=12> */
[----:B------:R-:W-:Y:S01]  /*a780*/  FFMA.FTZ R101, R101, UR11, R214 ;  /* 0x0000000b65657c23 */ /* 0x000fe200080100d6 */
[--C-:B------:R-:W-:Y:S02]  /*a790*/  HADD2.F32 R64, -RZ, R63.reuse.H1_H1 ;  /* 0x3000003fff407230 */ /* 0x100fe40000004100 */
[----:B------:R-:W-:Y:S01]  /*a7a0*/  FADD.FTZ R66, R102, -R67 ;  /* 0x8000004366427221 */ /* 0x000fe20000010000 */
[----:B------:R-:W-:Y:S02]  /*a7b0*/  HADD2.F32 R67, -RZ, R63.H0_H0 ;  /* 0x2000003fff437230 */ /* 0x000fe40000004100 */
[----:B------:R-:W-:Y:S01]  /*a7c0*/  FADD.FTZ R107, R107, -R0 ;  /* 0x800000006b6b7221 */ /* 0x000fe20000010000 */
[--C-:B------:R-:W-:Y:S02]  /*a7d0*/  HADD2.F32 R0, -RZ, R62.reuse.H0_H0 ;  /* 0x2000003eff007230 */ /* 0x100fe40000004100 */
[----:B------:R-:W-:Y:S01]  /*a7e0*/  FADD.FTZ R65, R100, -R101 ;  /* 0x8000006564417221 */ /* 0x000fe20000010000 */
[----:B------:R-:W-:Y:S01]  /*a7f0*/  FFMA.FTZ R198, R198, UR11, R214 ;  /* 0x0000000bc6c67c23 */ /* 0x000fe200080100d6 */
[----:B------:R-:W-:Y:S01]  /*a800*/  FFMA.FTZ R66, R66, UR10, R67 ;  /* 0x0000000a42427c23 */ /* 0x000fe20008010043 */
[----:B0-----:R-:W-:-:S02]  /*a810*/  HADD2.F32 R69, -RZ, R62.H1_H1 ;  /* 0x3000003eff457230 */ /* 0x001fc40000004100 */
[----:B------:R-:W-:Y:S01]  /*a820*/  FFMA.FTZ R67, R107, UR10, R64 ;  /* 0x0000000a6b437c23 */ /* 0x000fe20008010040 */
[----:B------:R-:W-:Y:S01]  /*a830*/  FFMA.FTZ R65, R65, UR10, R0 ;  /* 0x0000000a41417c23 */ /* 0x000fe20008010000 */
[----:B------:R-:W-:Y:S01]  /*a840*/  FMUL.FTZ R71, R66, UR7 ;  /* 0x0000000742477c20 */ /* 0x000fe20008410000 */
[----:B------:R-:W-:Y:S01]  /*a850*/  FADD.FTZ R198, R197, -R198 ;  /* 0x800000c6c5c67221 */ /* 0x000fe20000010000 */
[----:B------:R-:W-:Y:S01]  /*a860*/  ISETP.GE.U32.AND P2, PT, R76, RZ, PT ;  /* 0x000000ff4c00720c */ /* 0x000fe20003f46070 */
[----:B------:R-:W-:Y:S01]  /*a870*/  FMUL.FTZ R64, R67, UR7 ;  /* 0x0000000743407c20 */ /* 0x000fe20008410000 */
[----:B------:R-:W-:Y:S01]  /*a880*/  LOP3.LUT P6, RZ, R77, 0xff0000, RZ, 0xc0, !PT ;  /* 0x00ff00004dff7812 */ /* 0x000fe200078cc0ff */
[----:B------:R-:W-:Y:S01]  /*a890*/  FMUL.FTZ R70, R65, UR7 ;  /* 0x0000000741467c20 */ /* 0x000fe20008410000 */
[----:B------:R-:W-:Y:S01]  /*a8a0*/  ISETP.GE.U32.AND P3, PT, R136, RZ, PT ;  /* 0x000000ff8800720c */ /* 0x000fe20003f66070 */
[----:B------:R-:W-:Y:S01]  /*a8b0*/  FFMA.FTZ R198, R198, UR10, R69 ;  /* 0x0000000ac6c67c23 */ /* 0x000fe20008010045 */
[----:B------:R-:W-:Y:S01]  /*a8c0*/  LOP3.LUT P4, RZ, R137, 0xff0000, RZ, 0xc0, !PT ;  /* 0x00ff000089ff7812 */ /* 0x000fe2000788c0ff */
[--C-:B------:R-:W-:Y:S01]  /*a8d0*/  FFMA.FTZ R97, R97, UR11, R214.reuse ;  /* 0x0000000b61617c23 */ /* 0x100fe200080100d6 */
[----:B------:R-:W-:Y:S01]  /*a8e0*/  LOP3.LUT P5, RZ, R77, 0xff, RZ, 0xc0, !PT ;  /* 0x000000ff4dff7812 */ /* 0x000fe200078ac0ff */
[----:B------:R-:W-:Y:S01]  /*a8f0*/  FMUL.FTZ R69, R198, UR7 ;  /* 0x00000007c6457c20 */ /* 0x000fe20008410000 */
[----:B------:R-:W-:Y:S01]  /*a900*/  FSEL R0, R71, RZ, P6 ;  /* 0x000000ff47007208 */ /* 0x000fe20003000000 */
[----:B------:R-:W-:Y:S01]  /*a910*/  FFMA.FTZ R105, R105, UR11, R214 ;  /* 0x0000000b69697c23 */ /* 0x000fe200080100d6 */
[----:B------:R-:W-:Y:S01]  /*a920*/  ISETP.GE.U32.AND.EX P2, PT, R77, 0x1000000, PT, P2 ;  /* 0x010000004d00780c */ /* 0x000fe20003f46120 */
[----:B------:R-:W-:Y:S01]  /*a930*/  HADD2.F32 R68, -RZ, R61.H0_H0 ;  /* 0x2000003dff447230 */ /* 0x000fe20000004100 */
[C---:B------:R-:W-:Y:S01]  /*a940*/  LOP3.LUT P6, RZ, R137.reuse, 0xff, RZ, 0xc0, !PT ;  /* 0x000000ff89ff7812 */ /* 0x040fe200078cc0ff */
[----:B------:R-:W-:Y:S01]  /*a950*/  FADD.FTZ R97, R96, -R97 ;  /* 0x8000006160617221 */ /* 0x000fe20000010000 */
[----:B------:R-:W-:Y:S01]  /*a960*/  ISETP.GE.U32.AND.EX P3, PT, R137, 0x1000000, PT, P3 ;  /* 0x010000008900780c */ /* 0x000fe20003f66130 */
[----:B------:R-:W-:Y:S01]  /*a970*/  FADD.FTZ R105, R104, -R105 ;  /* 0x8000006968697221 */ /* 0x000fe20000010000 */
[----:B------:R-:W-:Y:S01]  /*a980*/  FSEL R71, R71, RZ, P4 ;  /* 0x000000ff47477208 */ /* 0x000fe20002000000 */
[----:B------:R-:W-:Y:S01]  /*a990*/  FFMA.FTZ R68, R97, UR10, R68 ;  /* 0x0000000a61447c23 */ /* 0x000fe20008010044 */
[----:B------:R-:W-:Y:S01]  /*a9a0*/  LOP3.LUT P4, RZ, R77, 0xff00, RZ, 0xc0, !PT ;  /* 0x0000ff004dff7812 */ /* 0x000fe2000788c0ff */
[--C-:B------:R-:W-:Y:S01]  /*a9b0*/  FFMA.FTZ R99, R99, UR11, R214.reuse ;  /* 0x0000000b63637c23 */ /* 0x100fe200080100d6 */
[----:B------:R-:W-:Y:S01]  /*a9c0*/  FSEL R75, R64, RZ, P2 ;  /* 0x000000ff404b7208 */ /* 0x000fe20001000000 */
[----:B------:R-:W-:Y:S01]  /*a9d0*/  FMUL.FTZ R72, R68, UR7 ;  /* 0x0000000744487c20 */ /* 0x000fe20008410000 */
[----:B------:R-:W-:Y:S01]  /*a9e0*/  FSEL R74, R70, RZ, P5 ;  /* 0x000000ff464a7208 */ /* 0x000fe20002800000 */
[----:B------:R-:W-:Y:S01]  /*a9f0*/  FFMA.FTZ R214, R91, UR11, R214 ;  /* 0x0000000b5bd67c23 */ /* 0x000fe200080100d6 */
[----:B------:R-:W-:Y:S01]  /*aa00*/  FSEL R64, R64, RZ, P3 ;  /* 0x000000ff40407208 */ /* 0x000fe20001800000 */
[----:B------:R-:W-:Y:S01]  /*aa10*/  HADD2.F32 R73, -RZ, R60.H1_H1 ;  /* 0x3000003cff497230 */ /* 0x000fe20000004100 */
[----:B------:R-:W-:Y:S01]  /*aa20*/  FSEL R70, R70, RZ, P6 ;  /* 0x000000ff46467208 */ /* 0x000fe20003000000 */
[----:B------:R-:W-:Y:S01]  /*aa30*/  FADD.FTZ R214, R87, -R214 ;  /* 0x800000d657d67221 */ /* 0x000fe20000010000 */
[----:B------:R-:W-:Y:S01]  /*aa40*/  LOP3.LUT P2, RZ, R76, 0xff0000, RZ, 0xc0, !PT ;  /* 0x00ff00004cff7812 */ /* 0x000fe2000784c0ff */
[----:B------:R-:W-:Y:S01]  /*aa50*/  FADD.FTZ R98, R98, -R99 ;  /* 0x8000006362627221 */ /* 0x000fe20000010000 */
[----:B------:R-:W-:-:S02]  /*aa60*/  LOP3.LUT P3, RZ, R76, 0xff000000, RZ, 0xc0, !PT ;  /* 0xff0000004cff7812 */ /* 0x000fc4000786c0ff */
[----:B------:R-:W-:Y:S01]  /*aa70*/  LOP3.LUT P5, RZ, R76, 0xff00, RZ, 0xc0, !PT ;  /* 0x0000ff004cff7812 */ /* 0x000fe200078ac0ff */
[----:B------:R-:W-:Y:S01]  /*aa80*/  FFMA.FTZ R73, R98, UR10, R73 ;  /* 0x0000000a62497c23 */ /* 0x000fe20008010049 */
[----:B------:R-:W-:Y:S01]  /*aa90*/  LOP3.LUT P6, RZ, R76, 0xff, RZ, 0xc0, !PT ;  /* 0x000000ff4cff7812 */ /* 0x000fe200078cc0ff */
[----:B------:R-:W-:Y:S01]  /*aaa0*/  HADD2.F32 R76, -RZ, R61.H1_H1 ;  /* 0x3000003dff4c7230 */ /* 0x000fe20000004100 */
[----:B------:R-:W-:Y:S02]  /*aab0*/  FSEL R77, R69, RZ, P4 ;  /* 0x000000ff454d7208 */ /* 0x000fe40002000000 */
[----:B------:R-:W-:Y:S02]  /*aac0*/  LOP3.LUT P4, RZ, R137, 0xff00, RZ, 0xc0, !PT ;  /* 0x0000ff0089ff7812 */ /* 0x000fe4000788c0ff */
[----:B------:R-:W-:Y:S01]  /*aad0*/  FFMA.FTZ R105, R105, UR10, R76 ;  /* 0x0000000a69697c23 */ /* 0x000fe2000801004c */
[----:B------:R-:W-:Y:S02]  /*aae0*/  F2FP.F16.F32.PACK_AB R67, R67, R66 ;  /* 0x000000424343723e */ /* 0x000fe400000000ff */
[----:B------:R-:W-:Y:S01]  /*aaf0*/  FSEL R79, R69, RZ, P4 ;  /* 0x000000ff454f7208 */ /* 0x000fe20002000000 */
[----:B------:R-:W-:Y:S01]  /*ab00*/  HADD2.F32 R69, -RZ, R60.H0_H0 ;  /* 0x2000003cff457230 */ /* 0x000fe20000004100 */
[----:B------:R-:W-:-:S02]  /*ab10*/  LOP3.LUT P4, RZ, R136, 0xff0000, RZ, 0xc0, !PT ;  /* 0x00ff000088ff7812 */ /* 0x000fc4000788c0ff */
[----:B------:R-:W-:Y:S02]  /*ab20*/  F2FP.F16.F32.PACK_AB R66, R198, R65 ;  /* 0x00000041c642723e */ /* 0x000fe400000000ff */
[----:B------:R-:W-:Y:S01]  /*ab30*/  F2FP.F16.F32.PACK_AB R75, R75, R0 ;  /* 0x000000004b4b723e */ /* 0x000fe200000000ff */
[----:B------:R-:W-:Y:S01]  /*ab40*/  FFMA.FTZ R214, R214, UR10, R69 ;  /* 0x0000000ad6d67c23 */ /* 0x000fe20008010045 */
[C---:B------:R-:W-:Y:S01]  /*ab50*/  F2FP.F16.F32.PACK_AB R65, R105.reuse, R68 ;  /* 0x000000446941723e */ /* 0x040fe200000000ff */
[----:B------:R-:W-:Y:S01]  /*ab60*/  FMUL.FTZ R105, R105, UR7 ;  /* 0x0000000769697c20 */ /* 0x000fe20008410000 */
[----:B------:R-:W-:Y:S02]  /*ab70*/  FSEL R0, R72, RZ, P4 ;  /* 0x000000ff48007208 */ /* 0x000fe40002000000 */
[----:B------:R-:W-:Y:S02]  /*ab80*/  LOP3.LUT P4, RZ, R136, 0xff000000, RZ, 0xc0, !PT ;  /* 0xff00000088ff7812 */ /* 0x000fe4000788c0ff */
[----:B------:R-:W-:-:S02]  /*ab90*/  F2FP.F16.F32.PACK_AB R71, R64, R71 ;  /* 0x000000474047723e */ /* 0x000fc400000000ff */
[----:B------:R-:W-:Y:S02]  /*aba0*/  FSEL R69, R105, RZ, P4 ;  /* 0x000000ff69457208 */ /* 0x000fe40002000000 */
[----:B------:R-:W-:Y:S01]  /*abb0*/  F2FP.F16.F32.PACK_AB R64, R73, R214 ;  /* 0x000000d64940723e */ /* 0x000fe200000000ff */
[----:B------:R-:W-:Y:S01]  /*abc0*/  FMUL.FTZ R214, R214, UR7 ;  /* 0x00000007d6d67c20 */ /* 0x000fe20008410000 */
[----:B------:R-:W-:Y:S01]  /*abd0*/  F2FP.F16.F32.PACK_AB R69, R69, R0 ;  /* 0x000000004545723e */ /* 0x000fe200000000ff */
[----:B------:R-:W-:Y:S01]  /*abe0*/  FMUL.FTZ R0, R73, UR7 ;  /* 0x0000000749007c20 */ /* 0x000fe20008410000 */
[----:B------:R-:W-:Y:S02]  /*abf0*/  FSEL R73, R72, RZ, P2 ;  /* 0x000000ff48497208 */ /* 0x000fe40001000000 */
[C---:B------:R-:W-:Y:S02]  /*ac00*/  LOP3.LUT P4, RZ, R136.reuse, 0xff00, RZ, 0xc0, !PT ;  /* 0x0000ff0088ff7812 */ /* 0x040fe4000788c0ff */
[----:B------:R-:W-:-:S02]  /*ac10*/  LOP3.LUT P2, RZ, R136, 0xff, RZ, 0xc0, !PT ;  /* 0x000000ff88ff7812 */ /* 0x000fc4000784c0ff */
[----:B------:R-:W-:Y:S02]  /*ac20*/  F2FP.F16.F32.PACK_AB R70, R79, R70 ;  /* 0x000000464f46723e */ /* 0x000fe400000000ff */
[----:B------:R-:W-:Y:S02]  /*ac30*/  F2FP.F16.F32.PACK_AB R74, R77, R74 ;  /* 0x0000004a4d4a723e */ /* 0x000fe400000000ff */
[----:B------:R-:W-:Y:S02]  /*ac40*/  FSEL R76, R105, RZ, P3 ;  /* 0x000000ff694c7208 */ /* 0x000fe40001800000 */
[C---:B------:R-:W-:Y:S02]  /*ac50*/  FSEL R77, R0.reuse, RZ, P5 ;  /* 0x000000ff004d7208 */ /* 0x040fe40002800000 */
[----:B------:R-:W-:Y:S02]  /*ac60*/  FSEL R79, R0, RZ, P4 ;  /* 0x000000ff004f7208 */ /* 0x000fe40002000000 */
[----:B------:R-:W-:-:S02]  /*ac70*/  FSEL R68, R214, RZ, P2 ;  /* 0x000000ffd6447208 */ /* 0x000fc40001000000 */
[----:B------:R-:W-:Y:S02]  /*ac80*/  FSEL R72, R214, RZ, P6 ;  /* 0x000000ffd6487208 */ /* 0x000fe40003000000 */
[----:B------:R-:W-:Y:S02]  /*ac90*/  F2FP.F16.F32.PACK_AB R73, R76, R73 ;  /* 0x000000494c49723e */ /* 0x000fe400000000ff */
[----:B------:R-:W-:Y:S02]  /*aca0*/  F2FP.F16.F32.PACK_AB R68, R79, R68 ;  /* 0x000000444f44723e */ /* 0x000fe400000000ff */
[----:B------:R-:W-:Y:S01]  /*acb0*/  F2FP.F16.F32.PACK_AB R72, R77, R72 ;  /* 0x000000484d48723e */ /* 0x000fe200000000ff */
[----:B------:R-:W-:Y:S06]  /*acc0*/  BRA `(.L_x_681) ;  /* 0x0000001c00807947 */ /* 0x000fec0003800000 */
.L_x_680:
[--C-:B------:R-:W-:Y:S01]  /*acd0*/  FFMA.FTZ R0, R103, UR11, R214.reuse ;  /* 0x0000000b67007c23 */ /* 0x100fe200080100d6 */
[--C-:B0-----:R-:W-:Y:S01]  /*ace0*/  FFMA.FTZ R69, R106, UR11, R214.reuse ;  /* 0x0000000b6a457c23 */ /* 0x101fe200080100d6 */
[----:B------:R-:W-:Y:S01]  /*acf0*/  FFMA.FTZ R101, R101, UR11, R214 ;  /* 0x0000000b65657c23 */ /* 0x000fe200080100d6 */
[--C-:B------:R-:W-:Y:S02]  /*ad00*/  HADD2.F32 R68, -RZ, R63.reuse.H1_H1 ;  /* 0x3000003fff447230 */ /* 0x100fe40000004100 */
[----:B------:R-:W-:Y:S01]  /*ad10*/  FADD.FTZ R107, R107, -R0 ;  /* 0x800000006b6b7221 */ /* 0x000fe20000010000 */
[----:B------:R-:W-:Y:S02]  /*ad20*/  HADD2.F32 R0, -RZ, R63.H0_H0 ;  /* 0x2000003fff007230 */ /* 0x000fe40000004100 */
[----:B------:R-:W-:Y:S01]  /*ad30*/  FADD.FTZ R69, R102, -R69 ;  /* 0x8000004566457221 */ /* 0x000fe20000010000 */
[----:B------:R-:W-:Y:S01]  /*ad40*/  FADD.FTZ R101, R100, -R101 ;  /* 0x8000006564657221 */ /* 0x000fe20000010000 */
[----:B------:R-:W-:Y:S01]  /*ad50*/  LOP3.LUT P6, RZ, R77, 0xff0000, RZ, 0xc0, !PT ;  /* 0x00ff00004dff7812 */ /* 0x000fe200078cc0ff */
[----:B------:R-:W-:Y:S01]  /*ad60*/  FFMA.FTZ R68, R107, UR10, R68 ;  /* 0x0000000a6b447c23 */ /* 0x000fe20008010044 */
[----:B------:R-:W-:Y:S01]  /*ad70*/  FFMA.FTZ R69, R69, UR10, R0 ;  /* 0x0000000a45457c23 */ /* 0x000fe20008010000 */
[--C-:B------:R-:W-:Y:S01]  /*ad80*/  HADD2.F32 R0, -RZ, R62.reuse.H0_H0 ;  /* 0x2000003eff007230 */ /* 0x100fe20000004100 */
[----:B------:R-:W-:Y:S01]  /*ad90*/  LOP3.LUT P4, RZ, R137, 0xff0000, RZ, 0xc0, !PT ;  /* 0x00ff000089ff7812 */ /* 0x000fe2000788c0ff */
[----:B------:R-:W-:Y:S01]  /*ada0*/  FFMA.FTZ R198, R198, UR11, R214 ;  /* 0x0000000bc6c67c23 */ /* 0x000fe200080100d6 */
[----:B------:R-:W-:Y:S01]  /*adb0*/  FMUL.FTZ R69, R69, UR7 ;  /* 0x0000000745457c20 */ /* 0x000fe20008410000 */
[----:B------:R-:W-:Y:S01]  /*adc0*/  ISETP.GE.U32.AND P2, PT, R76, RZ, PT ;  /* 0x000000ff4c00720c */ /* 0x000fe20003f46070 */
[----:B------:R-:W-:Y:S01]  /*add0*/  FFMA.FTZ R101, R101, UR10, R0 ;  /* 0x0000000a65657c23 */ /* 0x000fe20008010000 */
[----:B------:R-:W-:Y:S01]  /*ade0*/  ISETP.GE.U32.AND P3, PT, R136, RZ, PT ;  /* 0x000000ff8800720c */ /* 0x000fe20003f66070 */
[----:B------:R-:W-:Y:S01]  /*adf0*/  FMUL.FTZ R68, R68, UR7 ;  /* 0x0000000744447c20 */ /* 0x000fe20008410000 */
[----:B------:R-:W-:Y:S01]  /*ae00*/  FSEL R0, R69, RZ, P6 ;  /* 0x000000ff45007208 */ /* 0x000fe20003000000 */
[----:B------:R-:W-:Y:S01]  /*ae10*/  FADD.FTZ R198, R197, -R198 ;  /* 0x800000c6c5c67221 */ /* 0x000fe20000010000 */
[----:B------:R-:W-:Y:S01]  /*ae20*/  FSEL R71, R69, RZ, P4 ;  /* 0x000000ff45477208 */ /* 0x000fe20002000000 */
[----:B------:R-:W-:Y:S01]  /*ae30*/  HADD2.F32 R69, -RZ, R62.H1_H1 ;  /* 0x3000003eff457230 */ /* 0x000fe20000004100 */
[----:B------:R-:W-:Y:S01]  /*ae40*/  ISETP.GE.U32.AND.EX P2, PT, R77, 0x1000000, PT, P2 ;  /* 0x010000004d00780c */ /* 0x000fe20003f46120 */
[--C-:B------:R-:W-:Y:S01]  /*ae50*/  FFMA.FTZ R97, R97, UR11, R214.reuse ;  /* 0x0000000b61617c23 */ /* 0x100fe200080100d6 */
[----:B------:R-:W-:Y:S01]  /*ae60*/  ISETP.GE.U32.AND.EX P3, PT, R137, 0x1000000, PT, P3 ;  /* 0x010000008900780c */ /* 0x000fe20003f66130 */
[----:B------:R-:W-:Y:S01]  /*ae70*/  FFMA.FTZ R105, R105, UR11, R214 ;  /* 0x0000000b69697c23 */ /* 0x000fe200080100d6 */
[----:B------:R-:W-:Y:S01]  /*ae80*/  FSEL R75, R68, RZ, P2 ;  /* 0x000000ff444b7208 */ /* 0x000fe20001000000 */
[----:B------:R-:W-:Y:S01]  /*ae90*/  FFMA.FTZ R69, R198, UR10, R69 ;  /* 0x0000000ac6457c23 */ /* 0x000fe20008010045 */
[----:B------:R-:W-:Y:S01]  /*aea0*/  FSEL R68, R68, RZ, P3 ;  /* 0x000000ff44447208 */ /* 0x000fe20001800000 */
[----:B------:R-:W-:Y:S01]  /*aeb0*/  FADD.FTZ R97, R96, -R97 ;  /* 0x8000006160617221 */ /* 0x000fe20000010000 */
[----:B------:R-:W-:Y:S01]  /*aec0*/  LOP3.LUT P4, RZ, R77, 0xff00, RZ, 0xc0, !PT ;  /* 0x0000ff004dff7812 */ /* 0x000fe2000788c0ff */
[----:B------:R-:W-:Y:S01]  /*aed0*/  FMUL.FTZ R69, R69, UR7 ;  /* 0x0000000745457c20 */ /* 0x000fe20008410000 */
[----:B------:R-:W-:Y:S01]  /*aee0*/  F2FP.F16.F32.PACK_AB R71, R68, R71 ;  /* 0x000000474447723e */ /* 0x000fe200000000ff */
[--C-:B------:R-:W-:Y:S01]  /*aef0*/  HADD2.F32 R68, -RZ, R61.reuse.H0_H0 ;  /* 0x2000003dff447230 */ /* 0x100fe20000004100 */
[----:B------:R-:W-:Y:S01]  /*af00*/  LOP3.LUT P5, RZ, R77, 0xff, RZ, 0xc0, !PT ;  /* 0x000000ff4dff7812 */ /* 0x000fe200078ac0ff */
[----:B------:R-:W-:Y:S01]  /*af10*/  FMUL.FTZ R101, R101, UR7 ;  /* 0x0000000765657c20 */ /* 0x000fe20008410000 */
[----:B------:R-:W-:Y:S01]  /*af20*/  FSEL R77, R69, RZ, P4 ;  /* 0x000000ff454d7208 */ /* 0x000fe20002000000 */
[----:B------:R-:W-:Y:S01]  /*af30*/  HADD2.F32 R72, -RZ, R61.H1_H1 ;  /* 0x3000003dff487230 */ /* 0x000fe20000004100 */
[----:B------:R-:W-:Y:S01]  /*af40*/  LOP3.LUT P6, RZ, R137, 0xff, RZ, 0xc0, !PT ;  /* 0x000000ff89ff7812 */ /* 0x000fe200078cc0ff */
[----:B------:R-:W-:Y:S01]  /*af50*/  FFMA.FTZ R68, R97, UR10, R68 ;  /* 0x0000000a61447c23 */ /* 0x000fe20008010044 */
[----:B------:R-:W-:Y:S01]  /*af60*/  LOP3.LUT P4, RZ, R137, 0xff00, RZ, 0xc0, !PT ;  /* 0x0000ff0089ff7812 */ /* 0x000fe2000788c0ff */
[----:B------:R-:W-:Y:S01]  /*af70*/  FADD.FTZ R105, R104, -R105 ;  /* 0x8000006968697221 */ /* 0x000fe20000010000 */
[----:B------:R-:W-:Y:S01]  /*af80*/  FSEL R70, R101, RZ, P6 ;  /* 0x000000ff65467208 */ /* 0x000fe20003000000 */
[--C-:B------:R-:W-:Y:S01]  /*af90*/  FFMA.FTZ R99, R99, UR11, R214.reuse ;  /* 0x0000000b63637c23 */ /* 0x100fe200080100d6 */
[----:B------:R-:W-:Y:S01]  /*afa0*/  FSEL R69, R69, RZ, P4 ;  /* 0x000000ff45457208 */ /* 0x000fe20002000000 */
[----:B------:R-:W-:Y:S01]  /*afb0*/  FMUL.FTZ R68, R68, UR7 ;  /* 0x0000000744447c20 */ /* 0x000fe20008410000 */
[----:B------:R-:W-:Y:S01]  /*afc0*/  FFMA.FTZ R214, R91, UR11, R214 ;  /* 0x0000000b5bd67c23 */ /* 0x000fe200080100d6 */
[----:B------:R-:W-:Y:S01]  /*afd0*/  FFMA.FTZ R72, R105, UR10, R72 ;  /* 0x0000000a69487c23 */ /* 0x000fe20008010048 */
[----:B------:R-:W-:Y:S01]  /*afe0*/  LOP3.LUT P4, RZ, R136, 0xff0000, RZ, 0xc0, !PT ;  /* 0x00ff000088ff7812 */ /* 0x000fe2000788c0ff */
[--C-:B------:R-:W-:Y:S01]  /*aff0*/  HADD2.F32 R73, -RZ, R60.reuse.H1_H1 ;  /* 0x3000003cff497230 */ /* 0x100fe20000004100 */
[----:B------:R-:W-:Y:S01]  /*b000*/  F2FP.F16.F32.PACK_AB R70, R69, R70 ;  /* 0x000000464546723e */ /* 0x000fe200000000ff */
[----:B------:R-:W-:Y:S01]  /*b010*/  HADD2.F32 R69, -RZ, R60.H0_H0 ;  /* 0x2000003cff457230 */ /* 0x000fe20000004100 */
[----:B------:R-:W-:Y:S01]  /*b020*/  F2FP.F16.F32.PACK_AB R75, R75, R0 ;  /* 0x000000004b4b723e */ /* 0x000fe200000000ff */
[----:B------:R-:W-:Y:S01]  /*b030*/  FADD.FTZ R214, R87, -R214 ;  /* 0x800000d657d67221 */ /* 0x000fe20000010000 */
[----:B------:R-:W-:Y:S01]  /*b040*/  FMUL.FTZ R72, R72, UR7 ;  /* 0x0000000748487c20 */ /* 0x000fe20008410000 */
[----:B------:R-:W-:Y:S01]  /*b050*/  FSEL R0, R68, RZ, P4 ;  /* 0x000000ff44007208 */ /* 0x000fe20002000000 */
[----:B------:R-:W-:Y:S01]  /*b060*/  FADD.FTZ R98, R98, -R99 ;  /* 0x8000006362627221 */ /* 0x000fe20000010000 */
[----:B------:R-:W-:Y:S01]  /*b070*/  LOP3.LUT P4, RZ, R136, 0xff000000, RZ, 0xc0, !PT ;  /* 0xff00000088ff7812 */ /* 0x000fe2000788c0ff */
[----:B------:R-:W-:Y:S01]  /*b080*/  FFMA.FTZ R214, R214, UR10, R69 ;  /* 0x0000000ad6d67c23 */ /* 0x000fe20008010045 */
[----:B------:R-:W-:Y:S01]  /*b090*/  LOP3.LUT P2, RZ, R76, 0xff0000, RZ, 0xc0, !PT ;  /* 0x00ff00004cff7812 */ /* 0x000fe2000784c0ff */
[----:B------:R-:W-:Y:S01]  /*b0a0*/  FFMA.FTZ R73, R98, UR10, R73 ;  /* 0x0000000a62497c23 */ /* 0x000fe20008010049 */
[----:B------:R-:W-:Y:S01]  /*b0b0*/  FSEL R69, R72, RZ, P4 ;  /* 0x000000ff48457208 */ /* 0x000fe20002000000 */
[----:B------:R-:W-:Y:S01]  /*b0c0*/  FMUL.FTZ R214, R214, UR7 ;  /* 0x00000007d6d67c20 */ /* 0x000fe20008410000 */
[----:B------:R-:W-:Y:S01]  /*b0d0*/  LOP3.LUT P3, RZ, R76, 0xff000000, RZ, 0xc0, !PT ;  /* 0xff0000004cff7812 */ /* 0x000fe2000786c0ff */
[----:B------:R-:W-:Y:S01]  /*b0e0*/  FMUL.FTZ R73, R73, UR7 ;  /* 0x0000000749497c20 */ /* 0x000fe20008410000 */
[----:B------:R-:W-:-:S02]  /*b0f0*/  F2FP.F16.F32.PACK_AB R69, R69, R0 ;  /* 0x000000004545723e */ /* 0x000fc400000000ff */
[----:B------:R-:W-:Y:S02]  /*b100*/  FSEL R74, R101, RZ, P5 ;  /* 0x000000ff654a7208 */ /* 0x000fe40002800000 */
[----:B------:R-:W-:Y:S02]  /*b110*/  FSEL R0, R68, RZ, P2 ;  /* 0x000000ff44007208 */ /* 0x000fe40001000000 */
[C---:B------:R-:W-:Y:S02]  /*b120*/  LOP3.LUT P5, RZ, R76.reuse, 0xff00, RZ, 0xc0, !PT ;  /* 0x0000ff004cff7812 */ /* 0x040fe400078ac0ff */
[----:B------:R-:W-:Y:S02]  /*b130*/  LOP3.LUT P6, RZ, R76, 0xff, RZ, 0xc0, !PT ;  /* 0x000000ff4cff7812 */ /* 0x000fe400078cc0ff */
[C---:B------:R-:W-:Y:S02]  /*b140*/  LOP3.LUT P4, RZ, R136.reuse, 0xff00, RZ, 0xc0, !PT ;  /* 0x0000ff0088ff7812 */ /* 0x040fe4000788c0ff */
[----:B------:R-:W-:-:S02]  /*b150*/  LOP3.LUT P2, RZ, R136, 0xff, RZ, 0xc0, !PT ;  /* 0x000000ff88ff7812 */ /* 0x000fc4000784c0ff */
[----:B------:R-:W-:Y:S02]  /*b160*/  F2FP.F16.F32.PACK_AB R74, R77, R74 ;  /* 0x0000004a4d4a723e */ /* 0x000fe400000000ff */
[----:B------:R-:W-:Y:S02]  /*b170*/  FSEL R81, R72, RZ, P3 ;  /* 0x000000ff48517208 */ /* 0x000fe40001800000 */
[C---:B------:R-:W-:Y:S02]  /*b180*/  FSEL R77, R73.reuse, RZ, P5 ;  /* 0x000000ff494d7208 */ /* 0x040fe40002800000 */
[----:B------:R-:W-:Y:S02]  /*b190*/  FSEL R79, R73, RZ, P4 ;  /* 0x000000ff494f7208 */ /* 0x000fe40002000000 */
[C---:B------:R-:W-:Y:S02]  /*b1a0*/  FSEL R68, R214.reuse, RZ, P2 ;  /* 0x000000ffd6447208 */ /* 0x040fe40001000000 */
[----:B------:R-:W-:-:S02]  /*b1b0*/  FSEL R72, R214, RZ, P6 ;  /* 0x000000ffd6487208 */ /* 0x000fc40003000000 */
[----:B------:R-:W-:Y:S02]  /*b1c0*/  F2FP.F16.F32.PACK_AB R73, R81, R0 ;  /* 0x000000005149723e */ /* 0x000fe400000000ff */
[----:B------:R-:W-:Y:S02]  /*b1d0*/  F2FP.F16.F32.PACK_AB R68, R79, R68 ;  /* 0x000000444f44723e */ /* 0x000fe400000000ff */
[----:B------:R-:W-:Y:S01]  /*b1e0*/  F2FP.F16.F32.PACK_AB R72, R77, R72 ;  /* 0x000000484d48723e */ /* 0x000fe200000000ff */
[----:B------:R-:W-:Y:S06]  /*b1f0*/  BRA `(.L_x_681) ;  /* 0x0000001800347947 */ /* 0x000fec0003800000 */
.L_x_679:
[----:B------:R-:W-:Y:S05]  /*b200*/  @!P1 BRA `(.L_x_682) ;  /* 0x00000004003c9947 */ /* 0x000fea0003800000 */
[--C-:B------:R-:W-:Y:S01]  /*b210*/  FFMA.FTZ R65, R106, UR11, R214.reuse ;  /* 0x0000000b6a417c23 */ /* 0x100fe200080100d6 */
[--C-:B------:R-:W-:Y:S01]  /*b220*/  FFMA.FTZ R198, R198, UR11, R214.reuse ;  /* 0x0000000bc6c67c23 */ /* 0x100fe200080100d6 */
[--C-:B------:R-:W-:Y:S01]  /*b230*/  FFMA.FTZ R101, R101, UR11, R214.reuse ;  /* 0x0000000b65657c23 */ /* 0x100fe200080100d6 */
[----:B------:R-:W-:Y:S01]  /*b240*/  FFMA.FTZ R0, R103, UR11, R214 ;  /* 0x0000000b67007c23 */ /* 0x000fe200080100d6 */
[----:B------:R-:W-:Y:S01]  /*b250*/  FADD.FTZ R65, R102, -R65 ;  /* 0x8000004166417221 */ /* 0x000fe20000010000 */
[----:B0-----:R-:W-:Y:S01]  /*b260*/  FADD.FTZ R69, R197, -R198 ;  /* 0x800000c6c5457221 */ /* 0x001fe20000010000 */
[----:B------:R-:W-:Y:S01]  /*b270*/  LOP3.LUT P6, RZ, R77, 0xff0000, RZ, 0xc0, !PT ;  /* 0x00ff00004dff7812 */ /* 0x000fe200078cc0ff */
[----:B------:R-:W-:Y:S01]  /*b280*/  FFMA.FTZ R97, R97, UR11, R214 ;  /* 0x0000000b61617c23 */ /* 0x000fe200080100d6 */
[----:B------:R-:W-:Y:S01]  /*b290*/  FMUL.FTZ R68, R65, UR10 ;  /* 0x0000000a41447c20 */ /* 0x000fe20008410000 */
[----:B------:R-:W-:Y:S01]  /*b2a0*/  LOP3.LUT P4, RZ, R137, 0xff0000, RZ, 0xc0, !PT ;  /* 0x00ff000089ff7812 */ /* 0x000fe2000788c0ff */
[----:B------:R-:W-:Y:S01]  /*b2b0*/  FMUL.FTZ R69, R69, UR10 ;  /* 0x0000000a45457c20 */ /* 0x000fe20008410000 */
[----:B------:R-:W-:Y:S01]  /*b2c0*/  FADD.FTZ R66, R100, -R101 ;  /* 0x8000006564427221 */ /* 0x000fe20000010000 */
[----:B------:R-:W-:Y:S01]  /*b2d0*/  FMUL.FTZ R71, R68, UR7 ;  /* 0x0000000744477c20 */ /* 0x000fe20008410000 */
[----:B------:R-:W-:Y:S01]  /*b2e0*/  FADD.FTZ R0, R107, -R0 ;  /* 0x800000006b007221 */ /* 0x000fe20000010000 */
[----:B------:R-:W-:Y:S01]  /*b2f0*/  ISETP.GE.U32.AND P2, PT, R76, RZ, PT ;  /* 0x000000ff4c00720c */ /* 0x000fe20003f46070 */
[----:B------:R-:W-:Y:S01]  /*b300*/  FMUL.FTZ R73, R69, UR7 ;  /* 0x0000000745497c20 */ /* 0x000fe20008410000 */
[----:B------:R-:W-:Y:S01]  /*b310*/  FADD.FTZ R65, R96, -R97 ;  /* 0x8000006160417221 */ /* 0x000fe20000010000 */
[C---:B------:R-:W-:Y:S01]  /*b320*/  FSEL R75, R71.reuse, RZ, P6 ;  /* 0x000000ff474b7208 */ /* 0x040fe20003000000 */
[----:B------:R-:W-:Y:S01]  /*b330*/  FMUL.FTZ R67, R0, UR10 ;  /* 0x0000000a00437c20 */ /* 0x000fe20008410000 */
[----:B------:R-:W-:Y:S01]  /*b340*/  FSEL R71, R71, RZ, P4 ;  /* 0x000000ff47477208 */ /* 0x000fe20002000000 */
[----:B------:R-:W-:Y:S01]  /*b350*/  FMUL.FTZ R66, R66, UR10 ;  /* 0x0000000a42427c20 */ /* 0x000fe20008410000 */
[----:B------:R-:W-:Y:S01]  /*b360*/  LOP3.LUT P4, RZ, R77, 0xff00, RZ, 0xc0, !PT ;  /* 0x0000ff004dff7812 */ /* 0x000fe2000788c0ff */
[--C-:B------:R-:W-:Y:S01]  /*b370*/  FFMA.FTZ R105, R105, UR11, R214.reuse ;  /* 0x0000000b69697c23 */ /* 0x100fe200080100d6 */
[----:B------:R-:W-:Y:S01]  /*b380*/  LOP3.LUT P5, RZ, R77, 0xff, RZ, 0xc0, !PT ;  /* 0x000000ff4dff7812 */ /* 0x000fe200078ac0ff */
[----:B------:R-:W-:Y:S01]  /*b390*/  FMUL.FTZ R65, R65, UR10 ;  /* 0x0000000a41417c20 */ /* 0x000fe20008410000 */
[----:B------:R-:W-:Y:S01]  /*b3a0*/  ISETP.GE.U32.AND.EX P2, PT, R77, 0x1000000, PT, P2 ;  /* 0x010000004d00780c */ /* 0x000fe20003f46120 */
[----:B------:R-:W-:Y:S01]  /*b3b0*/  FMUL.FTZ R64, R67, UR7 ;  /* 0x0000000743407c20 */ /* 0x000fe20008410000 */
[----:B------:R-:W-:Y:S01]  /*b3c0*/  ISETP.GE.U32.AND P3, PT, R136, RZ, PT ;  /* 0x000000ff8800720c */ /* 0x000fe20003f66070 */
[----:B------:R-:W-:Y:S01]  /*b3d0*/  FMUL.FTZ R70, R66, UR7 ;  /* 0x0000000742467c20 */ /* 0x000fe20008410000 */
[----:B------:R-:W-:Y:S01]  /*b3e0*/  FSEL R77, R73, RZ, P4 ;  /* 0x000000ff494d7208 */ /* 0x000fe20002000000 */
[----:B------:R-:W-:Y:S01]  /*b3f0*/  FADD.FTZ R105, R104, -R105 ;  /* 0x8000006968697221 */ /* 0x000fe20000010000 */
[----:B------:R-:W-:Y:S01]  /*b400*/  LOP3.LUT P4, RZ, R137, 0xff00, RZ, 0xc0, !PT ;  /* 0x0000ff0089ff7812 */ /* 0x000fe2000788c0ff */
[----:B------:R-:W-:Y:S01]  /*b410*/  FMUL.FTZ R72, R65, UR7 ;  /* 0x0000000741487c20 */ /* 0x000fe20008410000 */
[----:B------:R-:W-:Y:S01]  /*b420*/  LOP3.LUT P6, RZ, R137, 0xff, RZ, 0xc0, !PT ;  /* 0x000000ff89ff7812 */ /* 0x000fe200078cc0ff */
[--C-:B------:R-:W-:Y:S01]  /*b430*/  FFMA.FTZ R99, R99, UR11, R214.reuse ;  /* 0x0000000b63637c23 */ /* 0x100fe200080100d6 */
[----:B------:R-:W-:Y:S01]  /*b440*/  ISETP.GE.U32.AND.EX P3, PT, R137, 0x1000000, PT, P3 ;  /* 0x010000008900780c */ /* 0x000fe20003f66130 */
[----:B------:R-:W-:Y:S01]  /*b450*/  FFMA.FTZ R214, R91, UR11, R214 ;  /* 0x0000000b5bd67c23 */ /* 0x000fe200080100d6 */
[----:B------:R-:W-:Y:S01]  /*b460*/  F2FP.F16.F32.PACK_AB R67, R67, R68 ;  /* 0x000000444343723e */ /* 0x000fe200000000ff */
[----:B------:R-:W-:Y:S01]  /*b470*/  FMUL.FTZ R68, R105, UR10 ;  /* 0x0000000a69447c20 */ /* 0x000fe20008410000 */
[----:B------:R-:W-:Y:S01]  /*b480*/  FSEL R73, R73, RZ, P4 ;  /* 0x000000ff49497208 */ /* 0x000fe20002000000 */
[----:B------:R-:W-:Y:S01]  /*b490*/  FADD.FTZ R98, R98, -R99 ;  /* 0x8000006362627221 */ /* 0x000fe20000010000 */
[----:B------:R-:W-:Y:S01]  /*b4a0*/  LOP3.LUT P4, RZ, R136, 0xff0000, RZ, 0xc0, !PT ;  /* 0x00ff000088ff7812 */ /* 0x000fe2000788c0ff */
[----:B------:R-:W-:Y:S01]  /*b4b0*/  FADD.FTZ R214, R87, -R214 ;  /* 0x800000d657d67221 */ /* 0x000fe20000010000 */
[----:B------:R-:W-:-:S02]  /*b4c0*/  FSEL R0, R64, RZ, P2 ;  /* 0x000000ff40007208 */ /* 0x000fc40001000000 */
[----:B------:R-:W-:Y:S02]  /*b4d0*/  FSEL R74, R70, RZ, P5 ;  /* 0x000000ff464a7208 */ /* 0x000fe40002800000 */
[----:B------:R-:W-:Y:S02]  /*b4e0*/  FSEL R64, R64, RZ, P3 ;  /* 0x000000ff40407208 */ /* 0x000fe40001800000 */
[----:B------:R-:W-:Y:S02]  /*b4f0*/  FSEL R70, R70, RZ, P6 ;  /* 0x000000ff46467208 */ /* 0x000fe40003000000 */
[C---:B------:R-:W-:Y:S02]  /*b500*/  LOP3.LUT P2, RZ, R76.reuse, 0xff0000, RZ, 0xc0, !PT ;  /* 0x00ff00004cff7812 */ /* 0x040fe4000784c0ff */
[C---:B------:R-:W-:Y:S02]  /*b510*/  LOP3.LUT P3, RZ, R76.reuse, 0xff000000, RZ, 0xc0, !PT ;  /* 0xff0000004cff7812 */ /* 0x040fe4000786c0ff */
[----:B------:R-:W-:-:S02]  /*b520*/  LOP3.LUT P5, RZ, R76, 0xff00, RZ, 0xc0, !PT ;  /* 0x0000ff004cff7812 */ /* 0x000fc400078ac0ff */
[----:B------:R-:W-:Y:S01]  /*b530*/  LOP3.LUT P6, RZ, R76, 0xff, RZ, 0xc0, !PT ;  /* 0x000000ff4cff7812 */ /* 0x000fe200078cc0ff */
[----:B------:R-:W-:Y:S01]  /*b540*/  FMUL.FTZ R76, R68, UR7 ;  /* 0x00000007444c7c20 */ /* 0x000fe20008410000 */
[----:B------:R-:W-:Y:S02]  /*b550*/  F2FP.F16.F32.PACK_AB R66, R69, R66 ;  /* 0x000000424542723e */ /* 0x000fe400000000ff */
[----:B------:R-:W-:Y:S02]  /*b560*/  FSEL R69, R72, RZ, P4 ;  /* 0x000000ff48457208 */ /* 0x000fe40002000000 */
[----:B------:R-:W-:Y:S02]  /*b570*/  LOP3.LUT P4, RZ, R136, 0xff000000, RZ, 0xc0, !PT ;  /* 0xff00000088ff7812 */ /* 0x000fe4000788c0ff */
[----:B------:R-:W-:Y:S02]  /*b580*/  F2FP.F16.F32.PACK_AB R71, R64, R71 ;  /* 0x000000474047723e */ /* 0x000fe400000000ff */
[----:B------:R-:W-:Y:S01]  /*b590*/  F2FP.F16.F32.PACK_AB R75, R0, R75 ;  /* 0x0000004b004b723e */ /* 0x000fe200000000ff */
[----:B------:R-:W-:Y:S01]  /*b5a0*/  FMUL.FTZ R0, R214, UR10 ;  /* 0x0000000ad6007c20 */ /* 0x000fe20008410000 */
[----:B------:R-:W-:Y:S01]  /*b5b0*/  F2FP.F16.F32.PACK_AB R70, R73, R70 ;  /* 0x000000464946723e */ /* 0x000fe200000000ff */
[----:B------:R-:W-:Y:S01]  /*b5c0*/  FMUL.FTZ R73, R98, UR10 ;  /* 0x0000000a62497c20 */ /* 0x000fe20008410000 */
[----:B------:R-:W-:-:S02]  /*b5d0*/  FSEL R64, R76, RZ, P4 ;  /* 0x000000ff4c407208 */ /* 0x000fc40002000000 */
[----:B------:R-:W-:Y:S01]  /*b5e0*/  F2FP.F16.F32.PACK_AB R65, R68, R65 ;  /* 0x000000414441723e */ /* 0x000fe200000000ff */
[C---:B------:R-:W-:Y:S01]  /*b5f0*/  FMUL.FTZ R68, R73.reuse, UR7 ;  /* 0x0000000749447c20 */ /* 0x040fe20008410000 */
[----:B------:R-:W-:Y:S02]  /*b600*/  F2FP.F16.F32.PACK_AB R69, R64, R69 ;  /* 0x000000454045723e */ /* 0x000fe400000000ff */
[----:B------:R-:W-:Y:S01]  /*b610*/  F2FP.F16.F32.PACK_AB R64, R73, R0 ;  /* 0x000000004940723e */ /* 0x000fe200000000ff */
[----:B------:R-:W-:Y:S01]  /*b620*/  FMUL.FTZ R0, R0, UR7 ;  /* 0x0000000700007c20 */ /* 0x000fe20008410000 */
[----:B------:R-:W-:Y:S02]  /*b630*/  LOP3.LUT P4, RZ, R136, 0xff00, RZ, 0xc0, !PT ;  /* 0x0000ff0088ff7812 */ /* 0x000fe4000788c0ff */
[----:B------:R-:W-:Y:S02]  /*b640*/  FSEL R73, R72, RZ, P2 ;  /* 0x000000ff48497208 */ /* 0x000fe40001000000 */
[----:B------:R-:W-:-:S02]  /*b650*/  LOP3.LUT P2, RZ, R136, 0xff, RZ, 0xc0, !PT ;  /* 0x000000ff88ff7812 */ /* 0x000fc4000784c0ff */
[----:B------:R-:W-:Y:S02]  /*b660*/  F2FP.F16.F32.PACK_AB R74, R77, R74 ;  /* 0x0000004a4d4a723e */ /* 0x000fe400000000ff */
[C---:B------:R-:W-:Y:S02]  /*b670*/  FSEL R77, R68.reuse, RZ, P5 ;  /* 0x000000ff444d7208 */ /* 0x040fe40002800000 */
[----:B------:R-:W-:Y:S02]  /*b680*/  FSEL R79, R68, RZ, P4 ;  /* 0x000000ff444f7208 */ /* 0x000fe40002000000 */
[----:B------:R-:W-:Y:S02]  /*b690*/  FSEL R76, R76, RZ, P3 ;  /* 0x000000ff4c4c7208 */ /* 0x000fe40001800000 */
[C---:B------:R-:W-:Y:S02]  /*b6a0*/  FSEL R68, R0.reuse, RZ, P2 ;  /* 0x000000ff00447208 */ /* 0x040fe40001000000 */
[----:B------:R-:W-:-:S02]  /*b6b0*/  FSEL R72, R0, RZ, P6 ;  /* 0x000000ff00487208 */ /* 0x000fc40003000000 */
[----:B------:R-:W-:Y:S02]  /*b6c0*/  F2FP.F16.F32.PACK_AB R73, R76, R73 ;  /* 0x000000494c49723e */ /* 0x000fe400000000ff */
[----:B------:R-:W-:Y:S02]  /*b6d0*/  F2FP.F16.F32.PACK_AB R68, R79, R68 ;  /* 0x000000444f44723e */ /* 0x000fe400000000ff */
[----:B------:R-:W-:Y:S01]  /*b6e0*/  F2FP.F16.F32.PACK_AB R72, R77, R72 ;  /* 0x000000484d48723e */ /* 0x000fe200000000ff */
[----:B------:R-:W-:Y:S06]  /*b6f0*/  BRA `(.L_x_681) ;  /* 0x0000001000f47947 */ /* 0x000fec0003800000 */
.L_x_682:
[--C-:B0-----:R-:W-:Y:S01]  /*b700*/  FFMA.FTZ R69, R106, UR11, R214.reuse ;  /* 0x0000000b6a457c23 */ /* 0x101fe200080100d6 */
[--C-:B------:R-:W-:Y:S01]  /*b710*/  FFMA.FTZ R198, R198, UR11, R214.reuse ;  /* 0x0000000bc6c67c23 */ /* 0x100fe200080100d6 */
[----:B------:R-:W-:Y:S01]  /*b720*/  LOP3.LUT P3, RZ, R77, 0xff0000, RZ, 0xc0, !PT ;  /* 0x00ff00004dff7812 */ /* 0x000fe2000786c0ff */
        /* <DEDUP_REMOVED lines=12> */
[--C-:B------:R-:W-:Y:S01]  /*b7f0*/  FFMA.FTZ R105, R105, UR11, R214.reuse ;  /* 0x0000000b69697c23 */ /* 0x100fe200080100d6 */
[----:B------:R-:W-:Y:S01]  /*b800*/  ISETP.GE.U32.AND P2, PT, R76, RZ, PT ;  /* 0x000000ff4c00720c */ /* 0x000fe20003f46070 */
[----:B------:R-:W-:Y:S01]  /*b810*/  FMUL.FTZ R0, R0, UR10 ;  /* 0x0000000a00007c20 */ /* 0x000fe20008410000 */
[----:B------:R-:W-:Y:S01]  /*b820*/  FSEL R75, R69, RZ, P3 ;  /* 0x000000ff454b7208 */ /* 0x000fe20001800000 */
[----:B------:R-:W-:Y:S01]  /*b830*/  FMUL.FTZ R101, R101, UR10 ;  /* 0x0000000a65657c20 */ /* 0x000fe20008410000 */
[----:B------:R-:W-:Y:S01]  /*b840*/  LOP3.LUT P3, RZ, R77, 0xff00, RZ, 0xc0, !PT ;  /* 0x0000ff004dff7812 */ /* 0x000fe2000786c0ff */
[----:B------:R-:W-:Y:S01]  /*b850*/  FMUL.FTZ R97, R97, UR10 ;  /* 0x0000000a61617c20 */ /* 0x000fe20008410000 */
[--C-:B------:R-:W-:Y:S01]  /*b860*/  FFMA.FTZ R99, R99, UR11, R214.reuse ;  /* 0x0000000b63637c23 */ /* 0x100fe200080100d6 */
[----:B------:R-:W-:Y:S01]  /*b870*/  FADD.FTZ R105, R104, -R105 ;  /* 0x8000006968697221 */ /* 0x000fe20000010000 */
[----:B------:R-:W-:Y:S01]  /*b880*/  FSEL R73, R198, RZ, P3 ;  /* 0x000000ffc6497208 */ /* 0x000fe20001800000 */
[----:B------:R-:W-:Y:S01]  /*b890*/  FFMA.FTZ R214, R91, UR11, R214 ;  /* 0x0000000b5bd67c23 */ /* 0x000fe200080100d6 */
[----:B------:R-:W-:Y:S01]  /*b8a0*/  LOP3.LUT P3, RZ, R137, 0xff00, RZ, 0xc0, !PT ;  /* 0x0000ff0089ff7812 */ /* 0x000fe2000786c0ff */
[----:B------:R-:W-:Y:S01]  /*b8b0*/  FMUL.FTZ R68, R0, UR7 ;  /* 0x0000000700447c20 */ /* 0x000fe20008410000 */
[----:B------:R-:W-:Y:S01]  /*b8c0*/  ISETP.GE.U32.AND.EX P5, PT, R77, 0x1000000, PT, P2 ;  /* 0x010000004d00780c */ /* 0x000fe20003fa6120 */
[----:B------:R-:W-:Y:S01]  /*b8d0*/  FMUL.FTZ R101, R101, UR7 ;  /* 0x0000000765657c20 */ /* 0x000fe20008410000 */
[----:B------:R-:W-:Y:S01]  /*b8e0*/  LOP3.LUT P4, RZ, R77, 0xff, RZ, 0xc0, !PT ;  /* 0x000000ff4dff7812 */ /* 0x000fe2000788c0ff */
[----:B------:R-:W-:Y:S01]  /*b8f0*/  FMUL.FTZ R97, R97, UR7 ;  /* 0x0000000761617c20 */ /* 0x000fe20008410000 */
[----:B------:R-:W-:Y:S01]  /*b900*/  LOP3.LUT P6, RZ, R137, 0xff0000, RZ, 0xc0, !PT ;  /* 0x00ff000089ff7812 */ /* 0x000fe200078cc0ff */
[----:B------:R-:W-:Y:S01]  /*b910*/  FMUL.FTZ R105, R105, UR10 ;  /* 0x0000000a69697c20 */ /* 0x000fe20008410000 */
[----:B------:R-:W-:Y:S01]  /*b920*/  FSEL R77, R198, RZ, P3 ;  /* 0x000000ffc64d7208 */ /* 0x000fe20001800000 */
[----:B------:R-:W-:Y:S01]  /*b930*/  FADD.FTZ R98, R98, -R99 ;  /* 0x8000006362627221 */ /* 0x000fe20000010000 */
[C---:B------:R-:W-:Y:S01]  /*b940*/  LOP3.LUT P3, RZ, R136.reuse, 0xff0000, RZ, 0xc0, !PT ;  /* 0x00ff000088ff7812 */ /* 0x040fe2000786c0ff */
[----:B------:R-:W-:Y:S01]  /*b950*/  FADD.FTZ R214, R87, -R214 ;  /* 0x800000d657d67221 */ /* 0x000fe20000010000 */
[----:B------:R-:W-:Y:S01]  /*b960*/  ISETP.GE.U32.AND P2, PT, R136, RZ, PT ;  /* 0x000000ff8800720c */ /* 0x000fe20003f46070 */
        /* <DEDUP_REMOVED lines=10> */
[----:B------:R-:W-:Y:S02]  /*ba10*/  ISETP.GE.U32.AND.EX P2, PT, R137, 0x1000000, PT, P2 ;  /* 0x010000008900780c */ /* 0x000fe40003f46120 */
[----:B------:R-:W-:Y:S02]  /*ba20*/  LOP3.LUT P6, RZ, R76, 0xff0000, RZ, 0xc0, !PT ;  /* 0x00ff00004cff7812 */ /* 0x000fe400078cc0ff */
[----:B------:R-:W-:Y:S02]  /*ba30*/  LOP3.LUT P3, RZ, R136, 0xff000000, RZ, 0xc0, !PT ;  /* 0xff00000088ff7812 */ /* 0x000fe4000786c0ff */
[----:B------:R-:W-:Y:S02]  /*ba40*/  F2FP.F16.F32.PACK_AB R75, R0, R75 ;  /* 0x0000004b004b723e */ /* 0x000fe400000000ff */
[----:B------:R-:W-:Y:S02]  /*ba50*/  F2FP.F16.F32.PACK_AB R74, R73, R74 ;  /* 0x0000004a494a723e */ /* 0x000fe400000000ff */
[----:B------:R-:W-:-:S02]  /*ba60*/  FSEL R68, R68, RZ, P2 ;  /* 0x000000ff44447208 */ /* 0x000fc40001000000 */
[----:B------:R-:W-:Y:S02]  /*ba70*/  FSEL R70, R101, RZ, P5 ;  /* 0x000000ff65467208 */ /* 0x000fe40002800000 */
[----:B------:R-:W-:Y:S02]  /*ba80*/  FSEL R0, R105, RZ, P3 ;  /* 0x000000ff69007208 */ /* 0x000fe40001800000 */
[----:B------:R-:W-:Y:S02]  /*ba90*/  FSEL R73, R97, RZ, P6 ;  /* 0x000000ff61497208 */ /* 0x000fe40003000000 */
[C---:B------:R-:W-:Y:S02]  /*baa0*/  LOP3.LUT P2, RZ, R76.reuse, 0xff000000, RZ, 0xc0, !PT ;  /* 0xff0000004cff7812 */ /* 0x040fe4000784c0ff */
[C---:B------:R-:W-:Y:S02]  /*bab0*/  LOP3.LUT P4, RZ, R76.reuse, 0xff00, RZ, 0xc0, !PT ;  /* 0x0000ff004cff7812 */ /* 0x040fe4000788c0ff */
[----:B------:R-:W-:-:S02]  /*bac0*/  LOP3.LUT P5, RZ, R76, 0xff, RZ, 0xc0, !PT ;  /* 0x000000ff4cff7812 */ /* 0x000fc400078ac0ff */
[C---:B------:R-:W-:Y:S02]  /*bad0*/  LOP3.LUT P3, RZ, R136.reuse, 0xff00, RZ, 0xc0, !PT ;  /* 0x0000ff0088ff7812 */ /* 0x040fe4000786c0ff */
[----:B------:R-:W-:Y:S02]  /*bae0*/  LOP3.LUT P6, RZ, R136, 0xff, RZ, 0xc0, !PT ;  /* 0x000000ff88ff7812 */ /* 0x000fe400078cc0ff */
[----:B------:R-:W-:Y:S02]  /*baf0*/  F2FP.F16.F32.PACK_AB R71, R68, R71 ;  /* 0x000000474447723e */ /* 0x000fe400000000ff */
[----:B------:R-:W-:Y:S02]  /*bb00*/  F2FP.F16.F32.PACK_AB R70, R77, R70 ;  /* 0x000000464d46723e */ /* 0x000fe400000000ff */
[----:B------:R-:W-:Y:S02]  /*bb10*/  F2FP.F16.F32.PACK_AB R69, R0, R69 ;  /* 0x000000450045723e */ /* 0x000fe400000000ff */
[----:B------:R-:W-:-:S02]  /*bb20*/  FSEL R0, R105, RZ, P2 ;  /* 0x000000ff69007208 */ /* 0x000fc40001000000 */
[C---:B------:R-:W-:Y:S02]  /*bb30*/  FSEL R77, R98.reuse, RZ, P4 ;  /* 0x000000ff624d7208 */ /* 0x040fe40002000000 */
[----:B------:R-:W-:Y:S02]  /*bb40*/  FSEL R79, R98, RZ, P3 ;  /* 0x000000ff624f7208 */ /* 0x000fe40001800000 */
[C---:B------:R-:W-:Y:S02]  /*bb50*/  FSEL R68, R214.reuse, RZ, P6 ;  /* 0x000000ffd6447208 */ /* 0x040fe40003000000 */
[----:B------:R-:W-:Y:S02]  /*bb60*/  FSEL R72, R214, RZ, P5 ;  /* 0x000000ffd6487208 */ /* 0x000fe40002800000 */
[----:B------:R-:W-:Y:S02]  /*bb70*/  F2FP.F16.F32.PACK_AB R73, R0, R73 ;  /* 0x000000490049723e */ /* 0x000fe400000000ff */
[----:B------:R-:W-:-:S02]  /*bb80*/  F2FP.F16.F32.PACK_AB R68, R79, R68 ;  /* 0x000000444f44723e */ /* 0x000fc400000000ff */
[----:B------:R-:W-:Y:S01]  /*bb90*/  F2FP.F16.F32.PACK_AB R72, R77, R72 ;  /* 0x000000484d48723e */ /* 0x000fe200000000ff */
[----:B------:R-:W-:Y:S06]  /*bba0*/  BRA `(.L_x_681) ;  /* 0x0000000c00c87947 */ /* 0x000fec0003800000 */
.L_x_678:
        /* <DEDUP_REMOVED lines=9> */
[----:B------:R-:W-:Y:S01]  /*bc40*/  FADD.FTZ R0, R107, -R0 ;  /* 0x800000006b007221 */ /* 0x000fe20000010000 */
[----:B------:R-:W-:Y:S01]  /*bc50*/  ISETP.GE.U32.AND P2, PT, R76, RZ, PT ;  /* 0x000000ff4c00720c */ /* 0x000fe20003f46070 */
[----:B------:R-:W-:Y:S01]  /*bc60*/  FFMA.FTZ R97, R97, UR11, R214 ;  /* 0x0000000b61617c23 */ /* 0x000fe200080100d6 */
[----:B------:R-:W-:Y:S01]  /*bc70*/  FFMA.FTZ R64, R64, UR10, R65 ;  /* 0x0000000a40407c23 */ /* 0x000fe20008010041 */
[----:B------:R-:W-:-:S02]  /*bc80*/  HADD2.F32 R65, -RZ, R62.H0_H0 ;  /* 0x2000003eff417230 */ /* 0x000fc40000004100 */
[----:B------:R-:W-:Y:S01]  /*bc90*/  FFMA.FTZ R67, R0, UR10, R67 ;  /* 0x0000000a00437c23 */ /* 0x000fe20008010043 */
[----:B------:R-:W-:Y:S01]  /*bca0*/  FFMA.FTZ R198, R198, UR11, R214 ;  /* 0x0000000bc6c67c23 */ /* 0x000fe200080100d6 */
[----:B------:R-:W-:Y:S01]  /*bcb0*/  FMUL.FTZ R0, R64, UR7 ;  /* 0x0000000740007c20 */ /* 0x000fe20008410000 */
[----:B------:R-:W-:Y:S01]  /*bcc0*/  LOP3.LUT P3, RZ, R77, 0xff0000, RZ, 0xc0, !PT ;  /* 0x00ff00004dff7812 */ /* 0x000fe2000786c0ff */
[----:B------:R-:W-:Y:S01]  /*bcd0*/  FFMA.FTZ R66, R66, UR10, R65 ;  /* 0x0000000a42427c23 */ /* 0x000fe20008010041 */
[----:B------:R-:W-:Y:S01]  /*bce0*/  FMUL.FTZ R75, R67, UR7 ;  /* 0x00000007434b7c20 */ /* 0x000fe20008410000 */
[C---:B------:R-:W-:Y:S01]  /*bcf0*/  ISETP.GE.U32.AND.EX P2, PT, R77.reuse, 0x1000000, PT, P2 ;  /* 0x010000004d00780c */ /* 0x040fe20003f46120 */
[----:B------:R-:W-:Y:S02]  /*bd00*/  HADD2.F32 R65, -RZ, R62.H1_H1 ;  /* 0x3000003eff417230 */ /* 0x000fe40000004100 */
[----:B------:R-:W-:Y:S01]  /*bd10*/  FMUL.FTZ R74, R66, UR7 ;  /* 0x00000007424a7c20 */ /* 0x000fe20008410000 */
[----:B------:R-:W-:Y:S01]  /*bd20*/  LOP3.LUT P5, RZ, R77, 0xff, RZ, 0xc0, !PT ;  /* 0x000000ff4dff7812 */ /* 0x000fe200078ac0ff */
[----:B0-----:R-:W-:-:S02]  /*bd30*/  HADD2.F32 R72, -RZ, R61.H0_H0 ;  /* 0x2000003dff487230 */ /* 0x001fc40000004100 */
[----:B------:R-:W-:Y:S01]  /*bd40*/  FADD.FTZ R97, R96, -R97 ;  /* 0x8000006160617221 */ /* 0x000fe20000010000 */
[----:B------:R-:W-:Y:S01]  /*bd50*/  FADD.FTZ R198, R197, -R198 ;  /* 0x800000c6c5c67221 */ /* 0x000fe20000010000 */
[--C-:B------:R-:W-:Y:S01]  /*bd60*/  FFMA.FTZ R99, R99, UR11, R214.reuse ;  /* 0x0000000b63637c23 */ /* 0x100fe200080100d6 */
[--C-:B------:R-:W-:Y:S01]  /*bd70*/  FFMA.FTZ R105, R105, UR11, R214.reuse ;  /* 0x0000000b69697c23 */ /* 0x100fe200080100d6 */
[----:B------:R-:W-:Y:S01]  /*bd80*/  FSEL R75, R75, RZ, P2 ;  /* 0x000000ff4b4b7208 */ /* 0x000fe20001000000 */
[----:B------:R-:W-:Y:S01]  /*bd90*/  FFMA.FTZ R214, R91, UR11, R214 ;  /* 0x0000000b5bd67c23 */ /* 0x000fe200080100d6 */
[----:B------:R-:W-:Y:S01]  /*bda0*/  FSEL R0, R0, RZ, P3 ;  /* 0x000000ff00007208 */ /* 0x000fe20001800000 */
[----:B------:R-:W-:Y:S01]  /*bdb0*/  FFMA.FTZ R73, R198, UR10, R65 ;  /* 0x0000000ac6497c23 */ /* 0x000fe20008010041 */
[----:B------:R-:W-:Y:S01]  /*bdc0*/  FSEL R74, R74, RZ, P5 ;  /* 0x000000ff4a4a7208 */ /* 0x000fe20002800000 */
[----:B------:R-:W-:Y:S01]  /*bdd0*/  FFMA.FTZ R97, R97, UR10, R72 ;  /* 0x0000000a61617c23 */ /* 0x000fe20008010048 */
[----:B------:R-:W-:Y:S01]  /*bde0*/  LOP3.LUT P6, RZ, R76, 0xff0000, RZ, 0xc0, !PT ;  /* 0x00ff00004cff7812 */ /* 0x000fe200078cc0ff */
[----:B------:R-:W-:Y:S01]  /*bdf0*/  FADD.FTZ R105, R104, -R105 ;  /* 0x8000006968697221 */ /* 0x000fe20000010000 */
[C---:B------:R-:W-:Y:S01]  /*be00*/  LOP3.LUT P2, RZ, R76.reuse, 0xff000000, RZ, 0xc0, !PT ;  /* 0xff0000004cff7812 */ /* 0x040fe2000784c0ff */
[--C-:B------:R-:W-:Y:S01]  /*be10*/  HADD2.F32 R65, -RZ, R60.reuse.H0_H0 ;  /* 0x2000003cff417230 */ /* 0x100fe20000004100 */
[C---:B------:R-:W-:Y:S01]  /*be20*/  LOP3.LUT P3, RZ, R76.reuse, 0xff, RZ, 0xc0, !PT ;  /* 0x000000ff4cff7812 */ /* 0x040fe2000786c0ff */
[----:B------:R-:W-:Y:S01]  /*be30*/  HADD2.F32 R72, -RZ, R60.H1_H1 ;  /* 0x3000003cff487230 */ /* 0x000fe20000004100 */
[----:B------:R-:W-:Y:S01]  /*be40*/  LOP3.LUT P5, RZ, R76, 0xff00, RZ, 0xc0, !PT ;  /* 0x0000ff004cff7812 */ /* 0x000fe200078ac0ff */
[----:B------:R-:W-:-:S02]  /*be50*/  HADD2.F32 R76, -RZ, R61.H1_H1 ;  /* 0x3000003dff4c7230 */ /* 0x000fc40000004100 */
[----:B------:R-:W-:Y:S01]  /*be60*/  FADD.FTZ R99, R98, -R99 ;  /* 0x8000006362637221 */ /* 0x000fe20000010000 */
[----:B------:R-:W-:Y:S01]  /*be70*/  FADD.FTZ R214, R87, -R214 ;  /* 0x800000d657d67221 */ /* 0x000fe20000010000 */
[C---:B------:R-:W-:Y:S01]  /*be80*/  F2FP.F16.F32.PACK_AB R66, R73.reuse, R66 ;  /* 0x000000424942723e */ /* 0x040fe200000000ff */
[----:B------:R-:W-:Y:S01]  /*be90*/  FMUL.FTZ R73, R73, UR7 ;  /* 0x0000000749497c20 */ /* 0x000fe20008410000 */
[----:B------:R-:W-:Y:S01]  /*bea0*/  FFMA.FTZ R76, R105, UR10, R76 ;  /* 0x0000000a694c7c23 */ /* 0x000fe2000801004c */
[----:B------:R-:W-:Y:S01]  /*beb0*/  FFMA.FTZ R214, R214, UR10, R65 ;  /* 0x0000000ad6d67c23 */ /* 0x000fe20008010041 */
[----:B------:R-:W-:Y:S01]  /*bec0*/  FFMA.FTZ R99, R99, UR10, R72 ;  /* 0x0000000a63637c23 */ /* 0x000fe20008010048 */
[----:B------:R-:W-:Y:S01]  /*bed0*/  F2FP.F16.F32.PACK_AB R67, R67, R64 ;  /* 0x000000404343723e */ /* 0x000fe200000000ff */
[----:B------:R-:W-:Y:S01]  /*bee0*/  FMUL.FTZ R72, R97, UR7 ;  /* 0x0000000761487c20 */ /* 0x000fe20008410000 */
[C---:B------:R-:W-:Y:S01]  /*bef0*/  F2FP.F16.F32.PACK_AB R65, R76.reuse, R97 ;  /* 0x000000614c41723e */ /* 0x040fe200000000ff */
[----:B------:R-:W-:Y:S01]  /*bf00*/  FMUL.FTZ R76, R76, UR7 ;  /* 0x000000074c4c7c20 */ /* 0x000fe20008410000 */
[----:B------:R-:W-:-:S02]  /*bf10*/  LOP3.LUT P4, RZ, R77, 0xff00, RZ, 0xc0, !PT ;  /* 0x0000ff004dff7812 */ /* 0x000fc4000788c0ff */
[----:B------:R-:W-:Y:S01]  /*bf20*/  F2FP.F16.F32.PACK_AB R75, R75, R0 ;  /* 0x000000004b4b723e */ /* 0x000fe200000000ff */
[----:B------:R-:W-:Y:S01]  /*bf30*/  FMUL.FTZ R0, R214, UR7 ;  /* 0x00000007d6007c20 */ /* 0x000fe20008410000 */
[C---:B------:R-:W-:Y:S01]  /*bf40*/  F2FP.F16.F32.PACK_AB R64, R99.reuse, R214 ;  /* 0x000000d66340723e */ /* 0x040fe200000000ff */
[----:B------:R-:W-:Y:S01]  /*bf50*/  FMUL.FTZ R99, R99, UR7 ;  /* 0x0000000763637c20 */ /* 0x000fe20008410000 */
[----:B------:R-:W-:Y:S02]  /*bf60*/  FSEL R77, R73, RZ, P4 ;  /* 0x000000ff494d7208 */ /* 0x000fe40002000000 */
        /* <DEDUP_REMOVED lines=8> */
.L_x_684:
[--C-:B0-----:R-:W-:Y:S01]  /*bff0*/  FFMA.FTZ R73, R106, UR11, R214.reuse ;  /* 0x0000000b6a497c23 */ /* 0x101fe200080100d6 */
[--C-:B------:R-:W-:Y:S01]  /*c000*/  FFMA.FTZ R0, R103, UR11, R214.reuse ;  /* 0x0000000b67007c23 */ /* 0x100fe200080100d6 */
[--C-:B------:R-:W-:Y:S02]  /*c010*/  HADD2.F32 R75, -RZ, R63.reuse.H0_H0 ;  /* 0x2000003fff4b7230 */ /* 0x100fe40000004100 */
[----:B------:R-:W-:Y:S01]  /*c020*/  FFMA.FTZ R101, R101, UR11, R214 ;  /* 0x0000000b65657c23 */ /* 0x000fe200080100d6 */
[----:B------:R-:W-:Y:S01]  /*c030*/  FADD.FTZ R102, R102, -R73 ;  /* 0x8000004966667221 */ /* 0x000fe20000010000 */
[----:B------:R-:W-:Y:S02]  /*c040*/  HADD2.F32 R73, -RZ, R63.H1_H1 ;  /* 0x3000003fff497230 */ /* 0x000fe40000004100 */
[----:B------:R-:W-:Y:S01]  /*c050*/  FADD.FTZ R0, R107, -R0 ;  /* 0x800000006b007221 */ /* 0x000fe20000010000 */
[----:B------:R-:W-:Y:S01]  /*c060*/  FADD.FTZ R100, R100, -R101 ;  /* 0x8000006564647221 */ /* 0x000fe20000010000 */
[----:B------:R-:W-:Y:S01]  /*c070*/  FFMA.FTZ R75, R102, UR10, R75 ;  /* 0x0000000a664b7c23 */ /* 0x000fe2000801004b */
[----:B------:R-:W-:Y:S01]  /*c080*/  ISETP.GE.U32.AND P2, PT, R76, RZ, PT ;  /* 0x000000ff4c00720c */ /* 0x000fe20003f46070 */
[----:B------:R-:W-:Y:S01]  /*c090*/  FFMA.FTZ R0, R0, UR10, R73 ;  /* 0x0000000a00007c23 */ /* 0x000fe20008010049 */
[--C-:B------:R-:W-:Y:S01]  /*c0a0*/  HADD2.F32 R73, -RZ, R62.reuse.H0_H0 ;  /* 0x2000003eff497230 */ /* 0x100fe20000004100 */
[----:B------:R-:W-:Y:S01]  /*c0b0*/  LOP3.LUT P5, RZ, R77, 0xff0000, RZ, 0xc0, !PT ;  /* 0x00ff00004dff7812 */ /* 0x000fe200078ac0ff */
[--C-:B------:R-:W-:Y:S01]  /*c0c0*/  FFMA.FTZ R97, R97, UR11, R214.reuse ;  /* 0x0000000b61617c23 */ /* 0x100fe200080100d6 */
[----:B------:R-:W-:Y:S01]  /*c0d0*/  FMUL.FTZ R72, R0, UR7 ;  /* 0x0000000700487c20 */ /* 0x000fe20008410000 */
[----:B------:R-:W-:Y:S01]  /*c0e0*/  FMUL.FTZ R0, R75, UR7 ;  /* 0x000000074b007c20 */ /* 0x000fe20008410000 */
[----:B------:R-:W-:Y:S01]  /*c0f0*/  FFMA.FTZ R73, R100, UR10, R73 ;  /* 0x0000000a64497c23 */ /* 0x000fe20008010049 */
[C---:B------:R-:W-:Y:S01]  /*c100*/  ISETP.GE.U32.AND.EX P2, PT, R77.reuse, 0x1000000, PT, P2 ;  /* 0x010000004d00780c */ /* 0x040fe20003f46120 */
[----:B------:R-:W-:Y:S01]  /*c110*/  FFMA.FTZ R198, R198, UR11, R214 ;  /* 0x0000000bc6c67c23 */ /* 0x000fe200080100d6 */
[----:B------:R-:W-:Y:S01]  /*c120*/  LOP3.LUT P4, RZ, R77, 0xff, RZ, 0xc0, !PT ;  /* 0x000000ff4dff7812 */ /* 0x000fe2000788c0ff */
[----:B------:R-:W-:Y:S01]  /*c130*/  FMUL.FTZ R73, R73, UR7 ;  /* 0x0000000749497c20 */ /* 0x000fe20008410000 */
[----:B------:R-:W-:Y:S01]  /*c140*/  FSEL R75, R72, RZ, P2 ;  /* 0x000000ff484b7208 */ /* 0x000fe20001000000 */
[----:B------:R-:W-:Y:S01]  /*c150*/  FADD.FTZ R97, R96, -R97 ;  /* 0x8000006160617221 */ /* 0x000fe20000010000 */
[----:B------:R-:W-:Y:S01]  /*c160*/  FSEL R0, R0, RZ, P5 ;  /* 0x000000ff00007208 */ /* 0x000fe20002800000 */
[----:B------:R-:W-:Y:S01]  /*c170*/  FADD.FTZ R198, R197, -R198 ;  /* 0x800000c6c5c67221 */ /* 0x000fe20000010000 */
[----:B------:R-:W-:Y:S01]  /*c180*/  FSEL R74, R73, RZ, P4 ;  /* 0x000000ff494a7208 */ /* 0x000fe20002000000 */
[----:B------:R-:W-:Y:S01]  /*c190*/  HADD2.F32 R73, -RZ, R62.H1_H1 ;  /* 0x3000003eff497230 */ /* 0x000fe20000004100 */
[----:B------:R-:W-:Y:S01]  /*c1a0*/  F2FP.F16.F32.PACK_AB R75, R75, R0 ;  /* 0x000000004b4b723e */ /* 0x000fe200000000ff */
[----:B------:R-:W-:-:S02]  /*c1b0*/  HADD2.F32 R0, -RZ, R61.H0_H0 ;  /* 0x2000003dff007230 */ /* 0x000fc40000004100 */
[--C-:B------:R-:W-:Y:S01]  /*c1c0*/  FFMA.FTZ R99, R99, UR11, R214.reuse ;  /* 0x0000000b63637c23 */ /* 0x100fe200080100d6 */
[--C-:B------:R-:W-:Y:S01]  /*c1d0*/  FFMA.FTZ R105, R105, UR11, R214.reuse ;  /* 0x0000000b69697c23 */ /* 0x100fe200080100d6 */
[----:B------:R-:W-:Y:S01]  /*c1e0*/  FFMA.FTZ R214, R91, UR11, R214 ;  /* 0x0000000b5bd67c23 */ /* 0x000fe200080100d6 */
[----:B------:R-:W-:Y:S01]  /*c1f0*/  FFMA.FTZ R198, R198, UR10, R73 ;  /* 0x0000000ac6c67c23 */ /* 0x000fe20008010049 */
[----:B------:R-:W-:Y:S02]  /*c200*/  HADD2.F32 R72, -RZ, R61.H1_H1 ;  /* 0x3000003dff487230 */ /* 0x000fe40000004100 */
[----:B------:R-:W-:Y:S01]  /*c210*/  FFMA.FTZ R97, R97, UR10, R0 ;  /* 0x0000000a61617c23 */ /* 0x000fe20008010000 */
[----:B------:R-:W-:Y:S01]  /*c220*/  FADD.FTZ R105, R104, -R105 ;  /* 0x8000006968697221 */ /* 0x000fe20000010000 */
[--C-:B------:R-:W-:Y:S02]  /*c230*/  HADD2.F32 R73, -RZ, R60.reuse.H0_H0 ;  /* 0x2000003cff497230 */ /* 0x100fe40000004100 */
[----:B------:R-:W-:Y:S01]  /*c240*/  FADD.FTZ R99, R98, -R99 ;  /* 0x8000006362637221 */ /* 0x000fe20000010000 */
[----:B------:R-:W-:-:S02]  /*c250*/  HADD2.F32 R0, -RZ, R60.H1_H1 ;  /* 0x3000003cff007230 */ /* 0x000fc40000004100 */
[----:B------:R-:W-:Y:S01]  /*c260*/  FADD.FTZ R214, R87, -R214 ;  /* 0x800000d657d67221 */ /* 0x000fe20000010000 */
[----:B------:R-:W-:Y:S01]  /*c270*/  FFMA.FTZ R72, R105, UR10, R72 ;  /* 0x0000000a69487c23 */ /* 0x000fe20008010048 */
[----:B------:R-:W-:Y:S01]  /*c280*/  LOP3.LUT P2, RZ, R76, 0xff000000, RZ, 0xc0, !PT ;  /* 0xff0000004cff7812 */ /* 0x000fe2000784c0ff */
[----:B------:R-:W-:Y:S01]  /*c290*/  FMUL.FTZ R198, R198, UR7 ;  /* 0x00000007c6c67c20 */ /* 0x000fe20008410000 */
[----:B------:R-:W-:Y:S01]  /*c2a0*/  FFMA.FTZ R73, R214, UR10, R73 ;  /* 0x0000000ad6497c23 */ /* 0x000fe20008010049 */
[----:B------:R-:W-:Y:S01]  /*c2b0*/  FFMA.FTZ R0, R99, UR10, R0 ;  /* 0x0000000a63007c23 */ /* 0x000fe20008010000 */
[----:B------:R-:W-:Y:S01]  /*c2c0*/  FMUL.FTZ R72, R72, UR7 ;  /* 0x0000000748487c20 */ /* 0x000fe20008410000 */
[----:B------:R-:W-:Y:S01]  /*c2d0*/  FMUL.FTZ R97, R97, UR7 ;  /* 0x0000000761617c20 */ /* 0x000fe20008410000 */
        /* <DEDUP_REMOVED lines=10> */
[----:B------:R-:W-:Y:S02]  /*c380*/  FSEL R77, R0, RZ, P4 ;  /* 0x000000ff004d7208 */ /* 0x000fe40002000000 */
[----:B------:R-:W-:Y:S02]  /*c390*/  F2FP.F16.F32.PACK_AB R74, R79, R74 ;  /* 0x0000004a4f4a723e */ /* 0x000fe400000000ff */
[----:B------:R-:W-:Y:S02]  /*c3a0*/  F2FP.F16.F32.PACK_AB R73, R76, R97 ;  /* 0x000000614c49723e */ /* 0x000fe400000000ff */
[----:B------:R-:W-:Y:S01]  /*c3b0*/  F2FP.F16.F32.PACK_AB R72, R77, R72 ;  /* 0x000000484d48723e */ /* 0x000fe200000000ff */
[----:B------:R-:W-:Y:S06]  /*c3c0*/  BRA `(.L_x_681) ;  /* 0x0000000400c07947 */ /* 0x000fec0003800000 */
.L_x_683:
        /* <DEDUP_REMOVED lines=8> */
[C---:B------:R-:W-:Y:S01]  /*c450*/  LOP3.LUT P5, RZ, R77.reuse, 0xff0000, RZ, 0xc0, !PT ;  /* 0x00ff00004dff7812 */ /* 0x040fe200078ac0ff */
[----:B------:R-:W-:Y:S01]  /*c460*/  FMUL.FTZ R67, R0, UR10 ;  /* 0x0000000a00437c20 */ /* 0x000fe20008410000 */
[----:B------:R-:W-:Y:S01]  /*c470*/  FMUL.FTZ R64, R64, UR10 ;  /* 0x0000000a40407c20 */ /* 0x000fe20008410000 */
[----:B------:R-:W-:Y:S01]  /*c480*/  ISETP.GE.U32.AND.EX P2, PT, R77, 0x1000000, PT, P2 ;  /* 0x010000004d00780c */ /* 0x000fe20003f46120 */
[--C-:B------:R-:W-:Y:S01]  /*c490*/  FFMA.FTZ R198, R198, UR11, R214.reuse ;  /* 0x0000000bc6c67c23 */ /* 0x100fe200080100d6 */
[----:B------:R-:W-:Y:S01]  /*c4a0*/  FMUL.FTZ R75, R67, UR7 ;  /* 0x00000007434b7c20 */ /* 0x000fe20008410000 */
[----:B------:R-:W-:Y:S01]  /*c4b0*/  FMUL.FTZ R0, R64, UR7 ;  /* 0x0000000740007c20 */ /* 0x000fe20008410000 */
[--C-:B------:R-:W-:Y:S01]  /*c4c0*/  FFMA.FTZ R97, R97, UR11, R214.reuse ;  /* 0x0000000b61617c23 */ /* 0x100fe200080100d6 */
[--C-:B------:R-:W-:Y:S01]  /*c4d0*/  FFMA.FTZ R105, R105, UR11, R214.reuse ;  /* 0x0000000b69697c23 */ /* 0x100fe200080100d6 */
[----:B------:R-:W-:Y:S01]  /*c4e0*/  FMUL.FTZ R66, R66, UR10 ;  /* 0x0000000a42427c20 */ /* 0x000fe20008410000 */
[--C-:B------:R-:W-:Y:S01]  /*c4f0*/  FFMA.FTZ R99, R99, UR11, R214.reuse ;  /* 0x0000000b63637c23 */ /* 0x100fe200080100d6 */
[----:B------:R-:W-:Y:S01]  /*c500*/  FFMA.FTZ R214, R91, UR11, R214 ;  /* 0x0000000b5bd67c23 */ /* 0x000fe200080100d6 */
[----:B------:R-:W-:Y:S01]  /*c510*/  FSEL R75, R75, RZ, P2 ;  /* 0x000000ff4b4b7208 */ /* 0x000fe20001000000 */
[----:B------:R-:W-:Y:S01]  /*c520*/  FADD.FTZ R198, R197, -R198 ;  /* 0x800000c6c5c67221 */ /* 0x000fe20000010000 */
[----:B------:R-:W-:Y:S01]  /*c530*/  FSEL R0, R0, RZ, P5 ;  /* 0x000000ff00007208 */ /* 0x000fe20002800000 */
[----:B------:R-:W-:Y:S01]  /*c540*/  FADD.FTZ R97, R96, -R97 ;  /* 0x8000006160617221 */ /* 0x000fe20000010000 */
[----:B------:R-:W-:Y:S01]  /*c550*/  FADD.FTZ R105, R104, -R105 ;  /* 0x8000006968697221 */ /* 0x000fe20000010000 */
[----:B------:R-:W-:Y:S01]  /*c560*/  FMUL.FTZ R74, R66, UR7 ;  /* 0x00000007424a7c20 */ /* 0x000fe20008410000 */
[----:B------:R-:W-:Y:S01]  /*c570*/  LOP3.LUT P4, RZ, R77, 0xff, RZ, 0xc0, !PT ;  /* 0x000000ff4dff7812 */ /* 0x000fe2000788c0ff */
[----:B------:R-:W-:Y:S01]  /*c580*/  FADD.FTZ R99, R98, -R99 ;  /* 0x8000006362637221 */ /* 0x000fe20000010000 */
[----:B------:R-:W-:Y:S01]  /*c590*/  FADD.FTZ R214, R87, -R214 ;  /* 0x800000d657d67221 */ /* 0x000fe20000010000 */
[----:B------:R-:W-:Y:S01]  /*c5a0*/  F2FP.F16.F32.PACK_AB R75, R75, R0 ;  /* 0x000000004b4b723e */ /* 0x000fe200000000ff */
[----:B0-----:R-:W-:Y:S01]  /*c5b0*/  FMUL.FTZ R73, R198, UR10 ;  /* 0x0000000ac6497c20 */ /* 0x001fe20008410000 */
[----:B------:R-:W-:Y:S01]  /*c5c0*/  FMUL.FTZ R65, R97, UR10 ;  /* 0x0000000a61417c20 */ /* 0x000fe20008410000 */
[----:B------:R-:W-:Y:S01]  /*c5d0*/  FMUL.FTZ R0, R105, UR10 ;  /* 0x0000000a69007c20 */ /* 0x000fe20008410000 */
[----:B------:R-:W-:Y:S01]  /*c5e0*/  F2FP.F16.F32.PACK_AB R67, R67, R64 ;  /* 0x000000404343723e */ /* 0x000fe200000000ff */
[----:B------:R-:W-:Y:S01]  /*c5f0*/  FMUL.FTZ R99, R99, UR10 ;  /* 0x0000000a63637c20 */ /* 0x000fe20008410000 */
[----:B------:R-:W-:Y:S01]  /*c600*/  FSEL R74, R74, RZ, P4 ;  /* 0x000000ff4a4a7208 */ /* 0x000fe20002000000 */
[----:B------:R-:W-:Y:S01]  /*c610*/  FMUL.FTZ R64, R214, UR10 ;  /* 0x0000000ad6407c20 */ /* 0x000fe20008410000 */
[C---:B------:R-:W-:Y:S01]  /*c620*/  LOP3.LUT P6, RZ, R76.reuse, 0xff0000, RZ, 0xc0, !PT ;  /* 0x00ff00004cff7812 */ /* 0x040fe200078cc0ff */
[----:B------:R-:W-:Y:S01]  /*c630*/  FMUL.FTZ R72, R65, UR7 ;  /* 0x0000000741487c20 */ /* 0x000fe20008410000 */
[----:B------:R-:W-:-:S02]  /*c640*/  LOP3.LUT P2, RZ, R76, 0xff000000, RZ, 0xc0, !PT ;  /* 0xff0000004cff7812 */ /* 0x000fc4000784c0ff */
[C---:B------:R-:W-:Y:S02]  /*c650*/  LOP3.LUT P5, RZ, R76.reuse, 0xff, RZ, 0xc0, !PT ;  /* 0x000000ff4cff7812 */ /* 0x040fe400078ac0ff */
[----:B------:R-:W-:Y:S01]  /*c660*/  LOP3.LUT P4, RZ, R76, 0xff00, RZ, 0xc0, !PT ;  /* 0x0000ff004cff7812 */ /* 0x000fe2000788c0ff */
[C---:B------:R-:W-:Y:S01]  /*c670*/  FMUL.FTZ R76, R73.reuse, UR7 ;  /* 0x00000007494c7c20 */ /* 0x040fe20008410000 */
[----:B------:R-:W-:Y:S01]  /*c680*/  F2FP.F16.F32.PACK_AB R66, R73, R66 ;  /* 0x000000424942723e */ /* 0x000fe200000000ff */
[C---:B------:R-:W-:Y:S01]  /*c690*/  FMUL.FTZ R73, R0.reuse, UR7 ;  /* 0x0000000700497c20 */ /* 0x040fe20008410000 */
[----:B------:R-:W-:Y:S01]  /*c6a0*/  F2FP.F16.F32.PACK_AB R65, R0, R65 ;  /* 0x000000410041723e */ /* 0x000fe200000000ff */
        /* <DEDUP_REMOVED lines=8> */
[----:B------:R-:W-:Y:S02]  /*c730*/  FSEL R99, R99, RZ, P4 ;  /* 0x000000ff63637208 */ /* 0x000fe40002000000 */
[----:B------:R-:W-:-:S02]  /*c740*/  F2FP.F16.F32.PACK_AB R73, R73, R72 ;  /* 0x000000484949723e */ /* 0x000fc400000000ff */
[----:B------:R-:W-:Y:S02]  /*c750*/  F2FP.F16.F32.PACK_AB R74, R77, R74 ;  /* 0x0000004a4d4a723e */ /* 0x000fe400000000ff */
[----:B------:R-:W-:Y:S01]  /*c760*/  F2FP.F16.F32.PACK_AB R72, R99, R0 ;  /* 0x000000006348723e */ /* 0x000fe200000000ff */
[----:B------:R-:W-:Y:S06]  /*c770*/  BRA `(.L_x_681) ;  /* 0x0000000000d47947 */ /* 0x000fec0003800000 */
.L_x_685:
[--C-:B------:R-:W-:Y:S01]  /*c780*/  FFMA.FTZ R0, R103, UR11, R214.reuse ;  /* 0x0000000b67007c23 */ /* 0x100fe200080100d6 */
[--C-:B------:R-:W-:Y:S01]  /*c790*/  FFMA.FTZ R101, R101, UR11, R214.reuse ;  /* 0x0000000b65657c23 */ /* 0x100fe200080100d6 */
[--C-:B0-----:R-:W-:Y:S01]  /*c7a0*/  FFMA.FTZ R73, R106, UR11, R214.reuse ;  /* 0x0000000b6a497c23 */ /* 0x101fe200080100d6 */
        /* <DEDUP_REMOVED lines=11> */
[----:B------:R-:W-:Y:S01]  /*c860*/  ISETP.GE.U32.AND P2, PT, R76, RZ, PT ;  /* 0x000000ff4c00720c */ /* 0x000fe20003f46070 */
        /* <DEDUP_REMOVED lines=8> */
[----:B------:R-:W-:Y:S01]  /*c8f0*/  LOP3.LUT P5, RZ, R77, 0xff0000, RZ, 0xc0, !PT ;  /* 0x00ff00004dff7812 */ /* 0x000fe200078ac0ff */
[----:B------:R-:W-:Y:S01]  /*c900*/  FMUL.FTZ R99, R99, UR10 ;  /* 0x0000000a63637c20 */ /* 0x000fe20008410000 */
[C---:B------:R-:W-:Y:S01]  /*c910*/  LOP3.LUT P4, RZ, R77.reuse, 0xff, RZ, 0xc0, !PT ;  /* 0x000000ff4dff7812 */ /* 0x040fe2000788c0ff */
        /* <DEDUP_REMOVED lines=26> */
[----:B------:R-:W-:-:S07]  /*cac0*/  F2FP.F16.F32.PACK_AB R72, R99, R72 ;  /* 0x000000486348723e */ /* 0x000fce00000000ff */
.L_x_681:
[----:B------:R-:W0:Y:S01]  /*cad0*/  @P1 LDC.64 R76, c[0x0][0x478] ;  /* 0x00011e00ff4c1b82 */ /* 0x000e220000000a00 */
[----:B------:R-:W-:Y:S01]  /*cae0*/  MOV R81, 0x10 ;  /* 0x0000001000517802 */ /* 0x000fe20000000f00 */
[----:B------:R-:W-:-:S04]  /*caf0*/  UPLOP3.LUT UP1, UPT, UPT, UPT, UP1, 0x40, 0x4 ;  /* 0x000000000004789c */ /* 0x000fc80003f2e810 */
[C---:B------:R-:W-:Y:S02]  /*cb00*/  IMAD.WIDE.U32 R80, R2.reuse, R81, UR28 ;  /* 0x0000001c02507e25 */ /* 0x040fe4000f8e0051 */
[----:B------:R-:W1:Y:S02]  /*cb10*/  @P0 LDC.64 R78, c[0x0][0x470] ;  /* 0x00011c00ff4e0b82 */ /* 0x000e640000000a00 */
        /* <DEDUP_REMOVED lines=9> */
[----:B0-----:R-:W-:Y:S02]  /*cbb0*/  MOV R64, R11 ;  /* 0x0000000b00407202 */ /* 0x001fe40000000f00 */
        /* <DEDUP_REMOVED lines=123> */
.L_x_651:
        /* <DEDUP_REMOVED lines=46> */
.L_x_687:
        /* <DEDUP_REMOVED lines=11> */
.L_x_4813:


//--------------------- .text._ZN10layer_norm22ln_bwd_finalize_kernelINS_22Kernel_traits_finalizeILj8192E6__halfS2_S2_S2_fjLb0ELj1024ELj4ENS_18Kernel_traits_baseILj8192ES2_S2_S2_S2_fjLj1024EEEEELb0ELb0EEEvNS_9BwdParamsE --------------------------
	.section	.text._ZN10layer_norm22ln_bwd_finalize_kernelINS_22Kernel_traits_finalizeILj8192E6__halfS2_S2_S2_fjLb0ELj1024ELj4ENS_18Kernel_traits_baseILj8192ES2_S2_S2_S2_fjLj1024EEEEELb0ELb0EEEvNS_9BwdParamsE,"ax",@progbits
	.align	128
        .global         _ZN10layer_norm22ln_bwd_finalize_kernelINS_22Kernel_traits_finalizeILj8192E6__halfS2_S2_S2_fjLb0ELj1024ELj4ENS_18Kernel_traits_baseILj8192ES2_S2_S2_S2_fjLj1024EEEEELb0ELb0EEEvNS_9BwdParamsE
        .type           _ZN10layer_norm22ln_bwd_finalize_kernelINS_22Kernel_traits_finalizeILj8192E6__halfS2_S2_S2_fjLb0ELj1024ELj4ENS_18Kernel_traits_baseILj8192ES2_S2_S2_S2_fjLj1024EEEEELb0ELb0EEEvNS_9BwdParamsE,@function
        .size           _ZN10layer_norm22ln_bwd_finalize_kernelINS_22Kernel_traits_finalizeILj8192E6__halfS2_S2_S2_fjLb0ELj1024ELj4ENS_18Kernel_traits_baseILj8192ES2_S2_S2_S2_fjLj1024EEEEELb0ELb0EEEvNS_9BwdParamsE,(.L_x_4814 - _ZN10layer_norm22ln_bwd_finalize_kernelINS_22Kernel_traits_finalizeILj8192E6__halfS2_S2_S2_fjLb0ELj1024ELj4ENS_18Kernel_traits_baseILj8192ES2_S2_S2_S2_fjLj1024EEEEELb0ELb0EEEvNS_9BwdParamsE)
        .other          _ZN10layer_norm22ln_bwd_finalize_kernelINS_22Kernel_traits_finalizeILj8192E6__halfS2_S2_S2_fjLb0ELj1024ELj4ENS_18Kernel_traits_baseILj8192ES2_S2_S2_S2_fjLj1024EEEEELb0ELb0EEEvNS_9BwdParamsE,@"STO_CUDA_ENTRY STV_DEFAULT"
_ZN10layer_norm22ln_bwd_finalize_kernelINS_22Kernel_traits_finalizeILj8192E6__halfS2_S2_S2_fjLb0ELj1024ELj4ENS_18Kernel_traits_baseILj8192ES2_S2_S2_S2_fjLj1024EEEEELb0ELb0EEEvNS_9BwdParamsE:
.text._ZN10layer_norm22ln_bwd_finalize_kernelINS_22Kernel_traits_finalizeILj8192E6__halfS2_S2_S2_fjLb0ELj1024ELj4ENS_18Kernel_traits_baseILj8192ES2_S2_S2_S2_fjLj1024EEEEELb0ELb0EEEvNS_9BwdParamsE:
        /* <DEDUP_REMOVED lines=78> */
.L_x_692:
        /* <DEDUP_REMOVED lines=118> */
.L_x_691:
[----:B------:R-:W-:Y:S05]  /*0c40*/  BSYNC.RECONVERGENT B1 ;  /* 0x0000000000017941 */ /* 0x000fea0003800200 */
.L_x_690:
        /* <DEDUP_REMOVED lines=68> */
.L_x_694:
[----:B------:R-:W-:Y:S05]  /*1090*/  BSYNC.RECONVERGENT B1 ;  /* 0x0000000000017941 */ /* 0x000fea0003800200 */
.L_x_693:
        /* <DEDUP_REMOVED lines=37> */
.L_x_696:
[----:B------:R-:W-:Y:S05]  /*12f0*/  BSYNC.RECONVERGENT B1 ;  /* 0x0000000000017941 */ /* 0x000fea0003800200 */
.L_x_695:
[----:B------:R-:W-:Y:S05]  /*1300*/  @!P1 BRA `(.L_x_689) ;  /* 0x00000000003c9947 */ /* 0x000fea0003800000 */
[----:B------:R-:W0:Y:S01]  /*1310*/  LDC.64 R8, c[0x0][0x440] ;  /* 0x00011000ff087b82 */ /* 0x000e220000000a00 */
[----:B------:R-:W-:Y:S01]  /*1320*/  IMAD R2, R2, R54, R7 ;  /* 0x0000003602027224 */ /* 0x000fe200078e0207 */
[----:B------:R-:W-:-:S04]  /*1330*/  IADD3 R0, PT, PT, -R0, RZ, RZ ;  /* 0x000000ff00007210 */ /* 0x000fc80007ffe1ff */
[----:B------:R-:W-:Y:S02]  /*1340*/  IADD3 R13, PT, PT, R57, R2, RZ ;  /* 0x00000002390d7210 */ /* 0x000fe40007ffe0ff */
[----:B------:R-:W1:Y:S05]  /*1350*/  LDC.64 R10, c[0x0][0x448] ;  /* 0x00011200ff0a7b82 */ /* 0x000e6a0000000a00 */
.L_x_697:
        /* <DEDUP_REMOVED lines=10> */
.L_x_689:
[----:B------:R-:W-:Y:S05]  /*1400*/  BSYNC.RECONVERGENT B0 ;  /* 0x0000000000007941 */ /* 0x000fea0003800200 */
.L_x_688:
        /* <DEDUP_REMOVED lines=57> */
[----:B0-----:R-:W-:Y:S02]  /*17a0*/  F2FP.F16.F32.PACK_AB R7, R7, R6 ;  /* 0x000000060707723e */ /* 0x001fe400000000ff */
[----:B--2---:R-:W-:-:S03]  /*17b0*/  F2FP.F16.F32.PACK_AB R11, R11, R10 ;  /* 0x0000000a0b0b723e */ /* 0x004fc600000000ff */
[----:B------:R-:W-:Y:S04]  /*17c0*/  STG.E desc[UR6][R2.64], R7 ;  /* 0x0000000702007986 */ /* 0x000fe8000c101906 */
[----:B------:R-:W-:Y:S01]  /*17d0*/  STG.E desc[UR6][R4.64], R11 ;  /* 0x0000000b04007986 */ /* 0x000fe2000c101906 */
[----:B------:R-:W-:Y:S05]  /*17e0*/  EXIT ;  /* 0x000000000000794d */ /* 0x000fea0003800000 */
.L_x_698:
        /* <DEDUP_REMOVED lines=9> */
.L_x_4814:


//--------------------- .text._ZN10layer_norm40ln_parallel_residual_bwd_finalize_kernelINS_22Kernel_traits_finalizeILj8192E6__halfS2_S2_S2_fjLb0ELj1024ELj4ENS_18Kernel_traits_baseILj8192ES2_S2_S2_S2_fjLj1024EEEEELb0EEEvNS_9BwdParamsE --------------------------
	.section	.text._ZN10layer_norm40ln_parallel_residual_bwd_finalize_kernelINS_22Kernel_traits_finalizeILj8192E6__halfS2_S2_S2_fjLb0ELj1024ELj4ENS_18Kernel_traits_baseILj8192ES2_S2_S2_S2_fjLj1024EEEEELb0EEEvNS_9BwdParamsE,"ax",@progbits
	.align	128
        .global         _ZN10layer_norm40ln_parallel_residual_bwd_finalize_kernelINS_22Kernel_traits_finalizeILj8192E6__halfS2_S2_S2_fjLb0ELj1024ELj4ENS_18Kernel_traits_baseILj8192ES2_S2_S2_S2_fjLj1024EEEEELb0EEEvNS_9BwdParamsE
        .type           _ZN10layer_norm40ln_parallel_residual_bwd_finalize_kernelINS_22Kernel_traits_finalizeILj8192E6__halfS2_S2_S2_fjLb0ELj1024ELj4ENS_18Kernel_traits_baseILj8192ES2_S2_S2_S2_fjLj1024EEEEELb0EEEvNS_9BwdParamsE,@function
        .size           _ZN10layer_norm40ln_parallel_residual_bwd_finalize_kernelINS_22Kernel_traits_finalizeILj8192E6__halfS2_S2_S2_fjLb0ELj1024ELj4ENS_18Kernel_traits_baseILj8192ES2_S2_S2_S2_fjLj1024EEEEELb0EEEvNS_9BwdParamsE,(.L_x_4815 - _ZN10layer_norm40ln_parallel_residual_bwd_finalize_kernelINS_22Kernel_traits_finalizeILj8192E6__halfS2_S2_S2_fjLb0ELj1024ELj4ENS_18Kernel_traits_baseILj8192ES2_S2_S2_S2_fjLj1024EEEEELb0EEEvNS_9BwdParamsE)
        .other          _ZN10layer_norm40ln_parallel_residual_bwd_finalize_kernelINS_22Kernel_traits_finalizeILj8192E6__halfS2_S2_S2_fjLb0ELj1024ELj4ENS_18Kernel_traits_baseILj8192ES2_S2_S2_S2_fjLj1024EEEEELb0EEEvNS_9BwdParamsE,@"STO_CUDA_ENTRY STV_DEFAULT"
_ZN10layer_norm40ln_parallel_residual_bwd_finalize_kernelINS_22Kernel_traits_finalizeILj8192E6__halfS2_S2_S2_fjLb0ELj1024ELj4ENS_18Kernel_traits_baseILj8192ES2_S2_S2_S2_fjLj1024EEEEELb0EEEvNS_9BwdParamsE:
.text._ZN10layer_norm40ln_parallel_residual_bwd_finalize_kernelINS_22Kernel_traits_finalizeILj8192E6__halfS2_S2_S2_fjLb0ELj1024ELj4ENS_18Kernel_traits_baseILj8192ES2_S2_S2_S2_fjLj1024EEEEELb0EEEvNS_9BwdParamsE:
        /* <DEDUP_REMOVED lines=58> */
.L_x_703:
        /* <DEDUP_REMOVED lines=112> */
.L_x_702:
[----:B------:R-:W-:Y:S05]  /*0aa0*/  BSYNC.RECONVERGENT B1 ;  /* 0x0000000000017941 */ /* 0x000fea0003800200 */
.L_x_701:
        /* <DEDUP_REMOVED lines=66> */
.L_x_705:
[----:B------:R-:W-:Y:S05]  /*0ed0*/  BSYNC.RECONVERGENT B1 ;  /* 0x0000000000017941 */ /* 0x000fea0003800200 */
.L_x_704:
        /* <DEDUP_REMOVED lines=36> */
.L_x_707:
[----:B------:R-:W-:Y:S05]  /*1120*/  BSYNC.RECONVERGENT B1 ;  /* 0x0000000000017941 */ /* 0x000fea0003800200 */
.L_x_706:
        /* <DEDUP_REMOVED lines=18> */
.L_x_700:
[----:B------:R-:W-:Y:S05]  /*1250*/  BSYNC.RECONVERGENT B0 ;  /* 0x0000000000007941 */ /* 0x000fea0003800200 */
.L_x_699:
        /* <DEDUP_REMOVED lines=86> */
[----:B------:R-:W-:Y:S02]  /*17c0*/  F2FP.F16.F32.PACK_AB R13, R13, R12 ;  /* 0x0000000c0d0d723e */ /* 0x000fe400000000ff */
[----:B--2---:R-:W-:Y:S01]  /*17d0*/  F2FP.F16.F32.PACK_AB R15, R15, R14 ;  /* 0x0000000e0f0f723e */ /* 0x004fe200000000ff */
[----:B0-----:R-:W-:Y:S02]  /*17e0*/  IMAD.WIDE.U32 R2, R0, 0x4, R2 ;  /* 0x0000000400027825 */ /* 0x001fe400078e0002 */
[----:B------:R-:W-:Y:S01]  /*17f0*/  STG.E desc[UR6][R6.64], R13 ;  /* 0x0000000d06007986 */ /* 0x000fe2000c101906 */
[----:B----4-:R-:W-:-:S03]  /*1800*/  F2FP.F16.F32.PACK_AB R17, R17, R16 ;  /* 0x000000101111723e */ /* 0x010fc600000000ff */
[----:B------:R-:W-:Y:S01]  /*1810*/  STG.E desc[UR6][R8.64], R15 ;  /* 0x0000000f08007986 */ /* 0x000fe2000c101906 */
[----:B-----5:R-:W-:-:S03]  /*1820*/  F2FP.F16.F32.PACK_AB R19, R19, R18 ;  /* 0x000000121313723e */ /* 0x020fc600000000ff */
[----:B------:R-:W-:Y:S04]  /*1830*/  STG.E desc[UR6][R4.64], R17 ;  /* 0x0000001104007986 */ /* 0x000fe8000c101906 */
[----:B------:R-:W-:Y:S01]  /*1840*/  STG.E desc[UR6][R2.64], R19 ;  /* 0x0000001302007986 */ /* 0x000fe2000c101906 */
[----:B------:R-:W-:Y:S05]  /*1850*/  EXIT ;  /* 0x000000000000794d */ /* 0x000fea0003800000 */
.L_x_708:
        /* <DEDUP_REMOVED lines=10> */
.L_x_4815:


//--------------------- .text._ZN10layer_norm31ln_parallel_residual_bwd_kernelINS_13Kernel_traitsI6__halfS2_S2_S2_fjLj8192ELj1ELj1ELj8ELj16ENS_18Kernel_traits_baseILj8192ES2_S2_S2_S2_fjLj256EEEEELb1ELb1ELb0EEEvNS_9BwdParamsE --------------------------
	.section	.text._ZN10layer_norm31ln_parallel_residual_bwd_kernelINS_13Kernel_traitsI6__halfS2_S2_S2_fjLj8192ELj1ELj1ELj8ELj16ENS_18Kernel_traits_baseILj8192ES2_S2_S2_S2_fjLj256EEEEELb1ELb1ELb0EEEvNS_9BwdParamsE,"ax",@progbits
	.align	128
        .global         _ZN10layer_norm31ln_parallel_residual_bwd_kernelINS_13Kernel_traitsI6__halfS2_S2_S2_fjLj8192ELj1ELj1ELj8ELj16ENS_18Kernel_traits_baseILj8192ES2_S2_S2_S2_fjLj256EEEEELb1ELb1ELb0EEEvNS_9BwdParamsE
        .type           _ZN10layer_norm31ln_parallel_residual_bwd_kernelINS_13Kernel_traitsI6__halfS2_S2_S2_fjLj8192ELj1ELj1ELj8ELj16ENS_18Kernel_traits_baseILj8192ES2_S2_S2_S2_fjLj256EEEEELb1ELb1ELb0EEEvNS_9BwdParamsE,@function
        .size           _ZN10layer_norm31ln_parallel_residual_bwd_kernelINS_13Kernel_traitsI6__halfS2_S2_S2_fjLj8192ELj1ELj1ELj8ELj16ENS_18Kernel_traits_baseILj8192ES2_S2_S2_S2_fjLj256EEEEELb1ELb1ELb0EEEvNS_9BwdParamsE,(.L_x_4816 - _ZN10layer_norm31ln_parallel_residual_bwd_kernelINS_13Kernel_traitsI6__halfS2_S2_S2_fjLj8192ELj1ELj1ELj8ELj16ENS_18Kernel_traits_baseILj8192ES2_S2_S2_S2_fjLj256EEEEELb1ELb1ELb0EEEvNS_9BwdParamsE)
        .other          _ZN10layer_norm31ln_parallel_residual_bwd_kernelINS_13Kernel_traitsI6__halfS2_S2_S2_fjLj8192ELj1ELj1ELj8ELj16ENS_18Kernel_traits_baseILj8192ES2_S2_S2_S2_fjLj256EEEEELb1ELb1ELb0EEEvNS_9BwdParamsE,@"STO_CUDA_ENTRY STV_DEFAULT"
_ZN10layer_norm31ln_parallel_residual_bwd_kernelINS_13Kernel_traitsI6__halfS2_S2_S2_fjLj8192ELj1ELj1ELj8ELj16ENS_18Kernel_traits_baseILj8192ES2_S2_S2_S2_fjLj256EEEEELb1ELb1ELb0EEEvNS_9BwdParamsE:
.text._ZN10layer_norm31ln_parallel_residual_bwd_kernelINS_13Kernel_traitsI6__halfS2_S2_S2_fjLj8192ELj1ELj1ELj8ELj16ENS_18Kernel_traits_baseILj8192ES2_S2_S2_S2_fjLj256EEEEELb1ELb1ELb0EEEvNS_9BwdParamsE:
[----:B------:R-:W-:Y:S01]  /*0000*/  LDC R1, c[0x0][0x37c] ;  /* 0x0000df00ff017b82 */ /* 0x000fe20000000800 */
[----:B------:R-:W0:Y:S01]  /*0010*/  S2R R197, SR_TID.X ;  /* 0x0000000000c57919 */ /* 0x000e220000002100 */
[----:B------:R-:W1:Y:S01]  /*0020*/  LDCU UR4, c[0x0][0x388] ;  /* 0x00007100ff0477ac */ /* 0x000e620008000800 */
[----:B------:R-:W2:Y:S01]  /*0030*/  LDCU.64 UR10, c[0x0][0x358] ;  /* 0x00006b00ff0a77ac */ /* 0x000ea20008000a00 */
[----:B------:R-:W3:Y:S01]  /*0040*/  LDCU UR5, c[0x0][0x384] ;  /* 0x00007080ff0577ac */ /* 0x000ee20008000800 */
[----:B-1----:R-:W-:-:S04]  /*0050*/  MOV R0, UR4 ;  /* 0x0000000400007c02 */ /* 0x002fc80008000f00 */
        /* <DEDUP_REMOVED lines=8> */
[----:B------:R-:W-:-:S07]  /*00e0*/  ISETP.GE.U32.AND P2, PT, R2, 0x100, PT ;  /* 0x000001000200780c */ /* 0x000fce0003f46070 */
[----:B------:R-:W0:Y:S06]  /*00f0*/  @P0 LDC.64 R6, c[0x0][0x3d0] ;  /* 0x0000f400ff060b82 */ /* 0x000e2c0000000a00 */
[----:B------:R-:W-:Y:S02]  /*0100*/  @P2 LOP3.LUT R3, R197, 0x100, RZ, 0xfc, !PT ;  /* 0x00000100c5032812 */ /* 0x000fe400078efcff */
[----:B------:R-:W1:Y:S08]  /*0110*/  @P1 LDC.64 R8, c[0x0][0x3d0] ;  /* 0x0000f400ff081b82 */ /* 0x000e700000000a00 */
[----:B------:R-:W4:Y:S01]  /*0120*/  @P3 LDC.64 R12, c[0x0][0x3d0] ;  /* 0x0000f400ff0c3b82 */ /* 0x000f220000000a00 */
[C---:B0-----:R-:W-:Y:S01]  /*0130*/  @P0 IMAD.WIDE.U32 R6, R3.reuse, 0x10, R6 ;  /* 0x0000001003060825 */ /* 0x041fe200078e0006 */
[----:B------:R-:W-:-:S06]  /*0140*/  @P0 IADD3 R3, PT, PT, R3, 0x100, RZ ;  /* 0x0000010003030810 */ /* 0x000fcc0007ffe0ff */
[----:B------:R-:W0:Y:S01]  /*0150*/  @P2 LDC.64 R4, c[0x0][0x3d0] ;  /* 0x0000f400ff042b82 */ /* 0x000e220000000a00 */
[----:B--2---:R-:W5:Y:S01]  /*0160*/  @P0 LDG.E.128 R120, desc[UR10][R6.64] ;  /* 0x0000000a06780981 */ /* 0x004f62000c1e1d00 */
[C---:B-1----:R-:W-:Y:S01]  /*0170*/  @P1 IMAD.WIDE.U32 R10, R3.reuse, 0x10, R8 ;  /* 0x00000010030a1825 */ /* 0x042fe200078e0008 */
[----:B------:R-:W-:-:S04]  /*0180*/  @P1 IADD3 R3, PT, PT, R3, 0x100, RZ ;  /* 0x0000010003031810 */ /* 0x000fc80007ffe0ff */
[----:B------:R-:W5:Y:S01]  /*0190*/  @P1 LDG.E.128 R116, desc[UR10][R10.64] ;  /* 0x0000000a0a741981 */ /* 0x000f62000c1e1d00 */
[----:B----4-:R-:W-:-:S05]  /*01a0*/  @P3 IMAD.WIDE.U32 R8, R3, 0x10, R12 ;  /* 0x0000001003083825 */ /* 0x010fca00078e000c */
[----:B------:R-:W5:Y:S01]  /*01b0*/  @P3 LDG.E.128 R112, desc[UR10][R8.64] ;  /* 0x0000000a08703981 */ /* 0x000f62000c1e1d00 */
[----:B------:R-:W1:Y:S01]  /*01c0*/  S2UR UR4, SR_CTAID.X ;  /* 0x00000000000479c3 */ /* 0x000e620000002500 */
[----:B0-----:R-:W-:-:S05]  /*01d0*/  @P2 IMAD.WIDE.U32 R4, R197, 0x10, R4 ;  /* 0x00000010c5042825 */ /* 0x001fca00078e0004 */
[----:B------:R1:W5:Y:S02]  /*01e0*/  @P2 LDG.E.128 R108, desc[UR10][R4.64] ;  /* 0x0000000a046c2981 */ /* 0x000364000c1e1d00 */
[----:B-1----:R-:W-:-:S04]  /*01f0*/  MOV R5, UR4 ;  /* 0x0000000400057c02 */ /* 0x002fc80008000f00 */
[----:B---3--:R-:W-:Y:S02]  /*0200*/  ISETP.GE.AND P4, PT, R5, UR5, PT ;  /* 0x0000000505007c0c */ /* 0x008fe4000bf86270 */
        /* <DEDUP_REMOVED lines=31> */
[----:B------:R-:W-:Y:S01]  /*0400*/  CS2R R46, SRZ ;  /* 0x00000000002e7805 */ /* 0x000fe2000001ff00 */
[----:B------:R-:W-:Y:S06]  /*0410*/  @P4 BRA `(.L_x_709) ;  /* 0x000000b800484947 */ /* 0x000fec0003800000 */
[----:B------:R-:W0:Y:S01]  /*0420*/  LDCU.U8 UR4, c[0x0][0x410] ;  /* 0x00008200ff0477ac */ /* 0x000e220008000000 */
        /* <DEDUP_REMOVED lines=32> */
[----:B------:R-:W-:Y:S02]  /*0630*/  P2R R150, PR, RZ, 0x1 ;  /* 0x00000001ff967803 */ /* 0x000fe40000000000 */
        /* <DEDUP_REMOVED lines=8> */
.L_x_760:
        /* <DEDUP_REMOVED lines=12> */
[----:B------:R-:W-:Y:S01]  /*0780*/  BSSY.RECONVERGENT B0, `(.L_x_710) ;  /* 0x000006d000007945 */ /* 0x000fe20003800200 */
[----:B------:R-:W-:Y:S02]  /*0790*/  HFMA2 R149, -RZ, RZ, 0, 0 ;  /* 0x00000000ff957431 */ /* 0x000fe400000001ff */
[----:B------:R-:W-:Y:S01]  /*07a0*/  LEA.HI.SX32 R4, R4, R197, 0x1d ;  /* 0x000000c504047211 */ /* 0x000fe200078feaff */
[----:B0-----:R-:W-:-:S05]  /*07b0*/  IMAD.WIDE R140, R5, 0x4, R140 ;  /* 0x00000004058c7825 */ /* 0x001fca00078e028c */
[----:B-----5:R0:W5:Y:S01]  /*07c0*/  LDG.E R157, desc[UR10][R140.64] ;  /* 0x0000000a8c9d7981 */ /* 0x020162000c1e1900 */
[----:B------:R-:W-:Y:S02]  /*07d0*/  MOV R150, RZ ;  /* 0x000000ff00967202 */ /* 0x000fe40000000f00 */
[----:B------:R-:W-:Y:S02]  /*07e0*/  MOV R151, R4 ;  /* 0x0000000400977202 */ /* 0x000fe40000000f00 */
[----:B--2---:R-:W-:Y:S01]  /*07f0*/  FSEL R148, R142, RZ, !P4 ;  /* 0x000000ff8e947208 */ /* 0x004fe20006000000 */
[----:B0-----:R-:W-:Y:S06]  /*0800*/  @!P2 BRA `(.L_x_711) ;  /* 0x000000040090a947 */ /* 0x001fec0003800000 */
[----:B------:R-:W0:Y:S08]  /*0810*/  LDC.64 R8, c[0x0][0x3a8] ;  /* 0x0000ea00ff087b82 */ /* 0x000e300000000a00 */
[----:B------:R-:W1:Y:S08]  /*0820*/  LDC.64 R12, c[0x0][0x428] ;  /* 0x00010a00ff0c7b82 */ /* 0x000e700000000a00 */
[----:B------:R-:W2:Y:S01]  /*0830*/  LDC.64 R200, c[0x0][0x3b0] ;  /* 0x0000ec00ffc87b82 */ /* 0x000ea20000000a00 */
[----:B0-----:R-:W-:-:S06]  /*0840*/  IMAD.WIDE.U32 R8, R4, 0x10, R8 ;  /* 0x0000001004087825 */ /* 0x001fcc00078e0008 */
[----:B------:R-:W4:Y:S01]  /*0850*/  LDG.E.128 R8, desc[UR10][R8.64] ;  /* 0x0000000a08087981 */ /* 0x000f22000c1e1d00 */
[----:B-1----:R-:W-:-:S06]  /*0860*/  IMAD.WIDE.U32 R12, R4, 0x10, R12 ;  /* 0x00000010040c7825 */ /* 0x002fcc00078e000c */
[----:B------:R-:W4:Y:S01]  /*0870*/  LDG.E.128 R12, desc[UR10][R12.64] ;  /* 0x0000000a0c0c7981 */ /* 0x000f22000c1e1d00 */
[----:B---3--:R-:W-:Y:S01]  /*0880*/  ISETP.NE.U32.AND P2, PT, RZ, UR16, PT ;  /* 0x00000010ff007c0c */ /* 0x008fe2000bf45070 */
[C---:B--2---:R-:W-:Y:S01]  /*0890*/  IMAD.WIDE.U32 R200, R4.reuse, 0x8, R200 ;  /* 0x0000000804c87825 */ /* 0x044fe200078e00c8 */
[----:B----4-:R-:W-:Y:S02]  /*08a0*/  ISETP.NE.U32.AND P4, PT, RZ, UR12, PT ;  /* 0x0000000cff007c0c */ /* 0x010fe4000bf85070 */
[----:B------:R-:W-:Y:S02]  /*08b0*/  ISETP.NE.AND.EX P2, PT, RZ, UR17, PT, P2 ;  /* 0x00000011ff007c0c */ /* 0x000fe4000bf45320 */
[----:B------:R-:W-:Y:S01]  /*08c0*/  ISETP.NE.AND.EX P4, PT, RZ, UR13, PT, P4 ;  /* 0x0000000dff007c0c */ /* 0x000fe2000bf85340 */
[----:B------:R-:W5:Y:S10]  /*08d0*/  LDG.E.64 R200, desc[UR10][R200.64] ;  /* 0x0000000ac8c87981 */ /* 0x000f74000c1e1b00 */
[----:B------:R-:W0:Y:S08]  /*08e0*/  @P2 LDC.64 R6, c[0x0][0x438] ;  /* 0x00010e00ff062b82 */ /* 0x000e300000000a00 */
[----:B------:R-:W1:Y:S01]  /*08f0*/  @P4 LDC.64 R16, c[0x0][0x3b8] ;  /* 0x0000ee00ff104b82 */ /* 0x000e620000000a00 */
[----:B0-----:R-:W-:-:S05]  /*0900*/  @P2 IMAD.WIDE.U32 R6, R4, 0x10, R6 ;  /* 0x0000001004062825 */ /* 0x001fca00078e0006 */
[----:B------:R0:W5:Y:S01]  /*0910*/  @P2 LDG.E.128 R40, desc[UR10][R6.64] ;  /* 0x0000000a06282981 */ /* 0x000162000c1e1d00 */
[----:B-1----:R-:W-:-:S05]  /*0920*/  @P4 IMAD.WIDE.U32 R16, R4, 0x8, R16 ;  /* 0x0000000804104825 */ /* 0x002fca00078e0010 */
[----:B------:R1:W5:Y:S01]  /*0930*/  @P4 LDG.E.64 R208, desc[UR10][R16.64] ;  /* 0x0000000a10d04981 */ /* 0x000362000c1e1b00 */
[----:B------:R-:W-:Y:S02]  /*0940*/  HADD2.F32 R142, -RZ, R111.H0_H0 ;  /* 0x2000006fff8e7230 */ /* 0x000fe40000004100 */
[--C-:B------:R-:W-:Y:S02]  /*0950*/  HADD2.F32 R3, -RZ, R8.reuse.H0_H0 ;  /* 0x20000008ff037230 */ /* 0x100fe40000004100 */
[----:B------:R-:W-:Y:S02]  /*0960*/  HADD2.F32 R19, -RZ, R8.H1_H1 ;  /* 0x30000008ff137230 */ /* 0x000fe40000004100 */
[----:B------:R-:W-:Y:S02]  /*0970*/  HADD2.F32 R8, -RZ, R108.H0_H0 ;  /* 0x2000006cff087230 */ /* 0x000fe40000004100 */
[----:B0-----:R-:W-:Y:S01]  /*0980*/  FADD.FTZ R6, -R148, R3 ;  /* 0x0000000394067221 */ /* 0x001fe20000010100 */
[----:B------:R-:W-:-:S02]  /*0990*/  HADD2.F32 R145, -RZ, R10.H0_H0 ;  /* 0x2000000aff917230 */ /* 0x000fc40000004100 */
[----:B------:R-:W-:Y:S02]  /*09a0*/  HADD2.F32 R7, -RZ, R12.H0_H0 ;  /* 0x2000000cff077230 */ /* 0x000fe40000004100 */
[----:B------:R-:W-:Y:S02]  /*09b0*/  HADD2.F32 R147, -RZ, R10.H1_H1 ;  /* 0x3000000aff937230 */ /* 0x000fe40000004100 */
[----:B------:R-:W-:Y:S01]  /*09c0*/  FADD.FTZ R10, -R148, R19 ;  /* 0x00000013940a7221 */ /* 0x000fe20000010100 */
[--C-:B------:R-:W-:Y:S02]  /*09d0*/  HADD2.F32 R141, -RZ, R9.reuse.H0_H0 ;  /* 0x20000009ff8d7230 */ /* 0x100fe40000004100 */
[----:B-----5:R-:W-:Y:S01]  /*09e0*/  FMUL.FTZ R3, R157, R6 ;  /* 0x000000069d037220 */ /* 0x020fe20000410000 */
[----:B------:R-:W-:Y:S02]  /*09f0*/  HADD2.F32 R143, -RZ, R9.H1_H1 ;  /* 0x30000009ff8f7230 */ /* 0x000fe40000004100 */
[----:B------:R-:W-:Y:S01]  /*0a00*/  FMUL.FTZ R6, R8, R7 ;  /* 0x0000000708067220 */ /* 0x000fe20000410000 */
[----:B------:R-:W-:-:S02]  /*0a10*/  HADD2.F32 R12, -RZ, R12.H1_H1 ;  /* 0x3000000cff0c7230 */ /* 0x000fc40000004100 */
[----:B------:R-:W-:Y:S01]  /*0a20*/  FMUL.FTZ R8, R157, R10 ;  /* 0x0000000a9d087220 */ /* 0x000fe20000410000 */
[----:B------:R-:W-:Y:S02]  /*0a30*/  HADD2.F32 R9, -RZ, R108.H1_H1 ;  /* 0x3000006cff097230 */ /* 0x000fe40000004100 */
[----:B------:R-:W-:Y:S01]  /*0a40*/  FADD.FTZ R72, R72, R7 ;  /* 0x0000000748487221 */ /* 0x000fe20000010000 */
[----:B------:R-:W-:Y:S01]  /*0a50*/  FFMA.FTZ R104, R3, R7, R104 ;  /* 0x0000000703687223 */ /* 0x000fe20000010068 */
[----:B------:R-:W-:Y:S01]  /*0a60*/  FADD.FTZ R73, R73, R12 ;  /* 0x0000000c49497221 */ /* 0x000fe20000010000 */
[-C--:B------:R-:W-:Y:S01]  /*0a70*/  FFMA.FTZ R105, R8, R12.reuse, R105 ;  /* 0x0000000c08697223 */ /* 0x080fe20000010069 */
[----:B------:R-:W-:Y:S01]  /*0a80*/  FMUL.FTZ R7, R9, R12 ;  /* 0x0000000c09077220 */ /* 0x000fe20000410000 */
[C---:B------:R-:W-:Y:S01]  /*0a90*/  FADD.FTZ R12, -R148.reuse, R143 ;  /* 0x0000008f940c7221 */ /* 0x040fe20000010100 */
[--C-:B------:R-:W-:Y:S02]  /*0aa0*/  HADD2.F32 R149, -RZ, R11.reuse.H0_H0 ;  /* 0x2000000bff957230 */ /* 0x100fe40000004100 */
[----:B------:R-:W-:Y:S01]  /*0ab0*/  FADD.FTZ R10, -R148, R141 ;  /* 0x0000008d940a7221 */ /* 0x000fe20000010100 */
[----:B------:R-:W-:-:S02]  /*0ac0*/  HADD2.F32 R153, -RZ, R11.H1_H1 ;  /* 0x3000000bff997230 */ /* 0x000fc40000004100 */
[--C-:B-1----:R-:W-:Y:S02]  /*0ad0*/  HADD2.F32 R16, -RZ, R13.reuse.H0_H0 ;  /* 0x2000000dff107230 */ /* 0x102fe40000004100 */
[----:B------:R-:W-:Y:S02]  /*0ae0*/  HADD2.F32 R18, -RZ, R13.H1_H1 ;  /* 0x3000000dff127230 */ /* 0x000fe40000004100 */
        /* <DEDUP_REMOVED lines=8> */
[--C-:B------:R-:W-:Y:S02]  /*0b70*/  HADD2.F32 R151, -RZ, R15.reuse.H0_H0 ;  /* 0x2000000fff977230 */ /* 0x100fe40000004100 */
[----:B------:R-:W-:Y:S01]  /*0b80*/  FMUL.FTZ R11, R13, R18 ;  /* 0x000000120d0b7220 */ /* 0x000fe20000410000 */
[----:B------:R-:W-:Y:S02]  /*0b90*/  HADD2.F32 R146, -RZ, R15.H1_H1 ;  /* 0x3000000fff927230 */ /* 0x000fe40000004100 */
[----:B------:R-:W-:Y:S01]  /*0ba0*/  FADD.FTZ R75, R75, R18 ;  /* 0x000000124b4b7221 */ /* 0x000fe20000010000 */
[----:B------:R-:W-:-:S02]  /*0bb0*/  HADD2.F32 R15, -RZ, R110.H0_H0 ;  /* 0x2000006eff0f7230 */ /* 0x000fc40000004100 */
[----:B------:R-:W-:Y:S01]  /*0bc0*/  FFMA.FTZ R107, R12, R18, R107 ;  /* 0x000000120c6b7223 */ /* 0x000fe2000001006b */
[----:B------:R-:W-:Y:S02]  /*0bd0*/  HADD2.F32 R18, -RZ, R110.H1_H1 ;  /* 0x3000006eff127230 */ /* 0x000fe40000004100 */
[----:B------:R-:W-:Y:S01]  /*0be0*/  FMUL.FTZ R13, R157, R14 ;  /* 0x0000000e9d0d7220 */ /* 0x000fe20000410000 */
[----:B------:R-:W-:Y:S01]  /*0bf0*/  FADD.FTZ R74, R74, R16 ;  /* 0x000000104a4a7221 */ /* 0x000fe20000010000 */
[-C--:B------:R-:W-:Y:S01]  /*0c00*/  FMUL.FTZ R14, R15, R17.reuse ;  /* 0x000000110f0e7220 */ /* 0x080fe20000410000 */
[----:B------:R-:W-:Y:S01]  /*0c10*/  FFMA.FTZ R106, R9, R16, R106 ;  /* 0x00000010096a7223 */ /* 0x000fe2000001006a */
[----:B------:R-:W-:Y:S01]  /*0c20*/  FMUL.FTZ R15, R18, R20 ;  /* 0x00000014120f7220 */ /* 0x000fe20000410000 */
[----:B------:R-:W-:Y:S01]  /*0c30*/  FADD.FTZ R16, -R148, R147 ;  /* 0x0000009394107221 */ /* 0x000fe20000010100 */
[----:B------:R-:W-:Y:S01]  /*0c40*/  FADD.FTZ R68, R68, R17 ;  /* 0x0000001144447221 */ /* 0x000fe20000010000 */
[----:B------:R-:W-:Y:S01]  /*0c50*/  FFMA.FTZ R100, R13, R17, R100 ;  /* 0x000000110d647223 */ /* 0x000fe20000010064 */
[----:B------:R-:W-:Y:S01]  /*0c60*/  FADD.FTZ R18, RZ, R6 ;  /* 0x00000006ff127221 */ /* 0x000fe20000010000 */
[----:B------:R-:W-:Y:S01]  /*0c70*/  FFMA.FTZ R17, R3, R6, RZ ;  /* 0x0000000603117223 */ /* 0x000fe200000100ff */
[----:B------:R-:W-:-:S02]  /*0c80*/  FMUL.FTZ R16, R157, R16 ;  /* 0x000000109d107220 */ /* 0x000fc40000410000 */
[----:B------:R-:W-:Y:S01]  /*0c90*/  FADD.FTZ R19, R18, R7 ;  /* 0x0000000712137221 */ /* 0x000fe20000010000 */
[----:B------:R-:W-:Y:S01]  /*0ca0*/  FFMA.FTZ R18, R8, R7, R17 ;  /* 0x0000000708127223 */ /* 0x000fe20000010011 */
[----:B------:R-:W-:Y:S01]  /*0cb0*/  FADD.FTZ R69, R69, R20 ;  /* 0x0000001445457221 */ /* 0x000fe20000010000 */
[----:B------:R-:W-:Y:S01]  /*0cc0*/  FFMA.FTZ R101, R16, R20, R101 ;  /* 0x0000001410657223 */ /* 0x000fe20000010065 */
[----:B------:R-:W-:Y:S01]  /*0cd0*/  FADD.FTZ R20, R19, R10 ;  /* 0x0000000a13147221 */ /* 0x000fe20000010000 */
[----:B------:R-:W-:-:S03]  /*0ce0*/  FFMA.FTZ R141, R9, R10, R18 ;  /* 0x0000000a098d7223 */ /* 0x000fc60000010012 */
[----:B------:R-:W-:Y:S01]  /*0cf0*/  FADD.FTZ R143, R20, R11 ;  /* 0x0000000b148f7221 */ /* 0x000fe20000010000 */
[----:B------:R-:W-:Y:S01]  /*0d00*/  FFMA.FTZ R18, R12, R11, R141 ;  /* 0x0000000b0c127223 */ /* 0x000fe2000001008d */
[----:B------:R-:W-:Y:S02]  /*0d10*/  FADD.FTZ R140, -R148, R149 ;  /* 0x00000095948c7221 */ /* 0x000fe40000010100 */
[----:B------:R-:W-:Y:S01]  /*0d20*/  FADD.FTZ R20, R143, R14 ;  /* 0x0000000e8f147221 */ /* 0x000fe20000010000 */
[----:B------:R-:W-:Y:S01]  /*0d30*/  FFMA.FTZ R141, R13, R14, R18 ;  /* 0x0000000e0d8d7223 */ /* 0x000fe20000010012 */
[----:B------:R-:W-:Y:S02]  /*0d40*/  HADD2.F32 R145, -RZ, R111.H1_H1 ;  /* 0x3000006fff917230 */ /* 0x000fe40000004100 */
[----:B------:R-:W-:Y:S01]  /*0d50*/  FMUL.FTZ R17, R142, R151 ;  /* 0x000000978e117220 */ /* 0x000fe20000410000 */
[----:B------:R-:W-:Y:S01]  /*0d60*/  FMUL.FTZ R19, R157, R140 ;  /* 0x0000008c9d137220 */ /* 0x000fe20000410000 */
[----:B------:R-:W-:Y:S01]  /*0d70*/  FADD.FTZ R144, -R148, R153 ;  /* 0x0000009994907221 */ /* 0x000fe20000010100 */
[----:B------:R-:W-:Y:S01]  /*0d80*/  FADD.FTZ R140, R20, R15 ;  /* 0x0000000f148c7221 */ /* 0x000fe20000010000 */
[----:B------:R-:W-:Y:S01]  /*0d90*/  FFMA.FTZ R142, R16, R15, R141 ;  /* 0x0000000f108e7223 */ /* 0x000fe2000001008d */
[----:B------:R-:W-:Y:S01]  /*0da0*/  FMUL.FTZ R18, R145, R146 ;  /* 0x0000009291127220 */ /* 0x000fe20000410000 */
[----:B------:R-:W-:Y:S01]  /*0db0*/  FMUL.FTZ R20, R157, R144 ;  /* 0x000000909d147220 */ /* 0x000fe20000410000 */
[----:B------:R-:W-:Y:S01]  /*0dc0*/  FADD.FTZ R149, R140, R17 ;  /* 0x000000118c957221 */ /* 0x000fe20000010000 */
[C---:B------:R-:W-:Y:S01]  /*0dd0*/  FFMA.FTZ R141, R19.reuse, R17, R142 ;  /* 0x00000011138d7223 */ /* 0x040fe2000001008e */
[----:B------:R-:W-:Y:S01]  /*0de0*/  FADD.FTZ R70, R70, R151 ;  /* 0x0000009746467221 */ /* 0x000fe20000010000 */
[----:B------:R-:W-:Y:S01]  /*0df0*/  FFMA.FTZ R102, R19, R151, R102 ;  /* 0x0000009713667223 */ /* 0x000fe20000010066 */
[----:B------:R-:W-:Y:S01]  /*0e00*/  FADD.FTZ R71, R71, R146 ;  /* 0x0000009247477221 */ /* 0x000fe20000010000 */
[----:B------:R-:W-:Y:S01]  /*0e10*/  FFMA.FTZ R103, R20, R146, R103 ;  /* 0x0000009214677223 */ /* 0x000fe20000010067 */
[----:B------:R-:W-:Y:S01]  /*0e20*/  IADD3 R151, PT, PT, R4, 0x100, RZ ;  /* 0x0000010004977810 */ /* 0x000fe20007ffe0ff */
[----:B------:R-:W-:Y:S01]  /*0e30*/  FADD.FTZ R149, R149, R18 ;  /* 0x0000001295957221 */ /* 0x000fe20000010000 */
[----:B------:R-:W-:-:S07]  /*0e40*/  FFMA.FTZ R150, R20, R18, R141 ;  /* 0x0000001214967223 */ /* 0x000fce000001008d */
.L_x_711:
[----:B---34-:R-:W-:Y:S05]  /*0e50*/  BSYNC.RECONVERGENT B0 ;  /* 0x0000000000007941 */ /* 0x018fea0003800200 */
.L_x_710:
        /* <DEDUP_REMOVED lines=9> */
[----:B------:R-:W-:Y:S01]  /*0ef0*/  ISETP.NE.U32.AND P2, PT, RZ, UR16, PT ;  /* 0x00000010ff007c0c */ /* 0x000fe2000bf45070 */
[C---:B--2---:R-:W-:Y:S01]  /*0f00*/  IMAD.WIDE.U32 R170, R151.reuse, 0x8, R170 ;  /* 0x0000000897aa7825 */ /* 0x044fe200078e00aa */
[----:B------:R-:W-:Y:S02]  /*0f10*/  ISETP.NE.U32.AND P4, PT, RZ, UR12, PT ;  /* 0x0000000cff007c0c */ /* 0x000fe4000bf85070 */
        /* <DEDUP_REMOVED lines=9> */
[----:B------:R-:W-:Y:S01]  /*0fb0*/  IADD3 R151, PT, PT, R151, 0x100, RZ ;  /* 0x0000010097977810 */ /* 0x000fe20007ffe0ff */
[--C-:B---3--:R-:W-:Y:S02]  /*0fc0*/  HADD2.F32 R21, -RZ, R24.reuse.H0_H0 ;  /* 0x20000018ff157230 */ /* 0x108fe40000004100 */
[----:B------:R-:W-:Y:S02]  /*0fd0*/  HADD2.F32 R35, -RZ, R24.H1_H1 ;  /* 0x30000018ff237230 */ /* 0x000fe40000004100 */
[----:B------:R-:W-:Y:S02]  /*0fe0*/  HADD2.F32 R24, -RZ, R120.H0_H0 ;  /* 0x20000078ff187230 */ /* 0x000fe40000004100 */
[----:B0-----:R-:W-:Y:S01]  /*0ff0*/  FADD.FTZ R22, -R148, R21 ;  /* 0x0000001594167221 */ /* 0x001fe20000010100 */
[----:B------:R-:W-:Y:S02]  /*1000*/  HADD2.F32 R145, -RZ, R26.H0_H0 ;  /* 0x2000001aff917230 */ /* 0x000fe40000004100 */
[----:B----4-:R-:W-:-:S02]  /*1010*/  HADD2.F32 R23, -RZ, R28.H0_H0 ;  /* 0x2000001cff177230 */ /* 0x010fc40000004100 */
[----:B------:R-:W-:Y:S02]  /*1020*/  HADD2.F32 R147, -RZ, R26.H1_H1 ;  /* 0x3000001aff937230 */ /* 0x000fe40000004100 */
[----:B------:R-:W-:Y:S01]  /*1030*/  FADD.FTZ R26, -R148, R35 ;  /* 0x00000023941a7221 */ /* 0x000fe20000010100 */
[--C-:B------:R-:W-:Y:S02]  /*1040*/  HADD2.F32 R141, -RZ, R25.reuse.H0_H0 ;  /* 0x20000019ff8d7230 */ /* 0x100fe40000004100 */
[C---:B-----5:R-:W-:Y:S01]  /*1050*/  FMUL.FTZ R21, R157.reuse, R22 ;  /* 0x000000169d157220 */ /* 0x060fe20000410000 */
[----:B------:R-:W-:Y:S02]  /*1060*/  HADD2.F32 R143, -RZ, R25.H1_H1 ;  /* 0x30000019ff8f7230 */ /* 0x000fe40000004100 */
[----:B------:R-:W-:Y:S01]  /*1070*/  FMUL.FTZ R22, R24, R23 ;  /* 0x0000001718167220 */ /* 0x000fe20000410000 */
[----:B------:R-:W-:Y:S02]  /*1080*/  HADD2.F32 R28, -RZ, R28.H1_H1 ;  /* 0x3000001cff1c7230 */ /* 0x000fe40000004100 */
[----:B------:R-:W-:Y:S01]  /*1090*/  FMUL.FTZ R24, R157, R26 ;  /* 0x0000001a9d187220 */ /* 0x000fe20000410000 */
[----:B------:R-:W-:-:S02]  /*10a0*/  HADD2.F32 R25, -RZ, R120.H1_H1 ;  /* 0x30000078ff197230 */ /* 0x000fc40000004100 */
        /* <DEDUP_REMOVED lines=8> */
[----:B------:R-:W-:Y:S02]  /*1130*/  HADD2.F32 R155, -RZ, R27.H1_H1 ;  /* 0x3000001bff9b7230 */ /* 0x000fe40000004100 */
[----:B-1----:R-:W-:-:S02]  /*1140*/  HADD2.F32 R32, -RZ, R29.H0_H0 ;  /* 0x2000001dff207230 */ /* 0x002fc40000004100 */
[----:B------:R-:W-:Y:S02]  /*1150*/  HADD2.F32 R34, -RZ, R29.H1_H1 ;  /* 0x3000001dff227230 */ /* 0x000fe40000004100 */
[--C-:B------:R-:W-:Y:S02]  /*1160*/  HADD2.F32 R27, -RZ, R121.reuse.H0_H0 ;  /* 0x20000079ff1b7230 */ /* 0x100fe40000004100 */
[C---:B------:R-:W-:Y:S01]  /*1170*/  FMUL.FTZ R28, R157.reuse, R28 ;  /* 0x0000001c9d1c7220 */ /* 0x040fe20000410000 */
[----:B------:R-:W-:Y:S02]  /*1180*/  HADD2.F32 R29, -RZ, R121.H1_H1 ;  /* 0x30000079ff1d7230 */ /* 0x000fe40000004100 */
[----:B------:R-:W-:Y:S01]  /*1190*/  FMUL.FTZ R25, R157, R26 ;  /* 0x0000001a9d197220 */ /* 0x000fe20000410000 */
[--C-:B------:R-:W-:Y:S02]  /*11a0*/  HADD2.F32 R33, -RZ, R30.reuse.H0_H0 ;  /* 0x2000001eff217230 */ /* 0x100fe40000004100 */
[----:B------:R-:W-:Y:S01]  /*11b0*/  FMUL.FTZ R26, R27, R32 ;  /* 0x000000201b1a7220 */ /* 0x000fe20000410000 */
[----:B------:R-:W-:-:S02]  /*11c0*/  HADD2.F32 R140, -RZ, R30.H1_H1 ;  /* 0x3000001eff8c7230 */ /* 0x000fc40000004100 */
[----:B------:R-:W-:Y:S01]  /*11d0*/  FADD.FTZ R30, -R148, R145 ;  /* 0x00000091941e7221 */ /* 0x000fe20000010100 */
[--C-:B------:R-:W-:Y:S02]  /*11e0*/  HADD2.F32 R144, -RZ, R31.reuse.H0_H0 ;  /* 0x2000001fff907230 */ /* 0x100fe40000004100 */
[-C--:B------:R-:W-:Y:S01]  /*11f0*/  FMUL.FTZ R27, R29, R34.reuse ;  /* 0x000000221d1b7220 */ /* 0x080fe20000410000 */
[----:B------:R-:W-:Y:S02]  /*1200*/  HADD2.F32 R146, -RZ, R31.H1_H1 ;  /* 0x3000001fff927230 */ /* 0x000fe40000004100 */
[----:B------:R-:W-:Y:S01]  /*1210*/  FADD.FTZ R67, R67, R34 ;  /* 0x0000002243437221 */ /* 0x000fe20000010000 */
[--C-:B------:R-:W-:Y:S02]  /*1220*/  HADD2.F32 R31, -RZ, R122.reuse.H0_H0 ;  /* 0x2000007aff1f7230 */ /* 0x100fe40000004100 */
[----:B------:R-:W-:Y:S01]  /*1230*/  FFMA.FTZ R99, R28, R34, R99 ;  /* 0x000000221c637223 */ /* 0x000fe20000010063 */
[----:B------:R-:W-:-:S02]  /*1240*/  HADD2.F32 R34, -RZ, R122.H1_H1 ;  /* 0x3000007aff227230 */ /* 0x000fc40000004100 */
        /* <DEDUP_REMOVED lines=8> */
[----:B------:R-:W-:Y:S01]  /*12d0*/  FADD.FTZ R34, R149, R22 ;  /* 0x0000001695227221 */ /* 0x000fe20000010000 */
[----:B------:R-:W-:Y:S01]  /*12e0*/  FFMA.FTZ R33, R21, R22, R150 ;  /* 0x0000001615217223 */ /* 0x000fe20000010096 */
[----:B------:R-:W-:-:S02]  /*12f0*/  FMUL.FTZ R32, R157, R32 ;  /* 0x000000209d207220 */ /* 0x000fc40000410000 */
[----:B------:R-:W-:Y:S01]  /*1300*/  FADD.FTZ R35, R34, R23 ;  /* 0x0000001722237221 */ /* 0x000fe20000010000 */
[----:B------:R-:W-:Y:S01]  /*1310*/  FFMA.FTZ R34, R24, R23, R33 ;  /* 0x0000001718227223 */ /* 0x000fe20000010021 */
[----:B------:R-:W-:Y:S02]  /*1320*/  HADD2.F32 R143, -RZ, R123.H0_H0 ;  /* 0x2000007bff8f7230 */ /* 0x000fe40000004100 */
[----:B------:R-:W-:Y:S01]  /*1330*/  FADD.FTZ R61, R61, R140 ;  /* 0x0000008c3d3d7221 */ /* 0x000fe20000010000 */
[----:B------:R-:W-:Y:S01]  /*1340*/  FFMA.FTZ R93, R32, R140, R93 ;  /* 0x0000008c205d7223 */ /* 0x000fe2000001005d */
[----:B------:R-:W-:Y:S01]  /*1350*/  FADD.FTZ R140, R35, R26 ;  /* 0x0000001a238c7221 */ /* 0x000fe20000010000 */
[----:B------:R-:W-:Y:S01]  /*1360*/  FFMA.FTZ R141, R25, R26, R34 ;  /* 0x0000001a198d7223 */ /* 0x000fe20000010022 */
[----:B------:R-:W-:Y:S02]  /*1370*/  FMUL.FTZ R33, R143, R144 ;  /* 0x000000908f217220 */ /* 0x000fe40000410000 */
[----:B------:R-:W-:Y:S01]  /*1380*/  FADD.FTZ R143, R140, R27 ;  /* 0x0000001b8c8f7221 */ /* 0x000fe20000010000 */
[----:B------:R-:W-:Y:S01]  /*1390*/  FFMA.FTZ R34, R28, R27, R141 ;  /* 0x0000001b1c227223 */ /* 0x000fe2000001008d */
[----:B------:R-:W-:-:S02]  /*13a0*/  FADD.FTZ R142, -R148, R153 ;  /* 0x00000099948e7221 */ /* 0x000fc40000010100 */
[----:B------:R-:W-:Y:S01]  /*13b0*/  FADD.FTZ R140, R143, R30 ;  /* 0x0000001e8f8c7221 */ /* 0x000fe20000010000 */
[----:B------:R-:W-:Y:S01]  /*13c0*/  FFMA.FTZ R141, R29, R30, R34 ;  /* 0x0000001e1d8d7223 */ /* 0x000fe20000010022 */
[----:B------:R-:W-:Y:S02]  /*13d0*/  HADD2.F32 R145, -RZ, R123.H1_H1 ;  /* 0x3000007bff917230 */ /* 0x000fe40000004100 */
        /* <DEDUP_REMOVED lines=11> */
[C---:B------:R-:W-:Y:S01]  /*1490*/  FFMA.FTZ R95, R156.reuse, R146, R95 ;  /* 0x000000929c5f7223 */ /* 0x040fe2000001005f */
[----:B------:R-:W-:Y:S01]  /*14a0*/  FADD.FTZ R149, R149, R34 ;  /* 0x0000002295957221 */ /* 0x000fe20000010000 */
[----:B------:R-:W-:-:S07]  /*14b0*/  FFMA.FTZ R150, R156, R34, R141 ;  /* 0x000000229c967223 */ /* 0x000fce000001008d */
.L_x_713:
[----:B------:R-:W-:Y:S05]  /*14c0*/  BSYNC.RECONVERGENT B0 ;  /* 0x0000000000007941 */ /* 0x000fea0003800200 */
.L_x_712:
        /* <DEDUP_REMOVED lines=10> */
[----:B--2---:R-:W-:Y:S01]  /*1570*/  IMAD.WIDE.U32 R154, R151, 0x8, R154 ;  /* 0x00000008979a7825 */ /* 0x004fe200078e009a */
[----:B------:R-:W-:Y:S02]  /*1580*/  ISETP.NE.U32.AND P2, PT, RZ, UR16, PT ;  /* 0x00000010ff007c0c */ /* 0x000fe4000bf45070 */
[----:B------:R-:W-:Y:S02]  /*1590*/  ISETP.NE.AND.EX P4, PT, RZ, UR13, PT, P4 ;  /* 0x0000000dff007c0c */ /* 0x000fe4000bf85340 */
[----:B------:R-:W5:Y:S01]  /*15a0*/  LDG.E.64 R168, desc[UR10][R154.64] ;  /* 0x0000000a9aa87981 */ /* 0x000f62000c1e1b00 */
[----:B------:R-:W-:-:S10]  /*15b0*/  ISETP.NE.AND.EX P2, PT, RZ, UR17, PT, P2 ;  /* 0x00000011ff007c0c */ /* 0x000fd4000bf45320 */
[----:B------:R-:W0:Y:S08]  /*15c0*/  @P4 LDC.64 R158, c[0x0][0x3b8] ;  /* 0x0000ee00ff9e4b82 */ /* 0x000e300000000a00 */
[----:B------:R-:W1:Y:S01]  /*15d0*/  @P2 LDC.64 R152, c[0x0][0x438] ;  /* 0x00010e00ff982b82 */ /* 0x000e620000000a00 */
[----:B------:R-:W-:Y:S02]  /*15e0*/  HADD2.F32 R162, -RZ, R117.H0_H0 ;  /* 0x20000075ffa27230 */ /* 0x000fe40000004100 */
[----:B0-----:R-:W-:-:S05]  /*15f0*/  @P4 IMAD.WIDE.U32 R158, R151, 0x8, R158 ;  /* 0x00000008979e4825 */ /* 0x001fca00078e009e */
[----:B------:R0:W5:Y:S01]  /*1600*/  @P4 LDG.E.64 R204, desc[UR10][R158.64] ;  /* 0x0000000a9ecc4981 */ /* 0x000162000c1e1b00 */
[----:B------:R-:W-:Y:S02]  /*1610*/  HADD2.F32 R166, -RZ, R118.H0_H0 ;  /* 0x20000076ffa67230 */ /* 0x000fe40000004100 */
[----:B-1----:R-:W-:-:S04]  /*1620*/  @P2 IMAD.WIDE.U32 R152, R151, 0x10, R152 ;  /* 0x0000001097982825 */ /* 0x002fc800078e0098 */
[----:B------:R-:W-:Y:S01]  /*1630*/  HADD2.F32 R174, -RZ, R118.H1_H1 ;  /* 0x30000076ffae7230 */ /* 0x000fe20000004100 */
[----:B------:R1:W5:Y:S01]  /*1640*/  @P2 LDG.E.128 R124, desc[UR10][R152.64] ;  /* 0x0000000a987c2981 */ /* 0x000362000c1e1d00 */
[----:B0-----:R-:W-:Y:S02]  /*1650*/  HADD2.F32 R158, -RZ, R116.H0_H0 ;  /* 0x20000074ff9e7230 */ /* 0x001fe40000004100 */
[----:B------:R-:W-:Y:S01]  /*1660*/  HADD2.F32 R178, -RZ, R119.H1_H1 ;  /* 0x30000077ffb27230 */ /* 0x000fe20000004100 */
[----:B------:R-:W-:Y:S01]  /*1670*/  IADD3 R151, PT, PT, R151, 0x100, RZ ;  /* 0x0000010097977810 */ /* 0x000fe20007ffe0ff */
[--C-:B---3--:R-:W-:Y:S02]  /*1680*/  HADD2.F32 R161, -RZ, R140.reuse.H0_H0 ;  /* 0x2000008cffa17230 */ /* 0x108fe40000004100 */
[----:B------:R-:W-:Y:S02]  /*1690*/  HADD2.F32 R163, -RZ, R140.H1_H1 ;  /* 0x3000008cffa37230 */ /* 0x000fe40000004100 */
[----:B------:R-:W-:-:S02]  /*16a0*/  HADD2.F32 R165, -RZ, R141.H0_H0 ;  /* 0x2000008dffa57230 */ /* 0x000fc40000004100 */
[C---:B------:R-:W-:Y:S01]  /*16b0*/  FADD.FTZ R140, -R148.reuse, R161 ;  /* 0x000000a1948c7221 */ /* 0x040fe20000010100 */
[----:B------:R-:W-:Y:S02]  /*16c0*/  HADD2.F32 R167, -RZ, R141.H1_H1 ;  /* 0x3000008dffa77230 */ /* 0x000fe40000004100 */
[----:B------:R-:W-:Y:S02]  /*16d0*/  HADD2.F32 R175, -RZ, R142.H0_H0 ;  /* 0x2000008effaf7230 */ /* 0x000fe40000004100 */
[----:B-----5:R-:W-:Y:S01]  /*16e0*/  FMUL.FTZ R159, R157, R140 ;  /* 0x0000008c9d9f7220 */ /* 0x020fe20000410000 */
[C---:B------:R-:W-:Y:S01]  /*16f0*/  FADD.FTZ R140, -R148.reuse, R165 ;  /* 0x000000a5948c7221 */ /* 0x040fe20000010100 */
[--C-:B----4-:R-:W-:Y:S02]  /*1700*/  HADD2.F32 R141, -RZ, R144.reuse.H0_H0 ;  /* 0x20000090ff8d7230 */ /* 0x110fe40000004100 */
[----:B------:R-:W-:Y:S01]  /*1710*/  FADD.FTZ R160, -R148, R163 ;  /* 0x000000a394a07221 */ /* 0x000fe20000010100 */
[----:B------:R-:W-:-:S02]  /*1720*/  HADD2.F32 R144, -RZ, R144.H1_H1 ;  /* 0x30000090ff907230 */ /* 0x000fc40000004100 */
[C---:B------:R-:W-:Y:S01]  /*1730*/  FMUL.FTZ R163, R157.reuse, R140 ;  /* 0x0000008c9da37220 */ /* 0x040fe20000410000 */
[----:B------:R-:W-:Y:S02]  /*1740*/  HADD2.F32 R161, -RZ, R116.H1_H1 ;  /* 0x30000074ffa17230 */ /* 0x000fe40000004100 */
[----:B------:R-:W-:Y:S01]  /*1750*/  FADD.FTZ R140, -R148, R175 ;  /* 0x000000af948c7221 */ /* 0x000fe20000010100 */
[----:B------:R-:W-:Y:S01]  /*1760*/  FMUL.FTZ R158, R158, R141 ;  /* 0x0000008d9e9e7220 */ /* 0x000fe20000410000 */
[--C-:B------:R-:W-:Y:S02]  /*1770*/  HADD2.F32 R191, -RZ, R143.reuse.H0_H0 ;  /* 0x2000008fffbf7230 */ /* 0x100fe40000004100 */
[----:B------:R-:W-:Y:S01]  /*1780*/  FADD.FTZ R164, -R148, R167 ;  /* 0x000000a794a47221 */ /* 0x000fe20000010100 */
[----:B------:R-:W-:Y:S02]  /*1790*/  HADD2.F32 R197, -RZ, R143.H1_H1 ;  /* 0x3000008fffc57230 */ /* 0x000fe40000004100 */
[----:B------:R-:W-:Y:S01]  /*17a0*/  FMUL.FTZ R167, R157, R140 ;  /* 0x0000008c9da77220 */ /* 0x000fe20000410000 */
[----:B------:R-:W-:-:S02]  /*17b0*/  HADD2.F32 R143, -RZ, R145.H0_H0 ;  /* 0x20000091ff8f7230 */ /* 0x000fc40000004100 */
[----:B------:R-:W-:Y:S01]  /*17c0*/  FADD.FTZ R56, R56, R141 ;  /* 0x0000008d38387221 */ /* 0x000fe20000010000 */
[----:B------:R-:W-:Y:S01]  /*17d0*/  FFMA.FTZ R88, R159, R141, R88 ;  /* 0x0000008d9f587223 */ /* 0x000fe20000010058 */
[----:B------:R-:W-:Y:S01]  /*17e0*/  FMUL.FTZ R161, R161, R144 ;  /* 0x00000090a1a17220 */ /* 0x000fe20000410000 */
[----:B------:R-:W-:Y:S01]  /*17f0*/  FADD.FTZ R140, R149, R158 ;  /* 0x0000009e958c7221 */ /* 0x000fe20000010000 */
[----:B------:R-:W-:Y:S01]  /*1800*/  FMUL.FTZ R160, R157, R160 ;  /* 0x000000a09da07220 */ /* 0x000fe20000410000 */
[----:B------:R-:W-:Y:S01]  /*1810*/  FFMA.FTZ R141, R159, R158, R150 ;  /* 0x0000009e9f8d7223 */ /* 0x000fe20000010096 */
[----:B------:R-:W-:Y:S02]  /*1820*/  HADD2.F32 R177, -RZ, R142.H1_H1 ;  /* 0x3000008effb17230 */ /* 0x000fe40000004100 */
[----:B------:R-:W-:Y:S01]  /*1830*/  FMUL.FTZ R162, R162, R143 ;  /* 0x0000008fa2a27220 */ /* 0x000fe20000410000 */
[----:B------:R-:W-:Y:S02]  /*1840*/  HADD2.F32 R142, -RZ, R145.H1_H1 ;  /* 0x30000091ff8e7230 */ /* 0x000fe40000004100 */
[----:B------:R-:W-:Y:S01]  /*1850*/  FADD.FTZ R58, R58, R143 ;  /* 0x0000008f3a3a7221 */ /* 0x000fe20000010000 */
[----:B------:R-:W-:-:S02]  /*1860*/  HADD2.F32 R165, -RZ, R117.H1_H1 ;  /* 0x30000075ffa57230 */ /* 0x000fc40000004100 */
[----:B------:R-:W-:Y:S01]  /*1870*/  FFMA.FTZ R90, R163, R143, R90 ;  /* 0x0000008fa35a7223 */ /* 0x000fe2000001005a */
[----:B------:R-:W-:Y:S01]  /*1880*/  FMUL.FTZ R164, R157, R164 ;  /* 0x000000a49da47220 */ /* 0x000fe20000410000 */
[----:B------:R-:W-:Y:S01]  /*1890*/  FADD.FTZ R143, R140, R161 ;  /* 0x000000a18c8f7221 */ /* 0x000fe20000010000 */
[----:B------:R-:W-:Y:S01]  /*18a0*/  FFMA.FTZ R140, R160, R161, R141 ;  /* 0x000000a1a08c7223 */ /* 0x000fe2000001008d */
[--C-:B------:R-:W-:Y:S02]  /*18b0*/  HADD2.F32 R145, -RZ, R146.reuse.H0_H0 ;  /* 0x20000092ff917230 */ /* 0x100fe40000004100 */
[-C--:B------:R-:W-:Y:S01]  /*18c0*/  FMUL.FTZ R165, R165, R142.reuse ;  /* 0x0000008ea5a57220 */ /* 0x080fe20000410000 */
[----:B------:R-:W-:Y:S01]  /*18d0*/  FADD.FTZ R59, R59, R142 ;  /* 0x0000008e3b3b7221 */ /* 0x000fe20000010000 */
[----:B------:R-:W-:Y:S01]  /*18e0*/  FFMA.FTZ R91, R164, R142, R91 ;  /* 0x0000008ea45b7223 */ /* 0x000fe2000001005b */
[----:B------:R-:W-:Y:S01]  /*18f0*/  FADD.FTZ R142, R143, R162 ;  /* 0x000000a28f8e7221 */ /* 0x000fe20000010000 */
[----:B------:R-:W-:Y:S01]  /*1900*/  FFMA.FTZ R141, R163, R162, R140 ;  /* 0x000000a2a38d7223 */ /* 0x000fe2000001008c */
[----:B------:R-:W-:-:S02]  /*1910*/  HADD2.F32 R146, -RZ, R146.H1_H1 ;  /* 0x30000092ff927230 */ /* 0x000fc40000004100 */
[----:B------:R-:W-:Y:S01]  /*1920*/  FADD.FTZ R176, -R148, R177 ;  /* 0x000000b194b07221 */ /* 0x000fe20000010100 */
[----:B------:R-:W-:Y:S01]  /*1930*/  FMUL.FTZ R166, R166, R145 ;  /* 0x00000091a6a67220 */ /* 0x000fe20000410000 */
[----:B------:R-:W-:Y:S01]  /*1940*/  FADD.FTZ R143, R142, R165 ;  /* 0x000000a58e8f7221 */ /* 0x000fe20000010000 */
[----:B------:R-:W-:Y:S01]  /*1950*/  FFMA.FTZ R140, R164, R165, R141 ;  /* 0x000000a5a48c7223 */ /* 0x000fe2000001008d */
[----:B-1----:R-:W-:Y:S02]  /*1960*/  HADD2.F32 R152, -RZ, R147.H0_H0 ;  /* 0x20000093ff987230 */ /* 0x002fe40000004100 */
[----:B------:R-:W-:Y:S01]  /*1970*/  FADD.FTZ R57, R57, R144 ;  /* 0x0000009039397221 */ /* 0x000fe20000010000 */
[----:B------:R-:W-:Y:S01]  /*1980*/  FFMA.FTZ R89, R160, R144, R89 ;  /* 0x00000090a0597223 */ /* 0x000fe20000010059 */
[----:B------:R-:W-:Y:S02]  /*1990*/  HADD2.F32 R175, -RZ, R119.H0_H0 ;  /* 0x20000077ffaf7230 */ /* 0x000fe40000004100 */
[----:B------:R-:W-:Y:S01]  /*19a0*/  FMUL.FTZ R174, R174, R146 ;  /* 0x00000092aeae7220 */ /* 0x000fe20000410000 */
[----:B------:R-:W-:Y:S01]  /*19b0*/  FMUL.FTZ R176, R157, R176 ;  /* 0x000000b09db07220 */ /* 0x000fe20000410000 */
[----:B------:R-:W-:Y:S01]  /*19c0*/  FADD.FTZ R144, -R148, R191 ;  /* 0x000000bf94907221 */ /* 0x000fe20000010100 */
[----:B------:R-:W-:Y:S01]  /*19d0*/  FADD.FTZ R143, R143, R166 ;  /* 0x000000a68f8f7221 */ /* 0x000fe20000010000 */
[----:B------:R-:W-:Y:S01]  /*19e0*/  FFMA.FTZ R141, R167, R166, R140 ;  /* 0x000000a6a78d7223 */ /* 0x000fe2000001008c */
[----:B------:R-:W-:-:S02]  /*19f0*/  HADD2.F32 R147, -RZ, R147.H1_H1 ;  /* 0x30000093ff937230 */ /* 0x000fc40000004100 */
        /* <DEDUP_REMOVED lines=19> */
.L_x_715:
[----:B------:R-:W-:Y:S05]  /*1b30*/  BSYNC.RECONVERGENT B0 ;  /* 0x0000000000007941 */ /* 0x000fea0003800200 */
.L_x_714:
        /* <DEDUP_REMOVED lines=13> */
[----:B------:R-:W-:Y:S01]  /*1c10*/  ISETP.NE.AND.EX P2, PT, RZ, UR17, PT, P2 ;  /* 0x00000011ff007c0c */ /* 0x000fe2000bf45320 */
[----:B------:R-:W5:Y:S10]  /*1c20*/  LDG.E.64 R172, desc[UR10][R172.64] ;  /* 0x0000000aacac7981 */ /* 0x000f74000c1e1b00 */
[----:B------:R-:W0:Y:S08]  /*1c30*/  @P4 LDC.64 R154, c[0x0][0x3b8] ;  /* 0x0000ee00ff9a4b82 */ /* 0x000e300000000a00 */
[----:B------:R-:W1:Y:S01]  /*1c40*/  @P2 LDC.64 R152, c[0x0][0x438] ;  /* 0x00010e00ff982b82 */ /* 0x000e620000000a00 */
[----:B------:R-:W-:-:S02]  /*1c50*/  HADD2.F32 R182, -RZ, R112.H0_H0 ;  /* 0x20000070ffb67230 */ /* 0x000fc40000004100 */
[----:B------:R-:W-:Y:S02]  /*1c60*/  HADD2.F32 R186, -RZ, R113.H0_H0 ;  /* 0x20000071ffba7230 */ /* 0x000fe40000004100 */
[----:B0-----:R-:W-:-:S05]  /*1c70*/  @P4 IMAD.WIDE.U32 R154, R151, 0x8, R154 ;  /* 0x00000008979a4825 */ /* 0x001fca00078e009a */
[----:B------:R-:W5:Y:S01]  /*1c80*/  @P4 LDG.E.64 R202, desc[UR10][R154.64] ;  /* 0x0000000a9aca4981 */ /* 0x000f62000c1e1b00 */
[----:B-1----:R-:W-:-:S05]  /*1c90*/  @P2 IMAD.WIDE.U32 R152, R151, 0x10, R152 ;  /* 0x0000001097982825 */ /* 0x002fca00078e0098 */
[----:B------:R0:W5:Y:S01]  /*1ca0*/  @P2 LDG.E.128 R128, desc[UR10][R152.64] ;  /* 0x0000000a98802981 */ /* 0x000162000c1e1d00 */
[--C-:B------:R-:W-:Y:S02]  /*1cb0*/  HADD2.F32 R192, -RZ, R114.reuse.H0_H0 ;  /* 0x20000072ffc07230 */ /* 0x100fe40000004100 */
[----:B------:R-:W-:Y:S02]  /*1cc0*/  HADD2.F32 R189, -RZ, R114.H1_H1 ;  /* 0x30000072ffbd7230 */ /* 0x000fe40000004100 */
[--C-:B------:R-:W-:Y:S02]  /*1cd0*/  HADD2.F32 R193, -RZ, R115.reuse.H0_H0 ;  /* 0x20000073ffc17230 */ /* 0x100fe40000004100 */
[----:B------:R-:W-:Y:S02]  /*1ce0*/  HADD2.F32 R196, -RZ, R115.H1_H1 ;  /* 0x30000073ffc47230 */ /* 0x000fe40000004100 */
[--C-:B---3--:R-:W-:Y:S02]  /*1cf0*/  HADD2.F32 R181, -RZ, R141.reuse.H0_H0 ;  /* 0x2000008dffb57230 */ /* 0x108fe40000004100 */
[----:B------:R-:W-:-:S02]  /*1d00*/  HADD2.F32 R141, -RZ, R141.H1_H1 ;  /* 0x3000008dff8d7230 */ /* 0x000fc40000004100 */
[--C-:B------:R-:W-:Y:S02]  /*1d10*/  HADD2.F32 R151, -RZ, R140.reuse.H0_H0 ;  /* 0x2000008cff977230 */ /* 0x100fe40000004100 */
[----:B------:R-:W-:Y:S02]  /*1d20*/  HADD2.F32 R179, -RZ, R140.H1_H1 ;  /* 0x3000008cffb37230 */ /* 0x000fe40000004100 */
[C---:B------:R-:W-:Y:S01]  /*1d30*/  FADD.FTZ R188, -R148.reuse, R141 ;  /* 0x0000008d94bc7221 */ /* 0x040fe20000010100 */
[--C-:B------:R-:W-:Y:S02]  /*1d40*/  HADD2.F32 R187, -RZ, R143.reuse.H0_H0 ;  /* 0x2000008fffbb7230 */ /* 0x100fe40000004100 */
[----:B------:R-:W-:Y:S01]  /*1d50*/  FADD.FTZ R140, -R148, R151 ;  /* 0x00000097948c7221 */ /* 0x000fe20000010100 */
[----:B----4-:R-:W-:Y:S02]  /*1d60*/  HADD2.F32 R141, -RZ, R144.H0_H0 ;  /* 0x20000090ff8d7230 */ /* 0x010fe40000004100 */
[----:B------:R-:W-:-:S02]  /*1d70*/  HADD2.F32 R143, -RZ, R143.H1_H1 ;  /* 0x3000008fff8f7230 */ /* 0x000fc40000004100 */
[--C-:B------:R-:W-:Y:S02]  /*1d80*/  HADD2.F32 R183, -RZ, R142.reuse.H0_H0 ;  /* 0x2000008effb77230 */ /* 0x100fe40000004100 */
[----:B------:R-:W-:Y:S02]  /*1d90*/  HADD2.F32 R185, -RZ, R142.H1_H1 ;  /* 0x3000008effb97230 */ /* 0x000fe40000004100 */
[C---:B------:R-:W-:Y:S01]  /*1da0*/  FADD.FTZ R142, -R148.reuse, R181 ;  /* 0x000000b5948e7221 */ /* 0x040fe20000010100 */
[----:B------:R-:W-:Y:S01]  /*1db0*/  FADD.FTZ R184, -R148, R179 ;  /* 0x000000b394b87221 */ /* 0x000fe20000010100 */
[----:B------:R-:W-:Y:S02]  /*1dc0*/  HADD2.F32 R144, -RZ, R144.H1_H1 ;  /* 0x30000090ff907230 */ /* 0x000fe40000004100 */
[----:B-----5:R-:W-:Y:S01]  /*1dd0*/  FMUL.FTZ R179, R157, R140 ;  /* 0x0000008c9db37220 */ /* 0x020fe20000410000 */
[----:B------:R-:W-:Y:S02]  /*1de0*/  HADD2.F32 R181, -RZ, R112.H1_H1 ;  /* 0x30000070ffb57230 */ /* 0x000fe40000004100 */
[----:B------:R-:W-:Y:S01]  /*1df0*/  FMUL.FTZ R182, R182, R141 ;  /* 0x0000008db6b67220 */ /* 0x000fe20000410000 */
[C---:B------:R-:W-:Y:S01]  /*1e00*/  FADD.FTZ R198, -R148.reuse, R143 ;  /* 0x0000008f94c67221 */ /* 0x040fe20000010100 */
[----:B0-----:R-:W-:Y:S01]  /*1e10*/  FADD.FTZ R152, -R148, R183 ;  /* 0x000000b794987221 */ /* 0x001fe20000010100 */
[----:B------:R-:W-:-:S02]  /*1e20*/  HADD2.F32 R143, -RZ, R145.H0_H0 ;  /* 0x20000091ff8f7230 */ /* 0x000fc40000004100 */
[----:B------:R-:W-:Y:S01]  /*1e30*/  FMUL.FTZ R183, R157, R142 ;  /* 0x0000008e9db77220 */ /* 0x000fe20000410000 */
[----:B------:R-:W-:Y:S01]  /*1e40*/  FADD.FTZ R48, R48, R141 ;  /* 0x0000008d30307221 */ /* 0x000fe20000010000 */
[----:B------:R-:W-:Y:S01]  /*1e50*/  FFMA.FTZ R80, R179, R141, R80 ;  /* 0x0000008db3507223 */ /* 0x000fe20000010050 */
[----:B------:R-:W-:Y:S01]  /*1e60*/  FMUL.FTZ R181, R181, R144 ;  /* 0x00000090b5b57220 */ /* 0x000fe20000410000 */
[----:B------:R-:W-:Y:S01]  /*1e70*/  FADD.FTZ R140, R149, R182 ;  /* 0x000000b6958c7221 */ /* 0x000fe20000010000 */
[----:B------:R-:W-:Y:S01]  /*1e80*/  FMUL.FTZ R184, R157, R184 ;  /* 0x000000b89db87220 */ /* 0x000fe20000410000 */
[----:B------:R-:W-:Y:S01]  /*1e90*/  FFMA.FTZ R141, R179, R182, R150 ;  /* 0x000000b6b38d7223 */ /* 0x000fe20000010096 */
[C---:B------:R-:W-:Y:S01]  /*1ea0*/  FADD.FTZ R194, -R148.reuse, R185 ;  /* 0x000000b994c27221 */ /* 0x040fe20000010100 */
[----:B------:R-:W-:Y:S01]  /*1eb0*/  FADD.FTZ R154, -R148, R187 ;  /* 0x000000bb949a7221 */ /* 0x000fe20000010100 */
        /* <DEDUP_REMOVED lines=45> */
.L_x_717:
[----:B------:R-:W-:Y:S05]  /*2190*/  BSYNC.RECONVERGENT B0 ;  /* 0x0000000000007941 */ /* 0x000fea0003800200 */
.L_x_716:
        /* <DEDUP_REMOVED lines=32> */
.L_x_719:
[----:B------:R-:W-:Y:S05]  /*23a0*/  BSYNC.RECONVERGENT B0 ;  /* 0x0000000000007941 */ /* 0x000fea0003800200 */
.L_x_718:
        /* <DEDUP_REMOVED lines=9> */
[----:B--2---:R-:W-:Y:S01]  /*2440*/  IADD3 R5, PT, PT, R5, R190, RZ ;  /* 0x000000be05057210 */ /* 0x004fe20007ffe0ff */
[----:B------:R-:W-:-:S03]  /*2450*/  @!UP1 UIADD3 UR8, UPT, UPT, UR4, 0x8010, URZ ;  /* 0x0000801004089890 */ /* 0x000fc6000fffe0ff */
[----:B------:R-:W-:Y:S02]  /*2460*/  ISETP.GE.AND P2, PT, R5, R191, PT ;  /* 0x000000bf0500720c */ /* 0x000fe40003f46270 */
        /* <DEDUP_REMOVED lines=18> */
[----:B------:R-:W-:-:S03]  /*2590*/  FADD.FTZ R140, R140, R149 ;  /* 0x000000958c8c7221 */ /* 0x000fc60000010000 */
[----:B------:R-:W-:Y:S01]  /*25a0*/  FADD.FTZ R199, R150, R199 ;  /* 0x000000c796c77221 */ /* 0x000fe20000010000 */
[----:B------:R-:W-:Y:S01]  /*25b0*/  FADD.FTZ R140, R151, R140 ;  /* 0x0000008c978c7221 */ /* 0x000fe20000010000 */
[----:B------:R-:W-:Y:S02]  /*25c0*/  P2R R151, PR, RZ, 0x4 ;  /* 0x00000004ff977803 */ /* 0x000fe40000000000 */
[----:B------:R-:W-:Y:S01]  /*25d0*/  ISETP.GE.U32.AND P2, PT, R2, 0x100, PT ;  /* 0x000001000200780c */ /* 0x000fe20003f46070 */
[----:B---3--:R-:W-:Y:S01]  /*25e0*/  FADD.FTZ R199, R199, R152 ;  /* 0x00000098c7c77221 */ /* 0x008fe20000010000 */
[----:B------:R-:W-:Y:S01]  /*25f0*/  FADD.FTZ R140, R140, R153 ;  /* 0x000000998c8c7221 */ /* 0x000fe20000010000 */
[----:B0-----:R-:W-:Y:S02]  /*2600*/  ISETP.NE.AND P4, PT, R141, RZ, PT ;  /* 0x000000ff8d00720c */ /* 0x001fe40003f85270 */
[----:B------:R-:W-:Y:S01]  /*2610*/  FADD.FTZ R154, R154, R199 ;  /* 0x000000c79a9a7221 */ /* 0x000fe20000010000 */
[----:B------:R-:W-:Y:S01]  /*2620*/  FADD.FTZ R140, R155, R140 ;  /* 0x0000008c9b8c7221 */ /* 0x000fe20000010000 */
[----:B------:R-:W-:-:S02]  /*2630*/  P2R R150, PR, RZ, 0x10 ;  /* 0x00000010ff967803 */ /* 0x000fc40000000000 */
        /* <DEDUP_REMOVED lines=21> */
[C---:B-----5:R-:W-:Y:S01]  /*2790*/  FMUL.FTZ R140, R157.reuse, R140 ;  /* 0x0000008c9d8c7220 */ /* 0x060fe20000410000 */
[----:B------:R-:W-:-:S03]  /*27a0*/  FMUL.FTZ R144, R157, R144 ;  /* 0x000000909d907220 */ /* 0x000fc60000410000 */
[----:B------:R-:W-:Y:S01]  /*27b0*/  FMUL.FTZ R142, R140, UR14 ;  /* 0x0000000e8c8e7c20 */ /* 0x000fe20008410000 */
[----:B------:R-:W-:Y:S01]  /*27c0*/  FADD.FTZ R140, R14, -R141 ;  /* 0x8000008d0e8c7221 */ /* 0x000fe20000010000 */
[----:B------:R-:W-:Y:S01]  /*27d0*/  FMUL.FTZ R144, R144, UR14 ;  /* 0x0000000e90907c20 */ /* 0x000fe20008410000 */
[-CC-:B------:R-:W-:Y:S02]  /*27e0*/  FFMA.FTZ R141, R9, R152.reuse, R153.reuse ;  /* 0x00000098098d7223 */ /* 0x180fe40000010099 */
[----:B------:R-:W-:Y:S01]  /*27f0*/  FSEL R149, R142, RZ, P4 ;  /* 0x000000ff8e957208 */ /* 0x000fe20002000000 */
[----:B------:R-:W-:Y:S01]  /*2800*/  FFMA.FTZ R142, R16, R152, R153 ;  /* 0x00000098108e7223 */ /* 0x000fe20000010099 */
[----:B------:R-:W-:Y:S01]  /*2810*/  ISETP.GE.U32.AND P4, PT, R200, RZ, PT ;  /* 0x000000ffc800720c */ /* 0x000fe20003f86070 */
[----:B------:R-:W-:Y:S02]  /*2820*/  FMUL.FTZ R140, R157, R140 ;  /* 0x0000008c9d8c7220 */ /* 0x000fe40000410000 */
[----:B------:R-:W-:Y:S01]  /*2830*/  FADD.FTZ R148, R15, -R142 ;  /* 0x8000008e0f947221 */ /* 0x000fe20000010000 */
[----:B------:R-:W-:Y:S01]  /*2840*/  ISETP.GE.U32.AND.EX P4, PT, R201, 0x1000000, PT, P4 ;  /* 0x01000000c900780c */ /* 0x000fe20003f86140 */
[----:B------:R-:W-:Y:S01]  /*2850*/  FMUL.FTZ R140, R140, UR14 ;  /* 0x0000000e8c8c7c20 */ /* 0x000fe20008410000 */
[----:B------:R-:W-:Y:S01]  /*2860*/  FADD.FTZ R142, R10, -R141 ;  /* 0x8000008d0a8e7221 */ /* 0x000fe20000010000 */
[----:B------:R-:W-:Y:S01]  /*2870*/  FMUL.FTZ R148, R157, R148 ;  /* 0x000000949d947220 */ /* 0x000fe20000410000 */
[----:B------:R-:W-:Y:S01]  /*2880*/  FSEL R154, R144, RZ, P4 ;  /* 0x000000ff909a7208 */ /* 0x000fe20002000000 */
[--C-:B------:R-:W-:Y:S01]  /*2890*/  FFMA.FTZ R144, R12, R152, R153.reuse ;  /* 0x000000980c907223 */ /* 0x100fe20000010099 */
[----:B------:R-:W-:Y:S01]  /*28a0*/  LOP3.LUT P4, RZ, R201, 0xff, RZ, 0xc0, !PT ;  /* 0x000000ffc9ff7812 */ /* 0x000fe2000788c0ff */
[----:B------:R-:W-:Y:S01]  /*28b0*/  FMUL.FTZ R148, R148, UR14 ;  /* 0x0000000e94947c20 */ /* 0x000fe20008410000 */
[----:B------:R-:W-:Y:S01]  /*28c0*/  FMUL.FTZ R143, R157, R142 ;  /* 0x0000008e9d8f7220 */ /* 0x000fe20000410000 */
[----:B------:R-:W-:Y:S01]  /*28d0*/  FADD.FTZ R144, R11, -R144 ;  /* 0x800000900b907221 */ /* 0x000fe20000010000 */
[----:B------:R-:W-:Y:S01]  /*28e0*/  FSEL R146, R140, RZ, P4 ;  /* 0x000000ff8c927208 */ /* 0x000fe20002000000 */
[-CC-:B------:R-:W-:Y:S01]  /*28f0*/  FFMA.FTZ R140, R8, R152.reuse, R153.reuse ;  /* 0x00000098088c7223 */ /* 0x180fe20000010099 */
[----:B------:R-:W-:Y:S01]  /*2900*/  LOP3.LUT P4, RZ, R201, 0xff00, RZ, 0xc0, !PT ;  /* 0x0000ff00c9ff7812 */ /* 0x000fe2000788c0ff */
[----:B------:R-:W-:Y:S01]  /*2910*/  FFMA.FTZ R141, R3, R152, R153 ;  /* 0x00000098038d7223 */ /* 0x000fe20000010099 */
[----:B------:R-:W-:Y:S01]  /*2920*/  FMUL.FTZ R143, R143, UR14 ;  /* 0x0000000e8f8f7c20 */ /* 0x000fe20008410000 */
[----:B------:R-:W-:Y:S01]  /*2930*/  FMUL.FTZ R144, R157, R144 ;  /* 0x000000909d907220 */ /* 0x000fe20000410000 */
[----:B------:R-:W-:Y:S01]  /*2940*/  FSEL R147, R148, RZ, P4 ;  /* 0x000000ff94937208 */ /* 0x000fe20002000000 */
[----:B------:R-:W-:Y:S01]  /*2950*/  FADD.FTZ R142, R7, -R140 ;  /* 0x8000008c078e7221 */ /* 0x000fe20000010000 */
[----:B------:R-:W-:Y:S01]  /*2960*/  LOP3.LUT P4, RZ, R200, 0xff0000, RZ, 0xc0, !PT ;  /* 0x00ff0000c8ff7812 */ /* 0x000fe2000788c0ff */
[----:B------:R-:W-:Y:S01]  /*2970*/  FADD.FTZ R140, R6, -R141 ;  /* 0x8000008d068c7221 */ /* 0x000fe20000010000 */
[----:B------:R-:W-:Y:S01]  /*2980*/  FMUL.FTZ R144, R144, UR14 ;  /* 0x0000000e90907c20 */ /* 0x000fe20008410000 */
[----:B------:R-:W-:Y:S01]  /*2990*/  FMUL.FTZ R142, R157, R142 ;  /* 0x0000008e9d8e7220 */ /* 0x000fe20000410000 */
[----:B------:R-:W-:Y:S01]  /*29a0*/  FSEL R141, R143, RZ, P4 ;  /* 0x000000ff8f8d7208 */ /* 0x000fe20002000000 */
[----:B------:R-:W-:Y:S01]  /*29b0*/  FMUL.FTZ R140, R157, R140 ;  /* 0x0000008c9d8c7220 */ /* 0x000fe20000410000 */
[----:B------:R-:W-:Y:S01]  /*29c0*/  LOP3.LUT P4, RZ, R200, 0xff000000, RZ, 0xc0, !PT ;  /* 0xff000000c8ff7812 */ /* 0x000fe2000788c0ff */
[----:B------:R-:W-:Y:S01]  /*29d0*/  FMUL.FTZ R142, R142, UR14 ;  /* 0x0000000e8e8e7c20 */ /* 0x000fe20008410000 */
[----:B------:R-:W-:Y:S01]  /*29e0*/  F2FP.F16.F32.PACK_AB R143, R154, R149 ;  /* 0x000000959a8f723e */ /* 0x000fe200000000ff */
[----:B------:R-:W-:Y:S01]  /*29f0*/  FMUL.FTZ R140, R140, UR14 ;  /* 0x0000000e8c8c7c20 */ /* 0x000fe20008410000 */
[----:B------:R-:W-:-:S02]  /*2a00*/  FSEL R144, R144, RZ, P4 ;  /* 0x000000ff90907208 */ /* 0x000fc40002000000 */
[----:B------:R-:W-:Y:S02]  /*2a10*/  LOP3.LUT P4, RZ, R200, 0xff00, RZ, 0xc0, !PT ;  /* 0x0000ff00c8ff7812 */ /* 0x000fe4000788c0ff */
[----:B------:R-:W-:Y:S02]  /*2a20*/  F2FP.F16.F32.PACK_AB R141, R144, R141 ;  /* 0x0000008d908d723e */ /* 0x000fe400000000ff */
[----:B------:R-:W-:Y:S02]  /*2a30*/  FSEL R145, R142, RZ, P4 ;  /* 0x000000ff8e917208 */ /* 0x000fe40002000000 */
[----:B------:R-:W-:Y:S02]  /*2a40*/  LOP3.LUT P4, RZ, R200, 0xff, RZ, 0xc0, !PT ;  /* 0x000000ffc8ff7812 */ /* 0x000fe4000788c0ff */
[----:B------:R-:W-:Y:S02]  /*2a50*/  F2FP.F16.F32.PACK_AB R142, R147, R146 ;  /* 0x00000092938e723e */ /* 0x000fe400000000ff */
[----:B------:R-:W-:-:S04]  /*2a60*/  FSEL R140, R140, RZ, P4 ;  /* 0x000000ff8c8c7208 */ /* 0x000fc80002000000 */
[----:B------:R-:W-:Y:S01]  /*2a70*/  F2FP.F16.F32.PACK_AB R140, R145, R140 ;  /* 0x0000008c918c723e */ /* 0x000fe200000000ff */
[----:B------:R-:W-:Y:S06]  /*2a80*/  BRA `(.L_x_725) ;  /* 0x00000020003c7947 */ /* 0x000fec0003800000 */
.L_x_724:
[-CC-:B------:R-:W-:Y:S01]  /*2a90*/  FFMA.FTZ R132, R19, R152.reuse, R153.reuse ;  /* 0x0000009813847223 */ /* 0x180fe20000010099 */
[-CC-:B------:R-:W-:Y:S01]  /*2aa0*/  FFMA.FTZ R135, R20, R152.reuse, R153.reuse ;  /* 0x0000009814877223 */ /* 0x180fe20000010099 */
[----:B------:R-:W-:Y:S01]  /*2ab0*/  LOP3.LUT P4, RZ, R201, 0xff0000, RZ, 0xc0, !PT ;  /* 0x00ff0000c9ff7812 */ /* 0x000fe2000788c0ff */
[----:B------:R-:W-:Y:S01]  /*2ac0*/  FFMA.FTZ R133, R13, R152, R153 ;  /* 0x000000980d857223 */ /* 0x000fe20000010099 */
[----:B------:R-:W-:Y:S01]  /*2ad0*/  FADD.FTZ R132, R17, -R132 ;  /* 0x8000008411847221 */ /* 0x000fe20000010000 */
[----:B------:R-:W-:-:S03]  /*2ae0*/  FADD.FTZ R140, R18, -R135 ;  /* 0x80000087128c7221 */ /* 0x000fc60000010000 */
[C---:B-----5:R-:W-:Y:S01]  /*2af0*/  FMUL.FTZ R142, R157.reuse, R132 ;  /* 0x000000849d8e7220 */ /* 0x060fe20000410000 */
[----:B------:R-:W-:Y:S01]  /*2b00*/  FMUL.FTZ R191, R157, R140 ;  /* 0x0000008c9dbf7220 */ /* 0x000fe20000410000 */
[----:B------:R-:W-:Y:S02]  /*2b10*/  FADD.FTZ R132, R14, -R133 ;  /* 0x800000850e847221 */ /* 0x000fe40000010000 */
[----:B------:R-:W-:Y:S01]  /*2b20*/  FMUL.FTZ R134, R142, UR14 ;  /* 0x0000000e8e867c20 */ /* 0x000fe20008410000 */
[----:B------:R-:W-:Y:S01]  /*2b30*/  FMUL.FTZ R133, R191, UR14 ;  /* 0x0000000ebf857c20 */ /* 0x000fe20008410000 */
[----:B------:R-:W-:-:S03]  /*2b40*/  FMUL.FTZ R145, R157, R132 ;  /* 0x000000849d917220 */ /* 0x000fc60000410000 */
[----:B------:R-:W-:Y:S01]  /*2b50*/  FSEL R155, R134, RZ, P4 ;  /* 0x000000ff869b7208 */ /* 0x000fe20002000000 */
[-CC-:B------:R-:W-:Y:S01]  /*2b60*/  FFMA.FTZ R134, R16, R152.reuse, R153.reuse ;  /* 0x0000009810867223 */ /* 0x180fe20000010099 */
[----:B------:R-:W-:Y:S01]  /*2b70*/  ISETP.GE.U32.AND P4, PT, R200, RZ, PT ;  /* 0x000000ffc800720c */ /* 0x000fe20003f86070 */
[----:B------:R-:W-:Y:S02]  /*2b80*/  FMUL.FTZ R132, R145, UR14 ;  /* 0x0000000e91847c20 */ /* 0x000fe40008410000 */
[----:B------:R-:W-:Y:S01]  /*2b90*/  FADD.FTZ R140, R15, -R134 ;  /* 0x800000860f8c7221 */ /* 0x000fe20000010000 */
[----:B------:R-:W-:Y:S01]  /*2ba0*/  ISETP.GE.U32.AND.EX P4, PT, R201, 0x1000000, PT, P4 ;  /* 0x01000000c900780c */ /* 0x000fe20003f86140 */
[--C-:B------:R-:W-:Y:S02]  /*2bb0*/  FFMA.FTZ R134, R12, R152, R153.reuse ;  /* 0x000000980c867223 */ /* 0x100fe40000010099 */
[----:B------:R-:W-:Y:S01]  /*2bc0*/  FMUL.FTZ R154, R157, R140 ;  /* 0x0000008c9d9a7220 */ /* 0x000fe20000410000 */
[----:B------:R-:W-:Y:S01]  /*2bd0*/  FSEL R190, R133, RZ, P4 ;  /* 0x000000ff85be7208 */ /* 0x000fe20002000000 */
[-CC-:B------:R-:W-:Y:S01]  /*2be0*/  FFMA.FTZ R133, R9, R152.reuse, R153.reuse ;  /* 0x0000009809857223 */ /* 0x180fe20000010099 */
[----:B------:R-:W-:Y:S01]  /*2bf0*/  LOP3.LUT P4, RZ, R201, 0xff, RZ, 0xc0, !PT ;  /* 0x000000ffc9ff7812 */ /* 0x000fe2000788c0ff */
[----:B------:R-:W-:Y:S01]  /*2c00*/  FMUL.FTZ R135, R154, UR14 ;  /* 0x0000000e9a877c20 */ /* 0x000fe20008410000 */
[----:B------:R-:W-:Y:S01]  /*2c10*/  FADD.FTZ R140, R11, -R134 ;  /* 0x800000860b8c7221 */ /* 0x000fe20000010000 */
[-C--:B------:R-:W-:Y:S01]  /*2c20*/  FFMA.FTZ R134, R8, R152.reuse, R153 ;  /* 0x0000009808867223 */ /* 0x080fe20000010099 */
[----:B------:R-:W-:Y:S01]  /*2c30*/  FSEL R148, R132, RZ, P4 ;  /* 0x000000ff84947208 */ /* 0x000fe20002000000 */
[----:B------:R-:W-:Y:S01]  /*2c40*/  FADD.FTZ R132, R10, -R133 ;  /* 0x800000850a847221 */ /* 0x000fe20000010000 */
[----:B------:R-:W-:Y:S01]  /*2c50*/  FFMA.FTZ R133, R3, R152, R153 ;  /* 0x0000009803857223 */ /* 0x000fe20000010099 */
[----:B------:R-:W-:Y:S01]  /*2c60*/  LOP3.LUT P4, RZ, R201, 0xff00, RZ, 0xc0, !PT ;  /* 0x0000ff00c9ff7812 */ /* 0x000fe2000788c0ff */
[C---:B------:R-:W-:Y:S01]  /*2c70*/  FMUL.FTZ R146, R157.reuse, R140 ;  /* 0x0000008c9d927220 */ /* 0x040fe20000410000 */
[----:B------:R-:W-:Y:S01]  /*2c80*/  FMUL.FTZ R143, R157, R132 ;  /* 0x000000849d8f7220 */ /* 0x000fe20000410000 */
[----:B------:R-:W-:Y:S01]  /*2c90*/  FADD.FTZ R132, R6, -R133 ;  /* 0x8000008506847221 */ /* 0x000fe20000010000 */
[----:B------:R-:W-:Y:S01]  /*2ca0*/  FSEL R149, R135, RZ, P4 ;  /* 0x000000ff87957208 */ /* 0x000fe20002000000 */
[----:B------:R-:W-:Y:S01]  /*2cb0*/  FMUL.FTZ R135, R146, UR14 ;  /* 0x0000000e92877c20 */ /* 0x000fe20008410000 */
[----:B------:R-:W-:Y:S01]  /*2cc0*/  FMUL.FTZ R133, R143, UR14 ;  /* 0x0000000e8f857c20 */ /* 0x000fe20008410000 */
[----:B------:R-:W-:Y:S01]  /*2cd0*/  LOP3.LUT P4, RZ, R200, 0xff0000, RZ, 0xc0, !PT ;  /* 0x00ff0000c8ff7812 */ /* 0x000fe2000788c0ff */
[----:B------:R-:W-:Y:S01]  /*2ce0*/  FMUL.FTZ R132, R157, R132 ;  /* 0x000000849d847220 */ /* 0x000fe20000410000 */
[----:B------:R-:W-:-:S02]  /*2cf0*/  FADD.FTZ R134, R7, -R134 ;  /* 0x8000008607867221 */ /* 0x000fc40000010000 */
[----:B------:R-:W-:Y:S01]  /*2d00*/  FSEL R144, R133, RZ, P4 ;  /* 0x000000ff85907208 */ /* 0x000fe20002000000 */
[----:B------:R-:W-:Y:S01]  /*2d10*/  FMUL.FTZ R133, R132, UR14 ;  /* 0x0000000e84857c20 */ /* 0x000fe20008410000 */
[----:B------:R-:W-:Y:S01]  /*2d20*/  LOP3.LUT P4, RZ, R200, 0xff000000, RZ, 0xc0, !PT ;  /* 0xff000000c8ff7812 */ /* 0x000fe2000788c0ff */
[----:B------:R-:W-:Y:S01]  /*2d30*/  FMUL.FTZ R141, R157, R134 ;  /* 0x000000869d8d7220 */ /* 0x000fe20000410000 */
[----:B------:R-:W-:Y:S02]  /*2d40*/  F2FP.F16.F32.PACK_AB R134, R154, R145 ;  /* 0x000000919a86723e */ /* 0x000fe400000000ff */
[----:B------:R-:W-:Y:S02]  /*2d50*/  FSEL R147, R135, RZ, P4 ;  /* 0x000000ff87937208 */ /* 0x000fe40002000000 */
[----:B------:R-:W-:Y:S02]  /*2d60*/  LOP3.LUT P4, RZ, R200, 0xff, RZ, 0xc0, !PT ;  /* 0x000000ffc8ff7812 */ /* 0x000fe4000788c0ff */
[----:B------:R-:W-:Y:S01]  /*2d70*/  F2FP.F16.F32.PACK_AB R135, R191, R142 ;  /* 0x0000008ebf87723e */ /* 0x000fe200000000ff */
[----:B------:R-:W-:Y:S01]  /*2d80*/  FMUL.FTZ R142, R141, UR14 ;  /* 0x0000000e8d8e7c20 */ /* 0x000fe20008410000 */
[----:B------:R-:W-:-:S02]  /*2d90*/  FSEL R140, R133, RZ, P4 ;  /* 0x000000ff858c7208 */ /* 0x000fc40002000000 */
[----:B------:R-:W-:Y:S02]  /*2da0*/  LOP3.LUT P4, RZ, R200, 0xff00, RZ, 0xc0, !PT ;  /* 0x0000ff00c8ff7812 */ /* 0x000fe4000788c0ff */
[----:B------:R-:W-:Y:S02]  /*2db0*/  F2FP.F16.F32.PACK_AB R133, R146, R143 ;  /* 0x0000008f9285723e */ /* 0x000fe400000000ff */
[----:B------:R-:W-:Y:S02]  /*2dc0*/  FSEL R145, R142, RZ, P4 ;  /* 0x000000ff8e917208 */ /* 0x000fe40002000000 */
[----:B------:R-:W-:Y:S02]  /*2dd0*/  F2FP.F16.F32.PACK_AB R132, R141, R132 ;  /* 0x000000848d84723e */ /* 0x000fe400000000ff */
[----:B------:R-:W-:Y:S02]  /*2de0*/  F2FP.F16.F32.PACK_AB R143, R190, R155 ;  /* 0x0000009bbe8f723e */ /* 0x000fe400000000ff */
[----:B------:R-:W-:-:S02]  /*2df0*/  F2FP.F16.F32.PACK_AB R142, R149, R148 ;  /* 0x00000094958e723e */ /* 0x000fc400000000ff */
[----:B------:R-:W-:Y:S02]  /*2e00*/  F2FP.F16.F32.PACK_AB R141, R147, R144 ;  /* 0x00000090938d723e */ /* 0x000fe400000000ff */
[----:B------:R-:W-:Y:S01]  /*2e10*/  F2FP.F16.F32.PACK_AB R140, R145, R140 ;  /* 0x0000008c918c723e */ /* 0x000fe200000000ff */
[----:B------:R-:W-:Y:S06]  /*2e20*/  BRA `(.L_x_725) ;  /* 0x0000001c00547947 */ /* 0x000fec0003800000 */
.L_x_723:
[----:B------:R-:W-:Y:S01]  /*2e30*/  UMOV UR4, UR6 ;  /* 0x0000000600047c82 */ /* 0x000fe20008000000 */
[----:B------:R-:W-:Y:S01]  /*2e40*/  UMOV UR5, UR7 ;  /* 0x0000000700057c82 */ /* 0x000fe20008000000 */
[----:B------:R-:W-:-:S04]  /*2e50*/  UISETP.NE.U32.AND UP0, UPT, UR4, URZ, UPT ;  /* 0x000000ff0400728c */ /* 0x000fc8000bf05070 */
[----:B------:R-:W-:-:S09]  /*2e60*/  UISETP.NE.AND.EX UP0, UPT, UR5, URZ, UPT, UP0 ;  /* 0x000000ff0500728c */ /* 0x000fd2000bf05300 */
[----:B------:R-:W-:Y:S05]  /*2e70*/  BRA.U UP0, `(.L_x_726) ;  /* 0x0000000100f87547 */ /* 0x000fea000b800000 */
[-CC-:B------:R-:W-:Y:S01]  /*2e80*/  FFMA.FTZ R154, R19, R152.reuse, R153.reuse ;  /* 0x00000098139a7223 */ /* 0x180fe20000010099 */
[--C-:B------:R-:W-:Y:S02]  /*2e90*/  HADD2.F32 R144, -RZ, R43.reuse.H0_H0 ;  /* 0x2000002bff907230 */ /* 0x100fe40000004100 */
[-CC-:B------:R-:W-:Y:S01]  /*2ea0*/  FFMA.FTZ R143, R20, R152.reuse, R153.reuse ;  /* 0x00000098148f7223 */ /* 0x180fe20000010099 */
[----:B------:R-:W-:Y:S02]  /*2eb0*/  HADD2.F32 R146, -RZ, R43.H1_H1 ;  /* 0x3000002bff927230 */ /* 0x000fe40000004100 */
[----:B------:R-:W-:Y:S01]  /*2ec0*/  FADD.FTZ R154, R17, -R154 ;  /* 0x8000009a119a7221 */ /* 0x000fe20000010000 */
[----:B------:R-:W-:Y:S01]  /*2ed0*/  FFMA.FTZ R148, R16, R152, R153 ;  /* 0x0000009810947223 */ /* 0x000fe20000010099 */
[----:B------:R-:W-:Y:S01]  /*2ee0*/  FADD.FTZ R145, R18, -R143 ;  /* 0x8000008f12917221 */ /* 0x000fe20000010000 */
[----:B------:R-:W-:Y:S01]  /*2ef0*/  LOP3.LUT P4, RZ, R201, 0xff0000, RZ, 0xc0, !PT ;  /* 0x00ff0000c9ff7812 */ /* 0x000fe2000788c0ff */
[----:B-----5:R-:W-:Y:S01]  /*2f00*/  FFMA.FTZ R144, R157, R154, R144 ;  /* 0x0000009a9d907223 */ /* 0x020fe20000010090 */
[----:B------:R-:W-:Y:S01]  /*2f10*/  FFMA.FTZ R141, R13, R152, R153 ;  /* 0x000000980d8d7223 */ /* 0x000fe20000010099 */
[----:B------:R-:W-:Y:S01]  /*2f20*/  FADD.FTZ R143, R15, -R148 ;  /* 0x800000940f8f7221 */ /* 0x000fe20000010000 */
[----:B------:R-:W-:-:S02]  /*2f30*/  HADD2.F32 R140, -RZ, R42.H0_H0 ;  /* 0x2000002aff8c7230 */ /* 0x000fc40000004100 */
[----:B------:R-:W-:Y:S01]  /*2f40*/  FMUL.FTZ R144, R144, UR14 ;  /* 0x0000000e90907c20 */ /* 0x000fe20008410000 */
[----:B------:R-:W-:Y:S01]  /*2f50*/  FFMA.FTZ R146, R157, R145, R146 ;  /* 0x000000919d927223 */ /* 0x000fe20000010092 */
[----:B------:R-:W-:Y:S01]  /*2f60*/  FADD.FTZ R141, R14, -R141 ;  /* 0x8000008d0e8d7221 */ /* 0x000fe20000010000 */
[----:B------:R-:W-:Y:S02]  /*2f70*/  HADD2.F32 R142, -RZ, R42.H1_H1 ;  /* 0x3000002aff8e7230 */ /* 0x000fe40000004100 */
[-CC-:B------:R-:W-:Y:S01]  /*2f80*/  FFMA.FTZ R145, R9, R152.reuse, R153.reuse ;  /* 0x0000009809917223 */ /* 0x180fe20000010099 */
[----:B------:R-:W-:Y:S01]  /*2f90*/  FSEL R148, R144, RZ, P4 ;  /* 0x000000ff90947208 */ /* 0x000fe20002000000 */
[----:B------:R-:W-:Y:S01]  /*2fa0*/  FMUL.FTZ R146, R146, UR14 ;  /* 0x0000000e92927c20 */ /* 0x000fe20008410000 */
[----:B------:R-:W-:Y:S01]  /*2fb0*/  ISETP.GE.U32.AND P4, PT, R200, RZ, PT ;  /* 0x000000ffc800720c */ /* 0x000fe20003f86070 */
[C---:B------:R-:W-:Y:S01]  /*2fc0*/  FFMA.FTZ R141, R157.reuse, R141, R140 ;  /* 0x0000008d9d8d7223 */ /* 0x040fe2000001008c */
[----:B------:R-:W-:Y:S01]  /*2fd0*/  FFMA.FTZ R143, R157, R143, R142 ;  /* 0x0000008f9d8f7223 */ /* 0x000fe2000001008e */
[--C-:B------:R-:W-:Y:S01]  /*2fe0*/  HADD2.F32 R140, -RZ, R41.reuse.H0_H0 ;  /* 0x20000029ff8c7230 */ /* 0x100fe20000004100 */
[----:B------:R-:W-:Y:S01]  /*2ff0*/  ISETP.GE.U32.AND.EX P4, PT, R201, 0x1000000, PT, P4 ;  /* 0x01000000c900780c */ /* 0x000fe20003f86140 */
[----:B------:R-:W-:Y:S01]  /*3000*/  FMUL.FTZ R141, R141, UR14 ;  /* 0x0000000e8d8d7c20 */ /* 0x000fe20008410000 */
[----:B------:R-:W-:Y:S01]  /*3010*/  FFMA.FTZ R154, R12, R152, R153 ;  /* 0x000000980c9a7223 */ /* 0x000fe20000010099 */
[----:B------:R-:W-:Y:S01]  /*3020*/  FADD.FTZ R142, R10, -R145 ;  /* 0x800000910a8e7221 */ /* 0x000fe20000010000 */
[----:B------:R-:W-:Y:S01]  /*3030*/  FSEL R155, R146, RZ, P4 ;  /* 0x000000ff929b7208 */ /* 0x000fe20002000000 */
[----:B------:R-:W-:Y:S01]  /*3040*/  HADD2.F32 R144, -RZ, R41.H1_H1 ;  /* 0x30000029ff907230 */ /* 0x000fe20000004100 */
[----:B------:R-:W-:Y:S01]  /*3050*/  LOP3.LUT P4, RZ, R201, 0xff, RZ, 0xc0, !PT ;  /* 0x000000ffc9ff7812 */ /* 0x000fe2000788c0ff */
[----:B------:R-:W-:Y:S01]  /*3060*/  FMUL.FTZ R143, R143, UR14 ;  /* 0x0000000e8f8f7c20 */ /* 0x000fe20008410000 */
[----:B------:R-:W-:Y:S01]  /*3070*/  FADD.FTZ R145, R11, -R154 ;  /* 0x8000009a0b917221 */ /* 0x000fe20000010000 */
[----:B------:R-:W-:Y:S01]  /*3080*/  FFMA.FTZ R142, R157, R142, R140 ;  /* 0x0000008e9d8e7223 */ /* 0x000fe2000001008c */
[----:B------:R-:W-:Y:S01]  /*3090*/  FSEL R146, R141, RZ, P4 ;  /* 0x000000ff8d927208 */ /* 0x000fe20002000000 */
[----:B------:R-:W-:Y:S01]  /*30a0*/  FFMA.FTZ R154, R8, R152, R153 ;  /* 0x00000098089a7223 */ /* 0x000fe20000010099 */
[----:B------:R-:W-:Y:S01]  /*30b0*/  LOP3.LUT P4, RZ, R201, 0xff00, RZ, 0xc0, !PT ;  /* 0x0000ff00c9ff7812 */ /* 0x000fe2000788c0ff */
[----:B------:R-:W-:Y:S01]  /*30c0*/  FFMA.FTZ R144, R157, R145, R144 ;  /* 0x000000919d907223 */ /* 0x000fe20000010090 */
[----:B------:R-:W-:-:S02]  /*30d0*/  HADD2.F32 R140, -RZ, R40.H1_H1 ;  /* 0x30000028ff8c7230 */ /* 0x000fc40000004100 */
[----:B------:R-:W-:Y:S01]  /*30e0*/  FMUL.FTZ R142, R142, UR14 ;  /* 0x0000000e8e8e7c20 */ /* 0x000fe20008410000 */
[----:B------:R-:W-:Y:S01]  /*30f0*/  FSEL R149, R143, RZ, P4 ;  /* 0x000000ff8f957208 */ /* 0x000fe20002000000 */
[----:B------:R-:W-:Y:S01]  /*3100*/  FADD.FTZ R154, R7, -R154 ;  /* 0x8000009a079a7221 */ /* 0x000fe20000010000 */
[----:B------:R-:W-:Y:S01]  /*3110*/  LOP3.LUT P4, RZ, R200, 0xff0000, RZ, 0xc0, !PT ;  /* 0x00ff0000c8ff7812 */ /* 0x000fe2000788c0ff */
[----:B------:R-:W-:Y:S01]  /*3120*/  FFMA.FTZ R145, R3, R152, R153 ;  /* 0x0000009803917223 */ /* 0x000fe20000010099 */
[----:B------:R-:W-:Y:S01]  /*3130*/  FMUL.FTZ R143, R144, UR14 ;  /* 0x0000000e908f7c20 */ /* 0x000fe20008410000 */
[----:B------:R-:W-:Y:S01]  /*3140*/  FFMA.FTZ R141, R157, R154, R140 ;  /* 0x0000009a9d8d7223 */ /* 0x000fe2000001008c */
[----:B------:R-:W-:Y:S01]  /*3150*/  FSEL R144, R142, RZ, P4 ;  /* 0x000000ff8e907208 */ /* 0x000fe20002000000 */
[----:B------:R-:W-:Y:S01]  /*3160*/  HADD2.F32 R140, -RZ, R40.H0_H0 ;  /* 0x20000028ff8c7230 */ /* 0x000fe20000004100 */
[----:B------:R-:W-:Y:S01]  /*3170*/  LOP3.LUT P4, RZ, R200, 0xff000000, RZ, 0xc0, !PT ;  /* 0xff000000c8ff7812 */ /* 0x000fe2000788c0ff */
[----:B------:R-:W-:Y:S01]  /*3180*/  FADD.FTZ R145, R6, -R145 ;  /* 0x8000009106917221 */ /* 0x000fe20000010000 */
[----:B------:R-:W-:Y:S01]  /*3190*/  FMUL.FTZ R141, R141, UR14 ;  /* 0x0000000e8d8d7c20 */ /* 0x000fe20008410000 */
[----:B------:R-:W-:-:S02]  /*31a0*/  F2FP.F16.F32.PACK_AB R142, R149, R146 ;  /* 0x00000092958e723e */ /* 0x000fc400000000ff */
[----:B------:R-:W-:Y:S01]  /*31b0*/  FSEL R147, R143, RZ, P4 ;  /* 0x000000ff8f937208 */ /* 0x000fe20002000000 */
[----:B------:R-:W-:Y:S01]  /*31c0*/  FFMA.FTZ R140, R157, R145, R140 ;  /* 0x000000919d8c7223 */ /* 0x000fe2000001008c */
[----:B------:R-:W-:Y:S02]  /*31d0*/  LOP3.LUT P4, RZ, R200, 0xff00, RZ, 0xc0, !PT ;  /* 0x0000ff00c8ff7812 */ /* 0x000fe4000788c0ff */
[----:B------:R-:W-:Y:S01]  /*31e0*/  F2FP.F16.F32.PACK_AB R143, R155, R148 ;  /* 0x000000949b8f723e */ /* 0x000fe200000000ff */
[----:B------:R-:W-:Y:S01]  /*31f0*/  FMUL.FTZ R140, R140, UR14 ;  /* 0x0000000e8c8c7c20 */ /* 0x000fe20008410000 */
[----:B------:R-:W-:Y:S02]  /*3200*/  FSEL R145, R141, RZ, P4 ;  /* 0x000000ff8d917208 */ /* 0x000fe40002000000 */
[----:B------:R-:W-:Y:S02]  /*3210*/  LOP3.LUT P4, RZ, R200, 0xff, RZ, 0xc0, !PT ;  /* 0x000000ffc8ff7812 */ /* 0x000fe4000788c0ff */
[----:B------:R-:W-:-:S02]  /*3220*/  F2FP.F16.F32.PACK_AB R141, R147, R144 ;  /* 0x00000090938d723e */ /* 0x000fc400000000ff */
[----:B------:R-:W-:-:S04]  /*3230*/  FSEL R140, R140, RZ, P4 ;  /* 0x000000ff8c8c7208 */ /* 0x000fc80002000000 */
[----:B------:R-:W-:Y:S01]  /*3240*/  F2FP.F16.F32.PACK_AB R140, R145, R140 ;  /* 0x0000008c918c723e */ /* 0x000fe200000000ff */
[----:B------:R-:W-:Y:S06]  /*3250*/  BRA `(.L_x_725) ;  /* 0x0000001800487947 */ /* 0x000fec0003800000 */
.L_x_726:
[-CC-:B------:R-:W-:Y:S01]  /*3260*/  FFMA.FTZ R132, R19, R152.reuse, R153.reuse ;  /* 0x0000009813847223 */ /* 0x180fe20000010099 */
[-CC-:B------:R-:W-:Y:S01]  /*3270*/  FFMA.FTZ R133, R20, R152.reuse, R153.reuse ;  /* 0x0000009814857223 */ /* 0x180fe20000010099 */
[--C-:B------:R-:W-:Y:S02]  /*3280*/  HADD2.F32 R134, -RZ, R43.reuse.H0_H0 ;  /* 0x2000002bff867230 */ /* 0x100fe40000004100 */
[-C--:B------:R-:W-:Y:S01]  /*3290*/  FFMA.FTZ R135, R13, R152.reuse, R153 ;  /* 0x000000980d877223 */ /* 0x080fe20000010099 */
[----:B------:R-:W-:Y:S01]  /*32a0*/  FADD.FTZ R132, R17, -R132 ;  /* 0x8000008411847221 */ /* 0x000fe20000010000 */
[----:B------:R-:W-:Y:S02]  /*32b0*/  HADD2.F32 R141, -RZ, R43.H1_H1 ;  /* 0x3000002bff8d7230 */ /* 0x000fe40000004100 */
[----:B------:R-:W-:Y:S01]  /*32c0*/  FADD.FTZ R140, R18, -R133 ;  /* 0x80000085128c7221 */ /* 0x000fe20000010000 */
[--C-:B------:R-:W-:Y:S01]  /*32d0*/  FFMA.FTZ R133, R9, R152, R153.reuse ;  /* 0x0000009809857223 */ /* 0x100fe20000010099 */
[C---:B-----5:R-:W-:Y:S01]  /*32e0*/  FFMA.FTZ R155, R157.reuse, R132, R134 ;  /* 0x000000849d9b7223 */ /* 0x060fe20000010086 */
[----:B------:R-:W-:Y:S01]  /*32f0*/  FFMA.FTZ R132, R16, R152, R153 ;  /* 0x0000009810847223 */ /* 0x000fe20000010099 */
[----:B------:R-:W-:Y:S01]  /*3300*/  FFMA.FTZ R210, R157, R140, R141 ;  /* 0x0000008c9dd27223 */ /* 0x000fe2000001008d */
[----:B------:R-:W-:Y:S01]  /*3310*/  ISETP.GE.U32.AND P4, PT, R200, RZ, PT ;  /* 0x000000ffc800720c */ /* 0x000fe20003f86070 */
[----:B------:R-:W-:-:S02]  /*3320*/  HADD2.F32 R140, -RZ, R42.H0_H0 ;  /* 0x2000002aff8c7230 */ /* 0x000fc40000004100 */
[----:B------:R-:W-:Y:S01]  /*3330*/  FADD.FTZ R142, R15, -R132 ;  /* 0x800000840f8e7221 */ /* 0x000fe20000010000 */
[----:B------:R-:W-:Y:S01]  /*3340*/  FADD.FTZ R132, R10, -R133 ;  /* 0x800000850a847221 */ /* 0x000fe20000010000 */
[----:B------:R-:W-:Y:S01]  /*3350*/  FADD.FTZ R134, R14, -R135 ;  /* 0x800000870e867221 */ /* 0x000fe20000010000 */
[----:B------:R-:W-:Y:S01]  /*3360*/  FMUL.FTZ R133, R210, UR14 ;  /* 0x0000000ed2857c20 */ /* 0x000fe20008410000 */
[----:B------:R-:W-:Y:S01]  /*3370*/  ISETP.GE.U32.AND.EX P4, PT, R201, 0x1000000, PT, P4 ;  /* 0x01000000c900780c */ /* 0x000fe20003f86140 */
[--C-:B------:R-:W-:Y:S02]  /*3380*/  HADD2.F32 R135, -RZ, R41.reuse.H0_H0 ;  /* 0x20000029ff877230 */ /* 0x100fe40000004100 */
[----:B------:R-:W-:Y:S01]  /*3390*/  FFMA.FTZ R145, R157, R134, R140 ;  /* 0x000000869d917223 */ /* 0x000fe2000001008c */
[----:B------:R-:W-:Y:S01]  /*33a0*/  FMUL.FTZ R140, R155, UR14 ;  /* 0x0000000e9b8c7c20 */ /* 0x000fe20008410000 */
[----:B------:R-:W-:Y:S01]  /*33b0*/  FSEL R191, R133, RZ, P4 ;  /* 0x000000ff85bf7208 */ /* 0x000fe20002000000 */
[----:B------:R-:W-:Y:S01]  /*33c0*/  HADD2.F32 R141, -RZ, R42.H1_H1 ;  /* 0x3000002aff8d7230 */ /* 0x000fe20000004100 */
[----:B------:R-:W-:Y:S01]  /*33d0*/  LOP3.LUT P4, RZ, R201, 0xff0000, RZ, 0xc0, !PT ;  /* 0x00ff0000c9ff7812 */ /* 0x000fe2000788c0ff */
[----:B------:R-:W-:Y:S01]  /*33e0*/  FFMA.FTZ R143, R157, R132, R135 ;  /* 0x000000849d8f7223 */ /* 0x000fe20000010087 */
[----:B------:R-:W-:Y:S01]  /*33f0*/  FFMA.FTZ R132, R12, R152, R153 ;  /* 0x000000980c847223 */ /* 0x000fe20000010099 */
[----:B------:R-:W-:Y:S01]  /*3400*/  FMUL.FTZ R135, R145, UR14 ;  /* 0x0000000e91877c20 */ /* 0x000fe20008410000 */
[----:B------:R-:W-:Y:S01]  /*3410*/  FSEL R190, R140, RZ, P4 ;  /* 0x000000ff8cbe7208 */ /* 0x000fe20002000000 */
[----:B------:R-:W-:Y:S01]  /*3420*/  FFMA.FTZ R154, R157, R142, R141 ;  /* 0x0000008e9d9a7223 */ /* 0x000fe2000001008d */
[----:B------:R-:W-:Y:S01]  /*3430*/  HADD2.F32 R134, -RZ, R41.H1_H1 ;  /* 0x30000029ff867230 */ /* 0x000fe20000004100 */
[----:B------:R-:W-:Y:S01]  /*3440*/  LOP3.LUT P4, RZ, R201, 0xff, RZ, 0xc0, !PT ;  /* 0x000000ffc9ff7812 */ /* 0x000fe2000788c0ff */
[----:B------:R-:W-:Y:S01]  /*3450*/  FADD.FTZ R132, R11, -R132 ;  /* 0x800000840b847221 */ /* 0x000fe20000010000 */
[----:B------:R-:W-:Y:S01]  /*3460*/  FFMA.FTZ R133, R3, R152, R153 ;  /* 0x0000009803857223 */ /* 0x000fe20000010099 */
[----:B------:R-:W-:Y:S01]  /*3470*/  FMUL.FTZ R140, R154, UR14 ;  /* 0x0000000e9a8c7c20 */ /* 0x000fe20008410000 */
[----:B------:R-:W-:Y:S01]  /*3480*/  FSEL R148, R135, RZ, P4 ;  /* 0x000000ff87947208 */ /* 0x000fe20002000000 */
[----:B------:R-:W-:Y:S01]  /*3490*/  FFMA.FTZ R146, R157, R132, R134 ;  /* 0x000000849d927223 */ /* 0x000fe20000010086 */
[----:B------:R-:W-:Y:S01]  /*34a0*/  LOP3.LUT P4, RZ, R201, 0xff00, RZ, 0xc0, !PT ;  /* 0x0000ff00c9ff7812 */ /* 0x000fe2000788c0ff */
[----:B------:R-:W-:-:S02]  /*34b0*/  HADD2.F32 R134, -RZ, R40.H0_H0 ;  /* 0x20000028ff867230 */ /* 0x000fc40000004100 */
[----:B------:R-:W-:Y:S01]  /*34c0*/  FADD.FTZ R132, R6, -R133 ;  /* 0x8000008506847221 */ /* 0x000fe20000010000 */
[----:B------:R-:W-:Y:S01]  /*34d0*/  FMUL.FTZ R133, R143, UR14 ;  /* 0x0000000e8f857c20 */ /* 0x000fe20008410000 */
[----:B------:R-:W-:Y:S01]  /*34e0*/  FSEL R149, R140, RZ, P4 ;  /* 0x000000ff8c957208 */ /* 0x000fe20002000000 */
[----:B------:R-:W-:Y:S01]  /*34f0*/  FMUL.FTZ R135, R146, UR14 ;  /* 0x0000000e92877c20 */ /* 0x000fe20008410000 */
[----:B------:R-:W-:Y:S01]  /*3500*/  LOP3.LUT P4, RZ, R200, 0xff0000, RZ, 0xc0, !PT ;  /* 0x00ff0000c8ff7812 */ /* 0x000fe2000788c0ff */
[----:B------:R-:W-:Y:S01]  /*3510*/  FFMA.FTZ R132, R157, R132, R134 ;  /* 0x000000849d847223 */ /* 0x000fe20000010086 */
[----:B------:R-:W-:Y:S01]  /*3520*/  FFMA.FTZ R134, R8, R152, R153 ;  /* 0x0000009808867223 */ /* 0x000fe20000010099 */
[----:B------:R-:W-:Y:S01]  /*3530*/  HADD2.F32 R140, -RZ, R40.H1_H1 ;  /* 0x30000028ff8c7230 */ /* 0x000fe20000004100 */
[----:B------:R-:W-:Y:S01]  /*3540*/  FSEL R144, R133, RZ, P4 ;  /* 0x000000ff85907208 */ /* 0x000fe20002000000 */
[----:B------:R-:W-:Y:S01]  /*3550*/  FMUL.FTZ R133, R132, UR14 ;  /* 0x0000000e84857c20 */ /* 0x000fe20008410000 */
[----:B------:R-:W-:Y:S01]  /*3560*/  LOP3.LUT P4, RZ, R200, 0xff000000, RZ, 0xc0, !PT ;  /* 0xff000000c8ff7812 */ /* 0x000fe2000788c0ff */
[----:B------:R-:W-:-:S03]  /*3570*/  FADD.FTZ R134, R7, -R134 ;  /* 0x8000008607867221 */ /* 0x000fc60000010000 */
        /* <DEDUP_REMOVED lines=8> */
[----:B------:R-:W-:Y:S02]  /*3600*/  FSEL R145, R142, RZ, P4 ;  /* 0x000000ff8e917208 */ /* 0x000fe40002000000 */
[----:B------:R-:W-:Y:S02]  /*3610*/  F2FP.F16.F32.PACK_AB R132, R141, R132 ;  /* 0x000000848d84723e */ /* 0x000fe400000000ff */
[----:B------:R-:W-:Y:S02]  /*3620*/  F2FP.F16.F32.PACK_AB R135, R210, R155 ;  /* 0x0000009bd287723e */ /* 0x000fe400000000ff */
[----:B------:R-:W-:Y:S02]  /*3630*/  F2FP.F16.F32.PACK_AB R143, R191, R190 ;  /* 0x000000bebf8f723e */ /* 0x000fe400000000ff */
[----:B------:R-:W-:Y:S02]  /*3640*/  F2FP.F16.F32.PACK_AB R142, R149, R148 ;  /* 0x00000094958e723e */ /* 0x000fe400000000ff */
[----:B------:R-:W-:-:S02]  /*3650*/  F2FP.F16.F32.PACK_AB R141, R147, R144 ;  /* 0x00000090938d723e */ /* 0x000fc400000000ff */
[----:B------:R-:W-:Y:S01]  /*3660*/  F2FP.F16.F32.PACK_AB R140, R145, R140 ;  /* 0x0000008c918c723e */ /* 0x000fe200000000ff */
[----:B------:R-:W-:Y:S06]  /*3670*/  BRA `(.L_x_725) ;  /* 0x0000001400407947 */ /* 0x000fec0003800000 */
.L_x_722:
        /* <DEDUP_REMOVED lines=10> */
[-CC-:B------:R-:W-:Y:S01]  /*3720*/  FFMA.FTZ R137, R20, R152.reuse, R153.reuse ;  /* 0x0000009814897223 */ /* 0x180fe20000010099 */
[-CC-:B------:R-:W-:Y:S01]  /*3730*/  FFMA.FTZ R142, R12, R152.reuse, R153.reuse ;  /* 0x000000980c8e7223 */ /* 0x180fe20000010099 */
[----:B------:R-:W-:Y:S01]  /*3740*/  FADD.FTZ R136, R17, -R136 ;  /* 0x8000008811887221 */ /* 0x000fe20000010000 */
[-C--:B------:R-:W-:Y:S01]  /*3750*/  FFMA.FTZ R143, R3, R152.reuse, R153 ;  /* 0x00000098038f7223 */ /* 0x080fe20000010099 */
[----:B------:R-:W-:Y:S01]  /*3760*/  FADD.FTZ R138, R18, -R137 ;  /* 0x80000089128a7221 */ /* 0x000fe20000010000 */
[----:B------:R-:W-:Y:S01]  /*3770*/  FFMA.FTZ R137, R13, R152, R153 ;  /* 0x000000980d897223 */ /* 0x000fe20000010099 */
[----:B-----5:R-:W-:Y:S01]  /*3780*/  FMUL.FTZ R136, R157, R136 ;  /* 0x000000889d887220 */ /* 0x020fe20000410000 */
[----:B------:R-:W-:Y:S01]  /*3790*/  FADD.FTZ R142, R11, -R142 ;  /* 0x8000008e0b8e7221 */ /* 0x000fe20000010000 */
[----:B------:R-:W-:-:S02]  /*37a0*/  FMUL.FTZ R138, R157, R138 ;  /* 0x0000008a9d8a7220 */ /* 0x000fc40000410000 */
[----:B------:R-:W-:Y:S01]  /*37b0*/  FMUL.FTZ R136, R136, UR14 ;  /* 0x0000000e88887c20 */ /* 0x000fe20008410000 */
[----:B------:R-:W-:Y:S01]  /*37c0*/  FMUL.FTZ R142, R157, R142 ;  /* 0x0000008e9d8e7220 */ /* 0x000fe20000410000 */
[----:B------:R-:W-:Y:S01]  /*37d0*/  FMUL.FTZ R141, R138, UR14 ;  /* 0x0000000e8a8d7c20 */ /* 0x000fe20008410000 */
[-C--:B------:R-:W-:Y:S02]  /*37e0*/  FFMA.FTZ R138, R16, R152.reuse, R153 ;  /* 0x00000098108a7223 */ /* 0x080fe40000010099 */
[----:B------:R-:W-:Y:S01]  /*37f0*/  FSEL R154, R136, RZ, P4 ;  /* 0x000000ff889a7208 */ /* 0x000fe20002000000 */
[----:B------:R-:W-:Y:S01]  /*3800*/  FMUL.FTZ R144, R142, UR14 ;  /* 0x0000000e8e907c20 */ /* 0x000fe20008410000 */
[----:B------:R-:W-:Y:S01]  /*3810*/  LOP3.LUT P4, RZ, R209, 0xff0000, RZ, 0xc0, !PT ;  /* 0x00ff0000d1ff7812 */ /* 0x000fe2000788c0ff */
[----:B------:R-:W-:Y:S01]  /*3820*/  FADD.FTZ R140, R15, -R138 ;  /* 0x8000008a0f8c7221 */ /* 0x000fe20000010000 */
[----:B------:R-:W-:Y:S02]  /*3830*/  FADD.FTZ R142, R6, -R143 ;  /* 0x8000008f068e7221 */ /* 0x000fe40000010000 */
[----:B------:R-:W-:Y:S01]  /*3840*/  FSEL R139, R136, RZ, P4 ;  /* 0x000000ff888b7208 */ /* 0x000fe20002000000 */
[----:B------:R-:W-:Y:S01]  /*3850*/  FADD.FTZ R136, R14, -R137 ;  /* 0x800000890e887221 */ /* 0x000fe20000010000 */
[----:B------:R-:W-:Y:S01]  /*3860*/  ISETP.GE.U32.AND P4, PT, R200, RZ, PT ;  /* 0x000000ffc800720c */ /* 0x000fe20003f86070 */
[----:B------:R-:W-:Y:S01]  /*3870*/  FFMA.FTZ R137, R9, R152, R153 ;  /* 0x0000009809897223 */ /* 0x000fe20000010099 */
[C---:B------:R-:W-:Y:S01]  /*3880*/  FMUL.FTZ R142, R157.reuse, R142 ;  /* 0x0000008e9d8e7220 */ /* 0x040fe20000410000 */
[----:B------:R-:W-:Y:S01]  /*3890*/  FMUL.FTZ R136, R157, R136 ;  /* 0x000000889d887220 */ /* 0x000fe20000410000 */
[----:B------:R-:W-:-:S02]  /*38a0*/  ISETP.GE.U32.AND.EX P4, PT, R201, 0x1000000, PT, P4 ;  /* 0x01000000c900780c */ /* 0x000fc40003f86140 */
[----:B------:R-:W-:Y:S01]  /*38b0*/  FMUL.FTZ R142, R142, UR14 ;  /* 0x0000000e8e8e7c20 */ /* 0x000fe20008410000 */
[----:B------:R-:W-:Y:S01]  /*38c0*/  FMUL.FTZ R138, R136, UR14 ;  /* 0x0000000e888a7c20 */ /* 0x000fe20008410000 */
[----:B------:R-:W-:Y:S02]  /*38d0*/  FSEL R191, R141, RZ, P4 ;  /* 0x000000ff8dbf7208 */ /* 0x000fe40002000000 */
[----:B------:R-:W-:Y:S02]  /*38e0*/  ISETP.GE.U32.AND P4, PT, R208, RZ, PT ;  /* 0x000000ffd000720c */ /* 0x000fe40003f86070 */
[----:B------:R-:W-:Y:S02]  /*38f0*/  F2FP.F16.F32.PACK_AB R143, R191, R154 ;  /* 0x0000009abf8f723e */ /* 0x000fe400000000ff */
[----:B------:R-:W-:-:S04]  /*3900*/  ISETP.GE.U32.AND.EX P4, PT, R209, 0x1000000, PT, P4 ;  /* 0x01000000d100780c */ /* 0x000fc80003f86140 */
[----:B------:R-:W-:Y:S01]  /*3910*/  FSEL R136, R141, RZ, P4 ;  /* 0x000000ff8d887208 */ /* 0x000fe20002000000 */
[----:B------:R-:W-:Y:S01]  /*3920*/  FMUL.FTZ R141, R157, R140 ;  /* 0x0000008c9d8d7220 */ /* 0x000fe20000410000 */
[----:B------:R-:W-:Y:S01]  /*3930*/  LOP3.LUT P4, RZ, R201, 0xff, RZ, 0xc0, !PT ;  /* 0x000000ffc9ff7812 */ /* 0x000fe2000788c0ff */
[----:B------:R-:W-:Y:S01]  /*3940*/  FADD.FTZ R140, R10, -R137 ;  /* 0x800000890a8c7221 */ /* 0x000fe20000010000 */
[----:B------:R-:W-:Y:S01]  /*3950*/  F2FP.F16.F32.PACK_AB R139, R136, R139 ;  /* 0x0000008b888b723e */ /* 0x000fe200000000ff */
[----:B------:R-:W-:Y:S01]  /*3960*/  FMUL.FTZ R141, R141, UR14 ;  /* 0x0000000e8d8d7c20 */ /* 0x000fe20008410000 */
[----:B------:R-:W-:Y:S01]  /*3970*/  FSEL R148, R138, RZ, P4 ;  /* 0x000000ff8a947208 */ /* 0x000fe20002000000 */
[----:B------:R-:W-:Y:S01]  /*3980*/  FMUL.FTZ R140, R157, R140 ;  /* 0x0000008c9d8c7220 */ /* 0x000fe20000410000 */
[----:B------:R-:W-:-:S03]  /*3990*/  LOP3.LUT P4, RZ, R209, 0xff, RZ, 0xc0, !PT ;  /* 0x000000ffd1ff7812 */ /* 0x000fc6000788c0ff */
[----:B------:R-:W-:Y:S01]  /*39a0*/  FMUL.FTZ R137, R140, UR14 ;  /* 0x0000000e8c897c20 */ /* 0x000fe20008410000 */
[----:B------:R-:W-:Y:S01]  /*39b0*/  FSEL R138, R138, RZ, P4 ;  /* 0x000000ff8a8a7208 */ /* 0x000fe20002000000 */
[----:B------:R-:W-:Y:S01]  /*39c0*/  FFMA.FTZ R140, R8, R152, R153 ;  /* 0x00000098088c7223 */ /* 0x000fe20000010099 */
[----:B------:R-:W-:-:S03]  /*39d0*/  LOP3.LUT P4, RZ, R201, 0xff00, RZ, 0xc0, !PT ;  /* 0x0000ff00c9ff7812 */ /* 0x000fc6000788c0ff */
[----:B------:R-:W-:Y:S01]  /*39e0*/  FADD.FTZ R140, R7, -R140 ;  /* 0x8000008c078c7221 */ /* 0x000fe20000010000 */
[----:B------:R-:W-:Y:S02]  /*39f0*/  FSEL R155, R141, RZ, P4 ;  /* 0x000000ff8d9b7208 */ /* 0x000fe40002000000 */
[----:B------:R-:W-:Y:S01]  /*3a00*/  LOP3.LUT P4, RZ, R209, 0xff00, RZ, 0xc0, !PT ;  /* 0x0000ff00d1ff7812 */ /* 0x000fe2000788c0ff */
[----:B------:R-:W-:-:S03]  /*3a10*/  FMUL.FTZ R140, R157, R140 ;  /* 0x0000008c9d8c7220 */ /* 0x000fc60000410000 */
[----:B------:R-:W-:Y:S01]  /*3a20*/  FSEL R141, R141, RZ, P4 ;  /* 0x000000ff8d8d7208 */ /* 0x000fe20002000000 */
[----:B------:R-:W-:Y:S01]  /*3a30*/  FMUL.FTZ R145, R140, UR14 ;  /* 0x0000000e8c917c20 */ /* 0x000fe20008410000 */
[----:B------:R-:W-:Y:S02]  /*3a40*/  LOP3.LUT P4, RZ, R200, 0xff0000, RZ, 0xc0, !PT ;  /* 0x00ff0000c8ff7812 */ /* 0x000fe4000788c0ff */
[----:B------:R-:W-:Y:S02]  /*3a50*/  F2FP.F16.F32.PACK_AB R138, R141, R138 ;  /* 0x0000008a8d8a723e */ /* 0x000fe400000000ff */
[----:B------:R-:W-:Y:S02]  /*3a60*/  FSEL R146, R137, RZ, P4 ;  /* 0x000000ff89927208 */ /* 0x000fe40002000000 */
[----:B------:R-:W-:-:S04]  /*3a70*/  LOP3.LUT P4, RZ, R208, 0xff0000, RZ, 0xc0, !PT ;  /* 0x00ff0000d0ff7812 */ /* 0x000fc8000788c0ff */
[----:B------:R-:W-:Y:S02]  /*3a80*/  FSEL R137, R137, RZ, P4 ;  /* 0x000000ff89897208 */ /* 0x000fe40002000000 */
[----:B------:R-:W-:-:S04]  /*3a90*/  LOP3.LUT P4, RZ, R200, 0xff000000, RZ, 0xc0, !PT ;  /* 0xff000000c8ff7812 */ /* 0x000fc8000788c0ff */
[----:B------:R-:W-:Y:S02]  /*3aa0*/  FSEL R149, R144, RZ, P4 ;  /* 0x000000ff90957208 */ /* 0x000fe40002000000 */
[----:B------:R-:W-:Y:S02]  /*3ab0*/  LOP3.LUT P4, RZ, R208, 0xff000000, RZ, 0xc0, !PT ;  /* 0xff000000d0ff7812 */ /* 0x000fe4000788c0ff */
[----:B------:R-:W-:Y:S02]  /*3ac0*/  F2FP.F16.F32.PACK_AB R141, R149, R146 ;  /* 0x00000092958d723e */ /* 0x000fe400000000ff */
[----:B------:R-:W-:Y:S02]  /*3ad0*/  FSEL R140, R144, RZ, P4 ;  /* 0x000000ff908c7208 */ /* 0x000fe40002000000 */
[----:B------:R-:W-:Y:S02]  /*3ae0*/  LOP3.LUT P4, RZ, R200, 0xff00, RZ, 0xc0, !PT ;  /* 0x0000ff00c8ff7812 */ /* 0x000fe4000788c0ff */
[----:B------:R-:W-:-:S02]  /*3af0*/  F2FP.F16.F32.PACK_AB R137, R140, R137 ;  /* 0x000000898c89723e */ /* 0x000fc400000000ff */
        /* <DEDUP_REMOVED lines=8> */
[----:B------:R-:W-:Y:S02]  /*3b80*/  F2FP.F16.F32.PACK_AB R142, R155, R148 ;  /* 0x000000949b8e723e */ /* 0x000fe400000000ff */
[----:B------:R-:W-:Y:S01]  /*3b90*/  F2FP.F16.F32.PACK_AB R136, R145, R136 ;  /* 0x000000889188723e */ /* 0x000fe200000000ff */
[----:B------:R-:W-:Y:S06]  /*3ba0*/  BRA `(.L_x_725) ;  /* 0x0000000c00f47947 */ /* 0x000fec0003800000 */
.L_x_728:
[-CC-:B------:R-:W-:Y:S01]  /*3bb0*/  FFMA.FTZ R132, R19, R152.reuse, R153.reuse ;  /* 0x0000009813847223 */ /* 0x180fe20000010099 */
[----:B------:R-:W-:Y:S01]  /*3bc0*/  LOP3.LUT P4, RZ, R201, 0xff0000, RZ, 0xc0, !PT ;  /* 0x00ff0000c9ff7812 */ /* 0x000fe2000788c0ff */
[-C--:B------:R-:W-:Y:S02]  /*3bd0*/  FFMA.FTZ R133, R20, R152.reuse, R153 ;  /* 0x0000009814857223 */ /* 0x080fe40000010099 */
[----:B------:R-:W-:Y:S02]  /*3be0*/  FADD.FTZ R132, R17, -R132 ;  /* 0x8000008411847221 */ /* 0x000fe40000010000 */
[----:B------:R-:W-:Y:S01]  /*3bf0*/  FADD.FTZ R134, R18, -R133 ;  /* 0x8000008512867221 */ /* 0x000fe20000010000 */
[--C-:B------:R-:W-:Y:S01]  /*3c00*/  FFMA.FTZ R133, R13, R152, R153.reuse ;  /* 0x000000980d857223 */ /* 0x100fe20000010099 */
[C---:B-----5:R-:W-:Y:S02]  /*3c10*/  FMUL.FTZ R136, R157.reuse, R132 ;  /* 0x000000849d887220 */ /* 0x060fe40000410000 */
[----:B------:R-:W-:Y:S01]  /*3c20*/  FMUL.FTZ R147, R157, R134 ;  /* 0x000000869d937220 */ /* 0x000fe20000410000 */
[----:B------:R-:W-:Y:S01]  /*3c30*/  FFMA.FTZ R134, R16, R152, R153 ;  /* 0x0000009810867223 */ /* 0x000fe20000010099 */
[----:B------:R-:W-:-:S02]  /*3c40*/  FMUL.FTZ R132, R136, UR14 ;  /* 0x0000000e88847c20 */ /* 0x000fc40008410000 */
[----:B------:R-:W-:-:S03]  /*3c50*/  FMUL.FTZ R135, R147, UR14 ;  /* 0x0000000e93877c20 */ /* 0x000fc60008410000 */
[----:B------:R-:W-:Y:S02]  /*3c60*/  FSEL R154, R132, RZ, P4 ;  /* 0x000000ff849a7208 */ /* 0x000fe40002000000 */
[----:B------:R-:W-:-:S04]  /*3c70*/  LOP3.LUT P4, RZ, R209, 0xff0000, RZ, 0xc0, !PT ;  /* 0x00ff0000d1ff7812 */ /* 0x000fc8000788c0ff */
[----:B------:R-:W-:Y:S01]  /*3c80*/  FSEL R190, R132, RZ, P4 ;  /* 0x000000ff84be7208 */ /* 0x000fe20002000000 */
[----:B------:R-:W-:Y:S01]  /*3c90*/  FADD.FTZ R132, R14, -R133 ;  /* 0x800000850e847221 */ /* 0x000fe20000010000 */
[----:B------:R-:W-:Y:S01]  /*3ca0*/  ISETP.GE.U32.AND P4, PT, R200, RZ, PT ;  /* 0x000000ffc800720c */ /* 0x000fe20003f86070 */
[----:B------:R-:W-:Y:S02]  /*3cb0*/  FFMA.FTZ R133, R9, R152, R153 ;  /* 0x0000009809857223 */ /* 0x000fe40000010099 */
[----:B------:R-:W-:Y:S01]  /*3cc0*/  FMUL.FTZ R140, R157, R132 ;  /* 0x000000849d8c7220 */ /* 0x000fe20000410000 */
[----:B------:R-:W-:Y:S01]  /*3cd0*/  ISETP.GE.U32.AND.EX P4, PT, R201, 0x1000000, PT, P4 ;  /* 0x01000000c900780c */ /* 0x000fe20003f86140 */
[----:B------:R-:W-:Y:S02]  /*3ce0*/  FADD.FTZ R132, R15, -R134 ;  /* 0x800000860f847221 */ /* 0x000fe40000010000 */
[----:B------:R-:W-:Y:S01]  /*3cf0*/  FMUL.FTZ R134, R140, UR14 ;  /* 0x0000000e8c867c20 */ /* 0x000fe20008410000 */
[----:B------:R-:W-:Y:S01]  /*3d00*/  FSEL R199, R135, RZ, P4 ;  /* 0x000000ff87c77208 */ /* 0x000fe20002000000 */
[----:B------:R-:W-:Y:S01]  /*3d10*/  FMUL.FTZ R143, R157, R132 ;  /* 0x000000849d8f7220 */ /* 0x000fe20000410000 */
[----:B------:R-:W-:Y:S01]  /*3d20*/  ISETP.GE.U32.AND P4, PT, R208, RZ, PT ;  /* 0x000000ffd000720c */ /* 0x000fe20003f86070 */
[----:B------:R-:W-:-:S03]  /*3d30*/  FADD.FTZ R132, R10, -R133 ;  /* 0x800000850a847221 */ /* 0x000fc60000010000 */
[----:B------:R-:W-:Y:S01]  /*3d40*/  ISETP.GE.U32.AND.EX P4, PT, R209, 0x1000000, PT, P4 ;  /* 0x01000000d100780c */ /* 0x000fe20003f86140 */
[----:B------:R-:W-:Y:S01]  /*3d50*/  FMUL.FTZ R138, R157, R132 ;  /* 0x000000849d8a7220 */ /* 0x000fe20000410000 */
[----:B------:R-:W-:Y:S02]  /*3d60*/  FFMA.FTZ R132, R8, R152, R153 ;  /* 0x0000009808847223 */ /* 0x000fe40000010099 */
[----:B------:R-:W-:Y:S01]  /*3d70*/  FSEL R211, R135, RZ, P4 ;  /* 0x000000ff87d37208 */ /* 0x000fe20002000000 */
[----:B------:R-:W-:Y:S01]  /*3d80*/  FMUL.FTZ R135, R143, UR14 ;  /* 0x0000000e8f877c20 */ /* 0x000fe20008410000 */
[----:B------:R-:W-:Y:S01]  /*3d90*/  LOP3.LUT P4, RZ, R201, 0xff, RZ, 0xc0, !PT ;  /* 0x000000ffc9ff7812 */ /* 0x000fe2000788c0ff */
[----:B------:R-:W-:Y:S01]  /*3da0*/  FMUL.FTZ R133, R138, UR14 ;  /* 0x0000000e8a857c20 */ /* 0x000fe20008410000 */
[----:B------:R-:W-:Y:S02]  /*3db0*/  FADD.FTZ R132, R7, -R132 ;  /* 0x8000008407847221 */ /* 0x000fe40000010000 */
[----:B------:R-:W-:-:S02]  /*3dc0*/  FSEL R142, R134, RZ, P4 ;  /* 0x000000ff868e7208 */ /* 0x000fc40002000000 */
[----:B------:R-:W-:Y:S01]  /*3dd0*/  LOP3.LUT P4, RZ, R209, 0xff, RZ, 0xc0, !PT ;  /* 0x000000ffd1ff7812 */ /* 0x000fe2000788c0ff */
[----:B------:R-:W-:-:S03]  /*3de0*/  FMUL.FTZ R137, R157, R132 ;  /* 0x000000849d897220 */ /* 0x000fc60000410000 */
[----:B------:R-:W-:Y:S01]  /*3df0*/  FSEL R148, R134, RZ, P4 ;  /* 0x000000ff86947208 */ /* 0x000fe20002000000 */
[----:B------:R-:W-:Y:S01]  /*3e00*/  FFMA.FTZ R134, R12, R152, R153 ;  /* 0x000000980c867223 */ /* 0x000fe20000010099 */
[----:B------:R-:W-:-:S03]  /*3e10*/  LOP3.LUT P4, RZ, R201, 0xff00, RZ, 0xc0, !PT ;  /* 0x0000ff00c9ff7812 */ /* 0x000fc6000788c0ff */
[----:B------:R-:W-:Y:S01]  /*3e20*/  FADD.FTZ R134, R11, -R134 ;  /* 0x800000860b867221 */ /* 0x000fe20000010000 */
[----:B------:R-:W-:Y:S02]  /*3e30*/  FSEL R155, R135, RZ, P4 ;  /* 0x000000ff879b7208 */ /* 0x000fe40002000000 */
[----:B------:R-:W-:Y:S01]  /*3e40*/  LOP3.LUT P4, RZ, R209, 0xff00, RZ, 0xc0, !PT ;  /* 0x0000ff00d1ff7812 */ /* 0x000fe2000788c0ff */
[----:B------:R-:W-:Y:S01]  /*3e50*/  FMUL.FTZ R139, R157, R134 ;  /* 0x000000869d8b7220 */ /* 0x000fe20000410000 */
[----:B------:R-:W-:Y:S02]  /*3e60*/  F2FP.F16.F32.PACK_AB R142, R155, R142 ;  /* 0x0000008e9b8e723e */ /* 0x000fe400000000ff */
[----:B------:R-:W-:Y:S01]  /*3e70*/  FSEL R191, R135, RZ, P4 ;  /* 0x000000ff87bf7208 */ /* 0x000fe20002000000 */
[----:B------:R-:W-:Y:S01]  /*3e80*/  FMUL.FTZ R134, R139, UR14 ;  /* 0x0000000e8b867c20 */ /* 0x000fe20008410000 */
[----:B------:R-:W-:Y:S02]  /*3e90*/  LOP3.LUT P4, RZ, R200, 0xff0000, RZ, 0xc0, !PT ;  /* 0x00ff0000c8ff7812 */ /* 0x000fe4000788c0ff */
[----:B------:R-:W-:-:S02]  /*3ea0*/  F2FP.F16.F32.PACK_AB R135, R147, R136 ;  /* 0x000000889387723e */ /* 0x000fc400000000ff */
[----:B------:R-:W-:Y:S02]  /*3eb0*/  FSEL R141, R133, RZ, P4 ;  /* 0x000000ff858d7208 */ /* 0x000fe40002000000 */
[----:B------:R-:W-:-:S04]  /*3ec0*/  LOP3.LUT P4, RZ, R208, 0xff0000, RZ, 0xc0, !PT ;  /* 0x00ff0000d0ff7812 */ /* 0x000fc8000788c0ff */
[----:B------:R-:W-:Y:S01]  /*3ed0*/  FSEL R144, R133, RZ, P4 ;  /* 0x000000ff85907208 */ /* 0x000fe20002000000 */
[----:B------:R-:W-:Y:S01]  /*3ee0*/  FFMA.FTZ R133, R3, R152, R153 ;  /* 0x0000009803857223 */ /* 0x000fe20000010099 */
[----:B------:R-:W-:-:S03]  /*3ef0*/  LOP3.LUT P4, RZ, R200, 0xff000000, RZ, 0xc0, !PT ;  /* 0xff000000c8ff7812 */ /* 0x000fc6000788c0ff */
[----:B------:R-:W-:Y:S01]  /*3f00*/  FADD.FTZ R132, R6, -R133 ;  /* 0x8000008506847221 */ /* 0x000fe20000010000 */
[----:B------:R-:W-:Y:S01]  /*3f10*/  FSEL R146, R134, RZ, P4 ;  /* 0x000000ff86927208 */ /* 0x000fe20002000000 */
[----:B------:R-:W-:Y:S01]  /*3f20*/  FMUL.FTZ R133, R137, UR14 ;  /* 0x0000000e89857c20 */ /* 0x000fe20008410000 */
        /* <DEDUP_REMOVED lines=8> */
[----:B------:R-:W-:Y:S02]  /*3fb0*/  LOP3.LUT P4, RZ, R208, 0xff00, RZ, 0xc0, !PT ;  /* 0x0000ff00d0ff7812 */ /* 0x000fe4000788c0ff */
[----:B------:R-:W-:Y:S02]  /*3fc0*/  F2FP.F16.F32.PACK_AB R132, R137, R132 ;  /* 0x000000848984723e */ /* 0x000fe400000000ff */
[----:B------:R-:W-:Y:S02]  /*3fd0*/  FSEL R147, R133, RZ, P4 ;  /* 0x000000ff85937208 */ /* 0x000fe40002000000 */
[----:B------:R-:W-:Y:S02]  /*3fe0*/  LOP3.LUT P4, RZ, R200, 0xff, RZ, 0xc0, !PT ;  /* 0x000000ffc8ff7812 */ /* 0x000fe4000788c0ff */
[----:B------:R-:W-:-:S02]  /*3ff0*/  F2FP.F16.F32.PACK_AB R133, R139, R138 ;  /* 0x0000008a8b85723e */ /* 0x000fc400000000ff */
[----:B------:R-:W-:Y:S02]  /*4000*/  FSEL R140, R136, RZ, P4 ;  /* 0x000000ff888c7208 */ /* 0x000fe40002000000 */
[----:B------:R-:W-:Y:S02]  /*4010*/  LOP3.LUT P4, RZ, R208, 0xff, RZ, 0xc0, !PT ;  /* 0x000000ffd0ff7812 */ /* 0x000fe4000788c0ff */
[----:B------:R-:W-:Y:S02]  /*4020*/  F2FP.F16.F32.PACK_AB R139, R211, R190 ;  /* 0x000000bed38b723e */ /* 0x000fe400000000ff */
[----:B------:R-:W-:Y:S02]  /*4030*/  FSEL R136, R136, RZ, P4 ;  /* 0x000000ff88887208 */ /* 0x000fe40002000000 */
[----:B------:R-:W-:Y:S02]  /*4040*/  F2FP.F16.F32.PACK_AB R143, R199, R154 ;  /* 0x0000009ac78f723e */ /* 0x000fe400000000ff */
[----:B------:R-:W-:-:S02]  /*4050*/  F2FP.F16.F32.PACK_AB R138, R191, R148 ;  /* 0x00000094bf8a723e */ /* 0x000fc400000000ff */
[----:B------:R-:W-:Y:S02]  /*4060*/  F2FP.F16.F32.PACK_AB R137, R149, R144 ;  /* 0x000000909589723e */ /* 0x000fe400000000ff */
[----:B------:R-:W-:Y:S02]  /*4070*/  F2FP.F16.F32.PACK_AB R136, R147, R136 ;  /* 0x000000889388723e */ /* 0x000fe400000000ff */
[----:B------:R-:W-:Y:S01]  /*4080*/  F2FP.F16.F32.PACK_AB R140, R145, R140 ;  /* 0x0000008c918c723e */ /* 0x000fe200000000ff */
[----:B------:R-:W-:Y:S06]  /*4090*/  BRA `(.L_x_725) ;  /* 0x0000000800b87947 */ /* 0x000fec0003800000 */
.L_x_727:
[----:B------:R-:W-:Y:S01]  /*40a0*/  UMOV UR4, UR6 ;  /* 0x0000000600047c82 */ /* 0x000fe20008000000 */
[----:B------:R-:W-:Y:S01]  /*40b0*/  UMOV UR5, UR7 ;  /* 0x0000000700057c82 */ /* 0x000fe20008000000 */
[----:B------:R-:W-:-:S04]  /*40c0*/  UISETP.NE.U32.AND UP0, UPT, UR4, URZ, UPT ;  /* 0x000000ff0400728c */ /* 0x000fc8000bf05070 */
[----:B------:R-:W-:-:S09]  /*40d0*/  UISETP.NE.AND.EX UP0, UPT, UR5, URZ, UPT, UP0 ;  /* 0x000000ff0500728c */ /* 0x000fd2000bf05300 */
[----:B------:R-:W-:Y:S05]  /*40e0*/  BRA.U UP0, `(.L_x_729) ;  /* 0x00000005004c7547 */ /* 0x000fea000b800000 */
[-CC-:B------:R-:W-:Y:S01]  /*40f0*/  FFMA.FTZ R136, R19, R152.reuse, R153.reuse ;  /* 0x0000009813887223 */ /* 0x180fe20000010099 */
[--C-:B------:R-:W-:Y:S01]  /*4100*/  HADD2.F32 R138, -RZ, R43.reuse.H0_H0 ;  /* 0x2000002bff8a7230 */ /* 0x100fe20000004100 */
[----:B------:R-:W-:Y:S01]  /*4110*/  LOP3.LUT P4, RZ, R201, 0xff0000, RZ, 0xc0, !PT ;  /* 0x00ff0000c9ff7812 */ /* 0x000fe2000788c0ff */
[-CC-:B------:R-:W-:Y:S01]  /*4120*/  FFMA.FTZ R137, R20, R152.reuse, R153.reuse ;  /* 0x0000009814897223 */ /* 0x180fe20000010099 */
[----:B------:R-:W-:Y:S01]  /*4130*/  FADD.FTZ R136, R17, -R136 ;  /* 0x8000008811887221 */ /* 0x000fe20000010000 */
[----:B------:R-:W-:Y:S02]  /*4140*/  HADD2.F32 R140, -RZ, R43.H1_H1 ;  /* 0x3000002bff8c7230 */ /* 0x000fe40000004100 */
[----:B------:R-:W-:Y:S01]  /*4150*/  FFMA.FTZ R143, R3, R152, R153 ;  /* 0x00000098038f7223 */ /* 0x000fe20000010099 */
[----:B------:R-:W-:Y:S02]  /*4160*/  HADD2.F32 R142, -RZ, R42.H1_H1 ;  /* 0x3000002aff8e7230 */ /* 0x000fe40000004100 */
[----:B-----5:R-:W-:Y:S01]  /*4170*/  FFMA.FTZ R136, R157, R136, R138 ;  /* 0x000000889d887223 */ /* 0x020fe2000001008a */
[----:B------:R-:W-:Y:S01]  /*4180*/  FADD.FTZ R138, R18, -R137 ;  /* 0x80000089128a7221 */ /* 0x000fe20000010000 */
[----:B------:R-:W-:Y:S01]  /*4190*/  FFMA.FTZ R137, R13, R152, R153 ;  /* 0x000000980d897223 */ /* 0x000fe20000010099 */
[----:B------:R-:W-:-:S02]  /*41a0*/  HADD2.F32 R144, -RZ, R41.H1_H1 ;  /* 0x30000029ff907230 */ /* 0x000fc40000004100 */
[----:B------:R-:W-:Y:S01]  /*41b0*/  FMUL.FTZ R136, R136, UR14 ;  /* 0x0000000e88887c20 */ /* 0x000fe20008410000 */
[----:B------:R-:W-:Y:S01]  /*41c0*/  FFMA.FTZ R138, R157, R138, R140 ;  /* 0x0000008a9d8a7223 */ /* 0x000fe2000001008c */
[----:B------:R-:W-:-:S03]  /*41d0*/  FFMA.FTZ R140, R16, R152, R153 ;  /* 0x00000098108c7223 */ /* 0x000fc60000010099 */
[----:B------:R-:W-:Y:S01]  /*41e0*/  FSEL R154, R136, RZ, P4 ;  /* 0x000000ff889a7208 */ /* 0x000fe20002000000 */
[----:B------:R-:W-:Y:S01]  /*41f0*/  FMUL.FTZ R141, R138, UR14 ;  /* 0x0000000e8a8d7c20 */ /* 0x000fe20008410000 */
[----:B------:R-:W-:Y:S01]  /*4200*/  LOP3.LUT P4, RZ, R209, 0xff0000, RZ, 0xc0, !PT ;  /* 0x00ff0000d1ff7812 */ /* 0x000fe2000788c0ff */
[----:B------:R-:W-:Y:S02]  /*4210*/  HADD2.F32 R138, -RZ, R42.H0_H0 ;  /* 0x2000002aff8a7230 */ /* 0x000fe40000004100 */
[----:B------:R-:W-:Y:S01]  /*4220*/  FADD.FTZ R140, R15, -R140 ;  /* 0x8000008c0f8c7221 */ /* 0x000fe20000010000 */
[----:B------:R-:W-:Y:S01]  /*4230*/  FSEL R139, R136, RZ, P4 ;  /* 0x000000ff888b7208 */ /* 0x000fe20002000000 */
[----:B------:R-:W-:Y:S01]  /*4240*/  FADD.FTZ R136, R14, -R137 ;  /* 0x800000890e887221 */ /* 0x000fe20000010000 */
[----:B------:R-:W-:Y:S01]  /*4250*/  ISETP.GE.U32.AND P4, PT, R200, RZ, PT ;  /* 0x000000ffc800720c */ /* 0x000fe20003f86070 */
[----:B------:R-:W-:Y:S02]  /*4260*/  FFMA.FTZ R137, R9, R152, R153 ;  /* 0x0000009809897223 */ /* 0x000fe40000010099 */
[----:B------:R-:W-:Y:S01]  /*4270*/  FFMA.FTZ R136, R157, R136, R138 ;  /* 0x000000889d887223 */ /* 0x000fe2000001008a */
[----:B------:R-:W-:-:S03]  /*4280*/  ISETP.GE.U32.AND.EX P4, PT, R201, 0x1000000, PT, P4 ;  /* 0x01000000c900780c */ /* 0x000fc60003f86140 */
[----:B------:R-:W-:Y:S01]  /*4290*/  FMUL.FTZ R138, R136, UR14 ;  /* 0x0000000e888a7c20 */ /* 0x000fe20008410000 */
[----:B------:R-:W-:Y:S02]  /*42a0*/  FSEL R191, R141, RZ, P4 ;  /* 0x000000ff8dbf7208 */ /* 0x000fe40002000000 */
[----:B------:R-:W-:-:S04]  /*42b0*/  ISETP.GE.U32.AND P4, PT, R208, RZ, PT ;  /* 0x000000ffd000720c */ /* 0x000fc80003f86070 */
[----:B------:R-:W-:-:S04]  /*42c0*/  ISETP.GE.U32.AND.EX P4, PT, R209, 0x1000000, PT, P4 ;  /* 0x01000000d100780c */ /* 0x000fc80003f86140 */
[----:B------:R-:W-:Y:S01]  /*42d0*/  FSEL R136, R141, RZ, P4 ;  /* 0x000000ff8d887208 */ /* 0x000fe20002000000 */
[----:B------:R-:W-:Y:S01]  /*42e0*/  FFMA.FTZ R141, R157, R140, R142 ;  /* 0x0000008c9d8d7223 */ /* 0x000fe2000001008e */
[----:B------:R-:W-:Y:S01]  /*42f0*/  LOP3.LUT P4, RZ, R201, 0xff, RZ, 0xc0, !PT ;  /* 0x000000ffc9ff7812 */ /* 0x000fe2000788c0ff */
[----:B------:R-:W-:Y:S02]  /*4300*/  HADD2.F32 R142, -RZ, R41.H0_H0 ;  /* 0x20000029ff8e7230 */ /* 0x000fe40000004100 */
[----:B------:R-:W-:Y:S01]  /*4310*/  FADD.FTZ R140, R10, -R137 ;  /* 0x800000890a8c7221 */ /* 0x000fe20000010000 */
[----:B------:R-:W-:Y:S01]  /*4320*/  FMUL.FTZ R141, R141, UR14 ;  /* 0x0000000e8d8d7c20 */ /* 0x000fe20008410000 */
[----:B------:R-:W-:Y:S02]  /*4330*/  FSEL R148, R138, RZ, P4 ;  /* 0x000000ff8a947208 */ /* 0x000fe40002000000 */
[----:B------:R-:W-:Y:S01]  /*4340*/  LOP3.LUT P4, RZ, R209, 0xff, RZ, 0xc0, !PT ;  /* 0x000000ffd1ff7812 */ /* 0x000fe2000788c0ff */
[----:B------:R-:W-:Y:S01]  /*4350*/  FFMA.FTZ R140, R157, R140, R142 ;  /* 0x0000008c9d8c7223 */ /* 0x000fe2000001008e */
[----:B------:R-:W-:Y:S01]  /*4360*/  FFMA.FTZ R142, R12, R152, R153 ;  /* 0x000000980c8e7223 */ /* 0x000fe20000010099 */
[----:B------:R-:W-:-:S02]  /*4370*/  F2FP.F16.F32.PACK_AB R139, R136, R139 ;  /* 0x0000008b888b723e */ /* 0x000fc400000000ff */
[----:B------:R-:W-:Y:S01]  /*4380*/  FSEL R138, R138, RZ, P4 ;  /* 0x000000ff8a8a7208 */ /* 0x000fe20002000000 */
[----:B------:R-:W-:Y:S01]  /*4390*/  FMUL.FTZ R137, R140, UR14 ;  /* 0x0000000e8c897c20 */ /* 0x000fe20008410000 */
[----:B------:R-:W-:Y:S01]  /*43a0*/  LOP3.LUT P4, RZ, R201, 0xff00, RZ, 0xc0, !PT ;  /* 0x0000ff00c9ff7812 */ /* 0x000fe2000788c0ff */
[----:B------:R-:W-:Y:S01]  /*43b0*/  FADD.FTZ R142, R11, -R142 ;  /* 0x8000008e0b8e7221 */ /* 0x000fe20000010000 */
[----:B------:R-:W-:Y:S02]  /*43c0*/  FFMA.FTZ R140, R8, R152, R153 ;  /* 0x00000098088c7223 */ /* 0x000fe40000010099 */
[----:B------:R-:W-:Y:S01]  /*43d0*/  FSEL R155, R141, RZ, P4 ;  /* 0x000000ff8d9b7208 */ /* 0x000fe20002000000 */
[----:B------:R-:W-:Y:S01]  /*43e0*/  FFMA.FTZ R144, R157, R142, R144 ;  /* 0x0000008e9d907223 */ /* 0x000fe20000010090 */
[----:B------:R-:W-:Y:S01]  /*43f0*/  LOP3.LUT P4, RZ, R209, 0xff00, RZ, 0xc0, !PT ;  /* 0x0000ff00d1ff7812 */ /* 0x000fe2000788c0ff */
[--C-:B------:R-:W-:Y:S02]  /*4400*/  HADD2.F32 R142, -RZ, R40.reuse.H1_H1 ;  /* 0x30000028ff8e7230 */ /* 0x100fe40000004100 */
[----:B------:R-:W-:Y:S01]  /*4410*/  FADD.FTZ R140, R7, -R140 ;  /* 0x8000008c078c7221 */ /* 0x000fe20000010000 */
[----:B------:R-:W-:Y:S01]  /*4420*/  FMUL.FTZ R147, R144, UR14 ;  /* 0x0000000e90937c20 */ /* 0x000fe20008410000 */
[----:B------:R-:W-:Y:S01]  /*4430*/  FSEL R141, R141, RZ, P4 ;  /* 0x000000ff8d8d7208 */ /* 0x000fe20002000000 */
[----:B------:R-:W-:Y:S01]  /*4440*/  HADD2.F32 R144, -RZ, R40.H0_H0 ;  /* 0x20000028ff907230 */ /* 0x000fe20000004100 */
[----:B------:R-:W-:Y:S01]  /*4450*/  LOP3.LUT P4, RZ, R200, 0xff0000, RZ, 0xc0, !PT ;  /* 0x00ff0000c8ff7812 */ /* 0x000fe2000788c0ff */
[----:B------:R-:W-:Y:S01]  /*4460*/  FFMA.FTZ R140, R157, R140, R142 ;  /* 0x0000008c9d8c7223 */ /* 0x000fe2000001008e */
[----:B------:R-:W-:Y:S01]  /*4470*/  FADD.FTZ R142, R6, -R143 ;  /* 0x8000008f068e7221 */ /* 0x000fe20000010000 */
[----:B------:R-:W-:-:S02]  /*4480*/  F2FP.F16.F32.PACK_AB R138, R141, R138 ;  /* 0x0000008a8d8a723e */ /* 0x000fc400000000ff */
[----:B------:R-:W-:Y:S01]  /*4490*/  FSEL R146, R137, RZ, P4 ;  /* 0x000000ff89927208 */ /* 0x000fe20002000000 */
[----:B------:R-:W-:Y:S01]  /*44a0*/  FMUL.FTZ R145, R140, UR14 ;  /* 0x0000000e8c917c20 */ /* 0x000fe20008410000 */
[----:B------:R-:W-:Y:S01]  /*44b0*/  LOP3.LUT P4, RZ, R208, 0xff0000, RZ, 0xc0, !PT ;  /* 0x00ff0000d0ff7812 */ /* 0x000fe2000788c0ff */
[----:B------:R-:W-:Y:S01]  /*44c0*/  FFMA.FTZ R142, R157, R142, R144 ;  /* 0x0000008e9d8e7223 */ /* 0x000fe20000010090 */
[----:B------:R-:W-:Y:S02]  /*44d0*/  F2FP.F16.F32.PACK_AB R143, R191, R154 ;  /* 0x0000009abf8f723e */ /* 0x000fe400000000ff */
[----:B------:R-:W-:Y:S01]  /*44e0*/  FSEL R137, R137, RZ, P4 ;  /* 0x000000ff89897208 */ /* 0x000fe20002000000 */
[----:B------:R-:W-:Y:S01]  /*44f0*/  FMUL.FTZ R142, R142, UR14 ;  /* 0x0000000e8e8e7c20 */ /* 0x000fe20008410000 */
        /* <DEDUP_REMOVED lines=18> */
.L_x_729:
[-CC-:B------:R-:W-:Y:S01]  /*4620*/  FFMA.FTZ R132, R19, R152.reuse, R153.reuse ;  /* 0x0000009813847223 */ /* 0x180fe20000010099 */
[--C-:B------:R-:W-:Y:S01]  /*4630*/  HADD2.F32 R134, -RZ, R43.reuse.H0_H0 ;  /* 0x2000002bff867230 */ /* 0x100fe20000004100 */
[----:B------:R-:W-:Y:S01]  /*4640*/  LOP3.LUT P4, RZ, R201, 0xff0000, RZ, 0xc0, !PT ;  /* 0x00ff0000c9ff7812 */ /* 0x000fe2000788c0ff */
[----:B------:R-:W-:Y:S01]  /*4650*/  FFMA.FTZ R133, R20, R152, R153 ;  /* 0x0000009814857223 */ /* 0x000fe20000010099 */
[----:B------:R-:W-:Y:S01]  /*4660*/  FADD.FTZ R132, R17, -R132 ;  /* 0x8000008411847221 */ /* 0x000fe20000010000 */
[----:B------:R-:W-:-:S03]  /*4670*/  HADD2.F32 R136, -RZ, R43.H1_H1 ;  /* 0x3000002bff887230 */ /* 0x000fc60000004100 */
[----:B-----5:R-:W-:Y:S01]  /*4680*/  FFMA.FTZ R147, R157, R132, R134 ;  /* 0x000000849d937223 */ /* 0x020fe20000010086 */
[----:B------:R-:W-:Y:S01]  /*4690*/  FADD.FTZ R134, R18, -R133 ;  /* 0x8000008512867221 */ /* 0x000fe20000010000 */
[--C-:B------:R-:W-:Y:S02]  /*46a0*/  FFMA.FTZ R133, R13, R152, R153.reuse ;  /* 0x000000980d857223 */ /* 0x100fe40000010099 */
[----:B------:R-:W-:Y:S01]  /*46b0*/  FMUL.FTZ R132, R147, UR14 ;  /* 0x0000000e93847c20 */ /* 0x000fe20008410000 */
[----:B------:R-:W-:Y:S01]  /*46c0*/  FFMA.FTZ R210, R157, R134, R136 ;  /* 0x000000869dd27223 */ /* 0x000fe20000010088 */
[----:B------:R-:W-:Y:S02]  /*46d0*/  HADD2.F32 R134, -RZ, R42.H0_H0 ;  /* 0x2000002aff867230 */ /* 0x000fe40000004100 */
[----:B------:R-:W-:Y:S01]  /*46e0*/  FFMA.FTZ R136, R16, R152, R153 ;  /* 0x0000009810887223 */ /* 0x000fe20000010099 */
[----:B------:R-:W-:Y:S01]  /*46f0*/  FSEL R154, R132, RZ, P4 ;  /* 0x000000ff849a7208 */ /* 0x000fe20002000000 */
[----:B------:R-:W-:Y:S01]  /*4700*/  FMUL.FTZ R137, R210, UR14 ;  /* 0x0000000ed2897c20 */ /* 0x000fe20008410000 */
[----:B------:R-:W-:Y:S01]  /*4710*/  LOP3.LUT P4, RZ, R209, 0xff0000, RZ, 0xc0, !PT ;  /* 0x00ff0000d1ff7812 */ /* 0x000fe2000788c0ff */
[----:B------:R-:W-:-:S03]  /*4720*/  FADD.FTZ R136, R15, -R136 ;  /* 0x800000880f887221 */ /* 0x000fc60000010000 */
[----:B------:R-:W-:Y:S01]  /*4730*/  FSEL R190, R132, RZ, P4 ;  /* 0x000000ff84be7208 */ /* 0x000fe20002000000 */
[----:B------:R-:W-:Y:S01]  /*4740*/  FADD.FTZ R132, R14, -R133 ;  /* 0x800000850e847221 */ /* 0x000fe20000010000 */
[----:B------:R-:W-:Y:S01]  /*4750*/  ISETP.GE.U32.AND P4, PT, R200, RZ, PT ;  /* 0x000000ffc800720c */ /* 0x000fe20003f86070 */
[----:B------:R-:W-:Y:S02]  /*4760*/  FFMA.FTZ R133, R9, R152, R153 ;  /* 0x0000009809857223 */ /* 0x000fe40000010099 */
[----:B------:R-:W-:Y:S01]  /*4770*/  FFMA.FTZ R140, R157, R132, R134 ;  /* 0x000000849d8c7223 */ /* 0x000fe20000010086 */
[----:B------:R-:W-:Y:S01]  /*4780*/  ISETP.GE.U32.AND.EX P4, PT, R201, 0x1000000, PT, P4 ;  /* 0x01000000c900780c */ /* 0x000fe20003f86140 */
[----:B------:R-:W-:Y:S02]  /*4790*/  HADD2.F32 R132, -RZ, R42.H1_H1 ;  /* 0x3000002aff847230 */ /* 0x000fe40000004100 */
[----:B------:R-:W-:Y:S01]  /*47a0*/  FMUL.FTZ R135, R140, UR14 ;  /* 0x0000000e8c877c20 */ /* 0x000fe20008410000 */
[----:B------:R-:W-:Y:S01]  /*47b0*/  FSEL R199, R137, RZ, P4 ;  /* 0x000000ff89c77208 */ /* 0x000fe20002000000 */
[----:B------:R-:W-:Y:S01]  /*47c0*/  HADD2.F32 R134, -RZ, R41.H0_H0 ;  /* 0x20000029ff867230 */ /* 0x000fe20000004100 */
[----:B------:R-:W-:Y:S01]  /*47d0*/  ISETP.GE.U32.AND P4, PT, R208, RZ, PT ;  /* 0x000000ffd000720c */ /* 0x000fe20003f86070 */
[----:B------:R-:W-:Y:S01]  /*47e0*/  FFMA.FTZ R143, R157, R136, R132 ;  /* 0x000000889d8f7223 */ /* 0x000fe20000010084 */
[----:B------:R-:W-:-:S02]  /*47f0*/  FADD.FTZ R132, R10, -R133 ;  /* 0x800000850a847221 */ /* 0x000fc40000010000 */
[----:B------:R-:W-:Y:S01]  /*4800*/  ISETP.GE.U32.AND.EX P4, PT, R209, 0x1000000, PT, P4 ;  /* 0x01000000d100780c */ /* 0x000fe20003f86140 */
[----:B------:R-:W-:Y:S01]  /*4810*/  FMUL.FTZ R136, R143, UR14 ;  /* 0x0000000e8f887c20 */ /* 0x000fe20008410000 */
[----:B------:R-:W-:Y:S01]  /*4820*/  FFMA.FTZ R138, R157, R132, R134 ;  /* 0x000000849d8a7223 */ /* 0x000fe20000010086 */
[----:B------:R-:W-:Y:S01]  /*4830*/  FFMA.FTZ R132, R12, R152, R153 ;  /* 0x000000980c847223 */ /* 0x000fe20000010099 */
[----:B------:R-:W-:Y:S01]  /*4840*/  FSEL R211, R137, RZ, P4 ;  /* 0x000000ff89d37208 */ /* 0x000fe20002000000 */
[----:B------:R-:W-:Y:S01]  /*4850*/  HADD2.F32 R134, -RZ, R41.H1_H1 ;  /* 0x30000029ff867230 */ /* 0x000fe20000004100 */
[----:B------:R-:W-:Y:S01]  /*4860*/  LOP3.LUT P4, RZ, R201, 0xff, RZ, 0xc0, !PT ;  /* 0x000000ffc9ff7812 */ /* 0x000fe2000788c0ff */
[----:B------:R-:W-:Y:S01]  /*4870*/  FMUL.FTZ R133, R138, UR14 ;  /* 0x0000000e8a857c20 */ /* 0x000fe20008410000 */
[----:B------:R-:W-:Y:S02]  /*4880*/  FADD.FTZ R132, R11, -R132 ;  /* 0x800000840b847221 */ /* 0x000fe40000010000 */
[----:B------:R-:W-:-:S02]  /*4890*/  FSEL R142, R135, RZ, P4 ;  /* 0x000000ff878e7208 */ /* 0x000fc40002000000 */
        /* <DEDUP_REMOVED lines=8> */
[C---:B------:R-:W-:Y:S01]  /*4920*/  FSEL R155, R136.reuse, RZ, P4 ;  /* 0x000000ff889b7208 */ /* 0x040fe20002000000 */
[----:B------:R-:W-:Y:S01]  /*4930*/  FFMA.FTZ R137, R157, R132, R134 ;  /* 0x000000849d897223 */ /* 0x000fe20000010086 */
[----:B------:R-:W-:Y:S01]  /*4940*/  LOP3.LUT P4, RZ, R209, 0xff00, RZ, 0xc0, !PT ;  /* 0x0000ff00d1ff7812 */ /* 0x000fe2000788c0ff */
[----:B------:R-:W-:Y:S01]  /*4950*/  HADD2.F32 R134, -RZ, R40.H0_H0 ;  /* 0x20000028ff867230 */ /* 0x000fe20000004100 */
[----:B------:R-:W-:Y:S02]  /*4960*/  F2FP.F16.F32.PACK_AB R142, R155, R142 ;  /* 0x0000008e9b8e723e */ /* 0x000fe400000000ff */
[----:B------:R-:W-:Y:S02]  /*4970*/  FSEL R191, R136, RZ, P4 ;  /* 0x000000ff88bf7208 */ /* 0x000fe40002000000 */
[----:B------:R-:W-:-:S04]  /*4980*/  LOP3.LUT P4, RZ, R200, 0xff0000, RZ, 0xc0, !PT ;  /* 0x00ff0000c8ff7812 */ /* 0x000fc8000788c0ff */
        /* <DEDUP_REMOVED lines=9> */
[----:B------:R-:W-:Y:S01]  /*4a20*/  FFMA.FTZ R132, R157, R132, R134 ;  /* 0x000000849d847223 */ /* 0x000fe20000010086 */
        /* <DEDUP_REMOVED lines=19> */
[----:B------:R-:W-:Y:S02]  /*4b60*/  F2FP.F16.F32.PACK_AB R136, R147, R136 ;  /* 0x000000889388723e */ /* 0x000fe400000000ff */
[----:B------:R-:W-:-:S07]  /*4b70*/  F2FP.F16.F32.PACK_AB R140, R145, R140 ;  /* 0x0000008c918c723e */ /* 0x000fce00000000ff */
.L_x_725:
        /* <DEDUP_REMOVED lines=14> */
.L_x_721:
[----:B------:R-:W-:Y:S05]  /*4c60*/  BSYNC.RECONVERGENT B0 ;  /* 0x0000000000007941 */ /* 0x000fea0003800200 */
.L_x_720:
        /* <DEDUP_REMOVED lines=12> */
[-CC-:B0-----:R-:W-:Y:S01]  /*4d30*/  FFMA.FTZ R132, R35, R152.reuse, R153.reuse ;  /* 0x0000009823847223 */ /* 0x181fe20000010099 */
[----:B------:R-:W-:Y:S01]  /*4d40*/  HADD2.F32 R134, -RZ, R39.H0_H0 ;  /* 0x20000027ff867230 */ /* 0x000fe20000004100 */
[----:B------:R-:W-:Y:S01]  /*4d50*/  LOP3.LUT P6, RZ, R171, 0xff0000, RZ, 0xc0, !PT ;  /* 0x00ff0000abff7812 */ /* 0x000fe200078cc0ff */
[----:B------:R-:W-:Y:S01]  /*4d60*/  FFMA.FTZ R133, R156, R152, R153 ;  /* 0x000000989c857223 */ /* 0x000fe20000010099 */
[----:B------:R-:W-:-:S04]  /*4d70*/  FADD.FTZ R132, R33, -R132 ;  /* 0x8000008421847221 */ /* 0x000fc80000010000 */
[----:B-----5:R-:W-:Y:S01]  /*4d80*/  FFMA.FTZ R135, R157, R132, R134 ;  /* 0x000000849d877223 */ /* 0x020fe20000010086 */
[----:B------:R-:W-:-:S03]  /*4d90*/  HADD2.F32 R134, -RZ, R39.H1_H1 ;  /* 0x30000027ff867230 */ /* 0x000fc60000004100 */
[----:B------:R-:W-:-:S05]  /*4da0*/  FMUL.FTZ R132, R135, UR14 ;  /* 0x0000000e87847c20 */ /* 0x000fca0008410000 */
[----:B------:R-:W-:Y:S02]  /*4db0*/  FSEL R190, R132, RZ, P6 ;  /* 0x000000ff84be7208 */ /* 0x000fe40003000000 */
[----:B------:R-:W-:-:S04]  /*4dc0*/  LOP3.LUT P6, RZ, R207, 0xff0000, RZ, 0xc0, !PT ;  /* 0x00ff0000cfff7812 */ /* 0x000fc800078cc0ff */
[----:B------:R-:W-:Y:S01]  /*4dd0*/  FSEL R199, R132, RZ, P6 ;  /* 0x000000ff84c77208 */ /* 0x000fe20003000000 */
[----:B------:R-:W-:Y:S01]  /*4de0*/  FADD.FTZ R132, R34, -R133 ;  /* 0x8000008522847221 */ /* 0x000fe20000010000 */
[----:B------:R-:W-:Y:S01]  /*4df0*/  ISETP.GE.U32.AND P6, PT, R170, RZ, PT ;  /* 0x000000ffaa00720c */ /* 0x000fe20003fc6070 */
[----:B------:R-:W-:Y:S02]  /*4e00*/  FFMA.FTZ R133, R29, R152, R153 ;  /* 0x000000981d857223 */ /* 0x000fe40000010099 */
[----:B------:R-:W-:Y:S01]  /*4e10*/  FFMA.FTZ R210, R157, R132, R134 ;  /* 0x000000849dd27223 */ /* 0x000fe20000010086 */
[----:B------:R-:W-:Y:S01]  /*4e20*/  ISETP.GE.U32.AND.EX P6, PT, R171, 0x1000000, PT, P6 ;  /* 0x01000000ab00780c */ /* 0x000fe20003fc6160 */
[----:B------:R-:W-:Y:S02]  /*4e30*/  HADD2.F32 R134, -RZ, R38.H0_H0 ;  /* 0x20000026ff867230 */ /* 0x000fe40000004100 */
[C---:B------:R-:W-:Y:S01]  /*4e40*/  FMUL.FTZ R132, R210.reuse, UR14 ;  /* 0x0000000ed2847c20 */ /* 0x040fe20008410000 */
[----:B------:R-:W-:-:S04]  /*4e50*/  F2FP.F16.F32.PACK_AB R135, R210, R135 ;  /* 0x00000087d287723e */ /* 0x000fc800000000ff */
[----:B------:R-:W-:Y:S02]  /*4e60*/  FSEL R211, R132, RZ, P6 ;  /* 0x000000ff84d37208 */ /* 0x000fe40003000000 */
[----:B------:R-:W-:-:S04]  /*4e70*/  ISETP.GE.U32.AND P6, PT, R206, RZ, PT ;  /* 0x000000ffce00720c */ /* 0x000fc80003fc6070 */
[----:B------:R-:W-:-:S04]  /*4e80*/  ISETP.GE.U32.AND.EX P6, PT, R207, 0x1000000, PT, P6 ;  /* 0x01000000cf00780c */ /* 0x000fc80003fc6160 */
[----:B------:R-:W-:Y:S01]  /*4e90*/  FSEL R212, R132, RZ, P6 ;  /* 0x000000ff84d47208 */ /* 0x000fe20003000000 */
[----:B------:R-:W-:Y:S01]  /*4ea0*/  FADD.FTZ R132, R30, -R133 ;  /* 0x800000851e847221 */ /* 0x000fe20000010000 */
[----:B------:R-:W-:Y:S01]  /*4eb0*/  LOP3.LUT P6, RZ, R171, 0xff, RZ, 0xc0, !PT ;  /* 0x000000ffabff7812 */ /* 0x000fe200078cc0ff */
[----:B------:R-:W-:Y:S02]  /*4ec0*/  FFMA.FTZ R133, R25, R152, R153 ;  /* 0x0000009819857223 */ /* 0x000fe40000010099 */
[----:B------:R-:W-:Y:S01]  /*4ed0*/  FFMA.FTZ R142, R157, R132, R134 ;  /* 0x000000849d8e7223 */ /* 0x000fe20000010086 */
[----:B------:R-:W-:-:S03]  /*4ee0*/  HADD2.F32 R134, -RZ, R38.H1_H1 ;  /* 0x30000026ff867230 */ /* 0x000fc60000004100 */
        /* <DEDUP_REMOVED lines=8> */
[----:B------:R-:W-:-:S03]  /*4f70*/  HADD2.F32 R134, -RZ, R37.H0_H0 ;  /* 0x20000025ff867230 */ /* 0x000fc60000004100 */
[----:B------:R-:W-:-:S05]  /*4f80*/  FMUL.FTZ R132, R143, UR14 ;  /* 0x0000000e8f847c20 */ /* 0x000fca0008410000 */
[----:B------:R-:W-:Y:S02]  /*4f90*/  FSEL R155, R132, RZ, P6 ;  /* 0x000000ff849b7208 */ /* 0x000fe40003000000 */
[----:B------:R-:W-:-:S04]  /*4fa0*/  LOP3.LUT P6, RZ, R207, 0xff00, RZ, 0xc0, !PT ;  /* 0x0000ff00cfff7812 */ /* 0x000fc800078cc0ff */
        /* <DEDUP_REMOVED lines=14> */
[----:B------:R-:W-:-:S03]  /*5090*/  HADD2.F32 R134, -RZ, R36.H1_H1 ;  /* 0x30000024ff867230 */ /* 0x000fc60000004100 */
[----:B------:R-:W-:-:S05]  /*50a0*/  FMUL.FTZ R132, R139, UR14 ;  /* 0x0000000e8b847c20 */ /* 0x000fca0008410000 */
[----:B------:R-:W-:Y:S02]  /*50b0*/  FSEL R146, R132, RZ, P6 ;  /* 0x000000ff84927208 */ /* 0x000fe40003000000 */
[----:B------:R-:W-:Y:S02]  /*50c0*/  LOP3.LUT P6, RZ, R206, 0xff000000, RZ, 0xc0, !PT ;  /* 0xff000000ceff7812 */ /* 0x000fe400078cc0ff */
[----:B------:R-:W-:Y:S02]  /*50d0*/  F2FP.F16.F32.PACK_AB R141, R146, R141 ;  /* 0x0000008d928d723e */ /* 0x000fe400000000ff */
        /* <DEDUP_REMOVED lines=11> */
[----:B------:R-:W-:-:S03]  /*5190*/  LOP3.LUT P6, RZ, R170, 0xff, RZ, 0xc0, !PT ;  /* 0x000000ffaaff7812 */ /* 0x000fc600078cc0ff */
[----:B------:R-:W-:Y:S01]  /*51a0*/  FFMA.FTZ R132, R157, R132, R134 ;  /* 0x000000849d847223 */ /* 0x000fe20000010086 */
[----:B------:R-:W-:Y:S02]  /*51b0*/  F2FP.F16.F32.PACK_AB R134, R143, R142 ;  /* 0x0000008e8f86723e */ /* 0x000fe400000000ff */
[----:B------:R-:W-:Y:S01]  /*51c0*/  F2FP.F16.F32.PACK_AB R143, R211, R190 ;  /* 0x000000bed38f723e */ /* 0x000fe200000000ff */
[----:B------:R-:W-:Y:S01]  /*51d0*/  FMUL.FTZ R133, R132, UR14 ;  /* 0x0000000e84857c20 */ /* 0x000fe20008410000 */
[----:B------:R-:W-:Y:S02]  /*51e0*/  F2FP.F16.F32.PACK_AB R132, R137, R132 ;  /* 0x000000848984723e */ /* 0x000fe400000000ff */
[----:B------:R-:W-:Y:S02]  /*51f0*/  F2FP.F16.F32.PACK_AB R142, R155, R148 ;  /* 0x000000949b8e723e */ /* 0x000fe400000000ff */
[----:B------:R-:W-:Y:S02]  /*5200*/  FSEL R140, R133, RZ, P6 ;  /* 0x000000ff858c7208 */ /* 0x000fe40003000000 */
[----:B------:R-:W-:-:S02]  /*5210*/  LOP3.LUT P6, RZ, R206, 0xff, RZ, 0xc0, !PT ;  /* 0x000000ffceff7812 */ /* 0x000fc400078cc0ff */
[----:B------:R-:W-:Y:S02]  /*5220*/  F2FP.F16.F32.PACK_AB R137, R149, R144 ;  /* 0x000000909589723e */ /* 0x000fe400000000ff */
[----:B------:R-:W-:Y:S02]  /*5230*/  FSEL R136, R133, RZ, P6 ;  /* 0x000000ff85887208 */ /* 0x000fe40003000000 */
[----:B------:R-:W-:Y:S02]  /*5240*/  F2FP.F16.F32.PACK_AB R133, R139, R138 ;  /* 0x0000008a8b85723e */ /* 0x000fe400000000ff */
[----:B------:R-:W-:Y:S02]  /*5250*/  F2FP.F16.F32.PACK_AB R139, R212, R199 ;  /* 0x000000c7d48b723e */ /* 0x000fe400000000ff */
[----:B------:R-:W-:Y:S02]  /*5260*/  F2FP.F16.F32.PACK_AB R138, R191, R154 ;  /* 0x0000009abf8a723e */ /* 0x000fe400000000ff */
[----:B------:R-:W-:-:S02]  /*5270*/  F2FP.F16.F32.PACK_AB R136, R147, R136 ;  /* 0x000000889388723e */ /* 0x000fc400000000ff */
[----:B------:R-:W-:Y:S01]  /*5280*/  F2FP.F16.F32.PACK_AB R140, R145, R140 ;  /* 0x0000008c918c723e */ /* 0x000fe200000000ff */
[----:B------:R-:W-:Y:S06]  /*5290*/  BRA `(.L_x_735) ;  /* 0x0000001c00ac7947 */ /* 0x000fec0003800000 */
.L_x_734:
        /* <DEDUP_REMOVED lines=17> */
[----:B------:R-:W-:-:S05]  /*53b0*/  FMUL.FTZ R136, R136, UR14 ;  /* 0x0000000e88887c20 */ /* 0x000fca0008410000 */
[----:B------:R-:W-:Y:S02]  /*53c0*/  FSEL R154, R136, RZ, P6 ;  /* 0x000000ff889a7208 */ /* 0x000fe40003000000 */
[----:B------:R-:W-:Y:S02]  /*53d0*/  ISETP.GE.U32.AND P6, PT, R206, RZ, PT ;  /* 0x000000ffce00720c */ /* 0x000fe40003fc6070 */
[----:B------:R-:W-:Y:S02]  /*53e0*/  F2FP.F16.F32.PACK_AB R143, R154, R143 ;  /* 0x0000008f9a8f723e */ /* 0x000fe400000000ff */
[----:B------:R-:W-:-:S04]  /*53f0*/  ISETP.GE.U32.AND.EX P6, PT, R207, 0x1000000, PT, P6 ;  /* 0x01000000cf00780c */ /* 0x000fc80003fc6160 */
[----:B------:R-:W-:Y:S01]  /*5400*/  FSEL R190, R136, RZ, P6 ;  /* 0x000000ff88be7208 */ /* 0x000fe20003000000 */
[----:B------:R-:W-:Y:S01]  /*5410*/  FADD.FTZ R136, R30, -R137 ;  /* 0x800000891e887221 */ /* 0x000fe20000010000 */
[----:B------:R-:W-:Y:S01]  /*5420*/  LOP3.LUT P6, RZ, R171, 0xff, RZ, 0xc0, !PT ;  /* 0x000000ffabff7812 */ /* 0x000fe200078cc0ff */
[----:B------:R-:W-:Y:S01]  /*5430*/  FFMA.FTZ R137, R25, R152, R153 ;  /* 0x0000009819897223 */ /* 0x000fe20000010099 */
[----:B------:R-:W-:Y:S01]  /*5440*/  F2FP.F16.F32.PACK_AB R139, R190, R139 ;  /* 0x0000008bbe8b723e */ /* 0x000fe200000000ff */
        /* <DEDUP_REMOVED lines=12> */
[C---:B------:R-:W-:Y:S02]  /*5510*/  FSEL R155, R136.reuse, RZ, P6 ;  /* 0x000000ff889b7208 */ /* 0x040fe40003000000 */
[----:B------:R-:W-:Y:S02]  /*5520*/  LOP3.LUT P6, RZ, R207, 0xff00, RZ, 0xc0, !PT ;  /* 0x0000ff00cfff7812 */ /* 0x000fe400078cc0ff */
[----:B------:R-:W-:Y:S02]  /*5530*/  F2FP.F16.F32.PACK_AB R142, R155, R142 ;  /* 0x0000008e9b8e723e */ /* 0x000fe400000000ff */
        /* <DEDUP_REMOVED lines=30> */
[----:B------:R-:W-:Y:S02]  /*5720*/  LOP3.LUT P6, RZ, R170, 0xff, RZ, 0xc0, !PT ;  /* 0x000000ffaaff7812 */ /* 0x000fe400078cc0ff */
[----:B------:R-:W-:Y:S01]  /*5730*/  F2FP.F16.F32.PACK_AB R137, R149, R144 ;  /* 0x000000909589723e */ /* 0x000fe200000000ff */
[----:B------:R-:W-:Y:S01]  /*5740*/  FFMA.FTZ R136, R157, R136, R138 ;  /* 0x000000889d887223 */ /* 0x000fe2000001008a */
[----:B------:R-:W-:-:S03]  /*5750*/  F2FP.F16.F32.PACK_AB R138, R191, R148 ;  /* 0x00000094bf8a723e */ /* 0x000fc600000000ff */
[----:B------:R-:W-:-:S05]  /*5760*/  FMUL.FTZ R136, R136, UR14 ;  /* 0x0000000e88887c20 */ /* 0x000fca0008410000 */
[----:B------:R-:W-:Y:S02]  /*5770*/  FSEL R140, R136, RZ, P6 ;  /* 0x000000ff888c7208 */ /* 0x000fe40003000000 */
[----:B------:R-:W-:Y:S02]  /*5780*/  LOP3.LUT P6, RZ, R206, 0xff, RZ, 0xc0, !PT ;  /* 0x000000ffceff7812 */ /* 0x000fe400078cc0ff */
[----:B------:R-:W-:Y:S02]  /*5790*/  F2FP.F16.F32.PACK_AB R140, R145, R140 ;  /* 0x0000008c918c723e */ /* 0x000fe400000000ff */
[----:B------:R-:W-:-:S04]  /*57a0*/  FSEL R136, R136, RZ, P6 ;  /* 0x000000ff88887208 */ /* 0x000fc80003000000 */
[----:B------:R-:W-:Y:S01]  /*57b0*/  F2FP.F16.F32.PACK_AB R136, R147, R136 ;  /* 0x000000889388723e */ /* 0x000fe200000000ff */
[----:B------:R-:W-:Y:S06]  /*57c0*/  BRA `(.L_x_735) ;  /* 0x0000001800607947 */ /* 0x000fec0003800000 */
.L_x_733:
[----:B0-----:R-:W0:Y:S02]  /*57d0*/  LDC.64 R136, c[0x0][0x478] ;  /* 0x00011e00ff887b82 */ /* 0x001e240000000a00 */
[----:B0-----:R-:W-:-:S04]  /*57e0*/  ISETP.NE.U32.AND P5, PT, R136, RZ, PT ;  /* 0x000000ff8800720c */ /* 0x001fc80003fa5070 */
[----:B------:R-:W-:-:S13]  /*57f0*/  ISETP.NE.AND.EX P5, PT, R137, RZ, PT, P5 ;  /* 0x000000ff8900720c */ /* 0x000fda0003fa5350 */
[----:B------:R-:W-:Y:S05]  /*5800*/  @!P5 BRA `(.L_x_736) ;  /* 0x00000004003cd947 */ /* 0x000fea0003800000 */
[-CC-:B------:R-:W-:Y:S01]  /*5810*/  FFMA.FTZ R132, R35, R152.reuse, R153.reuse ;  /* 0x0000009823847223 */ /* 0x180fe20000010099 */
[----:B------:R-:W-:Y:S01]  /*5820*/  LOP3.LUT P6, RZ, R171, 0xff0000, RZ, 0xc0, !PT ;  /* 0x00ff0000abff7812 */ /* 0x000fe200078cc0ff */
[-C--:B------:R-:W-:Y:S02]  /*5830*/  FFMA.FTZ R133, R156, R152.reuse, R153 ;  /* 0x000000989c857223 */ /* 0x080fe40000010099 */
[----:B------:R-:W-:Y:S02]  /*5840*/  FADD.FTZ R132, R33, -R132 ;  /* 0x8000008421847221 */ /* 0x000fe40000010000 */
[----:B------:R-:W-:Y:S01]  /*5850*/  FADD.FTZ R210, R34, -R133 ;  /* 0x8000008522d27221 */ /* 0x000fe20000010000 */
[----:B------:R-:W-:Y:S01]  /*5860*/  FFMA.FTZ R133, R29, R152, R153 ;  /* 0x000000981d857223 */ /* 0x000fe20000010099 */
[C---:B-----5:R-:W-:Y:S02]  /*5870*/  FMUL.FTZ R135, R157.reuse, R132 ;  /* 0x000000849d877220 */ /* 0x060fe40000410000 */
[----:B------:R-:W-:Y:S01]  /*5880*/  FMUL.FTZ R210, R157, R210 ;  /* 0x000000d29dd27220 */ /* 0x000fe20000410000 */
[----:B------:R-:W-:Y:S01]  /*5890*/  FADD.FTZ R134, R30, -R133 ;  /* 0x800000851e867221 */ /* 0x000fe20000010000 */
[----:B------:R-:W-:Y:S01]  /*58a0*/  FMUL.FTZ R132, R135, UR14 ;  /* 0x0000000e87847c20 */ /* 0x000fe20008410000 */
[----:B------:R-:W-:-:S02]  /*58b0*/  FFMA.FTZ R133, R25, R152, R153 ;  /* 0x0000009819857223 */ /* 0x000fc40000010099 */
[----:B------:R-:W-:Y:S01]  /*58c0*/  FMUL.FTZ R134, R157, R134 ;  /* 0x000000869d867220 */ /* 0x000fe20000410000 */
[----:B------:R-:W-:Y:S01]  /*58d0*/  F2FP.F16.F32.PACK_AB R135, R210, R135 ;  /* 0x00000087d287723e */ /* 0x000fe200000000ff */
[----:B------:R-:W-:Y:S01]  /*58e0*/  FADD.FTZ R138, R26, -R133 ;  /* 0x800000851a8a7221 */ /* 0x000fe20000010000 */
[----:B------:R-:W-:Y:S01]  /*58f0*/  FSEL R154, R132, RZ, P6 ;  /* 0x000000ff849a7208 */ /* 0x000fe20003000000 */
[----:B------:R-:W-:Y:S01]  /*5900*/  FFMA.FTZ R133, R21, R152, R153 ;  /* 0x0000009815857223 */ /* 0x000fe20000010099 */
[----:B------:R-:W-:Y:S01]  /*5910*/  LOP3.LUT P6, RZ, R207, 0xff0000, RZ, 0xc0, !PT ;  /* 0x00ff0000cfff7812 */ /* 0x000fe200078cc0ff */
[----:B------:R-:W-:-:S03]  /*5920*/  FMUL.FTZ R138, R157, R138 ;  /* 0x0000008a9d8a7220 */ /* 0x000fc60000410000 */
[----:B------:R-:W-:Y:S01]  /*5930*/  FSEL R190, R132, RZ, P6 ;  /* 0x000000ff84be7208 */ /* 0x000fe20003000000 */
[----:B------:R-:W-:Y:S01]  /*5940*/  FMUL.FTZ R132, R210, UR14 ;  /* 0x0000000ed2847c20 */ /* 0x000fe20008410000 */
[----:B------:R-:W-:-:S04]  /*5950*/  ISETP.GE.U32.AND P6, PT, R170, RZ, PT ;  /* 0x000000ffaa00720c */ /* 0x000fc80003fc6070 */
[----:B------:R-:W-:-:S04]  /*5960*/  ISETP.GE.U32.AND.EX P6, PT, R171, 0x1000000, PT, P6 ;  /* 0x01000000ab00780c */ /* 0x000fc80003fc6160 */
[----:B------:R-:W-:Y:S02]  /*5970*/  FSEL R199, R132, RZ, P6 ;  /* 0x000000ff84c77208 */ /* 0x000fe40003000000 */
[----:B------:R-:W-:-:S04]  /*5980*/  ISETP.GE.U32.AND P6, PT, R206, RZ, PT ;  /* 0x000000ffce00720c */ /* 0x000fc80003fc6070 */
        /* <DEDUP_REMOVED lines=12> */
[----:B------:R-:W-:Y:S02]  /*5a50*/  F2FP.F16.F32.PACK_AB R134, R143, R134 ;  /* 0x000000868f86723e */ /* 0x000fe400000000ff */
[----:B------:R-:W-:Y:S02]  /*5a60*/  F2FP.F16.F32.PACK_AB R143, R199, R154 ;  /* 0x0000009ac78f723e */ /* 0x000fe400000000ff */
[C---:B------:R-:W-:Y:S02]  /*5a70*/  FSEL R155, R132.reuse, RZ, P6 ;  /* 0x000000ff849b7208 */ /* 0x040fe40003000000 */
[----:B------:R-:W-:Y:S02]  /*5a80*/  LOP3.LUT P6, RZ, R207, 0xff00, RZ, 0xc0, !PT ;  /* 0x0000ff00cfff7812 */ /* 0x000fe400078cc0ff */
[----:B------:R-:W-:Y:S02]  /*5a90*/  F2FP.F16.F32.PACK_AB R142, R155, R142 ;  /* 0x0000008e9b8e723e */ /* 0x000fe400000000ff */
        /* <DEDUP_REMOVED lines=27> */
[----:B------:R-:W-:Y:S02]  /*5c50*/  F2FP.F16.F32.PACK_AB R132, R137, R132 ;  /* 0x000000848984723e */ /* 0x000fe400000000ff */
[----:B------:R-:W-:Y:S02]  /*5c60*/  F2FP.F16.F32.PACK_AB R137, R149, R144 ;  /* 0x000000909589723e */ /* 0x000fe400000000ff */
[----:B------:R-:W-:Y:S02]  /*5c70*/  FSEL R140, R133, RZ, P6 ;  /* 0x000000ff858c7208 */ /* 0x000fe40003000000 */
[----:B------:R-:W-:Y:S02]  /*5c80*/  LOP3.LUT P6, RZ, R206, 0xff, RZ, 0xc0, !PT ;  /* 0x000000ffceff7812 */ /* 0x000fe400078cc0ff */
[----:B------:R-:W-:Y:S02]  /*5c90*/  F2FP.F16.F32.PACK_AB R140, R145, R140 ;  /* 0x0000008c918c723e */ /* 0x000fe400000000ff */
[----:B------:R-:W-:-:S02]  /*5ca0*/  FSEL R136, R133, RZ, P6 ;  /* 0x000000ff85887208 */ /* 0x000fc40003000000 */
[----:B------:R-:W-:Y:S02]  /*5cb0*/  F2FP.F16.F32.PACK_AB R133, R139, R138 ;  /* 0x0000008a8b85723e */ /* 0x000fe400000000ff */
[----:B------:R-:W-:Y:S02]  /*5cc0*/  F2FP.F16.F32.PACK_AB R139, R211, R190 ;  /* 0x000000bed38b723e */ /* 0x000fe400000000ff */
[----:B------:R-:W-:Y:S02]  /*5cd0*/  F2FP.F16.F32.PACK_AB R138, R191, R148 ;  /* 0x00000094bf8a723e */ /* 0x000fe400000000ff */
[----:B------:R-:W-:Y:S01]  /*5ce0*/  F2FP.F16.F32.PACK_AB R136, R147, R136 ;  /* 0x000000889388723e */ /* 0x000fe200000000ff */
[----:B------:R-:W-:Y:S06]  /*5cf0*/  BRA `(.L_x_735) ;  /* 0x0000001400147947 */ /* 0x000fec0003800000 */
.L_x_736:
[-CC-:B------:R-:W-:Y:S01]  /*5d00*/  FFMA.FTZ R136, R35, R152.reuse, R153.reuse ;  /* 0x0000009823887223 */ /* 0x180fe20000010099 */
[----:B------:R-:W-:Y:S01]  /*5d10*/  LOP3.LUT P6, RZ, R171, 0xff0000, RZ, 0xc0, !PT ;  /* 0x00ff0000abff7812 */ /* 0x000fe200078cc0ff */
[----:B------:R-:W-:Y:S02]  /*5d20*/  FFMA.FTZ R137, R156, R152, R153 ;  /* 0x000000989c897223 */ /* 0x000fe40000010099 */
[----:B------:R-:W-:-:S04]  /*5d30*/  FADD.FTZ R136, R33, -R136 ;  /* 0x8000008821887221 */ /* 0x000fc80000010000 */
[----:B-----5:R-:W-:-:S04]  /*5d40*/  FMUL.FTZ R136, R157, R136 ;  /* 0x000000889d887220 */ /* 0x020fc80000410000 */
[----:B------:R-:W-:-:S05]  /*5d50*/  FMUL.FTZ R136, R136, UR14 ;  /* 0x0000000e88887c20 */ /* 0x000fca0008410000 */
[----:B------:R-:W-:Y:S02]  /*5d60*/  FSEL R143, R136, RZ, P6 ;  /* 0x000000ff888f7208 */ /* 0x000fe40003000000 */
[----:B------:R-:W-:-:S04]  /*5d70*/  LOP3.LUT P6, RZ, R207, 0xff0000, RZ, 0xc0, !PT ;  /* 0x00ff0000cfff7812 */ /* 0x000fc800078cc0ff */
[----:B------:R-:W-:Y:S01]  /*5d80*/  FSEL R139, R136, RZ, P6 ;  /* 0x000000ff888b7208 */ /* 0x000fe20003000000 */
[----:B------:R-:W-:Y:S01]  /*5d90*/  FADD.FTZ R136, R34, -R137 ;  /* 0x8000008922887221 */ /* 0x000fe20000010000 */
[----:B------:R-:W-:Y:S01]  /*5da0*/  ISETP.GE.U32.AND P6, PT, R170, RZ, PT ;  /* 0x000000ffaa00720c */ /* 0x000fe20003fc6070 */
[----:B------:R-:W-:Y:S02]  /*5db0*/  FFMA.FTZ R137, R29, R152, R153 ;  /* 0x000000981d897223 */ /* 0x000fe40000010099 */
[----:B------:R-:W-:Y:S01]  /*5dc0*/  FMUL.FTZ R136, R157, R136 ;  /* 0x000000889d887220 */ /* 0x000fe20000410000 */
[----:B------:R-:W-:-:S03]  /*5dd0*/  ISETP.GE.U32.AND.EX P6, PT, R171, 0x1000000, PT, P6 ;  /* 0x01000000ab00780c */ /* 0x000fc60003fc6160 */
        /* <DEDUP_REMOVED lines=22> */
[----:B------:R-:W-:Y:S02]  /*5f40*/  F2FP.F16.F32.PACK_AB R142, R155, R142 ;  /* 0x0000008e9b8e723e */ /* 0x000fe400000000ff */
        /* <DEDUP_REMOVED lines=29> */
[----:B------:R-:W-:Y:S01]  /*6120*/  F2FP.F16.F32.PACK_AB R137, R149, R144 ;  /* 0x000000909589723e */ /* 0x000fe200000000ff */
[----:B------:R-:W-:-:S04]  /*6130*/  FMUL.FTZ R136, R157, R136 ;  /* 0x000000889d887220 */ /* 0x000fc80000410000 */
[----:B------:R-:W-:-:S05]  /*6140*/  FMUL.FTZ R136, R136, UR14 ;  /* 0x0000000e88887c20 */ /* 0x000fca0008410000 */
[----:B------:R-:W-:Y:S02]  /*6150*/  FSEL R140, R136, RZ, P6 ;  /* 0x000000ff888c7208 */ /* 0x000fe40003000000 */
[----:B------:R-:W-:Y:S02]  /*6160*/  LOP3.LUT P6, RZ, R206, 0xff, RZ, 0xc0, !PT ;  /* 0x000000ffceff7812 */ /* 0x000fe400078cc0ff */
[----:B------:R-:W-:Y:S02]  /*6170*/  F2FP.F16.F32.PACK_AB R140, R145, R140 ;  /* 0x0000008c918c723e */ /* 0x000fe400000000ff */
[----:B------:R-:W-:-:S04]  /*6180*/  FSEL R136, R136, RZ, P6 ;  /* 0x000000ff88887208 */ /* 0x000fc80003000000 */
[----:B------:R-:W-:Y:S01]  /*6190*/  F2FP.F16.F32.PACK_AB R136, R147, R136 ;  /* 0x000000889388723e */ /* 0x000fe200000000ff */
[----:B------:R-:W-:Y:S06]  /*61a0*/  BRA `(.L_x_735) ;  /* 0x0000000c00e87947 */ /* 0x000fec0003800000 */
.L_x_732:
[----:B------:R-:W-:-:S04]  /*61b0*/  UISETP.NE.U32.AND UP0, UPT, UR16, URZ, UPT ;  /* 0x000000ff1000728c */ /* 0x000fc8000bf05070 */
[----:B------:R-:W-:-:S09]  /*61c0*/  UISETP.NE.AND.EX UP0, UPT, UR17, URZ, UPT, UP0 ;  /* 0x000000ff1100728c */ /* 0x000fd2000bf05300 */
[----:B------:R-:W-:Y:S05]  /*61d0*/  BRA.U !UP0, `(.L_x_737) ;  /* 0x0000000908107547 */ /* 0x000fea000b800000 */
[----:B0-----:R-:W0:Y:S02]  /*61e0*/  LDC.64 R140, c[0x0][0x478] ;  /* 0x00011e00ff8c7b82 */ /* 0x001e240000000a00 */
[----:B0-----:R-:W-:-:S04]  /*61f0*/  ISETP.NE.U32.AND P5, PT, R140, RZ, PT ;  /* 0x000000ff8c00720c */ /* 0x001fc80003fa5070 */
[----:B------:R-:W-:-:S13]  /*6200*/  ISETP.NE.AND.EX P5, PT, R141, RZ, PT, P5 ;  /* 0x000000ff8d00720c */ /* 0x000fda0003fa5350 */
[----:B------:R-:W-:Y:S05]  /*6210*/  @!P5 BRA `(.L_x_738) ;  /* 0x000000040008d947 */ /* 0x000fea0003800000 */
[-C--:B------:R-:W-:Y:S01]  /*6220*/  FFMA.FTZ R133, R156, R152.reuse, R153 ;  /* 0x000000989c857223 */ /* 0x080fe20000010099 */
[--C-:B------:R-:W-:Y:S01]  /*6230*/  HADD2.F32 R134, -RZ, R39.reuse.H1_H1 ;  /* 0x30000027ff867230 */ /* 0x100fe20000004100 */
[----:B------:R-:W-:Y:S01]  /*6240*/  ISETP.GE.U32.AND P6, PT, R170, RZ, PT ;  /* 0x000000ffaa00720c */ /* 0x000fe20003fc6070 */
[----:B------:R-:W-:Y:S02]  /*6250*/  HADD2.F32 R142, -RZ, R36.H1_H1 ;  /* 0x30000024ff8e7230 */ /* 0x000fe40000004100 */
[----:B------:R-:W-:Y:S01]  /*6260*/  FADD.FTZ R132, R34, -R133 ;  /* 0x8000008522847221 */ /* 0x000fe20000010000 */
[----:B------:R-:W-:Y:S01]  /*6270*/  FFMA.FTZ R133, R29, R152, R153 ;  /* 0x000000981d857223 */ /* 0x000fe20000010099 */
[----:B------:R-:W-:Y:S02]  /*6280*/  ISETP.GE.U32.AND.EX P6, PT, R171, 0x1000000, PT, P6 ;  /* 0x01000000ab00780c */ /* 0x000fe40003fc6160 */
[----:B-----5:R-:W-:Y:S01]  /*6290*/  FFMA.FTZ R210, R157, R132, R134 ;  /* 0x000000849dd27223 */ /* 0x020fe20000010086 */
[----:B------:R-:W-:-:S03]  /*62a0*/  HADD2.F32 R134, -RZ, R39.H0_H0 ;  /* 0x20000027ff867230 */ /* 0x000fc60000004100 */
[----:B------:R-:W-:-:S05]  /*62b0*/  FMUL.FTZ R132, R210, UR14 ;  /* 0x0000000ed2847c20 */ /* 0x000fca0008410000 */
[----:B------:R-:W-:Y:S01]  /*62c0*/  FSEL R191, R132, RZ, P6 ;  /* 0x000000ff84bf7208 */ /* 0x000fe20003000000 */
[----:B------:R-:W-:Y:S01]  /*62d0*/  FFMA.FTZ R132, R35, R152, R153 ;  /* 0x0000009823847223 */ /* 0x000fe20000010099 */
[----:B------:R-:W-:-:S03]  /*62e0*/  LOP3.LUT P6, RZ, R171, 0xff0000, RZ, 0xc0, !PT ;  /* 0x00ff0000abff7812 */ /* 0x000fc600078cc0ff */
[----:B------:R-:W-:-:S04]  /*62f0*/  FADD.FTZ R132, R33, -R132 ;  /* 0x8000008421847221 */ /* 0x000fc80000010000 */
[----:B------:R-:W-:Y:S01]  /*6300*/  FFMA.FTZ R135, R157, R132, R134 ;  /* 0x000000849d877223 */ /* 0x000fe20000010086 */
[----:B------:R-:W-:-:S03]  /*6310*/  HADD2.F32 R134, -RZ, R38.H0_H0 ;  /* 0x20000026ff867230 */ /* 0x000fc60000004100 */
[----:B------:R-:W-:Y:S01]  /*6320*/  FMUL.FTZ R132, R135, UR14 ;  /* 0x0000000e87847c20 */ /* 0x000fe20008410000 */
[----:B------:R-:W-:-:S04]  /*6330*/  F2FP.F16.F32.PACK_AB R135, R210, R135 ;  /* 0x00000087d287723e */ /* 0x000fc800000000ff */
[----:B------:R-:W-:Y:S01]  /*6340*/  FSEL R190, R132, RZ, P6 ;  /* 0x000000ff84be7208 */ /* 0x000fe20003000000 */
[----:B------:R-:W-:Y:S01]  /*6350*/  FADD.FTZ R132, R30, -R133 ;  /* 0x800000851e847221 */ /* 0x000fe20000010000 */
[----:B------:R-:W-:Y:S01]  /*6360*/  LOP3.LUT P6, RZ, R171, 0xff, RZ, 0xc0, !PT ;  /* 0x000000ffabff7812 */ /* 0x000fe200078cc0ff */
[----:B------:R-:W-:Y:S02]  /*6370*/  FFMA.FTZ R133, R25, R152, R153 ;  /* 0x0000009819857223 */ /* 0x000fe40000010099 */
[----:B------:R-:W-:Y:S01]  /*6380*/  FFMA.FTZ R148, R157, R132, R134 ;  /* 0x000000849d947223 */ /* 0x000fe20000010086 */
[----:B------:R-:W-:-:S03]  /*6390*/  HADD2.F32 R134, -RZ, R38.H1_H1 ;  /* 0x30000026ff867230 */ /* 0x000fc60000004100 */
[----:B------:R-:W-:-:S05]  /*63a0*/  FMUL.FTZ R132, R148, UR14 ;  /* 0x0000000e94847c20 */ /* 0x000fca0008410000 */
[----:B------:R-:W-:Y:S01]  /*63b0*/  FSEL R149, R132, RZ, P6 ;  /* 0x000000ff84957208 */ /* 0x000fe20003000000 */
[----:B------:R-:W-:Y:S01]  /*63c0*/  FFMA.FTZ R132, R32, R152, R153 ;  /* 0x0000009820847223 */ /* 0x000fe20000010099 */
[----:B------:R-:W-:-:S03]  /*63d0*/  LOP3.LUT P6, RZ, R171, 0xff00, RZ, 0xc0, !PT ;  /* 0x0000ff00abff7812 */ /* 0x000fc600078cc0ff */
[----:B------:R-:W-:-:S04]  /*63e0*/  FADD.FTZ R132, R31, -R132 ;  /* 0x800000841f847221 */ /* 0x000fc80000010000 */
[----:B------:R-:W-:Y:S01]  /*63f0*/  FFMA.FTZ R155, R157, R132, R134 ;  /* 0x000000849d9b7223 */ /* 0x000fe20000010086 */
[----:B------:R-:W-:-:S03]  /*6400*/  HADD2.F32 R134, -RZ, R37.H0_H0 ;  /* 0x20000025ff867230 */ /* 0x000fc60000004100 */
[----:B------:R-:W-:-:S05]  /*6410*/  FMUL.FTZ R132, R155, UR14 ;  /* 0x0000000e9b847c20 */ /* 0x000fca0008410000 */
        /* <DEDUP_REMOVED lines=21> */
[----:B------:R-:W-:Y:S01]  /*6570*/  FFMA.FTZ R141, R157, R134, R142 ;  /* 0x000000869d8d7223 */ /* 0x000fe2000001008e */
[----:B------:R-:W-:Y:S02]  /*6580*/  FSEL R140, R133, RZ, P6 ;  /* 0x000000ff858c7208 */ /* 0x000fe40003000000 */
[----:B------:R-:W-:Y:S01]  /*6590*/  LOP3.LUT P6, RZ, R170, 0xff00, RZ, 0xc0, !PT ;  /* 0x0000ff00aaff7812 */ /* 0x000fe200078cc0ff */
[C---:B------:R-:W-:Y:S01]  /*65a0*/  FMUL.FTZ R133, R141.reuse, UR14 ;  /* 0x0000000e8d857c20 */ /* 0x040fe20008410000 */
[----:B------:R-:W-:Y:S02]  /*65b0*/  F2FP.F16.F32.PACK_AB R132, R141, R132 ;  /* 0x000000848d84723e */ /* 0x000fe400000000ff */
[----:B------:R-:W-:Y:S02]  /*65c0*/  F2FP.F16.F32.PACK_AB R134, R155, R148 ;  /* 0x000000949b86723e */ /* 0x000fe400000000ff */
[----:B------:R-:W-:Y:S02]  /*65d0*/  FSEL R145, R133, RZ, P6 ;  /* 0x000000ff85917208 */ /* 0x000fe40003000000 */
[----:B------:R-:W-:-:S02]  /*65e0*/  F2FP.F16.F32.PACK_AB R133, R146, R143 ;  /* 0x0000008f9285723e */ /* 0x000fc400000000ff */
[----:B------:R-:W-:Y:S02]  /*65f0*/  F2FP.F16.F32.PACK_AB R143, R191, R190 ;  /* 0x000000bebf8f723e */ /* 0x000fe400000000ff */
[----:B------:R-:W-:Y:S02]  /*6600*/  F2FP.F16.F32.PACK_AB R142, R154, R149 ;  /* 0x000000959a8e723e */ /* 0x000fe400000000ff */
[----:B------:R-:W-:Y:S02]  /*6610*/  F2FP.F16.F32.PACK_AB R141, R147, R144 ;  /* 0x00000090938d723e */ /* 0x000fe400000000ff */
[----:B------:R-:W-:Y:S01]  /*6620*/  F2FP.F16.F32.PACK_AB R140, R145, R140 ;  /* 0x0000008c918c723e */ /* 0x000fe200000000ff */
[----:B------:R-:W-:Y:S06]  /*6630*/  BRA `(.L_x_735) ;  /* 0x0000000800c47947 */ /* 0x000fec0003800000 */
.L_x_738:
[-CC-:B------:R-:W-:Y:S01]  /*6640*/  FFMA.FTZ R140, R35, R152.reuse, R153.reuse ;  /* 0x00000098238c7223 */ /* 0x180fe20000010099 */
[----:B------:R-:W-:Y:S01]  /*6650*/  HADD2.F32 R142, -RZ, R39.H0_H0 ;  /* 0x20000027ff8e7230 */ /* 0x000fe20000004100 */
[----:B------:R-:W-:Y:S01]  /*6660*/  LOP3.LUT P6, RZ, R171, 0xff0000, RZ, 0xc0, !PT ;  /* 0x00ff0000abff7812 */ /* 0x000fe200078cc0ff */
[----:B------:R-:W-:Y:S01]  /*6670*/  FFMA.FTZ R141, R156, R152, R153 ;  /* 0x000000989c8d7223 */ /* 0x000fe20000010099 */
[----:B------:R-:W-:-:S04]  /*6680*/  FADD.FTZ R140, R33, -R140 ;  /* 0x8000008c218c7221 */ /* 0x000fc80000010000 */
[----:B-----5:R-:W-:Y:S01]  /*6690*/  FFMA.FTZ R140, R157, R140, R142 ;  /* 0x0000008c9d8c7223 */ /* 0x020fe2000001008e */
[----:B------:R-:W-:-:S03]  /*66a0*/  HADD2.F32 R142, -RZ, R39.H1_H1 ;  /* 0x30000027ff8e7230 */ /* 0x000fc60000004100 */
[----:B------:R-:W-:-:S05]  /*66b0*/  FMUL.FTZ R140, R140, UR14 ;  /* 0x0000000e8c8c7c20 */ /* 0x000fca0008410000 */
        /* <DEDUP_REMOVED lines=46> */
[----:B------:R-:W-:Y:S02]  /*69a0*/  LOP3.LUT P6, RZ, R170, 0xff, RZ, 0xc0, !PT ;  /* 0x000000ffaaff7812 */ /* 0x000fe400078cc0ff */
[----:B------:R-:W-:Y:S01]  /*69b0*/  F2FP.F16.F32.PACK_AB R141, R147, R144 ;  /* 0x00000090938d723e */ /* 0x000fe200000000ff */
[----:B------:R-:W-:Y:S01]  /*69c0*/  FFMA.FTZ R140, R157, R140, R142 ;  /* 0x0000008c9d8c7223 */ /* 0x000fe2000001008e */
[----:B------:R-:W-:-:S03]  /*69d0*/  F2FP.F16.F32.PACK_AB R142, R149, R146 ;  /* 0x00000092958e723e */ /* 0x000fc600000000ff */
[----:B------:R-:W-:-:S05]  /*69e0*/  FMUL.FTZ R140, R140, UR14 ;  /* 0x0000000e8c8c7c20 */ /* 0x000fca0008410000 */
[----:B------:R-:W-:-:S04]  /*69f0*/  FSEL R140, R140, RZ, P6 ;  /* 0x000000ff8c8c7208 */ /* 0x000fc80003000000 */
[----:B------:R-:W-:Y:S01]  /*6a00*/  F2FP.F16.F32.PACK_AB R140, R145, R140 ;  /* 0x0000008c918c723e */ /* 0x000fe200000000ff */
[----:B------:R-:W-:Y:S06]  /*6a10*/  BRA `(.L_x_735) ;  /* 0x0000000400cc7947 */ /* 0x000fec0003800000 */
.L_x_737:
[----:B0-----:R-:W0:Y:S02]  /*6a20*/  LDC.64 R140, c[0x0][0x478] ;  /* 0x00011e00ff8c7b82 */ /* 0x001e240000000a00 */
[----:B0-----:R-:W-:-:S04]  /*6a30*/  ISETP.NE.U32.AND P5, PT, R140, RZ, PT ;  /* 0x000000ff8c00720c */ /* 0x001fc80003fa5070 */
[----:B------:R-:W-:-:S13]  /*6a40*/  ISETP.NE.AND.EX P5, PT, R141, RZ, PT, P5 ;  /* 0x000000ff8d00720c */ /* 0x000fda0003fa5350 */
[----:B------:R-:W-:Y:S05]  /*6a50*/  @!P5 BRA `(.L_x_739) ;  /* 0x0000000000e8d947 */ /* 0x000fea0003800000 */
[-CC-:B------:R-:W-:Y:S01]  /*6a60*/  FFMA.FTZ R132, R35, R152.reuse, R153.reuse ;  /* 0x0000009823847223 */ /* 0x180fe20000010099 */
[----:B------:R-:W-:Y:S01]  /*6a70*/  LOP3.LUT P6, RZ, R171, 0xff0000, RZ, 0xc0, !PT ;  /* 0x00ff0000abff7812 */ /* 0x000fe200078cc0ff */
[-CC-:B------:R-:W-:Y:S01]  /*6a80*/  FFMA.FTZ R133, R156, R152.reuse, R153.reuse ;  /* 0x000000989c857223 */ /* 0x180fe20000010099 */
[----:B------:R-:W-:Y:S01]  /*6a90*/  FFMA.FTZ R134, R24, R152, R153 ;  /* 0x0000009818867223 */ /* 0x000fe20000010099 */
[----:B------:R-:W-:-:S03]  /*6aa0*/  FADD.FTZ R132, R33, -R132 ;  /* 0x8000008421847221 */ /* 0x000fc60000010000 */
[----:B------:R-:W-:Y:S01]  /*6ab0*/  FADD.FTZ R134, R23, -R134 ;  /* 0x8000008617867221 */ /* 0x000fe20000010000 */
[----:B-----5:R-:W-:-:S03]  /*6ac0*/  FMUL.FTZ R135, R157, R132 ;  /* 0x000000849d877220 */ /* 0x020fc60000410000 */
[----:B------:R-:W-:Y:S01]  /*6ad0*/  FMUL.FTZ R141, R157, R134 ;  /* 0x000000869d8d7220 */ /* 0x000fe20000410000 */
[----:B------:R-:W-:-:S05]  /*6ae0*/  FMUL.FTZ R132, R135, UR14 ;  /* 0x0000000e87847c20 */ /* 0x000fca0008410000 */
[----:B------:R-:W-:Y:S01]  /*6af0*/  FSEL R154, R132, RZ, P6 ;  /* 0x000000ff849a7208 */ /* 0x000fe20003000000 */
[----:B------:R-:W-:Y:S01]  /*6b00*/  FADD.FTZ R132, R34, -R133 ;  /* 0x8000008522847221 */ /* 0x000fe20000010000 */
[----:B------:R-:W-:Y:S01]  /*6b10*/  ISETP.GE.U32.AND P6, PT, R170, RZ, PT ;  /* 0x000000ffaa00720c */ /* 0x000fe20003fc6070 */
[----:B------:R-:W-:Y:S02]  /*6b20*/  FFMA.FTZ R133, R29, R152, R153 ;  /* 0x000000981d857223 */ /* 0x000fe40000010099 */
[----:B------:R-:W-:Y:S01]  /*6b30*/  FMUL.FTZ R190, R157, R132 ;  /* 0x000000849dbe7220 */ /* 0x000fe20000410000 */
[----:B------:R-:W-:-:S03]  /*6b40*/  ISETP.GE.U32.AND.EX P6, PT, R171, 0x1000000, PT, P6 ;  /* 0x01000000ab00780c */ /* 0x000fc60003fc6160 */
[C---:B------:R-:W-:Y:S01]  /*6b50*/  FMUL.FTZ R132, R190.reuse, UR14 ;  /* 0x0000000ebe847c20 */ /* 0x040fe20008410000 */
[----:B------:R-:W-:-:S04]  /*6b60*/  F2FP.F16.F32.PACK_AB R135, R190, R135 ;  /* 0x00000087be87723e */ /* 0x000fc800000000ff */
        /* <DEDUP_REMOVED lines=30> */
[----:B------:R-:W-:-:S04]  /*6d50*/  F2FP.F16.F32.PACK_AB R132, R141, R132 ;  /* 0x000000848d84723e */ /* 0x000fc800000000ff */
[----:B------:R-:W-:Y:S01]  /*6d60*/  FSEL R140, R133, RZ, P6 ;  /* 0x000000ff858c7208 */ /* 0x000fe20003000000 */
[----:B------:R-:W-:Y:S01]  /*6d70*/  FMUL.FTZ R133, R141, UR14 ;  /* 0x0000000e8d857c20 */ /* 0x000fe20008410000 */
[----:B------:R-:W-:Y:S02]  /*6d80*/  LOP3.LUT P6, RZ, R170, 0xff00, RZ, 0xc0, !PT ;  /* 0x0000ff00aaff7812 */ /* 0x000fe400078cc0ff */
[----:B------:R-:W-:Y:S02]  /*6d90*/  F2FP.F16.F32.PACK_AB R141, R147, R144 ;  /* 0x00000090938d723e */ /* 0x000fe400000000ff */
[----:B------:R-:W-:Y:S02]  /*6da0*/  FSEL R145, R133, RZ, P6 ;  /* 0x000000ff85917208 */ /* 0x000fe40003000000 */
[----:B------:R-:W-:Y:S02]  /*6db0*/  F2FP.F16.F32.PACK_AB R133, R143, R142 ;  /* 0x0000008e8f85723e */ /* 0x000fe400000000ff */
[----:B------:R-:W-:-:S02]  /*6dc0*/  F2FP.F16.F32.PACK_AB R143, R191, R154 ;  /* 0x0000009abf8f723e */ /* 0x000fc400000000ff */
[----:B------:R-:W-:Y:S02]  /*6dd0*/  F2FP.F16.F32.PACK_AB R142, R155, R148 ;  /* 0x000000949b8e723e */ /* 0x000fe400000000ff */
[----:B------:R-:W-:Y:S01]  /*6de0*/  F2FP.F16.F32.PACK_AB R140, R145, R140 ;  /* 0x0000008c918c723e */ /* 0x000fe200000000ff */
[----:B------:R-:W-:Y:S06]  /*6df0*/  BRA `(.L_x_735) ;  /* 0x0000000000d47947 */ /* 0x000fec0003800000 */
.L_x_739:
[-CC-:B------:R-:W-:Y:S01]  /*6e00*/  FFMA.FTZ R140, R35, R152.reuse, R153.reuse ;  /* 0x00000098238c7223 */ /* 0x180fe20000010099 */
[----:B------:R-:W-:Y:S01]  /*6e10*/  LOP3.LUT P6, RZ, R171, 0xff0000, RZ, 0xc0, !PT ;  /* 0x00ff0000abff7812 */ /* 0x000fe200078cc0ff */
[----:B------:R-:W-:Y:S02]  /*6e20*/  FFMA.FTZ R141, R156, R152, R153 ;  /* 0x000000989c8d7223 */ /* 0x000fe40000010099 */
[----:B------:R-:W-:-:S04]  /*6e30*/  FADD.FTZ R140, R33, -R140 ;  /* 0x8000008c218c7221 */ /* 0x000fc80000010000 */
[----:B-----5:R-:W-:-:S04]  /*6e40*/  FMUL.FTZ R140, R157, R140 ;  /* 0x0000008c9d8c7220 */ /* 0x020fc80000410000 */
[----:B------:R-:W-:-:S05]  /*6e50*/  FMUL.FTZ R140, R140, UR14 ;  /* 0x0000000e8c8c7c20 */ /* 0x000fca0008410000 */
[----:B------:R-:W-:Y:S01]  /*6e60*/  FSEL R143, R140, RZ, P6 ;  /* 0x000000ff8c8f7208 */ /* 0x000fe20003000000 */
[----:B------:R-:W-:Y:S01]  /*6e70*/  FADD.FTZ R140, R34, -R141 ;  /* 0x8000008d228c7221 */ /* 0x000fe20000010000 */
[----:B------:R-:W-:Y:S01]  /*6e80*/  ISETP.GE.U32.AND P6, PT, R170, RZ, PT ;  /* 0x000000ffaa00720c */ /* 0x000fe20003fc6070 */
[----:B------:R-:W-:Y:S02]  /*6e90*/  FFMA.FTZ R141, R29, R152, R153 ;  /* 0x000000981d8d7223 */ /* 0x000fe40000010099 */
[----:B------:R-:W-:Y:S01]  /*6ea0*/  FMUL.FTZ R140, R157, R140 ;  /* 0x0000008c9d8c7220 */ /* 0x000fe20000410000 */
[----:B------:R-:W-:-:S03]  /*6eb0*/  ISETP.GE.U32.AND.EX P6, PT, R171, 0x1000000, PT, P6 ;  /* 0x01000000ab00780c */ /* 0x000fc60003fc6160 */
[----:B------:R-:W-:-:S05]  /*6ec0*/  FMUL.FTZ R140, R140, UR14 ;  /* 0x0000000e8c8c7c20 */ /* 0x000fca0008410000 */
[----:B------:R-:W-:Y:S01]  /*6ed0*/  FSEL R146, R140, RZ, P6 ;  /* 0x000000ff8c927208 */ /* 0x000fe20003000000 */
[----:B------:R-:W-:Y:S01]  /*6ee0*/  FADD.FTZ R140, R30, -R141 ;  /* 0x8000008d1e8c7221 */ /* 0x000fe20000010000 */
[----:B------:R-:W-:Y:S01]  /*6ef0*/  LOP3.LUT P6, RZ, R171, 0xff, RZ, 0xc0, !PT ;  /* 0x000000ffabff7812 */ /* 0x000fe200078cc0ff */
[----:B------:R-:W-:Y:S01]  /*6f00*/  FFMA.FTZ R141, R25, R152, R153 ;  /* 0x00000098198d7223 */ /* 0x000fe20000010099 */
[----:B------:R-:W-:Y:S01]  /*6f10*/  F2FP.F16.F32.PACK_AB R143, R146, R143 ;  /* 0x0000008f928f723e */ /* 0x000fe200000000ff */
        /* <DEDUP_REMOVED lines=30> */
[----:B------:R-:W-:Y:S01]  /*7100*/  F2FP.F16.F32.PACK_AB R141, R147, R144 ;  /* 0x00000090938d723e */ /* 0x000fe200000000ff */
[----:B------:R-:W-:-:S04]  /*7110*/  FMUL.FTZ R140, R157, R140 ;  /* 0x0000008c9d8c7220 */ /* 0x000fc80000410000 */
[----:B------:R-:W-:-:S05]  /*7120*/  FMUL.FTZ R140, R140, UR14 ;  /* 0x0000000e8c8c7c20 */ /* 0x000fca0008410000 */
[----:B------:R-:W-:-:S04]  /*7130*/  FSEL R140, R140, RZ, P6 ;  /* 0x000000ff8c8c7208 */ /* 0x000fc80003000000 */
[----:B------:R-:W-:-:S07]  /*7140*/  F2FP.F16.F32.PACK_AB R140, R145, R140 ;  /* 0x0000008c918c723e */ /* 0x000fce00000000ff */
.L_x_735:
        /* <DEDUP_REMOVED lines=10> */
.L_x_731:
[----:B------:R-:W-:Y:S05]  /*71f0*/  BSYNC.RECONVERGENT B0 ;  /* 0x0000000000007941 */ /* 0x000fea0003800200 */
.L_x_730:
        /* <DEDUP_REMOVED lines=12> */
[-CC-:B0--3--:R-:W-:Y:S01]  /*72c0*/  FFMA.FTZ R132, R177, R152.reuse, R153.reuse ;  /* 0x00000098b1847223 */ /* 0x189fe20000010099 */
        /* <DEDUP_REMOVED lines=86> */
.L_x_744:
        /* <DEDUP_REMOVED lines=83> */
.L_x_743:
[----:B0--3--:R-:W0:Y:S02]  /*7d60*/  LDC.64 R136, c[0x0][0x478] ;  /* 0x00011e00ff887b82 */ /* 0x009e240000000a00 */
        /* <DEDUP_REMOVED lines=15> */
[----:B------:R-:W-:Y:S02]  /*7e60*/  F2FP.F16.F32.PACK_AB R135, R210, R135 ;  /* 0x00000087d287723e */ /* 0x000fe400000000ff */
[----:B------:R-:W-:Y:S02]  /*7e70*/  FSEL R154, R132, RZ, P6 ;  /* 0x000000ff849a7208 */ /* 0x000fe40003000000 */
[----:B------:R-:W-:-:S04]  /*7e80*/  LOP3.LUT P6, RZ, R205, 0xff0000, RZ, 0xc0, !PT ;  /* 0x00ff0000cdff7812 */ /* 0x000fc800078cc0ff */
        /* <DEDUP_REMOVED lines=21> */
[----:B------:R-:W-:-:S02]  /*7fe0*/  F2FP.F16.F32.PACK_AB R134, R143, R134 ;  /* 0x000000868f86723e */ /* 0x000fc400000000ff */
        /* <DEDUP_REMOVED lines=42> */
.L_x_746:
        /* <DEDUP_REMOVED lines=29> */
[----:B------:R-:W-:Y:S01]  /*8460*/  FADD.FTZ R136, R174, -R137 ;  /* 0x80000089ae887221 */ /* 0x000fe20000010000 */
[----:B------:R-:W-:Y:S01]  /*8470*/  LOP3.LUT P6, RZ, R169, 0xff00, RZ, 0xc0, !PT ;  /* 0x0000ff00a9ff7812 */ /* 0x000fe200078cc0ff */
[----:B------:R-:W-:Y:S02]  /*8480*/  FFMA.FTZ R137, R163, R152, R153 ;  /* 0x00000098a3897223 */ /* 0x000fe40000010099 */
        /* <DEDUP_REMOVED lines=43> */
.L_x_742:
[----:B------:R-:W-:-:S04]  /*8740*/  UISETP.NE.U32.AND UP0, UPT, UR16, URZ, UPT ;  /* 0x000000ff1000728c */ /* 0x000fc8000bf05070 */
[----:B------:R-:W-:-:S09]  /*8750*/  UISETP.NE.AND.EX UP0, UPT, UR17, URZ, UPT, UP0 ;  /* 0x000000ff1100728c */ /* 0x000fd2000bf05300 */
[----:B------:R-:W-:Y:S05]  /*8760*/  BRA.U !UP0, `(.L_x_747) ;  /* 0x0000000908107547 */ /* 0x000fea000b800000 */
[----:B0--3--:R-:W0:Y:S02]  /*8770*/  LDC.64 R140, c[0x0][0x478] ;  /* 0x00011e00ff8c7b82 */ /* 0x009e240000000a00 */
        /* <DEDUP_REMOVED lines=29> */
[----:B------:R-:W-:Y:S01]  /*8950*/  FADD.FTZ R132, R174, -R133 ;  /* 0x80000085ae847221 */ /* 0x000fe20000010000 */
[----:B------:R-:W-:Y:S01]  /*8960*/  LOP3.LUT P6, RZ, R169, 0xff00, RZ, 0xc0, !PT ;  /* 0x0000ff00a9ff7812 */ /* 0x000fe200078cc0ff */
[----:B------:R-:W-:Y:S02]  /*8970*/  FFMA.FTZ R133, R163, R152, R153 ;  /* 0x00000098a3857223 */ /* 0x000fe40000010099 */
        /* <DEDUP_REMOVED lines=37> */
.L_x_748:
        /* <DEDUP_REMOVED lines=62> */
.L_x_747:
[----:B0--3--:R-:W0:Y:S02]  /*8fb0*/  LDC.64 R140, c[0x0][0x478] ;  /* 0x00011e00ff8c7b82 */ /* 0x009e240000000a00 */
        /* <DEDUP_REMOVED lines=27> */
[----:B------:R-:W-:Y:S01]  /*9170*/  FADD.FTZ R132, R174, -R133 ;  /* 0x80000085ae847221 */ /* 0x000fe20000010000 */
[----:B------:R-:W-:Y:S01]  /*9180*/  LOP3.LUT P6, RZ, R169, 0xff00, RZ, 0xc0, !PT ;  /* 0x0000ff00a9ff7812 */ /* 0x000fe200078cc0ff */
[----:B------:R-:W-:Y:S02]  /*9190*/  FFMA.FTZ R133, R163, R152, R153 ;  /* 0x00000098a3857223 */ /* 0x000fe40000010099 */
        /* <DEDUP_REMOVED lines=31> */
.L_x_749:
        /* <DEDUP_REMOVED lines=53> */
.L_x_745:
        /* <DEDUP_REMOVED lines=10> */
.L_x_741:
[----:B------:R-:W-:Y:S05]  /*9780*/  BSYNC.RECONVERGENT B0 ;  /* 0x0000000000007941 */ /* 0x000fea0003800200 */
.L_x_740:
        /* <DEDUP_REMOVED lines=12> */
[-CC-:B0--34-:R-:W-:Y:S01]  /*9850*/  FFMA.FTZ R132, R195, R152.reuse, R153.reuse ;  /* 0x00000098c3847223 */ /* 0x199fe20000010099 */
        /* <DEDUP_REMOVED lines=58> */
[-CC-:B------:R-:W-:Y:S01]  /*9c00*/  FFMA.FTZ R132, R184, R152.reuse, R153.reuse ;  /* 0x00000098b8847223 */ /* 0x180fe20000010099 */
[----:B------:R-:W-:Y:S01]  /*9c10*/  LOP3.LUT P6, RZ, R172, 0xff00, RZ, 0xc0, !PT ;  /* 0x0000ff00acff7812 */ /* 0x000fe200078cc0ff */
[----:B------:R-:W-:Y:S02]  /*9c20*/  FFMA.FTZ R153, R179, R152, R153 ;  /* 0x00000098b3997223 */ /* 0x000fe40000010099 */
        /* <DEDUP_REMOVED lines=25> */
.L_x_754:
        /* <DEDUP_REMOVED lines=63> */
[----:B------:R-:W-:Y:S01]  /*a1b0*/  FFMA.FTZ R153, R179, R152, R153 ;  /* 0x00000098b3997223 */ /* 0x000fe20000010099 */
[----:B------:R-:W-:Y:S01]  /*a1c0*/  F2FP.F16.F32.PACK_AB R137, R146, R137 ;  /* 0x000000899289723e */ /* 0x000fe200000000ff */
        /* <DEDUP_REMOVED lines=18> */
.L_x_753:
[----:B0--34-:R-:W0:Y:S02]  /*a2f0*/  LDC.64 R136, c[0x0][0x478] ;  /* 0x00011e00ff887b82 */ /* 0x019e240000000a00 */
[----:B0-----:R-:W-:-:S04]  /*a300*/  ISETP.NE.U32.AND P5, PT, R136, RZ, PT ;  /* 0x000000ff8800720c */ /* 0x001fc80003fa5070 */
[----:B------:R-:W-:-:S13]  /*a310*/  ISETP.NE.AND.EX P5, PT, R137, RZ, PT, P5 ;  /* 0x000000ff8900720c */ /* 0x000fda0003fa5350 */
[----:B------:R-:W-:Y:S05]  /*a320*/  @!P5 BRA `(.L_x_756) ;  /* 0x00000004003cd947 */ /* 0x000fea0003800000 */
[----:B------:R-:W-:Y:S01]  /*a330*/  FFMA.FTZ R133, R198, R152, R153 ;  /* 0x00000098c6857223 */ /* 0x000fe20000010099 */
[----:B------:R-:W-:-:S03]  /*a340*/  ISETP.GE.U32.AND P6, PT, R172, RZ, PT ;  /* 0x000000ffac00720c */ /* 0x000fc60003fc6070 */
[----:B------:R-:W-:Y:S01]  /*a350*/  FADD.FTZ R210, R196, -R133 ;  /* 0x80000085c4d27221 */ /* 0x000fe20000010000 */
[----:B------:R-:W-:Y:S01]  /*a360*/  ISETP.GE.U32.AND.EX P6, PT, R173, 0x1000000, PT, P6 ;  /* 0x01000000ad00780c */ /* 0x000fe20003fc6160 */
[----:B------:R-:W-:Y:S02]  /*a370*/  FFMA.FTZ R133, R187, R152, R153 ;  /* 0x00000098bb857223 */ /* 0x000fe40000010099 */
[----:B-----5:R-:W-:Y:S02]  /*a380*/  FMUL.FTZ R210, R157, R210 ;  /* 0x000000d29dd27220 */ /* 0x020fe40000410000 */
[----:B------:R-:W-:Y:S01]  /*a390*/  FADD.FTZ R134, R192, -R133 ;  /* 0x80000085c0867221 */ /* 0x000fe20000010000 */
[----:B------:R-:W-:Y:S01]  /*a3a0*/  FFMA.FTZ R133, R183, R152, R153 ;  /* 0x00000098b7857223 */ /* 0x000fe20000010099 */
[----:B------:R-:W-:Y:S02]  /*a3b0*/  FMUL.FTZ R132, R210, UR14 ;  /* 0x0000000ed2847c20 */ /* 0x000fe40008410000 */
[----:B------:R-:W-:Y:S01]  /*a3c0*/  FMUL.FTZ R134, R157, R134 ;  /* 0x000000869d867220 */ /* 0x000fe20000410000 */
[----:B------:R-:W-:-:S02]  /*a3d0*/  FADD.FTZ R138, R186, -R133 ;  /* 0x80000085ba8a7221 */ /* 0x000fc40000010000 */
[----:B------:R-:W-:Y:S02]  /*a3e0*/  FSEL R199, R132, RZ, P6 ;  /* 0x000000ff84c77208 */ /* 0x000fe40003000000 */
[----:B------:R-:W-:Y:S01]  /*a3f0*/  ISETP.GE.U32.AND P6, PT, R202, RZ, PT ;  /* 0x000000ffca00720c */ /* 0x000fe20003fc6070 */
[----:B------:R-:W-:-:S03]  /*a400*/  FMUL.FTZ R138, R157, R138 ;  /* 0x0000008a9d8a7220 */ /* 0x000fc60000410000 */
[----:B------:R-:W-:-:S04]  /*a410*/  ISETP.GE.U32.AND.EX P6, PT, R203, 0x1000000, PT, P6 ;  /* 0x01000000cb00780c */ /* 0x000fc80003fc6160 */
[----:B------:R-:W-:Y:S01]  /*a420*/  FSEL R211, R132, RZ, P6 ;  /* 0x000000ff84d37208 */ /* 0x000fe20003000000 */
[----:B------:R-:W-:Y:S01]  /*a430*/  FFMA.FTZ R132, R195, R152, R153 ;  /* 0x00000098c3847223 */ /* 0x000fe20000010099 */
[----:B------:R-:W-:-:S03]  /*a440*/  LOP3.LUT P6, RZ, R173, 0xff0000, RZ, 0xc0, !PT ;  /* 0x00ff0000adff7812 */ /* 0x000fc600078cc0ff */
[----:B------:R-:W-:-:S04]  /*a450*/  FADD.FTZ R132, R193, -R132 ;  /* 0x80000084c1847221 */ /* 0x000fc80000010000 */
[----:B------:R-:W-:-:S04]  /*a460*/  FMUL.FTZ R135, R157, R132 ;  /* 0x000000849d877220 */ /* 0x000fc80000410000 */
[----:B------:R-:W-:Y:S01]  /*a470*/  FMUL.FTZ R132, R135, UR14 ;  /* 0x0000000e87847c20 */ /* 0x000fe20008410000 */
[----:B------:R-:W-:-:S04]  /*a480*/  F2FP.F16.F32.PACK_AB R135, R210, R135 ;  /* 0x00000087d287723e */ /* 0x000fc800000000ff */
[----:B------:R-:W-:Y:S02]  /*a490*/  FSEL R154, R132, RZ, P6 ;  /* 0x000000ff849a7208 */ /* 0x000fe40003000000 */
[----:B------:R-:W-:-:S04]  /*a4a0*/  LOP3.LUT P6, RZ, R203, 0xff0000, RZ, 0xc0, !PT ;  /* 0x00ff0000cbff7812 */ /* 0x000fc800078cc0ff */
        /* <DEDUP_REMOVED lines=55> */
.L_x_756:
        /* <DEDUP_REMOVED lines=39> */
[----:B------:R-:W-:Y:S02]  /*aa90*/  LOP3.LUT P6, RZ, R172, 0xff0000, RZ, 0xc0, !PT ;  /* 0x00ff0000acff7812 */ /* 0x000fe400078cc0ff */
        /* <DEDUP_REMOVED lines=35> */
.L_x_752:
[----:B------:R-:W-:-:S04]  /*acd0*/  UISETP.NE.U32.AND UP0, UPT, UR16, URZ, UPT ;  /* 0x000000ff1000728c */ /* 0x000fc8000bf05070 */
[----:B------:R-:W-:-:S09]  /*ace0*/  UISETP.NE.AND.EX UP0, UPT, UR17, URZ, UPT, UP0 ;  /* 0x000000ff1100728c */ /* 0x000fd2000bf05300 */
[----:B------:R-:W-:Y:S05]  /*acf0*/  BRA.U !UP0, `(.L_x_757) ;  /* 0x0000000908107547 */ /* 0x000fea000b800000 */
[----:B0--34-:R-:W0:Y:S02]  /*ad00*/  LDC.64 R140, c[0x0][0x478] ;  /* 0x00011e00ff8c7b82 */ /* 0x019e240000000a00 */
[----:B0-----:R-:W-:-:S04]  /*ad10*/  ISETP.NE.U32.AND P5, PT, R140, RZ, PT ;  /* 0x000000ff8c00720c */ /* 0x001fc80003fa5070 */
[----:B------:R-:W-:-:S13]  /*ad20*/  ISETP.NE.AND.EX P5, PT, R141, RZ, PT, P5 ;  /* 0x000000ff8d00720c */ /* 0x000fda0003fa5350 */
[----:B------:R-:W-:Y:S05]  /*ad30*/  @!P5 BRA `(.L_x_758) ;  /* 0x000000040008d947 */ /* 0x000fea0003800000 */
[-C--:B------:R-:W-:Y:S01]  /*ad40*/  FFMA.FTZ R133, R198, R152.reuse, R153 ;  /* 0x00000098c6857223 */ /* 0x080fe20000010099 */
[--C-:B------:R-:W-:Y:S01]  /*ad50*/  HADD2.F32 R134, -RZ, R131.reuse.H1_H1 ;  /* 0x30000083ff867230 */ /* 0x100fe20000004100 */
[----:B------:R-:W-:Y:S02]  /*ad60*/  ISETP.GE.U32.AND P6, PT, R172, RZ, PT ;  /* 0x000000ffac00720c */ /* 0x000fe40003fc6070 */
        /* <DEDUP_REMOVED lines=36> */
[-CC-:B------:R-:W-:Y:S01]  /*afb0*/  FFMA.FTZ R132, R188, R152.reuse, R153.reuse ;  /* 0x00000098bc847223 */ /* 0x180fe20000010099 */
[----:B------:R-:W-:Y:S01]  /*afc0*/  LOP3.LUT P6, RZ, R172, 0xff000000, RZ, 0xc0, !PT ;  /* 0xff000000acff7812 */ /* 0x000fe200078cc0ff */
[----:B------:R-:W-:Y:S02]  /*afd0*/  FFMA.FTZ R152, R184, R152, R153 ;  /* 0x00000098b8987223 */ /* 0x000fe40000010099 */
[----:B------:R-:W-:Y:S02]  /*afe0*/  FADD.FTZ R132, R185, -R132 ;  /* 0x80000084b9847221 */ /* 0x000fe40000010000 */
[----:B------:R-:W-:Y:S02]  /*aff0*/  FADD.FTZ R152, R181, -R152 ;  /* 0x80000098b5987221 */ /* 0x000fe40000010000 */
[----:B------:R-:W-:Y:S01]  /*b000*/  FFMA.FTZ R142, R157, R132, R134 ;  /* 0x000000849d8e7223 */ /* 0x000fe20000010086 */
[----:B------:R-:W-:-:S03]  /*b010*/  HADD2.F32 R134, -RZ, R128.H0_H0 ;  /* 0x20000080ff867230 */ /* 0x000fc60000004100 */
[----:B------:R-:W-:-:S05]  /*b020*/  FMUL.FTZ R132, R142, UR14 ;  /* 0x0000000e8e847c20 */ /* 0x000fca0008410000 */
[----:B------:R-:W-:Y:S01]  /*b030*/  FSEL R147, R132, RZ, P6 ;  /* 0x000000ff84937208 */ /* 0x000fe20003000000 */
[----:B------:R-:W-:Y:S01]  /*b040*/  FADD.FTZ R132, R182, -R133 ;  /* 0x80000085b6847221 */ /* 0x000fe20000010000 */
[----:B------:R-:W-:-:S03]  /*b050*/  LOP3.LUT P6, RZ, R172, 0xff, RZ, 0xc0, !PT ;  /* 0x000000ffacff7812 */ /* 0x000fc600078cc0ff */
[----:B------:R-:W-:Y:S01]  /*b060*/  FFMA.FTZ R132, R157, R132, R134 ;  /* 0x000000849d847223 */ /* 0x000fe20000010086 */
[----:B------:R-:W-:-:S03]  /*b070*/  HADD2.F32 R134, -RZ, R128.H1_H1 ;  /* 0x30000080ff867230 */ /* 0x000fc60000004100 */
[----:B------:R-:W-:Y:S02]  /*b080*/  FMUL.FTZ R133, R132, UR14 ;  /* 0x0000000e84857c20 */ /* 0x000fe40008410000 */
[----:B------:R-:W-:Y:S01]  /*b090*/  FFMA.FTZ R157, R157, R152, R134 ;  /* 0x000000989d9d7223 */ /* 0x000fe20000010086 */
[----:B------:R-:W-:Y:S02]  /*b0a0*/  F2FP.F16.F32.PACK_AB R134, R148, R143 ;  /* 0x0000008f9486723e */ /* 0x000fe400000000ff */
[----:B------:R-:W-:Y:S01]  /*b0b0*/  FSEL R140, R133, RZ, P6 ;  /* 0x000000ff858c7208 */ /* 0x000fe20003000000 */
[C---:B------:R-:W-:Y:S01]  /*b0c0*/  FMUL.FTZ R133, R157.reuse, UR14 ;  /* 0x0000000e9d857c20 */ /* 0x040fe20008410000 */
[----:B------:R-:W-:Y:S02]  /*b0d0*/  LOP3.LUT P6, RZ, R172, 0xff00, RZ, 0xc0, !PT ;  /* 0x0000ff00acff7812 */ /* 0x000fe400078cc0ff */
[----:B------:R-:W-:Y:S02]  /*b0e0*/  F2FP.F16.F32.PACK_AB R132, R157, R132 ;  /* 0x000000849d84723e */ /* 0x000fe400000000ff */
[----:B------:R-:W-:-:S02]  /*b0f0*/  FSEL R145, R133, RZ, P6 ;  /* 0x000000ff85917208 */ /* 0x000fc40003000000 */
[----:B------:R-:W-:Y:S02]  /*b100*/  F2FP.F16.F32.PACK_AB R133, R142, R141 ;  /* 0x0000008d8e85723e */ /* 0x000fe400000000ff */
[----:B------:R-:W-:Y:S02]  /*b110*/  F2FP.F16.F32.PACK_AB R143, R155, R154 ;  /* 0x0000009a9b8f723e */ /* 0x000fe400000000ff */
[----:B------:R-:W-:Y:S02]  /*b120*/  F2FP.F16.F32.PACK_AB R142, R149, R146 ;  /* 0x00000092958e723e */ /* 0x000fe400000000ff */
[----:B------:R-:W-:Y:S02]  /*b130*/  F2FP.F16.F32.PACK_AB R141, R147, R144 ;  /* 0x00000090938d723e */ /* 0x000fe400000000ff */
[----:B------:R-:W-:Y:S01]  /*b140*/  F2FP.F16.F32.PACK_AB R140, R145, R140 ;  /* 0x0000008c918c723e */ /* 0x000fe200000000ff */
[----:B------:R-:W-:Y:S06]  /*b150*/  BRA `(.L_x_755) ;  /* 0x0000000800c47947 */ /* 0x000fec0003800000 */
.L_x_758:
        /* <DEDUP_REMOVED lines=57> */
[----:B------:R-:W-:-:S03]  /*b4f0*/  F2FP.F16.F32.PACK_AB R142, R147, R146 ;  /* 0x00000092938e723e */ /* 0x000fc600000000ff */
[----:B------:R-:W-:-:S05]  /*b500*/  FMUL.FTZ R140, R140, UR14 ;  /* 0x0000000e8c8c7c20 */ /* 0x000fca0008410000 */
[----:B------:R-:W-:-:S04]  /*b510*/  FSEL R140, R140, RZ, P6 ;  /* 0x000000ff8c8c7208 */ /* 0x000fc80003000000 */
[----:B------:R-:W-:Y:S01]  /*b520*/  F2FP.F16.F32.PACK_AB R140, R145, R140 ;  /* 0x0000008c918c723e */ /* 0x000fe200000000ff */
[----:B------:R-:W-:Y:S06]  /*b530*/  BRA `(.L_x_755) ;  /* 0x0000000400cc7947 */ /* 0x000fec0003800000 */
.L_x_757:
        /* <DEDUP_REMOVED lines=9> */
[----:B-----5:R-:W-:-:S04]  /*b5d0*/  FMUL.FTZ R154, R157, R132 ;  /* 0x000000849d9a7220 */ /* 0x020fc80000410000 */
[----:B------:R-:W-:-:S05]  /*b5e0*/  FMUL.FTZ R132, R154, UR14 ;  /* 0x0000000e9a847c20 */ /* 0x000fca0008410000 */
[----:B------:R-:W-:Y:S01]  /*b5f0*/  FSEL R155, R132, RZ, P6 ;  /* 0x000000ff849b7208 */ /* 0x000fe20003000000 */
[----:B------:R-:W-:Y:S01]  /*b600*/  FFMA.FTZ R132, R195, R152, R153 ;  /* 0x00000098c3847223 */ /* 0x000fe20000010099 */
[----:B------:R-:W-:-:S03]  /*b610*/  LOP3.LUT P6, RZ, R173, 0xff0000, RZ, 0xc0, !PT ;  /* 0x00ff0000adff7812 */ /* 0x000fc600078cc0ff */
[----:B------:R-:W-:-:S04]  /*b620*/  FADD.FTZ R132, R193, -R132 ;  /* 0x80000084c1847221 */ /* 0x000fc80000010000 */
[----:B------:R-:W-:-:S04]  /*b630*/  FMUL.FTZ R135, R157, R132 ;  /* 0x000000849d877220 */ /* 0x000fc80000410000 */
[----:B------:R-:W-:Y:S01]  /*b640*/  FMUL.FTZ R132, R135, UR14 ;  /* 0x0000000e87847c20 */ /* 0x000fe20008410000 */
        /* <DEDUP_REMOVED lines=35> */
[----:B------:R-:W-:-:S03]  /*b880*/  F2FP.F16.F32.PACK_AB R132, R157, R132 ;  /* 0x000000849d84723e */ /* 0x000fc600000000ff */
[----:B------:R-:W-:Y:S01]  /*b890*/  FSEL R140, R133, RZ, P6 ;  /* 0x000000ff858c7208 */ /* 0x000fe20003000000 */
[----:B------:R-:W-:Y:S01]  /*b8a0*/  FMUL.FTZ R133, R157, UR14 ;  /* 0x0000000e9d857c20 */ /* 0x000fe20008410000 */
[----:B------:R-:W-:-:S04]  /*b8b0*/  LOP3.LUT P6, RZ, R172, 0xff00, RZ, 0xc0, !PT ;  /* 0x0000ff00acff7812 */ /* 0x000fc800078cc0ff */
[----:B------:R-:W-:Y:S02]  /*b8c0*/  FSEL R145, R133, RZ, P6 ;  /* 0x000000ff85917208 */ /* 0x000fe40003000000 */
[----:B------:R-:W-:Y:S02]  /*b8d0*/  F2FP.F16.F32.PACK_AB R133, R142, R141 ;  /* 0x0000008d8e85723e */ /* 0x000fe400000000ff */
[----:B------:R-:W-:Y:S02]  /*b8e0*/  F2FP.F16.F32.PACK_AB R142, R149, R146 ;  /* 0x00000092958e723e */ /* 0x000fe400000000ff */
[----:B------:R-:W-:Y:S02]  /*b8f0*/  F2FP.F16.F32.PACK_AB R141, R147, R144 ;  /* 0x00000090938d723e */ /* 0x000fe400000000ff */
[----:B------:R-:W-:Y:S01]  /*b900*/  F2FP.F16.F32.PACK_AB R140, R145, R140 ;  /* 0x0000008c918c723e */ /* 0x000fe200000000ff */
[----:B------:R-:W-:Y:S06]  /*b910*/  BRA `(.L_x_755) ;  /* 0x0000000000d47947 */ /* 0x000fec0003800000 */
.L_x_759:
        /* <DEDUP_REMOVED lines=52> */
[----:B------:R-:W-:-:S07]  /*bc60*/  F2FP.F16.F32.PACK_AB R140, R145, R140 ;  /* 0x0000008c918c723e */ /* 0x000fce00000000ff */
.L_x_755:
        /* <DEDUP_REMOVED lines=9> */
.L_x_751:
[----:B------:R-:W-:Y:S05]  /*bd00*/  BSYNC.RECONVERGENT B0 ;  /* 0x0000000000007941 */ /* 0x000fea0003800200 */
.L_x_750:
[----:B------:R-:W-:Y:S01]  /*bd10*/  ISETP.NE.AND P4, PT, R151, RZ, PT ;  /* 0x000000ff9700720c */ /* 0x000fe20003f85270 */
[----:B------:R-:W-:-:S12]  /*bd20*/  UPLOP3.LUT UP1, UPT, UPT, UPT, UP1, 0x40, 0x4 ;  /* 0x000000000004789c */ /* 0x000fd80003f2e810 */
[----:B------:R-:W-:Y:S05]  /*bd30*/  @!P4 BRA `(.L_x_760) ;  /* 0xffffff480060c947 */ /* 0x000fea000383ffff */
.L_x_709:
        /* <DEDUP_REMOVED lines=10> */
[----:B------:R-:W-:Y:S01]  /*bde0*/  @P2 IADD3 R197, PT, PT, R197, 0x100, RZ ;  /* 0x00000100c5c52810 */ /* 0x000fe20007ffe0ff */
[----:B------:R2:W-:Y:S04]  /*bdf0*/  @P2 STG.E.128 desc[UR10][R2.64], R72 ;  /* 0x0000004802002986 */ /* 0x0005e8000c101d0a */
[----:B------:R2:W-:Y:S01]  /*be00*/  @P2 STG.E.128 desc[UR10][R2.64+0x10], R68 ;  /* 0x0000104402002986 */ /* 0x0005e2000c101d0a */
[----:B------:R-:W4:Y:S01]  /*be10*/  LDC.64 R12, c[0x0][0x448] ;  /* 0x00011200ff0c7b82 */ /* 0x000f220000000a00 */
[C---:B---3--:R-:W-:Y:S02]  /*be20*/  @P0 IMAD.WIDE.U32 R6, R197.reuse, 0x20, R6 ;  /* 0x00000020c5060825 */ /* 0x048fe400078e0006 */
        /* <DEDUP_REMOVED lines=25> */
.L_x_761:
        /* <DEDUP_REMOVED lines=12> */
.L_x_4816:


//--------------------- .text._ZN10layer_norm22ln_bwd_finalize_kernelINS_22Kernel_traits_finalizeILj8192E6__halfS2_S2_S2_fjLb0ELj1024ELj4ENS_18Kernel_traits_baseILj8192ES2_S2_S2_S2_fjLj1024EEEEELb0ELb1EEEvNS_9BwdParamsE --------------------------
	.section	.text._ZN10layer_norm22ln_bwd_finalize_kernelINS_22Kernel_traits_finalizeILj8192E6__halfS2_S2_S2_fjLb0ELj1024ELj4ENS_18Kernel_traits_baseILj8192ES2_S2_S2_S2_fjLj1024EEEEELb0ELb1EEEvNS_9BwdParamsE,"ax",@progbits
	.align	128
        .global         _ZN10layer_norm22ln_bwd_finalize_kernelINS_22Kernel_traits_finalizeILj8192E6__halfS2_S2_S2_fjLb0ELj1024ELj4ENS_18Kernel_traits_baseILj8192ES2_S2_S2_S2_fjLj1024EEEEELb0ELb1EEEvNS_9BwdParamsE
        .type           _ZN10layer_norm22ln_bwd_finalize_kernelINS_22Kernel_traits_finalizeILj8192E6__halfS2_S2_S2_fjLb0ELj1024ELj4ENS_18Kernel_traits_baseILj8192ES2_S2_S2_S2_fjLj1024EEEEELb0ELb1EEEvNS_9BwdParamsE,@function
        .size           _ZN10layer_norm22ln_bwd_finalize_kernelINS_22Kernel_traits_finalizeILj8192E6__halfS2_S2_S2_fjLb0ELj1024ELj4ENS_18Kernel_traits_baseILj8192ES2_S2_S2_S2_fjLj1024EEEEELb0ELb1EEEvNS_9BwdParamsE,(.L_x_4817 - _ZN10layer_norm22ln_bwd_finalize_kernelINS_22Kernel_traits_finalizeILj8192E6__halfS2_S2_S2_fjLb0ELj1024ELj4ENS_18Kernel_traits_baseILj8192ES2_S2_S2_S2_fjLj1024EEEEELb0ELb1EEEvNS_9BwdParamsE)
        .other          _ZN10layer_norm22ln_bwd_finalize_kernelINS_22Kernel_traits_finalizeILj8192E6__halfS2_S2_S2_fjLb0ELj1024ELj4ENS_18Kernel_traits_baseILj8192ES2_S2_S2_S2_fjLj1024EEEEELb0ELb1EEEvNS_9BwdParamsE,@"STO_CUDA_ENTRY STV_DEFAULT"
_ZN10layer_norm22ln_bwd_finalize_kernelINS_22Kernel_traits_finalizeILj8192E6__halfS2_S2_S2_fjLb0ELj1024ELj4ENS_18Kernel_traits_baseILj8192ES2_S2_S2_S2_fjLj1024EEEEELb0ELb1EEEvNS_9BwdParamsE:
.text._ZN10layer_norm22ln_bwd_finalize_kernelINS_22Kernel_traits_finalizeILj8192E6__halfS2_S2_S2_fjLb0ELj1024ELj4ENS_18Kernel_traits_baseILj8192ES2_S2_S2_S2_fjLj1024EEEEELb0ELb1EEEvNS_9BwdParamsE:
        /* <DEDUP_REMOVED lines=77> */
.L_x_766:
        /* <DEDUP_REMOVED lines=118> */
.L_x_765:
[----:B------:R-:W-:Y:S05]  /*0c30*/  BSYNC.RECONVERGENT B1 ;  /* 0x0000000000017941 */ /* 0x000fea0003800200 */
.L_x_764:
        /* <DEDUP_REMOVED lines=69> */
.L_x_768:
[----:B------:R-:W-:Y:S05]  /*1090*/  BSYNC.RECONVERGENT B1 ;  /* 0x0000000000017941 */ /* 0x000fea0003800200 */
.L_x_767:
        /* <DEDUP_REMOVED lines=38> */
.L_x_770:
[----:B------:R-:W-:Y:S05]  /*1300*/  BSYNC.RECONVERGENT B1 ;  /* 0x0000000000017941 */ /* 0x000fea0003800200 */
.L_x_769:
[----:B------:R-:W-:Y:S05]  /*1310*/  @!P1 BRA `(.L_x_763) ;  /* 0x0000000000409947 */ /* 0x000fea0003800000 */
[----:B------:R-:W0:Y:S01]  /*1320*/  LDC R12, c[0x0][0x388] ;  /* 0x0000e200ff0c7b82 */ /* 0x000e220000000800 */
[----:B------:R-:W-:-:S07]  /*1330*/  IADD3 R0, PT, PT, -R0, RZ, RZ ;  /* 0x000000ff00007210 */ /* 0x000fce0007ffe1ff */
[----:B------:R-:W1:Y:S08]  /*1340*/  LDC.64 R8, c[0x0][0x440] ;  /* 0x00011000ff087b82 */ /* 0x000e700000000a00 */
[----:B------:R-:W2:Y:S01]  /*1350*/  LDC.64 R10, c[0x0][0x448] ;  /* 0x00011200ff0a7b82 */ /* 0x000ea20000000a00 */
[----:B0-----:R-:W-:-:S05]  /*1360*/  IMAD R2, R2, R12, R5 ;  /* 0x0000000c02027224 */ /* 0x001fca00078e0205 */
[----:B------:R-:W-:-:S07]  /*1370*/  IADD3 R13, PT, PT, R57, R2, RZ ;  /* 0x00000002390d7210 */ /* 0x000fce0007ffe0ff */
.L_x_771:
        /* <DEDUP_REMOVED lines=10> */
.L_x_763:
[----:B------:R-:W-:Y:S05]  /*1420*/  BSYNC.RECONVERGENT B0 ;  /* 0x0000000000007941 */ /* 0x000fea0003800200 */
.L_x_762:
        /* <DEDUP_REMOVED lines=54> */
[----:B-1----:R-:W-:Y:S02]  /*1790*/  F2FP.F16.F32.PACK_AB R7, R7, R6 ;  /* 0x000000060707723e */ /* 0x002fe400000000ff */
[----:B--2---:R-:W-:-:S03]  /*17a0*/  F2FP.F16.F32.PACK_AB R9, R9, R8 ;  /* 0x000000080909723e */ /* 0x004fc600000000ff */
[----:B------:R-:W-:Y:S04]  /*17b0*/  STG.E desc[UR6][R2.64], R7 ;  /* 0x0000000702007986 */ /* 0x000fe8000c101906 */
[----:B------:R-:W-:Y:S01]  /*17c0*/  STG.E desc[UR6][R4.64], R9 ;  /* 0x0000000904007986 */ /* 0x000fe2000c101906 */
[----:B------:R-:W-:Y:S05]  /*17d0*/  EXIT ;  /* 0x000000000000794d */ /* 0x000fea0003800000 */
.L_x_772:
        /* <DEDUP_REMOVED lines=10> */
.L_x_4817:


//--------------------- .text._ZN10layer_norm40ln_parallel_residual_bwd_finalize_kernelINS_22Kernel_traits_finalizeILj8192E6__halfS2_S2_S2_fjLb0ELj1024ELj4ENS_18Kernel_traits_baseILj8192ES2_S2_S2_S2_fjLj1024EEEEELb1EEEvNS_9BwdParamsE --------------------------
	.section	.text._ZN10layer_norm40ln_parallel_residual_bwd_finalize_kernelINS_22Kernel_traits_finalizeILj8192E6__halfS2_S2_S2_fjLb0ELj1024ELj4ENS_18Kernel_traits_baseILj8192ES2_S2_S2_S2_fjLj1024EEEEELb1EEEvNS_9BwdParamsE,"ax",@progbits
	.align	128
        .global         _ZN10layer_norm40ln_parallel_residual_bwd_finalize_kernelINS_22Kernel_traits_finalizeILj8192E6__halfS2_S2_S2_fjLb0ELj1024ELj4ENS_18Kernel_traits_baseILj8192ES2_S2_S2_S2_fjLj1024EEEEELb1EEEvNS_9BwdParamsE
        .type           _ZN10layer_norm40ln_parallel_residual_bwd_finalize_kernelINS_22Kernel_traits_finalizeILj8192E6__halfS2_S2_S2_fjLb0ELj1024ELj4ENS_18Kernel_traits_baseILj8192ES2_S2_S2_S2_fjLj1024EEEEELb1EEEvNS_9BwdParamsE,@function
        .size           _ZN10layer_norm40ln_parallel_residual_bwd_finalize_kernelINS_22Kernel_traits_finalizeILj8192E6__halfS2_S2_S2_fjLb0ELj1024ELj4ENS_18Kernel_traits_baseILj8192ES2_S2_S2_S2_fjLj1024EEEEELb1EEEvNS_9BwdParamsE,(.L_x_4818 - _ZN10layer_norm40ln_parallel_residual_bwd_finalize_kernelINS_22Kernel_traits_finalizeILj8192E6__halfS2_S2_S2_fjLb0ELj1024ELj4ENS_18Kernel_traits_baseILj8192ES2_S2_S2_S2_fjLj1024EEEEELb1EEEvNS_9BwdParamsE)
        .other          _ZN10layer_norm40ln_parallel_residual_bwd_finalize_kernelINS_22Kernel_traits_finalizeILj8192E6__halfS2_S2_S2_fjLb0ELj1024ELj4ENS_18Kernel_traits_baseILj8192ES2_S2_S2_S2_fjLj1024EEEEELb1EEEvNS_9BwdParamsE,@"STO_CUDA_ENTRY STV_DEFAULT"
_ZN10layer_norm40ln_parallel_residual_bwd_finalize_kernelINS_22Kernel_traits_finalizeILj8192E6__halfS2_S2_S2_fjLb0ELj1024ELj4ENS_18Kernel_traits_baseILj8192ES2_S2_S2_S2_fjLj1024EEEEELb1EEEvNS_9BwdParamsE:
.text._ZN10layer_norm40ln_parallel_residual_bwd_finalize_kernelINS_22Kernel_traits_finalizeILj8192E6__halfS2_S2_S2_fjLb0ELj1024ELj4ENS_18Kernel_traits_baseILj8192ES2_S2_S2_S2_fjLj1024EEEEELb1EEEvNS_9BwdParamsE:
        /* <DEDUP_REMOVED lines=57> */
.L_x_777:
        /* <DEDUP_REMOVED lines=112> */
.L_x_776:
[----:B------:R-:W-:Y:S05]  /*0a90*/  BSYNC.RECONVERGENT B1 ;  /* 0x0000000000017941 */ /* 0x000fea0003800200 */
.L_x_775:
        /* <DEDUP_REMOVED lines=67> */
.L_x_779:
[----:B------:R-:W-:Y:S05]  /*0ed0*/  BSYNC.RECONVERGENT B1 ;  /* 0x0000000000017941 */ /* 0x000fea0003800200 */
.L_x_778:
        /* <DEDUP_REMOVED lines=37> */
.L_x_781:
[----:B------:R-:W-:Y:S05]  /*1130*/  BSYNC.RECONVERGENT B1 ;  /* 0x0000000000017941 */ /* 0x000fea0003800200 */
.L_x_780:
        /* <DEDUP_REMOVED lines=19> */
.L_x_774:
[----:B------:R-:W-:Y:S05]  /*1270*/  BSYNC.RECONVERGENT B0 ;  /* 0x0000000000007941 */ /* 0x000fea0003800200 */
.L_x_773:
        /* <DEDUP_REMOVED lines=93> */
.L_x_782:
        /* <DEDUP_REMOVED lines=11> */
.L_x_4818:


//--------------------- .text._ZN10layer_norm31ln_parallel_residual_bwd_kernelINS_13Kernel_traitsI6__halfS2_S2_S2_fjLj8192ELj1ELj1ELj8ELj16ENS_18Kernel_traits_baseILj8192ES2_S2_S2_S2_fjLj256EEEEELb1ELb1ELb1EEEvNS_9BwdParamsE --------------------------
	.section	.text._ZN10layer_norm31ln_parallel_residual_bwd_kernelINS_13Kernel_traitsI6__halfS2_S2_S2_fjLj8192ELj1ELj1ELj8ELj16ENS_18Kernel_traits_baseILj8192ES2_S2_S2_S2_fjLj256EEEEELb1ELb1ELb1EEEvNS_9BwdParamsE,"ax",@progbits
	.align	128
        .global         _ZN10layer_norm31ln_parallel_residual_bwd_kernelINS_13Kernel_traitsI6__halfS2_S2_S2_fjLj8192ELj1ELj1ELj8ELj16ENS_18Kernel_traits_baseILj8192ES2_S2_S2_S2_fjLj256EEEEELb1ELb1ELb1EEEvNS_9BwdParamsE
        .type           _ZN10layer_norm31ln_parallel_residual_bwd_kernelINS_13Kernel_traitsI6__halfS2_S2_S2_fjLj8192ELj1ELj1ELj8ELj16ENS_18Kernel_traits_baseILj8192ES2_S2_S2_S2_fjLj256EEEEELb1ELb1ELb1EEEvNS_9BwdParamsE,@function
        .size           _ZN10layer_norm31ln_parallel_residual_bwd_kernelINS_13Kernel_traitsI6__halfS2_S2_S2_fjLj8192ELj1ELj1ELj8ELj16ENS_18Kernel_traits_baseILj8192ES2_S2_S2_S2_fjLj256EEEEELb1ELb1ELb1EEEvNS_9BwdParamsE,(.L_x_4819 - _ZN10layer_norm31ln_parallel_residual_bwd_kernelINS_13Kernel_traitsI6__halfS2_S2_S2_fjLj8192ELj1ELj1ELj8ELj16ENS_18Kernel_traits_baseILj8192ES2_S2_S2_S2_fjLj256EEEEELb1ELb1ELb1EEEvNS_9BwdParamsE)
        .other          _ZN10layer_norm31ln_parallel_residual_bwd_kernelINS_13Kernel_traitsI6__halfS2_S2_S2_fjLj8192ELj1ELj1ELj8ELj16ENS_18Kernel_traits_baseILj8192ES2_S2_S2_S2_fjLj256EEEEELb1ELb1ELb1EEEvNS_9BwdParamsE,@"STO_CUDA_ENTRY STV_DEFAULT"
_ZN10layer_norm31ln_parallel_residual_bwd_kernelINS_13Kernel_traitsI6__halfS2_S2_S2_fjLj8192ELj1ELj1ELj8ELj16ENS_18Kernel_traits_baseILj8192ES2_S2_S2_S2_fjLj256EEEEELb1ELb1ELb1EEEvNS_9BwdParamsE:
.text._ZN10layer_norm31ln_parallel_residual_bwd_kernelINS_13Kernel_traitsI6__halfS2_S2_S2_fjLj8192ELj1ELj1ELj8ELj16ENS_18Kernel_traits_baseILj8192ES2_S2_S2_S2_fjLj256EEEEELb1ELb1ELb1EEEvNS_9BwdParamsE:
        /* <DEDUP_REMOVED lines=66> */
[----:B------:R-:W-:Y:S01]  /*0420*/  CS2R R20, SRZ ;  /* 0x0000000000147805 */ /* 0x000fe2000001ff00 */
[----:B------:R-:W-:-:S02]  /*0430*/  UPLOP3.LUT UP1, UPT, UPT, UPT, UPT, 0x40, 0x4 ;  /* 0x000000000004789c */ /* 0x000fc40003f2e870 */
[----:B------:R-:W5:Y:S01]  /*0440*/  LDG.E.128 R12, desc[UR10][R2.64+0x1000] ;  /* 0x0010000a020c7981 */ /* 0x000f62000c1e1d00 */
[----:B------:R-:W0:Y:S03]  /*0450*/  LDCU UR6, c[0x0][0x408] ;  /* 0x00008100ff0677ac */ /* 0x000e260008000800 */
[----:B------:R-:W5:Y:S01]  /*0460*/  LDG.E.128 R8, desc[UR10][R2.64+0x2000] ;  /* 0x0020000a02087981 */ /* 0x000f62000c1e1d00 */
[----:B------:R-:W1:Y:S03]  /*0470*/  LDCU UR14, c[0x0][0x388] ;  /* 0x00007100ff0e77ac */ /* 0x000e660008000800 */
[----:B------:R0:W5:Y:S01]  /*0480*/  LDG.E.128 R4, desc[UR10][R2.64+0x3000] ;  /* 0x0030000a02047981 */ /* 0x000162000c1e1d00 */
[----:B--2---:R-:W-:Y:S01]  /*0490*/  UISETP.NE.U32.AND UP0, UPT, UR4, URZ, UPT ;  /* 0x000000ff0400728c */ /* 0x004fe2000bf05070 */
[----:B------:R-:W-:Y:S01]  /*04a0*/  MOV R125, RZ ;  /* 0x000000ff007d7202 */ /* 0x000fe20000000f00 */
[----:B---3--:R-:W-:Y:S01]  /*04b0*/  UISETP.NE.AND UP2, UPT, UR13, URZ, UPT ;  /* 0x000000ff0d00728c */ /* 0x008fe2000bf45270 */
[----:B------:R-:W-:Y:S01]  /*04c0*/  MOV R123, UR12 ;  /* 0x0000000c007b7c02 */ /* 0x000fe20008000f00 */
[----:B------:R-:W-:Y:S01]  /*04d0*/  UISETP.NE.AND.EX UP0, UPT, UR5, URZ, UPT, UP0 ;  /* 0x000000ff0500728c */ /* 0x000fe2000bf05300 */
[----:B------:R-:W2:Y:S03]  /*04e0*/  LDCU UR15, c[0x0][0x400] ;  /* 0x00008000ff0f77ac */ /* 0x000ea60008000800 */
[----:B------:R-:W-:-:S02]  /*04f0*/  PLOP3.LUT P4, PT, PT, PT, UP2, 0x80, 0x8 ;  /* 0x000000000008781c */ /* 0x000fc40003f8f028 */
[----:B0-----:R-:W-:Y:S02]  /*0500*/  CS2R R2, SRZ ;  /* 0x0000000000027805 */ /* 0x001fe4000001ff00 */
[----:B------:R-:W-:Y:S01]  /*0510*/  PLOP3.LUT P0, PT, PT, PT, UP0, 0x80, 0x8 ;  /* 0x000000000008781c */ /* 0x000fe20003f0f008 */
[----:B------:R-:W0:Y:S01]  /*0520*/  LDCU.64 UR8, c[0x0][0x478] ;  /* 0x00008f00ff0877ac */ /* 0x000e220008000a00 */
[----:B------:R-:W3:Y:S01]  /*0530*/  LDCU.64 UR16, c[0x0][0x470] ;  /* 0x00008e00ff1077ac */ /* 0x000ee20008000a00 */
[--C-:B----4-:R-:W-:Y:S02]  /*0540*/  HADD2.F32 R164, -RZ, R16.reuse.H0_H0 ;  /* 0x20000010ffa47230 */ /* 0x110fe40000004100 */
[----:B------:R-:W-:Y:S02]  /*0550*/  HADD2.F32 R163, -RZ, R16.H1_H1 ;  /* 0x30000010ffa37230 */ /* 0x000fe40000004100 */
[--C-:B------:R-:W-:Y:S02]  /*0560*/  HADD2.F32 R162, -RZ, R17.reuse.H0_H0 ;  /* 0x20000011ffa27230 */ /* 0x100fe40000004100 */
[----:B------:R-:W-:Y:S01]  /*0570*/  HADD2.F32 R161, -RZ, R17.H1_H1 ;  /* 0x30000011ffa17230 */ /* 0x000fe20000004100 */
[----:B------:R-:W-:Y:S01]  /*0580*/  CS2R R16, SRZ ;  /* 0x0000000000107805 */ /* 0x000fe2000001ff00 */
[----:B------:R-:W-:-:S02]  /*0590*/  HADD2.F32 R160, -RZ, R18.H0_H0 ;  /* 0x20000012ffa07230 */ /* 0x000fc40000004100 */
[----:B------:R-:W-:Y:S02]  /*05a0*/  HADD2.F32 R159, -RZ, R18.H1_H1 ;  /* 0x30000012ff9f7230 */ /* 0x000fe40000004100 */
[--C-:B------:R-:W-:Y:S02]  /*05b0*/  HADD2.F32 R158, -RZ, R19.reuse.H0_H0 ;  /* 0x20000013ff9e7230 */ /* 0x100fe40000004100 */
[----:B------:R-:W-:Y:S01]  /*05c0*/  HADD2.F32 R157, -RZ, R19.H1_H1 ;  /* 0x30000013ff9d7230 */ /* 0x000fe20000004100 */
[----:B------:R-:W-:Y:S01]  /*05d0*/  CS2R R18, SRZ ;  /* 0x0000000000127805 */ /* 0x000fe2000001ff00 */
[--C-:B-----5:R-:W-:Y:S02]  /*05e0*/  HADD2.F32 R156, -RZ, R12.reuse.H0_H0 ;  /* 0x2000000cff9c7230 */ /* 0x120fe40000004100 */
[----:B------:R-:W-:Y:S02]  /*05f0*/  HADD2.F32 R155, -RZ, R12.H1_H1 ;  /* 0x3000000cff9b7230 */ /* 0x000fe40000004100 */
[----:B------:R-:W-:-:S02]  /*0600*/  HADD2.F32 R154, -RZ, R13.H0_H0 ;  /* 0x2000000dff9a7230 */ /* 0x000fc40000004100 */
[----:B------:R-:W-:Y:S01]  /*0610*/  HADD2.F32 R153, -RZ, R13.H1_H1 ;  /* 0x3000000dff997230 */ /* 0x000fe20000004100 */
[----:B------:R-:W-:Y:S01]  /*0620*/  CS2R R12, SRZ ;  /* 0x00000000000c7805 */ /* 0x000fe2000001ff00 */
[--C-:B------:R-:W-:Y:S02]  /*0630*/  HADD2.F32 R152, -RZ, R14.reuse.H0_H0 ;  /* 0x2000000eff987230 */ /* 0x100fe40000004100 */
        /* <DEDUP_REMOVED lines=9> */
[--C-:B------:R-:W-:Y:S02]  /*06d0*/  HADD2.F32 R144, -RZ, R10.reuse.H0_H0 ;  /* 0x2000000aff907230 */ /* 0x100fe40000004100 */
        /* <DEDUP_REMOVED lines=13> */
[----:B0123--:R-:W-:-:S07]  /*07b0*/  CS2R R6, SRZ ;  /* 0x0000000000067805 */ /* 0x00ffce000001ff00 */
.L_x_818:
[----:B0-----:R-:W0:Y:S01]  /*07c0*/  LDC.64 R76, c[0x0][0x428] ;  /* 0x00010a00ff4c7b82 */ /* 0x001e220000000a00 */
[----:B------:R-:W-:-:S05]  /*07d0*/  IMAD R0, R123, UR14, RZ ;  /* 0x0000000e7b007c24 */ /* 0x000fca000f8e02ff */
[----:B------:R-:W-:Y:S02]  /*07e0*/  SHF.R.S32.HI R79, RZ, 0x1f, R0 ;  /* 0x0000001fff4f7819 */ /* 0x000fe40000011400 */
[----:B------:R-:W1:Y:S02]  /*07f0*/  LDC.64 R104, c[0x0][0x3a8] ;  /* 0x0000ea00ff687b82 */ /* 0x000e640000000a00 */
[----:B------:R-:W-:-:S04]  /*0800*/  LEA.HI R79, R79, R0, RZ, 0x3 ;  /* 0x000000004f4f7211 */ /* 0x000fc800078f18ff */
[----:B------:R-:W-:Y:S02]  /*0810*/  LEA.HI.SX32 R168, R79, R114, 0x1d ;  /* 0x000000724fa87211 */ /* 0x000fe400078feaff */
[----:B------:R-:W2:Y:S02]  /*0820*/  LDC.64 R78, c[0x0][0x3c0] ;  /* 0x0000f000ff4e7b82 */ /* 0x000ea40000000a00 */
[----:B------:R-:W-:-:S05]  /*0830*/  IADD3 R167, PT, PT, R168, 0x100, RZ ;  /* 0x00000100a8a77810 */ /* 0x000fca0007ffe0ff */
[----:B0-----:R-:W-:Y:S01]  /*0840*/  IMAD.WIDE.U32 R92, R167, 0x10, R76 ;  /* 0x00000010a75c7825 */ /* 0x001fe200078e004c */
[----:B------:R-:W0:Y:S05]  /*0850*/  LDC.64 R178, c[0x0][0x3c8] ;  /* 0x0000f200ffb27b82 */ /* 0x000e2a0000000a00 */
[----:B------:R-:W3:Y:S01]  /*0860*/  LDG.E.128 R92, desc[UR10][R92.64] ;  /* 0x0000000a5c5c7981 */ /* 0x000ee2000c1e1d00 */
[C---:B-1----:R-:W-:Y:S01]  /*0870*/  IMAD.WIDE.U32 R80, R168.reuse, 0x10, R104 ;  /* 0x00000010a8507825 */ /* 0x042fe200078e0068 */
[----:B------:R-:W-:-:S03]  /*0880*/  IADD3 R166, PT, PT, R168, 0x200, RZ ;  /* 0x00000200a8a67810 */ /* 0x000fc60007ffe0ff */
[C---:B------:R-:W-:Y:S01]  /*0890*/  IMAD.WIDE.U32 R84, R168.reuse, 0x10, R76 ;  /* 0x00000010a8547825 */ /* 0x040fe200078e004c */
[----:B------:R-:W-:Y:S01]  /*08a0*/  IADD3 R122, PT, PT, R168, 0x300, RZ ;  /* 0x00000300a87a7810 */ /* 0x000fe20007ffe0ff */
[----:B------:R-:W4:Y:S02]  /*08b0*/  LDG.E.128 R80, desc[UR10][R80.64] ;  /* 0x0000000a50507981 */ /* 0x000f24000c1e1d00 */
[----:B--2---:R-:W-:Y:S02]  /*08c0*/  IMAD.WIDE R170, R123, 0x4, R78 ;  /* 0x000000047baa7825 */ /* 0x004fe400078e024e */
[----:B------:R-:W2:Y:S02]  /*08d0*/  LDG.E.128 R84, desc[UR10][R84.64] ;  /* 0x0000000a54547981 */ /* 0x000ea4000c1e1d00 */
[--C-:B------:R-:W-:Y:S02]  /*08e0*/  IMAD.WIDE.U32 R88, R167, 0x10, R104.reuse ;  /* 0x00000010a7587825 */ /* 0x100fe400078e0068 */
[----:B------:R1:W2:Y:S02]  /*08f0*/  LDG.E R0, desc[UR10][R170.64] ;  /* 0x0000000aaa007981 */ /* 0x0002a4000c1e1900 */
[----:B------:R-:W-:-:S02]  /*0900*/  IMAD.WIDE.U32 R96, R166, 0x10, R104 ;  /* 0x00000010a6607825 */ /* 0x000fc400078e0068 */
[----:B------:R-:W2:Y:S02]  /*0910*/  LDG.E.128 R88, desc[UR10][R88.64] ;  /* 0x0000000a58587981 */ /* 0x000ea4000c1e1d00 */
[----:B------:R-:W-:Y:S02]  /*0920*/  IMAD.WIDE.U32 R100, R166, 0x10, R76 ;  /* 0x00000010a6647825 */ /* 0x000fe400078e004c */
[----:B------:R-:W2:Y:S02]  /*0930*/  LDG.E.128 R96, desc[UR10][R96.64] ;  /* 0x0000000a60607981 */ /* 0x000ea4000c1e1d00 */
[C---:B------:R-:W-:Y:S02]  /*0940*/  IMAD.WIDE.U32 R104, R122.reuse, 0x10, R104 ;  /* 0x000000107a687825 */ /* 0x040fe400078e0068 */
[----:B------:R-:W2:Y:S02]  /*0950*/  LDG.E.128 R100, desc[UR10][R100.64] ;  /* 0x0000000a64647981 */ /* 0x000ea4000c1e1d00 */
[----:B------:R-:W-:-:S02]  /*0960*/  IMAD.WIDE.U32 R76, R122, 0x10, R76 ;  /* 0x000000107a4c7825 */ /* 0x000fc400078e004c */
[----:B------:R-:W2:Y:S02]  /*0970*/  LDG.E.128 R104, desc[UR10][R104.64] ;  /* 0x0000000a68687981 */ /* 0x000ea4000c1e1d00 */
[----:B0-----:R-:W-:Y:S02]  /*0980*/  IMAD.WIDE R178, R123, 0x4, R178 ;  /* 0x000000047bb27825 */ /* 0x001fe400078e02b2 */
[----:B------:R-:W2:Y:S04]  /*0990*/  LDG.E.128 R76, desc[UR10][R76.64] ;  /* 0x0000000a4c4c7981 */ /* 0x000ea8000c1e1d00 */
[----:B------:R-:W2:Y:S01]  /*09a0*/  LDG.E R165, desc[UR10][R178.64] ;  /* 0x0000000ab2a57981 */ /* 0x000ea2000c1e1900 */
[----:B------:R-:W-:-:S04]  /*09b0*/  ISETP.NE.U32.AND P1, PT, RZ, UR16, PT ;  /* 0x00000010ff007c0c */ /* 0x000fc8000bf25070 */
[----:B------:R-:W-:-:S13]  /*09c0*/  ISETP.NE.AND.EX P1, PT, RZ, UR17, PT, P1 ;  /* 0x00000011ff007c0c */ /* 0x000fda000bf25310 */
[----:B------:R-:W0:Y:S08]  /*09d0*/  @P1 LDC.64 R174, c[0x0][0x3b8] ;  /* 0x0000ee00ffae1b82 */ /* 0x000e300000000a00 */
[----:B------:R-:W0:Y:S08]  /*09e0*/  @P1 LDC.64 R176, c[0x0][0x3b8] ;  /* 0x0000ee00ffb01b82 */ /* 0x000e300000000a00 */
[----:B------:R-:W0:Y:S08]  /*09f0*/  @P1 LDC.64 R172, c[0x0][0x3b8] ;  /* 0x0000ee00ffac1b82 */ /* 0x000e300000000a00 */
[----:B-1----:R-:W1:Y:S01]  /*0a00*/  @P1 LDC.64 R170, c[0x0][0x3b8] ;  /* 0x0000ee00ffaa1b82 */ /* 0x002e620000000a00 */
[----:B0-----:R-:W-:-:S05]  /*0a10*/  @P1 IMAD.WIDE.U32 R174, R167, 0x8, R174 ;  /* 0x00000008a7ae1825 */ /* 0x001fca00078e00ae */
[----:B------:R0:W5:Y:S01]  /*0a20*/  @P1 LDG.E.64 R136, desc[UR10][R174.64] ;  /* 0x0000000aae881981 */ /* 0x000162000c1e1b00 */
[----:B------:R-:W-:-:S05]  /*0a30*/  @P1 IMAD.WIDE.U32 R176, R168, 0x8, R176 ;  /* 0x00000008a8b01825 */ /* 0x000fca00078e00b0 */
[----:B------:R1:W5:Y:S01]  /*0a40*/  @P1 LDG.E.64 R134, desc[UR10][R176.64] ;  /* 0x0000000ab0861981 */ /* 0x000362000c1e1b00 */
[----:B------:R-:W-:Y:S01]  /*0a50*/  @P1 IMAD.WIDE.U32 R172, R166, 0x8, R172 ;  /* 0x00000008a6ac1825 */ /* 0x000fe200078e00ac */
[----:B0-----:R-:W0:Y:S04]  /*0a60*/  @P0 LDC.64 R174, c[0x0][0x438] ;  /* 0x00010e00ffae0b82 */ /* 0x001e280000000a00 */
[----:B------:R1:W5:Y:S02]  /*0a70*/  @P1 LDG.E.64 R138, desc[UR10][R172.64] ;  /* 0x0000000aac8a1981 */ /* 0x000364000c1e1b00 */
[----:B-1----:R-:W-:Y:S02]  /*0a80*/  @P1 IMAD.WIDE.U32 R170, R122, 0x8, R170 ;  /* 0x000000087aaa1825 */ /* 0x002fe400078e00aa */
[----:B------:R-:W1:Y:S03]  /*0a90*/  @P0 LDC.64 R176, c[0x0][0x438] ;  /* 0x00010e00ffb00b82 */ /* 0x000e660000000a00 */
[----:B------:R0:W5:Y:S05]  /*0aa0*/  @P1 LDG.E.64 R140, desc[UR10][R170.64] ;  /* 0x0000000aaa8c1981 */ /* 0x00016a000c1e1b00 */
[----:B------:R-:W1:Y:S08]  /*0ab0*/  @P0 LDC.64 R172, c[0x0][0x438] ;  /* 0x00010e00ffac0b82 */ /* 0x000e700000000a00 */
[----:B0-----:R-:W0:Y:S01]  /*0ac0*/  @P0 LDC.64 R170, c[0x0][0x438] ;  /* 0x00010e00ffaa0b82 */ /* 0x001e220000000a00 */
[----:B------:R-:W-:-:S05]  /*0ad0*/  @P0 IMAD.WIDE.U32 R174, R167, 0x10, R174 ;  /* 0x00000010a7ae0825 */ /* 0x000fca00078e00ae */
[----:B------:R2:W5:Y:S01]  /*0ae0*/  @P0 LDG.E.128 R64, desc[UR10][R174.64] ;  /* 0x0000000aae400981 */ /* 0x000562000c1e1d00 */
[----:B-1----:R-:W-:-:S05]  /*0af0*/  @P0 IMAD.WIDE.U32 R176, R168, 0x10, R176 ;  /* 0x00000010a8b00825 */ /* 0x002fca00078e00b0 */
[----:B------:R-:W5:Y:S01]  /*0b00*/  @P0 LDG.E.128 R60, desc[UR10][R176.64] ;  /* 0x0000000ab03c0981 */ /* 0x000f62000c1e1d00 */
[----:B------:R-:W-:-:S05]  /*0b10*/  @P0 IMAD.WIDE.U32 R172, R166, 0x10, R172 ;  /* 0x00000010a6ac0825 */ /* 0x000fca00078e00ac */
[----:B------:R1:W5:Y:S01]  /*0b20*/  @P0 LDG.E.128 R68, desc[UR10][R172.64] ;  /* 0x0000000aac440981 */ /* 0x000362000c1e1d00 */
[----:B0-----:R-:W-:-:S05]  /*0b30*/  @P0 IMAD.WIDE.U32 R170, R122, 0x10, R170 ;  /* 0x000000107aaa0825 */ /* 0x001fca00078e00aa */
[----:B------:R0:W5:Y:S01]  /*0b40*/  @P0 LDG.E.128 R72, desc[UR10][R170.64] ;  /* 0x0000000aaa480981 */ /* 0x000162000c1e1d00 */
[--C-:B---3--:R-:W-:Y:S02]  /*0b50*/  HADD2.F32 R227, -RZ, R92.reuse.H0_H0 ;  /* 0x2000005cffe37230 */ /* 0x108fe40000004100 */
[----:B------:R-:W-:Y:S02]  /*0b60*/  HADD2.F32 R226, -RZ, R92.H1_H1 ;  /* 0x3000005cffe27230 */ /* 0x000fe40000004100 */
[--C-:B------:R-:W-:Y:S02]  /*0b70*/  HADD2.F32 R231, -RZ, R93.reuse.H0_H0 ;  /* 0x2000005dffe77230 */ /* 0x100fe40000004100 */
[----:B------:R-:W-:Y:S02]  /*0b80*/  HADD2.F32 R230, -RZ, R93.H1_H1 ;  /* 0x3000005dffe67230 */ /* 0x000fe40000004100 */
[----:B------:R-:W3:Y:S01]  /*0b90*/  LDC.64 R92, c[0x0][0x3b0] ;  /* 0x0000ec00ff5c7b82 */ /* 0x000ee20000000a00 */
[----:B----4-:R-:W-:-:S02]  /*0ba0*/  HADD2.F32 R169, -RZ, R80.H0_H0 ;  /* 0x20000050ffa97230 */ /* 0x010fc40000004100 */
[----:B------:R-:W-:Y:S02]  /*0bb0*/  HADD2.F32 R178, -RZ, R80.H1_H1 ;  /* 0x30000050ffb27230 */ /* 0x000fe40000004100 */
[----:B---3--:R-:W-:-:S04]  /*0bc0*/  IMAD.WIDE.U32 R242, R168, 0x8, R92 ;  /* 0x00000008a8f27825 */ /* 0x008fc800078e005c */
[--C-:B------:R-:W-:Y:S02]  /*0bd0*/  IMAD.WIDE.U32 R240, R167, 0x8, R92.reuse ;  /* 0x00000008a7f07825 */ /* 0x100fe400078e005c */
[----:B------:R-:W5:Y:S02]  /*0be0*/  LDG.E.64 R242, desc[UR10][R242.64] ;  /* 0x0000000af2f27981 */ /* 0x000f64000c1e1b00 */
[--C-:B------:R-:W-:Y:S02]  /*0bf0*/  IMAD.WIDE.U32 R238, R166, 0x8, R92.reuse ;  /* 0x00000008a6ee7825 */ /* 0x100fe400078e005c */
[----:B------:R-:W5:Y:S02]  /*0c00*/  LDG.E.64 R240, desc[UR10][R240.64] ;  /* 0x0000000af0f07981 */ /* 0x000f64000c1e1b00 */
[----:B------:R-:W-:Y:S02]  /*0c10*/  IMAD.WIDE.U32 R236, R122, 0x8, R92 ;  /* 0x000000087aec7825 */ /* 0x000fe400078e005c */
[----:B------:R-:W5:Y:S04]  /*0c20*/  LDG.E.64 R238, desc[UR10][R238.64] ;  /* 0x0000000aeeee7981 */ /* 0x000f68000c1e1b00 */
[----:B------:R-:W5:Y:S01]  /*0c30*/  LDG.E.64 R236, desc[UR10][R236.64] ;  /* 0x0000000aecec7981 */ /* 0x000f62000c1e1b00 */
[----:B--2---:R-:W-:Y:S01]  /*0c40*/  FSEL R218, R0, RZ, !P4 ;  /* 0x000000ff00da7208 */ /* 0x004fe20006000000 */
[----:B------:R-:W-:-:S02]  /*0c50*/  HADD2.F32 R80, -RZ, R84.H0_H0 ;  /* 0x20000054ff507230 */ /* 0x000fc40000004100 */
[----:B------:R-:W-:Y:S02]  /*0c60*/  HADD2.F32 R84, -RZ, R84.H1_H1 ;  /* 0x30000054ff547230 */ /* 0x000fe40000004100 */
[----:B------:R-:W-:Y:S01]  /*0c70*/  FADD.FTZ R0, -R218, R169 ;  /* 0x000000a9da007221 */ /* 0x000fe20000010100 */
[--C-:B------:R-:W-:Y:S02]  /*0c80*/  HADD2.F32 R179, -RZ, R81.reuse.H0_H0 ;  /* 0x20000051ffb37230 */ /* 0x100fe40000004100 */
[----:B------:R-:W-:Y:S01]  /*0c90*/  FMUL.FTZ R207, R164, R80 ;  /* 0x00000050a4cf7220 */ /* 0x000fe20000410000 */
[----:B------:R-:W-:Y:S02]  /*0ca0*/  HADD2.F32 R180, -RZ, R81.H1_H1 ;  /* 0x30000051ffb47230 */ /* 0x000fe40000004100 */
[--C-:B------:R-:W-:Y:S02]  /*0cb0*/  HADD2.F32 R181, -RZ, R82.reuse.H0_H0 ;  /* 0x20000052ffb57230 */ /* 0x100fe40000004100 */
[----:B------:R-:W-:-:S02]  /*0cc0*/  HADD2.F32 R193, -RZ, R82.H1_H1 ;  /* 0x30000052ffc17230 */ /* 0x000fc40000004100 */
[--C-:B------:R-:W-:Y:S02]  /*0cd0*/  HADD2.F32 R189, -RZ, R91.reuse.H0_H0 ;  /* 0x2000005bffbd7230 */ /* 0x100fe40000004100 */
[----:B------:R-:W-:Y:S02]  /*0ce0*/  HADD2.F32 R191, -RZ, R91.H1_H1 ;  /* 0x3000005bffbf7230 */ /* 0x000fe40000004100 */
[----:B------:R-:W-:Y:S01]  /*0cf0*/  FADD.FTZ R212, -R218, R178 ;  /* 0x000000b2dad47221 */ /* 0x000fe20000010100 */
[--C-:B------:R-:W-:Y:S02]  /*0d00*/  HADD2.F32 R81, -RZ, R85.reuse.H0_H0 ;  /* 0x20000055ff517230 */ /* 0x100fe40000004100 */
[----:B------:R-:W-:Y:S01]  /*0d10*/  FMUL.FTZ R0, R165, R0 ;  /* 0x00000000a5007220 */ /* 0x000fe20000410000 */
[----:B------:R-:W-:Y:S02]  /*0d20*/  HADD2.F32 R82, -RZ, R85.H1_H1 ;  /* 0x30000055ff527230 */ /* 0x000fe40000004100 */
[----:B------:R-:W-:-:S02]  /*0d30*/  HADD2.F32 R194, -RZ, R90.H0_H0 ;  /* 0x2000005affc27230 */ /* 0x000fc40000004100 */
[----:B------:R-:W-:Y:S02]  /*0d40*/  HADD2.F32 R195, -RZ, R90.H1_H1 ;  /* 0x3000005affc37230 */ /* 0x000fe40000004100 */
[--C-:B------:R-:W-:Y:S02]  /*0d50*/  HADD2.F32 R91, -RZ, R94.reuse.H0_H0 ;  /* 0x2000005eff5b7230 */ /* 0x100fe40000004100 */
[----:B------:R-:W-:Y:S02]  /*0d60*/  HADD2.F32 R208, -RZ, R94.H1_H1 ;  /* 0x3000005effd07230 */ /* 0x000fe40000004100 */
[--C-:B------:R-:W-:Y:S02]  /*0d70*/  HADD2.F32 R85, -RZ, R87.reuse.H0_H0 ;  /* 0x20000057ff557230 */ /* 0x100fe40000004100 */
[----:B------:R-:W-:Y:S02]  /*0d80*/  HADD2.F32 R190, -RZ, R87.H1_H1 ;  /* 0x30000057ffbe7230 */ /* 0x000fe40000004100 */
[----:B------:R-:W-:-:S02]  /*0d90*/  HADD2.F32 R198, -RZ, R88.H0_H0 ;  /* 0x20000058ffc67230 */ /* 0x000fc40000004100 */
[----:B------:R-:W-:Y:S02]  /*0da0*/  HADD2.F32 R199, -RZ, R88.H1_H1 ;  /* 0x30000058ffc77230 */ /* 0x000fe40000004100 */
[--C-:B------:R-:W-:Y:S02]  /*0db0*/  HADD2.F32 R94, -RZ, R99.reuse.H0_H0 ;  /* 0x20000063ff5e7230 */ /* 0x100fe40000004100 */
[----:B------:R-:W-:Y:S02]  /*0dc0*/  HADD2.F32 R184, -RZ, R99.H1_H1 ;  /* 0x30000063ffb87230 */ /* 0x000fe40000004100 */
[--C-:B------:R-:W-:Y:S02]  /*0dd0*/  HADD2.F32 R225, -RZ, R100.reuse.H0_H0 ;  /* 0x20000064ffe17230 */ /* 0x100fe40000004100 */
[----:B------:R-:W-:Y:S02]  /*0de0*/  HADD2.F32 R90, -RZ, R100.H1_H1 ;  /* 0x30000064ff5a7230 */ /* 0x000fe40000004100 */
[----:B------:R-:W-:Y:S01]  /*0df0*/  FMUL.FTZ R222, R163, R84 ;  /* 0x00000054a3de7220 */ /* 0x000fe20000410000 */
        /* <DEDUP_REMOVED lines=12> */
[----:B------:R-:W-:Y:S01]  /*0ec0*/  FADD.FTZ R77, RZ, R207 ;  /* 0x000000cfff4d7221 */ /* 0x000fe20000010000 */
[----:B------:R-:W-:-:S02]  /*0ed0*/  HADD2.F32 R96, -RZ, R97.H0_H0 ;  /* 0x20000061ff607230 */ /* 0x000fc40000004100 */
[----:B------:R-:W-:Y:S02]  /*0ee0*/  HADD2.F32 R95, -RZ, R98.H0_H0 ;  /* 0x20000062ff5f7230 */ /* 0x000fe40000004100 */
[--C-:B------:R-:W-:Y:S02]  /*0ef0*/  HADD2.F32 R89, -RZ, R101.reuse.H0_H0 ;  /* 0x20000065ff597230 */ /* 0x100fe40000004100 */
[----:B------:R-:W-:Y:S02]  /*0f00*/  HADD2.F32 R186, -RZ, R101.H1_H1 ;  /* 0x30000065ffba7230 */ /* 0x000fe40000004100 */
[--C-:B------:R-:W-:Y:S02]  /*0f10*/  HADD2.F32 R102, -RZ, R106.reuse.H0_H0 ;  /* 0x2000006aff667230 */ /* 0x100fe40000004100 */
[----:B------:R-:W-:Y:S02]  /*0f20*/  HADD2.F32 R104, -RZ, R106.H1_H1 ;  /* 0x3000006aff687230 */ /* 0x000fe40000004100 */
[----:B------:R-:W-:Y:S01]  /*0f30*/  FADD.FTZ R216, -R218, R179 ;  /* 0x000000b3dad87221 */ /* 0x000fe20000010100 */
[----:B------:R-:W-:-:S02]  /*0f40*/  HADD2.F32 R182, -RZ, R83.H0_H0 ;  /* 0x20000053ffb67230 */ /* 0x000fc40000004100 */
[----:B------:R-:W-:Y:S01]  /*0f50*/  FMUL.FTZ R221, R165, R212 ;  /* 0x000000d4a5dd7220 */ /* 0x000fe20000410000 */
[----:B------:R-:W-:Y:S02]  /*0f60*/  HADD2.F32 R98, -RZ, R98.H1_H1 ;  /* 0x30000062ff627230 */ /* 0x000fe40000004100 */
[----:B------:R-:W-:Y:S02]  /*0f70*/  HADD2.F32 R101, -RZ, R105.H0_H0 ;  /* 0x20000069ff657230 */ /* 0x000fe40000004100 */
[----:B------:R-:W-:Y:S02]  /*0f80*/  HADD2.F32 R106, -RZ, R107.H0_H0 ;  /* 0x2000006bff6a7230 */ /* 0x000fe40000004100 */
[--C-:B------:R-:W-:Y:S02]  /*0f90*/  HADD2.F32 R223, -RZ, R76.reuse.H0_H0 ;  /* 0x2000004cffdf7230 */ /* 0x100fe40000004100 */
[----:B------:R-:W-:Y:S02]  /*0fa0*/  HADD2.F32 R224, -RZ, R76.H1_H1 ;  /* 0x3000004cffe07230 */ /* 0x000fe40000004100 */
[----:B------:R-:W-:Y:S01]  /*0fb0*/  FFMA.FTZ R76, R0, R207, RZ ;  /* 0x000000cf004c7223 */ /* 0x000fe200000100ff */
[----:B------:R-:W-:-:S02]  /*0fc0*/  HADD2.F32 R183, -RZ, R83.H1_H1 ;  /* 0x30000053ffb77230 */ /* 0x000fc40000004100 */
[----:B------:R-:W-:Y:S02]  /*0fd0*/  HADD2.F32 R97, -RZ, R97.H1_H1 ;  /* 0x30000061ff617230 */ /* 0x000fe40000004100 */
[----:B------:R-:W-:Y:S02]  /*0fe0*/  HADD2.F32 R105, -RZ, R105.H1_H1 ;  /* 0x30000069ff697230 */ /* 0x000fe40000004100 */
[----:B------:R-:W-:Y:S02]  /*0ff0*/  HADD2.F32 R107, -RZ, R107.H1_H1 ;  /* 0x3000006bff6b7230 */ /* 0x000fe40000004100 */
[----:B------:R-:W-:Y:S01]  /*1000*/  FMUL.FTZ R220, R162, R81 ;  /* 0x00000051a2dc7220 */ /* 0x000fe20000410000 */
[----:B------:R-:W-:Y:S01]  /*1010*/  FADD.FTZ R77, R77, R222 ;  /* 0x000000de4d4d7221 */ /* 0x000fe20000010000 */
        /* <DEDUP_REMOVED lines=8> */
[----:B------:R-:W-:Y:S01]  /*10a0*/  FFMA.FTZ R76, R221, R222, R76 ;  /* 0x000000dedd4c7223 */ /* 0x000fe2000001004c */
[----:B------:R-:W-:-:S02]  /*10b0*/  HADD2.F32 R83, -RZ, R86.H0_H0 ;  /* 0x20000056ff537230 */ /* 0x000fc40000004100 */
        /* <DEDUP_REMOVED lines=11> */
[C---:B-1----:R-:W-:Y:S01]  /*1170*/  FADD.FTZ R172, -R218.reuse, R201 ;  /* 0x000000c9daac7221 */ /* 0x042fe20000010100 */
        /* <DEDUP_REMOVED lines=9> */
[----:B0-----:R-:W-:Y:S01]  /*1210*/  FADD.FTZ R170, -R218, R107 ;  /* 0x0000006bdaaa7221 */ /* 0x001fe20000010100 */
[----:B------:R-:W-:Y:S01]  /*1220*/  FMUL.FTZ R218, R161, R82 ;  /* 0x00000052a1da7220 */ /* 0x000fe20000410000 */
[----:B------:R-:W-:Y:S01]  /*1230*/  FADD.FTZ R77, R77, R220 ;  /* 0x000000dc4d4d7221 */ /* 0x000fe20000010000 */
[----:B------:R-:W-:Y:S01]  /*1240*/  FMUL.FTZ R217, R165, R248 ;  /* 0x000000f8a5d97220 */ /* 0x000fe20000410000 */
[----:B------:R-:W-:Y:S01]  /*1250*/  FFMA.FTZ R76, R219, R220, R76 ;  /* 0x000000dcdb4c7223 */ /* 0x000fe2000001004c */
[----:B------:R-:W-:-:S02]  /*1260*/  HADD2.F32 R86, -RZ, R86.H1_H1 ;  /* 0x30000056ff567230 */ /* 0x000fc40000004100 */
        /* <DEDUP_REMOVED lines=68> */
[----:B------:R-:W-:-:S02]  /*16b0*/  HADD2.F32 R187, -RZ, R103.H0_H0 ;  /* 0x20000067ffbb7230 */ /* 0x000fc40000004100 */
[----:B------:R-:W-:Y:S01]  /*16c0*/  FMUL.FTZ R178, R143, R188 ;  /* 0x000000bc8fb27220 */ /* 0x000fe20000410000 */
[----:B------:R-:W-:Y:S01]  /*16d0*/  FADD.FTZ R77, R76, R177 ;  /* 0x000000b14c4d7221 */ /* 0x000fe20000010000 */
[----:B------:R-:W-:Y:S01]  /*16e0*/  FMUL.FTZ R180, R165, R180 ;  /* 0x000000b4a5b47220 */ /* 0x000fe20000410000 */
[----:B------:R-:W-:Y:S01]  /*16f0*/  FFMA.FTZ R93, R179, R177, R182 ;  /* 0x000000b1b35d7223 */ /* 0x000fe200000100b6 */
[----:B------:R-:W-:Y:S02]  /*1700*/  HADD2.F32 R192, -RZ, R103.H1_H1 ;  /* 0x30000067ffc07230 */ /* 0x000fe40000004100 */
        /* <DEDUP_REMOVED lines=25> */
[----:B------:R-:W-:Y:S01]  /*18a0*/  FMUL.FTZ R99, R165, R102 ;  /* 0x00000066a5637220 */ /* 0x000fe20000410000 */
[----:B------:R-:W-:Y:S02]  /*18b0*/  HADD2.F32 R232, -RZ, R78.H1_H1 ;  /* 0x3000004effe87230 */ /* 0x000fe40000004100 */
[----:B------:R-:W-:Y:S01]  /*18c0*/  FADD.FTZ R101, R234, R97 ;  /* 0x00000061ea657221 */ /* 0x000fe20000010000 */
[----:B------:R-:W-:Y:S01]  /*18d0*/  FMUL.FTZ R102, R128, R233 ;  /* 0x000000e980667220 */ /* 0x000fe20000410000 */
[----:B------:R-:W-:Y:S01]  /*18e0*/  FFMA.FTZ R76, R100, R97, R77 ;  /* 0x00000061644c7223 */ /* 0x000fe2000001004d */
[----:B------:R-:W-:-:S02]  /*18f0*/  HADD2.F32 R235, -RZ, R79.H0_H0 ;  /* 0x2000004fffeb7230 */ /* 0x000fc40000004100 */
[----:B------:R-:W-:Y:S01]  /*1900*/  FADD.FTZ R78, R101, R102 ;  /* 0x00000066654e7221 */ /* 0x000fe20000010000 */
[----:B------:R-:W-:Y:S01]  /*1910*/  FMUL.FTZ R101, R127, R232 ;  /* 0x000000e87f657220 */ /* 0x000fe20000410000 */
[----:B------:R-:W-:Y:S01]  /*1920*/  FMUL.FTZ R104, R165, R104 ;  /* 0x00000068a5687220 */ /* 0x000fe20000410000 */
[----:B------:R-:W-:Y:S01]  /*1930*/  FFMA.FTZ R77, R99, R102, R76 ;  /* 0x00000066634d7223 */ /* 0x000fe2000001004c */
[----:B------:R-:W-:Y:S02]  /*1940*/  HADD2.F32 R234, -RZ, R79.H1_H1 ;  /* 0x3000004fffea7230 */ /* 0x000fe40000004100 */
[C---:B------:R-:W-:Y:S01]  /*1950*/  FMUL.FTZ R103, R165.reuse, R106 ;  /* 0x0000006aa5677220 */ /* 0x040fe20000410000 */
[----:B------:R-:W-:Y:S01]  /*1960*/  FADD.FTZ R79, R78, R101 ;  /* 0x000000654e4f7221 */ /* 0x000fe20000010000 */
[----:B------:R-:W-:Y:S01]  /*1970*/  FMUL.FTZ R106, R126, R235 ;  /* 0x000000eb7e6a7220 */ /* 0x000fe20000410000 */
        /* <DEDUP_REMOVED lines=40> */
.L_x_785:
[----:B------:R-:W-:Y:S05]  /*1c00*/  BSYNC.RECONVERGENT B0 ;  /* 0x0000000000007941 */ /* 0x000fea0003800200 */
.L_x_784:
        /* <DEDUP_REMOVED lines=24> */
[----:B--2---:R-:W-:Y:S01]  /*1d90*/  ULEA UR4, UR5, UR4, 0x18 ;  /* 0x0000000405047291 */ /* 0x004fe2000f8ec0ff */
[----:B------:R-:W-:Y:S01]  /*1da0*/  FFMA.FTZ R13, R206, R88, R13 ;  /* 0x00000058ce0d7223 */ /* 0x000fe2000001000d */
[----:B------:R-:W-:Y:S01]  /*1db0*/  FADD.FTZ R43, R90, R43 ;  /* 0x0000002b5a2b7221 */ /* 0x000fe20000010000 */
[----:B------:R-:W-:Y:S01]  /*1dc0*/  FFMA.FTZ R15, R172, R90, R15 ;  /* 0x0000005aac0f7223 */ /* 0x000fe2000001000f */
[----:B------:R-:W-:Y:S01]  /*1dd0*/  UIADD3 UR5, UPT, UPT, UR4, 0x8040, URZ ;  /* 0x0000804004057890 */ /* 0x000fe2000fffe0ff */
[----:B------:R-:W-:Y:S01]  /*1de0*/  FADD.FTZ R44, R89, R44 ;  /* 0x0000002c592c7221 */ /* 0x000fe20000010000 */
[----:B------:R-:W-:Y:S01]  /*1df0*/  @!UP1 UIADD3 UR5, UPT, UPT, UR4, 0x8000, URZ ;  /* 0x0000800004059890 */ /* 0x000fe2000fffe0ff */
[----:B------:R-:W-:Y:S01]  /*1e00*/  FFMA.FTZ R16, R175, R89, R16 ;  /* 0x00000059af107223 */ /* 0x000fe20000010010 */
[----:B------:R-:W-:Y:S01]  /*1e10*/  UIADD3 UR7, UPT, UPT, UR4, 0x8050, URZ ;  /* 0x0000805004077890 */ /* 0x000fe2000fffe0ff */
[----:B------:R-:W-:Y:S01]  /*1e20*/  FADD.FTZ R46, R185, R46 ;  /* 0x0000002eb92e7221 */ /* 0x000fe20000010000 */
[----:B------:R-:W-:Y:S01]  /*1e30*/  @!UP1 UIADD3 UR7, UPT, UPT, UR4, 0x8010, URZ ;  /* 0x0000801004079890 */ /* 0x000fe2000fffe0ff */
[----:B------:R-:W-:Y:S01]  /*1e40*/  FFMA.FTZ R18, R179, R185, R18 ;  /* 0x000000b9b3127223 */ /* 0x000fe20000010012 */
[----:B------:R-:W-:Y:S01]  /*1e50*/  UISETP.NE.U32.AND UP0, UPT, UR16, URZ, UPT ;  /* 0x000000ff1000728c */ /* 0x000fe2000bf05070 */
[----:B------:R-:W-:Y:S01]  /*1e60*/  ISETP.NE.AND P4, PT, RZ, UR13, PT ;  /* 0x0000000dff007c0c */ /* 0x000fe2000bf85270 */
[----:B------:R-:W-:Y:S01]  /*1e70*/  FADD.FTZ R33, R190, R33 ;  /* 0x00000021be217221 */ /* 0x000fe20000010000 */
[----:B0-----:R-:W0:Y:S01]  /*1e80*/  LDS.128 R76, [UR5] ;  /* 0x00000005ff4c7984 */ /* 0x001e220008000c00 */
[----:B------:R-:W-:Y:S01]  /*1e90*/  UIADD3 UR5, UPT, UPT, UR4, 0x8060, URZ ;  /* 0x0000806004057890 */ /* 0x000fe2000fffe0ff */
[----:B------:R-:W-:Y:S01]  /*1ea0*/  FFMA.FTZ R5, R210, R190, R5 ;  /* 0x000000bed2057223 */ /* 0x000fe20000010005 */
[----:B------:R-:W-:Y:S01]  /*1eb0*/  @!UP1 UIADD3 UR5, UPT, UPT, UR4, 0x8020, URZ ;  /* 0x0000802004059890 */ /* 0x000fe2000fffe0ff */
[----:B------:R-:W1:Y:S01]  /*1ec0*/  LDS.128 R80, [UR7] ;  /* 0x00000007ff507984 */ /* 0x000e620008000c00 */
[----:B------:R-:W-:Y:S01]  /*1ed0*/  UIADD3 UR7, UPT, UPT, UR4, 0x8070, URZ ;  /* 0x0000807004077890 */ /* 0x000fe2000fffe0ff */
[----:B------:R-:W-:Y:S01]  /*1ee0*/  FADD.FTZ R34, R227, R34 ;  /* 0x00000022e3227221 */ /* 0x000fe20000010000 */
[----:B------:R-:W-:Y:S01]  /*1ef0*/  @!UP1 UIADD3 UR7, UPT, UPT, UR4, 0x8030, URZ ;  /* 0x0000803004079890 */ /* 0x000fe2000fffe0ff */
[----:B------:R-:W-:Y:S01]  /*1f00*/  FFMA.FTZ R6, R191, R227, R6 ;  /* 0x000000e3bf067223 */ /* 0x000fe20000010006 */
[----:B------:R-:W-:Y:S01]  /*1f10*/  UISETP.NE.AND.EX UP0, UPT, UR17, URZ, UPT, UP0 ;  /* 0x000000ff1100728c */ /* 0x000fe2000bf05300 */
        /* <DEDUP_REMOVED lines=70> */
[----:B------:R-:W-:Y:S01]  /*2380*/  FADD.FTZ R214, R213, -R214 ;  /* 0x800000d6d5d67221 */ /* 0x000fe20000010000 */
[----:B------:R-:W-:Y:S01]  /*2390*/  FADD.FTZ R212, R212, -R211 ;  /* 0x800000d3d4d47221 */ /* 0x000fe20000010000 */
[----:B------:R-:W-:Y:S01]  /*23a0*/  FADD.FTZ R210, R209, -R210 ;  /* 0x800000d2d1d27221 */ /* 0x000fe20000010000 */
[-CC-:B------:R-:W-:Y:S01]  /*23b0*/  FFMA.FTZ R221, R221, R90.reuse, R91.reuse ;  /* 0x0000005adddd7223 */ /* 0x180fe2000001005b */
[-CC-:B------:R-:W-:Y:S01]  /*23c0*/  FFMA.FTZ R219, R219, R90.reuse, R91.reuse ;  /* 0x0000005adbdb7223 */ /* 0x180fe2000001005b */
        /* <DEDUP_REMOVED lines=15> */
[----:B------:R-:W-:Y:S01]  /*24c0*/  LOP3.LUT P2, RZ, R243, 0xff0000, RZ, 0xc0, !PT ;  /* 0x00ff0000f3ff7812 */ /* 0x000fe2000784c0ff */
[----:B------:R-:W-:Y:S01]  /*24d0*/  FMUL.FTZ R222, R165, R222 ;  /* 0x000000dea5de7220 */ /* 0x000fe20000410000 */
[----:B------:R-:W-:Y:S01]  /*24e0*/  LOP3.LUT P3, RZ, R243, 0xff, RZ, 0xc0, !PT ;  /* 0x000000fff3ff7812 */ /* 0x000fe2000786c0ff */
[----:B------:R-:W-:Y:S01]  /*24f0*/  FMUL.FTZ R220, R165, R220 ;  /* 0x000000dca5dc7220 */ /* 0x000fe20000410000 */
[----:B------:R-:W-:Y:S01]  /*2500*/  ISETP.GE.U32.AND.EX P0, PT, R243, 0x1000000, PT, P0 ;  /* 0x01000000f300780c */ /* 0x000fe20003f06100 */
[----:B------:R-:W-:Y:S01]  /*2510*/  FMUL.FTZ R218, R165, R218 ;  /* 0x000000daa5da7220 */ /* 0x000fe20000410000 */
        /* <DEDUP_REMOVED lines=21> */
[----:B------:R-:W-:Y:S01]  /*2670*/  F2FP.F16.F32.PACK_AB R76, R83, R0 ;  /* 0x00000000534c723e */ /* 0x000fe200000000ff */
[----:B------:R-:W-:Y:S06]  /*2680*/  BRA `(.L_x_789) ;  /* 0x0000002000407947 */ /* 0x000fec0003800000 */
.L_x_788:
[-CC-:B------:R-:W-:Y:S01]  /*2690*/  FFMA.FTZ R210, R210, R90.reuse, R91.reuse ;  /* 0x0000005ad2d27223 */ /* 0x180fe2000001005b */
[-CC-:B------:R-:W-:Y:S01]  /*26a0*/  FFMA.FTZ R214, R214, R90.reuse, R91.reuse ;  /* 0x0000005ad6d67223 */ /* 0x180fe2000001005b */
[----:B-----5:R-:W-:Y:S01]  /*26b0*/  ISETP.GE.U32.AND P0, PT, R242, RZ, PT ;  /* 0x000000fff200720c */ /* 0x020fe20003f06070 */
[-CC-:B------:R-:W-:Y:S01]  /*26c0*/  FFMA.FTZ R215, R215, R90.reuse, R91.reuse ;  /* 0x0000005ad7d77223 */ /* 0x180fe2000001005b */
[----:B------:R-:W-:Y:S01]  /*26d0*/  FADD.FTZ R210, R209, -R210 ;  /* 0x800000d2d1d27221 */ /* 0x000fe20000010000 */
[----:B------:R-:W-:Y:S01]  /*26e0*/  FADD.FTZ R214, R213, -R214 ;  /* 0x800000d6d5d67221 */ /* 0x000fe20000010000 */
[----:B------:R-:W-:Y:S01]  /*26f0*/  FFMA.FTZ R211, R211, R90, R91 ;  /* 0x0000005ad3d37223 */ /* 0x000fe2000001005b */
[----:B------:R-:W-:Y:S01]  /*2700*/  ISETP.GE.U32.AND.EX P0, PT, R243, 0x1000000, PT, P0 ;  /* 0x01000000f300780c */ /* 0x000fe20003f06100 */
[C---:B------:R-:W-:Y:S01]  /*2710*/  FMUL.FTZ R210, R165.reuse, R210 ;  /* 0x000000d2a5d27220 */ /* 0x040fe20000410000 */
[----:B------:R-:W-:Y:S01]  /*2720*/  FMUL.FTZ R77, R165, R214 ;  /* 0x000000d6a54d7220 */ /* 0x000fe20000410000 */
[----:B------:R-:W-:Y:S01]  /*2730*/  FADD.FTZ R216, R216, -R215 ;  /* 0x800000d7d8d87221 */ /* 0x000fe20000010000 */
[----:B------:R-:W-:Y:S01]  /*2740*/  FADD.FTZ R212, R212, -R211 ;  /* 0x800000d3d4d47221 */ /* 0x000fe20000010000 */
[----:B------:R-:W-:Y:S01]  /*2750*/  FMUL.FTZ R53, R210, UR6 ;  /* 0x00000006d2357c20 */ /* 0x000fe20008410000 */
[-CC-:B------:R-:W-:Y:S01]  /*2760*/  FFMA.FTZ R219, R219, R90.reuse, R91.reuse ;  /* 0x0000005adbdb7223 */ /* 0x180fe2000001005b */
[-CC-:B------:R-:W-:Y:S01]  /*2770*/  FFMA.FTZ R217, R217, R90.reuse, R91.reuse ;  /* 0x0000005ad9d97223 */ /* 0x180fe2000001005b */
[-CC-:B------:R-:W-:Y:S01]  /*2780*/  FFMA.FTZ R221, R221, R90.reuse, R91.reuse ;  /* 0x0000005adddd7223 */ /* 0x180fe2000001005b */
[----:B------:R-:W-:Y:S01]  /*2790*/  FFMA.FTZ R0, R0, R90, R91 ;  /* 0x0000005a00007223 */ /* 0x000fe2000001005b */
[----:B------:R-:W-:Y:S01]  /*27a0*/  FSEL R87, R53, RZ, P0 ;  /* 0x000000ff35577208 */ /* 0x000fe20000000000 */
[----:B------:R-:W-:Y:S01]  /*27b0*/  FMUL.FTZ R53, R77, UR6 ;  /* 0x000000064d357c20 */ /* 0x000fe20008410000 */
[----:B------:R-:W-:Y:S01]  /*27c0*/  LOP3.LUT P3, RZ, R243, 0xff00, RZ, 0xc0, !PT ;  /* 0x0000ff00f3ff7812 */ /* 0x000fe2000786c0ff */
[C---:B------:R-:W-:Y:S01]  /*27d0*/  FMUL.FTZ R54, R165.reuse, R216 ;  /* 0x000000d8a5367220 */ /* 0x040fe20000410000 */
[----:B------:R-:W-:Y:S01]  /*27e0*/  FMUL.FTZ R55, R165, R212 ;  /* 0x000000d4a5377220 */ /* 0x000fe20000410000 */
[----:B------:R-:W-:Y:S01]  /*27f0*/  FADD.FTZ R220, R220, -R219 ;  /* 0x800000dbdcdc7221 */ /* 0x000fe20000010000 */
[----:B------:R-:W-:Y:S01]  /*2800*/  FADD.FTZ R218, R218, -R217 ;  /* 0x800000d9dada7221 */ /* 0x000fe20000010000 */
[----:B------:R-:W-:Y:S01]  /*2810*/  FADD.FTZ R222, R222, -R221 ;  /* 0x800000dddede7221 */ /* 0x000fe20000010000 */
[----:B------:R-:W-:Y:S01]  /*2820*/  FADD.FTZ R0, R207, -R0 ;  /* 0x80000000cf007221 */ /* 0x000fe20000010000 */
[----:B------:R-:W-:Y:S01]  /*2830*/  FSEL R85, R53, RZ, P3 ;  /* 0x000000ff35557208 */ /* 0x000fe20001800000 */
[----:B------:R-:W-:Y:S01]  /*2840*/  FMUL.FTZ R76, R55, UR6 ;  /* 0x00000006374c7c20 */ /* 0x000fe20008410000 */
[----:B------:R-:W-:Y:S01]  /*2850*/  FMUL.FTZ R52, R54, UR6 ;  /* 0x0000000636347c20 */ /* 0x000fe20008410000 */
[C---:B------:R-:W-:Y:S01]  /*2860*/  FMUL.FTZ R53, R165.reuse, R220 ;  /* 0x000000dca5357220 */ /* 0x040fe20000410000 */
[----:B------:R-:W-:Y:S01]  /*2870*/  FMUL.FTZ R218, R165, R218 ;  /* 0x000000daa5da7220 */ /* 0x000fe20000410000 */
[----:B------:R-:W-:Y:S01]  /*2880*/  LOP3.LUT P2, RZ, R243, 0xff0000, RZ, 0xc0, !PT ;  /* 0x00ff0000f3ff7812 */ /* 0x000fe2000784c0ff */
[----:B------:R-:W-:Y:S01]  /*2890*/  FMUL.FTZ R0, R165, R0 ;  /* 0x00000000a5007220 */ /* 0x000fe20000410000 */
[----:B------:R-:W-:Y:S01]  /*28a0*/  F2FP.F16.F32.PACK_AB R54, R77, R54 ;  /* 0x000000364d36723e */ /* 0x000fe200000000ff */
[----:B------:R-:W-:Y:S01]  /*28b0*/  FMUL.FTZ R77, R165, R222 ;  /* 0x000000dea54d7220 */ /* 0x000fe20000410000 */
[----:B------:R-:W-:Y:S01]  /*28c0*/  LOP3.LUT P6, RZ, R243, 0xff, RZ, 0xc0, !PT ;  /* 0x000000fff3ff7812 */ /* 0x000fe200078cc0ff */
[----:B------:R-:W-:Y:S01]  /*28d0*/  FMUL.FTZ R79, R53, UR6 ;  /* 0x00000006354f7c20 */ /* 0x000fe20008410000 */
[----:B------:R-:W-:Y:S01]  /*28e0*/  FSEL R84, R76, RZ, P2 ;  /* 0x000000ff4c547208 */ /* 0x000fe20001000000 */
[----:B------:R-:W-:Y:S01]  /*28f0*/  FMUL.FTZ R76, R0, UR6 ;  /* 0x00000006004c7c20 */ /* 0x000fe20008410000 */
[C---:B------:R-:W-:Y:S01]  /*2900*/  F2FP.F16.F32.PACK_AB R53, R218.reuse, R53 ;  /* 0x00000035da35723e */ /* 0x040fe200000000ff */
[----:B------:R-:W-:Y:S01]  /*2910*/  FMUL.FTZ R218, R218, UR6 ;  /* 0x00000006dada7c20 */ /* 0x000fe20008410000 */
[----:B------:R-:W-:Y:S01]  /*2920*/  FSEL R82, R52, RZ, P6 ;  /* 0x000000ff34527208 */ /* 0x000fe20003000000 */
[----:B------:R-:W-:Y:S01]  /*2930*/  FMUL.FTZ R78, R77, UR6 ;  /* 0x000000064d4e7c20 */ /* 0x000fe20008410000 */
[----:B------:R-:W-:-:S02]  /*2940*/  LOP3.LUT P0, RZ, R242, 0xff0000, RZ, 0xc0, !PT ;  /* 0x00ff0000f2ff7812 */ /* 0x000fc4000780c0ff */
[C---:B------:R-:W-:Y:S02]  /*2950*/  LOP3.LUT P2, RZ, R242.reuse, 0xff000000, RZ, 0xc0, !PT ;  /* 0xff000000f2ff7812 */ /* 0x040fe4000784c0ff */
[C---:B------:R-:W-:Y:S02]  /*2960*/  LOP3.LUT P6, RZ, R242.reuse, 0xff, RZ, 0xc0, !PT ;  /* 0x000000fff2ff7812 */ /* 0x040fe400078cc0ff */
[----:B------:R-:W-:Y:S02]  /*2970*/  LOP3.LUT P3, RZ, R242, 0xff00, RZ, 0xc0, !PT ;  /* 0x0000ff00f2ff7812 */ /* 0x000fe4000786c0ff */
[----:B------:R-:W-:Y:S02]  /*2980*/  F2FP.F16.F32.PACK_AB R52, R77, R0 ;  /* 0x000000004d34723e */ /* 0x000fe400000000ff */
        /* <DEDUP_REMOVED lines=10> */
.L_x_787:
        /* <DEDUP_REMOVED lines=8> */
[-CC-:B------:R-:W-:Y:S01]  /*2ab0*/  FFMA.FTZ R214, R214, R90.reuse, R91.reuse ;  /* 0x0000005ad6d67223 */ /* 0x180fe2000001005b */
[----:B------:R-:W-:Y:S01]  /*2ac0*/  FFMA.FTZ R82, R0, R90, R91 ;  /* 0x0000005a00527223 */ /* 0x000fe2000001005b */
[--C-:B-----5:R-:W-:Y:S02]  /*2ad0*/  HADD2.F32 R78, -RZ, R63.reuse.H1_H1 ;  /* 0x3000003fff4e7230 */ /* 0x120fe40000004100 */
[----:B------:R-:W-:Y:S01]  /*2ae0*/  FADD.FTZ R77, R216, -R215 ;  /* 0x800000d7d84d7221 */ /* 0x000fe20000010000 */
[----:B------:R-:W-:Y:S02]  /*2af0*/  HADD2.F32 R76, -RZ, R63.H0_H0 ;  /* 0x2000003fff4c7230 */ /* 0x000fe40000004100 */
[----:B------:R-:W-:Y:S01]  /*2b00*/  FADD.FTZ R83, R212, -R211 ;  /* 0x800000d3d4537221 */ /* 0x000fe20000010000 */
[----:B------:R-:W-:-:S02]  /*2b10*/  HADD2.F32 R0, -RZ, R62.H0_H0 ;  /* 0x2000003eff007230 */ /* 0x000fc40000004100 */
[----:B------:R-:W-:Y:S01]  /*2b20*/  FADD.FTZ R85, R209, -R210 ;  /* 0x800000d2d1557221 */ /* 0x000fe20000010000 */
[----:B------:R-:W-:Y:S02]  /*2b30*/  HADD2.F32 R84, -RZ, R62.H1_H1 ;  /* 0x3000003eff547230 */ /* 0x000fe40000004100 */
[----:B------:R-:W-:Y:S01]  /*2b40*/  FADD.FTZ R79, R213, -R214 ;  /* 0x800000d6d54f7221 */ /* 0x000fe20000010000 */
[-CC-:B------:R-:W-:Y:S01]  /*2b50*/  FFMA.FTZ R221, R221, R90.reuse, R91.reuse ;  /* 0x0000005adddd7223 */ /* 0x180fe2000001005b */
[-CC-:B------:R-:W-:Y:S01]  /*2b60*/  FFMA.FTZ R219, R219, R90.reuse, R91.reuse ;  /* 0x0000005adbdb7223 */ /* 0x180fe2000001005b */
[----:B------:R-:W-:Y:S01]  /*2b70*/  FFMA.FTZ R217, R217, R90, R91 ;  /* 0x0000005ad9d97223 */ /* 0x000fe2000001005b */
[----:B------:R-:W-:Y:S01]  /*2b80*/  FADD.FTZ R207, R207, -R82 ;  /* 0x80000052cfcf7221 */ /* 0x000fe20000010000 */
[C---:B------:R-:W-:Y:S01]  /*2b90*/  FFMA.FTZ R85, R165.reuse, R85, R78 ;  /* 0x00000055a5557223 */ /* 0x040fe2000001004e */
[C---:B------:R-:W-:Y:S01]  /*2ba0*/  FFMA.FTZ R83, R165.reuse, R83, R76 ;  /* 0x00000053a5537223 */ /* 0x040fe2000001004c */
[----:B------:R-:W-:Y:S01]  /*2bb0*/  FFMA.FTZ R77, R165, R77, R0 ;  /* 0x0000004da54d7223 */ /* 0x000fe20000010000 */
[----:B------:R-:W-:-:S02]  /*2bc0*/  HADD2.F32 R78, -RZ, R61.H0_H0 ;  /* 0x2000003dff4e7230 */ /* 0x000fc40000004100 */
[----:B------:R-:W-:Y:S01]  /*2bd0*/  FFMA.FTZ R79, R165, R79, R84 ;  /* 0x0000004fa54f7223 */ /* 0x000fe20000010054 */
[----:B------:R-:W-:Y:S01]  /*2be0*/  HADD2.F32 R82, -RZ, R61.H1_H1 ;  /* 0x3000003dff527230 */ /* 0x000fe20000004100 */
[----:B------:R-:W-:Y:S01]  /*2bf0*/  ISETP.GE.U32.AND P0, PT, R242, RZ, PT ;  /* 0x000000fff200720c */ /* 0x000fe20003f06070 */
[--C-:B------:R-:W-:Y:S02]  /*2c00*/  HADD2.F32 R0, -RZ, R60.reuse.H0_H0 ;  /* 0x2000003cff007230 */ /* 0x100fe40000004100 */
[----:B------:R-:W-:Y:S01]  /*2c10*/  FADD.FTZ R221, R222, -R221 ;  /* 0x800000dddedd7221 */ /* 0x000fe20000010000 */
[----:B------:R-:W-:Y:S02]  /*2c20*/  HADD2.F32 R76, -RZ, R60.H1_H1 ;  /* 0x3000003cff4c7230 */ /* 0x000fe40000004100 */
[----:B------:R-:W-:Y:S01]  /*2c30*/  FADD.FTZ R219, R220, -R219 ;  /* 0x800000dbdcdb7221 */ /* 0x000fe20000010000 */
[----:B------:R-:W-:Y:S01]  /*2c40*/  FADD.FTZ R217, R218, -R217 ;  /* 0x800000d9dad97221 */ /* 0x000fe20000010000 */
[----:B------:R-:W-:Y:S01]  /*2c50*/  FMUL.FTZ R85, R85, UR6 ;  /* 0x0000000655557c20 */ /* 0x000fe20008410000 */
[----:B------:R-:W-:Y:S01]  /*2c60*/  ISETP.GE.U32.AND.EX P0, PT, R243, 0x1000000, PT, P0 ;  /* 0x01000000f300780c */ /* 0x000fe20003f06100 */
[----:B------:R-:W-:Y:S01]  /*2c70*/  FMUL.FTZ R83, R83, UR6 ;  /* 0x0000000653537c20 */ /* 0x000fe20008410000 */
[----:B------:R-:W-:Y:S01]  /*2c80*/  FMUL.FTZ R77, R77, UR6 ;  /* 0x000000064d4d7c20 */ /* 0x000fe20008410000 */
[----:B------:R-:W-:Y:S01]  /*2c90*/  FMUL.FTZ R79, R79, UR6 ;  /* 0x000000064f4f7c20 */ /* 0x000fe20008410000 */
[C---:B------:R-:W-:Y:S01]  /*2ca0*/  FFMA.FTZ R78, R165.reuse, R219, R78 ;  /* 0x000000dba54e7223 */ /* 0x040fe2000001004e */
[C---:B------:R-:W-:Y:S01]  /*2cb0*/  FFMA.FTZ R82, R165.reuse, R217, R82 ;  /* 0x000000d9a5527223 */ /* 0x040fe20000010052 */
[C---:B------:R-:W-:Y:S01]  /*2cc0*/  FFMA.FTZ R0, R165.reuse, R207, R0 ;  /* 0x000000cfa5007223 */ /* 0x040fe20000010000 */
[----:B------:R-:W-:Y:S01]  /*2cd0*/  FFMA.FTZ R76, R165, R221, R76 ;  /* 0x000000dda54c7223 */ /* 0x000fe2000001004c */
[C---:B------:R-:W-:Y:S01]  /*2ce0*/  LOP3.LUT P2, RZ, R243.reuse, 0xff0000, RZ, 0xc0, !PT ;  /* 0x00ff0000f3ff7812 */ /* 0x040fe2000784c0ff */
[----:B------:R-:W-:Y:S01]  /*2cf0*/  FMUL.FTZ R78, R78, UR6 ;  /* 0x000000064e4e7c20 */ /* 0x000fe20008410000 */
[C---:B------:R-:W-:Y:S01]  /*2d00*/  LOP3.LUT P3, RZ, R243.reuse, 0xff, RZ, 0xc0, !PT ;  /* 0x000000fff3ff7812 */ /* 0x040fe2000786c0ff */
[----:B------:R-:W-:Y:S01]  /*2d10*/  FMUL.FTZ R82, R82, UR6 ;  /* 0x0000000652527c20 */ /* 0x000fe20008410000 */
[----:B------:R-:W-:Y:S01]  /*2d20*/  LOP3.LUT P6, RZ, R243, 0xff00, RZ, 0xc0, !PT ;  /* 0x0000ff00f3ff7812 */ /* 0x000fe200078cc0ff */
[----:B------:R-:W-:Y:S01]  /*2d30*/  FMUL.FTZ R0, R0, UR6 ;  /* 0x0000000600007c20 */ /* 0x000fe20008410000 */
[----:B------:R-:W-:Y:S01]  /*2d40*/  FSEL R87, R85, RZ, P0 ;  /* 0x000000ff55577208 */ /* 0x000fe20000000000 */
[----:B------:R-:W-:Y:S01]  /*2d50*/  FMUL.FTZ R76, R76, UR6 ;  /* 0x000000064c4c7c20 */ /* 0x000fe20008410000 */
[----:B------:R-:W-:-:S02]  /*2d60*/  FSEL R86, R83, RZ, P2 ;  /* 0x000000ff53567208 */ /* 0x000fc40001000000 */
[----:B------:R-:W-:Y:S02]  /*2d70*/  FSEL R84, R77, RZ, P3 ;  /* 0x000000ff4d547208 */ /* 0x000fe40001800000 */
[----:B------:R-:W-:Y:S02]  /*2d80*/  FSEL R85, R79, RZ, P6 ;  /* 0x000000ff4f557208 */ /* 0x000fe40003000000 */
[C---:B------:R-:W-:Y:S02]  /*2d90*/  LOP3.LUT P0, RZ, R242.reuse, 0xff0000, RZ, 0xc0, !PT ;  /* 0x00ff0000f2ff7812 */ /* 0x040fe4000780c0ff */
[C---:B------:R-:W-:Y:S02]  /*2da0*/  LOP3.LUT P2, RZ, R242.reuse, 0xff000000, RZ, 0xc0, !PT ;  /* 0xff000000f2ff7812 */ /* 0x040fe4000784c0ff */
[C---:B------:R-:W-:Y:S02]  /*2db0*/  LOP3.LUT P3, RZ, R242.reuse, 0xff, RZ, 0xc0, !PT ;  /* 0x000000fff2ff7812 */ /* 0x040fe4000786c0ff */
[----:B------:R-:W-:-:S02]  /*2dc0*/  LOP3.LUT P6, RZ, R242, 0xff00, RZ, 0xc0, !PT ;  /* 0x0000ff00f2ff7812 */ /* 0x000fc400078cc0ff */
[----:B------:R-:W-:Y:S02]  /*2dd0*/  FSEL R77, R78, RZ, P0 ;  /* 0x000000ff4e4d7208 */ /* 0x000fe40000000000 */
[----:B------:R-:W-:Y:S02]  /*2de0*/  FSEL R82, R82, RZ, P2 ;  /* 0x000000ff52527208 */ /* 0x000fe40001000000 */
[----:B------:R-:W-:Y:S02]  /*2df0*/  FSEL R0, R0, RZ, P3 ;  /* 0x000000ff00007208 */ /* 0x000fe40001800000 */
[----:B------:R-:W-:Y:S02]  /*2e00*/  FSEL R83, R76, RZ, P6 ;  /* 0x000000ff4c537208 */ /* 0x000fe40003000000 */
[----:B------:R-:W-:Y:S02]  /*2e10*/  F2FP.F16.F32.PACK_AB R79, R87, R86 ;  /* 0x00000056574f723e */ /* 0x000fe400000000ff */
[----:B------:R-:W-:-:S02]  /*2e20*/  F2FP.F16.F32.PACK_AB R78, R85, R84 ;  /* 0x00000054554e723e */ /* 0x000fc400000000ff */
[----:B------:R-:W-:Y:S02]  /*2e30*/  F2FP.F16.F32.PACK_AB R77, R82, R77 ;  /* 0x0000004d524d723e */ /* 0x000fe400000000ff */
[----:B------:R-:W-:Y:S01]  /*2e40*/  F2FP.F16.F32.PACK_AB R76, R83, R0 ;  /* 0x00000000534c723e */ /* 0x000fe200000000ff */
[----:B------:R-:W-:Y:S06]  /*2e50*/  BRA `(.L_x_789) ;  /* 0x00000018004c7947 */ /* 0x000fec0003800000 */
.L_x_790:
[-CC-:B------:R-:W-:Y:S01]  /*2e60*/  FFMA.FTZ R210, R210, R90.reuse, R91.reuse ;  /* 0x0000005ad2d27223 */ /* 0x180fe2000001005b */
[-CC-:B------:R-:W-:Y:S01]  /*2e70*/  FFMA.FTZ R211, R211, R90.reuse, R91.reuse ;  /* 0x0000005ad3d37223 */ /* 0x180fe2000001005b */
[--C-:B-----5:R-:W-:Y:S02]  /*2e80*/  HADD2.F32 R77, -RZ, R63.reuse.H1_H1 ;  /* 0x3000003fff4d7230 */ /* 0x120fe40000004100 */
[-C--:B------:R-:W-:Y:S01]  /*2e90*/  FFMA.FTZ R215, R215, R90.reuse, R91 ;  /* 0x0000005ad7d77223 */ /* 0x080fe2000001005b */
[----:B------:R-:W-:Y:S01]  /*2ea0*/  FADD.FTZ R210, R209, -R210 ;  /* 0x800000d2d1d27221 */ /* 0x000fe20000010000 */
[----:B------:R-:W-:Y:S02]  /*2eb0*/  HADD2.F32 R52, -RZ, R63.H0_H0 ;  /* 0x2000003fff347230 */ /* 0x000fe40000004100 */
[----:B------:R-:W-:Y:S01]  /*2ec0*/  FADD.FTZ R212, R212, -R211 ;  /* 0x800000d3d4d47221 */ /* 0x000fe20000010000 */
[----:B------:R-:W-:Y:S01]  /*2ed0*/  FFMA.FTZ R214, R214, R90, R91 ;  /* 0x0000005ad6d67223 */ /* 0x000fe2000001005b */
[C---:B------:R-:W-:Y:S01]  /*2ee0*/  FFMA.FTZ R87, R165.reuse, R210, R77 ;  /* 0x000000d2a5577223 */ /* 0x040fe2000001004d */
[--C-:B------:R-:W-:Y:S01]  /*2ef0*/  HADD2.F32 R53, -RZ, R62.reuse.H0_H0 ;  /* 0x2000003eff357230 */ /* 0x100fe20000004100 */
[----:B------:R-:W-:Y:S01]  /*2f00*/  ISETP.GE.U32.AND P0, PT, R242, RZ, PT ;  /* 0x000000fff200720c */ /* 0x000fe20003f06070 */
[----:B------:R-:W-:Y:S01]  /*2f10*/  FADD.FTZ R216, R216, -R215 ;  /* 0x800000d7d8d87221 */ /* 0x000fe20000010000 */
[----:B------:R-:W-:Y:S01]  /*2f20*/  FFMA.FTZ R212, R165, R212, R52 ;  /* 0x000000d4a5d47223 */ /* 0x000fe20000010034 */
[----:B------:R-:W-:-:S02]  /*2f30*/  HADD2.F32 R55, -RZ, R62.H1_H1 ;  /* 0x3000003eff377230 */ /* 0x000fc40000004100 */
[----:B------:R-:W-:Y:S01]  /*2f40*/  FMUL.FTZ R52, R87, UR6 ;  /* 0x0000000657347c20 */ /* 0x000fe20008410000 */
[----:B------:R-:W-:Y:S01]  /*2f50*/  FADD.FTZ R214, R213, -R214 ;  /* 0x800000d6d5d67221 */ /* 0x000fe20000010000 */
[----:B------:R-:W-:Y:S01]  /*2f60*/  ISETP.GE.U32.AND.EX P0, PT, R243, 0x1000000, PT, P0 ;  /* 0x01000000f300780c */ /* 0x000fe20003f06100 */
[----:B------:R-:W-:Y:S01]  /*2f70*/  FFMA.FTZ R54, R165, R216, R53 ;  /* 0x000000d8a5367223 */ /* 0x000fe20000010035 */
[----:B------:R-:W-:Y:S01]  /*2f80*/  LOP3.LUT P6, RZ, R243, 0xff, RZ, 0xc0, !PT ;  /* 0x000000fff3ff7812 */ /* 0x000fe200078cc0ff */
[----:B------:R-:W-:Y:S01]  /*2f90*/  FFMA.FTZ R79, R165, R214, R55 ;  /* 0x000000d6a54f7223 */ /* 0x000fe20000010037 */
[----:B------:R-:W-:Y:S01]  /*2fa0*/  FSEL R89, R52, RZ, P0 ;  /* 0x000000ff34597208 */ /* 0x000fe20000000000 */
[----:B------:R-:W-:Y:S01]  /*2fb0*/  FMUL.FTZ R52, R54, UR6 ;  /* 0x0000000636347c20 */ /* 0x000fe20008410000 */
[-CC-:B------:R-:W-:Y:S01]  /*2fc0*/  FFMA.FTZ R219, R219, R90.reuse, R91.reuse ;  /* 0x0000005adbdb7223 */ /* 0x180fe2000001005b */
[-CC-:B------:R-:W-:Y:S01]  /*2fd0*/  FFMA.FTZ R217, R217, R90.reuse, R91.reuse ;  /* 0x0000005ad9d97223 */ /* 0x180fe2000001005b */
[----:B------:R-:W-:Y:S01]  /*2fe0*/  FMUL.FTZ R55, R212, UR6 ;  /* 0x00000006d4377c20 */ /* 0x000fe20008410000 */
[----:B------:R-:W-:Y:S01]  /*2ff0*/  FMUL.FTZ R53, R79, UR6 ;  /* 0x000000064f357c20 */ /* 0x000fe20008410000 */
[C---:B------:R-:W-:Y:S01]  /*3000*/  LOP3.LUT P2, RZ, R243.reuse, 0xff0000, RZ, 0xc0, !PT ;  /* 0x00ff0000f3ff7812 */ /* 0x040fe2000784c0ff */
[-CC-:B------:R-:W-:Y:S01]  /*3010*/  FFMA.FTZ R0, R0, R90.reuse, R91.reuse ;  /* 0x0000005a00007223 */ /* 0x180fe2000001005b */
[----:B------:R-:W-:Y:S01]  /*3020*/  LOP3.LUT P3, RZ, R243, 0xff00, RZ, 0xc0, !PT ;  /* 0x0000ff00f3ff7812 */ /* 0x000fe2000786c0ff */
[----:B------:R-:W-:Y:S01]  /*3030*/  FFMA.FTZ R221, R221, R90, R91 ;  /* 0x0000005adddd7223 */ /* 0x000fe2000001005b */
[----:B------:R-:W-:Y:S01]  /*3040*/  FSEL R82, R52, RZ, P6 ;  /* 0x000000ff34527208 */ /* 0x000fe20003000000 */
[----:B------:R-:W-:-:S02]  /*3050*/  HADD2.F32 R52, -RZ, R61.H0_H0 ;  /* 0x2000003dff347230 */ /* 0x000fc40000004100 */
[----:B------:R-:W-:Y:S01]  /*3060*/  FADD.FTZ R220, R220, -R219 ;  /* 0x800000dbdcdc7221 */ /* 0x000fe20000010000 */
[----:B------:R-:W-:Y:S02]  /*3070*/  HADD2.F32 R77, -RZ, R61.H1_H1 ;  /* 0x3000003dff4d7230 */ /* 0x000fe40000004100 */
[----:B------:R-:W-:Y:S01]  /*3080*/  FADD.FTZ R218, R218, -R217 ;  /* 0x800000d9dada7221 */ /* 0x000fe20000010000 */
[----:B------:R-:W-:Y:S01]  /*3090*/  FSEL R84, R55, RZ, P2 ;  /* 0x000000ff37547208 */ /* 0x000fe20001000000 */
[--C-:B------:R-:W-:Y:S01]  /*30a0*/  HADD2.F32 R55, -RZ, R60.reuse.H1_H1 ;  /* 0x3000003cff377230 */ /* 0x100fe20000004100 */
[----:B------:R-:W-:Y:S01]  /*30b0*/  FSEL R85, R53, RZ, P3 ;  /* 0x000000ff35557208 */ /* 0x000fe20001800000 */
[----:B------:R-:W-:Y:S02]  /*30c0*/  HADD2.F32 R53, -RZ, R60.H0_H0 ;  /* 0x2000003cff357230 */ /* 0x000fe40000004100 */
[----:B------:R-:W-:Y:S01]  /*30d0*/  FADD.FTZ R0, R207, -R0 ;  /* 0x80000000cf007221 */ /* 0x000fe20000010000 */
[----:B------:R-:W-:Y:S01]  /*30e0*/  FADD.FTZ R222, R222, -R221 ;  /* 0x800000dddede7221 */ /* 0x000fe20000010000 */
[C---:B------:R-:W-:Y:S01]  /*30f0*/  FFMA.FTZ R52, R165.reuse, R220, R52 ;  /* 0x000000dca5347223 */ /* 0x040fe20000010034 */
[C---:B------:R-:W-:Y:S01]  /*3100*/  FFMA.FTZ R83, R165.reuse, R218, R77 ;  /* 0x000000daa5537223 */ /* 0x040fe2000001004d */
[C---:B------:R-:W-:Y:S01]  /*3110*/  FFMA.FTZ R0, R165.reuse, R0, R53 ;  /* 0x00000000a5007223 */ /* 0x040fe20000010035 */
[----:B------:R-:W-:Y:S01]  /*3120*/  FFMA.FTZ R77, R165, R222, R55 ;  /* 0x000000dea54d7223 */ /* 0x000fe20000010037 */
[----:B------:R-:W-:Y:S01]  /*3130*/  F2FP.F16.F32.PACK_AB R54, R79, R54 ;  /* 0x000000364f36723e */ /* 0x000fe200000000ff */
[----:B------:R-:W-:Y:S01]  /*3140*/  FMUL.FTZ R79, R52, UR6 ;  /* 0x00000006344f7c20 */ /* 0x000fe20008410000 */
[C---:B------:R-:W-:Y:S01]  /*3150*/  F2FP.F16.F32.PACK_AB R53, R83.reuse, R52 ;  /* 0x000000345335723e */ /* 0x040fe200000000ff */
[----:B------:R-:W-:Y:S01]  /*3160*/  FMUL.FTZ R83, R83, UR6 ;  /* 0x0000000653537c20 */ /* 0x000fe20008410000 */
[----:B------:R-:W-:Y:S01]  /*3170*/  LOP3.LUT P2, RZ, R242, 0xff000000, RZ, 0xc0, !PT ;  /* 0xff000000f2ff7812 */ /* 0x000fe2000784c0ff */
[----:B------:R-:W-:Y:S01]  /*3180*/  FMUL.FTZ R76, R0, UR6 ;  /* 0x00000006004c7c20 */ /* 0x000fe20008410000 */
[----:B------:R-:W-:Y:S01]  /*3190*/  FMUL.FTZ R78, R77, UR6 ;  /* 0x000000064d4e7c20 */ /* 0x000fe20008410000 */
[----:B------:R-:W-:-:S02]  /*31a0*/  LOP3.LUT P0, RZ, R242, 0xff0000, RZ, 0xc0, !PT ;  /* 0x00ff0000f2ff7812 */ /* 0x000fc4000780c0ff */
[C---:B------:R-:W-:Y:S02]  /*31b0*/  LOP3.LUT P6, RZ, R242.reuse, 0xff, RZ, 0xc0, !PT ;  /* 0x000000fff2ff7812 */ /* 0x040fe400078cc0ff */
[----:B------:R-:W-:Y:S02]  /*31c0*/  LOP3.LUT P3, RZ, R242, 0xff00, RZ, 0xc0, !PT ;  /* 0x0000ff00f2ff7812 */ /* 0x000fe4000786c0ff */
[----:B------:R-:W-:Y:S02]  /*31d0*/  F2FP.F16.F32.PACK_AB R52, R77, R0 ;  /* 0x000000004d34723e */ /* 0x000fe400000000ff */
        /* <DEDUP_REMOVED lines=10> */
.L_x_786:
        /* <DEDUP_REMOVED lines=18> */
[----:B------:R-:W-:Y:S01]  /*33a0*/  FFMA.FTZ R214, R214, R90, R91 ;  /* 0x0000005ad6d67223 */ /* 0x000fe2000001005b */
[----:B------:R-:W-:Y:S01]  /*33b0*/  FMUL.FTZ R212, R165, R212 ;  /* 0x000000d4a5d47220 */ /* 0x000fe20000410000 */
        /* <DEDUP_REMOVED lines=9> */
[----:B------:R-:W-:Y:S01]  /*3450*/  LOP3.LUT P2, RZ, R243, 0xff0000, RZ, 0xc0, !PT ;  /* 0x00ff0000f3ff7812 */ /* 0x000fe2000784c0ff */
[----:B------:R-:W-:Y:S01]  /*3460*/  FMUL.FTZ R214, R165, R214 ;  /* 0x000000d6a5d67220 */ /* 0x000fe20000410000 */
        /* <DEDUP_REMOVED lines=9> */
[-C--:B------:R-:W-:Y:S01]  /*3500*/  FFMA.FTZ R0, R0, R90.reuse, R91 ;  /* 0x0000005a00007223 */ /* 0x080fe2000001005b */
[C---:B------:R-:W-:Y:S01]  /*3510*/  LOP3.LUT P2, RZ, R135.reuse, 0xff, RZ, 0xc0, !PT ;  /* 0x000000ff87ff7812 */ /* 0x040fe2000784c0ff */
[----:B------:R-:W-:Y:S01]  /*3520*/  FADD.FTZ R218, R218, -R217 ;  /* 0x800000d9dada7221 */ /* 0x000fe20000010000 */
[----:B------:R-:W-:Y:S01]  /*3530*/  LOP3.LUT P0, RZ, R135, 0xff00, RZ, 0xc0, !PT ;  /* 0x0000ff0087ff7812 */ /* 0x000fe2000780c0ff */
[----:B------:R-:W-:Y:S01]  /*3540*/  FFMA.FTZ R221, R221, R90, R91 ;  /* 0x0000005adddd7223 */ /* 0x000fe2000001005b */
[----:B------:R-:W-:Y:S01]  /*3550*/  LOP3.LUT P3, RZ, R242, 0xff0000, RZ, 0xc0, !PT ;  /* 0x00ff0000f2ff7812 */ /* 0x000fe2000786c0ff */
[----:B------:R-:W-:Y:S01]  /*3560*/  FADD.FTZ R0, R207, -R0 ;  /* 0x80000000cf007221 */ /* 0x000fe20000010000 */
[----:B------:R-:W-:Y:S01]  /*3570*/  FSEL R58, R216, RZ, P2 ;  /* 0x000000ffd83a7208 */ /* 0x000fe20001000000 */
[C---:B------:R-:W-:Y:S01]  /*3580*/  FMUL.FTZ R218, R165.reuse, R218 ;  /* 0x000000daa5da7220 */ /* 0x040fe20000410000 */
        /* <DEDUP_REMOVED lines=8> */
[----:B------:R-:W-:-:S02]  /*3610*/  F2FP.F16.F32.PACK_AB R58, R57, R58 ;  /* 0x0000003a393a723e */ /* 0x000fc400000000ff */
[----:B------:R-:W-:Y:S01]  /*3620*/  FSEL R57, R220, RZ, P3 ;  /* 0x000000ffdc397208 */ /* 0x000fe20001800000 */
[----:B------:R-:W-:Y:S01]  /*3630*/  FMUL.FTZ R222, R222, UR6 ;  /* 0x00000006dede7c20 */ /* 0x000fe20008410000 */
[----:B------:R-:W-:Y:S02]  /*3640*/  FSEL R59, R212, RZ, P6 ;  /* 0x000000ffd43b7208 */ /* 0x000fe40003000000 */
[----:B------:R-:W-:Y:S02]  /*3650*/  LOP3.LUT P3, RZ, R134, 0xff000000, RZ, 0xc0, !PT ;  /* 0xff00000086ff7812 */ /* 0x000fe4000786c0ff */
        /* <DEDUP_REMOVED lines=20> */
[----:B------:R-:W-:Y:S01]  /*37a0*/  F2FP.F16.F32.PACK_AB R76, R85, R76 ;  /* 0x0000004c554c723e */ /* 0x000fe200000000ff */
[----:B------:R-:W-:Y:S06]  /*37b0*/  BRA `(.L_x_789) ;  /* 0x0000000c00f47947 */ /* 0x000fec0003800000 */
.L_x_792:
[-CC-:B------:R-:W-:Y:S01]  /*37c0*/  FFMA.FTZ R210, R210, R90.reuse, R91.reuse ;  /* 0x0000005ad2d27223 */ /* 0x180fe2000001005b */
[-CC-:B------:R-:W-:Y:S01]  /*37d0*/  FFMA.FTZ R211, R211, R90.reuse, R91.reuse ;  /* 0x0000005ad3d37223 */ /* 0x180fe2000001005b */
[-C--:B------:R-:W-:Y:S01]  /*37e0*/  FFMA.FTZ R214, R214, R90.reuse, R91 ;  /* 0x0000005ad6d67223 */ /* 0x080fe2000001005b */
[----:B-----5:R-:W-:Y:S01]  /*37f0*/  ISETP.GE.U32.AND P0, PT, R242, RZ, PT ;  /* 0x000000fff200720c */ /* 0x020fe20003f06070 */
[----:B------:R-:W-:Y:S01]  /*3800*/  FADD.FTZ R210, R209, -R210 ;  /* 0x800000d2d1d27221 */ /* 0x000fe20000010000 */
[----:B------:R-:W-:Y:S01]  /*3810*/  FADD.FTZ R212, R212, -R211 ;  /* 0x800000d3d4d47221 */ /* 0x000fe20000010000 */
[----:B------:R-:W-:Y:S01]  /*3820*/  ISETP.GE.U32.AND P2, PT, R134, RZ, PT ;  /* 0x000000ff8600720c */ /* 0x000fe20003f46070 */
[----:B------:R-:W-:Y:S01]  /*3830*/  FFMA.FTZ R215, R215, R90, R91 ;  /* 0x0000005ad7d77223 */ /* 0x000fe2000001005b */
[----:B------:R-:W-:Y:S01]  /*3840*/  FMUL.FTZ R210, R165, R210 ;  /* 0x000000d2a5d27220 */ /* 0x000fe20000410000 */
[----:B------:R-:W-:Y:S01]  /*3850*/  FADD.FTZ R214, R213, -R214 ;  /* 0x800000d6d5d67221 */ /* 0x000fe20000010000 */
[----:B------:R-:W-:Y:S01]  /*3860*/  FMUL.FTZ R55, R165, R212 ;  /* 0x000000d4a5377220 */ /* 0x000fe20000410000 */
[----:B------:R-:W-:Y:S01]  /*3870*/  ISETP.GE.U32.AND.EX P0, PT, R243, 0x1000000, PT, P0 ;  /* 0x01000000f300780c */ /* 0x000fe20003f06100 */
[----:B------:R-:W-:Y:S01]  /*3880*/  FMUL.FTZ R53, R210, UR6 ;  /* 0x00000006d2357c20 */ /* 0x000fe20008410000 */
[----:B------:R-:W-:Y:S01]  /*3890*/  ISETP.GE.U32.AND.EX P2, PT, R135, 0x1000000, PT, P2 ;  /* 0x010000008700780c */ /* 0x000fe20003f46120 */
[----:B------:R-:W-:Y:S01]  /*38a0*/  FADD.FTZ R216, R216, -R215 ;  /* 0x800000d7d8d87221 */ /* 0x000fe20000010000 */
[----:B------:R-:W-:Y:S01]  /*38b0*/  FMUL.FTZ R57, R165, R214 ;  /* 0x000000d6a5397220 */ /* 0x000fe20000410000 */
[----:B------:R-:W-:Y:S01]  /*38c0*/  FFMA.FTZ R219, R219, R90, R91 ;  /* 0x0000005adbdb7223 */ /* 0x000fe2000001005b */
[----:B------:R-:W-:Y:S01]  /*38d0*/  FMUL.FTZ R52, R55, UR6 ;  /* 0x0000000637347c20 */ /* 0x000fe20008410000 */
[----:B------:R-:W-:Y:S01]  /*38e0*/  LOP3.LUT P6, RZ, R243, 0xff0000, RZ, 0xc0, !PT ;  /* 0x00ff0000f3ff7812 */ /* 0x000fe200078cc0ff */
[----:B------:R-:W-:Y:S01]  /*38f0*/  FMUL.FTZ R54, R165, R216 ;  /* 0x000000d8a5367220 */ /* 0x000fe20000410000 */
[----:B------:R-:W-:Y:S01]  /*3900*/  LOP3.LUT P3, RZ, R135, 0xff0000, RZ, 0xc0, !PT ;  /* 0x00ff000087ff7812 */ /* 0x000fe2000786c0ff */
[----:B------:R-:W-:Y:S01]  /*3910*/  FADD.FTZ R220, R220, -R219 ;  /* 0x800000dbdcdc7221 */ /* 0x000fe20000010000 */
[----:B------:R-:W-:Y:S01]  /*3920*/  FSEL R56, R53, RZ, P0 ;  /* 0x000000ff35387208 */ /* 0x000fe20000000000 */
[-C--:B------:R-:W-:Y:S01]  /*3930*/  FFMA.FTZ R217, R217, R90.reuse, R91 ;  /* 0x0000005ad9d97223 */ /* 0x080fe2000001005b */
[----:B------:R-:W-:Y:S01]  /*3940*/  FSEL R76, R53, RZ, P2 ;  /* 0x000000ff354c7208 */ /* 0x000fe20001000000 */
[----:B------:R-:W-:Y:S01]  /*3950*/  FMUL.FTZ R53, R57, UR6 ;  /* 0x0000000639357c20 */ /* 0x000fe20008410000 */
[----:B------:R-:W-:Y:S01]  /*3960*/  LOP3.LUT P0, RZ, R243, 0xff00, RZ, 0xc0, !PT ;  /* 0x0000ff00f3ff7812 */ /* 0x000fe2000780c0ff */
[----:B------:R-:W-:Y:S01]  /*3970*/  FADD.FTZ R218, R218, -R217 ;  /* 0x800000d9dada7221 */ /* 0x000fe20000010000 */
[----:B------:R-:W-:Y:S01]  /*3980*/  LOP3.LUT P2, RZ, R135, 0xff00, RZ, 0xc0, !PT ;  /* 0x0000ff0087ff7812 */ /* 0x000fe2000784c0ff */
[-CC-:B------:R-:W-:Y:S01]  /*3990*/  FFMA.FTZ R221, R221, R90.reuse, R91.reuse ;  /* 0x0000005adddd7223 */ /* 0x180fe2000001005b */
[----:B------:R-:W-:Y:S01]  /*39a0*/  FSEL R79, R52, RZ, P6 ;  /* 0x000000ff344f7208 */ /* 0x000fe20003000000 */
[----:B------:R-:W-:Y:S01]  /*39b0*/  FFMA.FTZ R0, R0, R90, R91 ;  /* 0x0000005a00007223 */ /* 0x000fe2000001005b */
[----:B------:R-:W-:Y:S01]  /*39c0*/  FSEL R59, R52, RZ, P3 ;  /* 0x000000ff343b7208 */ /* 0x000fe20001800000 */
[----:B------:R-:W-:Y:S01]  /*39d0*/  FMUL.FTZ R52, R54, UR6 ;  /* 0x0000000636347c20 */ /* 0x000fe20008410000 */
[----:B------:R-:W-:Y:S01]  /*39e0*/  LOP3.LUT P6, RZ, R243, 0xff, RZ, 0xc0, !PT ;  /* 0x000000fff3ff7812 */ /* 0x000fe200078cc0ff */
[----:B------:R-:W-:Y:S01]  /*39f0*/  FMUL.FTZ R218, R165, R218 ;  /* 0x000000daa5da7220 */ /* 0x000fe20000410000 */
[----:B------:R-:W-:Y:S01]  /*3a00*/  LOP3.LUT P3, RZ, R135, 0xff, RZ, 0xc0, !PT ;  /* 0x000000ff87ff7812 */ /* 0x000fe2000786c0ff */
[----:B------:R-:W-:Y:S01]  /*3a10*/  FADD.FTZ R222, R222, -R221 ;  /* 0x800000dddede7221 */ /* 0x000fe20000010000 */
[----:B------:R-:W-:Y:S01]  /*3a20*/  FSEL R83, R53, RZ, P0 ;  /* 0x000000ff35537208 */ /* 0x000fe20000000000 */
[----:B------:R-:W-:Y:S01]  /*3a30*/  FADD.FTZ R0, R207, -R0 ;  /* 0x80000000cf007221 */ /* 0x000fe20000010000 */
[----:B------:R-:W-:Y:S01]  /*3a40*/  FSEL R77, R53, RZ, P2 ;  /* 0x000000ff354d7208 */ /* 0x000fe20001000000 */
[C---:B------:R-:W-:Y:S01]  /*3a50*/  FMUL.FTZ R53, R165.reuse, R220 ;  /* 0x000000dca5357220 */ /* 0x040fe20000410000 */
[C---:B------:R-:W-:Y:S01]  /*3a60*/  FSEL R78, R52.reuse, RZ, P6 ;  /* 0x000000ff344e7208 */ /* 0x040fe20003000000 */
[----:B------:R-:W-:Y:S01]  /*3a70*/  FMUL.FTZ R0, R165, R0 ;  /* 0x00000000a5007220 */ /* 0x000fe20000410000 */
[----:B------:R-:W-:Y:S01]  /*3a80*/  FSEL R58, R52, RZ, P3 ;  /* 0x000000ff343a7208 */ /* 0x000fe20001800000 */
[----:B------:R-:W-:Y:S01]  /*3a90*/  FMUL.FTZ R52, R53, UR6 ;  /* 0x0000000635347c20 */ /* 0x000fe20008410000 */
[----:B------:R-:W-:-:S02]  /*3aa0*/  LOP3.LUT P6, RZ, R242, 0xff0000, RZ, 0xc0, !PT ;  /* 0x00ff0000f2ff7812 */ /* 0x000fc400078cc0ff */
[----:B------:R-:W-:Y:S02]  /*3ab0*/  F2FP.F16.F32.PACK_AB R58, R77, R58 ;  /* 0x0000003a4d3a723e */ /* 0x000fe400000000ff */
[----:B------:R-:W-:Y:S02]  /*3ac0*/  FSEL R77, R52, RZ, P6 ;  /* 0x000000ff344d7208 */ /* 0x000fe40003000000 */
[----:B------:R-:W-:Y:S02]  /*3ad0*/  LOP3.LUT P6, RZ, R134, 0xff0000, RZ, 0xc0, !PT ;  /* 0x00ff000086ff7812 */ /* 0x000fe400078cc0ff */
[----:B------:R-:W-:Y:S01]  /*3ae0*/  F2FP.F16.F32.PACK_AB R54, R57, R54 ;  /* 0x000000363936723e */ /* 0x000fe200000000ff */
[----:B------:R-:W-:Y:S01]  /*3af0*/  FMUL.FTZ R57, R165, R222 ;  /* 0x000000dea5397220 */ /* 0x000fe20000410000 */
[C---:B------:R-:W-:Y:S01]  /*3b00*/  F2FP.F16.F32.PACK_AB R53, R218.reuse, R53 ;  /* 0x00000035da35723e */ /* 0x040fe200000000ff */
[----:B------:R-:W-:Y:S01]  /*3b10*/  FMUL.FTZ R218, R218, UR6 ;  /* 0x00000006dada7c20 */ /* 0x000fe20008410000 */
[----:B------:R-:W-:-:S02]  /*3b20*/  LOP3.LUT P3, RZ, R242, 0xff000000, RZ, 0xc0, !PT ;  /* 0xff000000f2ff7812 */ /* 0x000fc4000786c0ff */
[----:B------:R-:W-:Y:S02]  /*3b30*/  FSEL R82, R52, RZ, P6 ;  /* 0x000000ff34527208 */ /* 0x000fe40003000000 */
[----:B------:R-:W-:Y:S02]  /*3b40*/  LOP3.LUT P6, RZ, R134, 0xff000000, RZ, 0xc0, !PT ;  /* 0xff00000086ff7812 */ /* 0x000fe400078cc0ff */
[----:B------:R-:W-:Y:S01]  /*3b50*/  F2FP.F16.F32.PACK_AB R79, R56, R79 ;  /* 0x0000004f384f723e */ /* 0x000fe200000000ff */
[C---:B------:R-:W-:Y:S01]  /*3b60*/  FMUL.FTZ R56, R57.reuse, UR6 ;  /* 0x0000000639387c20 */ /* 0x040fe20008410000 */
[----:B------:R-:W-:Y:S02]  /*3b70*/  FSEL R84, R218, RZ, P3 ;  /* 0x000000ffda547208 */ /* 0x000fe40001800000 */
[----:B------:R-:W-:Y:S01]  /*3b80*/  F2FP.F16.F32.PACK_AB R52, R57, R0 ;  /* 0x000000003934723e */ /* 0x000fe200000000ff */
[----:B------:R-:W-:Y:S01]  /*3b90*/  FMUL.FTZ R0, R0, UR6 ;  /* 0x0000000600007c20 */ /* 0x000fe20008410000 */
[----:B------:R-:W-:-:S02]  /*3ba0*/  LOP3.LUT P0, RZ, R242, 0xff00, RZ, 0xc0, !PT ;  /* 0x0000ff00f2ff7812 */ /* 0x000fc4000780c0ff */
[----:B------:R-:W-:Y:S02]  /*3bb0*/  LOP3.LUT P3, RZ, R134, 0xff00, RZ, 0xc0, !PT ;  /* 0x0000ff0086ff7812 */ /* 0x000fe4000786c0ff */
[----:B------:R-:W-:Y:S02]  /*3bc0*/  FSEL R57, R218, RZ, P6 ;  /* 0x000000ffda397208 */ /* 0x000fe40003000000 */
[----:B------:R-:W-:Y:S02]  /*3bd0*/  LOP3.LUT P2, RZ, R242, 0xff, RZ, 0xc0, !PT ;  /* 0x000000fff2ff7812 */ /* 0x000fe4000784c0ff */
[----:B------:R-:W-:Y:S02]  /*3be0*/  LOP3.LUT P6, RZ, R134, 0xff, RZ, 0xc0, !PT ;  /* 0x000000ff86ff7812 */ /* 0x000fe400078cc0ff */
[----:B------:R-:W-:Y:S02]  /*3bf0*/  F2FP.F16.F32.PACK_AB R78, R83, R78 ;  /* 0x0000004e534e723e */ /* 0x000fe400000000ff */
[----:B------:R-:W-:-:S02]  /*3c00*/  F2FP.F16.F32.PACK_AB R59, R76, R59 ;  /* 0x0000003b4c3b723e */ /* 0x000fc400000000ff */
[C---:B------:R-:W-:Y:S02]  /*3c10*/  FSEL R83, R56.reuse, RZ, P0 ;  /* 0x000000ff38537208 */ /* 0x040fe40000000000 */
[----:B------:R-:W-:Y:S02]  /*3c20*/  FSEL R85, R56, RZ, P3 ;  /* 0x000000ff38557208 */ /* 0x000fe40001800000 */
[C---:B------:R-:W-:Y:S02]  /*3c30*/  FSEL R56, R0.reuse, RZ, P6 ;  /* 0x000000ff00387208 */ /* 0x040fe40003000000 */
[----:B------:R-:W-:Y:S02]  /*3c40*/  FSEL R76, R0, RZ, P2 ;  /* 0x000000ff004c7208 */ /* 0x000fe40001000000 */
[----:B------:R-:W-:Y:S02]  /*3c50*/  F2FP.F16.F32.PACK_AB R55, R210, R55 ;  /* 0x00000037d237723e */ /* 0x000fe400000000ff */
[----:B------:R-:W-:-:S02]  /*3c60*/  F2FP.F16.F32.PACK_AB R57, R57, R82 ;  /* 0x000000523939723e */ /* 0x000fc400000000ff */
[----:B------:R-:W-:Y:S02]  /*3c70*/  F2FP.F16.F32.PACK_AB R77, R84, R77 ;  /* 0x0000004d544d723e */ /* 0x000fe400000000ff */
[----:B------:R-:W-:Y:S02]  /*3c80*/  F2FP.F16.F32.PACK_AB R56, R85, R56 ;  /* 0x000000385538723e */ /* 0x000fe400000000ff */
[----:B------:R-:W-:Y:S01]  /*3c90*/  F2FP.F16.F32.PACK_AB R76, R83, R76 ;  /* 0x0000004c534c723e */ /* 0x000fe200000000ff */
[----:B------:R-:W-:Y:S06]  /*3ca0*/  BRA `(.L_x_789) ;  /* 0x0000000800b87947 */ /* 0x000fec0003800000 */
.L_x_791:
[----:B------:R-:W-:Y:S01]  /*3cb0*/  UMOV UR4, UR8 ;  /* 0x0000000800047c82 */ /* 0x000fe20008000000 */
[----:B------:R-:W-:Y:S01]  /*3cc0*/  UMOV UR5, UR9 ;  /* 0x0000000900057c82 */ /* 0x000fe20008000000 */
[----:B------:R-:W-:-:S04]  /*3cd0*/  UISETP.NE.U32.AND UP0, UPT, UR4, URZ, UPT ;  /* 0x000000ff0400728c */ /* 0x000fc8000bf05070 */
[----:B------:R-:W-:-:S09]  /*3ce0*/  UISETP.NE.AND.EX UP0, UPT, UR5, URZ, UPT, UP0 ;  /* 0x000000ff0500728c */ /* 0x000fd2000bf05300 */
[----:B------:R-:W-:Y:S05]  /*3cf0*/  BRA.U UP0, `(.L_x_793) ;  /* 0x00000005004c7547 */ /* 0x000fea000b800000 */
[-CC-:B------:R-:W-:Y:S01]  /*3d00*/  FFMA.FTZ R211, R211, R90.reuse, R91.reuse ;  /* 0x0000005ad3d37223 */ /* 0x180fe2000001005b */
[-CC-:B------:R-:W-:Y:S01]  /*3d10*/  FFMA.FTZ R210, R210, R90.reuse, R91.reuse ;  /* 0x0000005ad2d27223 */ /* 0x180fe2000001005b */
[--C-:B-----5:R-:W-:Y:S02]  /*3d20*/  HADD2.F32 R56, -RZ, R63.reuse.H0_H0 ;  /* 0x2000003fff387230 */ /* 0x120fe40000004100 */
[----:B------:R-:W-:Y:S01]  /*3d30*/  FFMA.FTZ R215, R215, R90, R91 ;  /* 0x0000005ad7d77223 */ /* 0x000fe2000001005b */
[----:B------:R-:W-:Y:S01]  /*3d40*/  FADD.FTZ R212, R212, -R211 ;  /* 0x800000d3d4d47221 */ /* 0x000fe20000010000 */
[----:B------:R-:W-:Y:S02]  /*3d50*/  HADD2.F32 R77, -RZ, R63.H1_H1 ;  /* 0x3000003fff4d7230 */ /* 0x000fe40000004100 */
[----:B------:R-:W-:Y:S01]  /*3d60*/  FADD.FTZ R210, R209, -R210 ;  /* 0x800000d2d1d27221 */ /* 0x000fe20000010000 */
[--C-:B------:R-:W-:Y:S02]  /*3d70*/  HADD2.F32 R57, -RZ, R62.reuse.H0_H0 ;  /* 0x2000003eff397230 */ /* 0x100fe40000004100 */
[----:B------:R-:W-:Y:S01]  /*3d80*/  FFMA.FTZ R56, R165, R212, R56 ;  /* 0x000000d4a5387223 */ /* 0x000fe20000010038 */
[----:B------:R-:W-:Y:S01]  /*3d90*/  FADD.FTZ R216, R216, -R215 ;  /* 0x800000d7d8d87221 */ /* 0x000fe20000010000 */
[-CC-:B------:R-:W-:Y:S01]  /*3da0*/  FFMA.FTZ R219, R219, R90.reuse, R91.reuse ;  /* 0x0000005adbdb7223 */ /* 0x180fe2000001005b */
[----:B------:R-:W-:Y:S01]  /*3db0*/  FFMA.FTZ R214, R214, R90, R91 ;  /* 0x0000005ad6d67223 */ /* 0x000fe2000001005b */
[C---:B------:R-:W-:Y:S01]  /*3dc0*/  FFMA.FTZ R77, R165.reuse, R210, R77 ;  /* 0x000000d2a54d7223 */ /* 0x040fe2000001004d */
[----:B------:R-:W-:Y:S01]  /*3dd0*/  FMUL.FTZ R56, R56, UR6 ;  /* 0x0000000638387c20 */ /* 0x000fe20008410000 */
[----:B------:R-:W-:Y:S01]  /*3de0*/  ISETP.GE.U32.AND P0, PT, R242, RZ, PT ;  /* 0x000000fff200720c */ /* 0x000fe20003f06070 */
[----:B------:R-:W-:Y:S01]  /*3df0*/  HADD2.F32 R59, -RZ, R62.H1_H1 ;  /* 0x3000003eff3b7230 */ /* 0x000fe20000004100 */
[----:B------:R-:W-:Y:S01]  /*3e00*/  ISETP.GE.U32.AND P2, PT, R134, RZ, PT ;  /* 0x000000ff8600720c */ /* 0x000fe20003f46070 */
[----:B------:R-:W-:Y:S01]  /*3e10*/  FFMA.FTZ R57, R165, R216, R57 ;  /* 0x000000d8a5397223 */ /* 0x000fe20000010039 */
[----:B------:R-:W-:Y:S01]  /*3e20*/  LOP3.LUT P6, RZ, R243, 0xff0000, RZ, 0xc0, !PT ;  /* 0x00ff0000f3ff7812 */ /* 0x000fe200078cc0ff */
[----:B------:R-:W-:-:S02]  /*3e30*/  HADD2.F32 R76, -RZ, R61.H0_H0 ;  /* 0x2000003dff4c7230 */ /* 0x000fc40000004100 */
[----:B------:R-:W-:Y:S01]  /*3e40*/  FADD.FTZ R220, R220, -R219 ;  /* 0x800000dbdcdc7221 */ /* 0x000fe20000010000 */
[----:B------:R-:W-:Y:S01]  /*3e50*/  FADD.FTZ R214, R213, -R214 ;  /* 0x800000d6d5d67221 */ /* 0x000fe20000010000 */
[----:B------:R-:W-:Y:S01]  /*3e60*/  LOP3.LUT P3, RZ, R135, 0xff0000, RZ, 0xc0, !PT ;  /* 0x00ff000087ff7812 */ /* 0x000fe2000786c0ff */
[----:B------:R-:W-:Y:S01]  /*3e70*/  FMUL.FTZ R77, R77, UR6 ;  /* 0x000000064d4d7c20 */ /* 0x000fe20008410000 */
[----:B------:R-:W-:Y:S01]  /*3e80*/  ISETP.GE.U32.AND.EX P0, PT, R243, 0x1000000, PT, P0 ;  /* 0x01000000f300780c */ /* 0x000fe20003f06100 */
[----:B------:R-:W-:Y:S01]  /*3e90*/  FMUL.FTZ R57, R57, UR6 ;  /* 0x0000000639397c20 */ /* 0x000fe20008410000 */
[----:B------:R-:W-:Y:S01]  /*3ea0*/  ISETP.GE.U32.AND.EX P2, PT, R135, 0x1000000, PT, P2 ;  /* 0x010000008700780c */ /* 0x000fe20003f46120 */
[----:B------:R-:W-:Y:S01]  /*3eb0*/  FFMA.FTZ R214, R165, R214, R59 ;  /* 0x000000d6a5d67223 */ /* 0x000fe2000001003b */
[----:B------:R-:W-:Y:S01]  /*3ec0*/  FSEL R82, R56, RZ, P6 ;  /* 0x000000ff38527208 */ /* 0x000fe20003000000 */
[--C-:B------:R-:W-:Y:S01]  /*3ed0*/  FFMA.FTZ R0, R0, R90, R91.reuse ;  /* 0x0000005a00007223 */ /* 0x100fe2000001005b */
[----:B------:R-:W-:Y:S01]  /*3ee0*/  LOP3.LUT P6, RZ, R243, 0xff, RZ, 0xc0, !PT ;  /* 0x000000fff3ff7812 */ /* 0x000fe200078cc0ff */
[----:B------:R-:W-:Y:S01]  /*3ef0*/  FFMA.FTZ R76, R165, R220, R76 ;  /* 0x000000dca54c7223 */ /* 0x000fe2000001004c */
[----:B------:R-:W-:Y:S01]  /*3f00*/  FSEL R59, R56, RZ, P3 ;  /* 0x000000ff383b7208 */ /* 0x000fe20001800000 */
[-C--:B------:R-:W-:Y:S01]  /*3f10*/  FFMA.FTZ R217, R217, R90.reuse, R91 ;  /* 0x0000005ad9d97223 */ /* 0x080fe2000001005b */
[C---:B------:R-:W-:Y:S01]  /*3f20*/  FSEL R85, R77.reuse, RZ, P0 ;  /* 0x000000ff4d557208 */ /* 0x040fe20000000000 */
[----:B------:R-:W-:Y:S01]  /*3f30*/  FMUL.FTZ R214, R214, UR6 ;  /* 0x00000006d6d67c20 */ /* 0x000fe20008410000 */
[----:B------:R-:W-:Y:S01]  /*3f40*/  FSEL R56, R77, RZ, P2 ;  /* 0x000000ff4d387208 */ /* 0x000fe20001000000 */
[--C-:B------:R-:W-:Y:S01]  /*3f50*/  HADD2.F32 R77, -RZ, R60.reuse.H0_H0 ;  /* 0x2000003cff4d7230 */ /* 0x100fe20000004100 */
[----:B------:R-:W-:Y:S01]  /*3f60*/  LOP3.LUT P3, RZ, R135, 0xff, RZ, 0xc0, !PT ;  /* 0x000000ff87ff7812 */ /* 0x000fe2000786c0ff */
[----:B------:R-:W-:Y:S01]  /*3f70*/  FADD.FTZ R0, R207, -R0 ;  /* 0x80000000cf007221 */ /* 0x000fe20000010000 */
[----:B------:R-:W-:Y:S01]  /*3f80*/  FSEL R83, R57, RZ, P6 ;  /* 0x000000ff39537208 */ /* 0x000fe20003000000 */
[----:B------:R-:W-:Y:S01]  /*3f90*/  FMUL.FTZ R76, R76, UR6 ;  /* 0x000000064c4c7c20 */ /* 0x000fe20008410000 */
[----:B------:R-:W-:Y:S01]  /*3fa0*/  LOP3.LUT P2, RZ, R135, 0xff00, RZ, 0xc0, !PT ;  /* 0x0000ff0087ff7812 */ /* 0x000fe2000784c0ff */
[----:B------:R-:W-:Y:S01]  /*3fb0*/  HADD2.F32 R78, -RZ, R61.H1_H1 ;  /* 0x3000003dff4e7230 */ /* 0x000fe20000004100 */
[----:B------:R-:W-:Y:S01]  /*3fc0*/  LOP3.LUT P6, RZ, R242, 0xff0000, RZ, 0xc0, !PT ;  /* 0x00ff0000f2ff7812 */ /* 0x000fe200078cc0ff */
[----:B------:R-:W-:Y:S01]  /*3fd0*/  FADD.FTZ R218, R218, -R217 ;  /* 0x800000d9dada7221 */ /* 0x000fe20000010000 */
[----:B------:R-:W-:Y:S01]  /*3fe0*/  FSEL R58, R57, RZ, P3 ;  /* 0x000000ff393a7208 */ /* 0x000fe20001800000 */
[----:B------:R-:W-:Y:S01]  /*3ff0*/  FFMA.FTZ R221, R221, R90, R91 ;  /* 0x0000005adddd7223 */ /* 0x000fe2000001005b */
[C---:B------:R-:W-:Y:S01]  /*4000*/  FFMA.FTZ R0, R165.reuse, R0, R77 ;  /* 0x00000000a5007223 */ /* 0x040fe2000001004d */
[----:B------:R-:W-:Y:S01]  /*4010*/  FSEL R57, R214, RZ, P2 ;  /* 0x000000ffd6397208 */ /* 0x000fe20001000000 */
[----:B------:R-:W-:Y:S01]  /*4020*/  FFMA.FTZ R78, R165, R218, R78 ;  /* 0x000000daa54e7223 */ /* 0x000fe2000001004e */
[----:B------:R-:W-:Y:S01]  /*4030*/  FSEL R77, R76, RZ, P6 ;  /* 0x000000ff4c4d7208 */ /* 0x000fe20003000000 */
[----:B------:R-:W-:Y:S01]  /*4040*/  HADD2.F32 R79, -RZ, R60.H1_H1 ;  /* 0x3000003cff4f7230 */ /* 0x000fe20000004100 */
[----:B------:R-:W-:Y:S01]  /*4050*/  LOP3.LUT P6, RZ, R134, 0xff0000, RZ, 0xc0, !PT ;  /* 0x00ff000086ff7812 */ /* 0x000fe200078cc0ff */
[----:B------:R-:W-:Y:S01]  /*4060*/  FADD.FTZ R222, R222, -R221 ;  /* 0x800000dddede7221 */ /* 0x000fe20000010000 */
[----:B------:R-:W-:Y:S01]  /*4070*/  F2FP.F16.F32.PACK_AB R58, R57, R58 ;  /* 0x0000003a393a723e */ /* 0x000fe200000000ff */
[----:B------:R-:W-:Y:S01]  /*4080*/  FMUL.FTZ R78, R78, UR6 ;  /* 0x000000064e4e7c20 */ /* 0x000fe20008410000 */
[----:B------:R-:W-:Y:S01]  /*4090*/  FSEL R57, R76, RZ, P6 ;  /* 0x000000ff4c397208 */ /* 0x000fe20003000000 */
[----:B------:R-:W-:Y:S01]  /*40a0*/  FFMA.FTZ R222, R165, R222, R79 ;  /* 0x000000dea5de7223 */ /* 0x000fe2000001004f */
[----:B------:R-:W-:Y:S01]  /*40b0*/  LOP3.LUT P6, RZ, R134, 0xff000000, RZ, 0xc0, !PT ;  /* 0xff00000086ff7812 */ /* 0x000fe200078cc0ff */
[----:B------:R-:W-:Y:S01]  /*40c0*/  FMUL.FTZ R76, R0, UR6 ;  /* 0x00000006004c7c20 */ /* 0x000fe20008410000 */
[----:B------:R-:W-:Y:S01]  /*40d0*/  LOP3.LUT P0, RZ, R243, 0xff00, RZ, 0xc0, !PT ;  /* 0x0000ff00f3ff7812 */ /* 0x000fe2000780c0ff */
[----:B------:R-:W-:Y:S01]  /*40e0*/  FMUL.FTZ R222, R222, UR6 ;  /* 0x00000006dede7c20 */ /* 0x000fe20008410000 */
[----:B------:R-:W-:-:S02]  /*40f0*/  LOP3.LUT P3, RZ, R242, 0xff000000, RZ, 0xc0, !PT ;  /* 0xff000000f2ff7812 */ /* 0x000fc4000786c0ff */
[----:B------:R-:W-:Y:S02]  /*4100*/  F2FP.F16.F32.PACK_AB R79, R85, R82 ;  /* 0x00000052554f723e */ /* 0x000fe400000000ff */
[----:B------:R-:W-:Y:S02]  /*4110*/  FSEL R0, R78, RZ, P6 ;  /* 0x000000ff4e007208 */ /* 0x000fe40003000000 */
[----:B------:R-:W-:Y:S02]  /*4120*/  FSEL R84, R214, RZ, P0 ;  /* 0x000000ffd6547208 */ /* 0x000fe40000000000 */
[----:B------:R-:W-:Y:S02]  /*4130*/  FSEL R82, R78, RZ, P3 ;  /* 0x000000ff4e527208 */ /* 0x000fe40001800000 */
[----:B------:R-:W-:Y:S02]  /*4140*/  LOP3.LUT P6, RZ, R134, 0xff, RZ, 0xc0, !PT ;  /* 0x000000ff86ff7812 */ /* 0x000fe400078cc0ff */
[----:B------:R-:W-:-:S02]  /*4150*/  LOP3.LUT P0, RZ, R242, 0xff00, RZ, 0xc0, !PT ;  /* 0x0000ff00f2ff7812 */ /* 0x000fc4000780c0ff */
[----:B------:R-:W-:Y:S02]  /*4160*/  LOP3.LUT P2, RZ, R242, 0xff, RZ, 0xc0, !PT ;  /* 0x000000fff2ff7812 */ /* 0x000fe4000784c0ff */
[----:B------:R-:W-:Y:S02]  /*4170*/  LOP3.LUT P3, RZ, R134, 0xff00, RZ, 0xc0, !PT ;  /* 0x0000ff0086ff7812 */ /* 0x000fe4000786c0ff */
[----:B------:R-:W-:Y:S02]  /*4180*/  F2FP.F16.F32.PACK_AB R59, R56, R59 ;  /* 0x0000003b383b723e */ /* 0x000fe400000000ff */
        /* <DEDUP_REMOVED lines=10> */
.L_x_793:
[-CC-:B------:R-:W-:Y:S01]  /*4230*/  FFMA.FTZ R211, R211, R90.reuse, R91.reuse ;  /* 0x0000005ad3d37223 */ /* 0x180fe2000001005b */
[--C-:B-----5:R-:W-:Y:S02]  /*4240*/  HADD2.F32 R52, -RZ, R63.reuse.H0_H0 ;  /* 0x2000003fff347230 */ /* 0x120fe40000004100 */
[-C--:B------:R-:W-:Y:S01]  /*4250*/  FFMA.FTZ R215, R215, R90.reuse, R91 ;  /* 0x0000005ad7d77223 */ /* 0x080fe2000001005b */
[----:B------:R-:W-:Y:S02]  /*4260*/  HADD2.F32 R53, -RZ, R62.H0_H0 ;  /* 0x2000003eff357230 */ /* 0x000fe40000004100 */
[----:B------:R-:W-:Y:S01]  /*4270*/  FADD.FTZ R212, R212, -R211 ;  /* 0x800000d3d4d47221 */ /* 0x000fe20000010000 */
[----:B------:R-:W-:Y:S01]  /*4280*/  FFMA.FTZ R210, R210, R90, R91 ;  /* 0x0000005ad2d27223 */ /* 0x000fe2000001005b */
[----:B------:R-:W-:Y:S01]  /*4290*/  FADD.FTZ R216, R216, -R215 ;  /* 0x800000d7d8d87221 */ /* 0x000fe20000010000 */
[----:B------:R-:W-:Y:S01]  /*42a0*/  LOP3.LUT P6, RZ, R243, 0xff0000, RZ, 0xc0, !PT ;  /* 0x00ff0000f3ff7812 */ /* 0x000fe200078cc0ff */
[----:B------:R-:W-:Y:S01]  /*42b0*/  FFMA.FTZ R212, R165, R212, R52 ;  /* 0x000000d4a5d47223 */ /* 0x000fe20000010034 */
[----:B------:R-:W-:Y:S01]  /*42c0*/  LOP3.LUT P3, RZ, R135, 0xff0000, RZ, 0xc0, !PT ;  /* 0x00ff000087ff7812 */ /* 0x000fe2000786c0ff */
[----:B------:R-:W-:-:S02]  /*42d0*/  HADD2.F32 R57, -RZ, R63.H1_H1 ;  /* 0x3000003fff397230 */ /* 0x000fc40000004100 */
[----:B------:R-:W-:Y:S01]  /*42e0*/  FFMA.FTZ R54, R165, R216, R53 ;  /* 0x000000d8a5367223 */ /* 0x000fe20000010035 */
[----:B------:R-:W-:Y:S01]  /*42f0*/  FMUL.FTZ R52, R212, UR6 ;  /* 0x00000006d4347c20 */ /* 0x000fe20008410000 */
[----:B------:R-:W-:Y:S01]  /*4300*/  FADD.FTZ R210, R209, -R210 ;  /* 0x800000d2d1d27221 */ /* 0x000fe20000010000 */
[----:B------:R-:W-:Y:S01]  /*4310*/  FFMA.FTZ R214, R214, R90, R91 ;  /* 0x0000005ad6d67223 */ /* 0x000fe2000001005b */
[----:B------:R-:W-:Y:S01]  /*4320*/  HADD2.F32 R55, -RZ, R62.H1_H1 ;  /* 0x3000003eff377230 */ /* 0x000fe20000004100 */
[----:B------:R-:W-:Y:S01]  /*4330*/  ISETP.GE.U32.AND P0, PT, R242, RZ, PT ;  /* 0x000000fff200720c */ /* 0x000fe20003f06070 */
[----:B------:R-:W-:Y:S01]  /*4340*/  FFMA.FTZ R77, R165, R210, R57 ;  /* 0x000000d2a54d7223 */ /* 0x000fe20000010039 */
[C---:B------:R-:W-:Y:S01]  /*4350*/  FSEL R82, R52.reuse, RZ, P6 ;  /* 0x000000ff34527208 */ /* 0x040fe20003000000 */
[----:B------:R-:W-:Y:S01]  /*4360*/  FADD.FTZ R214, R213, -R214 ;  /* 0x800000d6d5d67221 */ /* 0x000fe20000010000 */
[----:B------:R-:W-:Y:S01]  /*4370*/  FSEL R76, R52, RZ, P3 ;  /* 0x000000ff344c7208 */ /* 0x000fe20001800000 */
[----:B------:R-:W-:Y:S01]  /*4380*/  FMUL.FTZ R52, R54, UR6 ;  /* 0x0000000636347c20 */ /* 0x000fe20008410000 */
[----:B------:R-:W-:Y:S01]  /*4390*/  LOP3.LUT P6, RZ, R243, 0xff, RZ, 0xc0, !PT ;  /* 0x000000fff3ff7812 */ /* 0x000fe200078cc0ff */
[----:B------:R-:W-:Y:S01]  /*43a0*/  FFMA.FTZ R219, R219, R90, R91 ;  /* 0x0000005adbdb7223 */ /* 0x000fe2000001005b */
[----:B------:R-:W-:Y:S01]  /*43b0*/  LOP3.LUT P3, RZ, R135, 0xff, RZ, 0xc0, !PT ;  /* 0x000000ff87ff7812 */ /* 0x000fe2000786c0ff */
[----:B------:R-:W-:Y:S01]  /*43c0*/  FMUL.FTZ R53, R77, UR6 ;  /* 0x000000064d357c20 */ /* 0x000fe20008410000 */
[----:B------:R-:W-:Y:S01]  /*43d0*/  ISETP.GE.U32.AND P2, PT, R134, RZ, PT ;  /* 0x000000ff8600720c */ /* 0x000fe20003f46070 */
[----:B------:R-:W-:Y:S01]  /*43e0*/  FFMA.FTZ R59, R165, R214, R55 ;  /* 0x000000d6a53b7223 */ /* 0x000fe20000010037 */
[----:B------:R-:W-:Y:S01]  /*43f0*/  FSEL R78, R52, RZ, P6 ;  /* 0x000000ff344e7208 */ /* 0x000fe20003000000 */
[----:B------:R-:W-:Y:S01]  /*4400*/  FADD.FTZ R220, R220, -R219 ;  /* 0x800000dbdcdc7221 */ /* 0x000fe20000010000 */
[----:B------:R-:W-:Y:S01]  /*4410*/  FSEL R58, R52, RZ, P3 ;  /* 0x000000ff343a7208 */ /* 0x000fe20001800000 */
[--C-:B------:R-:W-:Y:S01]  /*4420*/  HADD2.F32 R52, -RZ, R61.reuse.H0_H0 ;  /* 0x2000003dff347230 */ /* 0x100fe20000004100 */
[----:B------:R-:W-:Y:S01]  /*4430*/  ISETP.GE.U32.AND.EX P0, PT, R243, 0x1000000, PT, P0 ;  /* 0x01000000f300780c */ /* 0x000fe20003f06100 */
[-CC-:B------:R-:W-:Y:S01]  /*4440*/  FFMA.FTZ R217, R217, R90.reuse, R91.reuse ;  /* 0x0000005ad9d97223 */ /* 0x180fe2000001005b */
[----:B------:R-:W-:Y:S01]  /*4450*/  ISETP.GE.U32.AND.EX P2, PT, R135, 0x1000000, PT, P2 ;  /* 0x010000008700780c */ /* 0x000fe20003f46120 */
[----:B------:R-:W-:Y:S01]  /*4460*/  FFMA.FTZ R221, R221, R90, R91 ;  /* 0x0000005adddd7223 */ /* 0x000fe2000001005b */
[----:B------:R-:W-:Y:S01]  /*4470*/  FSEL R87, R53, RZ, P0 ;  /* 0x000000ff35577208 */ /* 0x000fe20000000000 */
[----:B------:R-:W-:Y:S01]  /*4480*/  FFMA.FTZ R52, R165, R220, R52 ;  /* 0x000000dca5347223 */ /* 0x000fe20000010034 */
[----:B------:R-:W-:Y:S01]  /*4490*/  FSEL R89, R53, RZ, P2 ;  /* 0x000000ff35597208 */ /* 0x000fe20001000000 */
[----:B------:R-:W-:Y:S01]  /*44a0*/  FMUL.FTZ R53, R59, UR6 ;  /* 0x000000063b357c20 */ /* 0x000fe20008410000 */
[----:B------:R-:W-:Y:S01]  /*44b0*/  LOP3.LUT P0, RZ, R243, 0xff00, RZ, 0xc0, !PT ;  /* 0x0000ff00f3ff7812 */ /* 0x000fe2000780c0ff */
[----:B------:R-:W-:Y:S01]  /*44c0*/  HADD2.F32 R57, -RZ, R61.H1_H1 ;  /* 0x3000003dff397230 */ /* 0x000fe20000004100 */
[----:B------:R-:W-:Y:S01]  /*44d0*/  LOP3.LUT P2, RZ, R135, 0xff00, RZ, 0xc0, !PT ;  /* 0x0000ff0087ff7812 */ /* 0x000fe2000784c0ff */
[----:B------:R-:W-:Y:S01]  /*44e0*/  FADD.FTZ R218, R218, -R217 ;  /* 0x800000d9dada7221 */ /* 0x000fe20000010000 */
[----:B------:R-:W-:-:S02]  /*44f0*/  HADD2.F32 R55, -RZ, R60.H1_H1 ;  /* 0x3000003cff377230 */ /* 0x000fc40000004100 */
[----:B------:R-:W-:Y:S01]  /*4500*/  FFMA.FTZ R0, R0, R90, R91 ;  /* 0x0000005a00007223 */ /* 0x000fe2000001005b */
[----:B------:R-:W-:Y:S01]  /*4510*/  FADD.FTZ R222, R222, -R221 ;  /* 0x800000dddede7221 */ /* 0x000fe20000010000 */
[----:B------:R-:W-:Y:S01]  /*4520*/  FMUL.FTZ R56, R52, UR6 ;  /* 0x0000000634387c20 */ /* 0x000fe20008410000 */
[----:B------:R-:W-:Y:S01]  /*4530*/  LOP3.LUT P6, RZ, R242, 0xff0000, RZ, 0xc0, !PT ;  /* 0x00ff0000f2ff7812 */ /* 0x000fe200078cc0ff */
[----:B------:R-:W-:Y:S01]  /*4540*/  FFMA.FTZ R79, R165, R218, R57 ;  /* 0x000000daa54f7223 */ /* 0x000fe20000010039 */
[----:B------:R-:W-:Y:S01]  /*4550*/  FSEL R83, R53, RZ, P0 ;  /* 0x000000ff35537208 */ /* 0x000fe20000000000 */
[----:B------:R-:W-:Y:S01]  /*4560*/  FADD.FTZ R0, R207, -R0 ;  /* 0x80000000cf007221 */ /* 0x000fe20000010000 */
[----:B------:R-:W-:Y:S01]  /*4570*/  FSEL R85, R53, RZ, P2 ;  /* 0x000000ff35557208 */ /* 0x000fe20001000000 */
[----:B------:R-:W-:Y:S02]  /*4580*/  HADD2.F32 R53, -RZ, R60.H0_H0 ;  /* 0x2000003cff357230 */ /* 0x000fe40000004100 */
[----:B------:R-:W-:Y:S01]  /*4590*/  FFMA.FTZ R57, R165, R222, R55 ;  /* 0x000000dea5397223 */ /* 0x000fe20000010037 */
[----:B------:R-:W-:-:S02]  /*45a0*/  F2FP.F16.F32.PACK_AB R55, R77, R212 ;  /* 0x000000d44d37723e */ /* 0x000fc400000000ff */
[----:B------:R-:W-:Y:S01]  /*45b0*/  FSEL R77, R56, RZ, P6 ;  /* 0x000000ff384d7208 */ /* 0x000fe20003000000 */
[----:B------:R-:W-:Y:S01]  /*45c0*/  FFMA.FTZ R0, R165, R0, R53 ;  /* 0x00000000a5007223 */ /* 0x000fe20000010035 */
[----:B------:R-:W-:Y:S02]  /*45d0*/  F2FP.F16.F32.PACK_AB R54, R59, R54 ;  /* 0x000000363b36723e */ /* 0x000fe400000000ff */
[----:B------:R-:W-:Y:S02]  /*45e0*/  LOP3.LUT P6, RZ, R134, 0xff0000, RZ, 0xc0, !PT ;  /* 0x00ff000086ff7812 */ /* 0x000fe400078cc0ff */
[----:B------:R-:W-:Y:S01]  /*45f0*/  F2FP.F16.F32.PACK_AB R59, R89, R76 ;  /* 0x0000004c593b723e */ /* 0x000fe200000000ff */
[C---:B------:R-:W-:Y:S01]  /*4600*/  FMUL.FTZ R76, R79.reuse, UR6 ;  /* 0x000000064f4c7c20 */ /* 0x040fe20008410000 */
[----:B------:R-:W-:Y:S02]  /*4610*/  F2FP.F16.F32.PACK_AB R53, R79, R52 ;  /* 0x000000344f35723e */ /* 0x000fe400000000ff */
[----:B------:R-:W-:-:S02]  /*4620*/  F2FP.F16.F32.PACK_AB R79, R87, R82 ;  /* 0x00000052574f723e */ /* 0x000fc400000000ff */
[----:B------:R-:W-:Y:S02]  /*4630*/  LOP3.LUT P3, RZ, R242, 0xff000000, RZ, 0xc0, !PT ;  /* 0xff000000f2ff7812 */ /* 0x000fe4000786c0ff */
[----:B------:R-:W-:Y:S01]  /*4640*/  FSEL R82, R56, RZ, P6 ;  /* 0x000000ff38527208 */ /* 0x000fe20003000000 */
[C---:B------:R-:W-:Y:S01]  /*4650*/  FMUL.FTZ R56, R57.reuse, UR6 ;  /* 0x0000000639387c20 */ /* 0x040fe20008410000 */
[----:B------:R-:W-:Y:S02]  /*4660*/  LOP3.LUT P6, RZ, R134, 0xff000000, RZ, 0xc0, !PT ;  /* 0xff00000086ff7812 */ /* 0x000fe400078cc0ff */
        /* <DEDUP_REMOVED lines=17> */
[----:B------:R-:W-:-:S07]  /*4780*/  F2FP.F16.F32.PACK_AB R76, R83, R76 ;  /* 0x0000004c534c723e */ /* 0x000fce00000000ff */
.L_x_789:
        /* <DEDUP_REMOVED lines=16> */
[-CC-:B0-----:R-:W-:Y:S01]  /*4890*/  FFMA.FTZ R53, R198, R90.reuse, R91.reuse ;  /* 0x0000005ac6357223 */ /* 0x181fe2000001005b */
[-CC-:B------:R-:W-:Y:S01]  /*48a0*/  FFMA.FTZ R0, R197, R90.reuse, R91.reuse ;  /* 0x0000005ac5007223 */ /* 0x180fe2000001005b */
[-C--:B------:R-:W-:Y:S01]  /*48b0*/  FFMA.FTZ R56, R205, R90.reuse, R91 ;  /* 0x0000005acd387223 */ /* 0x080fe2000001005b */
[----:B------:R-:W-:Y:S02]  /*48c0*/  HADD2.F32 R58, -RZ, R67.H0_H0 ;  /* 0x20000043ff3a7230 */ /* 0x000fe40000004100 */
[----:B------:R-:W-:Y:S01]  /*48d0*/  FADD.FTZ R196, R196, -R53 ;  /* 0x80000035c4c47221 */ /* 0x000fe20000010000 */
[-CC-:B------:R-:W-:Y:S01]  /*48e0*/  FFMA.FTZ R53, R206, R90.reuse, R91.reuse ;  /* 0x0000005ace357223 */ /* 0x180fe2000001005b */
[----:B------:R-:W-:Y:S01]  /*48f0*/  FADD.FTZ R52, R195, -R0 ;  /* 0x80000000c3347221 */ /* 0x000fe20000010000 */
[----:B------:R-:W-:Y:S01]  /*4900*/  FFMA.FTZ R0, R201, R90, R91 ;  /* 0x0000005ac9007223 */ /* 0x000fe2000001005b */
[----:B------:R-:W-:Y:S01]  /*4910*/  FADD.FTZ R56, R203, -R56 ;  /* 0x80000038cb387221 */ /* 0x000fe20000010000 */
[----:B------:R-:W-:Y:S01]  /*4920*/  FADD.FTZ R204, R204, -R53 ;  /* 0x80000035cccc7221 */ /* 0x000fe20000010000 */
[----:B------:R-:W-:-:S02]  /*4930*/  HADD2.F32 R53, -RZ, R66.H0_H0 ;  /* 0x20000042ff357230 */ /* 0x000fc40000004100 */
[----:B------:R-:W-:Y:S01]  /*4940*/  FFMA.FTZ R55, R202, R90, R91 ;  /* 0x0000005aca377223 */ /* 0x000fe2000001005b */
[----:B------:R-:W-:Y:S01]  /*4950*/  FADD.FTZ R54, R199, -R0 ;  /* 0x80000000c7367221 */ /* 0x000fe20000010000 */
[----:B------:R-:W-:Y:S01]  /*4960*/  FFMA.FTZ R79, R165, R56, R58 ;  /* 0x00000038a54f7223 */ /* 0x000fe2000001003a */
[----:B------:R-:W-:Y:S01]  /*4970*/  LOP3.LUT P3, RZ, R241, 0xff0000, RZ, 0xc0, !PT ;  /* 0x00ff0000f1ff7812 */ /* 0x000fe2000786c0ff */
[----:B------:R-:W-:Y:S01]  /*4980*/  FADD.FTZ R200, R200, -R55 ;  /* 0x80000037c8c87221 */ /* 0x000fe20000010000 */
[----:B------:R-:W-:Y:S01]  /*4990*/  FFMA.FTZ R58, R165, R54, R53 ;  /* 0x00000036a53a7223 */ /* 0x000fe20000010035 */
[----:B------:R-:W-:Y:S02]  /*49a0*/  HADD2.F32 R55, -RZ, R67.H1_H1 ;  /* 0x30000043ff377230 */ /* 0x000fe40000004100 */
[----:B------:R-:W-:Y:S01]  /*49b0*/  FMUL.FTZ R54, R79, UR6 ;  /* 0x000000064f367c20 */ /* 0x000fe20008410000 */
[--C-:B------:R-:W-:Y:S01]  /*49c0*/  HADD2.F32 R53, -RZ, R65.reuse.H0_H0 ;  /* 0x20000041ff357230 */ /* 0x100fe20000004100 */
[----:B------:R-:W-:Y:S01]  /*49d0*/  LOP3.LUT P6, RZ, R137, 0xff0000, RZ, 0xc0, !PT ;  /* 0x00ff000089ff7812 */ /* 0x000fe200078cc0ff */
[----:B------:R-:W-:Y:S01]  /*49e0*/  FFMA.FTZ R194, R194, R90, R91 ;  /* 0x0000005ac2c27223 */ /* 0x000fe2000001005b */
[C---:B------:R-:W-:Y:S01]  /*49f0*/  FFMA.FTZ R204, R165.reuse, R204, R55 ;  /* 0x000000cca5cc7223 */ /* 0x040fe20000010037 */
[----:B------:R-:W-:Y:S01]  /*4a00*/  FSEL R86, R54, RZ, P3 ;  /* 0x000000ff36567208 */ /* 0x000fe20001800000 */
[----:B------:R-:W-:Y:S01]  /*4a10*/  HADD2.F32 R57, -RZ, R66.H1_H1 ;  /* 0x30000042ff397230 */ /* 0x000fe20000004100 */
[----:B------:R-:W-:Y:S01]  /*4a20*/  ISETP.GE.U32.AND P3, PT, R240, RZ, PT ;  /* 0x000000fff000720c */ /* 0x000fe20003f66070 */
[----:B------:R-:W-:Y:S01]  /*4a30*/  FFMA.FTZ R53, R165, R52, R53 ;  /* 0x00000034a5357223 */ /* 0x000fe20000010035 */
[----:B------:R-:W-:Y:S01]  /*4a40*/  HADD2.F32 R52, -RZ, R64.H1_H1 ;  /* 0x30000040ff347230 */ /* 0x000fe20000004100 */
[----:B------:R-:W-:Y:S01]  /*4a50*/  FSEL R85, R54, RZ, P6 ;  /* 0x000000ff36557208 */ /* 0x000fe20003000000 */
[----:B------:R-:W-:Y:S01]  /*4a60*/  FADD.FTZ R194, R193, -R194 ;  /* 0x800000c2c1c27221 */ /* 0x000fe20000010000 */
[----:B------:R-:W-:Y:S01]  /*4a70*/  ISETP.GE.U32.AND P6, PT, R136, RZ, PT ;  /* 0x000000ff8800720c */ /* 0x000fe20003fc6070 */
[----:B------:R-:W-:Y:S01]  /*4a80*/  FMUL.FTZ R54, R204, UR6 ;  /* 0x00000006cc367c20 */ /* 0x000fe20008410000 */
[----:B------:R-:W-:Y:S01]  /*4a90*/  ISETP.GE.U32.AND.EX P3, PT, R241, 0x1000000, PT, P3 ;  /* 0x01000000f100780c */ /* 0x000fe20003f66130 */
[C---:B------:R-:W-:Y:S01]  /*4aa0*/  FFMA.FTZ R59, R165.reuse, R200, R57 ;  /* 0x000000c8a53b7223 */ /* 0x040fe20000010039 */
[----:B------:R-:W-:Y:S01]  /*4ab0*/  FFMA.FTZ R57, R165, R194, R52 ;  /* 0x000000c2a5397223 */ /* 0x000fe20000010034 */
[----:B------:R-:W-:Y:S01]  /*4ac0*/  ISETP.GE.U32.AND.EX P6, PT, R137, 0x1000000, PT, P6 ;  /* 0x010000008900780c */ /* 0x000fe20003fc6160 */
[----:B------:R-:W-:Y:S01]  /*4ad0*/  FMUL.FTZ R52, R58, UR6 ;  /* 0x000000063a347c20 */ /* 0x000fe20008410000 */
[C---:B------:R-:W-:Y:S01]  /*4ae0*/  FSEL R187, R54.reuse, RZ, P3 ;  /* 0x000000ff36bb7208 */ /* 0x040fe20001800000 */
[----:B------:R-:W-:Y:S01]  /*4af0*/  HADD2.F32 R55, -RZ, R65.H1_H1 ;  /* 0x30000041ff377230 */ /* 0x000fe20000004100 */
[----:B------:R-:W-:Y:S01]  /*4b00*/  LOP3.LUT P3, RZ, R241, 0xff, RZ, 0xc0, !PT ;  /* 0x000000fff1ff7812 */ /* 0x000fe2000786c0ff */
[----:B------:R-:W-:Y:S01]  /*4b10*/  FFMA.FTZ R0, R191, R90, R91 ;  /* 0x0000005abf007223 */ /* 0x000fe2000001005b */
[----:B------:R-:W-:Y:S01]  /*4b20*/  FSEL R88, R54, RZ, P6 ;  /* 0x000000ff36587208 */ /* 0x000fe20003000000 */
[----:B------:R-:W-:Y:S01]  /*4b30*/  FMUL.FTZ R54, R59, UR6 ;  /* 0x000000063b367c20 */ /* 0x000fe20008410000 */
[----:B------:R-:W-:Y:S01]  /*4b40*/  LOP3.LUT P6, RZ, R137, 0xff, RZ, 0xc0, !PT ;  /* 0x000000ff89ff7812 */ /* 0x000fe200078cc0ff */
[----:B------:R-:W-:Y:S01]  /*4b50*/  FFMA.FTZ R196, R165, R196, R55 ;  /* 0x000000c4a5c47223 */ /* 0x000fe20000010037 */
[C---:B------:R-:W-:Y:S01]  /*4b60*/  FSEL R78, R52.reuse, RZ, P3 ;  /* 0x000000ff344e7208 */ /* 0x040fe20001800000 */
[----:B------:R-:W-:Y:S01]  /*4b70*/  FADD.FTZ R0, R189, -R0 ;  /* 0x80000000bd007221 */ /* 0x000fe20000010000 */
[----:B------:R-:W-:Y:S01]  /*4b80*/  LOP3.LUT P3, RZ, R241, 0xff00, RZ, 0xc0, !PT ;  /* 0x0000ff00f1ff7812 */ /* 0x000fe2000786c0ff */
[----:B------:R-:W-:Y:S01]  /*4b90*/  FMUL.FTZ R56, R57, UR6 ;  /* 0x0000000639387c20 */ /* 0x000fe20008410000 */
[----:B------:R-:W-:Y:S01]  /*4ba0*/  FSEL R76, R52, RZ, P6 ;  /* 0x000000ff344c7208 */ /* 0x000fe20003000000 */
[----:B------:R-:W-:Y:S01]  /*4bb0*/  FMUL.FTZ R52, R53, UR6 ;  /* 0x0000000635347c20 */ /* 0x000fe20008410000 */
[----:B------:R-:W-:-:S02]  /*4bc0*/  LOP3.LUT P6, RZ, R137, 0xff00, RZ, 0xc0, !PT ;  /* 0x0000ff0089ff7812 */ /* 0x000fc400078cc0ff */
[----:B------:R-:W-:Y:S02]  /*4bd0*/  FSEL R89, R54, RZ, P3 ;  /* 0x000000ff36597208 */ /* 0x000fe40001800000 */
[----:B------:R-:W-:Y:S02]  /*4be0*/  LOP3.LUT P3, RZ, R240, 0xff0000, RZ, 0xc0, !PT ;  /* 0x00ff0000f0ff7812 */ /* 0x000fe4000786c0ff */
[----:B------:R-:W-:Y:S01]  /*4bf0*/  FSEL R185, R54, RZ, P6 ;  /* 0x000000ff36b97208 */ /* 0x000fe20003000000 */
[----:B------:R-:W-:Y:S01]  /*4c00*/  FMUL.FTZ R54, R196, UR6 ;  /* 0x00000006c4367c20 */ /* 0x000fe20008410000 */
[----:B------:R-:W-:Y:S02]  /*4c10*/  LOP3.LUT P6, RZ, R136, 0xff0000, RZ, 0xc0, !PT ;  /* 0x00ff000088ff7812 */ /* 0x000fe400078cc0ff */
[----:B------:R-:W-:Y:S02]  /*4c20*/  FSEL R77, R52, RZ, P3 ;  /* 0x000000ff344d7208 */ /* 0x000fe40001800000 */
[----:B------:R-:W-:-:S02]  /*4c30*/  LOP3.LUT P3, RZ, R240, 0xff000000, RZ, 0xc0, !PT ;  /* 0xff000000f0ff7812 */ /* 0x000fc4000786c0ff */
[----:B------:R-:W-:Y:S01]  /*4c40*/  FSEL R80, R52, RZ, P6 ;  /* 0x000000ff34507208 */ /* 0x000fe20003000000 */
[----:B------:R-:W-:Y:S01]  /*4c50*/  HADD2.F32 R52, -RZ, R64.H0_H0 ;  /* 0x20000040ff347230 */ /* 0x000fe20000004100 */
[----:B------:R-:W-:Y:S02]  /*4c60*/  FSEL R84, R54, RZ, P3 ;  /* 0x000000ff36547208 */ /* 0x000fe40001800000 */
[----:B------:R-:W-:Y:S02]  /*4c70*/  LOP3.LUT P3, RZ, R240, 0xff00, RZ, 0xc0, !PT ;  /* 0x0000ff00f0ff7812 */ /* 0x000fe4000786c0ff */
[----:B------:R-:W-:Y:S01]  /*4c80*/  LOP3.LUT P6, RZ, R136, 0xff000000, RZ, 0xc0, !PT ;  /* 0xff00000088ff7812 */ /* 0x000fe200078cc0ff */
[----:B------:R-:W-:Y:S01]  /*4c90*/  FFMA.FTZ R0, R165, R0, R52 ;  /* 0x00000000a5007223 */ /* 0x000fe20000010034 */
[----:B------:R-:W-:Y:S02]  /*4ca0*/  FSEL R81, R56, RZ, P3 ;  /* 0x000000ff38517208 */ /* 0x000fe40001800000 */
[----:B------:R-:W-:-:S02]  /*4cb0*/  LOP3.LUT P3, RZ, R136, 0xff00, RZ, 0xc0, !PT ;  /* 0x0000ff0088ff7812 */ /* 0x000fc4000786c0ff */
[----:B------:R-:W-:Y:S02]  /*4cc0*/  FSEL R87, R54, RZ, P6 ;  /* 0x000000ff36577208 */ /* 0x000fe40003000000 */
[----:B------:R-:W-:Y:S02]  /*4cd0*/  F2FP.F16.F32.PACK_AB R54, R59, R58 ;  /* 0x0000003a3b36723e */ /* 0x000fe400000000ff */
[----:B------:R-:W-:Y:S02]  /*4ce0*/  F2FP.F16.F32.PACK_AB R59, R88, R85 ;  /* 0x00000055583b723e */ /* 0x000fe400000000ff */
[----:B------:R-:W-:Y:S01]  /*4cf0*/  F2FP.F16.F32.PACK_AB R52, R57, R0 ;  /* 0x000000003934723e */ /* 0x000fe200000000ff */
[----:B------:R-:W-:Y:S01]  /*4d00*/  FMUL.FTZ R0, R0, UR6 ;  /* 0x0000000600007c20 */ /* 0x000fe20008410000 */
[----:B------:R-:W-:Y:S02]  /*4d10*/  FSEL R85, R56, RZ, P3 ;  /* 0x000000ff38557208 */ /* 0x000fe40001800000 */
[----:B------:R-:W-:-:S02]  /*4d20*/  LOP3.LUT P6, RZ, R240, 0xff, RZ, 0xc0, !PT ;  /* 0x000000fff0ff7812 */ /* 0x000fc400078cc0ff */
[----:B------:R-:W-:Y:S02]  /*4d30*/  LOP3.LUT P3, RZ, R136, 0xff, RZ, 0xc0, !PT ;  /* 0x000000ff88ff7812 */ /* 0x000fe4000786c0ff */
[----:B------:R-:W-:Y:S02]  /*4d40*/  F2FP.F16.F32.PACK_AB R58, R185, R76 ;  /* 0x0000004cb93a723e */ /* 0x000fe400000000ff */
[C---:B------:R-:W-:Y:S02]  /*4d50*/  FSEL R56, R0.reuse, RZ, P3 ;  /* 0x000000ff00387208 */ /* 0x040fe40001800000 */
[----:B------:R-:W-:Y:S02]  /*4d60*/  FSEL R76, R0, RZ, P6 ;  /* 0x000000ff004c7208 */ /* 0x000fe40003000000 */
[----:B------:R-:W-:Y:S02]  /*4d70*/  F2FP.F16.F32.PACK_AB R55, R204, R79 ;  /* 0x0000004fcc37723e */ /* 0x000fe400000000ff */
[----:B------:R-:W-:-:S02]  /*4d80*/  F2FP.F16.F32.PACK_AB R53, R196, R53 ;  /* 0x00000035c435723e */ /* 0x000fc400000000ff */
[----:B------:R-:W-:Y:S02]  /*4d90*/  F2FP.F16.F32.PACK_AB R79, R187, R86 ;  /* 0x00000056bb4f723e */ /* 0x000fe400000000ff */
[----:B------:R-:W-:Y:S02]  /*4da0*/  F2FP.F16.F32.PACK_AB R78, R89, R78 ;  /* 0x0000004e594e723e */ /* 0x000fe400000000ff */
[----:B------:R-:W-:Y:S02]  /*4db0*/  F2FP.F16.F32.PACK_AB R57, R87, R80 ;  /* 0x000000505739723e */ /* 0x000fe400000000ff */
[----:B------:R-:W-:Y:S02]  /*4dc0*/  F2FP.F16.F32.PACK_AB R77, R84, R77 ;  /* 0x0000004d544d723e */ /* 0x000fe400000000ff */
[----:B------:R-:W-:Y:S02]  /*4dd0*/  F2FP.F16.F32.PACK_AB R56, R85, R56 ;  /* 0x000000385538723e */ /* 0x000fe400000000ff */
[----:B------:R-:W-:Y:S01]  /*4de0*/  F2FP.F16.F32.PACK_AB R76, R81, R76 ;  /* 0x0000004c514c723e */ /* 0x000fe200000000ff */
[----:B------:R-:W-:Y:S06]  /*4df0*/  BRA `(.L_x_797) ;  /* 0x0000001c00887947 */ /* 0x000fec0003800000 */
.L_x_796:
[-CC-:B0-----:R-:W-:Y:S01]  /*4e00*/  FFMA.FTZ R76, R205, R90.reuse, R91.reuse ;  /* 0x0000005acd4c7223 */ /* 0x181fe2000001005b */
[--C-:B------:R-:W-:Y:S02]  /*4e10*/  HADD2.F32 R78, -RZ, R67.reuse.H0_H0 ;  /* 0x20000043ff4e7230 */ /* 0x100fe40000004100 */
[-CC-:B------:R-:W-:Y:S01]  /*4e20*/  FFMA.FTZ R57, R198, R90.reuse, R91.reuse ;  /* 0x0000005ac6397223 */ /* 0x180fe2000001005b */
[-CC-:B------:R-:W-:Y:S01]  /*4e30*/  FFMA.FTZ R59, R202, R90.reuse, R91.reuse ;  /* 0x0000005aca3b7223 */ /* 0x180fe2000001005b */
[----:B------:R-:W-:Y:S01]  /*4e40*/  FADD.FTZ R76, R203, -R76 ;  /* 0x8000004ccb4c7221 */ /* 0x000fe20000010000 */
[-C--:B------:R-:W-:Y:S01]  /*4e50*/  FFMA.FTZ R0, R197, R90.reuse, R91 ;  /* 0x0000005ac5007223 */ /* 0x080fe2000001005b */
[----:B------:R-:W-:Y:S01]  /*4e60*/  FADD.FTZ R196, R196, -R57 ;  /* 0x80000039c4c47221 */ /* 0x000fe20000010000 */
[----:B------:R-:W-:Y:S01]  /*4e70*/  FFMA.FTZ R57, R206, R90, R91 ;  /* 0x0000005ace397223 */ /* 0x000fe2000001005b */
[----:B------:R-:W-:Y:S01]  /*4e80*/  FFMA.FTZ R78, R165, R76, R78 ;  /* 0x0000004ca54e7223 */ /* 0x000fe2000001004e */
[----:B------:R-:W-:Y:S01]  /*4e90*/  FADD.FTZ R200, R200, -R59 ;  /* 0x8000003bc8c87221 */ /* 0x000fe20000010000 */
[----:B------:R-:W-:-:S02]  /*4ea0*/  HADD2.F32 R59, -RZ, R67.H1_H1 ;  /* 0x30000043ff3b7230 */ /* 0x000fc40000004100 */
[----:B------:R-:W-:Y:S01]  /*4eb0*/  FADD.FTZ R56, R195, -R0 ;  /* 0x80000000c3387221 */ /* 0x000fe20000010000 */
[----:B------:R-:W-:Y:S01]  /*4ec0*/  FMUL.FTZ R78, R78, UR6 ;  /* 0x000000064e4e7c20 */ /* 0x000fe20008410000 */
[----:B------:R-:W-:Y:S01]  /*4ed0*/  FADD.FTZ R204, R204, -R57 ;  /* 0x80000039cccc7221 */ /* 0x000fe20000010000 */
[----:B------:R-:W-:Y:S01]  /*4ee0*/  LOP3.LUT P3, RZ, R241, 0xff0000, RZ, 0xc0, !PT ;  /* 0x00ff0000f1ff7812 */ /* 0x000fe2000786c0ff */
[----:B------:R-:W-:Y:S01]  /*4ef0*/  FFMA.FTZ R0, R201, R90, R91 ;  /* 0x0000005ac9007223 */ /* 0x000fe2000001005b */
[----:B------:R-:W-:Y:S01]  /*4f00*/  LOP3.LUT P6, RZ, R137, 0xff0000, RZ, 0xc0, !PT ;  /* 0x00ff000089ff7812 */ /* 0x000fe200078cc0ff */
[--C-:B------:R-:W-:Y:S02]  /*4f10*/  HADD2.F32 R57, -RZ, R66.reuse.H0_H0 ;  /* 0x20000042ff397230 */ /* 0x100fe40000004100 */
[----:B------:R-:W-:Y:S01]  /*4f20*/  FFMA.FTZ R204, R165, R204, R59 ;  /* 0x000000cca5cc7223 */ /* 0x000fe2000001003b */
[----:B------:R-:W-:Y:S01]  /*4f30*/  FSEL R79, R78, RZ, P3 ;  /* 0x000000ff4e4f7208 */ /* 0x000fe20001800000 */
[----:B------:R-:W-:Y:S01]  /*4f40*/  FADD.FTZ R58, R199, -R0 ;  /* 0x80000000c73a7221 */ /* 0x000fe20000010000 */
[----:B------:R-:W-:Y:S01]  /*4f50*/  ISETP.GE.U32.AND P3, PT, R240, RZ, PT ;  /* 0x000000fff000720c */ /* 0x000fe20003f66070 */
[----:B------:R-:W-:Y:S01]  /*4f60*/  FMUL.FTZ R204, R204, UR6 ;  /* 0x00000006cccc7c20 */ /* 0x000fe20008410000 */
[----:B------:R-:W-:Y:S01]  /*4f70*/  FSEL R59, R78, RZ, P6 ;  /* 0x000000ff4e3b7208 */ /* 0x000fe20003000000 */
[----:B------:R-:W-:Y:S01]  /*4f80*/  HADD2.F32 R76, -RZ, R66.H1_H1 ;  /* 0x30000042ff4c7230 */ /* 0x000fe20000004100 */
[----:B------:R-:W-:Y:S01]  /*4f90*/  ISETP.GE.U32.AND P6, PT, R136, RZ, PT ;  /* 0x000000ff8800720c */ /* 0x000fe20003fc6070 */
[----:B------:R-:W-:Y:S01]  /*4fa0*/  FFMA.FTZ R58, R165, R58, R57 ;  /* 0x0000003aa53a7223 */ /* 0x000fe20000010039 */
[----:B------:R-:W-:Y:S01]  /*4fb0*/  ISETP.GE.U32.AND.EX P3, PT, R241, 0x1000000, PT, P3 ;  /* 0x01000000f100780c */ /* 0x000fe20003f66130 */
[--C-:B------:R-:W-:Y:S01]  /*4fc0*/  HADD2.F32 R57, -RZ, R65.reuse.H0_H0 ;  /* 0x20000041ff397230 */ /* 0x100fe20000004100 */
[----:B------:R-:W-:Y:S01]  /*4fd0*/  ISETP.GE.U32.AND.EX P6, PT, R137, 0x1000000, PT, P6 ;  /* 0x010000008900780c */ /* 0x000fe20003fc6160 */
[----:B------:R-:W-:Y:S01]  /*4fe0*/  FMUL.FTZ R58, R58, UR6 ;  /* 0x000000063a3a7c20 */ /* 0x000fe20008410000 */
[C---:B------:R-:W-:Y:S01]  /*4ff0*/  FSEL R84, R204.reuse, RZ, P3 ;  /* 0x000000ffcc547208 */ /* 0x040fe20001800000 */
[----:B------:R-:W-:Y:S01]  /*5000*/  FFMA.FTZ R76, R165, R200, R76 ;  /* 0x000000c8a54c7223 */ /* 0x000fe2000001004c */
[----:B------:R-:W-:Y:S01]  /*5010*/  LOP3.LUT P3, RZ, R241, 0xff, RZ, 0xc0, !PT ;  /* 0x000000fff1ff7812 */ /* 0x000fe2000786c0ff */
[----:B------:R-:W-:Y:S01]  /*5020*/  FFMA.FTZ R57, R165, R56, R57 ;  /* 0x00000038a5397223 */ /* 0x000fe20000010039 */
[----:B------:R-:W-:Y:S01]  /*5030*/  FSEL R204, R204, RZ, P6 ;  /* 0x000000ffcccc7208 */ /* 0x000fe20003000000 */
[----:B------:R-:W-:Y:S01]  /*5040*/  HADD2.F32 R56, -RZ, R65.H1_H1 ;  /* 0x30000041ff387230 */ /* 0x000fe20000004100 */
[----:B------:R-:W-:Y:S01]  /*5050*/  LOP3.LUT P6, RZ, R137, 0xff, RZ, 0xc0, !PT ;  /* 0x000000ff89ff7812 */ /* 0x000fe200078cc0ff */
[----:B------:R-:W-:Y:S01]  /*5060*/  FMUL.FTZ R76, R76, UR6 ;  /* 0x000000064c4c7c20 */ /* 0x000fe20008410000 */
[----:B------:R-:W-:Y:S01]  /*5070*/  FSEL R78, R58, RZ, P3 ;  /* 0x000000ff3a4e7208 */ /* 0x000fe20001800000 */
[--C-:B------:R-:W-:Y:S01]  /*5080*/  FFMA.FTZ R194, R194, R90, R91.reuse ;  /* 0x0000005ac2c27223 */ /* 0x100fe2000001005b */
[----:B------:R-:W-:Y:S01]  /*5090*/  LOP3.LUT P3, RZ, R241, 0xff00, RZ, 0xc0, !PT ;  /* 0x0000ff00f1ff7812 */ /* 0x000fe2000786c0ff */
[----:B------:R-:W-:Y:S01]  /*50a0*/  FFMA.FTZ R196, R165, R196, R56 ;  /* 0x000000c4a5c47223 */ /* 0x000fe20000010038 */
[----:B------:R-:W-:Y:S01]  /*50b0*/  FSEL R58, R58, RZ, P6 ;  /* 0x000000ff3a3a7208 */ /* 0x000fe20003000000 */
[----:B------:R-:W-:Y:S01]  /*50c0*/  FMUL.FTZ R57, R57, UR6 ;  /* 0x0000000639397c20 */ /* 0x000fe20008410000 */
[----:B------:R-:W-:Y:S01]  /*50d0*/  LOP3.LUT P6, RZ, R137, 0xff00, RZ, 0xc0, !PT ;  /* 0x0000ff0089ff7812 */ /* 0x000fe200078cc0ff */
[--C-:B------:R-:W-:Y:S01]  /*50e0*/  HADD2.F32 R56, -RZ, R64.reuse.H1_H1 ;  /* 0x30000040ff387230 */ /* 0x100fe20000004100 */
[----:B------:R-:W-:Y:S01]  /*50f0*/  FSEL R87, R76, RZ, P3 ;  /* 0x000000ff4c577208 */ /* 0x000fe20001800000 */
[----:B------:R-:W-:Y:S01]  /*5100*/  FADD.FTZ R194, R193, -R194 ;  /* 0x800000c2c1c27221 */ /* 0x000fe20000010000 */
[----:B------:R-:W-:Y:S01]  /*5110*/  LOP3.LUT P3, RZ, R240, 0xff0000, RZ, 0xc0, !PT ;  /* 0x00ff0000f0ff7812 */ /* 0x000fe2000786c0ff */
[----:B------:R-:W-:Y:S01]  /*5120*/  FFMA.FTZ R0, R191, R90, R91 ;  /* 0x0000005abf007223 */ /* 0x000fe2000001005b */
[----:B------:R-:W-:Y:S01]  /*5130*/  FSEL R89, R76, RZ, P6 ;  /* 0x000000ff4c597208 */ /* 0x000fe20003000000 */
[----:B------:R-:W-:Y:S01]  /*5140*/  FMUL.FTZ R196, R196, UR6 ;  /* 0x00000006c4c47c20 */ /* 0x000fe20008410000 */
[----:B------:R-:W-:Y:S01]  /*5150*/  LOP3.LUT P6, RZ, R136, 0xff0000, RZ, 0xc0, !PT ;  /* 0x00ff000088ff7812 */ /* 0x000fe200078cc0ff */
[----:B------:R-:W-:Y:S01]  /*5160*/  FFMA.FTZ R194, R165, R194, R56 ;  /* 0x000000c2a5c27223 */ /* 0x000fe20000010038 */
[----:B------:R-:W-:Y:S01]  /*5170*/  FSEL R77, R57, RZ, P3 ;  /* 0x000000ff394d7208 */ /* 0x000fe20001800000 */
[----:B------:R-:W-:Y:S01]  /*5180*/  HADD2.F32 R56, -RZ, R64.H0_H0 ;  /* 0x20000040ff387230 */ /* 0x000fe20000004100 */
[----:B------:R-:W-:Y:S01]  /*5190*/  LOP3.LUT P3, RZ, R240, 0xff000000, RZ, 0xc0, !PT ;  /* 0xff000000f0ff7812 */ /* 0x000fe2000786c0ff */
[----:B------:R-:W-:Y:S01]  /*51a0*/  FADD.FTZ R0, R189, -R0 ;  /* 0x80000000bd007221 */ /* 0x000fe20000010000 */
[----:B------:R-:W-:Y:S01]  /*51b0*/  FSEL R57, R57, RZ, P6 ;  /* 0x000000ff39397208 */ /* 0x000fe20003000000 */
        /* <DEDUP_REMOVED lines=14> */
[----:B------:R-:W-:Y:S02]  /*52a0*/  F2FP.F16.F32.PACK_AB R59, R204, R59 ;  /* 0x0000003bcc3b723e */ /* 0x000fe400000000ff */
[----:B------:R-:W-:Y:S02]  /*52b0*/  F2FP.F16.F32.PACK_AB R79, R84, R79 ;  /* 0x0000004f544f723e */ /* 0x000fe400000000ff */
[----:B------:R-:W-:-:S02]  /*52c0*/  F2FP.F16.F32.PACK_AB R58, R89, R58 ;  /* 0x0000003a593a723e */ /* 0x000fc400000000ff */
[----:B------:R-:W-:Y:S02]  /*52d0*/  F2FP.F16.F32.PACK_AB R78, R87, R78 ;  /* 0x0000004e574e723e */ /* 0x000fe400000000ff */
[----:B------:R-:W-:Y:S02]  /*52e0*/  F2FP.F16.F32.PACK_AB R57, R196, R57 ;  /* 0x00000039c439723e */ /* 0x000fe400000000ff */
[----:B------:R-:W-:Y:S02]  /*52f0*/  F2FP.F16.F32.PACK_AB R77, R80, R77 ;  /* 0x0000004d504d723e */ /* 0x000fe400000000ff */
[----:B------:R-:W-:Y:S02]  /*5300*/  F2FP.F16.F32.PACK_AB R56, R85, R56 ;  /* 0x000000385538723e */ /* 0x000fe400000000ff */
[----:B------:R-:W-:Y:S01]  /*5310*/  F2FP.F16.F32.PACK_AB R76, R81, R76 ;  /* 0x0000004c514c723e */ /* 0x000fe200000000ff */
[----:B------:R-:W-:Y:S06]  /*5320*/  BRA `(.L_x_797) ;  /* 0x00000018003c7947 */ /* 0x000fec0003800000 */
.L_x_795:
[----:B------:R-:W-:Y:S05]  /*5330*/  @!P2 BRA `(.L_x_798) ;  /* 0x00000004003ca947 */ /* 0x000fea0003800000 */
[-CC-:B0-----:R-:W-:Y:S01]  /*5340*/  FFMA.FTZ R52, R205, R90.reuse, R91.reuse ;  /* 0x0000005acd347223 */ /* 0x181fe2000001005b */
[-CC-:B------:R-:W-:Y:S01]  /*5350*/  FFMA.FTZ R0, R197, R90.reuse, R91.reuse ;  /* 0x0000005ac5007223 */ /* 0x180fe2000001005b */
[-CC-:B------:R-:W-:Y:S01]  /*5360*/  FFMA.FTZ R53, R198, R90.reuse, R91.reuse ;  /* 0x0000005ac6357223 */ /* 0x180fe2000001005b */
[----:B------:R-:W-:Y:S01]  /*5370*/  LOP3.LUT P3, RZ, R241, 0xff0000, RZ, 0xc0, !PT ;  /* 0x00ff0000f1ff7812 */ /* 0x000fe2000786c0ff */
[----:B------:R-:W-:Y:S01]  /*5380*/  FADD.FTZ R52, R203, -R52 ;  /* 0x80000034cb347221 */ /* 0x000fe20000010000 */
[----:B------:R-:W-:Y:S01]  /*5390*/  FADD.FTZ R54, R195, -R0 ;  /* 0x80000000c3367221 */ /* 0x000fe20000010000 */
[----:B------:R-:W-:Y:S01]  /*53a0*/  FFMA.FTZ R0, R201, R90, R91 ;  /* 0x0000005ac9007223 */ /* 0x000fe2000001005b */
[----:B------:R-:W-:Y:S01]  /*53b0*/  FADD.FTZ R196, R196, -R53 ;  /* 0x80000035c4c47221 */ /* 0x000fe20000010000 */
[----:B------:R-:W-:Y:S01]  /*53c0*/  FMUL.FTZ R55, R165, R52 ;  /* 0x00000034a5377220 */ /* 0x000fe20000410000 */
[-C--:B------:R-:W-:Y:S01]  /*53d0*/  FFMA.FTZ R53, R206, R90.reuse, R91 ;  /* 0x0000005ace357223 */ /* 0x080fe2000001005b */
[----:B------:R-:W-:Y:S01]  /*53e0*/  FADD.FTZ R58, R199, -R0 ;  /* 0x80000000c73a7221 */ /* 0x000fe20000010000 */
[----:B------:R-:W-:Y:S01]  /*53f0*/  LOP3.LUT P6, RZ, R137, 0xff0000, RZ, 0xc0, !PT ;  /* 0x00ff000089ff7812 */ /* 0x000fe200078cc0ff */
[----:B------:R-:W-:Y:S01]  /*5400*/  FMUL.FTZ R0, R55, UR6 ;  /* 0x0000000637007c20 */ /* 0x000fe20008410000 */
[----:B------:R-:W-:Y:S01]  /*5410*/  FADD.FTZ R86, R204, -R53 ;  /* 0x80000035cc567221 */ /* 0x000fe20000010000 */
[--C-:B------:R-:W-:Y:S01]  /*5420*/  FFMA.FTZ R53, R202, R90, R91.reuse ;  /* 0x0000005aca357223 */ /* 0x100fe2000001005b */
[C---:B------:R-:W-:Y:S01]  /*5430*/  FMUL.FTZ R58, R165.reuse, R58 ;  /* 0x0000003aa53a7220 */ /* 0x040fe20000410000 */
[----:B------:R-:W-:Y:S01]  /*5440*/  FFMA.FTZ R194, R194, R90, R91 ;  /* 0x0000005ac2c27223 */ /* 0x000fe2000001005b */
[C---:B------:R-:W-:Y:S01]  /*5450*/  FSEL R79, R0.reuse, RZ, P3 ;  /* 0x000000ff004f7208 */ /* 0x040fe20001800000 */
[----:B------:R-:W-:Y:S01]  /*5460*/  FMUL.FTZ R86, R165, R86 ;  /* 0x00000056a5567220 */ /* 0x000fe20000410000 */
[----:B------:R-:W-:Y:S01]  /*5470*/  FSEL R85, R0, RZ, P6 ;  /* 0x000000ff00557208 */ /* 0x000fe20003000000 */
[----:B------:R-:W-:Y:S01]  /*5480*/  FADD.FTZ R200, R200, -R53 ;  /* 0x80000035c8c87221 */ /* 0x000fe20000010000 */
[----:B------:R-:W-:Y:S01]  /*5490*/  ISETP.GE.U32.AND P3, PT, R240, RZ, PT ;  /* 0x000000fff000720c */ /* 0x000fe20003f66070 */
[----:B------:R-:W-:Y:S01]  /*54a0*/  FMUL.FTZ R52, R86, UR6 ;  /* 0x0000000656347c20 */ /* 0x000fe20008410000 */
[----:B------:R-:W-:Y:S01]  /*54b0*/  ISETP.GE.U32.AND P6, PT, R136, RZ, PT ;  /* 0x000000ff8800720c */ /* 0x000fe20003fc6070 */
[----:B------:R-:W-:Y:S01]  /*54c0*/  FMUL.FTZ R0, R58, UR6 ;  /* 0x000000063a007c20 */ /* 0x000fe20008410000 */
[----:B------:R-:W-:Y:S01]  /*54d0*/  ISETP.GE.U32.AND.EX P3, PT, R241, 0x1000000, PT, P3 ;  /* 0x01000000f100780c */ /* 0x000fe20003f66130 */
[----:B------:R-:W-:Y:S01]  /*54e0*/  FMUL.FTZ R59, R165, R200 ;  /* 0x000000c8a53b7220 */ /* 0x000fe20000410000 */
[----:B------:R-:W-:Y:S01]  /*54f0*/  ISETP.GE.U32.AND.EX P6, PT, R137, 0x1000000, PT, P6 ;  /* 0x010000008900780c */ /* 0x000fe20003fc6160 */
[----:B------:R-:W-:Y:S01]  /*5500*/  FMUL.FTZ R53, R165, R54 ;  /* 0x00000036a5357220 */ /* 0x000fe20000410000 */
[C---:B------:R-:W-:Y:S01]  /*5510*/  FSEL R88, R52.reuse, RZ, P3 ;  /* 0x000000ff34587208 */ /* 0x040fe20001800000 */
[----:B------:R-:W-:Y:S01]  /*5520*/  FMUL.FTZ R54, R59, UR6 ;  /* 0x000000063b367c20 */ /* 0x000fe20008410000 */
[----:B------:R-:W-:Y:S01]  /*5530*/  FSEL R168, R52, RZ, P6 ;  /* 0x000000ff34a87208 */ /* 0x000fe20003000000 */
[----:B------:R-:W-:Y:S01]  /*5540*/  FMUL.FTZ R52, R165, R196 ;  /* 0x000000c4a5347220 */ /* 0x000fe20000410000 */
[----:B------:R-:W-:Y:S01]  /*5550*/  LOP3.LUT P3, RZ, R241, 0xff, RZ, 0xc0, !PT ;  /* 0x000000fff1ff7812 */ /* 0x000fe2000786c0ff */
[----:B------:R-:W-:Y:S01]  /*5560*/  FADD.FTZ R194, R193, -R194 ;  /* 0x800000c2c1c27221 */ /* 0x000fe20000010000 */
[----:B------:R-:W-:-:S02]  /*5570*/  LOP3.LUT P6, RZ, R137, 0xff, RZ, 0xc0, !PT ;  /* 0x000000ff89ff7812 */ /* 0x000fc400078cc0ff */
[C---:B------:R-:W-:Y:S01]  /*5580*/  FSEL R78, R0.reuse, RZ, P3 ;  /* 0x000000ff004e7208 */ /* 0x040fe20001800000 */
[----:B------:R-:W-:Y:S01]  /*5590*/  FMUL.FTZ R57, R165, R194 ;  /* 0x000000c2a5397220 */ /* 0x000fe20000410000 */
[----:B------:R-:W-:Y:S01]  /*55a0*/  FSEL R76, R0, RZ, P6 ;  /* 0x000000ff004c7208 */ /* 0x000fe20003000000 */
[----:B------:R-:W-:Y:S01]  /*55b0*/  FMUL.FTZ R0, R53, UR6 ;  /* 0x0000000635007c20 */ /* 0x000fe20008410000 */
[----:B------:R-:W-:Y:S01]  /*55c0*/  LOP3.LUT P3, RZ, R241, 0xff00, RZ, 0xc0, !PT ;  /* 0x0000ff00f1ff7812 */ /* 0x000fe2000786c0ff */
[----:B------:R-:W-:Y:S01]  /*55d0*/  FMUL.FTZ R56, R57, UR6 ;  /* 0x0000000639387c20 */ /* 0x000fe20008410000 */
        /* <DEDUP_REMOVED lines=13> */
[----:B------:R-:W-:Y:S01]  /*56b0*/  LOP3.LUT P3, RZ, R240, 0xff00, RZ, 0xc0, !PT ;  /* 0x0000ff00f0ff7812 */ /* 0x000fe2000786c0ff */
[----:B------:R-:W-:Y:S01]  /*56c0*/  FMUL.FTZ R0, R165, R0 ;  /* 0x00000000a5007220 */ /* 0x000fe20000410000 */
[----:B------:R-:W-:Y:S02]  /*56d0*/  FSEL R87, R54, RZ, P6 ;  /* 0x000000ff36577208 */ /* 0x000fe40003000000 */
[----:B------:R-:W-:Y:S02]  /*56e0*/  FSEL R81, R56, RZ, P3 ;  /* 0x000000ff38517208 */ /* 0x000fe40001800000 */
[----:B------:R-:W-:Y:S02]  /*56f0*/  LOP3.LUT P3, RZ, R136, 0xff00, RZ, 0xc0, !PT ;  /* 0x0000ff0088ff7812 */ /* 0x000fe4000786c0ff */
[----:B------:R-:W-:Y:S02]  /*5700*/  F2FP.F16.F32.PACK_AB R54, R59, R58 ;  /* 0x0000003a3b36723e */ /* 0x000fe400000000ff */
[----:B------:R-:W-:-:S02]  /*5710*/  F2FP.F16.F32.PACK_AB R53, R52, R53 ;  /* 0x000000353435723e */ /* 0x000fc400000000ff */
[----:B------:R-:W-:Y:S02]  /*5720*/  F2FP.F16.F32.PACK_AB R59, R168, R85 ;  /* 0x00000055a83b723e */ /* 0x000fe400000000ff */
[----:B------:R-:W-:Y:S01]  /*5730*/  F2FP.F16.F32.PACK_AB R52, R57, R0 ;  /* 0x000000003934723e */ /* 0x000fe200000000ff */
[----:B------:R-:W-:Y:S01]  /*5740*/  FMUL.FTZ R0, R0, UR6 ;  /* 0x0000000600007c20 */ /* 0x000fe20008410000 */
[----:B------:R-:W-:Y:S02]  /*5750*/  FSEL R85, R56, RZ, P3 ;  /* 0x000000ff38557208 */ /* 0x000fe40001800000 */
[----:B------:R-:W-:Y:S02]  /*5760*/  LOP3.LUT P6, RZ, R240, 0xff, RZ, 0xc0, !PT ;  /* 0x000000fff0ff7812 */ /* 0x000fe400078cc0ff */
[----:B------:R-:W-:Y:S02]  /*5770*/  LOP3.LUT P3, RZ, R136, 0xff, RZ, 0xc0, !PT ;  /* 0x000000ff88ff7812 */ /* 0x000fe4000786c0ff */
[----:B------:R-:W-:-:S02]  /*5780*/  F2FP.F16.F32.PACK_AB R58, R185, R76 ;  /* 0x0000004cb93a723e */ /* 0x000fc400000000ff */
[C---:B------:R-:W-:Y:S02]  /*5790*/  FSEL R56, R0.reuse, RZ, P3 ;  /* 0x000000ff00387208 */ /* 0x040fe40001800000 */
[----:B------:R-:W-:Y:S02]  /*57a0*/  FSEL R76, R0, RZ, P6 ;  /* 0x000000ff004c7208 */ /* 0x000fe40003000000 */
[----:B------:R-:W-:Y:S02]  /*57b0*/  F2FP.F16.F32.PACK_AB R55, R86, R55 ;  /* 0x000000375637723e */ /* 0x000fe400000000ff */
[----:B------:R-:W-:Y:S02]  /*57c0*/  F2FP.F16.F32.PACK_AB R79, R88, R79 ;  /* 0x0000004f584f723e */ /* 0x000fe400000000ff */
[----:B------:R-:W-:Y:S02]  /*57d0*/  F2FP.F16.F32.PACK_AB R78, R89, R78 ;  /* 0x0000004e594e723e */ /* 0x000fe400000000ff */
[----:B------:R-:W-:-:S02]  /*57e0*/  F2FP.F16.F32.PACK_AB R57, R87, R80 ;  /* 0x000000505739723e */ /* 0x000fc400000000ff */
[----:B------:R-:W-:Y:S02]  /*57f0*/  F2FP.F16.F32.PACK_AB R77, R84, R77 ;  /* 0x0000004d544d723e */ /* 0x000fe400000000ff */
[----:B------:R-:W-:Y:S02]  /*5800*/  F2FP.F16.F32.PACK_AB R56, R85, R56 ;  /* 0x000000385538723e */ /* 0x000fe400000000ff */
[----:B------:R-:W-:Y:S01]  /*5810*/  F2FP.F16.F32.PACK_AB R76, R81, R76 ;  /* 0x0000004c514c723e */ /* 0x000fe200000000ff */
[----:B------:R-:W-:Y:S06]  /*5820*/  BRA `(.L_x_797) ;  /* 0x0000001000fc7947 */ /* 0x000fec0003800000 */
.L_x_798:
[-CC-:B0-----:R-:W-:Y:S01]  /*5830*/  FFMA.FTZ R59, R206, R90.reuse, R91.reuse ;  /* 0x0000005ace3b7223 */ /* 0x181fe2000001005b */
[-CC-:B------:R-:W-:Y:S01]  /*5840*/  FFMA.FTZ R76, R205, R90.reuse, R91.reuse ;  /* 0x0000005acd4c7223 */ /* 0x180fe2000001005b */
[-C--:B------:R-:W-:Y:S01]  /*5850*/  FFMA.FTZ R0, R197, R90.reuse, R91 ;  /* 0x0000005ac5007223 */ /* 0x080fe2000001005b */
[----:B------:R-:W-:Y:S01]  /*5860*/  ISETP.GE.U32.AND P3, PT, R240, RZ, PT ;  /* 0x000000fff000720c */ /* 0x000fe20003f66070 */
[----:B------:R-:W-:Y:S01]  /*5870*/  FADD.FTZ R204, R204, -R59 ;  /* 0x8000003bcccc7221 */ /* 0x000fe20000010000 */
[----:B------:R-:W-:Y:S01]  /*5880*/  FADD.FTZ R76, R203, -R76 ;  /* 0x8000004ccb4c7221 */ /* 0x000fe20000010000 */
[----:B------:R-:W-:Y:S01]  /*5890*/  FADD.FTZ R56, R195, -R0 ;  /* 0x80000000c3387221 */ /* 0x000fe20000010000 */
[--C-:B------:R-:W-:Y:S01]  /*58a0*/  FFMA.FTZ R57, R198, R90, R91.reuse ;  /* 0x0000005ac6397223 */ /* 0x100fe2000001005b */
[C---:B------:R-:W-:Y:S01]  /*58b0*/  FMUL.FTZ R204, R165.reuse, R204 ;  /* 0x000000cca5cc7220 */ /* 0x040fe20000410000 */
[----:B------:R-:W-:Y:S01]  /*58c0*/  FMUL.FTZ R76, R165, R76 ;  /* 0x0000004ca54c7220 */ /* 0x000fe20000410000 */
[-C--:B------:R-:W-:Y:S01]  /*58d0*/  FFMA.FTZ R0, R201, R90.reuse, R91 ;  /* 0x0000005ac9007223 */ /* 0x080fe2000001005b */
[C---:B------:R-:W-:Y:S01]  /*58e0*/  ISETP.GE.U32.AND.EX P3, PT, R241.reuse, 0x1000000, PT, P3 ;  /* 0x01000000f100780c */ /* 0x040fe20003f66130 */
[----:B------:R-:W-:Y:S01]  /*58f0*/  FMUL.FTZ R204, R204, UR6 ;  /* 0x00000006cccc7c20 */ /* 0x000fe20008410000 */
[----:B------:R-:W-:Y:S01]  /*5900*/  FMUL.FTZ R76, R76, UR6 ;  /* 0x000000064c4c7c20 */ /* 0x000fe20008410000 */
[----:B------:R-:W-:Y:S01]  /*5910*/  LOP3.LUT P6, RZ, R241, 0xff0000, RZ, 0xc0, !PT ;  /* 0x00ff0000f1ff7812 */ /* 0x000fe200078cc0ff */
[----:B------:R-:W-:Y:S01]  /*5920*/  FADD.FTZ R196, R196, -R57 ;  /* 0x80000039c4c47221 */ /* 0x000fe20000010000 */
[----:B------:R-:W-:Y:S01]  /*5930*/  FADD.FTZ R58, R199, -R0 ;  /* 0x80000000c73a7221 */ /* 0x000fe20000010000 */
[----:B------:R-:W-:Y:S01]  /*5940*/  FSEL R84, R204, RZ, P3 ;  /* 0x000000ffcc547208 */ /* 0x000fe20001800000 */
[----:B------:R-:W-:Y:S01]  /*5950*/  FFMA.FTZ R57, R202, R90, R91 ;  /* 0x0000005aca397223 */ /* 0x000fe2000001005b */
[----:B------:R-:W-:Y:S01]  /*5960*/  ISETP.GE.U32.AND P3, PT, R136, RZ, PT ;  /* 0x000000ff8800720c */ /* 0x000fe20003f66070 */
[----:B------:R-:W-:Y:S01]  /*5970*/  FMUL.FTZ R58, R165, R58 ;  /* 0x0000003aa53a7220 */ /* 0x000fe20000410000 */
[----:B------:R-:W-:Y:S01]  /*5980*/  FSEL R79, R76, RZ, P6 ;  /* 0x000000ff4c4f7208 */ /* 0x000fe20003000000 */
[----:B------:R-:W-:Y:S01]  /*5990*/  FADD.FTZ R200, R200, -R57 ;  /* 0x80000039c8c87221 */ /* 0x000fe20000010000 */
[C---:B------:R-:W-:Y:S01]  /*59a0*/  LOP3.LUT P6, RZ, R137.reuse, 0xff0000, RZ, 0xc0, !PT ;  /* 0x00ff000089ff7812 */ /* 0x040fe200078cc0ff */
[----:B------:R-:W-:Y:S01]  /*59b0*/  FMUL.FTZ R58, R58, UR6 ;  /* 0x000000063a3a7c20 */ /* 0x000fe20008410000 */
[----:B------:R-:W-:Y:S01]  /*59c0*/  ISETP.GE.U32.AND.EX P3, PT, R137, 0x1000000, PT, P3 ;  /* 0x010000008900780c */ /* 0x000fe20003f66130 */
[C---:B------:R-:W-:Y:S01]  /*59d0*/  FMUL.FTZ R200, R165.reuse, R200 ;  /* 0x000000c8a5c87220 */ /* 0x040fe20000410000 */
[----:B------:R-:W-:Y:S01]  /*59e0*/  FSEL R59, R76, RZ, P6 ;  /* 0x000000ff4c3b7208 */ /* 0x000fe20003000000 */
[----:B------:R-:W-:Y:S01]  /*59f0*/  FMUL.FTZ R56, R165, R56 ;  /* 0x00000038a5387220 */ /* 0x000fe20000410000 */
[----:B------:R-:W-:Y:S01]  /*5a00*/  LOP3.LUT P6, RZ, R241, 0xff, RZ, 0xc0, !PT ;  /* 0x000000fff1ff7812 */ /* 0x000fe200078cc0ff */
[----:B------:R-:W-:Y:S01]  /*5a10*/  FMUL.FTZ R200, R200, UR6 ;  /* 0x00000006c8c87c20 */ /* 0x000fe20008410000 */
[----:B------:R-:W-:Y:S01]  /*5a20*/  FSEL R204, R204, RZ, P3 ;  /* 0x000000ffcccc7208 */ /* 0x000fe20001800000 */
[--C-:B------:R-:W-:Y:S01]  /*5a30*/  FFMA.FTZ R194, R194, R90, R91.reuse ;  /* 0x0000005ac2c27223 */ /* 0x100fe2000001005b */
[----:B------:R-:W-:Y:S01]  /*5a40*/  LOP3.LUT P3, RZ, R137, 0xff, RZ, 0xc0, !PT ;  /* 0x000000ff89ff7812 */ /* 0x000fe2000786c0ff */
[----:B------:R-:W-:Y:S01]  /*5a50*/  FMUL.FTZ R56, R56, UR6 ;  /* 0x0000000638387c20 */ /* 0x000fe20008410000 */
[C---:B------:R-:W-:Y:S01]  /*5a60*/  FSEL R78, R58.reuse, RZ, P6 ;  /* 0x000000ff3a4e7208 */ /* 0x040fe20003000000 */
        /* <DEDUP_REMOVED lines=16> */
[----:B------:R-:W-:Y:S01]  /*5b70*/  LOP3.LUT P6, RZ, R240, 0xff000000, RZ, 0xc0, !PT ;  /* 0xff000000f0ff7812 */ /* 0x000fe200078cc0ff */
[----:B------:R-:W-:Y:S01]  /*5b80*/  FMUL.FTZ R0, R0, UR6 ;  /* 0x0000000600007c20 */ /* 0x000fe20008410000 */
[----:B------:R-:W-:Y:S02]  /*5b90*/  FSEL R57, R56, RZ, P3 ;  /* 0x000000ff38397208 */ /* 0x000fe40001800000 */
        /* <DEDUP_REMOVED lines=9> */
[----:B------:R-:W-:-:S02]  /*5c30*/  FSEL R76, R0, RZ, P6 ;  /* 0x000000ff004c7208 */ /* 0x000fc40003000000 */
[----:B------:R-:W-:Y:S02]  /*5c40*/  FSEL R56, R0, RZ, P3 ;  /* 0x000000ff00387208 */ /* 0x000fe40001800000 */
[----:B------:R-:W-:Y:S02]  /*5c50*/  F2FP.F16.F32.PACK_AB R59, R204, R59 ;  /* 0x0000003bcc3b723e */ /* 0x000fe400000000ff */
        /* <DEDUP_REMOVED lines=8> */
.L_x_794:
[----:B------:R-:W-:-:S04]  /*5ce0*/  ISETP.NE.U32.AND P0, PT, R80, RZ, PT ;  /* 0x000000ff5000720c */ /* 0x000fc80003f05070 */
[----:B------:R-:W-:-:S13]  /*5cf0*/  ISETP.NE.AND.EX P0, PT, R81, RZ, PT, P0 ;  /* 0x000000ff5100720c */ /* 0x000fda0003f05300 */
        /* <DEDUP_REMOVED lines=8> */
[----:B------:R-:W-:Y:S01]  /*5d80*/  FADD.FTZ R52, R195, -R0 ;  /* 0x80000000c3347221 */ /* 0x000fe20000010000 */
[----:B------:R-:W-:Y:S01]  /*5d90*/  FFMA.FTZ R0, R201, R90, R91 ;  /* 0x0000005ac9007223 */ /* 0x000fe2000001005b */
[----:B------:R-:W-:Y:S01]  /*5da0*/  FADD.FTZ R200, R200, -R55 ;  /* 0x80000037c8c87221 */ /* 0x000fe20000010000 */
[----:B------:R-:W-:Y:S02]  /*5db0*/  HADD2.F32 R55, -RZ, R67.H1_H1 ;  /* 0x30000043ff377230 */ /* 0x000fe40000004100 */
[----:B------:R-:W-:Y:S01]  /*5dc0*/  FADD.FTZ R204, R204, -R53 ;  /* 0x80000035cccc7221 */ /* 0x000fe20000010000 */
[----:B------:R-:W-:-:S02]  /*5dd0*/  HADD2.F32 R53, -RZ, R66.H0_H0 ;  /* 0x20000042ff357230 */ /* 0x000fc40000004100 */
[----:B------:R-:W-:Y:S01]  /*5de0*/  FADD.FTZ R54, R199, -R0 ;  /* 0x80000000c7367221 */ /* 0x000fe20000010000 */
[----:B------:R-:W-:Y:S01]  /*5df0*/  FFMA.FTZ R0, R191, R90, R91 ;  /* 0x0000005abf007223 */ /* 0x000fe2000001005b */
[----:B------:R-:W-:Y:S02]  /*5e00*/  HADD2.F32 R78, -RZ, R67.H0_H0 ;  /* 0x20000043ff4e7230 */ /* 0x000fe40000004100 */
[----:B------:R-:W-:Y:S01]  /*5e10*/  FFMA.FTZ R89, R165, R204, R55 ;  /* 0x000000cca5597223 */ /* 0x000fe20000010037 */
[----:B------:R-:W-:Y:S01]  /*5e20*/  FADD.FTZ R76, R203, -R76 ;  /* 0x8000004ccb4c7221 */ /* 0x000fe20000010000 */
[----:B------:R-:W-:Y:S01]  /*5e30*/  ISETP.GE.U32.AND P3, PT, R240, RZ, PT ;  /* 0x000000fff000720c */ /* 0x000fe20003f66070 */
[----:B------:R-:W-:Y:S02]  /*5e40*/  HADD2.F32 R79, -RZ, R66.H1_H1 ;  /* 0x30000042ff4f7230 */ /* 0x000fe40000004100 */
[----:B------:R-:W-:Y:S01]  /*5e50*/  FFMA.FTZ R81, R165, R54, R53 ;  /* 0x00000036a5517223 */ /* 0x000fe20000010035 */
[----:B------:R-:W-:-:S02]  /*5e60*/  HADD2.F32 R55, -RZ, R65.H0_H0 ;  /* 0x20000041ff377230 */ /* 0x000fc40000004100 */
[----:B------:R-:W-:Y:S01]  /*5e70*/  FADD.FTZ R0, R189, -R0 ;  /* 0x80000000bd007221 */ /* 0x000fe20000010000 */
[--C-:B------:R-:W-:Y:S02]  /*5e80*/  HADD2.F32 R53, -RZ, R64.reuse.H0_H0 ;  /* 0x20000040ff357230 */ /* 0x100fe40000004100 */
[----:B------:R-:W-:Y:S01]  /*5e90*/  FMUL.FTZ R54, R89, UR6 ;  /* 0x0000000659367c20 */ /* 0x000fe20008410000 */
[----:B------:R-:W-:Y:S01]  /*5ea0*/  FFMA.FTZ R76, R165, R76, R78 ;  /* 0x0000004ca54c7223 */ /* 0x000fe2000001004e */
[----:B------:R-:W-:Y:S01]  /*5eb0*/  ISETP.GE.U32.AND.EX P3, PT, R241, 0x1000000, PT, P3 ;  /* 0x01000000f100780c */ /* 0x000fe20003f66130 */
[C---:B------:R-:W-:Y:S01]  /*5ec0*/  FFMA.FTZ R200, R165.reuse, R200, R79 ;  /* 0x000000c8a5c87223 */ /* 0x040fe2000001004f */
[C---:B------:R-:W-:Y:S01]  /*5ed0*/  FFMA.FTZ R79, R165.reuse, R52, R55 ;  /* 0x00000034a54f7223 */ /* 0x040fe20000010037 */
[----:B------:R-:W-:Y:S01]  /*5ee0*/  FFMA.FTZ R0, R165, R0, R53 ;  /* 0x00000000a5007223 */ /* 0x000fe20000010035 */
[----:B------:R-:W-:Y:S01]  /*5ef0*/  FMUL.FTZ R53, R76, UR6 ;  /* 0x000000064c357c20 */ /* 0x000fe20008410000 */
[----:B------:R-:W-:Y:S01]  /*5f00*/  FMUL.FTZ R52, R81, UR6 ;  /* 0x0000000651347c20 */ /* 0x000fe20008410000 */
[----:B------:R-:W-:Y:S01]  /*5f10*/  FSEL R185, R54, RZ, P3 ;  /* 0x000000ff36b97208 */ /* 0x000fe20001800000 */
[----:B------:R-:W-:Y:S01]  /*5f20*/  HADD2.F32 R77, -RZ, R65.H1_H1 ;  /* 0x30000041ff4d7230 */ /* 0x000fe20000004100 */
[C---:B------:R-:W-:Y:S01]  /*5f30*/  LOP3.LUT P6, RZ, R241.reuse, 0xff0000, RZ, 0xc0, !PT ;  /* 0x00ff0000f1ff7812 */ /* 0x040fe200078cc0ff */
[----:B------:R-:W-:Y:S01]  /*5f40*/  FFMA.FTZ R194, R194, R90, R91 ;  /* 0x0000005ac2c27223 */ /* 0x000fe2000001005b */
[----:B------:R-:W-:Y:S01]  /*5f50*/  LOP3.LUT P3, RZ, R241, 0xff, RZ, 0xc0, !PT ;  /* 0x000000fff1ff7812 */ /* 0x000fe2000786c0ff */
[----:B------:R-:W-:Y:S01]  /*5f60*/  FMUL.FTZ R55, R200, UR6 ;  /* 0x00000006c8377c20 */ /* 0x000fe20008410000 */
[----:B------:R-:W-:Y:S01]  /*5f70*/  FSEL R86, R53, RZ, P6 ;  /* 0x000000ff35567208 */ /* 0x000fe20003000000 */
[----:B------:R-:W-:Y:S01]  /*5f80*/  FFMA.FTZ R196, R165, R196, R77 ;  /* 0x000000c4a5c47223 */ /* 0x000fe2000001004d */
[----:B------:R-:W-:Y:S01]  /*5f90*/  FSEL R84, R52, RZ, P3 ;  /* 0x000000ff34547208 */ /* 0x000fe20001800000 */
[----:B------:R-:W-:Y:S01]  /*5fa0*/  HADD2.F32 R52, -RZ, R64.H1_H1 ;  /* 0x30000040ff347230 */ /* 0x000fe20000004100 */
[----:B------:R-:W-:Y:S01]  /*5fb0*/  LOP3.LUT P6, RZ, R241, 0xff00, RZ, 0xc0, !PT ;  /* 0x0000ff00f1ff7812 */ /* 0x000fe200078cc0ff */
[----:B------:R-:W-:Y:S01]  /*5fc0*/  FADD.FTZ R194, R193, -R194 ;  /* 0x800000c2c1c27221 */ /* 0x000fe20000010000 */
[----:B------:R-:W-:Y:S01]  /*5fd0*/  FMUL.FTZ R53, R79, UR6 ;  /* 0x000000064f357c20 */ /* 0x000fe20008410000 */
[----:B------:R-:W-:Y:S01]  /*5fe0*/  FMUL.FTZ R54, R196, UR6 ;  /* 0x00000006c4367c20 */ /* 0x000fe20008410000 */
[----:B------:R-:W-:Y:S01]  /*5ff0*/  FSEL R87, R55, RZ, P6 ;  /* 0x000000ff37577208 */ /* 0x000fe20003000000 */
[----:B------:R-:W-:Y:S01]  /*6000*/  FFMA.FTZ R77, R165, R194, R52 ;  /* 0x000000c2a54d7223 */ /* 0x000fe20000010034 */
[----:B------:R-:W-:-:S02]  /*6010*/  LOP3.LUT P3, RZ, R240, 0xff0000, RZ, 0xc0, !PT ;  /* 0x00ff0000f0ff7812 */ /* 0x000fc4000786c0ff */
[----:B------:R-:W-:Y:S01]  /*6020*/  LOP3.LUT P6, RZ, R240, 0xff000000, RZ, 0xc0, !PT ;  /* 0xff000000f0ff7812 */ /* 0x000fe200078cc0ff */
[----:B------:R-:W-:Y:S01]  /*6030*/  FMUL.FTZ R78, R77, UR6 ;  /* 0x000000064d4e7c20 */ /* 0x000fe20008410000 */
[----:B------:R-:W-:Y:S01]  /*6040*/  F2FP.F16.F32.PACK_AB R55, R89, R76 ;  /* 0x0000004c5937723e */ /* 0x000fe200000000ff */
[----:B------:R-:W-:Y:S01]  /*6050*/  FMUL.FTZ R76, R0, UR6 ;  /* 0x00000006004c7c20 */ /* 0x000fe20008410000 */
[----:B------:R-:W-:Y:S02]  /*6060*/  FSEL R80, R53, RZ, P3 ;  /* 0x000000ff35507208 */ /* 0x000fe40001800000 */
[----:B------:R-:W-:Y:S02]  /*6070*/  FSEL R85, R54, RZ, P6 ;  /* 0x000000ff36557208 */ /* 0x000fe40003000000 */
[C---:B------:R-:W-:Y:S02]  /*6080*/  LOP3.LUT P3, RZ, R240.reuse, 0xff, RZ, 0xc0, !PT ;  /* 0x000000fff0ff7812 */ /* 0x040fe4000786c0ff */
[----:B------:R-:W-:-:S02]  /*6090*/  LOP3.LUT P6, RZ, R240, 0xff00, RZ, 0xc0, !PT ;  /* 0x0000ff00f0ff7812 */ /* 0x000fc400078cc0ff */
[----:B------:R-:W-:Y:S02]  /*60a0*/  F2FP.F16.F32.PACK_AB R54, R200, R81 ;  /* 0x00000051c836723e */ /* 0x000fe400000000ff */
[----:B------:R-:W-:Y:S02]  /*60b0*/  FSEL R76, R76, RZ, P3 ;  /* 0x000000ff4c4c7208 */ /* 0x000fe40001800000 */
[----:B------:R-:W-:Y:S02]  /*60c0*/  FSEL R81, R78, RZ, P6 ;  /* 0x000000ff4e517208 */ /* 0x000fe40003000000 */
[----:B------:R-:W-:Y:S02]  /*60d0*/  F2FP.F16.F32.PACK_AB R53, R196, R79 ;  /* 0x0000004fc435723e */ /* 0x000fe400000000ff */
[----:B------:R-:W-:Y:S02]  /*60e0*/  F2FP.F16.F32.PACK_AB R52, R77, R0 ;  /* 0x000000004d34723e */ /* 0x000fe400000000ff */
[----:B------:R-:W-:-:S02]  /*60f0*/  F2FP.F16.F32.PACK_AB R79, R185, R86 ;  /* 0x00000056b94f723e */ /* 0x000fc400000000ff */
[----:B------:R-:W-:Y:S02]  /*6100*/  F2FP.F16.F32.PACK_AB R78, R87, R84 ;  /* 0x00000054574e723e */ /* 0x000fe400000000ff */
[----:B------:R-:W-:Y:S02]  /*6110*/  F2FP.F16.F32.PACK_AB R77, R85, R80 ;  /* 0x00000050554d723e */ /* 0x000fe400000000ff */
[----:B------:R-:W-:Y:S01]  /*6120*/  F2FP.F16.F32.PACK_AB R76, R81, R76 ;  /* 0x0000004c514c723e */ /* 0x000fe200000000ff */
[----:B------:R-:W-:Y:S06]  /*6130*/  BRA `(.L_x_797) ;  /* 0x0000000800b87947 */ /* 0x000fec0003800000 */
.L_x_800:
[-CC-:B0-----:R-:W-:Y:S01]  /*6140*/  FFMA.FTZ R77, R198, R90.reuse, R91.reuse ;  /* 0x0000005ac64d7223 */ /* 0x181fe2000001005b */
[-CC-:B------:R-:W-:Y:S01]  /*6150*/  FFMA.FTZ R0, R197, R90.reuse, R91.reuse ;  /* 0x0000005ac5007223 */ /* 0x180fe2000001005b */
[-CC-:B------:R-:W-:Y:S01]  /*6160*/  FFMA.FTZ R80, R205, R90.reuse, R91.reuse ;  /* 0x0000005acd507223 */ /* 0x180fe2000001005b */
[-C--:B------:R-:W-:Y:S01]  /*6170*/  FFMA.FTZ R79, R206, R90.reuse, R91 ;  /* 0x0000005ace4f7223 */ /* 0x080fe2000001005b */
[----:B------:R-:W-:Y:S01]  /*6180*/  FADD.FTZ R196, R196, -R77 ;  /* 0x8000004dc4c47221 */ /* 0x000fe20000010000 */
[----:B------:R-:W-:Y:S01]  /*6190*/  FFMA.FTZ R77, R202, R90, R91 ;  /* 0x0000005aca4d7223 */ /* 0x000fe2000001005b */
[--C-:B------:R-:W-:Y:S02]  /*61a0*/  HADD2.F32 R84, -RZ, R67.reuse.H1_H1 ;  /* 0x30000043ff547230 */ /* 0x100fe40000004100 */
[----:B------:R-:W-:Y:S01]  /*61b0*/  FADD.FTZ R76, R195, -R0 ;  /* 0x80000000c34c7221 */ /* 0x000fe20000010000 */
[----:B------:R-:W-:Y:S01]  /*61c0*/  FADD.FTZ R80, R203, -R80 ;  /* 0x80000050cb507221 */ /* 0x000fe20000010000 */
[----:B------:R-:W-:Y:S01]  /*61d0*/  FADD.FTZ R200, R200, -R77 ;  /* 0x8000004dc8c87221 */ /* 0x000fe20000010000 */
[----:B------:R-:W-:-:S02]  /*61e0*/  HADD2.F32 R77, -RZ, R67.H0_H0 ;  /* 0x20000043ff4d7230 */ /* 0x000fc40000004100 */
[----:B------:R-:W-:Y:S01]  /*61f0*/  FADD.FTZ R204, R204, -R79 ;  /* 0x8000004fcccc7221 */ /* 0x000fe20000010000 */
[----:B------:R-:W-:Y:S01]  /*6200*/  FFMA.FTZ R0, R201, R90, R91 ;  /* 0x0000005ac9007223 */ /* 0x000fe2000001005b */
[--C-:B------:R-:W-:Y:S01]  /*6210*/  HADD2.F32 R81, -RZ, R66.reuse.H1_H1 ;  /* 0x30000042ff517230 */ /* 0x100fe20000004100 */
[----:B------:R-:W-:Y:S01]  /*6220*/  ISETP.GE.U32.AND P3, PT, R240, RZ, PT ;  /* 0x000000fff000720c */ /* 0x000fe20003f66070 */
[----:B------:R-:W-:Y:S02]  /*6230*/  HADD2.F32 R79, -RZ, R66.H0_H0 ;  /* 0x20000042ff4f7230 */ /* 0x000fe40000004100 */
[C---:B------:R-:W-:Y:S01]  /*6240*/  FFMA.FTZ R84, R165.reuse, R204, R84 ;  /* 0x000000cca5547223 */ /* 0x040fe20000010054 */
[----:B------:R-:W-:Y:S01]  /*6250*/  FFMA.FTZ R80, R165, R80, R77 ;  /* 0x00000050a5507223 */ /* 0x000fe2000001004d */
[----:B------:R-:W-:Y:S01]  /*6260*/  FADD.FTZ R78, R199, -R0 ;  /* 0x80000000c74e7221 */ /* 0x000fe20000010000 */
[--C-:B------:R-:W-:Y:S02]  /*6270*/  HADD2.F32 R77, -RZ, R65.reuse.H0_H0 ;  /* 0x20000041ff4d7230 */ /* 0x100fe40000004100 */
[C---:B------:R-:W-:Y:S01]  /*6280*/  FFMA.FTZ R200, R165.reuse, R200, R81 ;  /* 0x000000c8a5c87223 */ /* 0x040fe20000010051 */
[----:B------:R-:W-:Y:S01]  /*6290*/  FMUL.FTZ R84, R84, UR6 ;  /* 0x0000000654547c20 */ /* 0x000fe20008410000 */
[----:B------:R-:W-:Y:S01]  /*62a0*/  FMUL.FTZ R80, R80, UR6 ;  /* 0x0000000650507c20 */ /* 0x000fe20008410000 */
[----:B------:R-:W-:Y:S01]  /*62b0*/  FFMA.FTZ R78, R165, R78, R79 ;  /* 0x0000004ea54e7223 */ /* 0x000fe2000001004f */
[----:B------:R-:W-:Y:S01]  /*62c0*/  HADD2.F32 R81, -RZ, R65.H1_H1 ;  /* 0x30000041ff517230 */ /* 0x000fe20000004100 */
[C---:B------:R-:W-:Y:S01]  /*62d0*/  ISETP.GE.U32.AND.EX P3, PT, R241.reuse, 0x1000000, PT, P3 ;  /* 0x01000000f100780c */ /* 0x040fe20003f66130 */
[-CC-:B------:R-:W-:Y:S01]  /*62e0*/  FFMA.FTZ R194, R194, R90.reuse, R91.reuse ;  /* 0x0000005ac2c27223 */ /* 0x180fe2000001005b */
[----:B------:R-:W-:Y:S01]  /*62f0*/  LOP3.LUT P6, RZ, R241, 0xff0000, RZ, 0xc0, !PT ;  /* 0x00ff0000f1ff7812 */ /* 0x000fe200078cc0ff */
[----:B------:R-:W-:Y:S01]  /*6300*/  FFMA.FTZ R0, R191, R90, R91 ;  /* 0x0000005abf007223 */ /* 0x000fe2000001005b */
[----:B------:R-:W-:Y:S01]  /*6310*/  FFMA.FTZ R76, R165, R76, R77 ;  /* 0x0000004ca54c7223 */ /* 0x000fe2000001004d */
[----:B------:R-:W-:Y:S01]  /*6320*/  FSEL R87, R84, RZ, P3 ;  /* 0x000000ff54577208 */ /* 0x000fe20001800000 */
[----:B------:R-:W-:Y:S01]  /*6330*/  FMUL.FTZ R78, R78, UR6 ;  /* 0x000000064e4e7c20 */ /* 0x000fe20008410000 */
[----:B------:R-:W-:Y:S01]  /*6340*/  FMUL.FTZ R200, R200, UR6 ;  /* 0x00000006c8c87c20 */ /* 0x000fe20008410000 */
[----:B------:R-:W-:Y:S01]  /*6350*/  FSEL R80, R80, RZ, P6 ;  /* 0x000000ff50507208 */ /* 0x000fe20003000000 */
[----:B------:R-:W-:-:S02]  /*6360*/  HADD2.F32 R79, -RZ, R64.H1_H1 ;  /* 0x30000040ff4f7230 */ /* 0x000fc40000004100 */
[----:B------:R-:W-:Y:S01]  /*6370*/  FFMA.FTZ R81, R165, R196, R81 ;  /* 0x000000c4a5517223 */ /* 0x000fe20000010051 */
[----:B------:R-:W-:Y:S01]  /*6380*/  HADD2.F32 R77, -RZ, R64.H0_H0 ;  /* 0x20000040ff4d7230 */ /* 0x000fe20000004100 */
        /* <DEDUP_REMOVED lines=20> */
[----:B------:R-:W-:Y:S02]  /*64d0*/  F2FP.F16.F32.PACK_AB R77, R77, R76 ;  /* 0x0000004c4d4d723e */ /* 0x000fe400000000ff */
[----:B------:R-:W-:Y:S02]  /*64e0*/  F2FP.F16.F32.PACK_AB R79, R87, R80 ;  /* 0x00000050574f723e */ /* 0x000fe400000000ff */
[----:B------:R-:W-:Y:S02]  /*64f0*/  F2FP.F16.F32.PACK_AB R78, R85, R78 ;  /* 0x0000004e554e723e */ /* 0x000fe400000000ff */
[----:B------:R-:W-:Y:S01]  /*6500*/  F2FP.F16.F32.PACK_AB R76, R81, R0 ;  /* 0x00000000514c723e */ /* 0x000fe200000000ff */
[----:B------:R-:W-:Y:S06]  /*6510*/  BRA `(.L_x_797) ;  /* 0x0000000400c07947 */ /* 0x000fec0003800000 */
.L_x_799:
[----:B------:R-:W-:Y:S05]  /*6520*/  @!P2 BRA `(.L_x_801) ;  /* 0x0000000000e8a947 */ /* 0x000fea0003800000 */
[-CC-:B------:R-:W-:Y:S01]  /*6530*/  FFMA.FTZ R0, R197, R90.reuse, R91.reuse ;  /* 0x0000005ac5007223 */ /* 0x180fe2000001005b */
[-CC-:B0-----:R-:W-:Y:S01]  /*6540*/  FFMA.FTZ R55, R206, R90.reuse, R91.reuse ;  /* 0x0000005ace377223 */ /* 0x181fe2000001005b */
[-CC-:B------:R-:W-:Y:S01]  /*6550*/  FFMA.FTZ R53, R198, R90.reuse, R91.reuse ;  /* 0x0000005ac6357223 */ /* 0x180fe2000001005b */
[-C--:B------:R-:W-:Y:S01]  /*6560*/  FFMA.FTZ R76, R205, R90.reuse, R91 ;  /* 0x0000005acd4c7223 */ /* 0x080fe2000001005b */
[----:B------:R-:W-:Y:S01]  /*6570*/  FADD.FTZ R52, R195, -R0 ;  /* 0x80000000c3347221 */ /* 0x000fe20000010000 */
[----:B------:R-:W-:Y:S01]  /*6580*/  FADD.FTZ R204, R204, -R55 ;  /* 0x80000037cccc7221 */ /* 0x000fe20000010000 */
[-C--:B------:R-:W-:Y:S01]  /*6590*/  FFMA.FTZ R0, R201, R90.reuse, R91 ;  /* 0x0000005ac9007223 */ /* 0x080fe2000001005b */
[----:B------:R-:W-:Y:S01]  /*65a0*/  FADD.FTZ R196, R196, -R53 ;  /* 0x80000035c4c47221 */ /* 0x000fe20000010000 */
[----:B------:R-:W-:Y:S01]  /*65b0*/  FADD.FTZ R76, R203, -R76 ;  /* 0x8000004ccb4c7221 */ /* 0x000fe20000010000 */
[----:B------:R-:W-:Y:S01]  /*65c0*/  FFMA.FTZ R53, R202, R90, R91 ;  /* 0x0000005aca357223 */ /* 0x000fe2000001005b */
[----:B------:R-:W-:Y:S01]  /*65d0*/  FMUL.FTZ R89, R165, R204 ;  /* 0x000000cca5597220 */ /* 0x000fe20000410000 */
[----:B------:R-:W-:Y:S01]  /*65e0*/  FADD.FTZ R54, R199, -R0 ;  /* 0x80000000c7367221 */ /* 0x000fe20000010000 */
[----:B------:R-:W-:Y:S01]  /*65f0*/  ISETP.GE.U32.AND P3, PT, R240, RZ, PT ;  /* 0x000000fff000720c */ /* 0x000fe20003f66070 */
[----:B------:R-:W-:Y:S01]  /*6600*/  FMUL.FTZ R76, R165, R76 ;  /* 0x0000004ca54c7220 */ /* 0x000fe20000410000 */
[----:B------:R-:W-:Y:S01]  /*6610*/  FADD.FTZ R200, R200, -R53 ;  /* 0x80000035c8c87221 */ /* 0x000fe20000010000 */
[----:B------:R-:W-:Y:S01]  /*6620*/  FMUL.FTZ R55, R89, UR6 ;  /* 0x0000000659377c20 */ /* 0x000fe20008410000 */
[----:B------:R-:W-:Y:S01]  /*6630*/  ISETP.GE.U32.AND.EX P3, PT, R241, 0x1000000, PT, P3 ;  /* 0x01000000f100780c */ /* 0x000fe20003f66130 */
[----:B------:R-:W-:Y:S01]  /*6640*/  FMUL.FTZ R81, R165, R54 ;  /* 0x00000036a5517220 */ /* 0x000fe20000410000 */
[----:B------:R-:W-:Y:S01]  /*6650*/  FMUL.FTZ R53, R76, UR6 ;  /* 0x000000064c357c20 */ /* 0x000fe20008410000 */
[----:B------:R-:W-:Y:S01]  /*6660*/  LOP3.LUT P6, RZ, R241, 0xff0000, RZ, 0xc0, !PT ;  /* 0x00ff0000f1ff7812 */ /* 0x000fe200078cc0ff */
[----:B------:R-:W-:Y:S01]  /*6670*/  FMUL.FTZ R200, R165, R200 ;  /* 0x000000c8a5c87220 */ /* 0x000fe20000410000 */
[-CC-:B------:R-:W-:Y:S01]  /*6680*/  FFMA.FTZ R194, R194, R90.reuse, R91.reuse ;  /* 0x0000005ac2c27223 */ /* 0x180fe2000001005b */
[----:B------:R-:W-:Y:S01]  /*6690*/  FFMA.FTZ R0, R191, R90, R91 ;  /* 0x0000005abf007223 */ /* 0x000fe2000001005b */
        /* <DEDUP_REMOVED lines=18> */
[----:B------:R-:W-:Y:S01]  /*67c0*/  F2FP.F16.F32.PACK_AB R55, R89, R76 ;  /* 0x0000004c5937723e */ /* 0x000fe200000000ff */
[----:B------:R-:W-:Y:S01]  /*67d0*/  FMUL.FTZ R78, R77, UR6 ;  /* 0x000000064d4e7c20 */ /* 0x000fe20008410000 */
[----:B------:R-:W-:Y:S01]  /*67e0*/  FSEL R80, R53, RZ, P3 ;  /* 0x000000ff35507208 */ /* 0x000fe20001800000 */
[----:B------:R-:W-:Y:S01]  /*67f0*/  FMUL.FTZ R76, R0, UR6 ;  /* 0x00000006004c7c20 */ /* 0x000fe20008410000 */
[----:B------:R-:W-:-:S02]  /*6800*/  FSEL R85, R54, RZ, P6 ;  /* 0x000000ff36557208 */ /* 0x000fc40003000000 */
[C---:B------:R-:W-:Y:S02]  /*6810*/  LOP3.LUT P3, RZ, R240.reuse, 0xff, RZ, 0xc0, !PT ;  /* 0x000000fff0ff7812 */ /* 0x040fe4000786c0ff */
[----:B------:R-:W-:Y:S02]  /*6820*/  LOP3.LUT P6, RZ, R240, 0xff00, RZ, 0xc0, !PT ;  /* 0x0000ff00f0ff7812 */ /* 0x000fe400078cc0ff */
[----:B------:R-:W-:Y:S02]  /*6830*/  F2FP.F16.F32.PACK_AB R54, R200, R81 ;  /* 0x00000051c836723e */ /* 0x000fe400000000ff */
[----:B------:R-:W-:Y:S02]  /*6840*/  FSEL R76, R76, RZ, P3 ;  /* 0x000000ff4c4c7208 */ /* 0x000fe40001800000 */
[----:B------:R-:W-:Y:S02]  /*6850*/  FSEL R81, R78, RZ, P6 ;  /* 0x000000ff4e517208 */ /* 0x000fe40003000000 */
[----:B------:R-:W-:-:S02]  /*6860*/  F2FP.F16.F32.PACK_AB R53, R79, R52 ;  /* 0x000000344f35723e */ /* 0x000fc400000000ff */
[----:B------:R-:W-:Y:S02]  /*6870*/  F2FP.F16.F32.PACK_AB R52, R77, R0 ;  /* 0x000000004d34723e */ /* 0x000fe400000000ff */
[----:B------:R-:W-:Y:S02]  /*6880*/  F2FP.F16.F32.PACK_AB R79, R185, R86 ;  /* 0x00000056b94f723e */ /* 0x000fe400000000ff */
[----:B------:R-:W-:Y:S02]  /*6890*/  F2FP.F16.F32.PACK_AB R78, R87, R84 ;  /* 0x00000054574e723e */ /* 0x000fe400000000ff */
[----:B------:R-:W-:Y:S02]  /*68a0*/  F2FP.F16.F32.PACK_AB R77, R85, R80 ;  /* 0x00000050554d723e */ /* 0x000fe400000000ff */
[----:B------:R-:W-:Y:S01]  /*68b0*/  F2FP.F16.F32.PACK_AB R76, R81, R76 ;  /* 0x0000004c514c723e */ /* 0x000fe200000000ff */
[----:B------:R-:W-:Y:S06]  /*68c0*/  BRA `(.L_x_797) ;  /* 0x0000000000d47947 */ /* 0x000fec0003800000 */
.L_x_801:
        /* <DEDUP_REMOVED lines=9> */
[----:B------:R-:W-:Y:S01]  /*6960*/  FFMA.FTZ R77, R202, R90, R91 ;  /* 0x0000005aca4d7223 */ /* 0x000fe2000001005b */
[C---:B------:R-:W-:Y:S01]  /*6970*/  FMUL.FTZ R204, R165.reuse, R204 ;  /* 0x000000cca5cc7220 */ /* 0x040fe20000410000 */
[----:B------:R-:W-:Y:S01]  /*6980*/  FMUL.FTZ R80, R165, R80 ;  /* 0x00000050a5507220 */ /* 0x000fe20000410000 */
[----:B------:R-:W-:Y:S01]  /*6990*/  FADD.FTZ R78, R199, -R0 ;  /* 0x80000000c74e7221 */ /* 0x000fe20000010000 */
[----:B------:R-:W-:Y:S01]  /*69a0*/  FADD.FTZ R200, R200, -R77 ;  /* 0x8000004dc8c87221 */ /* 0x000fe20000010000 */
[----:B------:R-:W-:Y:S01]  /*69b0*/  ISETP.GE.U32.AND P3, PT, R240, RZ, PT ;  /* 0x000000fff000720c */ /* 0x000fe20003f66070 */
[----:B------:R-:W-:Y:S01]  /*69c0*/  FMUL.FTZ R204, R204, UR6 ;  /* 0x00000006cccc7c20 */ /* 0x000fe20008410000 */
[----:B------:R-:W-:Y:S01]  /*69d0*/  FMUL.FTZ R80, R80, UR6 ;  /* 0x0000000650507c20 */ /* 0x000fe20008410000 */
[----:B------:R-:W-:Y:S01]  /*69e0*/  LOP3.LUT P6, RZ, R241, 0xff0000, RZ, 0xc0, !PT ;  /* 0x00ff0000f1ff7812 */ /* 0x000fe200078cc0ff */
[----:B------:R-:W-:Y:S01]  /*69f0*/  FMUL.FTZ R78, R165, R78 ;  /* 0x0000004ea54e7220 */ /* 0x000fe20000410000 */
[----:B------:R-:W-:Y:S01]  /*6a00*/  ISETP.GE.U32.AND.EX P3, PT, R241, 0x1000000, PT, P3 ;  /* 0x01000000f100780c */ /* 0x000fe20003f66130 */
[----:B------:R-:W-:Y:S01]  /*6a10*/  FMUL.FTZ R200, R165, R200 ;  /* 0x000000c8a5c87220 */ /* 0x000fe20000410000 */
[-CC-:B------:R-:W-:Y:S01]  /*6a20*/  FFMA.FTZ R194, R194, R90.reuse, R91.reuse ;  /* 0x0000005ac2c27223 */ /* 0x180fe2000001005b */
[----:B------:R-:W-:Y:S01]  /*6a30*/  FFMA.FTZ R0, R191, R90, R91 ;  /* 0x0000005abf007223 */ /* 0x000fe2000001005b */
        /* <DEDUP_REMOVED lines=26> */
[----:B------:R-:W-:Y:S02]  /*6be0*/  F2FP.F16.F32.PACK_AB R77, R77, R76 ;  /* 0x0000004c4d4d723e */ /* 0x000fe400000000ff */
[----:B------:R-:W-:Y:S02]  /*6bf0*/  F2FP.F16.F32.PACK_AB R79, R204, R79 ;  /* 0x0000004fcc4f723e */ /* 0x000fe400000000ff */
[----:B------:R-:W-:-:S02]  /*6c00*/  F2FP.F16.F32.PACK_AB R78, R85, R78 ;  /* 0x0000004e554e723e */ /* 0x000fc400000000ff */
[----:B------:R-:W-:-:S07]  /*6c10*/  F2FP.F16.F32.PACK_AB R76, R81, R0 ;  /* 0x00000000514c723e */ /* 0x000fce00000000ff */
.L_x_797:
        /* <DEDUP_REMOVED lines=98> */
.L_x_804:
        /* <DEDUP_REMOVED lines=83> */
.L_x_803:
        /* <DEDUP_REMOVED lines=80> */
.L_x_806:
        /* <DEDUP_REMOVED lines=75> */
.L_x_802:
        /* <DEDUP_REMOVED lines=68> */
.L_x_808:
        /* <DEDUP_REMOVED lines=62> */
.L_x_807:
        /* <DEDUP_REMOVED lines=16> */
[--C-:B------:R-:W-:Y:S01]  /*8a40*/  FFMA.FTZ R0, R169, R90, R91.reuse ;  /* 0x0000005aa9007223 */ /* 0x100fe2000001005b */
[----:B------:R-:W-:Y:S01]  /*8a50*/  FMUL.FTZ R55, R89, UR6 ;  /* 0x0000000659377c20 */ /* 0x000fe20008410000 */
[----:B------:R-:W-:Y:S01]  /*8a60*/  ISETP.GE.U32.AND.EX P3, PT, R239, 0x1000000, PT, P3 ;  /* 0x01000000ef00780c */ /* 0x000fe20003f66130 */
[----:B------:R-:W-:Y:S01]  /*8a70*/  FMUL.FTZ R81, R165, R54 ;  /* 0x00000036a5517220 */ /* 0x000fe20000410000 */
[----:B------:R-:W-:Y:S01]  /*8a80*/  FMUL.FTZ R53, R76, UR6 ;  /* 0x000000064c357c20 */ /* 0x000fe20008410000 */
[----:B------:R-:W-:Y:S01]  /*8a90*/  LOP3.LUT P6, RZ, R239, 0xff0000, RZ, 0xc0, !PT ;  /* 0x00ff0000efff7812 */ /* 0x000fe200078cc0ff */
[----:B------:R-:W-:Y:S01]  /*8aa0*/  FMUL.FTZ R178, R165, R178 ;  /* 0x000000b2a5b27220 */ /* 0x000fe20000410000 */
[----:B------:R-:W-:Y:S01]  /*8ab0*/  FFMA.FTZ R172, R172, R90, R91 ;  /* 0x0000005aacac7223 */ /* 0x000fe2000001005b */
        /* <DEDUP_REMOVED lines=35> */
.L_x_809:
        /* <DEDUP_REMOVED lines=53> */
.L_x_805:
        /* <DEDUP_REMOVED lines=12> */
[--C-:B0-----:R-:W-:Y:S02]  /*9100*/  HADD2.F32 R55, -RZ, R75.reuse.H0_H0 ;  /* 0x2000004bff377230 */ /* 0x101fe40000004100 */
[-CC-:B------:R-:W-:Y:S01]  /*9110*/  FFMA.FTZ R170, R170, R90.reuse, R91.reuse ;  /* 0x0000005aaaaa7223 */ /* 0x180fe2000001005b */
[----:B------:R-:W-:Y:S01]  /*9120*/  FFMA.FTZ R53, R96, R90, R91 ;  /* 0x0000005a60357223 */ /* 0x000fe2000001005b */
[----:B------:R-:W-:Y:S01]  /*9130*/  FADD.FTZ R106, R106, -R103 ;  /* 0x800000676a6a7221 */ /* 0x000fe20000010000 */
[----:B------:R-:W-:Y:S02]  /*9140*/  HADD2.F32 R0, -RZ, R75.H1_H1 ;  /* 0x3000004bff007230 */ /* 0x000fe40000004100 */
[----:B------:R-:W-:Y:S01]  /*9150*/  FADD.FTZ R170, R105, -R170 ;  /* 0x800000aa69aa7221 */ /* 0x000fe20000010000 */
[----:B------:R-:W-:Y:S01]  /*9160*/  LOP3.LUT P3, RZ, R237, 0xff0000, RZ, 0xc0, !PT ;  /* 0x00ff0000edff7812 */ /* 0x000fe2000786c0ff */
[----:B------:R-:W-:Y:S01]  /*9170*/  FFMA.FTZ R106, R165, R106, R55 ;  /* 0x0000006aa56a7223 */ /* 0x000fe20000010037 */
[-CC-:B------:R-:W-:Y:S01]  /*9180*/  FFMA.FTZ R99, R99, R90.reuse, R91.reuse ;  /* 0x0000005a63637223 */ /* 0x180fe2000001005b */
[----:B------:R-:W-:Y:S01]  /*9190*/  FFMA.FTZ R104, R104, R90, R91 ;  /* 0x0000005a68687223 */ /* 0x000fe2000001005b */
[----:B------:R-:W-:Y:S01]  /*91a0*/  FADD.FTZ R94, R94, -R53 ;  /* 0x800000355e5e7221 */ /* 0x000fe20000010000 */
[----:B------:R-:W-:Y:S01]  /*91b0*/  FMUL.FTZ R52, R106, UR6 ;  /* 0x000000066a347c20 */ /* 0x000fe20008410000 */
[----:B------:R-:W-:Y:S01]  /*91c0*/  LOP3.LUT P6, RZ, R141, 0xff0000, RZ, 0xc0, !PT ;  /* 0x00ff00008dff7812 */ /* 0x000fe200078cc0ff */
[----:B------:R-:W-:-:S02]  /*91d0*/  HADD2.F32 R53, -RZ, R74.H0_H0 ;  /* 0x2000004aff357230 */ /* 0x000fc40000004100 */
[----:B------:R-:W-:Y:S01]  /*91e0*/  FFMA.FTZ R81, R165, R170, R0 ;  /* 0x000000aaa5517223 */ /* 0x000fe20000010000 */
[----:B------:R-:W-:Y:S01]  /*91f0*/  FADD.FTZ R102, R102, -R99 ;  /* 0x8000006366667221 */ /* 0x000fe20000010000 */
[----:B------:R-:W-:Y:S01]  /*9200*/  FSEL R79, R52, RZ, P3 ;  /* 0x000000ff344f7208 */ /* 0x000fe20001800000 */
[----:B------:R-:W-:Y:S01]  /*9210*/  HADD2.F32 R57, -RZ, R74.H1_H1 ;  /* 0x3000004aff397230 */ /* 0x000fe20000004100 */
[----:B------:R-:W-:Y:S01]  /*9220*/  ISETP.GE.U32.AND P3, PT, R236, RZ, PT ;  /* 0x000000ffec00720c */ /* 0x000fe20003f66070 */
[----:B------:R-:W-:Y:S01]  /*9230*/  FADD.FTZ R104, R101, -R104 ;  /* 0x8000006865687221 */ /* 0x000fe20000010000 */
[----:B------:R-:W-:Y:S01]  /*9240*/  HADD2.F32 R0, -RZ, R72.H1_H1 ;  /* 0x30000048ff007230 */ /* 0x000fe20000004100 */
[----:B------:R-:W-:Y:S01]  /*9250*/  FSEL R76, R52, RZ, P6 ;  /* 0x000000ff344c7208 */ /* 0x000fe20003000000 */
[----:B------:R-:W-:Y:S01]  /*9260*/  FMUL.FTZ R52, R81, UR6 ;  /* 0x0000000651347c20 */ /* 0x000fe20008410000 */
[----:B------:R-:W-:Y:S01]  /*9270*/  ISETP.GE.U32.AND P6, PT, R140, RZ, PT ;  /* 0x000000ff8c00720c */ /* 0x000fe20003fc6070 */
[----:B------:R-:W-:Y:S01]  /*9280*/  FFMA.FTZ R54, R165, R102, R53 ;  /* 0x00000066a5367223 */ /* 0x000fe20000010035 */
[----:B------:R-:W-:Y:S01]  /*9290*/  ISETP.GE.U32.AND.EX P3, PT, R237, 0x1000000, PT, P3 ;  /* 0x01000000ed00780c */ /* 0x000fe20003f66130 */
[----:B------:R-:W-:Y:S01]  /*92a0*/  FFMA.FTZ R95, R95, R90, R91 ;  /* 0x0000005a5f5f7223 */ /* 0x000fe2000001005b */
[C---:B------:R-:W-:Y:S01]  /*92b0*/  FFMA.FTZ R59, R165.reuse, R104, R57 ;  /* 0x00000068a53b7223 */ /* 0x040fe20000010039 */
[----:B------:R-:W-:Y:S01]  /*92c0*/  FFMA.FTZ R57, R165, R94, R0 ;  /* 0x0000005ea5397223 */ /* 0x000fe20000010000 */
[----:B------:R-:W-:Y:S01]  /*92d0*/  ISETP.GE.U32.AND.EX P6, PT, R141, 0x1000000, PT, P6 ;  /* 0x010000008d00780c */ /* 0x000fe20003fc6160 */
[----:B------:R-:W-:Y:S01]  /*92e0*/  FMUL.FTZ R0, R54, UR6 ;  /* 0x0000000636007c20 */ /* 0x000fe20008410000 */
[----:B------:R-:W-:Y:S01]  /*92f0*/  FSEL R86, R52, RZ, P3 ;  /* 0x000000ff34567208 */ /* 0x000fe20001800000 */
[--C-:B------:R-:W-:Y:S01]  /*9300*/  HADD2.F32 R53, -RZ, R73.reuse.H0_H0 ;  /* 0x20000049ff357230 */ /* 0x100fe20000004100 */
[----:B------:R-:W-:Y:S01]  /*9310*/  LOP3.LUT P3, RZ, R237, 0xff, RZ, 0xc0, !PT ;  /* 0x000000ffedff7812 */ /* 0x000fe2000786c0ff */
[----:B------:R-:W-:Y:S01]  /*9320*/  FADD.FTZ R98, R98, -R95 ;  /* 0x8000005f62627221 */ /* 0x000fe20000010000 */
[----:B------:R-:W-:Y:S01]  /*9330*/  FFMA.FTZ R100, R100, R90, R91 ;  /* 0x0000005a64647223 */ /* 0x000fe2000001005b */
[----:B------:R-:W-:Y:S01]  /*9340*/  FSEL R85, R52, RZ, P6 ;  /* 0x000000ff34557208 */ /* 0x000fe20003000000 */
[----:B------:R-:W-:Y:S01]  /*9350*/  FMUL.FTZ R52, R59, UR6 ;  /* 0x000000063b347c20 */ /* 0x000fe20008410000 */
[----:B------:R-:W-:Y:S01]  /*9360*/  LOP3.LUT P6, RZ, R141, 0xff, RZ, 0xc0, !PT ;  /* 0x000000ff8dff7812 */ /* 0x000fe200078cc0ff */
[----:B------:R-:W-:Y:S01]  /*9370*/  HADD2.F32 R55, -RZ, R73.H1_H1 ;  /* 0x30000049ff377230 */ /* 0x000fe20000004100 */
[C---:B------:R-:W-:Y:S01]  /*9380*/  FSEL R78, R0.reuse, RZ, P3 ;  /* 0x000000ff004e7208 */ /* 0x040fe20001800000 */
[----:B------:R-:W-:Y:S01]  /*9390*/  FFMA.FTZ R53, R165, R98, R53 ;  /* 0x00000062a5357223 */ /* 0x000fe20000010035 */
[----:B------:R-:W-:Y:S01]  /*93a0*/  LOP3.LUT P3, RZ, R237, 0xff00, RZ, 0xc0, !PT ;  /* 0x0000ff00edff7812 */ /* 0x000fe2000786c0ff */
[----:B------:R-:W-:Y:S01]  /*93b0*/  FADD.FTZ R100, R97, -R100 ;  /* 0x8000006461647221 */ /* 0x000fe20000010000 */
[----:B------:R-:W-:Y:S01]  /*93c0*/  FFMA.FTZ R91, R93, R90, R91 ;  /* 0x0000005a5d5b7223 */ /* 0x000fe2000001005b */
[----:B------:R-:W-:Y:S01]  /*93d0*/  FSEL R58, R0, RZ, P6 ;  /* 0x000000ff003a7208 */ /* 0x000fe20003000000 */
[----:B------:R-:W-:Y:S01]  /*93e0*/  FMUL.FTZ R0, R53, UR6 ;  /* 0x0000000635007c20 */ /* 0x000fe20008410000 */
[----:B------:R-:W-:Y:S01]  /*93f0*/  LOP3.LUT P6, RZ, R141, 0xff00, RZ, 0xc0, !PT ;  /* 0x0000ff008dff7812 */ /* 0x000fe200078cc0ff */
[----:B------:R-:W-:Y:S01]  /*9400*/  FFMA.FTZ R100, R165, R100, R55 ;  /* 0x00000064a5647223 */ /* 0x000fe20000010037 */
[----:B------:R-:W-:Y:S01]  /*9410*/  FSEL R89, R52, RZ, P3 ;  /* 0x000000ff34597208 */ /* 0x000fe20001800000 */
        /* <DEDUP_REMOVED lines=9> */
[----:B------:R-:W-:Y:S01]  /*94b0*/  HADD2.F32 R0, -RZ, R72.H0_H0 ;  /* 0x20000048ff007230 */ /* 0x000fe20000004100 */
[----:B------:R-:W-:Y:S02]  /*94c0*/  FSEL R84, R52, RZ, P3 ;  /* 0x000000ff34547208 */ /* 0x000fe40001800000 */
[----:B------:R-:W-:Y:S02]  /*94d0*/  LOP3.LUT P3, RZ, R236, 0xff00, RZ, 0xc0, !PT ;  /* 0x0000ff00ecff7812 */ /* 0x000fe4000786c0ff */
[----:B------:R-:W-:Y:S01]  /*94e0*/  LOP3.LUT P6, RZ, R140, 0xff000000, RZ, 0xc0, !PT ;  /* 0xff0000008cff7812 */ /* 0x000fe200078cc0ff */
[----:B------:R-:W-:Y:S01]  /*94f0*/  FFMA.FTZ R0, R165, R92, R0 ;  /* 0x0000005ca5007223 */ /* 0x000fe20000010000 */
[----:B------:R-:W-:-:S02]  /*9500*/  F2FP.F16.F32.PACK_AB R55, R81, R106 ;  /* 0x0000006a5137723e */ /* 0x000fc400000000ff */
[----:B------:R-:W-:Y:S02]  /*9510*/  FSEL R81, R56, RZ, P3 ;  /* 0x000000ff38517208 */ /* 0x000fe40001800000 */
[----:B------:R-:W-:Y:S02]  /*9520*/  LOP3.LUT P3, RZ, R140, 0xff00, RZ, 0xc0, !PT ;  /* 0x0000ff008cff7812 */ /* 0x000fe4000786c0ff */
[----:B------:R-:W-:Y:S02]  /*9530*/  FSEL R87, R52, RZ, P6 ;  /* 0x000000ff34577208 */ /* 0x000fe40003000000 */
[----:B------:R-:W-:Y:S02]  /*9540*/  F2FP.F16.F32.PACK_AB R54, R59, R54 ;  /* 0x000000363b36723e */ /* 0x000fe400000000ff */
[----:B------:R-:W-:Y:S02]  /*9550*/  F2FP.F16.F32.PACK_AB R59, R85, R76 ;  /* 0x0000004c553b723e */ /* 0x000fe400000000ff */
[----:B------:R-:W-:Y:S01]  /*9560*/  F2FP.F16.F32.PACK_AB R52, R57, R0 ;  /* 0x000000003934723e */ /* 0x000fe200000000ff */
[----:B------:R-:W-:Y:S01]  /*9570*/  FMUL.FTZ R0, R0, UR6 ;  /* 0x0000000600007c20 */ /* 0x000fe20008410000 */
[----:B------:R-:W-:-:S02]  /*9580*/  FSEL R85, R56, RZ, P3 ;  /* 0x000000ff38557208 */ /* 0x000fc40001800000 */
[----:B------:R-:W-:Y:S02]  /*9590*/  LOP3.LUT P6, RZ, R236, 0xff, RZ, 0xc0, !PT ;  /* 0x000000ffecff7812 */ /* 0x000fe400078cc0ff */
[----:B------:R-:W-:Y:S02]  /*95a0*/  LOP3.LUT P3, RZ, R140, 0xff, RZ, 0xc0, !PT ;  /* 0x000000ff8cff7812 */ /* 0x000fe4000786c0ff */
        /* <DEDUP_REMOVED lines=11> */
.L_x_812:
[-CC-:B------:R-:W-:Y:S01]  /*9660*/  FFMA.FTZ R170, R170, R90.reuse, R91.reuse ;  /* 0x0000005aaaaa7223 */ /* 0x180fe2000001005b */
[-C--:B------:R-:W-:Y:S01]  /*9670*/  FFMA.FTZ R103, R103, R90.reuse, R91 ;  /* 0x0000005a67677223 */ /* 0x080fe2000001005b */
[--C-:B------:R-:W-:Y:S01]  /*9680*/  HADD2.F32 R0, -RZ, R75.reuse.H1_H1 ;  /* 0x3000004bff007230 */ /* 0x100fe20000004100 */
[----:B------:R-:W-:Y:S01]  /*9690*/  ISETP.GE.U32.AND P3, PT, R236, RZ, PT ;  /* 0x000000ffec00720c */ /* 0x000fe20003f66070 */
[----:B------:R-:W-:Y:S01]  /*96a0*/  FADD.FTZ R170, R105, -R170 ;  /* 0x800000aa69aa7221 */ /* 0x000fe20000010000 */
[----:B0-----:R-:W-:Y:S02]  /*96b0*/  HADD2.F32 R77, -RZ, R75.H0_H0 ;  /* 0x2000004bff4d7230 */ /* 0x001fe40000004100 */
[----:B------:R-:W-:Y:S01]  /*96c0*/  FADD.FTZ R106, R106, -R103 ;  /* 0x800000676a6a7221 */ /* 0x000fe20000010000 */
[--C-:B------:R-:W-:Y:S01]  /*96d0*/  FFMA.FTZ R57, R96, R90, R91.reuse ;  /* 0x0000005a60397223 */ /* 0x100fe2000001005b */
[----:B------:R-:W-:Y:S01]  /*96e0*/  FFMA.FTZ R170, R165, R170, R0 ;  /* 0x000000aaa5aa7223 */ /* 0x000fe20000010000 */
[----:B------:R-:W-:Y:S01]  /*96f0*/  FFMA.FTZ R99, R99, R90, R91 ;  /* 0x0000005a63637223 */ /* 0x000fe2000001005b */
[----:B------:R-:W-:Y:S01]  /*9700*/  FFMA.FTZ R77, R165, R106, R77 ;  /* 0x0000006aa54d7223 */ /* 0x000fe2000001004d */
[----:B------:R-:W-:Y:S01]  /*9710*/  ISETP.GE.U32.AND.EX P3, PT, R237, 0x1000000, PT, P3 ;  /* 0x01000000ed00780c */ /* 0x000fe20003f66130 */
[----:B------:R-:W-:Y:S01]  /*9720*/  FMUL.FTZ R170, R170, UR6 ;  /* 0x00000006aaaa7c20 */ /* 0x000fe20008410000 */
[----:B------:R-:W-:Y:S01]  /*9730*/  FADD.FTZ R94, R94, -R57 ;  /* 0x800000395e5e7221 */ /* 0x000fe20000010000 */
[----:B------:R-:W-:Y:S01]  /*9740*/  FMUL.FTZ R77, R77, UR6 ;  /* 0x000000064d4d7c20 */ /* 0x000fe20008410000 */
[--C-:B------:R-:W-:Y:S01]  /*9750*/  HADD2.F32 R57, -RZ, R74.reuse.H0_H0 ;  /* 0x2000004aff397230 */ /* 0x100fe20000004100 */
[----:B------:R-:W-:Y:S01]  /*9760*/  LOP3.LUT P6, RZ, R237, 0xff0000, RZ, 0xc0, !PT ;  /* 0x00ff0000edff7812 */ /* 0x000fe200078cc0ff */
[----:B------:R-:W-:Y:S01]  /*9770*/  FADD.FTZ R102, R102, -R99 ;  /* 0x8000006366667221 */ /* 0x000fe20000010000 */
[----:B------:R-:W-:Y:S01]  /*9780*/  FSEL R76, R170, RZ, P3 ;  /* 0x000000ffaa4c7208 */ /* 0x000fe20001800000 */
[-CC-:B------:R-:W-:Y:S01]  /*9790*/  FFMA.FTZ R104, R104, R90.reuse, R91.reuse ;  /* 0x0000005a68687223 */ /* 0x180fe2000001005b */
[----:B------:R-:W-:Y:S01]  /*97a0*/  ISETP.GE.U32.AND P3, PT, R140, RZ, PT ;  /* 0x000000ff8c00720c */ /* 0x000fe20003f66070 */
[----:B------:R-:W-:Y:S01]  /*97b0*/  FFMA.FTZ R95, R95, R90, R91 ;  /* 0x0000005a5f5f7223 */ /* 0x000fe2000001005b */
[----:B------:R-:W-:Y:S01]  /*97c0*/  FSEL R79, R77, RZ, P6 ;  /* 0x000000ff4d4f7208 */ /* 0x000fe20003000000 */
[----:B------:R-:W-:-:S02]  /*97d0*/  HADD2.F32 R59, -RZ, R74.H1_H1 ;  /* 0x3000004aff3b7230 */ /* 0x000fc40000004100 */
[----:B------:R-:W-:Y:S01]  /*97e0*/  FFMA.FTZ R57, R165, R102, R57 ;  /* 0x00000066a5397223 */ /* 0x000fe20000010039 */
[----:B------:R-:W-:Y:S01]  /*97f0*/  LOP3.LUT P6, RZ, R141, 0xff0000, RZ, 0xc0, !PT ;  /* 0x00ff00008dff7812 */ /* 0x000fe200078cc0ff */
[----:B------:R-:W-:Y:S01]  /*9800*/  FADD.FTZ R104, R101, -R104 ;  /* 0x8000006865687221 */ /* 0x000fe20000010000 */
[----:B------:R-:W-:Y:S01]  /*9810*/  ISETP.GE.U32.AND.EX P3, PT, R141, 0x1000000, PT, P3 ;  /* 0x010000008d00780c */ /* 0x000fe20003f66130 */
[--C-:B------:R-:W-:Y:S02]  /*9820*/  HADD2.F32 R0, -RZ, R73.reuse.H0_H0 ;  /* 0x20000049ff007230 */ /* 0x100fe40000004100 */
[----:B------:R-:W-:Y:S01]  /*9830*/  FADD.FTZ R98, R98, -R95 ;  /* 0x8000005f62627221 */ /* 0x000fe20000010000 */
[----:B------:R-:W-:Y:S01]  /*9840*/  FMUL.FTZ R57, R57, UR6 ;  /* 0x0000000639397c20 */ /* 0x000fe20008410000 */
[----:B------:R-:W-:Y:S01]  /*9850*/  FSEL R56, R77, RZ, P6 ;  /* 0x000000ff4d387208 */ /* 0x000fe20003000000 */
[----:B------:R-:W-:Y:S01]  /*9860*/  FFMA.FTZ R59, R165, R104, R59 ;  /* 0x00000068a53b7223 */ /* 0x000fe2000001003b */
[----:B------:R-:W-:Y:S01]  /*9870*/  LOP3.LUT P6, RZ, R237, 0xff, RZ, 0xc0, !PT ;  /* 0x000000ffedff7812 */ /* 0x000fe200078cc0ff */
[--C-:B------:R-:W-:Y:S01]  /*9880*/  FFMA.FTZ R100, R100, R90, R91.reuse ;  /* 0x0000005a64647223 */ /* 0x100fe2000001005b */
[----:B------:R-:W-:Y:S01]  /*9890*/  FSEL R85, R170, RZ, P3 ;  /* 0x000000ffaa557208 */ /* 0x000fe20001800000 */
[----:B------:R-:W-:Y:S01]  /*98a0*/  FFMA.FTZ R98, R165, R98, R0 ;  /* 0x00000062a5627223 */ /* 0x000fe20000010000 */
[----:B------:R-:W-:Y:S01]  /*98b0*/  LOP3.LUT P3, RZ, R141, 0xff, RZ, 0xc0, !PT ;  /* 0x000000ff8dff7812 */ /* 0x000fe2000786c0ff */
[----:B------:R-:W-:Y:S01]  /*98c0*/  HADD2.F32 R0, -RZ, R73.H1_H1 ;  /* 0x30000049ff007230 */ /* 0x000fe20000004100 */
[----:B------:R-:W-:Y:S01]  /*98d0*/  FSEL R78, R57, RZ, P6 ;  /* 0x000000ff394e7208 */ /* 0x000fe20003000000 */
[----:B------:R-:W-:Y:S01]  /*98e0*/  FMUL.FTZ R59, R59, UR6 ;  /* 0x000000063b3b7c20 */ /* 0x000fe20008410000 */
[----:B------:R-:W-:Y:S01]  /*98f0*/  FADD.FTZ R100, R97, -R100 ;  /* 0x8000006461647221 */ /* 0x000fe20000010000 */
[----:B------:R-:W-:Y:S01]  /*9900*/  LOP3.LUT P6, RZ, R237, 0xff00, RZ, 0xc0, !PT ;  /* 0x0000ff00edff7812 */ /* 0x000fe200078cc0ff */
[----:B------:R-:W-:Y:S01]  /*9910*/  FMUL.FTZ R98, R98, UR6 ;  /* 0x0000000662627c20 */ /* 0x000fe20008410000 */
[----:B------:R-:W-:Y:S01]  /*9920*/  FSEL R58, R57, RZ, P3 ;  /* 0x000000ff393a7208 */ /* 0x000fe20001800000 */
[----:B------:R-:W-:Y:S01]  /*9930*/  FFMA.FTZ R100, R165, R100, R0 ;  /* 0x00000064a5647223 */ /* 0x000fe20000010000 */
[----:B------:R-:W-:Y:S01]  /*9940*/  LOP3.LUT P3, RZ, R141, 0xff00, RZ, 0xc0, !PT ;  /* 0x0000ff008dff7812 */ /* 0x000fe2000786c0ff */
[--C-:B------:R-:W-:Y:S01]  /*9950*/  HADD2.F32 R0, -RZ, R72.reuse.H1_H1 ;  /* 0x30000048ff007230 */ /* 0x100fe20000004100 */
[----:B------:R-:W-:Y:S01]  /*9960*/  FSEL R87, R59, RZ, P6 ;  /* 0x000000ff3b577208 */ /* 0x000fe20003000000 */
[----:B------:R-:W-:Y:S01]  /*9970*/  FFMA.FTZ R91, R93, R90, R91 ;  /* 0x0000005a5d5b7223 */ /* 0x000fe2000001005b */
[----:B------:R-:W-:Y:S01]  /*9980*/  LOP3.LUT P6, RZ, R236, 0xff0000, RZ, 0xc0, !PT ;  /* 0x00ff0000ecff7812 */ /* 0x000fe200078cc0ff */
[----:B------:R-:W-:Y:S01]  /*9990*/  FMUL.FTZ R100, R100, UR6 ;  /* 0x0000000664647c20 */ /* 0x000fe20008410000 */
[----:B------:R-:W-:Y:S01]  /*99a0*/  FSEL R89, R59, RZ, P3 ;  /* 0x000000ff3b597208 */ /* 0x000fe20001800000 */
[C---:B------:R-:W-:Y:S01]  /*99b0*/  FFMA.FTZ R94, R165.reuse, R94, R0 ;  /* 0x0000005ea55e7223 */ /* 0x040fe20000010000 */
[----:B------:R-:W-:Y:S01]  /*99c0*/  LOP3.LUT P3, RZ, R140, 0xff0000, RZ, 0xc0, !PT ;  /* 0x00ff00008cff7812 */ /* 0x000fe2000786c0ff */
[----:B------:R-:W-:Y:S01]  /*99d0*/  HADD2.F32 R0, -RZ, R72.H0_H0 ;  /* 0x20000048ff007230 */ /* 0x000fe20000004100 */
[----:B------:R-:W-:Y:S01]  /*99e0*/  FSEL R77, R98, RZ, P6 ;  /* 0x000000ff624d7208 */ /* 0x000fe20003000000 */
[----:B------:R-:W-:Y:S01]  /*99f0*/  FADD.FTZ R92, R92, -R91 ;  /* 0x8000005b5c5c7221 */ /* 0x000fe20000010000 */
[----:B------:R-:W-:Y:S01]  /*9a00*/  LOP3.LUT P6, RZ, R236, 0xff000000, RZ, 0xc0, !PT ;  /* 0xff000000ecff7812 */ /* 0x000fe200078cc0ff */
[----:B------:R-:W-:Y:S01]  /*9a10*/  FMUL.FTZ R94, R94, UR6 ;  /* 0x000000065e5e7c20 */ /* 0x000fe20008410000 */
[----:B------:R-:W-:Y:S01]  /*9a20*/  FSEL R57, R98, RZ, P3 ;  /* 0x000000ff62397208 */ /* 0x000fe20001800000 */
[----:B------:R-:W-:Y:S01]  /*9a30*/  FFMA.FTZ R0, R165, R92, R0 ;  /* 0x0000005ca5007223 */ /* 0x000fe20000010000 */
[----:B------:R-:W-:-:S02]  /*9a40*/  LOP3.LUT P3, RZ, R140, 0xff000000, RZ, 0xc0, !PT ;  /* 0xff0000008cff7812 */ /* 0x000fc4000786c0ff */
[----:B------:R-:W-:Y:S01]  /*9a50*/  FSEL R80, R100, RZ, P6 ;  /* 0x000000ff64507208 */ /* 0x000fe20003000000 */
[----:B------:R-:W-:Y:S01]  /*9a60*/  FMUL.FTZ R0, R0, UR6 ;  /* 0x0000000600007c20 */ /* 0x000fe20008410000 */
[----:B------:R-:W-:Y:S02]  /*9a70*/  FSEL R100, R100, RZ, P3 ;  /* 0x000000ff64647208 */ /* 0x000fe40001800000 */
[----:B------:R-:W-:Y:S02]  /*9a80*/  LOP3.LUT P6, RZ, R236, 0xff00, RZ, 0xc0, !PT ;  /* 0x0000ff00ecff7812 */ /* 0x000fe400078cc0ff */
[----:B------:R-:W-:Y:S02]  /*9a90*/  LOP3.LUT P3, RZ, R140, 0xff00, RZ, 0xc0, !PT ;  /* 0x0000ff008cff7812 */ /* 0x000fe4000786c0ff */
[----:B------:R-:W-:Y:S02]  /*9aa0*/  F2FP.F16.F32.PACK_AB R59, R85, R56 ;  /* 0x00000038553b723e */ /* 0x000fe400000000ff */
[----:B------:R-:W-:-:S02]  /*9ab0*/  FSEL R81, R94, RZ, P6 ;  /* 0x000000ff5e517208 */ /* 0x000fc40003000000 */
[----:B------:R-:W-:Y:S02]  /*9ac0*/  FSEL R85, R94, RZ, P3 ;  /* 0x000000ff5e557208 */ /* 0x000fe40001800000 */
[----:B------:R-:W-:Y:S02]  /*9ad0*/  LOP3.LUT P6, RZ, R236, 0xff, RZ, 0xc0, !PT ;  /* 0x000000ffecff7812 */ /* 0x000fe400078cc0ff */
[----:B------:R-:W-:Y:S02]  /*9ae0*/  LOP3.LUT P3, RZ, R140, 0xff, RZ, 0xc0, !PT ;  /* 0x000000ff8cff7812 */ /* 0x000fe4000786c0ff */
[----:B------:R-:W-:Y:S02]  /*9af0*/  F2FP.F16.F32.PACK_AB R79, R76, R79 ;  /* 0x0000004f4c4f723e */ /* 0x000fe400000000ff */
[C---:B------:R-:W-:Y:S02]  /*9b00*/  FSEL R56, R0.reuse, RZ, P3 ;  /* 0x000000ff00387208 */ /* 0x040fe40001800000 */
[----:B------:R-:W-:-:S02]  /*9b10*/  FSEL R76, R0, RZ, P6 ;  /* 0x000000ff004c7208 */ /* 0x000fc40003000000 */
[----:B------:R-:W-:Y:S02]  /*9b20*/  F2FP.F16.F32.PACK_AB R58, R89, R58 ;  /* 0x0000003a593a723e */ /* 0x000fe400000000ff */
[----:B------:R-:W-:Y:S02]  /*9b30*/  F2FP.F16.F32.PACK_AB R78, R87, R78 ;  /* 0x0000004e574e723e */ /* 0x000fe400000000ff */
[----:B------:R-:W-:Y:S02]  /*9b40*/  F2FP.F16.F32.PACK_AB R57, R100, R57 ;  /* 0x000000396439723e */ /* 0x000fe400000000ff */
[----:B------:R-:W-:Y:S02]  /*9b50*/  F2FP.F16.F32.PACK_AB R77, R80, R77 ;  /* 0x0000004d504d723e */ /* 0x000fe400000000ff */
[----:B------:R-:W-:Y:S02]  /*9b60*/  F2FP.F16.F32.PACK_AB R56, R85, R56 ;  /* 0x000000385538723e */ /* 0x000fe400000000ff */
[----:B------:R-:W-:Y:S01]  /*9b70*/  F2FP.F16.F32.PACK_AB R76, R81, R76 ;  /* 0x0000004c514c723e */ /* 0x000fe200000000ff */
[----:B------:R-:W-:Y:S06]  /*9b80*/  BRA `(.L_x_813) ;  /* 0x0000001800347947 */ /* 0x000fec0003800000 */
.L_x_811:
[----:B------:R-:W-:Y:S05]  /*9b90*/  @!P2 BRA `(.L_x_814) ;  /* 0x00000004003ca947 */ /* 0x000fea0003800000 */
[-CC-:B------:R-:W-:Y:S01]  /*9ba0*/  FFMA.FTZ R103, R103, R90.reuse, R91.reuse ;  /* 0x0000005a67677223 */ /* 0x180fe2000001005b */
[-CC-:B------:R-:W-:Y:S01]  /*9bb0*/  FFMA.FTZ R170, R170, R90.reuse, R91.reuse ;  /* 0x0000005aaaaa7223 */ /* 0x180fe2000001005b */
[----:B------:R-:W-:Y:S01]  /*9bc0*/  LOP3.LUT P3, RZ, R237, 0xff0000, RZ, 0xc0, !PT ;  /* 0x00ff0000edff7812 */ /* 0x000fe2000786c0ff */
[----:B------:R-:W-:Y:S01]  /*9bd0*/  FFMA.FTZ R99, R99, R90, R91 ;  /* 0x0000005a63637223 */ /* 0x000fe2000001005b */
[----:B------:R-:W-:Y:S01]  /*9be0*/  FADD.FTZ R106, R106, -R103 ;  /* 0x800000676a6a7221 */ /* 0x000fe20000010000 */
[----:B0-----:R-:W-:Y:S01]  /*9bf0*/  FADD.FTZ R86, R105, -R170 ;  /* 0x800000aa69567221 */ /* 0x001fe20000010000 */
[----:B------:R-:W-:Y:S01]  /*9c00*/  LOP3.LUT P6, RZ, R141, 0xff0000, RZ, 0xc0, !PT ;  /* 0x00ff00008dff7812 */ /* 0x000fe200078cc0ff */
[----:B------:R-:W-:Y:S01]  /*9c10*/  FADD.FTZ R58, R102, -R99 ;  /* 0x80000063663a7221 */ /* 0x000fe20000010000 */
[C---:B------:R-:W-:Y:S01]  /*9c20*/  FMUL.FTZ R55, R165.reuse, R106 ;  /* 0x0000006aa5377220 */ /* 0x040fe20000410000 */
[C---:B------:R-:W-:Y:S01]  /*9c30*/  FMUL.FTZ R86, R165.reuse, R86 ;  /* 0x00000056a5567220 */ /* 0x040fe20000410000 */
[--C-:B------:R-:W-:Y:S01]  /*9c40*/  FFMA.FTZ R104, R104, R90, R91.reuse ;  /* 0x0000005a68687223 */ /* 0x100fe2000001005b */
        /* <DEDUP_REMOVED lines=9> */
[-C--:B------:R-:W-:Y:S01]  /*9ce0*/  FFMA.FTZ R100, R100, R90.reuse, R91 ;  /* 0x0000005a64647223 */ /* 0x080fe2000001005b */
[----:B------:R-:W-:Y:S01]  /*9cf0*/  FSEL R85, R0, RZ, P6 ;  /* 0x000000ff00557208 */ /* 0x000fe20003000000 */
[----:B------:R-:W-:Y:S01]  /*9d00*/  FMUL.FTZ R0, R58, UR6 ;  /* 0x000000063a007c20 */ /* 0x000fe20008410000 */
[----:B------:R-:W-:Y:S01]  /*9d10*/  ISETP.GE.U32.AND P6, PT, R140, RZ, PT ;  /* 0x000000ff8c00720c */ /* 0x000fe20003fc6070 */
[----:B------:R-:W-:Y:S01]  /*9d20*/  FADD.FTZ R98, R98, -R95 ;  /* 0x8000005f62627221 */ /* 0x000fe20000010000 */
[----:B------:R-:W-:Y:S01]  /*9d30*/  ISETP.GE.U32.AND.EX P3, PT, R237, 0x1000000, PT, P3 ;  /* 0x01000000ed00780c */ /* 0x000fe20003f66130 */
[----:B------:R-:W-:Y:S01]  /*9d40*/  FFMA.FTZ R91, R93, R90, R91 ;  /* 0x0000005a5d5b7223 */ /* 0x000fe2000001005b */
[----:B------:R-:W-:Y:S01]  /*9d50*/  ISETP.GE.U32.AND.EX P6, PT, R141, 0x1000000, PT, P6 ;  /* 0x010000008d00780c */ /* 0x000fe20003fc6160 */
[----:B------:R-:W-:Y:S01]  /*9d60*/  FADD.FTZ R94, R94, -R53 ;  /* 0x800000355e5e7221 */ /* 0x000fe20000010000 */
        /* <DEDUP_REMOVED lines=18> */
[C---:B------:R-:W-:Y:S01]  /*9e90*/  FMUL.FTZ R52, R165.reuse, R94 ;  /* 0x0000005ea5347220 */ /* 0x040fe20000410000 */
        /* <DEDUP_REMOVED lines=20> */
[----:B------:R-:W-:Y:S02]  /*9fe0*/  F2FP.F16.F32.PACK_AB R58, R89, R76 ;  /* 0x0000004c593a723e */ /* 0x000fe400000000ff */
[C---:B------:R-:W-:Y:S02]  /*9ff0*/  FSEL R56, R165.reuse, RZ, P3 ;  /* 0x000000ffa5387208 */ /* 0x040fe40001800000 */
[----:B------:R-:W-:Y:S02]  /*a000*/  FSEL R76, R165, RZ, P6 ;  /* 0x000000ffa54c7208 */ /* 0x000fe40003000000 */
        /* <DEDUP_REMOVED lines=8> */
.L_x_814:
[-CC-:B------:R-:W-:Y:S01]  /*a090*/  FFMA.FTZ R170, R170, R90.reuse, R91.reuse ;  /* 0x0000005aaaaa7223 */ /* 0x180fe2000001005b */
[-CC-:B------:R-:W-:Y:S01]  /*a0a0*/  FFMA.FTZ R103, R103, R90.reuse, R91.reuse ;  /* 0x0000005a67677223 */ /* 0x180fe2000001005b */
        /* <DEDUP_REMOVED lines=14> */
[----:B------:R-:W-:Y:S01]  /*a190*/  FFMA.FTZ R95, R95, R90, R91 ;  /* 0x0000005a5f5f7223 */ /* 0x000fe2000001005b */
[----:B0-----:R-:W-:Y:S01]  /*a1a0*/  FSEL R56, R170, RZ, P3 ;  /* 0x000000ffaa387208 */ /* 0x001fe20001800000 */
        /* <DEDUP_REMOVED lines=26> */
[C---:B------:R-:W-:Y:S01]  /*a350*/  FMUL.FTZ R94, R165.reuse, R94 ;  /* 0x0000005ea55e7220 */ /* 0x040fe20000410000 */
        /* <DEDUP_REMOVED lines=30> */
.L_x_810:
[----:B------:R-:W-:Y:S05]  /*a540*/  @!P0 BRA `(.L_x_815) ;  /* 0x0000000800048947 */ /* 0x000fea0003800000 */
[----:B------:R-:W-:Y:S05]  /*a550*/  @!P2 BRA `(.L_x_816) ;  /* 0x000000040008a947 */ /* 0x000fea0003800000 */
[-CC-:B0-----:R-:W-:Y:S01]  /*a560*/  FFMA.FTZ R53, R96, R90.reuse, R91.reuse ;  /* 0x0000005a60357223 */ /* 0x181fe2000001005b */
[-CC-:B------:R-:W-:Y:S01]  /*a570*/  FFMA.FTZ R170, R170, R90.reuse, R91.reuse ;  /* 0x0000005aaaaa7223 */ /* 0x180fe2000001005b */
[-C--:B------:R-:W-:Y:S01]  /*a580*/  FFMA.FTZ R99, R99, R90.reuse, R91 ;  /* 0x0000005a63637223 */ /* 0x080fe2000001005b */
[--C-:B------:R-:W-:Y:S02]  /*a590*/  HADD2.F32 R0, -RZ, R75.reuse.H1_H1 ;  /* 0x3000004bff007230 */ /* 0x100fe40000004100 */
[----:B------:R-:W-:Y:S01]  /*a5a0*/  FADD.FTZ R94, R94, -R53 ;  /* 0x800000355e5e7221 */ /* 0x000fe20000010000 */
[----:B------:R-:W-:Y:S01]  /*a5b0*/  FADD.FTZ R170, R105, -R170 ;  /* 0x800000aa69aa7221 */ /* 0x000fe20000010000 */
[-C--:B------:R-:W-:Y:S01]  /*a5c0*/  FFMA.FTZ R103, R103, R90.reuse, R91 ;  /* 0x0000005a67677223 */ /* 0x080fe2000001005b */
[----:B------:R-:W-:Y:S02]  /*a5d0*/  HADD2.F32 R53, -RZ, R74.H0_H0 ;  /* 0x2000004aff357230 */ /* 0x000fe40000004100 */
[----:B------:R-:W-:Y:S01]  /*a5e0*/  FADD.FTZ R102, R102, -R99 ;  /* 0x8000006366667221 */ /* 0x000fe20000010000 */
[-CC-:B------:R-:W-:Y:S01]  /*a5f0*/  FFMA.FTZ R95, R95, R90.reuse, R91.reuse ;  /* 0x0000005a5f5f7223 */ /* 0x180fe2000001005b */
[-CC-:B------:R-:W-:Y:S01]  /*a600*/  FFMA.FTZ R100, R100, R90.reuse, R91.reuse ;  /* 0x0000005a64647223 */ /* 0x180fe2000001005b */
[-CC-:B------:R-:W-:Y:S01]  /*a610*/  FFMA.FTZ R104, R104, R90.reuse, R91.reuse ;  /* 0x0000005a68687223 */ /* 0x180fe2000001005b */
[----:B------:R-:W-:Y:S01]  /*a620*/  FFMA.FTZ R91, R93, R90, R91 ;  /* 0x0000005a5d5b7223 */ /* 0x000fe2000001005b */
[----:B------:R-:W-:-:S02]  /*a630*/  HADD2.F32 R55, -RZ, R75.H0_H0 ;  /* 0x2000004bff377230 */ /* 0x000fc40000004100 */
[C---:B------:R-:W-:Y:S01]  /*a640*/  FFMA.FTZ R87, R165.reuse, R170, R0 ;  /* 0x000000aaa5577223 */ /* 0x040fe20000010000 */
[----:B------:R-:W-:Y:S01]  /*a650*/  FADD.FTZ R106, R106, -R103 ;  /* 0x800000676a6a7221 */ /* 0x000fe20000010000 */
[----:B------:R-:W-:Y:S01]  /*a660*/  ISETP.GE.U32.AND P3, PT, R236, RZ, PT ;  /* 0x000000ffec00720c */ /* 0x000fe20003f66070 */
[----:B------:R-:W-:Y:S01]  /*a670*/  FFMA.FTZ R102, R165, R102, R53 ;  /* 0x00000066a5667223 */ /* 0x000fe20000010035 */
[----:B------:R-:W-:Y:S02]  /*a680*/  HADD2.F32 R53, -RZ, R72.H0_H0 ;  /* 0x20000048ff357230 */ /* 0x000fe40000004100 */
[----:B------:R-:W-:Y:S01]  /*a690*/  FADD.FTZ R92, R92, -R91 ;  /* 0x8000005b5c5c7221 */ /* 0x000fe20000010000 */
[----:B------:R-:W-:Y:S01]  /*a6a0*/  FMUL.FTZ R54, R87, UR6 ;  /* 0x0000000657367c20 */ /* 0x000fe20008410000 */
[----:B------:R-:W-:Y:S01]  /*a6b0*/  FFMA.FTZ R106, R165, R106, R55 ;  /* 0x0000006aa56a7223 */ /* 0x000fe20000010037 */
[----:B------:R-:W-:Y:S01]  /*a6c0*/  HADD2.F32 R79, -RZ, R74.H1_H1 ;  /* 0x3000004aff4f7230 */ /* 0x000fe20000004100 */
[----:B------:R-:W-:Y:S01]  /*a6d0*/  ISETP.GE.U32.AND.EX P3, PT, R237, 0x1000000, PT, P3 ;  /* 0x01000000ed00780c */ /* 0x000fe20003f66130 */
[----:B------:R-:W-:Y:S01]  /*a6e0*/  FADD.FTZ R104, R101, -R104 ;  /* 0x8000006865687221 */ /* 0x000fe20000010000 */
[----:B------:R-:W-:-:S02]  /*a6f0*/  HADD2.F32 R55, -RZ, R73.H0_H0 ;  /* 0x20000049ff377230 */ /* 0x000fc40000004100 */
[C---:B------:R-:W-:Y:S01]  /*a700*/  FFMA.FTZ R52, R165.reuse, R92, R53 ;  /* 0x0000005ca5347223 */ /* 0x040fe20000010035 */
[----:B------:R-:W-:Y:S01]  /*a710*/  FADD.FTZ R98, R98, -R95 ;  /* 0x8000005f62627221 */ /* 0x000fe20000010000 */
[----:B------:R-:W-:Y:S01]  /*a720*/  FMUL.FTZ R53, R106, UR6 ;  /* 0x000000066a357c20 */ /* 0x000fe20008410000 */
[----:B------:R-:W-:Y:S01]  /*a730*/  FMUL.FTZ R0, R102, UR6 ;  /* 0x0000000666007c20 */ /* 0x000fe20008410000 */
[----:B------:R-:W-:Y:S01]  /*a740*/  FSEL R89, R54, RZ, P3 ;  /* 0x000000ff36597208 */ /* 0x000fe20001800000 */
[----:B------:R-:W-:Y:S02]  /*a750*/  HADD2.F32 R77, -RZ, R73.H1_H1 ;  /* 0x30000049ff4d7230 */ /* 0x000fe40000004100 */
[----:B------:R-:W-:Y:S01]  /*a760*/  FFMA.FTZ R81, R165, R104, R79 ;  /* 0x00000068a5517223 */ /* 0x000fe2000001004f */
[----:B------:R-:W-:Y:S01]  /*a770*/  LOP3.LUT P6, RZ, R237, 0xff0000, RZ, 0xc0, !PT ;  /* 0x00ff0000edff7812 */ /* 0x000fe200078cc0ff */
[----:B------:R-:W-:Y:S01]  /*a780*/  FADD.FTZ R100, R97, -R100 ;  /* 0x8000006461647221 */ /* 0x000fe20000010000 */
[----:B------:R-:W-:Y:S01]  /*a790*/  LOP3.LUT P3, RZ, R237, 0xff, RZ, 0xc0, !PT ;  /* 0x000000ffedff7812 */ /* 0x000fe2000786c0ff */
[----:B------:R-:W-:Y:S01]  /*a7a0*/  FFMA.FTZ R98, R165, R98, R55 ;  /* 0x00000062a5627223 */ /* 0x000fe20000010037 */
[----:B------:R-:W-:Y:S01]  /*a7b0*/  FSEL R84, R53, RZ, P6 ;  /* 0x000000ff35547208 */ /* 0x000fe20003000000 */
[----:B------:R-:W-:Y:S01]  /*a7c0*/  FMUL.FTZ R55, R81, UR6 ;  /* 0x0000000651377c20 */ /* 0x000fe20008410000 */
[----:B------:R-:W-:Y:S01]  /*a7d0*/  FSEL R78, R0, RZ, P3 ;  /* 0x000000ff004e7208 */ /* 0x000fe20001800000 */
[----:B------:R-:W-:Y:S01]  /*a7e0*/  FFMA.FTZ R79, R165, R100, R77 ;  /* 0x00000064a54f7223 */ /* 0x000fe2000001004d */
[----:B------:R-:W-:Y:S01]  /*a7f0*/  LOP3.LUT P6, RZ, R237, 0xff00, RZ, 0xc0, !PT ;  /* 0x0000ff00edff7812 */ /* 0x000fe200078cc0ff */
[----:B------:R-:W-:-:S02]  /*a800*/  HADD2.F32 R0, -RZ, R72.H1_H1 ;  /* 0x30000048ff007230 */ /* 0x000fc40000004100 */
[----:B------:R-:W-:Y:S01]  /*a810*/  FMUL.FTZ R53, R98, UR6 ;  /* 0x0000000662357c20 */ /* 0x000fe20008410000 */
[----:B------:R-:W-:Y:S01]  /*a820*/  FMUL.FTZ R54, R79, UR6 ;  /* 0x000000064f367c20 */ /* 0x000fe20008410000 */
[----:B------:R-:W-:Y:S02]  /*a830*/  FSEL R85, R55, RZ, P6 ;  /* 0x000000ff37557208 */ /* 0x000fe40003000000 */
[C---:B------:R-:W-:Y:S01]  /*a840*/  LOP3.LUT P3, RZ, R236.reuse, 0xff0000, RZ, 0xc0, !PT ;  /* 0x00ff0000ecff7812 */ /* 0x040fe2000786c0ff */
[----:B------:R-:W-:Y:S01]  /*a850*/  FFMA.FTZ R165, R165, R94, R0 ;  /* 0x0000005ea5a57223 */ /* 0x000fe20000010000 */
[----:B------:R-:W-:Y:S01]  /*a860*/  LOP3.LUT P6, RZ, R236, 0xff000000, RZ, 0xc0, !PT ;  /* 0xff000000ecff7812 */ /* 0x000fe200078cc0ff */
        /* <DEDUP_REMOVED lines=17> */
.L_x_816:
[-CC-:B0-----:R-:W-:Y:S01]  /*a980*/  FFMA.FTZ R77, R96, R90.reuse, R91.reuse ;  /* 0x0000005a604d7223 */ /* 0x181fe2000001005b */
[-CC-:B------:R-:W-:Y:S01]  /*a990*/  FFMA.FTZ R103, R103, R90.reuse, R91.reuse ;  /* 0x0000005a67677223 */ /* 0x180fe2000001005b */
[-C--:B------:R-:W-:Y:S01]  /*a9a0*/  FFMA.FTZ R170, R170, R90.reuse, R91 ;  /* 0x0000005aaaaa7223 */ /* 0x080fe2000001005b */
[--C-:B------:R-:W-:Y:S02]  /*a9b0*/  HADD2.F32 R0, -RZ, R75.reuse.H1_H1 ;  /* 0x3000004bff007230 */ /* 0x100fe40000004100 */
[----:B------:R-:W-:Y:S01]  /*a9c0*/  FADD.FTZ R94, R94, -R77 ;  /* 0x8000004d5e5e7221 */ /* 0x000fe20000010000 */
[----:B------:R-:W-:Y:S02]  /*a9d0*/  HADD2.F32 R77, -RZ, R75.H0_H0 ;  /* 0x2000004bff4d7230 */ /* 0x000fe40000004100 */
[-C--:B------:R-:W-:Y:S01]  /*a9e0*/  FFMA.FTZ R104, R104, R90.reuse, R91 ;  /* 0x0000005a68687223 */ /* 0x080fe2000001005b */
[----:B------:R-:W-:Y:S01]  /*a9f0*/  FADD.FTZ R106, R106, -R103 ;  /* 0x800000676a6a7221 */ /* 0x000fe20000010000 */
[----:B------:R-:W-:Y:S01]  /*aa00*/  FADD.FTZ R170, R105, -R170 ;  /* 0x800000aa69aa7221 */ /* 0x000fe20000010000 */
[----:B------:R-:W-:Y:S01]  /*aa10*/  FFMA.FTZ R99, R99, R90, R91 ;  /* 0x0000005a63637223 */ /* 0x000fe2000001005b */
[----:B------:R-:W-:-:S02]  /*aa20*/  HADD2.F32 R81, -RZ, R74.H1_H1 ;  /* 0x3000004aff517230 */ /* 0x000fc40000004100 */
[----:B------:R-:W-:Y:S01]  /*aa30*/  FADD.FTZ R104, R101, -R104 ;  /* 0x8000006865687221 */ /* 0x000fe20000010000 */
[----:B------:R-:W-:Y:S02]  /*aa40*/  HADD2.F32 R79, -RZ, R74.H0_H0 ;  /* 0x2000004aff4f7230 */ /* 0x000fe40000004100 */
[C---:B------:R-:W-:Y:S01]  /*aa50*/  FFMA.FTZ R0, R165.reuse, R170, R0 ;  /* 0x000000aaa5007223 */ /* 0x040fe20000010000 */
[----:B------:R-:W-:Y:S01]  /*aa60*/  FFMA.FTZ R106, R165, R106, R77 ;  /* 0x0000006aa56a7223 */ /* 0x000fe2000001004d */
[-C--:B------:R-:W-:Y:S01]  /*aa70*/  FFMA.FTZ R95, R95, R90.reuse, R91 ;  /* 0x0000005a5f5f7223 */ /* 0x080fe2000001005b */
[----:B------:R-:W-:Y:S01]  /*aa80*/  FADD.FTZ R102, R102, -R99 ;  /* 0x8000006366667221 */ /* 0x000fe20000010000 */
[----:B------:R-:W-:Y:S01]  /*aa90*/  ISETP.GE.U32.AND P3, PT, R236, RZ, PT ;  /* 0x000000ffec00720c */ /* 0x000fe20003f66070 */
[----:B------:R-:W-:Y:S01]  /*aaa0*/  FFMA.FTZ R100, R100, R90, R91 ;  /* 0x0000005a64647223 */ /* 0x000fe2000001005b */
[--C-:B------:R-:W-:Y:S02]  /*aab0*/  HADD2.F32 R77, -RZ, R73.reuse.H0_H0 ;  /* 0x20000049ff4d7230 */ /* 0x100fe40000004100 */
[C---:B------:R-:W-:Y:S01]  /*aac0*/  FFMA.FTZ R104, R165.reuse, R104, R81 ;  /* 0x00000068a5687223 */ /* 0x040fe20000010051 */
[----:B------:R-:W-:Y:S01]  /*aad0*/  FMUL.FTZ R0, R0, UR6 ;  /* 0x0000000600007c20 */ /* 0x000fe20008410000 */
[----:B------:R-:W-:Y:S01]  /*aae0*/  FMUL.FTZ R106, R106, UR6 ;  /* 0x000000066a6a7c20 */ /* 0x000fe20008410000 */
[----:B------:R-:W-:Y:S01]  /*aaf0*/  FADD.FTZ R98, R98, -R95 ;  /* 0x8000005f62627221 */ /* 0x000fe20000010000 */
[----:B------:R-:W-:Y:S01]  /*ab00*/  FFMA.FTZ R102, R165, R102, R79 ;  /* 0x00000066a5667223 */ /* 0x000fe2000001004f */
[----:B------:R-:W-:Y:S01]  /*ab10*/  HADD2.F32 R81, -RZ, R73.H1_H1 ;  /* 0x30000049ff517230 */ /* 0x000fe20000004100 */
[----:B------:R-:W-:Y:S01]  /*ab20*/  ISETP.GE.U32.AND.EX P3, PT, R237, 0x1000000, PT, P3 ;  /* 0x01000000ed00780c */ /* 0x000fe20003f66130 */
[----:B------:R-:W-:Y:S01]  /*ab30*/  FADD.FTZ R100, R97, -R100 ;  /* 0x8000006461647221 */ /* 0x000fe20000010000 */
        /* <DEDUP_REMOVED lines=34> */
.L_x_815:
        /* <DEDUP_REMOVED lines=9> */
[C---:B------:R-:W-:Y:S01]  /*adf0*/  FMUL.FTZ R170, R165.reuse, R170 ;  /* 0x000000aaa5aa7220 */ /* 0x040fe20000410000 */
[----:B0-----:R-:W-:Y:S01]  /*ae00*/  FMUL.FTZ R55, R165, R106 ;  /* 0x0000006aa5377220 */ /* 0x001fe20000410000 */
[-CC-:B------:R-:W-:Y:S01]  /*ae10*/  FFMA.FTZ R95, R95, R90.reuse, R91.reuse ;  /* 0x0000005a5f5f7223 */ /* 0x180fe2000001005b */
[----:B------:R-:W-:Y:S01]  /*ae20*/  FADD.FTZ R104, R101, -R104 ;  /* 0x8000006865687221 */ /* 0x000fe20000010000 */
[----:B------:R-:W-:Y:S01]  /*ae30*/  FMUL.FTZ R0, R170, UR6 ;  /* 0x00000006aa007c20 */ /* 0x000fe20008410000 */
[--C-:B------:R-:W-:Y:S01]  /*ae40*/  FFMA.FTZ R100, R100, R90, R91.reuse ;  /* 0x0000005a64647223 */ /* 0x100fe2000001005b */
[----:B------:R-:W-:Y:S01]  /*ae50*/  ISETP.GE.U32.AND.EX P3, PT, R237, 0x1000000, PT, P3 ;  /* 0x01000000ed00780c */ /* 0x000fe20003f66130 */
[----:B------:R-:W-:Y:S01]  /*ae60*/  FMUL.FTZ R102, R165, R102 ;  /* 0x00000066a5667220 */ /* 0x000fe20000410000 */
[----:B------:R-:W-:Y:S01]  /*ae70*/  FMUL.FTZ R52, R55, UR6 ;  /* 0x0000000637347c20 */ /* 0x000fe20008410000 */
[----:B------:R-:W-:Y:S01]  /*ae80*/  FFMA.FTZ R53, R96, R90, R91 ;  /* 0x0000005a60357223 */ /* 0x000fe2000001005b */
[----:B------:R-:W-:Y:S01]  /*ae90*/  LOP3.LUT P6, RZ, R237, 0xff0000, RZ, 0xc0, !PT ;  /* 0x00ff0000edff7812 */ /* 0x000fe200078cc0ff */
[----:B------:R-:W-:Y:S01]  /*aea0*/  FADD.FTZ R98, R98, -R95 ;  /* 0x8000005f62627221 */ /* 0x000fe20000010000 */
[----:B------:R-:W-:Y:S01]  /*aeb0*/  FMUL.FTZ R79, R165, R104 ;  /* 0x00000068a54f7220 */ /* 0x000fe20000410000 */
[----:B------:R-:W-:Y:S01]  /*aec0*/  FADD.FTZ R100, R97, -R100 ;  /* 0x8000006461647221 */ /* 0x000fe20000010000 */
[----:B------:R-:W-:Y:S01]  /*aed0*/  FSEL R89, R0, RZ, P3 ;  /* 0x000000ff00597208 */ /* 0x000fe20001800000 */
[----:B------:R-:W-:Y:S01]  /*aee0*/  FFMA.FTZ R91, R93, R90, R91 ;  /* 0x0000005a5d5b7223 */ /* 0x000fe2000001005b */
[----:B------:R-:W-:Y:S01]  /*aef0*/  FMUL.FTZ R0, R102, UR6 ;  /* 0x0000000666007c20 */ /* 0x000fe20008410000 */
[----:B------:R-:W-:Y:S01]  /*af00*/  FADD.FTZ R94, R94, -R53 ;  /* 0x800000355e5e7221 */ /* 0x000fe20000010000 */
[----:B------:R-:W-:Y:S01]  /*af10*/  LOP3.LUT P3, RZ, R237, 0xff, RZ, 0xc0, !PT ;  /* 0x000000ffedff7812 */ /* 0x000fe2000786c0ff */
[----:B------:R-:W-:Y:S01]  /*af20*/  FMUL.FTZ R53, R165, R98 ;  /* 0x00000062a5357220 */ /* 0x000fe20000410000 */
[----:B------:R-:W-:Y:S01]  /*af30*/  FSEL R84, R52, RZ, P6 ;  /* 0x000000ff34547208 */ /* 0x000fe20003000000 */
[----:B------:R-:W-:Y:S01]  /*af40*/  FMUL.FTZ R52, R79, UR6 ;  /* 0x000000064f347c20 */ /* 0x000fe20008410000 */
[----:B------:R-:W-:Y:S01]  /*af50*/  LOP3.LUT P6, RZ, R237, 0xff00, RZ, 0xc0, !PT ;  /* 0x0000ff00edff7812 */ /* 0x000fe200078cc0ff */
[----:B------:R-:W-:Y:S01]  /*af60*/  FMUL.FTZ R100, R165, R100 ;  /* 0x00000064a5647220 */ /* 0x000fe20000410000 */
[----:B------:R-:W-:Y:S01]  /*af70*/  FADD.FTZ R92, R92, -R91 ;  /* 0x8000005b5c5c7221 */ /* 0x000fe20000010000 */
[----:B------:R-:W-:Y:S01]  /*af80*/  FSEL R78, R0, RZ, P3 ;  /* 0x000000ff004e7208 */ /* 0x000fe20001800000 */
[----:B------:R-:W-:Y:S01]  /*af90*/  FMUL.FTZ R0, R53, UR6 ;  /* 0x0000000635007c20 */ /* 0x000fe20008410000 */
[----:B------:R-:W-:Y:S01]  /*afa0*/  LOP3.LUT P3, RZ, R236, 0xff0000, RZ, 0xc0, !PT ;  /* 0x00ff0000ecff7812 */ /* 0x000fe2000786c0ff */
[----:B------:R-:W-:Y:S01]  /*afb0*/  FMUL.FTZ R54, R100, UR6 ;  /* 0x0000000664367c20 */ /* 0x000fe20008410000 */
[----:B------:R-:W-:Y:S01]  /*afc0*/  FSEL R87, R52, RZ, P6 ;  /* 0x000000ff34577208 */ /* 0x000fe20003000000 */
        /* <DEDUP_REMOVED lines=20> */
.L_x_817:
        /* <DEDUP_REMOVED lines=15> */
[----:B------:R-:W-:Y:S01]  /*b200*/  ISETP.GE.U32.AND.EX P3, PT, R237, 0x1000000, PT, P3 ;  /* 0x01000000ed00780c */ /* 0x000fe20003f66130 */
        /* <DEDUP_REMOVED lines=36> */
[----:B------:R-:W-:-:S07]  /*b450*/  F2FP.F16.F32.PACK_AB R76, R81, R76 ;  /* 0x0000004c514c723e */ /* 0x000fce00000000ff */
.L_x_813:
        /* <DEDUP_REMOVED lines=36> */
[----:B0-----:R-:W-:Y:S02]  /*b6a0*/  MOV R78, R16 ;  /* 0x00000010004e7202 */ /* 0x001fe40000000f00 */
        /* <DEDUP_REMOVED lines=36> */
[----:B------:R-:W-:-:S07]  /*b8f0*/  MOV R19, R113 ;  /* 0x0000007100137202 */ /* 0x000fce0000000f00 */
.L_x_783:
        /* <DEDUP_REMOVED lines=24> */
.L_x_819:
        /* <DEDUP_REMOVED lines=16> */
.L_x_4819:


//--------------------- .text._ZN10layer_norm31ln_parallel_residual_bwd_kernelINS_13Kernel_traitsIf13__nv_bfloat16S2_S2_fjLj8192ELj1ELj1ELj8ELj16ENS_18Kernel_traits_baseILj8192EfS2_S2_S2_fjLj256EEEEELb0ELb0ELb0EEEvNS_9BwdParamsE --------------------------
	.section	.text._ZN10layer_norm31ln_parallel_residual_bwd_kernelINS_13Kernel_traitsIf13__nv_bfloat16S2_S2_fjLj8192ELj1ELj1ELj8ELj16ENS_18Kernel_traits_baseILj8192EfS2_S2_S2_fjLj256EEEEELb0ELb0ELb0EEEvNS_9BwdParamsE,"ax",@progbits
	.align	128
        .global         _ZN10layer_norm31ln_parallel_residual_bwd_kernelINS_13Kernel_traitsIf13__nv_bfloat16S2_S2_fjLj8192ELj1ELj1ELj8ELj16ENS_18Kernel_traits_baseILj8192EfS2_S2_S2_fjLj256EEEEELb0ELb0ELb0EEEvNS_9BwdParamsE
        .type           _ZN10layer_norm31ln_parallel_residual_bwd_kernelINS_13Kernel_traitsIf13__nv_bfloat16S2_S2_fjLj8192ELj1ELj1ELj8ELj16ENS_18Kernel_traits_baseILj8192EfS2_S2_S2_fjLj256EEEEELb0ELb0ELb0EEEvNS_9BwdParamsE,@function
        .size           _ZN10layer_norm31ln_parallel_residual_bwd_kernelINS_13Kernel_traitsIf13__nv_bfloat16S2_S2_fjLj8192ELj1ELj1ELj8ELj16ENS_18Kernel_traits_baseILj8192EfS2_S2_S2_fjLj256EEEEELb0ELb0ELb0EEEvNS_9BwdParamsE,(.L_x_4820 - _ZN10layer_norm31ln_parallel_residual_bwd_kernelINS_13Kernel_traitsIf13__nv_bfloat16S2_S2_fjLj8192ELj1ELj1ELj8ELj16ENS_18Kernel_traits_baseILj8192EfS2_S2_S2_fjLj256EEEEELb0ELb0ELb0EEEvNS_9BwdParamsE)
        .other          _ZN10layer_norm31ln_parallel_residual_bwd_kernelINS_13Kernel_traitsIf13__nv_bfloat16S2_S2_fjLj8192ELj1ELj1ELj8ELj16ENS_18Kernel_traits_baseILj8192EfS2_S2_S2_fjLj256EEEEELb0ELb0ELb0EEEvNS_9BwdParamsE,@"STO_CUDA_ENTRY STV_DEFAULT"
_ZN10layer_norm31ln_parallel_residual_bwd_kernelINS_13Kernel_traitsIf13__nv_bfloat16S2_S2_fjLj8192ELj1ELj1ELj8ELj16ENS_18Kernel_traits_baseILj8192EfS2_S2_S2_fjLj256EEEEELb0ELb0ELb0EEEvNS_9BwdParamsE:
.text._ZN10layer_norm31ln_parallel_residual_bwd_kernelINS_13Kernel_traitsIf13__nv_bfloat16S2_S2_fjLj8192ELj1ELj1ELj8ELj16ENS_18Kernel_traits_baseILj8192EfS2_S2_S2_fjLj256EEEEELb0ELb0ELb0EEEvNS_9BwdParamsE:
        /* <DEDUP_REMOVED lines=12> */
[----:B------:R0:W4:Y:S01]  /*00c0*/  LDL.64 R62, [R1+0x98] ;  /* 0x00009800013e7983 */ /* 0x0001220000100a00 */
[----:B------:R-:W3:Y:S02]  /*00d0*/  LDCU.64 UR16, c[0x0][0x358] ;  /* 0x00006b00ff1077ac */ /* 0x000ee40008000a00 */
[----:B------:R-:W3:Y:S01]  /*00e0*/  LDC.64 R8, c[0x0][0x3d8] ;  /* 0x0000f600ff087b82 */ /* 0x000ee20000000a00 */
        /* <DEDUP_REMOVED lines=13> */
[----:B------:R0:W4:Y:S04]  /*01c0*/  LDL.64 R42, [R1+0x48] ;  /* 0x00004800012a7983 */ /* 0x0001280000100a00 */
[----:B------:R0:W4:Y:S04]  /*01d0*/  LDL.64 R36, [R1+0x30] ;  /* 0x0000300001247983 */ /* 0x0001280000100a00 */
[----:B------:R0:W4:Y:S04]  /*01e0*/  LDL.64 R38, [R1+0x38] ;  /* 0x0000380001267983 */ /* 0x0001280000100a00 */
[----:B------:R0:W4:Y:S04]  /*01f0*/  LDL.64 R32, [R1+0x20] ;  /* 0x0000200001207983 */ /* 0x0001280000100a00 */
[----:B------:R0:W4:Y:S04]  /*0200*/  LDL.64 R34, [R1+0x28] ;  /* 0x0000280001227983 */ /* 0x0001280000100a00 */
[----:B------:R0:W4:Y:S04]  /*0210*/  LDL.64 R28, [R1+0x10] ;  /* 0x00001000011c7983 */ /* 0x0001280000100a00 */
[----:B------:R0:W4:Y:S04]  /*0220*/  LDL.64 R30, [R1+0x18] ;  /* 0x00001800011e7983 */ /* 0x0001280000100a00 */
[----:B------:R2:W4:Y:S04]  /*0230*/  LDL.64 R24, [R1] ;  /* 0x0000000001187983 */ /* 0x0005280000100a00 */
[----:B------:R2:W4:Y:S01]  /*0240*/  LDL.64 R26, [R1+0x8] ;  /* 0x00000800011a7983 */ /* 0x0005220000100a00 */
[----:B-1----:R-:W-:Y:S01]  /*0250*/  USHF.R.S32.HI UR4, URZ, 0x1f, UR10 ;  /* 0x0000001fff047899 */ /* 0x002fe2000801140a */
[----:B0-----:R-:W-:-:S02]  /*0260*/  LOP3.LUT R229, R154, 0xff, RZ, 0x3c, !PT ;  /* 0x000000ff9ae57812 */ /* 0x001fc400078e3cff */
[----:B------:R-:W-:Y:S01]  /*0270*/  MOV R23, R154 ;  /* 0x0000009a00177202 */ /* 0x000fe20000000f00 */
[----:B------:R-:W-:-:S06]  /*0280*/  ULEA.HI UR4, UR4, UR10, URZ, 0x3 ;  /* 0x0000000a04047291 */ /* 0x000fcc000f8f18ff */
[----:B------:R-:W-:-:S04]  /*0290*/  MOV R0, UR4 ;  /* 0x0000000400007c02 */ /* 0x000fc80008000f00 */
[----:B------:R-:W-:Y:S01]  /*02a0*/  LEA.HI.SX32 R229, R0, R229, 0x1d ;  /* 0x000000e500e57211 */ /* 0x000fe200078feaff */
[----:B------:R-:W0:Y:S01]  /*02b0*/  S2UR UR11, SR_CTAID.X ;  /* 0x00000000000b79c3 */ /* 0x000e220000002500 */
[----:B------:R-:W0:Y:S02]  /*02c0*/  LDCU UR4, c[0x0][0x384] ;  /* 0x00007080ff0477ac */ /* 0x000e240008000800 */
[C---:B------:R-:W-:Y:S02]  /*02d0*/  ISETP.GE.U32.AND P4, PT, R229.reuse, 0x100, PT ;  /* 0x00000100e500780c */ /* 0x040fe40003f86070 */
[C---:B------:R-:W-:Y:S02]  /*02e0*/  ISETP.GE.U32.AND P1, PT, R229.reuse, 0x200, PT ;  /* 0x00000200e500780c */ /* 0x040fe40003f26070 */
[C---:B------:R-:W-:Y:S02]  /*02f0*/  ISETP.GE.U32.AND P2, PT, R229.reuse, 0x300, PT ;  /* 0x00000300e500780c */ /* 0x040fe40003f46070 */
[----:B------:R-:W-:-:S07]  /*0300*/  ISETP.GE.U32.AND P3, PT, R229, 0x400, PT ;  /* 0x00000400e500780c */ /* 0x000fce0003f66070 */
[----:B--2---:R-:W-:-:S04]  /*0310*/  @P4 IMAD.WIDE.U32 R2, R23, 0x20, R2 ;  /* 0x0000002017024825 */ /* 0x004fc800078e0002 */
[C---:B---3--:R-:W-:Y:S01]  /*0320*/  @P4 IMAD.WIDE.U32 R4, R23.reuse, 0x20, R4 ;  /* 0x0000002017044825 */ /* 0x048fe200078e0004 */
[----:B------:R-:W-:-:S05]  /*0330*/  @P4 LOP3.LUT R23, R23, 0x100, RZ, 0xfc, !PT ;  /* 0x0000010017174812 */ /* 0x000fca00078efcff */
[----:B------:R-:W-:-:S04]  /*0340*/  @P1 IMAD.WIDE.U32 R10, R23, 0x20, R6 ;  /* 0x00000020170a1825 */ /* 0x000fc800078e0006 */
[C---:B------:R-:W-:Y:S01]  /*0350*/  @P1 IMAD.WIDE.U32 R12, R23.reuse, 0x20, R8 ;  /* 0x00000020170c1825 */ /* 0x040fe200078e0008 */
[----:B------:R-:W-:-:S05]  /*0360*/  @P1 IADD3 R23, PT, PT, R23, 0x100, RZ ;  /* 0x0000010017171810 */ /* 0x000fca0007ffe0ff */
[----:B------:R-:W-:-:S04]  /*0370*/  @P2 IMAD.WIDE.U32 R14, R23, 0x20, R14 ;  /* 0x00000020170e2825 */ /* 0x000fc800078e000e */
[C---:B------:R-:W-:Y:S01]  /*0380*/  @P2 IMAD.WIDE.U32 R16, R23.reuse, 0x20, R16 ;  /* 0x0000002017102825 */ /* 0x040fe200078e0010 */
[----:B------:R-:W-:-:S05]  /*0390*/  @P2 IADD3 R23, PT, PT, R23, 0x100, RZ ;  /* 0x0000010017172810 */ /* 0x000fca0007ffe0ff */
[----:B------:R-:W-:-:S04]  /*03a0*/  @P3 IMAD.WIDE.U32 R6, R23, 0x20, R18 ;  /* 0x0000002017063825 */ /* 0x000fc800078e0012 */
[----:B------:R-:W-:Y:S01]  /*03b0*/  @P3 IMAD.WIDE.U32 R8, R23, 0x20, R20 ;  /* 0x0000002017083825 */ /* 0x000fe200078e0014 */
[----:B------:R1:W5:Y:S04]  /*03c0*/  @P3 LDG.E.128 R248, desc[UR16][R6.64] ;  /* 0x0000001006f83981 */ /* 0x000368000c1e1d00 */
[----:B------:R1:W5:Y:S04]  /*03d0*/  @P3 LDG.E.128 R244, desc[UR16][R6.64+0x10] ;  /* 0x0000101006f43981 */ /* 0x000368000c1e1d00 */
[----:B------:R1:W5:Y:S04]  /*03e0*/  @P3 LDG.E.128 R240, desc[UR16][R8.64] ;  /* 0x0000001008f03981 */ /* 0x000368000c1e1d00 */
[----:B------:R1:W5:Y:S04]  /*03f0*/  @P3 LDG.E.128 R236, desc[UR16][R8.64+0x10] ;  /* 0x0000101008ec3981 */ /* 0x000368000c1e1d00 */
[----:B----4-:R-:W2:Y:S04]  /*0400*/  @P4 LDG.E.128 R68, desc[UR16][R2.64] ;  /* 0x0000001002444981 */ /* 0x010ea8000c1e1d00 */
[----:B------:R-:W3:Y:S04]  /*0410*/  @P4 LDG.E.128 R64, desc[UR16][R2.64+0x10] ;  /* 0x0000101002404981 */ /* 0x000ee8000c1e1d00 */
[----:B------:R-:W4:Y:S04]  /*0420*/  @P4 LDG.E.128 R60, desc[UR16][R4.64] ;  /* 0x00000010043c4981 */ /* 0x000f28000c1e1d00 */
        /* <DEDUP_REMOVED lines=8> */
[----:B------:R-:W4:Y:S01]  /*04b0*/  @P2 LDG.E.128 R24, desc[UR16][R16.64+0x10] ;  /* 0x0000101010182981 */ /* 0x000f22000c1e1d00 */
[----:B0-----:R-:W-:Y:S01]  /*04c0*/  UISETP.GE.AND UP0, UPT, UR11, UR4, UPT ;  /* 0x000000040b00728c */ /* 0x001fe2000bf06270 */
        /* <DEDUP_REMOVED lines=44> */
[----:B--2---:R-:W-:Y:S04]  /*0790*/  @P4 STL.64 [R1+0xb0], R68 ;  /* 0x0000b04401004387 */ /* 0x004fe80000100a00 */
[----:B------:R-:W-:Y:S04]  /*07a0*/  @P4 STL.64 [R1+0xb8], R70 ;  /* 0x0000b84601004387 */ /* 0x000fe80000100a00 */
[----:B---3--:R-:W-:Y:S04]  /*07b0*/  @P4 STL.64 [R1+0xa0], R64 ;  /* 0x0000a04001004387 */ /* 0x008fe80000100a00 */
[----:B------:R-:W-:Y:S04]  /*07c0*/  @P4 STL.64 [R1+0xa8], R66 ;  /* 0x0000a84201004387 */ /* 0x000fe80000100a00 */
[----:B----4-:R-:W-:Y:S04]  /*07d0*/  @P4 STL.64 [R1+0x90], R60 ;  /* 0x0000903c01004387 */ /* 0x010fe80000100a00 */
[----:B------:R-:W-:Y:S04]  /*07e0*/  @P4 STL.64 [R1+0x98], R62 ;  /* 0x0000983e01004387 */ /* 0x000fe80000100a00 */
[----:B------:R-:W-:Y:S04]  /*07f0*/  @P4 STL.64 [R1+0x80], R56 ;  /* 0x0000803801004387 */ /* 0x000fe80000100a00 */
[----:B------:R-:W-:Y:S04]  /*0800*/  @P4 STL.64 [R1+0x88], R58 ;  /* 0x0000883a01004387 */ /* 0x000fe80000100a00 */
[----:B------:R-:W-:Y:S04]  /*0810*/  @P1 STL.64 [R1+0x70], R52 ;  /* 0x0000703401001387 */ /* 0x000fe80000100a00 */
[----:B------:R-:W-:Y:S04]  /*0820*/  @P1 STL.64 [R1+0x78], R54 ;  /* 0x0000783601001387 */ /* 0x000fe80000100a00 */
[----:B------:R0:W-:Y:S04]  /*0830*/  @P1 STL.64 [R1+0x60], R48 ;  /* 0x0000603001001387 */ /* 0x0001e80000100a00 */
[----:B------:R2:W-:Y:S04]  /*0840*/  @P1 STL.64 [R1+0x68], R50 ;  /* 0x0000683201001387 */ /* 0x0005e80000100a00 */
        /* <DEDUP_REMOVED lines=8> */
[----:B------:R0:W-:Y:S04]  /*08d0*/  @P2 STL.64 [R1+0x10], R28 ;  /* 0x0000101c01002387 */ /* 0x0001e80000100a00 */
[----:B------:R1:W-:Y:S04]  /*08e0*/  @P2 STL.64 [R1+0x18], R30 ;  /* 0x0000181e01002387 */ /* 0x0003e80000100a00 */
[----:B------:R1:W-:Y:S04]  /*08f0*/  @P2 STL.64 [R1], R24 ;  /* 0x0000001801002387 */ /* 0x0003e80000100a00 */
[----:B------:R1:W-:Y:S01]  /*0900*/  @P2 STL.64 [R1+0x8], R26 ;  /* 0x0000081a01002387 */ /* 0x0003e20000100a00 */
[----:B0-----:R-:W-:-:S02]  /*0910*/  CS2R R48, SRZ ;  /* 0x0000000000307805 */ /* 0x001fc4000001ff00 */
[----:B--2---:R-:W-:Y:S02]  /*0920*/  CS2R R50, SRZ ;  /* 0x0000000000327805 */ /* 0x004fe4000001ff00 */
[----:B---3--:R-:W-:Y:S02]  /*0930*/  CS2R R40, SRZ ;  /* 0x0000000000287805 */ /* 0x008fe4000001ff00 */
[----:B----4-:R-:W-:Y:S02]  /*0940*/  CS2R R42, SRZ ;  /* 0x00000000002a7805 */ /* 0x010fe4000001ff00 */
        /* <DEDUP_REMOVED lines=12> */
[----:B-1----:R-:W-:Y:S02]  /*0a10*/  CS2R R32, SRZ ;  /* 0x0000000000207805 */ /* 0x002fe4000001ff00 */
[----:B------:R-:W-:Y:S02]  /*0a20*/  CS2R R34, SRZ ;  /* 0x0000000000227805 */ /* 0x000fe4000001ff00 */
[----:B------:R-:W-:-:S02]  /*0a30*/  CS2R R36, SRZ ;  /* 0x0000000000247805 */ /* 0x000fc4000001ff00 */
[----:B------:R-:W-:Y:S01]  /*0a40*/  CS2R R38, SRZ ;  /* 0x0000000000267805 */ /* 0x000fe2000001ff00 */
[----:B------:R-:W-:Y:S06]  /*0a50*/  BRA.U UP0, `(.L_x_820) ;  /* 0x0000008500a87547 */ /* 0x000fec000b800000 */
        /* <DEDUP_REMOVED lines=65> */
[----:B------:R-:W-:Y:S01]  /*0e70*/  UPLOP3.LUT UP1, UPT, UPT, UPT, UPT, 0x40, 0x4 ;  /* 0x000000000004789c */ /* 0x000fe20003f2e870 */
[----:B------:R-:W1:Y:S01]  /*0e80*/  LDCU UR10, c[0x0][0x388] ;  /* 0x00007100ff0a77ac */ /* 0x000e620008000800 */
[----:B------:R-:W2:Y:S01]  /*0e90*/  LDCU.U8 UR25, c[0x0][0x410] ;  /* 0x00008200ff1977ac */ /* 0x000ea20008000000 */
[----:B------:R-:W3:Y:S01]  /*0ea0*/  LDCU UR22, c[0x0][0x400] ;  /* 0x00008000ff1677ac */ /* 0x000ee20008000800 */
[----:B------:R-:W4:Y:S01]  /*0eb0*/  LDCU.64 UR4, c[0x0][0x470] ;  /* 0x00008e00ff0477ac */ /* 0x000f220008000a00 */
[----:B------:R-:W1:Y:S01]  /*0ec0*/  LDCU.64 UR18, c[0x0][0x438] ;  /* 0x00008700ff1277ac */ /* 0x000e620008000a00 */
[----:B------:R-:W1:Y:S01]  /*0ed0*/  LDCU.64 UR6, c[0x0][0x478] ;  /* 0x00008f00ff0677ac */ /* 0x000e620008000a00 */
[----:B------:R-:W1:Y:S01]  /*0ee0*/  LDCU.128 UR12, c[0x0][0x3c0] ;  /* 0x00007800ff0c77ac */ /* 0x000e620008000c00 */
[----:B------:R-:W1:Y:S01]  /*0ef0*/  LDCU.64 UR20, c[0x0][0x380] ;  /* 0x00007000ff1477ac */ /* 0x000e620008000a00 */
[----:B0-----:R-:W-:-:S11]  /*0f00*/  UISETP.NE.AND UP2, UPT, UR8, URZ, UPT ;  /* 0x000000ff0800728c */ /* 0x001fd6000bf45270 */
.L_x_871:
[----:B-1----:R-:W-:-:S06]  /*0f10*/  UIMAD.WIDE UR8, UR11, 0x4, UR12 ;  /* 0x000000040b0878a5 */ /* 0x002fcc000f8e020c */
[----:B0-23--:R-:W-:Y:S02]  /*0f20*/  MOV R148, UR8 ;  /* 0x0000000800947c02 */ /* 0x00dfe40008000f00 */
        /* <DEDUP_REMOVED lines=33> */
[----:B------:R-:W2:Y:S01]  /*1140*/  LDG.E.128 R148, desc[UR16][R14.64] ;  /* 0x000000100e947981 */ /* 0x000ea2000c1e1d00 */
[----:B-1----:R-:W-:-:S03]  /*1150*/  IMAD.WIDE.U32 R22, R17, 0x10, R22 ;  /* 0x0000001011167825 */ /* 0x002fc600078e0016 */
[----:B------:R-:W4:Y:S04]  /*1160*/  LDL R186, [R1+0xa0] ;  /* 0x0000a00001ba7983 */ /* 0x000f280000100800 */
[----:B------:R-:W3:Y:S01]  /*1170*/  LDG.E.128 R152, desc[UR16][R22.64] ;  /* 0x0000001016987981 */ /* 0x000ee2000c1e1d00 */
[----:B------:R-:W-:-:S03]  /*1180*/  IMAD.WIDE.U32 R24, R17, 0x10, R24 ;  /* 0x0000001011187825 */ /* 0x000fc600078e0018 */
[----:B------:R-:W4:Y:S04]  /*1190*/  LDL R187, [R1+0x9c] ;  /* 0x00009c0001bb7983 */ /* 0x000f280000100800 */
[----:B------:R-:W4:Y:S04]  /*11a0*/  LDG.E.128 R156, desc[UR16][R24.64] ;  /* 0x00000010189c7981 */ /* 0x000f28000c1e1d00 */
[----:B------:R-:W4:Y:S04]  /*11b0*/  LDL R252, [R1+0xbc] ;  /* 0x0000bc0001fc7983 */ /* 0x000f280000100800 */
[----:B------:R-:W4:Y:S04]  /*11c0*/  LDL R231, [R1+0x88] ;  /* 0x0000880001e77983 */ /* 0x000f280000100800 */
[----:B------:R-:W4:Y:S01]  /*11d0*/  LDL R230, [R1+0xa8] ;  /* 0x0000a80001e67983 */ /* 0x000f220000100800 */
[----:B--2---:R-:W-:-:S05]  /*11e0*/  SHF.L.U32 R0, R148, 0x10, RZ ;  /* 0x0000001094007819 */ /* 0x004fca00000006ff */
[----:B------:R-:W-:Y:S01]  /*11f0*/  FADD.FTZ R0, R0, -UR24 ;  /* 0x8000001800007e21 */ /* 0x000fe20008010000 */
[----:B---3--:R-:W-:-:S03]  /*1200*/  SHF.L.U32 R14, R152, 0x10, RZ ;  /* 0x00000010980e7819 */ /* 0x008fc600000006ff */
[----:B------:R-:W-:Y:S02]  /*1210*/  FMUL.FTZ R0, R0, UR23 ;  /* 0x0000001700007c20 */ /* 0x000fe40008410000 */
[----:B------:R-:W-:Y:S01]  /*1220*/  FMUL.FTZ R16, R16, R14 ;  /* 0x0000000e10107220 */ /* 0x000fe20000410000 */
[----:B----4-:R-:W-:-:S05]  /*1230*/  SHF.L.U32 R15, R156, 0x10, RZ ;  /* 0x000000109c0f7819 */ /* 0x010fca00000006ff */
[----:B------:R-:W-:Y:S01]  /*1240*/  FADD.FTZ R196, R196, R15 ;  /* 0x0000000fc4c47221 */ /* 0x000fe20000010000 */
[-C--:B------:R-:W-:Y:S01]  /*1250*/  FFMA.FTZ R232, R0, R15.reuse, R232 ;  /* 0x0000000f00e87223 */ /* 0x080fe200000100e8 */
[----:B------:R-:W-:Y:S01]  /*1260*/  FFMA.FTZ R16, R167, R15, R16 ;  /* 0x0000000fa7107223 */ /* 0x000fe20000010010 */
[----:B------:R-:W-:Y:S02]  /*1270*/  SHF.L.U32 R15, R149, 0x10, RZ ;  /* 0x00000010950f7819 */ /* 0x000fe400000006ff */
[----:B------:R-:W-:Y:S01]  /*1280*/  SHF.L.U32 R22, R153, 0x10, RZ ;  /* 0x0000001099167819 */ /* 0x000fe200000006ff */
[----:B------:R-:W-:Y:S02]  /*1290*/  FADD.FTZ R92, R92, R14 ;  /* 0x0000000e5c5c7221 */ /* 0x000fe40000010000 */
[----:B------:R-:W-:Y:S01]  /*12a0*/  FADD.FTZ R15, R15, -UR24 ;  /* 0x800000180f0f7e21 */ /* 0x000fe20008010000 */
[----:B------:R-:W-:Y:S01]  /*12b0*/  FFMA.FTZ R68, R0, R14, R68 ;  /* 0x0000000e00447223 */ /* 0x000fe20000010044 */
[----:B------:R-:W-:Y:S01]  /*12c0*/  SHF.L.U32 R14, R157, 0x10, RZ ;  /* 0x000000109d0e7819 */ /* 0x000fe200000006ff */
[----:B------:R-:W-:Y:S01]  /*12d0*/  FMUL.FTZ R23, R166, R22 ;  /* 0x00000016a6177220 */ /* 0x000fe20000410000 */
[----:B------:R-:W-:-:S03]  /*12e0*/  FMUL.FTZ R15, R15, UR23 ;  /* 0x000000170f0f7c20 */ /* 0x000fc60008410000 */
[----:B------:R-:W-:Y:S01]  /*12f0*/  FADD.FTZ R198, R198, R14 ;  /* 0x0000000ec6c67221 */ /* 0x000fe20000010000 */
[CC--:B------:R-:W-:Y:S01]  /*1300*/  FFMA.FTZ R234, R15.reuse, R14.reuse, R234 ;  /* 0x0000000e0fea7223 */ /* 0x0c0fe200000100ea */
[--C-:B------:R-:W-:Y:S01]  /*1310*/  FFMA.FTZ R14, R170, R14, R23.reuse ;  /* 0x0000000eaa0e7223 */ /* 0x100fe20000010017 */
[----:B------:R-:W-:Y:S01]  /*1320*/  PRMT R23, R148, 0x7632, R23 ;  /* 0x0000763294177816 */ /* 0x000fe20000000017 */
[----:B------:R-:W-:Y:S01]  /*1330*/  FADD.FTZ R94, R94, R22 ;  /* 0x000000165e5e7221 */ /* 0x000fe20000010000 */
[----:B------:R-:W-:Y:S01]  /*1340*/  PRMT R25, R152, 0x7632, R25 ;  /* 0x0000763298197816 */ /* 0x000fe20000000019 */
[----:B------:R-:W-:Y:S01]  /*1350*/  FFMA.FTZ R70, R15, R22, R70 ;  /* 0x000000160f467223 */ /* 0x000fe20000010046 */
[----:B------:R-:W-:Y:S02]  /*1360*/  SHF.L.U32 R22, R23, 0x10, RZ ;  /* 0x0000001017167819 */ /* 0x000fe400000006ff */
[----:B------:R-:W-:Y:S02]  /*1370*/  PRMT R24, R156, 0x7632, R24 ;  /* 0x000076329c187816 */ /* 0x000fe40000000018 */
[----:B------:R-:W-:Y:S01]  /*1380*/  SHF.L.U32 R148, R25, 0x10, RZ ;  /* 0x0000001019947819 */ /* 0x000fe200000006ff */
[----:B------:R-:W-:Y:S01]  /*1390*/  FADD.FTZ R23, R22, -UR24 ;  /* 0x8000001816177e21 */ /* 0x000fe20008010000 */
[----:B------:R-:W-:-:S03]  /*13a0*/  SHF.L.U32 R22, R24, 0x10, RZ ;  /* 0x0000001018167819 */ /* 0x000fc600000006ff */
[----:B------:R-:W-:Y:S02]  /*13b0*/  FMUL.FTZ R24, R171, R148 ;  /* 0x00000094ab187220 */ /* 0x000fe40000410000 */
[----:B------:R-:W2:Y:S02]  /*13c0*/  LDL R171, [R1+0xa4] ;  /* 0x0000a40001ab7983 */ /* 0x000ea40000100800 */
[----:B------:R-:W-:Y:S02]  /*13d0*/  FFMA.FTZ R24, R172, R22, R24 ;  /* 0x00000016ac187223 */ /* 0x000fe40000010018 */
[----:B------:R-:W3:Y:S01]  /*13e0*/  LDL R172, [R1+0x84] ;  /* 0x0000840001ac7983 */ /* 0x000ee20000100800 */
[----:B------:R-:W-:Y:S01]  /*13f0*/  FMUL.FTZ R25, R23, UR23 ;  /* 0x0000001717197c20 */ /* 0x000fe20008410000 */
[----:B------:R-:W-:Y:S02]  /*1400*/  SHF.L.U32 R23, R150, 0x10, RZ ;  /* 0x0000001096177819 */ /* 0x000fe400000006ff */
[----:B------:R-:W-:Y:S01]  /*1410*/  SHF.L.U32 R152, R154, 0x10, RZ ;  /* 0x000000109a987819 */ /* 0x000fe200000006ff */
[----:B------:R-:W-:-:S02]  /*1420*/  FADD.FTZ R197, R197, R22 ;  /* 0x00000016c5c57221 */ /* 0x000fc40000010000 */
[----:B------:R-:W-:Y:S01]  /*1430*/  FADD.FTZ R23, R23, -UR24 ;  /* 0x8000001817177e21 */ /* 0x000fe20008010000 */
[----:B------:R-:W-:Y:S01]  /*1440*/  FFMA.FTZ R233, R25, R22, R233 ;  /* 0x0000001619e97223 */ /* 0x000fe200000100e9 */
[----:B------:R-:W-:Y:S01]  /*1450*/  SHF.L.U32 R22, R158, 0x10, RZ ;  /* 0x000000109e167819 */ /* 0x000fe200000006ff */
[----:B------:R-:W-:Y:S01]  /*1460*/  FMUL.FTZ R156, R173, R152 ;  /* 0x00000098ad9c7220 */ /* 0x000fe20000410000 */
[----:B------:R-:W-:-:S03]  /*1470*/  FMUL.FTZ R23, R23, UR23 ;  /* 0x0000001717177c20 */ /* 0x000fc60008410000 */
[----:B------:R-:W-:Y:S01]  /*1480*/  FADD.FTZ R48, R48, R22 ;  /* 0x0000001630307221 */ /* 0x000fe20000010000 */
[-C--:B------:R-:W-:Y:S01]  /*1490*/  FFMA.FTZ R224, R23, R22.reuse, R224 ;  /* 0x0000001617e07223 */ /* 0x080fe200000100e0 */
[----:B------:R-:W-:Y:S02]  /*14a0*/  FFMA.FTZ R22, R186, R22, R156 ;  /* 0x00000016ba167223 */ /* 0x000fe4000001009c */
[----:B------:R-:W4:Y:S01]  /*14b0*/  LDL R156, [R1+0x8c] ;  /* 0x00008c00019c7983 */ /* 0x000f220000100800 */
[--C-:B------:R-:W-:Y:S01]  /*14c0*/  FADD.FTZ R93, R93, R148.reuse ;  /* 0x000000945d5d7221 */ /* 0x100fe20000010000 */
[----:B------:R-:W-:Y:S01]  /*14d0*/  FFMA.FTZ R69, R25, R148, R69 ;  /* 0x0000009419457223 */ /* 0x000fe20000010045 */
[----:B------:R-:W-:Y:S02]  /*14e0*/  PRMT R148, R153, 0x7632, R148 ;  /* 0x0000763299947816 */ /* 0x000fe40000000094 */
[----:B------:R-:W4:Y:S01]  /*14f0*/  LDL R153, [R1+0xac] ;  /* 0x0000ac0001997983 */ /* 0x000f220000100800 */
[----:B------:R-:W-:-:S04]  /*1500*/  PRMT R149, R149, 0x7632, R149 ;  /* 0x0000763295957816 */ /* 0x000fc80000000095 */
[----:B------:R-:W-:Y:S01]  /*1510*/  SHF.L.U32 R149, R149, 0x10, RZ ;  /* 0x0000001095957819 */ /* 0x000fe200000006ff */
[----:B------:R-:W-:Y:S01]  /*1520*/  FADD.FTZ R96, R96, R152 ;  /* 0x0000009860607221 */ /* 0x000fe20000010000 */
[----:B------:R-:W-:-:S03]  /*1530*/  FFMA.FTZ R72, R23, R152, R72 ;  /* 0x0000009817487223 */ /* 0x000fc60000010048 */
[----:B------:R-:W-:Y:S01]  /*1540*/  FADD.FTZ R152, R149, -UR24 ;  /* 0x8000001895987e21 */ /* 0x000fe20008010000 */
[----:B------:R-:W-:Y:S02]  /*1550*/  SHF.L.U32 R148, R148, 0x10, RZ ;  /* 0x0000001094947819 */ /* 0x000fe400000006ff */
[----:B------:R-:W-:Y:S01]  /*1560*/  PRMT R150, R157, 0x7632, R150 ;  /* 0x000076329d967816 */ /* 0x000fe20000000096 */
[----:B------:R-:W-:Y:S02]  /*1570*/  FMUL.FTZ R167, R152, UR23 ;  /* 0x0000001798a77c20 */ /* 0x000fe40008410000 */
[-C--:B------:R-:W-:Y:S01]  /*1580*/  FMUL.FTZ R152, R187, R148.reuse ;  /* 0x00000094bb987220 */ /* 0x080fe20000410000 */
[--C-:B------:R-:W-:Y:S01]  /*1590*/  FADD.FTZ R95, R95, R148.reuse ;  /* 0x000000945f5f7221 */ /* 0x100fe20000010000 */
[----:B------:R-:W-:Y:S01]  /*15a0*/  FFMA.FTZ R71, R167, R148, R71 ;  /* 0x00000094a7477223 */ /* 0x000fe20000010047 */
[C---:B------:R-:W-:Y:S02]  /*15b0*/  PRMT R148, R150.reuse, 0x7632, R148 ;  /* 0x0000763296947816 */ /* 0x040fe40000000094 */
[----:B------:R-:W-:-:S02]  /*15c0*/  SHF.L.U32 R149, R150, 0x10, RZ ;  /* 0x0000001096957819 */ /* 0x000fc400000006ff */
[----:B------:R-:W-:Y:S02]  /*15d0*/  SHF.L.U32 R148, R148, 0x10, RZ ;  /* 0x0000001094947819 */ /* 0x000fe400000006ff */
[----:B------:R-:W-:Y:S01]  /*15e0*/  PRMT R150, R154, 0x7632, R150 ;  /* 0x000076329a967816 */ /* 0x000fe20000000096 */
[----:B------:R-:W-:Y:S01]  /*15f0*/  FADD.FTZ R199, R199, R149 ;  /* 0x00000095c7c77221 */ /* 0x000fe20000010000 */
[-C--:B------:R-:W-:Y:S01]  /*1600*/  FFMA.FTZ R235, R167, R149.reuse, R235 ;  /* 0x00000095a7eb7223 */ /* 0x080fe200000100eb */
[----:B------:R-:W-:Y:S01]  /*1610*/  FFMA.FTZ R166, R252, R149, R152 ;  /* 0x00000095fca67223 */ /* 0x000fe20000010098 */
[----:B------:R-:W-:Y:S01]  /*1620*/  PRMT R149, R158, 0x7632, R149 ;  /* 0x000076329e957816 */ /* 0x000fe20000000095 */
[----:B------:R-:W-:Y:S01]  /*1630*/  FADD.FTZ R148, R148, -UR24 ;  /* 0x8000001894947e21 */ /* 0x000fe20008010000 */
[----:B------:R-:W-:Y:S02]  /*1640*/  SHF.L.U32 R150, R150, 0x10, RZ ;  /* 0x0000001096967819 */ /* 0x000fe400000006ff */
[----:B------:R-:W-:Y:S01]  /*1650*/  SHF.L.U32 R149, R149, 0x10, RZ ;  /* 0x0000001095957819 */ /* 0x000fe200000006ff */
[----:B------:R-:W-:Y:S01]  /*1660*/  FMUL.FTZ R170, R148, UR23 ;  /* 0x0000001794aa7c20 */ /* 0x000fe20008410000 */
[----:B------:R-:W-:-:S04]  /*1670*/  ISETP.NE.U32.AND P0, PT, RZ, UR18, PT ;  /* 0x00000012ff007c0c */ /* 0x000fc8000bf05070 */
[----:B------:R-:W-:Y:S01]  /*1680*/  ISETP.NE.AND.EX P0, PT, RZ, UR19, PT, P0 ;  /* 0x00000013ff007c0c */ /* 0x000fe2000bf05300 */
[----:B------:R-:W-:Y:S01]  /*1690*/  FADD.FTZ R49, R49, R149 ;  /* 0x0000009531317221 */ /* 0x000fe20000010000 */
[C---:B------:R-:W-:Y:S01]  /*16a0*/  FFMA.FTZ R225, R170.reuse, R149, R225 ;  /* 0x00000095aae17223 */ /* 0x040fe200000100e1 */
[----:B------:R-:W-:Y:S01]  /*16b0*/  FADD.FTZ R97, R97, R150 ;  /* 0x0000009661617221 */ /* 0x000fe20000010000 */
[-C--:B------:R-:W-:Y:S01]  /*16c0*/  FFMA.FTZ R73, R170, R150.reuse, R73 ;  /* 0x00000096aa497223 */ /* 0x080fe20000010049 */
[----:B------:R-:W-:Y:S01]  /*16d0*/  IADD3 R228, PT, PT, R17, 0x100, RZ ;  /* 0x0000010011e47810 */ /* 0x000fe20007ffe0ff */
[----:B---3--:R-:W-:-:S04]  /*16e0*/  FMUL.FTZ R148, R172, R150 ;  /* 0x00000096ac947220 */ /* 0x008fc80000410000 */
[----:B--2---:R-:W-:Y:S01]  /*16f0*/  FFMA.FTZ R171, R171, R149, R148 ;  /* 0x00000095abab7223 */ /* 0x004fe20000010094 */
[----:B------:R-:W-:-:S05]  /*1700*/  SHF.L.U32 R148, R151, 0x10, RZ ;  /* 0x0000001097947819 */ /* 0x000fca00000006ff */
[----:B------:R-:W-:Y:S01]  /*1710*/  FADD.FTZ R152, R148, -UR24 ;  /* 0x8000001894987e21 */ /* 0x000fe20008010000 */
[----:B------:R-:W-:Y:S02]  /*1720*/  SHF.L.U32 R148, R155, 0x10, RZ ;  /* 0x000000109b947819 */ /* 0x000fe400000006ff */
[----:B------:R-:W-:Y:S01]  /*1730*/  SHF.L.U32 R149, R159, 0x10, RZ ;  /* 0x000000109f957819 */ /* 0x000fe200000006ff */
[----:B------:R-:W-:Y:S02]  /*1740*/  FMUL.FTZ R172, R152, UR23 ;  /* 0x0000001798ac7c20 */ /* 0x000fe40008410000 */
[-C--:B------:R-:W-:Y:S01]  /*1750*/  FMUL.FTZ R152, R231, R148.reuse ;  /* 0x00000094e7987220 */ /* 0x080fe20000410000 */
[----:B------:R-:W-:Y:S01]  /*1760*/  FADD.FTZ R98, R98, R148 ;  /* 0x0000009462627221 */ /* 0x000fe20000010000 */
[----:B------:R-:W-:Y:S01]  /*1770*/  FADD.FTZ R50, R50, R149 ;  /* 0x0000009532327221 */ /* 0x000fe20000010000 */
[-C--:B------:R-:W-:Y:S01]  /*1780*/  FFMA.FTZ R226, R172, R149.reuse, R226 ;  /* 0x00000095ace27223 */ /* 0x080fe200000100e2 */
[----:B------:R-:W-:Y:S01]  /*1790*/  FFMA.FTZ R173, R230, R149, R152 ;  /* 0x00000095e6ad7223 */ /* 0x000fe20000010098 */
[----:B------:R-:W-:-:S02]  /*17a0*/  FFMA.FTZ R74, R172, R148, R74 ;  /* 0x00000094ac4a7223 */ /* 0x000fc4000001004a */
[----:B------:R-:W0:Y:S01]  /*17b0*/  @P0 LDC.64 R148, c[0x0][0x438] ;  /* 0x00010e00ff940b82 */ /* 0x000e220000000a00 */
[----:B------:R-:W-:Y:S01]  /*17c0*/  PRMT R150, R159, 0x7632, R150 ;  /* 0x000076329f967816 */ /* 0x000fe20000000096 */
[----:B0-----:R-:W-:-:S05]  /*17d0*/  @P0 IMAD.WIDE.U32 R148, R17, 0x10, R148 ;  /* 0x0000001011940825 */ /* 0x001fca00078e0094 */
[----:B------:R0:W5:Y:S02]  /*17e0*/  @P0 LDG.E.128 R124, desc[UR16][R148.64] ;  /* 0x00000010947c0981 */ /* 0x000164000c1e1d00 */
[----:B0-----:R-:W-:Y:S02]  /*17f0*/  PRMT R149, R151, 0x7632, R149 ;  /* 0x0000763297957816 */ /* 0x001fe40000000095 */
[----:B------:R-:W-:Y:S02]  /*1800*/  PRMT R148, R155, 0x7632, R148 ;  /* 0x000076329b947816 */ /* 0x000fe40000000094 */
[----:B------:R-:W-:Y:S02]  /*1810*/  SHF.L.U32 R149, R149, 0x10, RZ ;  /* 0x0000001095957819 */ /* 0x000fe400000006ff */
[----:B------:R-:W-:-:S03]  /*1820*/  SHF.L.U32 R148, R148, 0x10, RZ ;  /* 0x0000001094947819 */ /* 0x000fc600000006ff */
[----:B------:R-:W-:Y:S01]  /*1830*/  FADD.FTZ R151, R149, -UR24 ;  /* 0x8000001895977e21 */ /* 0x000fe20008010000 */
[----:B------:R-:W-:Y:S01]  /*1840*/  SHF.L.U32 R149, R150, 0x10, RZ ;  /* 0x0000001096957819 */ /* 0x000fe200000006ff */
[-C--:B----4-:R-:W-:Y:S02]  /*1850*/  FMUL.FTZ R150, R156, R148.reuse ;  /* 0x000000949c967220 */ /* 0x090fe40000410000 */
        /* <DEDUP_REMOVED lines=22> */
.L_x_822:
[----:B----4-:R-:W-:Y:S05]  /*19c0*/  BSYNC.RECONVERGENT B0 ;  /* 0x0000000000007941 */ /* 0x010fea0003800200 */
.L_x_821:
        /* <DEDUP_REMOVED lines=16> */
[----:B------:R0:W3:Y:S01]  /*1ad0*/  LDG.E.128 R152, desc[UR16][R12.64] ;  /* 0x000000100c987981 */ /* 0x0000e2000c1e1d00 */
[----:B------:R-:W-:-:S03]  /*1ae0*/  IMAD.WIDE.U32 R18, R228, 0x10, R18 ;  /* 0x00000010e4127825 */ /* 0x000fc600078e0012 */
[----:B------:R-:W4:Y:S04]  /*1af0*/  LDL R252, [R1+0x7c] ;  /* 0x00007c0001fc7983 */ /* 0x000f280000100800 */
[----:B------:R-:W4:Y:S04]  /*1b00*/  LDG.E.128 R156, desc[UR16][R18.64] ;  /* 0x00000010129c7981 */ /* 0x000f28000c1e1d00 */
[----:B------:R-:W4:Y:S04]  /*1b10*/  LDL R12, [R1+0x50] ;  /* 0x00005000010c7983 */ /* 0x000f280000100800 */
[----:B------:R-:W4:Y:S04]  /*1b20*/  LDL R231, [R1+0x48] ;  /* 0x0000480001e77983 */ /* 0x000f280000100800 */
[----:B------:R-:W4:Y:S01]  /*1b30*/  LDL R230, [R1+0x68] ;  /* 0x0000680001e67983 */ /* 0x000f220000100800 */
[----:B--2---:R-:W-:-:S05]  /*1b40*/  SHF.L.U32 R10, R148, 0x10, RZ ;  /* 0x00000010940a7819 */ /* 0x004fca00000006ff */
[----:B0-----:R-:W-:Y:S01]  /*1b50*/  FADD.FTZ R13, R10, -UR24 ;  /* 0x800000180a0d7e21 */ /* 0x001fe20008010000 */
[----:B---3--:R-:W-:-:S03]  /*1b60*/  SHF.L.U32 R10, R152, 0x10, RZ ;  /* 0x00000010980a7819 */ /* 0x008fc600000006ff */
[----:B------:R-:W-:Y:S01]  /*1b70*/  FMUL.FTZ R13, R13, UR23 ;  /* 0x000000170d0d7c20 */ /* 0x000fe20008410000 */
[----:B----4-:R-:W-:Y:S01]  /*1b80*/  SHF.L.U32 R11, R156, 0x10, RZ ;  /* 0x000000109c0b7819 */ /* 0x010fe200000006ff */
[----:B------:R-:W-:-:S04]  /*1b90*/  FMUL.FTZ R12, R12, R10 ;  /* 0x0000000a0c0c7220 */ /* 0x000fc80000410000 */
        /* <DEDUP_REMOVED lines=29> */
[----:B------:R-:W-:-:S03]  /*1d70*/  SHF.L.U32 R156, R154, 0x10, RZ ;  /* 0x000000109a9c7819 */ /* 0x000fc600000006ff */
[----:B------:R-:W-:-:S04]  /*1d80*/  FADD.FTZ R19, R19, -UR24 ;  /* 0x8000001813137e21 */ /* 0x000fc80008010000 */
[----:B------:R-:W-:Y:S01]  /*1d90*/  FMUL.FTZ R19, R19, UR23 ;  /* 0x0000001713137c20 */ /* 0x000fe20008410000 */
[-C--:B------:R-:W-:Y:S01]  /*1da0*/  FMUL.FTZ R152, R177, R156.reuse ;  /* 0x0000009cb1987220 */ /* 0x080fe20000410000 */
[----:B------:R-:W-:Y:S02]  /*1db0*/  FADD.FTZ R132, R132, R156 ;  /* 0x0000009c84847221 */ /* 0x000fe40000010000 */
[----:B------:R-:W-:Y:S02]  /*1dc0*/  FFMA.FTZ R100, R19, R156, R100 ;  /* 0x0000009c13647223 */ /* 0x000fe40000010064 */
[----:B------:R-:W4:Y:S01]  /*1dd0*/  LDL R156, [R1+0x4c] ;  /* 0x00004c00019c7983 */ /* 0x000f220000100800 */
[--C-:B------:R-:W-:Y:S01]  /*1de0*/  FADD.FTZ R37, R37, R148.reuse ;  /* 0x0000009425257221 */ /* 0x100fe20000010000 */
[----:B------:R-:W-:Y:S01]  /*1df0*/  FFMA.FTZ R33, R21, R148, R33 ;  /* 0x0000009415217223 */ /* 0x000fe20000010021 */
[----:B------:R-:W-:Y:S02]  /*1e00*/  PRMT R148, R153, 0x7632, R148 ;  /* 0x0000763299947816 */ /* 0x000fe40000000094 */
[----:B------:R-:W4:Y:S01]  /*1e10*/  LDL R153, [R1+0x6c] ;  /* 0x00006c0001997983 */ /* 0x000f220000100800 */
[----:B------:R-:W-:Y:S01]  /*1e20*/  PRMT R149, R149, 0x7632, R149 ;  /* 0x0000763295957816 */ /* 0x000fe20000000095 */
[----:B------:R-:W-:Y:S01]  /*1e30*/  FADD.FTZ R41, R41, R18 ;  /* 0x0000001229297221 */ /* 0x000fe20000010000 */
[----:B------:R-:W-:Y:S01]  /*1e40*/  FFMA.FTZ R221, R21, R18, R221 ;  /* 0x0000001215dd7223 */ /* 0x000fe200000100dd */
[----:B------:R-:W-:-:S02]  /*1e50*/  SHF.L.U32 R18, R158, 0x10, RZ ;  /* 0x000000109e127819 */ /* 0x000fc400000006ff */
[----:B------:R-:W-:-:S03]  /*1e60*/  SHF.L.U32 R149, R149, 0x10, RZ ;  /* 0x0000001095957819 */ /* 0x000fc600000006ff */
[----:B------:R-:W-:Y:S01]  /*1e70*/  FADD.FTZ R44, R44, R18 ;  /* 0x000000122c2c7221 */ /* 0x000fe20000010000 */
[-C--:B------:R-:W-:Y:S01]  /*1e80*/  FFMA.FTZ R216, R19, R18.reuse, R216 ;  /* 0x0000001213d87223 */ /* 0x080fe200000100d8 */
[----:B------:R-:W-:Y:S01]  /*1e90*/  FFMA.FTZ R18, R188, R18, R152 ;  /* 0x00000012bc127223 */ /* 0x000fe20000010098 */
[----:B------:R-:W-:Y:S01]  /*1ea0*/  FADD.FTZ R152, R149, -UR24 ;  /* 0x8000001895987e21 */ /* 0x000fe20008010000 */
[----:B------:R-:W-:Y:S02]  /*1eb0*/  SHF.L.U32 R148, R148, 0x10, RZ ;  /* 0x0000001094947819 */ /* 0x000fe400000006ff */
[----:B------:R-:W-:Y:S01]  /*1ec0*/  PRMT R150, R157, 0x7632, R150 ;  /* 0x000076329d967816 */ /* 0x000fe20000000096 */
[----:B------:R-:W-:Y:S02]  /*1ed0*/  FMUL.FTZ R165, R152, UR23 ;  /* 0x0000001798a57c20 */ /* 0x000fe40008410000 */
[-C--:B------:R-:W-:Y:S01]  /*1ee0*/  FMUL.FTZ R152, R189, R148.reuse ;  /* 0x00000094bd987220 */ /* 0x080fe20000410000 */
[--C-:B------:R-:W-:Y:S01]  /*1ef0*/  FADD.FTZ R39, R39, R148.reuse ;  /* 0x0000009427277221 */ /* 0x100fe20000010000 */
[----:B------:R-:W-:Y:S01]  /*1f00*/  FFMA.FTZ R35, R165, R148, R35 ;  /* 0x00000094a5237223 */ /* 0x000fe20000010023 */
[----:B------:R-:W-:-:S02]  /*1f10*/  PRMT R148, R150, 0x7632, R148 ;  /* 0x0000763296947816 */ /* 0x000fc40000000094 */
[----:B------:R-:W-:Y:S02]  /*1f20*/  SHF.L.U32 R149, R150, 0x10, RZ ;  /* 0x0000001096957819 */ /* 0x000fe400000006ff */
[----:B------:R-:W-:Y:S02]  /*1f30*/  SHF.L.U32 R148, R148, 0x10, RZ ;  /* 0x0000001094947819 */ /* 0x000fe400000006ff */
[----:B------:R-:W-:Y:S01]  /*1f40*/  PRMT R150, R154, 0x7632, R150 ;  /* 0x000076329a967816 */ /* 0x000fe20000000096 */
[----:B------:R-:W-:Y:S01]  /*1f50*/  FADD.FTZ R43, R43, R149 ;  /* 0x000000952b2b7221 */ /* 0x000fe20000010000 */
[-C--:B------:R-:W-:Y:S01]  /*1f60*/  FFMA.FTZ R223, R165, R149.reuse, R223 ;  /* 0x00000095a5df7223 */ /* 0x080fe200000100df */
[----:B------:R-:W-:Y:S01]  /*1f70*/  FFMA.FTZ R164, R252, R149, R152 ;  /* 0x00000095fca47223 */ /* 0x000fe20000010098 */
[----:B------:R-:W-:Y:S01]  /*1f80*/  PRMT R149, R158, 0x7632, R149 ;  /* 0x000076329e957816 */ /* 0x000fe20000000095 */
[----:B------:R-:W-:Y:S01]  /*1f90*/  FADD.FTZ R148, R148, -UR24 ;  /* 0x8000001894947e21 */ /* 0x000fe20008010000 */
[----:B------:R-:W-:-:S02]  /*1fa0*/  SHF.L.U32 R150, R150, 0x10, RZ ;  /* 0x0000001096967819 */ /* 0x000fc400000006ff */
[----:B------:R-:W-:Y:S01]  /*1fb0*/  SHF.L.U32 R149, R149, 0x10, RZ ;  /* 0x0000001095957819 */ /* 0x000fe200000006ff */
[----:B------:R-:W-:Y:S01]  /*1fc0*/  FMUL.FTZ R174, R148, UR23 ;  /* 0x0000001794ae7c20 */ /* 0x000fe20008410000 */
[----:B------:R-:W-:-:S03]  /*1fd0*/  ISETP.NE.U32.AND P0, PT, RZ, UR18, PT ;  /* 0x00000012ff007c0c */ /* 0x000fc6000bf05070 */
[----:B------:R-:W-:Y:S01]  /*1fe0*/  FADD.FTZ R45, R45, R149 ;  /* 0x000000952d2d7221 */ /* 0x000fe20000010000 */
[C---:B------:R-:W-:Y:S01]  /*1ff0*/  FFMA.FTZ R217, R174.reuse, R149, R217 ;  /* 0x00000095aed97223 */ /* 0x040fe200000100d9 */
[----:B------:R-:W-:Y:S02]  /*2000*/  ISETP.NE.AND.EX P0, PT, RZ, UR19, PT, P0 ;  /* 0x00000013ff007c0c */ /* 0x000fe4000bf05300 */
[----:B------:R-:W-:Y:S01]  /*2010*/  SHF.L.U32 R152, R155, 0x10, RZ ;  /* 0x000000109b987819 */ /* 0x000fe200000006ff */
[----:B------:R-:W-:Y:S01]  /*2020*/  FADD.FTZ R133, R133, R150 ;  /* 0x0000009685857221 */ /* 0x000fe20000010000 */
[----:B------:R-:W-:-:S03]  /*2030*/  FFMA.FTZ R101, R174, R150, R101 ;  /* 0x00000096ae657223 */ /* 0x000fc60000010065 */
[----:B------:R-:W-:Y:S01]  /*2040*/  FADD.FTZ R134, R134, R152 ;  /* 0x0000009886867221 */ /* 0x000fe20000010000 */
[----:B---3--:R-:W-:-:S04]  /*2050*/  FMUL.FTZ R148, R176, R150 ;  /* 0x00000096b0947220 */ /* 0x008fc80000410000 */
[----:B--2---:R-:W-:Y:S01]  /*2060*/  FFMA.FTZ R175, R175, R149, R148 ;  /* 0x00000095afaf7223 */ /* 0x004fe20000010094 */
[----:B------:R-:W-:-:S05]  /*2070*/  SHF.L.U32 R149, R151, 0x10, RZ ;  /* 0x0000001097957819 */ /* 0x000fca00000006ff */
[----:B------:R-:W-:Y:S01]  /*2080*/  FADD.FTZ R149, R149, -UR24 ;  /* 0x8000001895957e21 */ /* 0x000fe20008010000 */
[----:B------:R-:W-:-:S03]  /*2090*/  SHF.L.U32 R148, R159, 0x10, RZ ;  /* 0x000000109f947819 */ /* 0x000fc600000006ff */
[----:B------:R-:W-:Y:S01]  /*20a0*/  FMUL.FTZ R176, R149, UR23 ;  /* 0x0000001795b07c20 */ /* 0x000fe20008410000 */
[----:B------:R-:W-:Y:S01]  /*20b0*/  FMUL.FTZ R149, R231, R152 ;  /* 0x00000098e7957220 */ /* 0x000fe20000410000 */
[----:B------:R-:W-:Y:S02]  /*20c0*/  FADD.FTZ R46, R46, R148 ;  /* 0x000000942e2e7221 */ /* 0x000fe40000010000 */
[-C--:B------:R-:W-:Y:S01]  /*20d0*/  FFMA.FTZ R218, R176, R148.reuse, R218 ;  /* 0x00000094b0da7223 */ /* 0x080fe200000100da */
[----:B------:R-:W-:Y:S02]  /*20e0*/  FFMA.FTZ R177, R230, R148, R149 ;  /* 0x00000094e6b17223 */ /* 0x000fe40000010095 */
[----:B------:R-:W0:Y:S01]  /*20f0*/  @P0 LDC.64 R148, c[0x0][0x438] ;  /* 0x00010e00ff940b82 */ /* 0x000e220000000a00 */
[----:B------:R-:W-:-:S04]  /*2100*/  PRMT R150, R159, 0x7632, R150 ;  /* 0x000076329f967816 */ /* 0x000fc80000000096 */
[----:B------:R-:W-:Y:S01]  /*2110*/  SHF.L.U32 R150, R150, 0x10, RZ ;  /* 0x0000001096967819 */ /* 0x000fe200000006ff */
[----:B0-----:R-:W-:-:S05]  /*2120*/  @P0 IMAD.WIDE.U32 R148, R228, 0x10, R148 ;  /* 0x00000010e4940825 */ /* 0x001fca00078e0094 */
[----:B------:R0:W5:Y:S02]  /*2130*/  @P0 LDG.E.128 R136, desc[UR16][R148.64] ;  /* 0x0000001094880981 */ /* 0x000164000c1e1d00 */
[----:B0-----:R-:W-:Y:S02]  /*2140*/  PRMT R149, R151, 0x7632, R149 ;  /* 0x0000763297957816 */ /* 0x001fe40000000095 */
[----:B------:R-:W-:Y:S02]  /*2150*/  PRMT R148, R155, 0x7632, R148 ;  /* 0x000076329b947816 */ /* 0x000fe40000000094 */
[----:B------:R-:W-:Y:S02]  /*2160*/  SHF.L.U32 R149, R149, 0x10, RZ ;  /* 0x0000001095957819 */ /* 0x000fe400000006ff */
[----:B------:R-:W-:-:S03]  /*2170*/  SHF.L.U32 R148, R148, 0x10, RZ ;  /* 0x0000001094947819 */ /* 0x000fc600000006ff */
[----:B------:R-:W-:-:S04]  /*2180*/  FADD.FTZ R149, R149, -UR24 ;  /* 0x8000001895957e21 */ /* 0x000fc80008010000 */
[----:B------:R-:W-:Y:S01]  /*2190*/  FMUL.FTZ R188, R149, UR23 ;  /* 0x0000001795bc7c20 */ /* 0x000fe20008410000 */
[-C--:B----4-:R-:W-:Y:S01]  /*21a0*/  FMUL.FTZ R149, R156, R148.reuse ;  /* 0x000000949c957220 */ /* 0x090fe20000410000 */
[----:B------:R-:W-:Y:S02]  /*21b0*/  FADD.FTZ R135, R135, R148 ;  /* 0x0000009487877221 */ /* 0x000fe40000010000 */
        /* <DEDUP_REMOVED lines=16> */
[----:B------:R-:W-:Y:S01]  /*22c0*/  FFMA.FTZ R102, R176, R152, R102 ;  /* 0x00000098b0667223 */ /* 0x000fe20000010066 */
[----:B------:R-:W-:Y:S01]  /*22d0*/  FADD.FTZ R47, R47, R150 ;  /* 0x000000962f2f7221 */ /* 0x000fe20000010000 */
[----:B------:R-:W-:Y:S01]  /*22e0*/  FFMA.FTZ R219, R188, R150, R219 ;  /* 0x00000096bcdb7223 */ /* 0x000fe200000100db */
[----:B------:R-:W-:Y:S01]  /*22f0*/  IADD3 R228, PT, PT, R228, 0x100, RZ ;  /* 0x00000100e4e47810 */ /* 0x000fe20007ffe0ff */
[----:B------:R-:W-:Y:S01]  /*2300*/  FADD.FTZ R194, R148, R189 ;  /* 0x000000bd94c27221 */ /* 0x000fe20000010000 */
[----:B------:R-:W-:-:S07]  /*2310*/  FFMA.FTZ R195, R188, R189, R149 ;  /* 0x000000bdbcc37223 */ /* 0x000fce0000010095 */
.L_x_824:
[----:B------:R-:W-:Y:S05]  /*2320*/  BSYNC.RECONVERGENT B0 ;  /* 0x0000000000007941 */ /* 0x000fea0003800200 */
.L_x_823:
        /* <DEDUP_REMOVED lines=12> */
[----:B------:R-:W4:Y:S04]  /*23f0*/  LDL R181, [R1] ;  /* 0x0000000001b57983 */ /* 0x000f280000100800 */
        /* <DEDUP_REMOVED lines=40> */
[----:B------:R-:W-:Y:S01]  /*2680*/  FMUL.FTZ R29, R179, R148 ;  /* 0x00000094b31d7220 */ /* 0x000fe20000410000 */
[----:B------:R-:W-:Y:S01]  /*2690*/  FADD.FTZ R53, R53, R27 ;  /* 0x0000001b35357221 */ /* 0x000fe20000010000 */
[----:B------:R-:W2:Y:S01]  /*26a0*/  LDL R179, [R1+0x24] ;  /* 0x0000240001b37983 */ /* 0x000ea20000100800 */
[-C--:B------:R-:W-:Y:S01]  /*26b0*/  FFMA.FTZ R213, R26, R27.reuse, R213 ;  /* 0x0000001b1ad57223 */ /* 0x080fe200000100d5 */
[----:B------:R-:W-:Y:S02]  /*26c0*/  FFMA.FTZ R27, R180, R27, R29 ;  /* 0x0000001bb41b7223 */ /* 0x000fe4000001001d */
[----:B------:R-:W3:Y:S01]  /*26d0*/  LDL R180, [R1+0x4] ;  /* 0x0000040001b47983 */ /* 0x000ee20000100800 */
        /* <DEDUP_REMOVED lines=12> */
[----:B------:R-:W-:-:S02]  /*27a0*/  PRMT R149, R149, 0x7632, R149 ;  /* 0x0000763295957816 */ /* 0x000fc40000000095 */
[----:B------:R-:W-:Y:S02]  /*27b0*/  SHF.L.U32 R29, R158, 0x10, RZ ;  /* 0x000000109e1d7819 */ /* 0x000fe400000006ff */
        /* <DEDUP_REMOVED lines=76> */
.L_x_826:
[----:B------:R-:W-:Y:S05]  /*2c80*/  BSYNC.RECONVERGENT B0 ;  /* 0x0000000000007941 */ /* 0x000fea0003800200 */
.L_x_825:
[----:B------:R-:W-:Y:S04]  /*2c90*/  BSSY.RECONVERGENT B0, `(.L_x_827) ;  /* 0x0000084000007945 */ /* 0x000fe80003800200 */
[----:B------:R-:W-:Y:S05]  /*2ca0*/  @!P3 BRA `(.L_x_828) ;  /* 0x000000080008b947 */ /* 0x000fea0003800000 */
[----:B------:R-:W0:Y:S08]  /*2cb0*/  LDC.64 R2, c[0x0][0x3a8] ;  /* 0x0000ea00ff027b82 */ /* 0x000e300000000a00 */
[----:B------:R-:W1:Y:S08]  /*2cc0*/  LDC.64 R4, c[0x0][0x430] ;  /* 0x00010c00ff047b82 */ /* 0x000e700000000a00 */
[----:B------:R-:W2:Y:S01]  /*2cd0*/  LDC.64 R30, c[0x0][0x428] ;  /* 0x00010a00ff1e7b82 */ /* 0x000ea20000000a00 */
[----:B0-----:R-:W-:-:S05]  /*2ce0*/  IMAD.WIDE.U32 R2, R228, 0x10, R2 ;  /* 0x00000010e4027825 */ /* 0x001fca00078e0002 */
[----:B------:R0:W3:Y:S01]  /*2cf0*/  LDG.E.128 R148, desc[UR16][R2.64] ;  /* 0x0000001002947981 */ /* 0x0000e2000c1e1d00 */
[----:B-1----:R-:W-:-:S05]  /*2d00*/  IMAD.WIDE.U32 R4, R228, 0x10, R4 ;  /* 0x00000010e4047825 */ /* 0x002fca00078e0004 */
[----:B------:R-:W4:Y:S01]  /*2d10*/  LDG.E.128 R152, desc[UR16][R4.64] ;  /* 0x0000001004987981 */ /* 0x000f22000c1e1d00 */
[----:B--2---:R-:W-:-:S05]  /*2d20*/  IMAD.WIDE.U32 R30, R228, 0x10, R30 ;  /* 0x00000010e41e7825 */ /* 0x004fca00078e001e */
[----:B------:R-:W2:Y:S01]  /*2d30*/  LDG.E.128 R156, desc[UR16][R30.64] ;  /* 0x000000101e9c7981 */ /* 0x000ea2000c1e1d00 */
[----:B------:R-:W-:-:S04]  /*2d40*/  ISETP.NE.U32.AND P0, PT, RZ, UR18, PT ;  /* 0x00000012ff007c0c */ /* 0x000fc8000bf05070 */
[----:B------:R-:W-:-:S13]  /*2d50*/  ISETP.NE.AND.EX P0, PT, RZ, UR19, PT, P0 ;  /* 0x00000013ff007c0c */ /* 0x000fda000bf05300 */
[----:B0-----:R-:W0:Y:S02]  /*2d60*/  @P0 LDC.64 R2, c[0x0][0x438] ;  /* 0x00010e00ff020b82 */ /* 0x001e240000000a00 */
[----:B0-----:R-:W-:-:S05]  /*2d70*/  @P0 IMAD.WIDE.U32 R2, R228, 0x10, R2 ;  /* 0x00000010e4020825 */ /* 0x001fca00078e0002 */
[----:B------:R3:W5:Y:S02]  /*2d80*/  @P0 LDG.E.128 R144, desc[UR16][R2.64] ;  /* 0x0000001002900981 */ /* 0x000764000c1e1d00 */
[----:B---3--:R-:W-:-:S05]  /*2d90*/  SHF.L.U32 R2, R148, 0x10, RZ ;  /* 0x0000001094027819 */ /* 0x008fca00000006ff */
[----:B------:R-:W-:Y:S01]  /*2da0*/  FADD.FTZ R5, R2, -UR24 ;  /* 0x8000001802057e21 */ /* 0x000fe20008010000 */
[----:B----4-:R-:W-:-:S03]  /*2db0*/  SHF.L.U32 R2, R152, 0x10, RZ ;  /* 0x0000001098027819 */ /* 0x010fc600000006ff */
[----:B------:R-:W-:Y:S02]  /*2dc0*/  FMUL.FTZ R5, R5, UR23 ;  /* 0x0000001705057c20 */ /* 0x000fe40008410000 */
[----:B-----5:R-:W-:Y:S01]  /*2dd0*/  FMUL.FTZ R4, R240, R2 ;  /* 0x00000002f0047220 */ /* 0x020fe20000410000 */
[----:B--2---:R-:W-:-:S05]  /*2de0*/  SHF.L.U32 R3, R156, 0x10, RZ ;  /* 0x000000109c037819 */ /* 0x004fca00000006ff */
        /* <DEDUP_REMOVED lines=19> */
[----:B------:R-:W-:-:S02]  /*2f20*/  SHF.L.U32 R152, R150, 0x10, RZ ;  /* 0x0000001096987819 */ /* 0x000fc400000006ff */
[----:B------:R-:W-:Y:S01]  /*2f30*/  PRMT R149, R149, 0x7632, R149 ;  /* 0x0000763295957816 */ /* 0x000fe20000000095 */
[----:B------:R-:W-:Y:S02]  /*2f40*/  FADD.FTZ R30, R30, -UR24 ;  /* 0x800000181e1e7e21 */ /* 0x000fe40008010000 */
[----:B------:R-:W-:Y:S01]  /*2f50*/  FADD.FTZ R160, R152, -UR24 ;  /* 0x8000001898a07e21 */ /* 0x000fe20008010000 */
[----:B------:R-:W-:Y:S01]  /*2f60*/  SHF.L.U32 R148, R148, 0x10, RZ ;  /* 0x0000001094947819 */ /* 0x000fe200000006ff */
[----:B------:R-:W-:Y:S01]  /*2f70*/  FMUL.FTZ R30, R30, UR23 ;  /* 0x000000171e1e7c20 */ /* 0x000fe20008410000 */
[----:B------:R-:W-:Y:S01]  /*2f80*/  SHF.L.U32 R152, R154, 0x10, RZ ;  /* 0x000000109a987819 */ /* 0x000fe200000006ff */
[----:B------:R-:W-:Y:S01]  /*2f90*/  FMUL.FTZ R160, R160, UR23 ;  /* 0x00000017a0a07c20 */ /* 0x000fe20008410000 */
[----:B------:R-:W-:Y:S01]  /*2fa0*/  SHF.L.U32 R149, R149, 0x10, RZ ;  /* 0x0000001095957819 */ /* 0x000fe200000006ff */
[----:B------:R-:W-:Y:S01]  /*2fb0*/  FADD.FTZ R113, R113, R148 ;  /* 0x0000009471717221 */ /* 0x000fe20000010000 */
[----:B------:R-:W-:Y:S01]  /*2fc0*/  PRMT R31, R156, 0x7632, R31 ;  /* 0x000076329c1f7816 */ /* 0x000fe2000000001f */
[-C--:B------:R-:W-:Y:S01]  /*2fd0*/  FMUL.FTZ R156, R241, R148.reuse ;  /* 0x00000094f19c7220 */ /* 0x080fe20000410000 */
[----:B------:R-:W-:Y:S01]  /*2fe0*/  FFMA.FTZ R85, R30, R148, R85 ;  /* 0x000000941e557223 */ /* 0x000fe20000010055 */
[-C--:B------:R-:W-:Y:S01]  /*2ff0*/  FMUL.FTZ R161, R236, R152.reuse ;  /* 0x00000098eca17220 */ /* 0x080fe20000410000 */
[----:B------:R-:W-:Y:S01]  /*3000*/  FADD.FTZ R116, R116, R152 ;  /* 0x0000009874747221 */ /* 0x000fe20000010000 */
[----:B------:R-:W-:Y:S01]  /*3010*/  FFMA.FTZ R88, R160, R152, R88 ;  /* 0x00000098a0587223 */ /* 0x000fe20000010058 */
[----:B------:R-:W-:Y:S01]  /*3020*/  PRMT R148, R153, 0x7632, R148 ;  /* 0x0000763299947816 */ /* 0x000fe20000000094 */
[----:B------:R-:W-:Y:S01]  /*3030*/  FADD.FTZ R152, R149, -UR24 ;  /* 0x8000001895987e21 */ /* 0x000fe20008010000 */
[----:B------:R-:W-:-:S02]  /*3040*/  PRMT R150, R157, 0x7632, R150 ;  /* 0x000076329d967816 */ /* 0x000fc40000000096 */
[----:B------:R-:W-:Y:S01]  /*3050*/  SHF.L.U32 R148, R148, 0x10, RZ ;  /* 0x0000001094947819 */ /* 0x000fe200000006ff */
[----:B------:R-:W-:Y:S01]  /*3060*/  FMUL.FTZ R168, R152, UR23 ;  /* 0x0000001798a87c20 */ /* 0x000fe20008410000 */
[C---:B------:R-:W-:Y:S02]  /*3070*/  SHF.L.U32 R149, R150.reuse, 0x10, RZ ;  /* 0x0000001096957819 */ /* 0x040fe400000006ff */
[----:B------:R-:W-:Y:S01]  /*3080*/  PRMT R150, R150, 0x7632, R150 ;  /* 0x0000763296967816 */ /* 0x000fe20000000096 */
[-C--:B------:R-:W-:Y:S01]  /*3090*/  FMUL.FTZ R152, R243, R148.reuse ;  /* 0x00000094f3987220 */ /* 0x080fe20000410000 */
[----:B------:R-:W-:Y:S01]  /*30a0*/  FADD.FTZ R115, R115, R148 ;  /* 0x0000009473737221 */ /* 0x000fe20000010000 */
[----:B------:R-:W-:Y:S01]  /*30b0*/  FFMA.FTZ R87, R168, R148, R87 ;  /* 0x00000094a8577223 */ /* 0x000fe20000010057 */
[----:B------:R-:W-:Y:S02]  /*30c0*/  SHF.L.U32 R148, R150, 0x10, RZ ;  /* 0x0000001096947819 */ /* 0x000fe400000006ff */
[----:B------:R-:W-:Y:S01]  /*30d0*/  PRMT R154, R154, 0x7632, R154 ;  /* 0x000076329a9a7816 */ /* 0x000fe2000000009a */
[----:B------:R-:W-:Y:S01]  /*30e0*/  FADD.FTZ R63, R63, R149 ;  /* 0x000000953f3f7221 */ /* 0x000fe20000010000 */
[-C--:B------:R-:W-:Y:S01]  /*30f0*/  FFMA.FTZ R207, R168, R149.reuse, R207 ;  /* 0x00000095a8cf7223 */ /* 0x080fe200000100cf */
[----:B------:R-:W-:Y:S01]  /*3100*/  FFMA.FTZ R169, R251, R149, R152 ;  /* 0x00000095fba97223 */ /* 0x000fe20000010098 */
[----:B------:R-:W-:Y:S01]  /*3110*/  FADD.FTZ R149, R148, -UR24 ;  /* 0x8000001894957e21 */ /* 0x000fe20008010000 */
[----:B------:R-:W-:-:S02]  /*3120*/  PRMT R150, R158, 0x7632, R150 ;  /* 0x000076329e967816 */ /* 0x000fc40000000096 */
[----:B------:R-:W-:Y:S01]  /*3130*/  SHF.L.U32 R148, R154, 0x10, RZ ;  /* 0x000000109a947819 */ /* 0x000fe200000006ff */
[----:B------:R-:W-:Y:S01]  /*3140*/  FMUL.FTZ R182, R149, UR23 ;  /* 0x0000001795b67c20 */ /* 0x000fe20008410000 */
[----:B------:R-:W-:Y:S02]  /*3150*/  SHF.L.U32 R150, R150, 0x10, RZ ;  /* 0x0000001096967819 */ /* 0x000fe400000006ff */
[----:B------:R-:W-:Y:S01]  /*3160*/  SHF.L.U32 R149, R151, 0x10, RZ ;  /* 0x0000001097957819 */ /* 0x000fe200000006ff */
[----:B------:R-:W-:-:S04]  /*3170*/  FMUL.FTZ R152, R237, R148 ;  /* 0x00000094ed987220 */ /* 0x000fc80000410000 */
[----:B------:R-:W-:Y:S01]  /*3180*/  FFMA.FTZ R183, R245, R150, R152 ;  /* 0x00000096f5b77223 */ /* 0x000fe20000010098 */
[----:B------:R-:W-:Y:S01]  /*3190*/  FADD.FTZ R152, R149, -UR24 ;  /* 0x8000001895987e21 */ /* 0x000fe20008010000 */
[----:B------:R-:W-:-:S03]  /*31a0*/  SHF.L.U32 R149, R155, 0x10, RZ ;  /* 0x000000109b957819 */ /* 0x000fc600000006ff */
[----:B------:R-:W-:Y:S02]  /*31b0*/  FMUL.FTZ R184, R152, UR23 ;  /* 0x0000001798b87c20 */ /* 0x000fe40008410000 */
[-C--:B------:R-:W-:Y:S01]  /*31c0*/  FMUL.FTZ R152, R238, R149.reuse ;  /* 0x00000095ee987220 */ /* 0x080fe20000410000 */
[--C-:B------:R-:W-:Y:S01]  /*31d0*/  FADD.FTZ R118, R118, R149.reuse ;  /* 0x0000009576767221 */ /* 0x100fe20000010000 */
[----:B------:R-:W-:Y:S01]  /*31e0*/  FFMA.FTZ R90, R184, R149, R90 ;  /* 0x00000095b85a7223 */ /* 0x000fe2000001005a */
[----:B------:R-:W-:Y:S01]  /*31f0*/  PRMT R149, R151, 0x7632, R149 ;  /* 0x0000763297957816 */ /* 0x000fe20000000095 */
[----:B------:R-:W-:Y:S01]  /*3200*/  FADD.FTZ R65, R65, R150 ;  /* 0x0000009641417221 */ /* 0x000fe20000010000 */
[C---:B------:R-:W-:Y:S01]  /*3210*/  FFMA.FTZ R201, R182.reuse, R150, R201 ;  /* 0x00000096b6c97223 */ /* 0x040fe200000100c9 */
[----:B------:R-:W-:Y:S01]  /*3220*/  SHF.L.U32 R150, R159, 0x10, RZ ;  /* 0x000000109f967819 */ /* 0x000fe200000006ff */
[----:B------:R-:W-:Y:S01]  /*3230*/  FADD.FTZ R117, R117, R148 ;  /* 0x0000009475757221 */ /* 0x000fe20000010000 */
[----:B------:R-:W-:Y:S01]  /*3240*/  FFMA.FTZ R89, R182, R148, R89 ;  /* 0x00000094b6597223 */ /* 0x000fe20000010059 */
[----:B------:R-:W-:-:S02]  /*3250*/  SHF.L.U32 R149, R149, 0x10, RZ ;  /* 0x0000001095957819 */ /* 0x000fc400000006ff */
        /* <DEDUP_REMOVED lines=9> */
[----:B------:R-:W-:Y:S01]  /*32f0*/  SHF.L.U32 R150, R150, 0x10, RZ ;  /* 0x0000001096967819 */ /* 0x000fe200000006ff */
[----:B------:R-:W-:Y:S01]  /*3300*/  FMUL.FTZ R149, R239, R148 ;  /* 0x00000094ef957220 */ /* 0x000fe20000410000 */
[----:B------:R-:W-:Y:S01]  /*3310*/  FADD.FTZ R119, R119, R148 ;  /* 0x0000009477777221 */ /* 0x000fe20000010000 */
[----:B------:R-:W-:Y:S01]  /*3320*/  FADD.FTZ R61, R61, R31 ;  /* 0x0000001f3d3d7221 */ /* 0x000fe20000010000 */
[-C--:B------:R-:W-:Y:S01]  /*3330*/  FFMA.FTZ R205, R30, R31.reuse, R205 ;  /* 0x0000001f1ecd7223 */ /* 0x080fe200000100cd */
[----:B------:R-:W-:Y:S01]  /*3340*/  FFMA.FTZ R193, R247, R150, R149 ;  /* 0x00000096f7c17223 */ /* 0x000fe20000010095 */
[----:B------:R-:W-:Y:S01]  /*3350*/  FFMA.FTZ R91, R192, R148, R91 ;  /* 0x00000094c05b7223 */ /* 0x000fe2000001005b */
[----:B------:R-:W-:Y:S01]  /*3360*/  FFMA.FTZ R31, R249, R31, R156 ;  /* 0x0000001ff91f7223 */ /* 0x000fe2000001009c */
[----:B------:R-:W-:Y:S01]  /*3370*/  FADD.FTZ R148, R194, R4 ;  /* 0x00000004c2947221 */ /* 0x000fe20000010000 */
[----:B------:R-:W-:-:S03]  /*3380*/  FFMA.FTZ R149, R5, R4, R195 ;  /* 0x0000000405957223 */ /* 0x000fc600000100c3 */
[----:B------:R-:W-:Y:S01]  /*3390*/  FADD.FTZ R148, R148, R31 ;  /* 0x0000001f94947221 */ /* 0x000fe20000010000 */
[----:B------:R-:W-:Y:S01]  /*33a0*/  FFMA.FTZ R149, R30, R31, R149 ;  /* 0x0000001f1e957223 */ /* 0x000fe20000010095 */
[----:B------:R-:W-:Y:S02]  /*33b0*/  SHF.L.U32 R156, R158, 0x10, RZ ;  /* 0x000000109e9c7819 */ /* 0x000fe400000006ff */
[----:B------:R-:W-:Y:S01]  /*33c0*/  FADD.FTZ R148, R148, R2 ;  /* 0x0000000294947221 */ /* 0x000fe20000010000 */
[----:B------:R-:W-:Y:S02]  /*33d0*/  FFMA.FTZ R149, R3, R2, R149 ;  /* 0x0000000203957223 */ /* 0x000fe40000010095 */
        /* <DEDUP_REMOVED lines=15> */
.L_x_828:
[----:B------:R-:W-:Y:S05]  /*34d0*/  BSYNC.RECONVERGENT B0 ;  /* 0x0000000000007941 */ /* 0x000fea0003800200 */
.L_x_827:
        /* <DEDUP_REMOVED lines=32> */
.L_x_830:
[----:B------:R-:W-:Y:S05]  /*36e0*/  BSYNC.RECONVERGENT B0 ;  /* 0x0000000000007941 */ /* 0x000fea0003800200 */
.L_x_829:
        /* <DEDUP_REMOVED lines=81> */
.L_x_835:
        /* <DEDUP_REMOVED lines=14> */
[----:B------:R-:W-:Y:S01]  /*3ce0*/  FFMA.FTZ R129, R186, UR8, R155 ;  /* 0x00000008ba817c23 */ /* 0x000fe2000801009b */
[----:B------:R-:W-:Y:S02]  /*3cf0*/  F2FP.BF16.F32.PACK_AB R150, R131, R130 ;  /* 0x000000828396723e */ /* 0x000fe400000010ff */
[----:B------:R-:W-:Y:S01]  /*3d00*/  FADD.FTZ R128, R173, -R128 ;  /* 0x80000080ad807221 */ /* 0x000fe20000010000 */
[----:B------:R-:W-:Y:S01]  /*3d10*/  FADD.FTZ R129, R187, -R129 ;  /* 0x80000081bb817221 */ /* 0x000fe20000010000 */
[----:B------:R-:W-:Y:S02]  /*3d20*/  MOV R130, R150 ;  /* 0x0000009600827202 */ /* 0x000fe40000000f00 */
[----:B------:R-:W-:Y:S01]  /*3d30*/  FMUL.FTZ R128, R128, UR23 ;  /* 0x0000001780807c20 */ /* 0x000fe20008410000 */
[----:B------:R-:W-:-:S05]  /*3d40*/  FMUL.FTZ R129, R129, UR23 ;  /* 0x0000001781817c20 */ /* 0x000fca0008410000 */
[----:B------:R-:W-:Y:S01]  /*3d50*/  F2FP.BF16.F32.PACK_AB R151, R129, R128 ;  /* 0x000000808197723e */ /* 0x000fe200000010ff */
[--C-:B------:R-:W-:Y:S01]  /*3d60*/  FFMA.FTZ R128, R0, UR8, R155.reuse ;  /* 0x0000000800807c23 */ /* 0x100fe2000801009b */
[----:B------:R-:W-:Y:S02]  /*3d70*/  FFMA.FTZ R129, R25, UR8, R155 ;  /* 0x0000000819817c23 */ /* 0x000fe4000801009b */
[----:B------:R-:W-:Y:S01]  /*3d80*/  MOV R131, R151 ;  /* 0x0000009700837202 */ /* 0x000fe20000000f00 */
[----:B------:R-:W-:Y:S01]  /*3d90*/  FADD.FTZ R128, R16, -R128 ;  /* 0x8000008010807221 */ /* 0x000fe20000010000 */
[----:B------:R-:W-:-:S03]  /*3da0*/  FADD.FTZ R129, R24, -R129 ;  /* 0x8000008118817221 */ /* 0x000fc60000010000 */
[----:B------:R-:W-:Y:S01]  /*3db0*/  FMUL.FTZ R128, R128, UR23 ;  /* 0x0000001780807c20 */ /* 0x000fe20008410000 */
[----:B------:R-:W-:-:S05]  /*3dc0*/  FMUL.FTZ R129, R129, UR23 ;  /* 0x0000001781817c20 */ /* 0x000fca0008410000 */
[----:B------:R-:W-:Y:S02]  /*3dd0*/  F2FP.BF16.F32.PACK_AB R148, R129, R128 ;  /* 0x000000808194723e */ /* 0x000fe400000010ff */
[----:B------:R-:W-:Y:S02]  /*3de0*/  MOV R129, R149 ;  /* 0x0000009500817202 */ /* 0x000fe40000000f00 */
[----:B------:R-:W-:Y:S01]  /*3df0*/  MOV R128, R148 ;  /* 0x0000009400807202 */ /* 0x000fe20000000f00 */
[----:B------:R-:W-:Y:S06]  /*3e00*/  BRA `(.L_x_836) ;  /* 0x0000001000147947 */ /* 0x000fec0003800000 */
.L_x_834:
        /* <DEDUP_REMOVED lines=36> */
.L_x_837:
        /* <DEDUP_REMOVED lines=37> */
.L_x_833:
        /* <DEDUP_REMOVED lines=47> */
.L_x_839:
[----:B-----5:R-:W-:Y:S01]  /*4590*/  PRMT R129, R124, 0x7632, R129 ;  /* 0x000076327c817816 */ /* 0x020fe20000000081 */
[--C-:B------:R-:W-:Y:S01]  /*45a0*/  FFMA.FTZ R128, R25, UR8, R155.reuse ;  /* 0x0000000819807c23 */ /* 0x100fe2000801009b */
[----:B------:R-:W-:Y:S01]  /*45b0*/  FFMA.FTZ R130, R0, UR8, R155 ;  /* 0x0000000800827c23 */ /* 0x000fe2000801009b */
[----:B------:R-:W-:Y:S02]  /*45c0*/  PRMT R131, R125, 0x7632, R131 ;  /* 0x000076327d837816 */ /* 0x000fe40000000083 */
[----:B------:R-:W-:Y:S01]  /*45d0*/  SHF.L.U32 R129, R129, 0x10, RZ ;  /* 0x0000001081817819 */ /* 0x000fe200000006ff */
[----:B------:R-:W-:Y:S01]  /*45e0*/  FADD.FTZ R128, R24, -R128 ;  /* 0x8000008018807221 */ /* 0x000fe20000010000 */
[----:B------:R-:W-:Y:S01]  /*45f0*/  FADD.FTZ R130, R16, -R130 ;  /* 0x8000008210827221 */ /* 0x000fe20000010000 */
[----:B------:R-:W-:Y:S02]  /*4600*/  SHF.L.U32 R131, R131, 0x10, RZ ;  /* 0x0000001083837819 */ /* 0x000fe400000006ff */
[----:B------:R-:W-:Y:S01]  /*4610*/  FFMA.FTZ R128, R128, UR23, R129 ;  /* 0x0000001780807c23 */ /* 0x000fe20008010081 */
[----:B------:R-:W-:-:S02]  /*4620*/  SHF.L.U32 R129, R124, 0x10, RZ ;  /* 0x000000107c817819 */ /* 0x000fc400000006ff */
[----:B------:R-:W-:-:S03]  /*4630*/  PRMT R149, R126, 0x7632, R149 ;  /* 0x000076327e957816 */ /* 0x000fc60000000095 */
[----:B------:R-:W-:Y:S01]  /*4640*/  FFMA.FTZ R130, R130, UR23, R129 ;  /* 0x0000001782827c23 */ /* 0x000fe20008010081 */
[----:B------:R-:W-:Y:S01]  /*4650*/  FFMA.FTZ R129, R167, UR8, R155 ;  /* 0x00000008a7817c23 */ /* 0x000fe2000801009b */
[----:B------:R-:W-:-:S03]  /*4660*/  SHF.L.U32 R149, R149, 0x10, RZ ;  /* 0x0000001095957819 */ /* 0x000fc600000006ff */
[----:B------:R-:W-:Y:S01]  /*4670*/  F2FP.BF16.F32.PACK_AB R148, R128, R130 ;  /* 0x000000828094723e */ /* 0x000fe200000010ff */
[----:B------:R-:W-:Y:S01]  /*4680*/  FFMA.FTZ R130, R15, UR8, R155 ;  /* 0x000000080f827c23 */ /* 0x000fe2000801009b */
[----:B------:R-:W-:Y:S01]  /*4690*/  SHF.L.U32 R128, R125, 0x10, RZ ;  /* 0x000000107d807819 */ /* 0x000fe200000006ff */
[----:B------:R-:W-:Y:S02]  /*46a0*/  FADD.FTZ R129, R166, -R129 ;  /* 0x80000081a6817221 */ /* 0x000fe40000010000 */
[----:B------:R-:W-:Y:S02]  /*46b0*/  FADD.FTZ R130, R14, -R130 ;  /* 0x800000820e827221 */ /* 0x000fe40000010000 */
[----:B------:R-:W-:Y:S01]  /*46c0*/  FFMA.FTZ R129, R129, UR23, R131 ;  /* 0x0000001781817c23 */ /* 0x000fe20008010083 */
        /* <DEDUP_REMOVED lines=25> */
.L_x_838:
[----:B------:R-:W-:-:S04]  /*4860*/  UISETP.NE.U32.AND UP0, UPT, UR4, URZ, UPT ;  /* 0x000000ff0400728c */ /* 0x000fc8000bf05070 */
[----:B------:R-:W-:-:S09]  /*4870*/  UISETP.NE.AND.EX UP0, UPT, UR5, URZ, UPT, UP0 ;  /* 0x000000ff0500728c */ /* 0x000fd2000bf05300 */
[----:B------:R-:W-:Y:S05]  /*4880*/  BRA.U UP0, `(.L_x_840) ;  /* 0x0000000100b47547 */ /* 0x000fea000b800000 */
        /* <DEDUP_REMOVED lines=45> */
.L_x_840:
        /* <DEDUP_REMOVED lines=8> */
[----:B------:R-:W-:Y:S01]  /*4be0*/  PRMT R129, R126, 0x7632, R129 ;  /* 0x000076327e817816 */ /* 0x000fe20000000081 */
[----:B------:R-:W-:Y:S01]  /*4bf0*/  FFMA.FTZ R122, R121, UR23, R122 ;  /* 0x00000017797a7c23 */ /* 0x000fe2000801007a */
[----:B------:R-:W-:Y:S01]  /*4c00*/  FFMA.FTZ R121, R170, UR8, R155 ;  /* 0x00000008aa797c23 */ /* 0x000fe2000801009b */
[----:B------:R-:W-:Y:S01]  /*4c10*/  FFMA.FTZ R120, R120, UR23, R123 ;  /* 0x0000001778787c23 */ /* 0x000fe2000801007b */
[----:B------:R-:W-:Y:S01]  /*4c20*/  FFMA.FTZ R123, R186, UR8, R155 ;  /* 0x00000008ba7b7c23 */ /* 0x000fe2000801009b */
[----:B------:R-:W-:Y:S01]  /*4c30*/  SHF.L.U32 R129, R129, 0x10, RZ ;  /* 0x0000001081817819 */ /* 0x000fe200000006ff */
[--C-:B------:R-:W-:Y:S01]  /*4c40*/  FADD.FTZ R128, R171, -R121.reuse ;  /* 0x80000079ab807221 */ /* 0x100fe20000010000 */
[----:B------:R-:W-:Y:S01]  /*4c50*/  PRMT R121, R127, 0x7632, R121 ;  /* 0x000076327f797816 */ /* 0x000fe20000000079 */
[----:B------:R-:W-:Y:S01]  /*4c60*/  FADD.FTZ R123, R187, -R123 ;  /* 0x8000007bbb7b7221 */ /* 0x000fe20000010000 */
[----:B------:R-:W-:Y:S01]  /*4c70*/  SHF.L.U32 R131, R127, 0x10, RZ ;  /* 0x000000107f837819 */ /* 0x000fe200000006ff */
[----:B------:R-:W-:Y:S01]  /*4c80*/  FFMA.FTZ R128, R128, UR23, R129 ;  /* 0x0000001780807c23 */ /* 0x000fe20008010081 */
[----:B------:R-:W-:Y:S01]  /*4c90*/  SHF.L.U32 R121, R121, 0x10, RZ ;  /* 0x0000001079797819 */ /* 0x000fe200000006ff */
[----:B------:R-:W-:Y:S01]  /*4ca0*/  FFMA.FTZ R129, R23, UR8, R155 ;  /* 0x0000000817817c23 */ /* 0x000fe2000801009b */
[----:B------:R-:W-:-:S03]  /*4cb0*/  SHF.L.U32 R148, R126, 0x10, RZ ;  /* 0x000000107e947819 */ /* 0x000fc600000006ff */
[----:B------:R-:W-:Y:S01]  /*4cc0*/  FFMA.FTZ R130, R123, UR23, R121 ;  /* 0x000000177b827c23 */ /* 0x000fe20008010079 */
[----:B------:R-:W-:Y:S01]  /*4cd0*/  FFMA.FTZ R123, R15, UR8, R155 ;  /* 0x000000080f7b7c23 */ /* 0x000fe2000801009b */
[----:B------:R-:W-:Y:S01]  /*4ce0*/  SHF.L.U32 R121, R125, 0x10, RZ ;  /* 0x000000107d797819 */ /* 0x000fe200000006ff */
[----:B------:R-:W-:Y:S02]  /*4cf0*/  FADD.FTZ R129, R22, -R129 ;  /* 0x8000008116817221 */ /* 0x000fe40000010000 */
[----:B------:R-:W-:Y:S02]  /*4d00*/  FADD.FTZ R123, R14, -R123 ;  /* 0x8000007b0e7b7221 */ /* 0x000fe40000010000 */
[----:B------:R-:W-:Y:S01]  /*4d10*/  FFMA.FTZ R129, R129, UR23, R148 ;  /* 0x0000001781817c23 */ /* 0x000fe20008010094 */
[----:B------:R-:W-:Y:S01]  /*4d20*/  SHF.L.U32 R148, R124, 0x10, RZ ;  /* 0x000000107c947819 */ /* 0x000fe200000006ff */
[----:B------:R-:W-:Y:S01]  /*4d30*/  FFMA.FTZ R123, R123, UR23, R121 ;  /* 0x000000177b7b7c23 */ /* 0x000fe20008010079 */
[----:B------:R-:W-:-:S02]  /*4d40*/  FFMA.FTZ R121, R172, UR8, R155 ;  /* 0x00000008ac797c23 */ /* 0x000fc4000801009b */
[----:B------:R-:W-:Y:S02]  /*4d50*/  F2FP.BF16.F32.PACK_AB R150, R128, R129 ;  /* 0x000000818096723e */ /* 0x000fe400000010ff */
[----:B------:R-:W-:Y:S01]  /*4d60*/  FADD.FTZ R121, R173, -R121 ;  /* 0x80000079ad797221 */ /* 0x000fe20000010000 */
[----:B------:R-:W-:Y:S02]  /*4d70*/  F2FP.BF16.F32.PACK_AB R149, R122, R123 ;  /* 0x0000007b7a95723e */ /* 0x000fe400000010ff */
[----:B------:R-:W-:Y:S01]  /*4d80*/  MOV R122, R150 ;  /* 0x00000096007a7202 */ /* 0x000fe20000000f00 */
[----:B------:R-:W-:Y:S01]  /*4d90*/  FFMA.FTZ R131, R121, UR23, R131 ;  /* 0x0000001779837c23 */ /* 0x000fe20008010083 */
[----:B------:R-:W-:Y:S01]  /*4da0*/  FFMA.FTZ R121, R0, UR8, R155 ;  /* 0x0000000800797c23 */ /* 0x000fe2000801009b */
[----:B------:R-:W-:-:S03]  /*4db0*/  MOV R129, R149 ;  /* 0x0000009500817202 */ /* 0x000fc60000000f00 */
[----:B------:R-:W-:Y:S01]  /*4dc0*/  FADD.FTZ R121, R16, -R121 ;  /* 0x8000007910797221 */ /* 0x000fe20000010000 */
[----:B------:R-:W-:Y:S02]  /*4dd0*/  F2FP.BF16.F32.PACK_AB R151, R130, R131 ;  /* 0x000000838297723e */ /* 0x000fe400000010ff */
[----:B------:R-:W-:Y:S01]  /*4de0*/  MOV R130, R150 ;  /* 0x0000009600827202 */ /* 0x000fe20000000f00 */
[----:B------:R-:W-:Y:S01]  /*4df0*/  FFMA.FTZ R121, R121, UR23, R148 ;  /* 0x0000001779797c23 */ /* 0x000fe20008010094 */
[-C--:B------:R-:W-:Y:S02]  /*4e00*/  MOV R131, R151.reuse ;  /* 0x0000009700837202 */ /* 0x080fe40000000f00 */
[----:B------:R-:W-:Y:S02]  /*4e10*/  MOV R123, R151 ;  /* 0x00000097007b7202 */ /* 0x000fe40000000f00 */
[----:B------:R-:W-:Y:S02]  /*4e20*/  F2FP.BF16.F32.PACK_AB R148, R120, R121 ;  /* 0x000000797894723e */ /* 0x000fe400000010ff */
[----:B------:R-:W-:-:S02]  /*4e30*/  MOV R121, R149 ;  /* 0x0000009500797202 */ /* 0x000fc40000000f00 */
[-C--:B------:R-:W-:Y:S02]  /*4e40*/  MOV R128, R148.reuse ;  /* 0x0000009400807202 */ /* 0x080fe40000000f00 */
[----:B------:R-:W-:-:S07]  /*4e50*/  MOV R120, R148 ;  /* 0x0000009400787202 */ /* 0x000fce0000000f00 */
.L_x_836:
        /* <DEDUP_REMOVED lines=14> */
.L_x_832:
[----:B------:R-:W-:Y:S05]  /*4f40*/  BSYNC.RECONVERGENT B0 ;  /* 0x0000000000007941 */ /* 0x000fea0003800200 */
.L_x_831:
        /* <DEDUP_REMOVED lines=20> */
[----:B0-----:R-:W-:Y:S01]  /*5090*/  PRMT R129, R138, 0x7632, R129 ;  /* 0x000076328a817816 */ /* 0x001fe20000000081 */
        /* <DEDUP_REMOVED lines=38> */
[----:B------:R-:W-:Y:S01]  /*5300*/  MOV R120, R148 ;  /* 0x0000009400787202 */ /* 0x000fe20000000f00 */
[----:B------:R-:W-:Y:S06]  /*5310*/  BRA `(.L_x_846) ;  /* 0x00000010004c7947 */ /* 0x000fec0003800000 */
.L_x_845:
        /* <DEDUP_REMOVED lines=10> */
[----:B0-----:R-:W-:-:S03]  /*53c0*/  PRMT R149, R138, 0x7632, R149 ;  /* 0x000076328a957816 */ /* 0x001fc60000000095 */
        /* <DEDUP_REMOVED lines=34> */
.L_x_844:
[----:B------:R-:W-:-:S04]  /*55f0*/  UISETP.NE.U32.AND UP0, UPT, UR4, URZ, UPT ;  /* 0x000000ff0400728c */ /* 0x000fc8000bf05070 */
[----:B------:R-:W-:-:S09]  /*5600*/  UISETP.NE.AND.EX UP0, UPT, UR5, URZ, UPT, UP0 ;  /* 0x000000ff0500728c */ /* 0x000fd2000bf05300 */
[----:B------:R-:W-:Y:S05]  /*5610*/  BRA.U !UP0, `(.L_x_847) ;  /* 0x0000000108b47547 */ /* 0x000fea000b800000 */
[----:B0----5:R-:W-:Y:S01]  /*5620*/  PRMT R129, R136, 0x7632, R129 ;  /* 0x0000763288817816 */ /* 0x021fe20000000081 */
        /* <DEDUP_REMOVED lines=44> */
.L_x_847:
        /* <DEDUP_REMOVED lines=41> */
.L_x_843:
        /* <DEDUP_REMOVED lines=44> */
.L_x_849:
        /* <DEDUP_REMOVED lines=33> */
.L_x_848:
        /* <DEDUP_REMOVED lines=36> */
.L_x_850:
        /* <DEDUP_REMOVED lines=28> */
.L_x_846:
        /* <DEDUP_REMOVED lines=13> */
.L_x_842:
[----:B------:R-:W-:Y:S05]  /*6520*/  BSYNC.RECONVERGENT B0 ;  /* 0x0000000000007941 */ /* 0x000fea0003800200 */
.L_x_841:
        /* <DEDUP_REMOVED lines=20> */
[----:B01----:R-:W-:Y:S01]  /*6670*/  PRMT R129, R142, 0x7632, R129 ;  /* 0x000076328e817816 */ /* 0x003fe20000000081 */
        /* <DEDUP_REMOVED lines=40> */
.L_x_855:
        /* <DEDUP_REMOVED lines=10> */
[----:B01----:R-:W-:-:S03]  /*69a0*/  PRMT R149, R142, 0x7632, R149 ;  /* 0x000076328e957816 */ /* 0x003fc60000000095 */
        /* <DEDUP_REMOVED lines=34> */
.L_x_854:
[----:B------:R-:W-:-:S04]  /*6bd0*/  UISETP.NE.U32.AND UP0, UPT, UR4, URZ, UPT ;  /* 0x000000ff0400728c */ /* 0x000fc8000bf05070 */
[----:B------:R-:W-:-:S09]  /*6be0*/  UISETP.NE.AND.EX UP0, UPT, UR5, URZ, UPT, UP0 ;  /* 0x000000ff0500728c */ /* 0x000fd2000bf05300 */
[----:B------:R-:W-:Y:S05]  /*6bf0*/  BRA.U !UP0, `(.L_x_857) ;  /* 0x0000000108b47547 */ /* 0x000fea000b800000 */
[----:B01---5:R-:W-:Y:S01]  /*6c00*/  PRMT R129, R140, 0x7632, R129 ;  /* 0x000076328c817816 */ /* 0x023fe20000000081 */
        /* <DEDUP_REMOVED lines=44> */
.L_x_857:
        /* <DEDUP_REMOVED lines=41> */
.L_x_853:
        /* <DEDUP_REMOVED lines=44> */
.L_x_859:
        /* <DEDUP_REMOVED lines=33> */
.L_x_858:
        /* <DEDUP_REMOVED lines=36> */
.L_x_860:
        /* <DEDUP_REMOVED lines=28> */
.L_x_856:
        /* <DEDUP_REMOVED lines=13> */
.L_x_852:
[----:B------:R-:W-:Y:S05]  /*7b00*/  BSYNC.RECONVERGENT B0 ;  /* 0x0000000000007941 */ /* 0x000fea0003800200 */
.L_x_851:
        /* <DEDUP_REMOVED lines=12> */
[----:B------:R-:W-:Y:S01]  /*7bd0*/  PRMT R121, R145, 0x7632, R121 ;  /* 0x0000763291797816 */ /* 0x000fe20000000079 */
[----:B------:R-:W-:Y:S01]  /*7be0*/  FFMA.FTZ R122, R168, UR8, R155 ;  /* 0x00000008a87a7c23 */ /* 0x000fe2000801009b */
[----:B------:R-:W-:Y:S01]  /*7bf0*/  PRMT R123, R144, 0x7632, R123 ;  /* 0x00007632907b7816 */ /* 0x000fe2000000007b */
[----:B------:R-:W-:Y:S01]  /*7c00*/  FFMA.FTZ R120, R30, UR8, R155 ;  /* 0x000000081e787c23 */ /* 0x000fe2000801009b */
[----:B------:R-:W-:Y:S01]  /*7c10*/  SHF.L.U32 R121, R121, 0x10, RZ ;  /* 0x0000001079797819 */ /* 0x000fe200000006ff */
[----:B------:R-:W-:Y:S01]  /*7c20*/  FADD.FTZ R122, R169, -R122 ;  /* 0x8000007aa97a7221 */ /* 0x000fe20000010000 */
[----:B------:R-:W-:Y:S01]  /*7c30*/  SHF.L.U32 R123, R123, 0x10, RZ ;  /* 0x000000107b7b7819 */ /* 0x000fe200000006ff */
[----:B------:R-:W-:Y:S01]  /*7c40*/  FADD.FTZ R120, R31, -R120 ;  /* 0x800000781f787221 */ /* 0x000fe20000010000 */
[----:B012---:R-:W-:Y:S01]  /*7c50*/  PRMT R129, R146, 0x7632, R129 ;  /* 0x0000763292817816 */ /* 0x007fe20000000081 */
        /* <DEDUP_REMOVED lines=14> */
[--C-:B------:R-:W-:Y:S01]  /*7d40*/  FFMA.FTZ R123, R160, UR8, R155.reuse ;  /* 0x00000008a07b7c23 */ /* 0x100fe2000801009b */
[----:B------:R-:W-:-:S03]  /*7d50*/  FFMA.FTZ R122, R3, UR8, R155 ;  /* 0x00000008037a7c23 */ /* 0x000fc6000801009b */
[----:B------:R-:W-:Y:S01]  /*7d60*/  FADD.FTZ R123, R161, -R123 ;  /* 0x8000007ba17b7221 */ /* 0x000fe20000010000 */
[----:B------:R-:W-:-:S03]  /*7d70*/  FADD.FTZ R122, R2, -R122 ;  /* 0x8000007a027a7221 */ /* 0x000fc60000010000 */
[----:B------:R-:W-:Y:S01]  /*7d80*/  FFMA.FTZ R129, R123, UR23, R129 ;  /* 0x000000177b817c23 */ /* 0x000fe20008010081 */
[----:B------:R-:W-:Y:S01]  /*7d90*/  FFMA.FTZ R123, R184, UR8, R155 ;  /* 0x00000008b87b7c23 */ /* 0x000fe2000801009b */
[----:B------:R-:W-:Y:S01]  /*7da0*/  FFMA.FTZ R122, R122, UR23, R131 ;  /* 0x000000177a7a7c23 */ /* 0x000fe20008010083 */
[----:B------:R-:W-:Y:S02]  /*7db0*/  SHF.L.U32 R131, R147, 0x10, RZ ;  /* 0x0000001093837819 */ /* 0x000fe400000006ff */
[----:B------:R-:W-:Y:S01]  /*7dc0*/  FADD.FTZ R123, R185, -R123 ;  /* 0x8000007bb97b7221 */ /* 0x000fe20000010000 */
[----:B------:R-:W-:Y:S02]  /*7dd0*/  F2FP.BF16.F32.PACK_AB R150, R128, R129 ;  /* 0x000000818096723e */ /* 0x000fe400000010ff */
[----:B------:R-:W-:Y:S01]  /*7de0*/  F2FP.BF16.F32.PACK_AB R149, R121, R122 ;  /* 0x0000007a7995723e */ /* 0x000fe200000010ff */
[----:B------:R-:W-:Y:S01]  /*7df0*/  FFMA.FTZ R131, R123, UR23, R131 ;  /* 0x000000177b837c23 */ /* 0x000fe20008010083 */
[----:B------:R-:W-:Y:S01]  /*7e00*/  FADD.FTZ R123, R4, -R148 ;  /* 0x80000094047b7221 */ /* 0x000fe20000010000 */
[----:B------:R-:W-:-:S02]  /*7e10*/  SHF.L.U32 R148, R144, 0x10, RZ ;  /* 0x0000001090947819 */ /* 0x000fc400000006ff */
[----:B------:R-:W-:Y:S02]  /*7e20*/  MOV R129, R149 ;  /* 0x0000009500817202 */ /* 0x000fe40000000f00 */
[----:B------:R-:W-:Y:S01]  /*7e30*/  F2FP.BF16.F32.PACK_AB R151, R130, R131 ;  /* 0x000000838297723e */ /* 0x000fe200000010ff */
[----:B------:R-:W-:Y:S01]  /*7e40*/  FFMA.FTZ R123, R123, UR23, R148 ;  /* 0x000000177b7b7c23 */ /* 0x000fe20008010094 */
[----:B------:R-:W-:Y:S02]  /*7e50*/  MOV R130, R150 ;  /* 0x0000009600827202 */ /* 0x000fe40000000f00 */
[----:B------:R-:W-:Y:S02]  /*7e60*/  MOV R131, R151 ;  /* 0x0000009700837202 */ /* 0x000fe40000000f00 */
[----:B------:R-:W-:Y:S02]  /*7e70*/  F2FP.BF16.F32.PACK_AB R148, R120, R123 ;  /* 0x0000007b7894723e */ /* 0x000fe400000010ff */
[----:B------:R-:W-:-:S02]  /*7e80*/  MOV R123, R151 ;  /* 0x00000097007b7202 */ /* 0x000fc40000000f00 */
[----:B------:R-:W-:Y:S02]  /*7e90*/  MOV R128, R148 ;  /* 0x0000009400807202 */ /* 0x000fe40000000f00 */
[----:B------:R-:W-:Y:S02]  /*7ea0*/  MOV R122, R150 ;  /* 0x00000096007a7202 */ /* 0x000fe40000000f00 */
[----:B------:R-:W-:Y:S02]  /*7eb0*/  MOV R121, R149 ;  /* 0x0000009500797202 */ /* 0x000fe40000000f00 */
[----:B------:R-:W-:Y:S01]  /*7ec0*/  MOV R120, R148 ;  /* 0x0000009400787202 */ /* 0x000fe20000000f00 */
[----:B------:R-:W-:Y:S06]  /*7ed0*/  BRA `(.L_x_866) ;  /* 0x00000010004c7947 */ /* 0x000fec0003800000 */
.L_x_865:
[----:B------:R-:W-:Y:S01]  /*7ee0*/  PRMT R121, R144, 0x7632, R121 ;  /* 0x0000763290797816 */ /* 0x000fe20000000079 */
[--C-:B------:R-:W-:Y:S01]  /*7ef0*/  FFMA.FTZ R120, R30, UR8, R155.reuse ;  /* 0x000000081e787c23 */ /* 0x100fe2000801009b */
[----:B------:R-:W-:Y:S01]  /*7f00*/  FFMA.FTZ R122, R5, UR8, R155 ;  /* 0x00000008057a7c23 */ /* 0x000fe2000801009b */
[----:B------:R-:W-:Y:S02]  /*7f10*/  SHF.L.U32 R123, R145, 0x10, RZ ;  /* 0x00000010917b7819 */ /* 0x000fe400000006ff */
[----:B------:R-:W-:Y:S01]  /*7f20*/  SHF.L.U32 R121, R121, 0x10, RZ ;  /* 0x0000001079797819 */ /* 0x000fe200000006ff */
[----:B------:R-:W-:Y:S01]  /*7f30*/  FADD.FTZ R120, R31, -R120 ;  /* 0x800000781f787221 */ /* 0x000fe20000010000 */
[----:B------:R-:W-:Y:S01]  /*7f40*/  FADD.FTZ R122, R4, -R122 ;  /* 0x8000007a047a7221 */ /* 0x000fe20000010000 */
[----:B012---:R-:W-:Y:S02]  /*7f50*/  PRMT R148, R145, 0x7632, R148 ;  /* 0x0000763291947816 */ /* 0x007fe40000000094 */
[----:B------:R-:W-:Y:S01]  /*7f60*/  FFMA.FTZ R121, R120, UR23, R121 ;  /* 0x0000001778797c23 */ /* 0x000fe20008010079 */
[----:B------:R-:W-:-:S02]  /*7f70*/  SHF.L.U32 R120, R144, 0x10, RZ ;  /* 0x0000001090787819 */ /* 0x000fc400000006ff */
[----:B------:R-:W-:-:S03]  /*7f80*/  SHF.L.U32 R148, R148, 0x10, RZ ;  /* 0x0000001094947819 */ /* 0x000fc600000006ff */
        /* <DEDUP_REMOVED lines=17> */
[--C-:B------:R-:W-:Y:S01]  /*80a0*/  FFMA.FTZ R121, R121, UR23, R122.reuse ;  /* 0x0000001779797c23 */ /* 0x100fe2000801007a */
[----:B------:R-:W-:-:S04]  /*80b0*/  PRMT R122, R147, 0x7632, R122 ;  /* 0x00007632937a7816 */ /* 0x000fc8000000007a */
[----:B------:R-:W-:Y:S01]  /*80c0*/  F2FP.BF16.F32.PACK_AB R150, R121, R120 ;  /* 0x000000787996723e */ /* 0x000fe200000010ff */
[----:B------:R-:W-:Y:S01]  /*80d0*/  FFMA.FTZ R120, R184, UR8, R155 ;  /* 0x00000008b8787c23 */ /* 0x000fe2000801009b */
[----:B------:R-:W-:Y:S02]  /*80e0*/  SHF.L.U32 R121, R147, 0x10, RZ ;  /* 0x0000001093797819 */ /* 0x000fe400000006ff */
[----:B------:R-:W-:Y:S01]  /*80f0*/  SHF.L.U32 R122, R122, 0x10, RZ ;  /* 0x000000107a7a7819 */ /* 0x000fe200000006ff */
[----:B------:R-:W-:-:S04]  /*8100*/  FADD.FTZ R120, R185, -R120 ;  /* 0x80000078b9787221 */ /* 0x000fc80000010000 */
        /* <DEDUP_REMOVED lines=10> */
.L_x_864:
[----:B------:R-:W-:-:S04]  /*81b0*/  UISETP.NE.U32.AND UP0, UPT, UR4, URZ, UPT ;  /* 0x000000ff0400728c */ /* 0x000fc8000bf05070 */
[----:B------:R-:W-:-:S09]  /*81c0*/  UISETP.NE.AND.EX UP0, UPT, UR5, URZ, UPT, UP0 ;  /* 0x000000ff0500728c */ /* 0x000fd2000bf05300 */
[----:B------:R-:W-:Y:S05]  /*81d0*/  BRA.U !UP0, `(.L_x_867) ;  /* 0x0000000108b47547 */ /* 0x000fea000b800000 */
[----:B012---:R-:W-:Y:S01]  /*81e0*/  PRMT R129, R144, 0x7632, R129 ;  /* 0x0000763290817816 */ /* 0x007fe20000000081 */
[--C-:B------:R-:W-:Y:S01]  /*81f0*/  FFMA.FTZ R128, R30, UR8, R155.reuse ;  /* 0x000000081e807c23 */ /* 0x100fe2000801009b */
[----:B------:R-:W-:Y:S01]  /*8200*/  FFMA.FTZ R130, R5, UR8, R155 ;  /* 0x0000000805827c23 */ /* 0x000fe2000801009b */
[----:B------:R-:W-:Y:S02]  /*8210*/  SHF.L.U32 R131, R145, 0x10, RZ ;  /* 0x0000001091837819 */ /* 0x000fe400000006ff */
[----:B------:R-:W-:Y:S01]  /*8220*/  SHF.L.U32 R129, R129, 0x10, RZ ;  /* 0x0000001081817819 */ /* 0x000fe200000006ff */
[----:B------:R-:W-:Y:S01]  /*8230*/  FADD.FTZ R128, R31, -R128 ;  /* 0x800000801f807221 */ /* 0x000fe20000010000 */
[----:B------:R-:W-:Y:S01]  /*8240*/  FADD.FTZ R130, R4, -R130 ;  /* 0x8000008204827221 */ /* 0x000fe20000010000 */
[----:B------:R-:W-:Y:S02]  /*8250*/  PRMT R148, R145, 0x7632, R148 ;  /* 0x0000763291947816 */ /* 0x000fe40000000094 */
        /* <DEDUP_REMOVED lines=37> */
.L_x_867:
[--C-:B------:R-:W-:Y:S01]  /*84b0*/  FFMA.FTZ R151, R184, UR8, R155.reuse ;  /* 0x00000008b8977c23 */ /* 0x100fe2000801009b */
[C---:B012---:R-:W-:Y:S01]  /*84c0*/  SHF.L.U32 R148, R147.reuse, 0x10, RZ ;  /* 0x0000001093947819 */ /* 0x047fe200000006ff */
        /* <DEDUP_REMOVED lines=39> */
.L_x_863:
        /* <DEDUP_REMOVED lines=44> */
.L_x_869:
        /* <DEDUP_REMOVED lines=14> */
[----:B------:R-:W-:Y:S01]  /*8ae0*/  F2FP.BF16.F32.PACK_AB R149, R121, R120 ;  /* 0x000000787995723e */ /* 0x000fe200000010ff */
        /* <DEDUP_REMOVED lines=18> */
.L_x_868:
        /* <DEDUP_REMOVED lines=36> */
.L_x_870:
        /* <DEDUP_REMOVED lines=28> */
.L_x_866:
        /* <DEDUP_REMOVED lines=12> */
.L_x_862:
[----:B------:R-:W-:Y:S05]  /*90d0*/  BSYNC.RECONVERGENT B0 ;  /* 0x0000000000007941 */ /* 0x000fea0003800200 */
.L_x_861:
[----:B------:R-:W-:Y:S01]  /*90e0*/  UPLOP3.LUT UP1, UPT, UPT, UPT, UP1, 0x40, 0x4 ;  /* 0x000000000004789c */ /* 0x000fe20003f2e810 */
[----:B------:R-:W-:Y:S10]  /*90f0*/  BRA.U !UP3, `(.L_x_871) ;  /* 0xffffff7d0b847547 */ /* 0x000ff4000b83ffff */
.L_x_820:
        /* <DEDUP_REMOVED lines=23> */
.L_x_873:
[----:B------:R-:W-:Y:S05]  /*9270*/  BSYNC.RECONVERGENT B0 ;  /* 0x0000000000007941 */ /* 0x000fea0003800200 */
.L_x_872:
        /* <DEDUP_REMOVED lines=19> */
.L_x_875:
[----:B------:R-:W-:Y:S05]  /*93b0*/  BSYNC.RECONVERGENT B0 ;  /* 0x0000000000007941 */ /* 0x000fea0003800200 */
.L_x_874:
        /* <DEDUP_REMOVED lines=19> */
.L_x_877:
[----:B------:R-:W-:Y:S05]  /*94f0*/  BSYNC.RECONVERGENT B0 ;  /* 0x0000000000007941 */ /* 0x000fea0003800200 */
.L_x_876:
        /* <DEDUP_REMOVED lines=18> */
.L_x_878:
        /* <DEDUP_REMOVED lines=14> */
.L_x_4820:


//--------------------- .text._ZN10layer_norm31ln_parallel_residual_bwd_kernelINS_13Kernel_traitsIf13__nv_bfloat16S2_S2_fjLj8192ELj1ELj1ELj8ELj16ENS_18Kernel_traits_baseILj8192EfS2_S2_S2_fjLj256EEEEELb0ELb0ELb1EEEvNS_9BwdParamsE --------------------------
	.section	.text._ZN10layer_norm31ln_parallel_residual_bwd_kernelINS_13Kernel_traitsIf13__nv_bfloat16S2_S2_fjLj8192ELj1ELj1ELj8ELj16ENS_18Kernel_traits_baseILj8192EfS2_S2_S2_fjLj256EEEEELb0ELb0ELb1EEEvNS_9BwdParamsE,"ax",@progbits
	.align	128
        .global         _ZN10layer_norm31ln_parallel_residual_bwd_kernelINS_13Kernel_traitsIf13__nv_bfloat16S2_S2_fjLj8192ELj1ELj1ELj8ELj16ENS_18Kernel_traits_baseILj8192EfS2_S2_S2_fjLj256EEEEELb0ELb0ELb1EEEvNS_9BwdParamsE
        .type           _ZN10layer_norm31ln_parallel_residual_bwd_kernelINS_13Kernel_traitsIf13__nv_bfloat16S2_S2_fjLj8192ELj1ELj1ELj8ELj16ENS_18Kernel_traits_baseILj8192EfS2_S2_S2_fjLj256EEEEELb0ELb0ELb1EEEvNS_9BwdParamsE,@function
        .size           _ZN10layer_norm31ln_parallel_residual_bwd_kernelINS_13Kernel_traitsIf13__nv_bfloat16S2_S2_fjLj8192ELj1ELj1ELj8ELj16ENS_18Kernel_traits_baseILj8192EfS2_S2_S2_fjLj256EEEEELb0ELb0ELb1EEEvNS_9BwdParamsE,(.L_x_4821 - _ZN10layer_norm31ln_parallel_residual_bwd_kernelINS_13Kernel_traitsIf13__nv_bfloat16S2_S2_fjLj8192ELj1ELj1ELj8ELj16ENS_18Kernel_traits_baseILj8192EfS2_S2_S2_fjLj256EEEEELb0ELb0ELb1EEEvNS_9BwdParamsE)
        .other          _ZN10layer_norm31ln_parallel_residual_bwd_kernelINS_13Kernel_traitsIf13__nv_bfloat16S2_S2_fjLj8192ELj1ELj1ELj8ELj16ENS_18Kernel_traits_baseILj8192EfS2_S2_S2_fjLj256EEEEELb0ELb0ELb1EEEvNS_9BwdParamsE,@"STO_CUDA_ENTRY STV_DEFAULT"
_ZN10layer_norm31ln_parallel_residual_bwd_kernelINS_13Kernel_traitsIf13__nv_bfloat16S2_S2_fjLj8192ELj1ELj1ELj8ELj16ENS_18Kernel_traits_baseILj8192EfS2_S2_S2_fjLj256EEEEELb0ELb0ELb1EEEvNS_9BwdParamsE:
.text._ZN10layer_norm31ln_parallel_residual_bwd_kernelINS_13Kernel_traitsIf13__nv_bfloat16S2_S2_fjLj8192ELj1ELj1ELj8ELj16ENS_18Kernel_traits_baseILj8192EfS2_S2_S2_fjLj256EEEEELb0ELb0ELb1EEEvNS_9BwdParamsE:
        /* <DEDUP_REMOVED lines=72> */
[----:B------:R1:W-:Y:S01]  /*0480*/  STL [R1+0xa4], RZ ;  /* 0x0000a4ff01007387 */ /* 0x0003e20000100800 */
[----:B------:R-:W2:Y:S08]  /*0490*/  LDC.64 R2, c[0x0][0x3d0] ;  /* 0x0000f400ff027b82 */ /* 0x000eb00000000a00 */
[----:B------:R-:W3:Y:S01]  /*04a0*/  LDC.64 R4, c[0x0][0x3d8] ;  /* 0x0000f600ff047b82 */ /* 0x000ee20000000a00 */
[----:B------:R1:W-:Y:S01]  /*04b0*/  STL [R1+0xa0], RZ ;  /* 0x0000a0ff01007387 */ /* 0x0003e20000100800 */
[----:B------:R-:W-:Y:S01]  /*04c0*/  HFMA2 R252, -RZ, RZ, 0, 0 ;  /* 0x00000000fffc7431 */ /* 0x000fe200000001ff */
[----:B------:R-:W-:-:S02]  /*04d0*/  UPLOP3.LUT UP1, UPT, UPT, UPT, UPT, 0x40, 0x4 ;  /* 0x000000000004789c */ /* 0x000fc40003f2e870 */
[----:B------:R1:W-:Y:S01]  /*04e0*/  STL [R1+0x9c], RZ ;  /* 0x00009cff01007387 */ /* 0x0003e20000100800 */
[----:B------:R-:W-:Y:S01]  /*04f0*/  HFMA2 R232, -RZ, RZ, 0, 0 ;  /* 0x00000000ffe87431 */ /* 0x000fe200000001ff */
        /* <DEDUP_REMOVED lines=8> */
[----:B------:R-:W-:Y:S01]  /*0580*/  CS2R R248, SRZ ;  /* 0x0000000000f87805 */ /* 0x000fe2000001ff00 */
[C---:B--2---:R-:W-:Y:S01]  /*0590*/  IMAD.WIDE.U32 R2, R0.reuse, 0x20, R2 ;  /* 0x0000002000027825 */ /* 0x044fe200078e0002 */
[----:B------:R1:W-:Y:S01]  /*05a0*/  STL [R1+0x90], RZ ;  /* 0x000090ff01007387 */ /* 0x0003e20000100800 */
[----:B------:R-:W-:Y:S02]  /*05b0*/  CS2R R246, SRZ ;  /* 0x0000000000f67805 */ /* 0x000fe4000001ff00 */
[----:B------:R-:W-:Y:S02]  /*05c0*/  MOV R235, RZ ;  /* 0x000000ff00eb7202 */ /* 0x000fe40000000f00 */
[----:B------:R-:W-:Y:S01]  /*05d0*/  CS2R R230, SRZ ;  /* 0x0000000000e67805 */ /* 0x000fe2000001ff00 */
[----:B------:R1:W-:Y:S01]  /*05e0*/  STL [R1+0x8c], RZ ;  /* 0x00008cff01007387 */ /* 0x0003e20000100800 */
[----:B------:R-:W-:Y:S02]  /*05f0*/  CS2R R228, SRZ ;  /* 0x0000000000e47805 */ /* 0x000fe4000001ff00 */
[----:B------:R-:W-:Y:S01]  /*0600*/  CS2R R226, SRZ ;  /* 0x0000000000e27805 */ /* 0x000fe2000001ff00 */
[----:B---3--:R-:W-:Y:S01]  /*0610*/  IMAD.WIDE.U32 R4, R0, 0x20, R4 ;  /* 0x0000002000047825 */ /* 0x008fe200078e0004 */
        /* <DEDUP_REMOVED lines=30> */
[----:B------:R-:W-:Y:S01]  /*0800*/  CS2R R156, SRZ ;  /* 0x00000000009c7805 */ /* 0x000fe2000001ff00 */
[----:B------:R-:W2:Y:S01]  /*0810*/  LDCU UR23, c[0x0][0x388] ;  /* 0x00007100ff1777ac */ /* 0x000ea20008000800 */
[----:B------:R1:W-:Y:S01]  /*0820*/  STL [R1+0x50], RZ ;  /* 0x000050ff01007387 */ /* 0x0003e20000100800 */
[----:B------:R-:W3:Y:S03]  /*0830*/  LDCU.U8 UR22, c[0x0][0x410] ;  /* 0x00008200ff1677ac */ /* 0x000ee60008000000 */
[----:B------:R1:W-:Y:S01]  /*0840*/  STL [R1+0x2c], RZ ;  /* 0x00002cff01007387 */ /* 0x0003e20000100800 */
[----:B------:R-:W4:Y:S03]  /*0850*/  LDCU UR28, c[0x0][0x400] ;  /* 0x00008000ff1c77ac */ /* 0x000f260008000800 */
        /* <DEDUP_REMOVED lines=8> */
[----:B------:R1:W-:Y:S01]  /*08e0*/  STL [R1], RZ ;  /* 0x000000ff01007387 */ /* 0x0003e20000100800 */
[----:B------:R-:W0:Y:S03]  /*08f0*/  LDCU.64 UR24, c[0x0][0x438] ;  /* 0x00008700ff1877ac */ /* 0x000e260008000a00 */
[----:B------:R1:W-:Y:S01]  /*0900*/  STL [R1+0x74], RZ ;  /* 0x000074ff01007387 */ /* 0x0003e20000100800 */
[----:B------:R-:W0:Y:S03]  /*0910*/  LDCU.64 UR26, c[0x0][0x380] ;  /* 0x00007000ff1a77ac */ /* 0x000e260008000a00 */
        /* <DEDUP_REMOVED lines=19> */
[----:B------:R-:W-:-:S02]  /*0a50*/  CS2R R158, SRZ ;  /* 0x00000000009e7805 */ /* 0x000fc4000001ff00 */
[----:B------:R-:W-:Y:S02]  /*0a60*/  CS2R R160, SRZ ;  /* 0x0000000000a07805 */ /* 0x000fe4000001ff00 */
[----:B------:R-:W-:Y:S01]  /*0a70*/  CS2R R162, SRZ ;  /* 0x0000000000a27805 */ /* 0x000fe2000001ff00 */
[----:B0-----:R-:W5:Y:S01]  /*0a80*/  LDG.E.128 R92, desc[UR14][R2.64] ;  /* 0x0000000e025c7981 */ /* 0x001f62000c1e1d00 */
[----:B------:R-:W-:Y:S02]  /*0a90*/  CS2R R164, SRZ ;  /* 0x0000000000a47805 */ /* 0x000fe4000001ff00 */
[----:B------:R-:W-:Y:S02]  /*0aa0*/  CS2R R166, SRZ ;  /* 0x0000000000a67805 */ /* 0x000fe4000001ff00 */
[----:B------:R-:W-:Y:S01]  /*0ab0*/  MOV R168, RZ ;  /* 0x000000ff00a87202 */ /* 0x000fe20000000f00 */
[----:B------:R-:W5:Y:S04]  /*0ac0*/  LDG.E.128 R88, desc[UR14][R2.64+0x10] ;  /* 0x0000100e02587981 */ /* 0x000f68000c1e1d00 */
[----:B------:R-:W5:Y:S04]  /*0ad0*/  LDG.E.128 R84, desc[UR14][R2.64+0x2000] ;  /* 0x0020000e02547981 */ /* 0x000f68000c1e1d00 */
[----:B------:R-:W5:Y:S04]  /*0ae0*/  LDG.E.128 R80, desc[UR14][R2.64+0x2010] ;  /* 0x0020100e02507981 */ /* 0x000f68000c1e1d00 */
[----:B------:R-:W5:Y:S04]  /*0af0*/  LDG.E.128 R76, desc[UR14][R2.64+0x4000] ;  /* 0x0040000e024c7981 */ /* 0x000f68000c1e1d00 */
[----:B------:R-:W5:Y:S04]  /*0b00*/  LDG.E.128 R72, desc[UR14][R2.64+0x4010] ;  /* 0x0040100e02487981 */ /* 0x000f68000c1e1d00 */
[----:B------:R-:W5:Y:S04]  /*0b10*/  LDG.E.128 R68, desc[UR14][R2.64+0x6000] ;  /* 0x0060000e02447981 */ /* 0x000f68000c1e1d00 */
[----:B------:R0:W5:Y:S04]  /*0b20*/  LDG.E.128 R64, desc[UR14][R2.64+0x6010] ;  /* 0x0060100e02407981 */ /* 0x000168000c1e1d00 */
[----:B------:R-:W5:Y:S04]  /*0b30*/  LDG.E.128 R60, desc[UR14][R4.64] ;  /* 0x0000000e043c7981 */ /* 0x000f68000c1e1d00 */
[----:B------:R-:W5:Y:S01]  /*0b40*/  LDG.E.128 R56, desc[UR14][R4.64+0x10] ;  /* 0x0000100e04387981 */ /* 0x000f62000c1e1d00 */
[----:B0-----:R-:W-:-:S03]  /*0b50*/  CS2R R2, SRZ ;  /* 0x0000000000027805 */ /* 0x001fc6000001ff00 */
[----:B------:R-:W5:Y:S04]  /*0b60*/  LDG.E.128 R52, desc[UR14][R4.64+0x2000] ;  /* 0x0020000e04347981 */ /* 0x000f68000c1e1d00 */
[----:B------:R-:W5:Y:S04]  /*0b70*/  LDG.E.128 R48, desc[UR14][R4.64+0x2010] ;  /* 0x0020100e04307981 */ /* 0x000f68000c1e1d00 */
[----:B------:R-:W5:Y:S04]  /*0b80*/  LDG.E.128 R44, desc[UR14][R4.64+0x4000] ;  /* 0x0040000e042c7981 */ /* 0x000f68000c1e1d00 */
[----:B------:R-:W5:Y:S04]  /*0b90*/  LDG.E.128 R40, desc[UR14][R4.64+0x4010] ;  /* 0x0040100e04287981 */ /* 0x000f68000c1e1d00 */
[----:B------:R-:W5:Y:S04]  /*0ba0*/  LDG.E.128 R36, desc[UR14][R4.64+0x6000] ;  /* 0x0060000e04247981 */ /* 0x000f68000c1e1d00 */
[----:B------:R0:W5:Y:S02]  /*0bb0*/  LDG.E.128 R32, desc[UR14][R4.64+0x6010] ;  /* 0x0060100e04207981 */ /* 0x000164000c1e1d00 */
[----:B01234-:R-:W-:-:S07]  /*0bc0*/  CS2R R4, SRZ ;  /* 0x0000000000047805 */ /* 0x01ffce000001ff00 */
.L_x_914:
[----:B0-----:R-:W0:Y:S01]  /*0bd0*/  S2R R0, SR_TID.X ;  /* 0x0000000000007919 */ /* 0x001e220000002100 */
[----:B------:R-:W-:Y:S01]  /*0be0*/  UIMAD UR5, UR4, UR23, URZ ;  /* 0x00000017040572a4 */ /* 0x000fe2000f8e02ff */
[----:B------:R-:W1:Y:S01]  /*0bf0*/  LDC.64 R196, c[0x0][0x3a8] ;  /* 0x0000ea00ffc47b82 */ /* 0x000e620000000a00 */
[----:B------:R-:W-:Y:S01]  /*0c00*/  UIMAD.WIDE UR8, UR4, 0x4, UR16 ;  /* 0x00000004040878a5 */ /* 0x000fe2000f8e0210 */
[----:B------:R2:W-:Y:S01]  /*0c10*/  STL [R1+0xac], R113 ;  /* 0x0000ac7101007387 */ /* 0x0005e20000100800 */
[----:B------:R-:W-:Y:S02]  /*0c20*/  USHF.R.S32.HI UR6, URZ, 0x1f, UR5 ;  /* 0x0000001fff067899 */ /* 0x000fe40008011405 */
[----:B------:R-:W-:Y:S01]  /*0c30*/  UIMAD.WIDE UR20, UR4, 0x4, UR18 ;  /* 0x00000004041478a5 */ /* 0x000fe2000f8e0212 */
[----:B------:R3:W-:Y:S01]  /*0c40*/  STL [R1+0xa8], R112 ;  /* 0x0000a87001007387 */ /* 0x0007e20000100800 */
[----:B------:R-:W-:Y:S01]  /*0c50*/  ULEA.HI UR6, UR6, UR5, URZ, 0x3 ;  /* 0x0000000506067291 */ /* 0x000fe2000f8f18ff */
[----:B------:R-:W4:Y:S01]  /*0c60*/  LDC.64 R200, c[0x0][0x428] ;  /* 0x00010a00ffc87b82 */ /* 0x000f220000000a00 */
[----:B------:R-:W-:Y:S01]  /*0c70*/  MOV R120, UR8 ;  /* 0x0000000800787c02 */ /* 0x000fe20008000f00 */
[----:B------:R-:W4:Y:S01]  /*0c80*/  LDL.LU R180, [R1] ;  /* 0x0000000001b47983 */ /* 0x000f220000300800 */
[----:B------:R-:W-:-:S02]  /*0c90*/  MOV R121, UR9 ;  /* 0x0000000900797c02 */ /* 0x000fc40008000f00 */
[----:B------:R-:W-:Y:S01]  /*0ca0*/  MOV R172, UR6 ;  /* 0x0000000600ac7c02 */ /* 0x000fe20008000f00 */
[----:B------:R-:W4:Y:S02]  /*0cb0*/  LDL.LU R205, [R1+0x20] ;  /* 0x0000200001cd7983 */ /* 0x000f240000300800 */
[----:B------:R-:W4:Y:S02]  /*0cc0*/  LDC.64 R198, c[0x0][0x430] ;  /* 0x00010c00ffc67b82 */ /* 0x000f240000000a00 */
[----:B--2---:R-:W2:Y:S04]  /*0cd0*/  LDL.LU R113, [R1+0x8] ;  /* 0x0000080001717983 */ /* 0x004ea80000300800 */
[----:B------:R-:W2:Y:S04]  /*0ce0*/  LDL.LU R203, [R1+0x28] ;  /* 0x0000280001cb7983 */ /* 0x000ea80000300800 */
[----:B---3--:R-:W3:Y:S01]  /*0cf0*/  LDL.LU R112, [R1+0x10] ;  /* 0x0000100001707983 */ /* 0x008ee20000300800 */
[----:B0-----:R-:W-:-:S03]  /*0d00*/  LEA.HI.SX32 R172, R172, R0, 0x1d ;  /* 0x00000000acac7211 */ /* 0x001fc600078feaff */
[----:B------:R0:W2:Y:S02]  /*0d10*/  LDG.E R0, desc[UR14][R120.64] ;  /* 0x0000000e78007981 */ /* 0x0000a4000c1e1900 */
[----:B-1----:R-:W-:-:S04]  /*0d20*/  IMAD.WIDE.U32 R144, R172, 0x10, R196 ;  /* 0x00000010ac907825 */ /* 0x002fc800078e00c4 */
[C---:B----4-:R-:W-:Y:S02]  /*0d30*/  IMAD.WIDE.U32 R148, R172.reuse, 0x10, R200 ;  /* 0x00000010ac947825 */ /* 0x050fe400078e00c8 */
[----:B------:R-:W4:Y:S01]  /*0d40*/  LDG.E.128 R144, desc[UR14][R144.64] ;  /* 0x0000000e90907981 */ /* 0x000f22000c1e1d00 */
[----:B0-----:R-:W-:Y:S02]  /*0d50*/  MOV R120, UR20 ;  /* 0x0000001400787c02 */ /* 0x001fe40008000f00 */
[----:B------:R-:W-:Y:S01]  /*0d60*/  MOV R121, UR21 ;  /* 0x0000001500797c02 */ /* 0x000fe20008000f00 */
[C---:B------:R-:W-:Y:S01]  /*0d70*/  IMAD.WIDE.U32 R152, R172.reuse, 0x10, R198 ;  /* 0x00000010ac987825 */ /* 0x040fe200078e00c6 */
[----:B------:R-:W3:Y:S04]  /*0d80*/  LDG.E.128 R148, desc[UR14][R148.64] ;  /* 0x0000000e94947981 */ /* 0x000ee8000c1e1d00 */
[----:B------:R0:W3:Y:S01]  /*0d90*/  LDG.E R171, desc[UR14][R120.64] ;  /* 0x0000000e78ab7981 */ /* 0x0000e2000c1e1900 */
[----:B------:R-:W-:-:S03]  /*0da0*/  IADD3 R170, PT, PT, R172, 0x100, RZ ;  /* 0x00000100acaa7810 */ /* 0x000fc60007ffe0ff */
[----:B------:R-:W3:Y:S02]  /*0db0*/  LDG.E.128 R152, desc[UR14][R152.64] ;  /* 0x0000000e98987981 */ /* 0x000ee4000c1e1d00 */
[----:B0-----:R-:W-:-:S04]  /*0dc0*/  IMAD.WIDE.U32 R120, R170, 0x10, R196 ;  /* 0x00000010aa787825 */ /* 0x001fc800078e00c4 */
[C---:B------:R-:W-:Y:S02]  /*0dd0*/  IMAD.WIDE.U32 R124, R170.reuse, 0x10, R198 ;  /* 0x00000010aa7c7825 */ /* 0x040fe400078e00c6 */
[----:B------:R-:W3:Y:S04]  /*0de0*/  LDG.E.128 R120, desc[UR14][R120.64] ;  /* 0x0000000e78787981 */ /* 0x000ee8000c1e1d00 */
[----:B------:R-:W3:Y:S01]  /*0df0*/  LDG.E.128 R124, desc[UR14][R124.64] ;  /* 0x0000000e7c7c7981 */ /* 0x000ee2000c1e1d00 */
[----:B------:R-:W-:Y:S01]  /*0e00*/  ISETP.NE.AND P1, PT, RZ, UR22, PT ;  /* 0x00000016ff007c0c */ /* 0x000fe2000bf25270 */
[----:B------:R-:W-:-:S06]  /*0e10*/  IMAD.WIDE.U32 R128, R170, 0x10, R200 ;  /* 0x00000010aa807825 */ /* 0x000fcc00078e00c8 */
[----:B------:R-:W3:Y:S01]  /*0e20*/  LDG.E.128 R128, desc[UR14][R128.64] ;  /* 0x0000000e80807981 */ /* 0x000ee2000c1e1d00 */
[----:B------:R-:W-:-:S05]  /*0e30*/  IADD3 R169, PT, PT, R172, 0x200, RZ ;  /* 0x00000200aca97810 */ /* 0x000fca0007ffe0ff */
[----:B------:R-:W-:-:S04]  /*0e40*/  IMAD.WIDE.U32 R132, R169, 0x10, R196 ;  /* 0x00000010a9847825 */ /* 0x000fc800078e00c4 */
[----:B------:R-:W-:Y:S02]  /*0e50*/  IMAD.WIDE.U32 R136, R169, 0x10, R198 ;  /* 0x00000010a9887825 */ /* 0x000fe400078e00c6 */
[----:B------:R-:W3:Y:S01]  /*0e60*/  LDG.E.128 R132, desc[UR14][R132.64] ;  /* 0x0000000e84847981 */ /* 0x000ee2000c1e1d00 */
[----:B--2---:R-:W-:Y:S02]  /*0e70*/  FSEL R0, R0, RZ, !P1 ;  /* 0x000000ff00007208 */ /* 0x004fe40004800000 */
[----:B----4-:R-:W-:Y:S02]  /*0e80*/  SHF.L.U32 R175, R147, 0x10, RZ ;  /* 0x0000001093af7819 */ /* 0x010fe400000006ff */
[----:B------:R-:W-:Y:S02]  /*0e90*/  PRMT R173, R144, 0x7632, R173 ;  /* 0x0000763290ad7816 */ /* 0x000fe400000000ad */
[----:B---3--:R-:W-:Y:S02]  /*0ea0*/  R2UR UR9, R171 ;  /* 0x00000000ab0972ca */ /* 0x008fe400000e0000 */
[----:B------:R-:W-:-:S02]  /*0eb0*/  SHF.L.U32 R176, R146, 0x10, RZ ;  /* 0x0000001092b07819 */ /* 0x000fc400000006ff */
[----:B------:R-:W-:Y:S02]  /*0ec0*/  SHF.L.U32 R189, R151, 0x10, RZ ;  /* 0x0000001097bd7819 */ /* 0x000fe400000006ff */
[----:B------:R-:W-:Y:S02]  /*0ed0*/  SHF.L.U32 R178, R145, 0x10, RZ ;  /* 0x0000001091b27819 */ /* 0x000fe400000006ff */
[----:B------:R-:W-:Y:S02]  /*0ee0*/  PRMT R177, R152, 0x7632, R177 ;  /* 0x0000763298b17816 */ /* 0x000fe400000000b1 */
[----:B------:R-:W-:Y:S02]  /*0ef0*/  SHF.L.U32 R191, R150, 0x10, RZ ;  /* 0x0000001096bf7819 */ /* 0x000fe400000006ff */
[----:B------:R-:W-:Y:S02]  /*0f00*/  SHF.L.U32 R193, R149, 0x10, RZ ;  /* 0x0000001095c17819 */ /* 0x000fe400000006ff */
[----:B------:R-:W-:-:S02]  /*0f10*/  SHF.L.U32 R195, R148, 0x10, RZ ;  /* 0x0000001094c37819 */ /* 0x000fc400000006ff */
[----:B------:R-:W-:Y:S01]  /*0f20*/  PRMT R174, R148, 0x7632, R174 ;  /* 0x0000763294ae7816 */ /* 0x000fe200000000ae */
[----:B------:R-:W-:Y:S01]  /*0f30*/  IMAD.WIDE.U32 R140, R169, 0x10, R200 ;  /* 0x00000010a98c7825 */ /* 0x000fe200078e00c8 */
[----:B------:R-:W-:Y:S01]  /*0f40*/  R2UR UR5, R0 ;  /* 0x00000000000572ca */ /* 0x000fe200000e0000 */
[----:B------:R-:W2:Y:S01]  /*0f50*/  LDG.E.128 R136, desc[UR14][R136.64] ;  /* 0x0000000e88887981 */ /* 0x000ea2000c1e1d00 */
[----:B------:R-:W-:Y:S02]  /*0f60*/  SHF.L.U32 R0, R144, 0x10, RZ ;  /* 0x0000001090007819 */ /* 0x000fe400000006ff */
[----:B------:R-:W-:Y:S02]  /*0f70*/  PRMT R144, R146, 0x7632, R144 ;  /* 0x0000763292907816 */ /* 0x000fe40000000090 */
[----:B------:R-:W-:Y:S01]  /*0f80*/  SHF.L.U32 R173, R173, 0x10, RZ ;  /* 0x00000010adad7819 */ /* 0x000fe200000006ff */
[----:B------:R-:W-:Y:S01]  /*0f90*/  FADD.FTZ R6, R189, R6 ;  /* 0x00000006bd067221 */ /* 0x000fe20000010000 */
[----:B------:R-:W-:-:S02]  /*0fa0*/  PRMT R146, R151, 0x7632, R146 ;  /* 0x0000763297927816 */ /* 0x000fc40000000092 */
[----:B------:R-:W-:Y:S02]  /*0fb0*/  PRMT R171, R145, 0x7632, R171 ;  /* 0x0000763291ab7816 */ /* 0x000fe400000000ab */
[----:B------:R-:W-:Y:S01]  /*0fc0*/  SHF.L.U32 R177, R177, 0x10, RZ ;  /* 0x00000010b1b17819 */ /* 0x000fe200000006ff */
[----:B------:R-:W-:Y:S01]  /*0fd0*/  FADD.FTZ R175, R175, -UR5 ;  /* 0x80000005afaf7e21 */ /* 0x000fe20008010000 */
[----:B------:R-:W-:Y:S01]  /*0fe0*/  PRMT R151, R155, 0x7632, R151 ;  /* 0x000076329b977816 */ /* 0x000fe20000000097 */
[----:B------:R-:W-:Y:S01]  /*0ff0*/  FADD.FTZ R10, R193, R10 ;  /* 0x0000000ac10a7221 */ /* 0x000fe20000010000 */
[----:B------:R-:W-:Y:S01]  /*1000*/  SHF.L.U32 R155, R155, 0x10, RZ ;  /* 0x000000109b9b7819 */ /* 0x000fe200000006ff */
[----:B------:R-:W-:Y:S01]  /*1010*/  FMUL.FTZ R190, R175, UR9 ;  /* 0x00000009afbe7c20 */ /* 0x000fe20008410000 */
[----:B------:R-:W-:Y:S01]  /*1020*/  SHF.L.U32 R152, R152, 0x10, RZ ;  /* 0x0000001098987819 */ /* 0x000fe200000006ff */
[----:B------:R-:W-:Y:S01]  /*1030*/  FADD.FTZ R12, R195, R12 ;  /* 0x0000000cc30c7221 */ /* 0x000fe20000010000 */
[----:B------:R-:W-:Y:S01]  /*1040*/  PRMT R148, R149, 0x7632, R148 ;  /* 0x0000763295947816 */ /* 0x000fe20000000094 */
[----:B-----5:R-:W-:Y:S01]  /*1050*/  FMUL.FTZ R175, R58, R155 ;  /* 0x0000009b3aaf7220 */ /* 0x020fe20000410000 */
[-C--:B------:R-:W-:Y:S01]  /*1060*/  FFMA.FTZ R162, R190, R189.reuse, R162 ;  /* 0x000000bdbea27223 */ /* 0x080fe200000100a2 */
[----:B------:R-:W-:Y:S01]  /*1070*/  FADD.FTZ R173, R173, -UR5 ;  /* 0x80000005adad7e21 */ /* 0x000fe20008010000 */
[----:B------:R-:W-:Y:S01]  /*1080*/  PRMT R145, R147, 0x7632, R145 ;  /* 0x0000763293917816 */ /* 0x000fe20000000091 */
[----:B------:R-:W-:Y:S01]  /*1090*/  FFMA.FTZ R189, R90, R189, R175 ;  /* 0x000000bd5abd7223 */ /* 0x000fe200000100af */
[----:B------:R-:W-:Y:S01]  /*10a0*/  SHF.L.U32 R175, R121, 0x10, RZ ;  /* 0x0000001079af7819 */ /* 0x000fe200000006ff */
[----:B------:R-:W-:Y:S01]  /*10b0*/  FADD.FTZ R8, R191, R8 ;  /* 0x00000008bf087221 */ /* 0x000fe20000010000 */
[----:B------:R-:W-:Y:S01]  /*10c0*/  PRMT R147, R150, 0x7632, R147 ;  /* 0x0000763296937816 */ /* 0x000fe20000000093 */
[----:B------:R-:W-:Y:S01]  /*10d0*/  FADD.FTZ R178, R178, -UR5 ;  /* 0x80000005b2b27e21 */ /* 0x000fe20008010000 */
[----:B------:R-:W-:Y:S01]  /*10e0*/  PRMT R150, R153, 0x7632, R150 ;  /* 0x0000763299967816 */ /* 0x000fe20000000096 */
[----:B------:R-:W-:Y:S01]  /*10f0*/  FMUL.FTZ R188, R173, UR9 ;  /* 0x00000009adbc7c20 */ /* 0x000fe20008410000 */
[----:B------:R-:W-:Y:S01]  /*1100*/  SHF.L.U32 R153, R153, 0x10, RZ ;  /* 0x0000001099997819 */ /* 0x000fe200000006ff */
[----:B------:R-:W-:Y:S01]  /*1110*/  FADD.FTZ R175, R175, -UR5 ;  /* 0x80000005afaf7e21 */ /* 0x000fe20008010000 */
[----:B------:R-:W-:Y:S01]  /*1120*/  FMUL.FTZ R194, R178, UR9 ;  /* 0x00000009b2c27c20 */ /* 0x000fe20008410000 */
[-C--:B------:R-:W-:Y:S01]  /*1130*/  FMUL.FTZ R187, R61, R177.reuse ;  /* 0x000000b13dbb7220 */ /* 0x080fe20000410000 */
[----:B------:R-:W-:Y:S01]  /*1140*/  FADD.FTZ R238, R177, R238 ;  /* 0x000000eeb1ee7221 */ /* 0x000fe20000010000 */
[----:B------:R-:W-:Y:S01]  /*1150*/  FFMA.FTZ R228, R188, R177, R228 ;  /* 0x000000b1bce47223 */ /* 0x000fe200000100e4 */
[----:B------:R-:W-:Y:S01]  /*1160*/  FMUL.FTZ R178, R62, R153 ;  /* 0x000000993eb27220 */ /* 0x000fe20000410000 */
[----:B------:R-:W-:Y:S01]  /*1170*/  SHF.L.U32 R177, R125, 0x10, RZ ;  /* 0x000000107db17819 */ /* 0x000fe200000006ff */
[----:B------:R-:W-:Y:S01]  /*1180*/  FMUL.FTZ R175, R175, UR9 ;  /* 0x00000009afaf7c20 */ /* 0x000fe20008410000 */
[-C--:B------:R-:W-:Y:S01]  /*1190*/  FFMA.FTZ R166, R194, R193.reuse, R166 ;  /* 0x000000c1c2a67223 */ /* 0x080fe200000100a6 */
[----:B------:R-:W-:Y:S01]  /*11a0*/  FADD.FTZ R0, R0, -UR5 ;  /* 0x8000000500007e21 */ /* 0x000fe20008010000 */
[----:B------:R-:W-:Y:S01]  /*11b0*/  FFMA.FTZ R193, R94, R193, R178 ;  /* 0x000000c15ec17223 */ /* 0x000fe200000100b2 */
[-C--:B------:R-:W-:Y:S01]  /*11c0*/  FMUL.FTZ R178, R54, R177.reuse ;  /* 0x000000b136b27220 */ /* 0x080fe20000410000 */
[----:B------:R-:W-:Y:S01]  /*11d0*/  FADD.FTZ R180, R177, R180 ;  /* 0x000000b4b1b47221 */ /* 0x000fe20000010000 */
[----:B------:R-:W-:Y:S01]  /*11e0*/  FFMA.FTZ R249, R175, R177, R249 ;  /* 0x000000b1aff97223 */ /* 0x000fe200000100f9 */
[----:B------:R-:W-:Y:S01]  /*11f0*/  SHF.L.U32 R177, R122, 0x10, RZ ;  /* 0x000000107ab17819 */ /* 0x000fe200000006ff */
[----:B------:R-:W-:Y:S01]  /*1200*/  FMUL.FTZ R0, R0, UR9 ;  /* 0x0000000900007c20 */ /* 0x000fe20008410000 */
[----:B------:R-:W-:Y:S01]  /*1210*/  FMUL.FTZ R179, R60, R152 ;  /* 0x000000983cb37220 */ /* 0x000fe20000410000 */
[----:B------:R-:W-:Y:S01]  /*1220*/  SHF.L.U32 R171, R171, 0x10, RZ ;  /* 0x00000010abab7819 */ /* 0x000fe200000006ff */
[----:B------:R-:W3:Y:S01]  /*1230*/  LDG.E.128 R140, desc[UR14][R140.64] ;  /* 0x0000000e8c8c7981 */ /* 0x000ee2000c1e1d00 */
[----:B------:R-:W-:Y:S01]  /*1240*/  FADD.FTZ R177, R177, -UR5 ;  /* 0x80000005b1b17e21 */ /* 0x000fe20008010000 */
[-C--:B------:R-:W-:Y:S01]  /*1250*/  FFMA.FTZ R168, R0, R195.reuse, R168 ;  /* 0x000000c300a87223 */ /* 0x080fe200000100a8 */
[----:B------:R-:W-:Y:S01]  /*1260*/  FFMA.FTZ R195, R92, R195, R179 ;  /* 0x000000c35cc37223 */ /* 0x000fe200000100b3 */
[----:B------:R-:W-:Y:S01]  /*1270*/  SHF.L.U32 R179, R126, 0x10, RZ ;  /* 0x000000107eb37819 */ /* 0x000fe200000006ff */
[----:B------:R-:W-:Y:S01]  /*1280*/  FMUL.FTZ R177, R177, UR9 ;  /* 0x00000009b1b17c20 */ /* 0x000fe20008410000 */
[----:B------:R-:W-:Y:S01]  /*1290*/  FADD.FTZ R171, R171, -UR5 ;  /* 0x80000005abab7e21 */ /* 0x000fe20008010000 */
[----:B------:R-:W-:Y:S01]  /*12a0*/  SHF.L.U32 R144, R144, 0x10, RZ ;  /* 0x0000001090907819 */ /* 0x000fe200000006ff */
[----:B------:R0:W-:Y:S01]  /*12b0*/  STL [R1], R180 ;  /* 0x000000b401007387 */ /* 0x0001e20000100800 */
[----:B------:R-:W-:Y:S01]  /*12c0*/  SHF.L.U32 R145, R145, 0x10, RZ ;  /* 0x0000001091917819 */ /* 0x000fe200000006ff */
[----:B------:R-:W-:Y:S01]  /*12d0*/  FADD.FTZ R205, R179, R205 ;  /* 0x000000cdb3cd7221 */ /* 0x000fe20000010000 */
[-C--:B------:R-:W-:Y:S01]  /*12e0*/  FFMA.FTZ R113, R177, R179.reuse, R113 ;  /* 0x000000b3b1717223 */ /* 0x080fe20000010071 */
[----:B------:R-:W-:Y:S01]  /*12f0*/  FMUL.FTZ R186, R171, UR9 ;  /* 0x00000009abba7c20 */ /* 0x000fe20008410000 */
[----:B------:R-:W-:Y:S01]  /*1300*/  FADD.FTZ R144, R144, -UR5 ;  /* 0x8000000590907e21 */ /* 0x000fe20008010000 */
[----:B------:R-:W-:Y:S01]  /*1310*/  FADD.FTZ R145, R145, -UR5 ;  /* 0x8000000591917e21 */ /* 0x000fe20008010000 */
[----:B------:R-:W-:Y:S01]  /*1320*/  IADD3 R171, PT, PT, R172, 0x300, RZ ;  /* 0x00000300acab7810 */ /* 0x000fe20007ffe0ff */
[----:B0-----:R-:W-:Y:S01]  /*1330*/  FMUL.FTZ R180, R48, R179 ;  /* 0x000000b330b47220 */ /* 0x001fe20000410000 */
[----:B------:R-:W-:Y:S01]  /*1340*/  SHF.L.U32 R179, R123, 0x10, RZ ;  /* 0x000000107bb37819 */ /* 0x000fe200000006ff */
[----:B------:R-:W-:Y:S01]  /*1350*/  FMUL.FTZ R184, R144, UR9 ;  /* 0x0000000990b87c20 */ /* 0x000fe20008410000 */
[----:B------:R-:W-:Y:S01]  /*1360*/  PRMT R149, R154, 0x7632, R149 ;  /* 0x000076329a957816 */ /* 0x000fe20000000095 */
[----:B------:R-:W-:Y:S01]  /*1370*/  FMUL.FTZ R182, R145, UR9 ;  /* 0x0000000991b67c20 */ /* 0x000fe20008410000 */
[----:B------:R-:W-:Y:S01]  /*1380*/  SHF.L.U32 R150, R150, 0x10, RZ ;  /* 0x0000001096967819 */ /* 0x000fe200000006ff */
[----:B------:R-:W-:Y:S01]  /*1390*/  FADD.FTZ R179, R179, -UR5 ;  /* 0x80000005b3b37e21 */ /* 0x000fe20008010000 */
[----:B------:R-:W-:Y:S01]  /*13a0*/  IMAD.WIDE.U32 R144, R171, 0x10, R196 ;  /* 0x00000010ab907825 */ /* 0x000fe200078e00c4 */
[----:B------:R0:W-:Y:S01]  /*13b0*/  STL [R1+0x8], R113 ;  /* 0x0000087101007387 */ /* 0x0001e20000100800 */
[----:B------:R-:W-:-:S02]  /*13c0*/  SHF.L.U32 R196, R127, 0x10, RZ ;  /* 0x000000107fc47819 */ /* 0x000fc400000006ff */
[----:B------:R-:W-:Y:S01]  /*13d0*/  FMUL.FTZ R179, R179, UR9 ;  /* 0x00000009b3b37c20 */ /* 0x000fe20008410000 */
[----:B------:R-:W-:Y:S01]  /*13e0*/  SHF.L.U32 R148, R148, 0x10, RZ ;  /* 0x0000001094947819 */ /* 0x000fe200000006ff */
[----:B------:R-:W-:Y:S01]  /*13f0*/  FMUL.FTZ R185, R63, R150 ;  /* 0x000000963fb97220 */ /* 0x000fe20000410000 */
[----:B------:R-:W-:Y:S01]  /*1400*/  SHF.L.U32 R149, R149, 0x10, RZ ;  /* 0x0000001095957819 */ /* 0x000fe200000006ff */
[----:B0-----:R-:W4:Y:S01]  /*1410*/  LDL.LU R113, [R1+0x4] ;  /* 0x0000040001717983 */ /* 0x001f220000300800 */
[----:B------:R-:W-:Y:S01]  /*1420*/  FFMA.FTZ R112, R179, R196, R112 ;  /* 0x000000c4b3707223 */ /* 0x000fe20000010070 */
[----:B------:R-:W-:Y:S01]  /*1430*/  FADD.FTZ R203, R196, R203 ;  /* 0x000000cbc4cb7221 */ /* 0x000fe20000010000 */
[----:B------:R-:W-:Y:S01]  /*1440*/  FADD.FTZ R9, R148, R9 ;  /* 0x0000000994097221 */ /* 0x000fe20000010000 */
[-C--:B------:R-:W-:Y:S01]  /*1450*/  FFMA.FTZ R165, R186, R148.reuse, R165 ;  /* 0x00000094baa57223 */ /* 0x080fe200000100a5 */
[----:B------:R-:W-:Y:S01]  /*1460*/  FFMA.FTZ R185, R95, R148, R185 ;  /* 0x000000945fb97223 */ /* 0x000fe200000100b9 */
[-C--:B------:R-:W-:Y:S01]  /*1470*/  FMUL.FTZ R183, R57, R149.reuse ;  /* 0x0000009539b77220 */ /* 0x080fe20000410000 */
[----:B------:R-:W-:Y:S01]  /*1480*/  FADD.FTZ R242, R149, R242 ;  /* 0x000000f295f27221 */ /* 0x000fe20000010000 */
[----:B------:R-:W-:Y:S01]  /*1490*/  FFMA.FTZ R232, R184, R149, R232 ;  /* 0x00000095b8e87223 */ /* 0x000fe200000100e8 */
[----:B------:R-:W-:Y:S01]  /*14a0*/  IMAD.WIDE.U32 R148, R171, 0x10, R198 ;  /* 0x00000010ab947825 */ /* 0x000fe200078e00c6 */
[----:B------:R-:W-:Y:S04]  /*14b0*/  STL [R1+0x20], R205 ;  /* 0x000020cd01007387 */ /* 0x000fe80000100800 */
[----:B------:R-:W2:Y:S04]  /*14c0*/  LDL.LU R199, [R1+0x24] ;  /* 0x0000240001c77983 */ /* 0x000ea80000300800 */
[----:B------:R0:W-:Y:S04]  /*14d0*/  STL [R1+0x10], R112 ;  /* 0x0000107001007387 */ /* 0x0001e80000100800 */
[----:B------:R-:W-:Y:S04]  /*14e0*/  STL [R1+0x28], R203 ;  /* 0x000028cb01007387 */ /* 0x000fe80000100800 */
[----:B0-----:R-:W3:Y:S01]  /*14f0*/  LDL.LU R112, [R1+0xc] ;  /* 0x00000c0001707983 */ /* 0x001ee20000300800 */
[----:B------:R-:W-:Y:S01]  /*1500*/  FADD.FTZ R176, R176, -UR5 ;  /* 0x80000005b0b07e21 */ /* 0x000fe20008010000 */
[----:B------:R-:W-:-:S02]  /*1510*/  SHF.L.U32 R154, R154, 0x10, RZ ;  /* 0x000000109a9a7819 */ /* 0x000fc400000006ff */
[----:B------:R-:W-:Y:S01]  /*1520*/  SHF.L.U32 R174, R174, 0x10, RZ ;  /* 0x00000010aeae7819 */ /* 0x000fe200000006ff */
[----:B------:R-:W-:Y:S01]  /*1530*/  FMUL.FTZ R192, R176, UR9 ;  /* 0x00000009b0c07c20 */ /* 0x000fe20008410000 */
[----:B------:R-:W-:Y:S01]  /*1540*/  SHF.L.U32 R173, R120, 0x10, RZ ;  /* 0x0000001078ad7819 */ /* 0x000fe200000006ff */
[-C--:B------:R-:W-:Y:S01]  /*1550*/  FMUL.FTZ R176, R56, R154.reuse ;  /* 0x0000009a38b07220 */ /* 0x080fe20000410000 */
[----:B------:R-:W-:Y:S01]  /*1560*/  FADD.FTZ R241, R154, R241 ;  /* 0x000000f19af17221 */ /* 0x000fe20000010000 */
[----:B------:R-:W-:Y:S01]  /*1570*/  FFMA.FTZ R231, R192, R154, R231 ;  /* 0x0000009ac0e77223 */ /* 0x000fe200000100e7 */
[----:B------:R-:W-:Y:S02]  /*1580*/  SHF.L.U32 R154, R124, 0x10, RZ ;  /* 0x000000107c9a7819 */ /* 0x000fe400000006ff */
[----:B------:R-:W-:Y:S01]  /*1590*/  PRMT R121, R128, 0x7632, R121 ;  /* 0x0000763280797816 */ /* 0x000fe20000000079 */
[----:B------:R-:W-:Y:S01]  /*15a0*/  FMUL.FTZ R197, R50, R196 ;  /* 0x000000c432c57220 */ /* 0x000fe20000410000 */
[----:B------:R-:W-:Y:S01]  /*15b0*/  PRMT R124, R120, 0x7632, R124 ;  /* 0x00007632787c7816 */ /* 0x000fe2000000007c */
[----:B------:R-:W2:Y:S03]  /*15c0*/  LDL.LU R198, [R1+0x2c] ;  /* 0x00002c0001c67983 */ /* 0x000ea60000300800 */
[----:B------:R-:W-:-:S02]  /*15d0*/  PRMT R120, R124, 0x7632, R120 ;  /* 0x000076327c787816 */ /* 0x000fc40000000078 */
[----:B------:R-:W-:Y:S01]  /*15e0*/  SHF.L.U32 R124, R124, 0x10, RZ ;  /* 0x000000107c7c7819 */ /* 0x000fe200000006ff */
[----:B------:R-:W-:Y:S01]  /*15f0*/  FADD.FTZ R11, R174, R11 ;  /* 0x0000000bae0b7221 */ /* 0x000fe20000010000 */
[-C--:B------:R-:W-:Y:S01]  /*1600*/  FFMA.FTZ R167, R188, R174.reuse, R167 ;  /* 0x000000aebca77223 */ /* 0x080fe200000100a7 */
[----:B------:R-:W-:Y:S01]  /*1610*/  FFMA.FTZ R187, R93, R174, R187 ;  /* 0x000000ae5dbb7223 */ /* 0x000fe200000100bb */
[----:B------:R-:W-:Y:S01]  /*1620*/  SHF.L.U32 R174, R128, 0x10, RZ ;  /* 0x0000001080ae7819 */ /* 0x000fe200000006ff */
[----:B------:R-:W-:Y:S01]  /*1630*/  FADD.FTZ R128, R124, -UR5 ;  /* 0x800000057c807e21 */ /* 0x000fe20008010000 */
[----:B------:R-:W-:Y:S02]  /*1640*/  SHF.L.U32 R120, R120, 0x10, RZ ;  /* 0x0000001078787819 */ /* 0x000fe400000006ff */
[C---:B------:R-:W-:Y:S01]  /*1650*/  SHF.L.U32 R124, R121.reuse, 0x10, RZ ;  /* 0x00000010797c7819 */ /* 0x040fe200000006ff */
[----:B------:R-:W-:Y:S01]  /*1660*/  FMUL.FTZ R128, R128, UR9 ;  /* 0x0000000980807c20 */ /* 0x000fe20008410000 */
[----:B------:R-:W-:Y:S01]  /*1670*/  PRMT R121, R121, 0x7632, R121 ;  /* 0x0000763279797816 */ /* 0x000fe20000000079 */
[-C--:B------:R-:W-:Y:S01]  /*1680*/  FMUL.FTZ R196, R53, R120.reuse ;  /* 0x0000007835c47220 */ /* 0x080fe20000410000 */
[----:B------:R-:W-:Y:S01]  /*1690*/  FADD.FTZ R252, R120, R252 ;  /* 0x000000fc78fc7221 */ /* 0x000fe20000010000 */
[----:B------:R-:W-:Y:S01]  /*16a0*/  FFMA.FTZ R248, R128, R120, R248 ;  /* 0x0000007880f87223 */ /* 0x000fe200000100f8 */
[----:B------:R-:W-:-:S02]  /*16b0*/  SHF.L.U32 R121, R121, 0x10, RZ ;  /* 0x0000001079797819 */ /* 0x000fc400000006ff */
[----:B------:R-:W-:Y:S02]  /*16c0*/  PRMT R120, R125, 0x7632, R120 ;  /* 0x000076327d787816 */ /* 0x000fe40000000078 */
[----:B------:R-:W-:Y:S01]  /*16d0*/  PRMT R125, R129, 0x7632, R125 ;  /* 0x00007632817d7816 */ /* 0x000fe2000000007d */
[----:B------:R-:W-:Y:S01]  /*16e0*/  FADD.FTZ R121, R121, -UR5 ;  /* 0x8000000579797e21 */ /* 0x000fe20008010000 */
[----:B------:R-:W-:Y:S01]  /*16f0*/  SHF.L.U32 R120, R120, 0x10, RZ ;  /* 0x0000001078787819 */ /* 0x000fe200000006ff */
[-C--:B------:R-:W-:Y:S01]  /*1700*/  FFMA.FTZ R164, R192, R191.reuse, R164 ;  /* 0x000000bfc0a47223 */ /* 0x080fe200000100a4 */
[----:B------:R-:W-:Y:S01]  /*1710*/  FFMA.FTZ R191, R88, R191, R176 ;  /* 0x000000bf58bf7223 */ /* 0x000fe200000100b0 */
[----:B------:R-:W-:Y:S01]  /*1720*/  SHF.L.U32 R176, R129, 0x10, RZ ;  /* 0x0000001081b07819 */ /* 0x000fe200000006ff */
[----:B------:R-:W-:Y:S01]  /*1730*/  FMUL.FTZ R129, R121, UR9 ;  /* 0x0000000979817c20 */ /* 0x000fe20008410000 */
[----:B------:R-:W-:Y:S01]  /*1740*/  SHF.L.U32 R125, R125, 0x10, RZ ;  /* 0x000000107d7d7819 */ /* 0x000fe200000006ff */
[----:B------:R-:W-:-:S02]  /*1750*/  FMUL.FTZ R121, R55, R120 ;  /* 0x0000007837797220 */ /* 0x000fc40000410000 */
[----:B------:R-:W-:Y:S02]  /*1760*/  FADD.FTZ R2, R176, R2 ;  /* 0x00000002b0027221 */ /* 0x000fe40000010000 */
[----:B------:R-:W-:Y:S01]  /*1770*/  FADD.FTZ R208, R125, R208 ;  /* 0x000000d07dd07221 */ /* 0x000fe20000010000 */
[-C--:B------:R-:W-:Y:S01]  /*1780*/  FFMA.FTZ R157, R129, R125.reuse, R157 ;  /* 0x0000007d819d7223 */ /* 0x080fe2000001009d */
[--C-:B------:R-:W-:Y:S01]  /*1790*/  FFMA.FTZ R125, R87, R125, R121.reuse ;  /* 0x0000007d577d7223 */ /* 0x100fe20000010079 */
[-C--:B------:R-:W-:Y:S01]  /*17a0*/  FFMA.FTZ R158, R175, R176.reuse, R158 ;  /* 0x000000b0af9e7223 */ /* 0x080fe2000001009e */
[----:B------:R-:W-:Y:S01]  /*17b0*/  PRMT R121, R122, 0x7632, R121 ;  /* 0x000076327a797816 */ /* 0x000fe20000000079 */
[----:B------:R-:W-:Y:S01]  /*17c0*/  FFMA.FTZ R176, R86, R176, R178 ;  /* 0x000000b056b07223 */ /* 0x000fe200000100b2 */
[----:B------:R-:W-:Y:S02]  /*17d0*/  SHF.L.U32 R178, R130, 0x10, RZ ;  /* 0x0000001082b27819 */ /* 0x000fe400000006ff */
[----:B------:R-:W-:Y:S01]  /*17e0*/  SHF.L.U32 R121, R121, 0x10, RZ ;  /* 0x0000001079797819 */ /* 0x000fe200000006ff */
[----:B------:R-:W-:-:S02]  /*17f0*/  FFMA.FTZ R250, R129, R120, R250 ;  /* 0x0000007881fa7223 */ /* 0x000fc400000100fa */
[----:B------:R-:W-:Y:S01]  /*1800*/  FADD.FTZ R209, R178, R209 ;  /* 0x000000d1b2d17221 */ /* 0x000fe20000010000 */
[-C--:B------:R-:W-:Y:S01]  /*1810*/  FFMA.FTZ R156, R177, R178.reuse, R156 ;  /* 0x000000b2b19c7223 */ /* 0x080fe2000001009c */
[----:B------:R-:W-:Y:S01]  /*1820*/  FFMA.FTZ R178, R80, R178, R180 ;  /* 0x000000b250b27223 */ /* 0x000fe200000100b4 */
[----:B------:R-:W-:Y:S01]  /*1830*/  SHF.L.U32 R180, R131, 0x10, RZ ;  /* 0x0000001083b47819 */ /* 0x000fe200000006ff */
[----:B------:R-:W-:Y:S01]  /*1840*/  FADD.FTZ R121, R121, -UR5 ;  /* 0x8000000579797e21 */ /* 0x000fe20008010000 */
[----:B------:R-:W-:Y:S01]  /*1850*/  FADD.FTZ R237, R152, R237 ;  /* 0x000000ed98ed7221 */ /* 0x000fe20000010000 */
[----:B------:R-:W-:Y:S01]  /*1860*/  FFMA.FTZ R227, R0, R152, R227 ;  /* 0x0000009800e37223 */ /* 0x000fe200000100e3 */
[----:B------:R-:W-:Y:S01]  /*1870*/  FADD.FTZ R239, R153, R239 ;  /* 0x000000ef99ef7221 */ /* 0x000fe20000010000 */
[----:B------:R-:W-:Y:S01]  /*1880*/  FFMA.FTZ R229, R194, R153, R229 ;  /* 0x00000099c2e57223 */ /* 0x000fe200000100e5 */
[----:B------:R-:W-:-:S04]  /*1890*/  IMAD.WIDE.U32 R152, R171, 0x10, R200 ;  /* 0x00000010ab987825 */ /* 0x000fc800078e00c8 */
[----:B------:R-:W-:Y:S01]  /*18a0*/  FMUL.FTZ R201, R121, UR9 ;  /* 0x0000000979c97c20 */ /* 0x000fe20008410000 */
[----:B------:R-:W-:Y:S01]  /*18b0*/  FADD.FTZ R211, R180, R211 ;  /* 0x000000d3b4d37221 */ /* 0x000fe20000010000 */
[-C--:B------:R-:W-:Y:S01]  /*18c0*/  FFMA.FTZ R30, R179, R180.reuse, R30 ;  /* 0x000000b4b31e7223 */ /* 0x080fe2000001001e */
[----:B------:R-:W-:Y:S01]  /*18d0*/  FFMA.FTZ R180, R82, R180, R197 ;  /* 0x000000b452b47223 */ /* 0x000fe200000100c5 */
[----:B------:R-:W-:Y:S01]  /*18e0*/  FADD.FTZ R3, R124, R3 ;  /* 0x000000037c037221 */ /* 0x000fe20000010000 */
[-C--:B------:R-:W-:Y:S01]  /*18f0*/  FFMA.FTZ R159, R128, R124.reuse, R159 ;  /* 0x0000007c809f7223 */ /* 0x080fe2000001009f */
[----:B------:R-:W-:Y:S01]  /*1900*/  FFMA.FTZ R124, R85, R124, R196 ;  /* 0x0000007c557c7223 */ /* 0x000fe200000100c4 */
[----:B----4-:R-:W-:Y:S01]  /*1910*/  FADD.FTZ R113, R120, R113 ;  /* 0x0000007178717221 */ /* 0x010fe20000010000 */
[----:B------:R-:W-:-:S04]  /*1920*/  PRMT R120, R126, 0x7632, R120 ;  /* 0x000076327e787816 */ /* 0x000fc80000000078 */
[----:B------:R0:W-:Y:S01]  /*1930*/  STL [R1+0x4], R113 ;  /* 0x0000047101007387 */ /* 0x0001e20000100800 */
[----:B------:R-:W-:-:S03]  /*1940*/  SHF.L.U32 R120, R120, 0x10, RZ ;  /* 0x0000001078787819 */ /* 0x000fc600000006ff */
[----:B0-----:R-:W4:Y:S04]  /*1950*/  LDL.LU R113, [R1+0x14] ;  /* 0x0000140001717983 */ /* 0x001f280000300800 */
[----:B------:R-:W4:Y:S04]  /*1960*/  LDL.LU R197, [R1+0x50] ;  /* 0x0000500001c57983 */ /* 0x000f280000300800 */
[----:B------:R-:W4:Y:S01]  /*1970*/  LDL.LU R196, [R1+0x18] ;  /* 0x0000180001c47983 */ /* 0x000f220000300800 */
[----:B---3--:R-:W-:-:S05]  /*1980*/  FFMA.FTZ R112, R201, R120, R112 ;  /* 0x00000078c9707223 */ /* 0x008fca0000010070 */
[----:B------:R0:W-:Y:S04]  /*1990*/  STL [R1+0xc], R112 ;  /* 0x00000c7001007387 */ /* 0x0001e80000100800 */
[----:B0-----:R-:W3:Y:S01]  /*19a0*/  LDL.LU R112, [R1+0x58] ;  /* 0x0000580001707983 */ /* 0x001ee20000300800 */
[----:B------:R-:W-:Y:S01]  /*19b0*/  PRMT R200, R130, 0x7632, R200 ;  /* 0x0000763282c87816 */ /* 0x000fe200000000c8 */
[----:B------:R-:W-:-:S03]  /*19c0*/  FMUL.FTZ R121, R49, R120 ;  /* 0x0000007831797220 */ /* 0x000fc60000410000 */
[----:B------:R-:W-:-:S05]  /*19d0*/  SHF.L.U32 R200, R200, 0x10, RZ ;  /* 0x00000010c8c87819 */ /* 0x000fca00000006ff */
[----:B------:R-:W-:Y:S01]  /*19e0*/  FADD.FTZ R210, R200, R210 ;  /* 0x000000d2c8d27221 */ /* 0x000fe20000010000 */
[-C--:B------:R-:W-:Y:S01]  /*19f0*/  FFMA.FTZ R31, R201, R200.reuse, R31 ;  /* 0x000000c8c91f7223 */ /* 0x080fe2000001001f */
[--C-:B------:R-:W-:Y:S01]  /*1a00*/  FFMA.FTZ R200, R81, R200, R121.reuse ;  /* 0x000000c851c87223 */ /* 0x100fe20000010079 */
[----:B------:R-:W-:Y:S01]  /*1a10*/  PRMT R121, R123, 0x7632, R121 ;  /* 0x000076327b797816 */ /* 0x000fe20000000079 */
[----:B--2---:R-:W-:-:S03]  /*1a20*/  FADD.FTZ R199, R120, R199 ;  /* 0x000000c778c77221 */ /* 0x004fc60000010000 */
[----:B------:R-:W-:Y:S02]  /*1a30*/  SHF.L.U32 R121, R121, 0x10, RZ ;  /* 0x0000001079797819 */ /* 0x000fe400000006ff */
[----:B------:R-:W-:Y:S02]  /*1a40*/  PRMT R120, R127, 0x7632, R120 ;  /* 0x000076327f787816 */ /* 0x000fe40000000078 */
[----:B------:R-:W-:Y:S01]  /*1a50*/  SHF.L.U32 R126, R132, 0x10, RZ ;  /* 0x00000010847e7819 */ /* 0x000fe200000006ff */
[----:B------:R-:W-:Y:S01]  /*1a60*/  FADD.FTZ R121, R121, -UR5 ;  /* 0x8000000579797e21 */ /* 0x000fe20008010000 */
[----:B------:R-:W-:Y:S02]  /*1a70*/  PRMT R202, R131, 0x7632, R202 ;  /* 0x0000763283ca7816 */ /* 0x000fe400000000ca */
[----:B------:R-:W-:Y:S01]  /*1a80*/  SHF.L.U32 R120, R120, 0x10, RZ ;  /* 0x0000001078787819 */ /* 0x000fe200000006ff */
[----:B------:R-:W-:Y:S01]  /*1a90*/  FMUL.FTZ R203, R121, UR9 ;  /* 0x0000000979cb7c20 */ /* 0x000fe20008410000 */
[----:B------:R-:W-:Y:S01]  /*1aa0*/  FADD.FTZ R126, R126, -UR5 ;  /* 0x800000057e7e7e21 */ /* 0x000fe20008010000 */
[----:B------:R-:W-:Y:S01]  /*1ab0*/  SHF.L.U32 R202, R202, 0x10, RZ ;  /* 0x00000010caca7819 */ /* 0x000fe200000006ff */
[----:B------:R-:W-:Y:S01]  /*1ac0*/  STL [R1+0x24], R199 ;  /* 0x000024c701007387 */ /* 0x000fe20000100800 */
[----:B------:R-:W-:Y:S01]  /*1ad0*/  FMUL.FTZ R121, R51, R120 ;  /* 0x0000007833797220 */ /* 0x000fe20000410000 */
[----:B------:R-:W-:Y:S01]  /*1ae0*/  FADD.FTZ R198, R120, R198 ;  /* 0x000000c678c67221 */ /* 0x000fe20000010000 */
[----:B------:R-:W-:Y:S01]  /*1af0*/  FMUL.FTZ R126, R126, UR9 ;  /* 0x000000097e7e7c20 */ /* 0x000fe20008410000 */
[----:B------:R-:W2:Y:S01]  /*1b00*/  LDL.LU R122, [R1+0x30] ;  /* 0x00003000017a7983 */ /* 0x000ea20000300800 */
[----:B------:R-:W-:Y:S01]  /*1b10*/  FADD.FTZ R212, R202, R212 ;  /* 0x000000d4cad47221 */ /* 0x000fe20000010000 */
[-C--:B------:R-:W-:Y:S01]  /*1b20*/  FFMA.FTZ R29, R203, R202.reuse, R29 ;  /* 0x000000cacb1d7223 */ /* 0x080fe2000001001d */
[----:B------:R-:W-:Y:S01]  /*1b30*/  FFMA.FTZ R202, R83, R202, R121 ;  /* 0x000000ca53ca7223 */ /* 0x000fe20000010079 */
[----:B----4-:R-:W-:Y:S01]  /*1b40*/  FFMA.FTZ R113, R203, R120, R113 ;  /* 0x00000078cb717223 */ /* 0x010fe20000010071 */
[----:B------:R-:W-:-:S04]  /*1b50*/  SHF.L.U32 R120, R136, 0x10, RZ ;  /* 0x0000001088787819 */ /* 0x000fc800000006ff */
[----:B------:R0:W-:Y:S01]  /*1b60*/  STL [R1+0x14], R113 ;  /* 0x0000147101007387 */ /* 0x0001e20000100800 */
[-C--:B------:R-:W-:Y:S01]  /*1b70*/  FMUL.FTZ R121, R44, R120.reuse ;  /* 0x000000782c797220 */ /* 0x080fe20000410000 */
[----:B------:R-:W-:Y:S01]  /*1b80*/  FADD.FTZ R197, R120, R197 ;  /* 0x000000c578c57221 */ /* 0x000fe20000010000 */
[----:B------:R-:W-:Y:S01]  /*1b90*/  FFMA.FTZ R196, R126, R120, R196 ;  /* 0x000000787ec47223 */ /* 0x000fe200000100c4 */
[----:B------:R-:W-:Y:S01]  /*1ba0*/  SHF.L.U32 R120, R137, 0x10, RZ ;  /* 0x0000001089787819 */ /* 0x000fe200000006ff */
[----:B0-----:R-:W4:Y:S04]  /*1bb0*/  LDL.LU R113, [R1+0x78] ;  /* 0x0000780001717983 */ /* 0x001f280000300800 */
[----:B------:R0:W-:Y:S01]  /*1bc0*/  STL [R1+0x2c], R198 ;  /* 0x00002cc601007387 */ /* 0x0001e20000100800 */
[----:B---3--:R-:W-:-:S03]  /*1bd0*/  FADD.FTZ R112, R120, R112 ;  /* 0x0000007078707221 */ /* 0x008fc60000010000 */
[----:B0-----:R-:W3:Y:S04]  /*1be0*/  LDL.LU R198, [R1+0x38] ;  /* 0x0000380001c67983 */ /* 0x001ee80000300800 */
[----:B------:R-:W-:Y:S04]  /*1bf0*/  STL [R1+0x50], R197 ;  /* 0x000050c501007387 */ /* 0x000fe80000100800 */
[----:B------:R-:W-:Y:S04]  /*1c00*/  STL [R1+0x18], R196 ;  /* 0x000018c401007387 */ /* 0x000fe80000100800 */
[----:B------:R0:W-:Y:S04]  /*1c10*/  STL [R1+0x58], R112 ;  /* 0x0000587001007387 */ /* 0x0001e80000100800 */
[----:B0-----:R-:W3:Y:S01]  /*1c20*/  LDL.LU R112, [R1+0x80] ;  /* 0x0000800001707983 */ /* 0x001ee20000300800 */
[----:B------:R-:W-:-:S03]  /*1c30*/  SHF.L.U32 R130, R133, 0x10, RZ ;  /* 0x0000001085827819 */ /* 0x000fc600000006ff */
[----:B------:R-:W3:Y:S01]  /*1c40*/  LDL.LU R123, [R1+0x40] ;  /* 0x00004000017b7983 */ /* 0x000ee20000300800 */
[----:B------:R-:W-:Y:S01]  /*1c50*/  SHF.L.U32 R127, R140, 0x10, RZ ;  /* 0x000000108c7f7819 */ /* 0x000fe200000006ff */
[----:B------:R-:W-:Y:S01]  /*1c60*/  FADD.FTZ R130, R130, -UR5 ;  /* 0x8000000582827e21 */ /* 0x000fe20008010000 */
[----:B------:R-:W-:-:S03]  /*1c70*/  SHF.L.U32 R196, R134, 0x10, RZ ;  /* 0x0000001086c47819 */ /* 0x000fc600000006ff */
[----:B------:R-:W-:Y:S01]  /*1c80*/  FMUL.FTZ R130, R130, UR9 ;  /* 0x0000000982827c20 */ /* 0x000fe20008410000 */
[----:B------:R-:W-:Y:S01]  /*1c90*/  FADD.FTZ R213, R127, R213 ;  /* 0x000000d57fd57221 */ /* 0x000fe20000010000 */
[-C--:B------:R-:W-:Y:S01]  /*1ca0*/  FFMA.FTZ R28, R126, R127.reuse, R28 ;  /* 0x0000007f7e1c7223 */ /* 0x080fe2000001001c */
[----:B------:R-:W-:Y:S01]  /*1cb0*/  FFMA.FTZ R127, R76, R127, R121 ;  /* 0x0000007f4c7f7223 */ /* 0x000fe20000010079 */
[-C--:B------:R-:W-:Y:S01]  /*1cc0*/  FMUL.FTZ R121, R46, R120.reuse ;  /* 0x000000782e797220 */ /* 0x080fe20000410000 */
[----:B--2---:R-:W-:Y:S01]  /*1cd0*/  FFMA.FTZ R122, R130, R120, R122 ;  /* 0x00000078827a7223 */ /* 0x004fe2000001007a */
[----:B------:R-:W-:Y:S01]  /*1ce0*/  SHF.L.U32 R120, R138, 0x10, RZ ;  /* 0x000000108a787819 */ /* 0x000fe200000006ff */
[----:B------:R-:W-:Y:S01]  /*1cf0*/  FADD.FTZ R196, R196, -UR5 ;  /* 0x80000005c4c47e21 */ /* 0x000fe20008010000 */
[----:B------:R-:W-:-:S03]  /*1d00*/  SHF.L.U32 R131, R141, 0x10, RZ ;  /* 0x000000108d837819 */ /* 0x000fc600000006ff */
[----:B------:R-:W-:Y:S01]  /*1d10*/  FMUL.FTZ R196, R196, UR9 ;  /* 0x00000009c4c47c20 */ /* 0x000fe20008410000 */
[----:B------:R0:W-:Y:S01]  /*1d20*/  STL [R1+0x30], R122 ;  /* 0x0000307a01007387 */ /* 0x0001e20000100800 */
[----:B------:R-:W-:Y:S01]  /*1d30*/  FADD.FTZ R215, R131, R215 ;  /* 0x000000d783d77221 */ /* 0x000fe20000010000 */
[-C--:B------:R-:W-:Y:S01]  /*1d40*/  FFMA.FTZ R26, R130, R131.reuse, R26 ;  /* 0x00000083821a7223 */ /* 0x080fe2000001001a */
[----:B------:R-:W-:Y:S01]  /*1d50*/  FFMA.FTZ R131, R78, R131, R121 ;  /* 0x000000834e837223 */ /* 0x000fe20000010079 */
[----:B------:R-:W-:Y:S01]  /*1d60*/  FMUL.FTZ R121, R40, R120 ;  /* 0x0000007828797220 */ /* 0x000fe20000410000 */
[----:B0-----:R-:W2:Y:S01]  /*1d70*/  LDL.LU R122, [R1+0x54] ;  /* 0x00005400017a7983 */ /* 0x001ea20000300800 */
[----:B----4-:R-:W-:-:S05]  /*1d80*/  FADD.FTZ R113, R120, R113 ;  /* 0x0000007178717221 */ /* 0x010fca0000010000 */
[----:B------:R0:W-:Y:S01]  /*1d90*/  STL [R1+0x78], R113 ;  /* 0x0000787101007387 */ /* 0x0001e20000100800 */
[----:B---3--:R-:W-:Y:S01]  /*1da0*/  FFMA.FTZ R198, R196, R120, R198 ;  /* 0x00000078c4c67223 */ /* 0x008fe200000100c6 */
[----:B------:R-:W-:Y:S02]  /*1db0*/  SHF.L.U32 R120, R139, 0x10, RZ ;  /* 0x000000108b787819 */ /* 0x000fe400000006ff */
[----:B0-----:R-:W3:Y:S04]  /*1dc0*/  LDL.LU R113, [R1+0x1c] ;  /* 0x00001c0001717983 */ /* 0x001ee80000300800 */
[----:B------:R-:W-:Y:S01]  /*1dd0*/  STL [R1+0x38], R198 ;  /* 0x000038c601007387 */ /* 0x000fe20000100800 */
[----:B------:R-:W-:-:S05]  /*1de0*/  FADD.FTZ R112, R120, R112 ;  /* 0x0000007078707221 */ /* 0x000fca0000010000 */
[----:B------:R0:W-:Y:S04]  /*1df0*/  STL [R1+0x80], R112 ;  /* 0x0000807001007387 */ /* 0x0001e80000100800 */
[----:B0-----:R-:W4:Y:S01]  /*1e00*/  LDL.LU R112, [R1+0x5c] ;  /* 0x00005c0001707983 */ /* 0x001f220000300800 */
[----:B------:R-:W-:Y:S02]  /*1e10*/  SHF.L.U32 R198, R135, 0x10, RZ ;  /* 0x0000001087c67819 */ /* 0x000fe400000006ff */
[----:B------:R-:W-:-:S03]  /*1e20*/  SHF.L.U32 R197, R142, 0x10, RZ ;  /* 0x000000108ec57819 */ /* 0x000fc600000006ff */
[----:B------:R-:W-:Y:S01]  /*1e30*/  FADD.FTZ R198, R198, -UR5 ;  /* 0x80000005c6c67e21 */ /* 0x000fe20008010000 */
[----:B------:R-:W-:Y:S01]  /*1e40*/  SHF.L.U32 R199, R143, 0x10, RZ ;  /* 0x000000108fc77819 */ /* 0x000fe200000006ff */
[----:B------:R-:W-:Y:S02]  /*1e50*/  FADD.FTZ R217, R197, R217 ;  /* 0x000000d9c5d97221 */ /* 0x000fe40000010000 */
[----:B------:R-:W-:Y:S01]  /*1e60*/  FMUL.FTZ R198, R198, UR9 ;  /* 0x00000009c6c67c20 */ /* 0x000fe20008410000 */
[-C--:B------:R-:W-:Y:S01]  /*1e70*/  FFMA.FTZ R24, R196, R197.reuse, R24 ;  /* 0x000000c5c4187223 */ /* 0x080fe20000010018 */
[----:B------:R-:W-:Y:S01]  /*1e80*/  FFMA.FTZ R197, R72, R197, R121 ;  /* 0x000000c548c57223 */ /* 0x000fe20000010079 */
[-C--:B------:R-:W-:Y:S01]  /*1e90*/  FMUL.FTZ R121, R42, R120.reuse ;  /* 0x000000782a797220 */ /* 0x080fe20000410000 */
[C---:B------:R-:W-:Y:S01]  /*1ea0*/  FFMA.FTZ R123, R198.reuse, R120, R123 ;  /* 0x00000078c67b7223 */ /* 0x040fe2000001007b */
[----:B------:R-:W-:Y:S01]  /*1eb0*/  FADD.FTZ R219, R199, R219 ;  /* 0x000000dbc7db7221 */ /* 0x000fe20000010000 */
[-C--:B------:R-:W-:Y:S01]  /*1ec0*/  FFMA.FTZ R22, R198, R199.reuse, R22 ;  /* 0x000000c7c6167223 */ /* 0x080fe20000010016 */
[--C-:B------:R-:W-:Y:S01]  /*1ed0*/  FFMA.FTZ R199, R74, R199, R121.reuse ;  /* 0x000000c74ac77223 */ /* 0x100fe20000010079 */
[----:B------:R-:W-:Y:S01]  /*1ee0*/  PRMT R121, R132, 0x7632, R121 ;  /* 0x0000763284797816 */ /* 0x000fe20000000079 */
[----:B------:R0:W-:Y:S04]  /*1ef0*/  STL [R1+0x40], R123 ;  /* 0x0000407b01007387 */ /* 0x0001e80000100800 */
[----:B------:R-:W4:Y:S01]  /*1f00*/  LDL.LU R205, [R1+0x34] ;  /* 0x0000340001cd7983 */ /* 0x000f220000300800 */
[----:B------:R-:W-:-:S02]  /*1f10*/  SHF.L.U32 R121, R121, 0x10, RZ ;  /* 0x0000001079797819 */ /* 0x000fc400000006ff */
[----:B------:R-:W-:-:S03]  /*1f20*/  PRMT R120, R136, 0x7632, R120 ;  /* 0x0000763288787816 */ /* 0x000fc60000000078 */
[----:B------:R-:W-:Y:S01]  /*1f30*/  FADD.FTZ R121, R121, -UR5 ;  /* 0x8000000579797e21 */ /* 0x000fe20008010000 */
[----:B------:R-:W-:Y:S01]  /*1f40*/  SHF.L.U32 R120, R120, 0x10, RZ ;  /* 0x0000001078787819 */ /* 0x000fe200000006ff */
[----:B0-----:R-:W4:Y:S02]  /*1f50*/  LDL.LU R123, [R1+0x7c] ;  /* 0x00007c00017b7983 */ /* 0x001f240000300800 */
[----:B------:R-:W-:Y:S02]  /*1f60*/  FMUL.FTZ R136, R121, UR9 ;  /* 0x0000000979887c20 */ /* 0x000fe40008410000 */
[----:B--2---:R-:W-:Y:S01]  /*1f70*/  FADD.FTZ R122, R120, R122 ;  /* 0x0000007a787a7221 */ /* 0x004fe20000010000 */
[----:B------:R-:W-:Y:S01]  /*1f80*/  FMUL.FTZ R121, R45, R120 ;  /* 0x000000782d797220 */ /* 0x000fe20000410000 */
[----:B------:R-:W-:-:S03]  /*1f90*/  SHF.L.U32 R151, R151, 0x10, RZ ;  /* 0x0000001097977819 */ /* 0x000fc600000006ff */
[----:B------:R0:W-:Y:S01]  /*1fa0*/  STL [R1+0x54], R122 ;  /* 0x0000547a01007387 */ /* 0x0001e20000100800 */
[----:B------:R-:W-:Y:S01]  /*1fb0*/  SHF.L.U32 R147, R147, 0x10, RZ ;  /* 0x0000001093937819 */ /* 0x000fe200000006ff */
[----:B------:R-:W-:Y:S01]  /*1fc0*/  FMUL.FTZ R181, R59, R151 ;  /* 0x000000973bb57220 */ /* 0x000fe20000410000 */
[----:B------:R-:W-:Y:S01]  /*1fd0*/  SHF.L.U32 R146, R146, 0x10, RZ ;  /* 0x0000001092927819 */ /* 0x000fe200000006ff */
[----:B------:R-:W-:Y:S01]  /*1fe0*/  FADD.FTZ R173, R173, -UR5 ;  /* 0x80000005adad7e21 */ /* 0x000fe20008010000 */
[----:B0-----:R-:W2:Y:S01]  /*1ff0*/  LDL.LU R122, [R1+0x3c] ;  /* 0x00003c00017a7983 */ /* 0x001ea20000300800 */
[----:B------:R-:W-:Y:S01]  /*2000*/  FADD.FTZ R240, R150, R240 ;  /* 0x000000f096f07221 */ /* 0x000fe20000010000 */
[----:B------:R-:W-:Y:S01]  /*2010*/  FFMA.FTZ R230, R186, R150, R230 ;  /* 0x00000096bae67223 */ /* 0x000fe200000100e6 */
[----:B------:R-:W-:Y:S01]  /*2020*/  FADD.FTZ R7, R147, R7 ;  /* 0x0000000793077221 */ /* 0x000fe20000010000 */
[-C--:B------:R-:W-:Y:S01]  /*2030*/  FFMA.FTZ R163, R184, R147.reuse, R163 ;  /* 0x00000093b8a37223 */ /* 0x080fe200000100a3 */
[----:B------:R-:W-:Y:S01]  /*2040*/  FFMA.FTZ R183, R89, R147, R183 ;  /* 0x0000009359b77223 */ /* 0x000fe200000100b7 */
[----:B------:R-:W-:Y:S01]  /*2050*/  FADD.FTZ R5, R146, R5 ;  /* 0x0000000592057221 */ /* 0x000fe20000010000 */
[-C--:B------:R-:W-:Y:S01]  /*2060*/  FFMA.FTZ R161, R182, R146.reuse, R161 ;  /* 0x00000092b6a17223 */ /* 0x080fe200000100a1 */
[----:B------:R-:W-:Y:S01]  /*2070*/  FFMA.FTZ R181, R91, R146, R181 ;  /* 0x000000925bb57223 */ /* 0x000fe200000100b5 */
[----:B------:R-:W-:Y:S01]  /*2080*/  FMUL.FTZ R173, R173, UR9 ;  /* 0x00000009adad7c20 */ /* 0x000fe20008410000 */
[----:B------:R-:W-:Y:S01]  /*2090*/  FMUL.FTZ R150, R52, R154 ;  /* 0x0000009a34967220 */ /* 0x000fe20000410000 */
[----:B------:R-:W2:Y:S01]  /*20a0*/  LDG.E.128 R144, desc[UR14][R144.64] ;  /* 0x0000000e90907981 */ /* 0x000ea2000c1e1d00 */
[----:B------:R-:W-:Y:S01]  /*20b0*/  FADD.FTZ R4, R174, R4 ;  /* 0x00000004ae047221 */ /* 0x000fe20000010000 */
[-C--:B------:R-:W-:Y:S01]  /*20c0*/  FFMA.FTZ R160, R173, R174.reuse, R160 ;  /* 0x000000aeada07223 */ /* 0x080fe200000100a0 */
[----:B------:R-:W-:Y:S01]  /*20d0*/  FADD.FTZ R244, R151, R244 ;  /* 0x000000f497f47221 */ /* 0x000fe20000010000 */
[----:B------:R-:W-:Y:S01]  /*20e0*/  FFMA.FTZ R236, R182, R151, R236 ;  /* 0x00000097b6ec7223 */ /* 0x000fe200000100ec */
[----:B------:R-:W-:-:S02]  /*20f0*/  FFMA.FTZ R174, R84, R174, R150 ;  /* 0x000000ae54ae7223 */ /* 0x000fc40000010096 */
[----:B------:R-:W2:Y:S01]  /*2100*/  LDG.E.128 R148, desc[UR14][R148.64] ;  /* 0x0000000e94947981 */ /* 0x000ea2000c1e1d00 */
[----:B------:R-:W-:Y:S01]  /*2110*/  FADD.FTZ R243, R155, R243 ;  /* 0x000000f39bf37221 */ /* 0x000fe20000010000 */
[----:B------:R-:W-:Y:S01]  /*2120*/  FFMA.FTZ R235, R190, R155, R235 ;  /* 0x0000009bbeeb7223 */ /* 0x000fe200000100eb */
[----:B------:R-:W-:Y:S01]  /*2130*/  FADD.FTZ R251, R154, R251 ;  /* 0x000000fb9afb7221 */ /* 0x000fe20000010000 */
[----:B------:R-:W-:Y:S02]  /*2140*/  FFMA.FTZ R247, R173, R154, R247 ;  /* 0x0000009aadf77223 */ /* 0x000fe400000100f7 */
[----:B------:R-:W2:Y:S01]  /*2150*/  LDG.E.128 R152, desc[UR14][R152.64] ;  /* 0x0000000e98987981 */ /* 0x000ea2000c1e1d00 */
[----:B---3--:R-:W-:Y:S01]  /*2160*/  FFMA.FTZ R113, R136, R120, R113 ;  /* 0x0000007888717223 */ /* 0x008fe20000010071 */
[----:B------:R-:W-:-:S04]  /*2170*/  PRMT R120, R137, 0x7632, R120 ;  /* 0x0000763289787816 */ /* 0x000fc80000000078 */
[----:B------:R-:W-:Y:S01]  /*2180*/  SHF.L.U32 R120, R120, 0x10, RZ ;  /* 0x0000001078787819 */ /* 0x000fe200000006ff */
[----:B------:R0:W-:Y:S04]  /*2190*/  STL [R1+0x1c], R113 ;  /* 0x00001c7101007387 */ /* 0x0001e80000100800 */
[----:B0-----:R-:W3:Y:S01]  /*21a0*/  LDL.LU R113, [R1+0x84] ;  /* 0x0000840001717983 */ /* 0x001ee20000300800 */
[----:B----4-:R-:W-:-:S05]  /*21b0*/  FADD.FTZ R112, R120, R112 ;  /* 0x0000007078707221 */ /* 0x010fca0000010000 */
[----:B------:R0:W-:Y:S04]  /*21c0*/  STL [R1+0x5c], R112 ;  /* 0x00005c7001007387 */ /* 0x0001e80000100800 */
[----:B0-----:R-:W4:Y:S01]  /*21d0*/  LDL.LU R112, [R1+0x44] ;  /* 0x0000440001707983 */ /* 0x001f220000300800 */
[----:B------:R-:W-:-:S04]  /*21e0*/  PRMT R132, R140, 0x7632, R132 ;  /* 0x000076328c847816 */ /* 0x000fc80000000084 */
[----:B------:R-:W-:-:S05]  /*21f0*/  SHF.L.U32 R132, R132, 0x10, RZ ;  /* 0x0000001084847819 */ /* 0x000fca00000006ff */
[----:B------:R-:W-:Y:S01]  /*2200*/  FADD.FTZ R214, R132, R214 ;  /* 0x000000d684d67221 */ /* 0x000fe20000010000 */
[-C--:B------:R-:W-:Y:S01]  /*2210*/  FFMA.FTZ R27, R136, R132.reuse, R27 ;  /* 0x00000084881b7223 */ /* 0x080fe2000001001b */
[--C-:B------:R-:W-:Y:S01]  /*2220*/  FFMA.FTZ R132, R77, R132, R121.reuse ;  /* 0x000000844d847223 */ /* 0x100fe20000010079 */
[----:B------:R-:W-:-:S04]  /*2230*/  PRMT R121, R133, 0x7632, R121 ;  /* 0x0000763285797816 */ /* 0x000fc80000000079 */
[----:B------:R-:W-:Y:S02]  /*2240*/  SHF.L.U32 R121, R121, 0x10, RZ ;  /* 0x0000001079797819 */ /* 0x000fe400000006ff */
[----:B------:R-:W-:-:S03]  /*2250*/  PRMT R133, R141, 0x7632, R133 ;  /* 0x000076328d857816 */ /* 0x000fc60000000085 */
[----:B------:R-:W-:Y:S01]  /*2260*/  FADD.FTZ R121, R121, -UR5 ;  /* 0x8000000579797e21 */ /* 0x000fe20008010000 */
[----:B------:R-:W-:-:S03]  /*2270*/  SHF.L.U32 R133, R133, 0x10, RZ ;  /* 0x0000001085857819 */ /* 0x000fc600000006ff */
[----:B------:R-:W-:Y:S01]  /*2280*/  FMUL.FTZ R137, R121, UR9 ;  /* 0x0000000979897c20 */ /* 0x000fe20008410000 */
[-C--:B------:R-:W-:Y:S01]  /*2290*/  FMUL.FTZ R121, R47, R120.reuse ;  /* 0x000000782f797220 */ /* 0x080fe20000410000 */
[----:B------:R-:W-:Y:S02]  /*22a0*/  FADD.FTZ R216, R133, R216 ;  /* 0x000000d885d87221 */ /* 0x000fe40000010000 */
[-C--:B------:R-:W-:Y:S01]  /*22b0*/  FFMA.FTZ R25, R137, R133.reuse, R25 ;  /* 0x0000008589197223 */ /* 0x080fe20000010019 */
[--C-:B------:R-:W-:Y:S01]  /*22c0*/  FFMA.FTZ R133, R79, R133, R121.reuse ;  /* 0x000000854f857223 */ /* 0x100fe20000010079 */
[----:B------:R-:W-:Y:S01]  /*22d0*/  PRMT R121, R134, 0x7632, R121 ;  /* 0x0000763286797816 */ /* 0x000fe20000000079 */
[----:B------:R-:W-:Y:S01]  /*22e0*/  FFMA.FTZ R205, R137, R120, R205 ;  /* 0x0000007889cd7223 */ /* 0x000fe200000100cd */
[----:B------:R-:W-:Y:S02]  /*22f0*/  PRMT R120, R138, 0x7632, R120 ;  /* 0x000076328a787816 */ /* 0x000fe40000000078 */
[----:B------:R-:W-:-:S02]  /*2300*/  SHF.L.U32 R121, R121, 0x10, RZ ;  /* 0x0000001079797819 */ /* 0x000fc400000006ff */
[----:B------:R-:W-:Y:S02]  /*2310*/  PRMT R204, R142, 0x7632, R204 ;  /* 0x000076328ecc7816 */ /* 0x000fe400000000cc */
[----:B------:R-:W-:Y:S01]  /*2320*/  SHF.L.U32 R120, R120, 0x10, RZ ;  /* 0x0000001078787819 */ /* 0x000fe200000006ff */
[----:B------:R-:W-:Y:S01]  /*2330*/  FADD.FTZ R121, R121, -UR5 ;  /* 0x8000000579797e21 */ /* 0x000fe20008010000 */
[----:B------:R0:W-:Y:S01]  /*2340*/  STL [R1+0x34], R205 ;  /* 0x000034cd01007387 */ /* 0x0001e20000100800 */
[----:B------:R-:W-:-:S05]  /*2350*/  SHF.L.U32 R204, R204, 0x10, RZ ;  /* 0x00000010cccc7819 */ /* 0x000fca00000006ff */
[----:B------:R-:W-:Y:S01]  /*2360*/  FADD.FTZ R218, R204, R218 ;  /* 0x000000daccda7221 */ /* 0x000fe20000010000 */
[----:B0-----:R-:W-:Y:S01]  /*2370*/  FMUL.FTZ R205, R121, UR9 ;  /* 0x0000000979cd7c20 */ /* 0x001fe20008410000 */
[----:B------:R-:W-:-:S03]  /*2380*/  FMUL.FTZ R121, R41, R120 ;  /* 0x0000007829797220 */ /* 0x000fc60000410000 */
[-C--:B------:R-:W-:Y:S01]  /*2390*/  FFMA.FTZ R23, R205, R204.reuse, R23 ;  /* 0x000000cccd177223 */ /* 0x080fe20000010017 */
[--C-:B------:R-:W-:Y:S01]  /*23a0*/  FFMA.FTZ R204, R73, R204, R121.reuse ;  /* 0x000000cc49cc7223 */ /* 0x100fe20000010079 */
[----:B------:R-:W-:Y:S01]  /*23b0*/  PRMT R121, R135, 0x7632, R121 ;  /* 0x0000763287797816 */ /* 0x000fe20000000079 */
[----:B------:R-:W-:Y:S01]  /*23c0*/  FADD.FTZ R123, R120, R123 ;  /* 0x0000007b787b7221 */ /* 0x000fe20000010000 */
[----:B--2---:R-:W-:Y:S02]  /*23d0*/  FFMA.FTZ R122, R205, R120, R122 ;  /* 0x00000078cd7a7223 */ /* 0x004fe4000001007a */
[----:B------:R-:W-:Y:S02]  /*23e0*/  SHF.L.U32 R121, R121, 0x10, RZ ;  /* 0x0000001079797819 */ /* 0x000fe400000006ff */
[----:B------:R-:W-:-:S03]  /*23f0*/  PRMT R120, R139, 0x7632, R120 ;  /* 0x000076328b787816 */ /* 0x000fc60000000078 */
[----:B------:R-:W-:Y:S01]  /*2400*/  FADD.FTZ R121, R121, -UR5 ;  /* 0x8000000579797e21 */ /* 0x000fe20008010000 */
[----:B------:R-:W-:Y:S02]  /*2410*/  SHF.L.U32 R120, R120, 0x10, RZ ;  /* 0x0000001078787819 */ /* 0x000fe400000006ff */
[----:B------:R-:W-:Y:S01]  /*2420*/  SHF.L.U32 R134, R144, 0x10, RZ ;  /* 0x0000001090867819 */ /* 0x000fe200000006ff */
[----:B------:R-:W-:Y:S01]  /*2430*/  FMUL.FTZ R207, R121, UR9 ;  /* 0x0000000979cf7c20 */ /* 0x000fe20008410000 */
[----:B------:R0:W-:Y:S01]  /*2440*/  STL [R1+0x7c], R123 ;  /* 0x00007c7b01007387 */ /* 0x0001e20000100800 */
[----:B------:R-:W-:Y:S02]  /*2450*/  SHF.L.U32 R138, R145, 0x10, RZ ;  /* 0x00000010918a7819 */ /* 0x000fe400000006ff */
[----:B------:R-:W-:Y:S01]  /*2460*/  FADD.FTZ R134, R134, -UR5 ;  /* 0x8000000586867e21 */ /* 0x000fe20008010000 */
[----:B------:R1:W-:Y:S01]  /*2470*/  STL [R1+0x3c], R122 ;  /* 0x00003c7a01007387 */ /* 0x0003e20000100800 */
[----:B------:R-:W-:Y:S01]  /*2480*/  PRMT R206, R143, 0x7632, R206 ;  /* 0x000076328fce7816 */ /* 0x000fe200000000ce */
[----:B------:R-:W-:Y:S01]  /*2490*/  FMUL.FTZ R121, R43, R120 ;  /* 0x000000782b797220 */ /* 0x000fe20000410000 */
[----:B------:R-:W-:-:S02]  /*24a0*/  SHF.L.U32 R135, R152, 0x10, RZ ;  /* 0x0000001098877819 */ /* 0x000fc400000006ff */
[----:B0-----:R-:W-:Y:S01]  /*24b0*/  SHF.L.U32 R123, R148, 0x10, RZ ;  /* 0x00000010947b7819 */ /* 0x001fe200000006ff */
[----:B------:R-:W-:Y:S01]  /*24c0*/  FMUL.FTZ R134, R134, UR9 ;  /* 0x0000000986867c20 */ /* 0x000fe20008410000 */
[----:B------:R-:W-:Y:S01]  /*24d0*/  FADD.FTZ R138, R138, -UR5 ;  /* 0x800000058a8a7e21 */ /* 0x000fe20008010000 */
[----:B------:R-:W-:Y:S02]  /*24e0*/  SHF.L.U32 R142, R146, 0x10, RZ ;  /* 0x00000010928e7819 */ /* 0x000fe400000006ff */
[----:B------:R-:W-:Y:S01]  /*24f0*/  SHF.L.U32 R206, R206, 0x10, RZ ;  /* 0x00000010cece7819 */ /* 0x000fe200000006ff */
[----:B------:R-:W-:Y:S01]  /*2500*/  FADD.FTZ R221, R135, R221 ;  /* 0x000000dd87dd7221 */ /* 0x000fe20000010000 */
[----:B------:R-:W-:Y:S01]  /*2510*/  FFMA.FTZ R20, R134, R135, R20 ;  /* 0x0000008786147223 */ /* 0x000fe20000010014 */
[----:B------:R-:W-:Y:S01]  /*2520*/  SHF.L.U32 R139, R153, 0x10, RZ ;  /* 0x00000010998b7819 */ /* 0x000fe200000006ff */
[----:B------:R-:W-:Y:S01]  /*2530*/  FMUL.FTZ R138, R138, UR9 ;  /* 0x000000098a8a7c20 */ /* 0x000fe20008410000 */
[----:B------:R-:W-:Y:S01]  /*2540*/  FADD.FTZ R142, R142, -UR5 ;  /* 0x800000058e8e7e21 */ /* 0x000fe20008010000 */
[----:B-1----:R-:W-:Y:S01]  /*2550*/  SHF.L.U32 R122, R150, 0x10, RZ ;  /* 0x00000010967a7819 */ /* 0x002fe200000006ff */
[----:B------:R-:W-:Y:S01]  /*2560*/  FADD.FTZ R220, R206, R220 ;  /* 0x000000dccedc7221 */ /* 0x000fe20000010000 */
[-C--:B------:R-:W-:Y:S01]  /*2570*/  FFMA.FTZ R21, R207, R206.reuse, R21 ;  /* 0x000000cecf157223 */ /* 0x080fe20000010015 */
[----:B------:R-:W-:Y:S01]  /*2580*/  FFMA.FTZ R206, R75, R206, R121 ;  /* 0x000000ce4bce7223 */ /* 0x000fe20000010079 */
[----:B------:R-:W-:Y:S01]  /*2590*/  FADD.FTZ R223, R139, R223 ;  /* 0x000000df8bdf7221 */ /* 0x000fe20000010000 */
[----:B------:R-:W-:Y:S01]  /*25a0*/  FFMA.FTZ R18, R138, R139, R18 ;  /* 0x0000008b8a127223 */ /* 0x000fe20000010012 */
[----:B------:R-:W-:Y:S01]  /*25b0*/  SHF.L.U32 R143, R154, 0x10, RZ ;  /* 0x000000109a8f7819 */ /* 0x000fe200000006ff */
[----:B------:R-:W-:Y:S01]  /*25c0*/  FMUL.FTZ R142, R142, UR9 ;  /* 0x000000098e8e7c20 */ /* 0x000fe20008410000 */
[----:B------:R-:W-:-:S02]  /*25d0*/  SHF.L.U32 R121, R147, 0x10, RZ ;  /* 0x0000001093797819 */ /* 0x000fc400000006ff */
[----:B------:R-:W-:Y:S01]  /*25e0*/  PRMT R234, R148, 0x7632, R234 ;  /* 0x0000763294ea7816 */ /* 0x000fe200000000ea */
[----:B------:R-:W-:Y:S01]  /*25f0*/  FADD.FTZ R225, R143, R225 ;  /* 0x000000e18fe17221 */ /* 0x000fe20000010000 */
[----:B------:R-:W-:Y:S01]  /*2600*/  FFMA.FTZ R16, R142, R143, R16 ;  /* 0x0000008f8e107223 */ /* 0x000fe20000010010 */
[----:B------:R-:W-:Y:S01]  /*2610*/  FADD.FTZ R148, R121, -UR5 ;  /* 0x8000000579947e21 */ /* 0x000fe20008010000 */
[----:B------:R-:W-:Y:S02]  /*2620*/  SHF.L.U32 R233, R151, 0x10, RZ ;  /* 0x0000001097e97819 */ /* 0x000fe400000006ff */
[----:B------:R-:W-:Y:S01]  /*2630*/  PRMT R140, R149, 0x7632, R140 ;  /* 0x00007632958c7816 */ /* 0x000fe2000000008c */
[----:B------:R-:W-:Y:S02]  /*2640*/  FMUL.FTZ R148, R148, UR9 ;  /* 0x0000000994947c20 */ /* 0x000fe40008410000 */
[----:B------:R-:W-:Y:S01]  /*2650*/  FMUL.FTZ R121, R34, R233 ;  /* 0x000000e922797220 */ /* 0x000fe20000410000 */
[----:B------:R-:W-:-:S02]  /*2660*/  SHF.L.U32 R234, R234, 0x10, RZ ;  /* 0x00000010eaea7819 */ /* 0x000fc400000006ff */
[----:B------:R-:W-:-:S04]  /*2670*/  PRMT R141, R150, 0x7632, R141 ;  /* 0x00007632968d7816 */ /* 0x000fc8000000008d */
[----:B------:R-:W-:Y:S02]  /*2680*/  SHF.L.U32 R141, R141, 0x10, RZ ;  /* 0x000000108d8d7819 */ /* 0x000fe400000006ff */
[----:B------:R-:W-:Y:S02]  /*2690*/  ISETP.NE.U32.AND P0, PT, RZ, UR24, PT ;  /* 0x00000018ff007c0c */ /* 0x000fe4000bf05070 */
[----:B------:R-:W-:Y:S02]  /*26a0*/  SHF.L.U32 R140, R140, 0x10, RZ ;  /* 0x000000108c8c7819 */ /* 0x000fe400000006ff */
[----:B------:R-:W-:Y:S01]  /*26b0*/  ISETP.NE.AND.EX P0, PT, RZ, UR25, PT, P0 ;  /* 0x00000019ff007c0c */ /* 0x000fe2000bf05300 */
[----:B---3--:R-:W-:-:S05]  /*26c0*/  FADD.FTZ R113, R120, R113 ;  /* 0x0000007178717221 */ /* 0x008fca0000010000 */
[----:B------:R0:W-:Y:S04]  /*26d0*/  STL [R1+0x84], R113 ;  /* 0x0000847101007387 */ /* 0x0001e80000100800 */
[----:B0-----:R-:W2:Y:S01]  /*26e0*/  LDL.LU R113, [R1+0x48] ;  /* 0x0000480001717983 */ /* 0x001ea20000300800 */
[----:B----4-:R-:W-:Y:S01]  /*26f0*/  FFMA.FTZ R112, R207, R120, R112 ;  /* 0x00000078cf707223 */ /* 0x010fe20000010070 */
[----:B------:R-:W-:-:S04]  /*2700*/  FMUL.FTZ R120, R36, R123 ;  /* 0x0000007b24787220 */ /* 0x000fc80000410000 */
[----:B------:R0:W-:Y:S01]  /*2710*/  STL [R1+0x44], R112 ;  /* 0x0000447001007387 */ /* 0x0001e20000100800 */
[----:B------:R-:W-:Y:S01]  /*2720*/  FFMA.FTZ R135, R68, R135, R120 ;  /* 0x0000008744877223 */ /* 0x000fe20000010078 */
[----:B0-----:R-:W-:-:S05]  /*2730*/  SHF.L.U32 R112, R149, 0x10, RZ ;  /* 0x0000001095707819 */ /* 0x001fca00000006ff */
[----:B------:R-:W-:-:S04]  /*2740*/  FMUL.FTZ R120, R38, R112 ;  /* 0x0000007026787220 */ /* 0x000fc80000410000 */
[----:B------:R-:W-:Y:S01]  /*2750*/  FFMA.FTZ R139, R70, R139, R120 ;  /* 0x0000008b468b7223 */ /* 0x000fe20000010078 */
[----:B------:R-:W-:-:S04]  /*2760*/  FMUL.FTZ R120, R32, R122 ;  /* 0x0000007a20787220 */ /* 0x000fc80000410000 */
[--C-:B------:R-:W-:Y:S01]  /*2770*/  FFMA.FTZ R143, R64, R143, R120.reuse ;  /* 0x0000008f408f7223 */ /* 0x100fe20000010078 */
[----:B------:R-:W-:Y:S02]  /*2780*/  PRMT R120, R144, 0x7632, R120 ;  /* 0x0000763290787816 */ /* 0x000fe40000000078 */
[----:B------:R-:W-:Y:S02]  /*2790*/  SHF.L.U32 R144, R155, 0x10, RZ ;  /* 0x000000109b907819 */ /* 0x000fe400000006ff */
[----:B------:R-:W-:Y:S02]  /*27a0*/  PRMT R149, R153, 0x7632, R149 ;  /* 0x0000763299957816 */ /* 0x000fe40000000095 */
[----:B------:R-:W-:Y:S01]  /*27b0*/  SHF.L.U32 R120, R120, 0x10, RZ ;  /* 0x0000001078787819 */ /* 0x000fe200000006ff */
[----:B------:R-:W-:Y:S01]  /*27c0*/  FADD.FTZ R245, R144, R245 ;  /* 0x000000f590f57221 */ /* 0x000fe20000010000 */
[----:B------:R-:W-:Y:S01]  /*27d0*/  PRMT R153, R154, 0x7632, R153 ;  /* 0x000076329a997816 */ /* 0x000fe20000000099 */
[-C--:B------:R-:W-:Y:S01]  /*27e0*/  FFMA.FTZ R14, R148, R144.reuse, R14 ;  /* 0x00000090940e7223 */ /* 0x080fe2000001000e */
[----:B------:R-:W-:Y:S01]  /*27f0*/  PRMT R154, R151, 0x7632, R154 ;  /* 0x00007632979a7816 */ /* 0x000fe2000000009a */
[----:B------:R-:W-:Y:S01]  /*2800*/  FFMA.FTZ R144, R66, R144, R121 ;  /* 0x0000009042907223 */ /* 0x000fe20000010079 */
[----:B------:R-:W-:-:S02]  /*2810*/  PRMT R151, R155, 0x7632, R151 ;  /* 0x000076329b977816 */ /* 0x000fc40000000097 */
[----:B------:R-:W-:Y:S01]  /*2820*/  PRMT R121, R152, 0x7632, R121 ;  /* 0x0000763298797816 */ /* 0x000fe20000000079 */
[----:B------:R-:W3:Y:S01]  /*2830*/  LDL.LU R155, [R1+0x88] ;  /* 0x00008800019b7983 */ /* 0x000ee20000300800 */
[----:B------:R-:W-:Y:S02]  /*2840*/  FADD.FTZ R152, R120, -UR5 ;  /* 0x8000000578987e21 */ /* 0x000fe40008010000 */
        /* <DEDUP_REMOVED lines=10> */
[----:B------:R-:W-:Y:S02]  /*28f0*/  SHF.L.U32 R120, R121, 0x10, RZ ;  /* 0x0000001079787819 */ /* 0x000fe400000006ff */
[----:B------:R-:W-:-:S03]  /*2900*/  SHF.L.U32 R153, R153, 0x10, RZ ;  /* 0x0000001099997819 */ /* 0x000fc600000006ff */
[----:B------:R-:W-:-:S04]  /*2910*/  FADD.FTZ R120, R120, -UR5 ;  /* 0x8000000578787e21 */ /* 0x000fc80008010000 */
[----:B------:R-:W-:Y:S01]  /*2920*/  FMUL.FTZ R150, R120, UR9 ;  /* 0x0000000978967c20 */ /* 0x000fe20008410000 */
[----:B------:R-:W-:Y:S01]  /*2930*/  FMUL.FTZ R120, R33, R141 ;  /* 0x0000008d21787220 */ /* 0x000fe20000410000 */
[----:B------:R-:W-:Y:S02]  /*2940*/  FADD.FTZ R226, R153, R226 ;  /* 0x000000e299e27221 */ /* 0x000fe40000010000 */
[-C--:B------:R-:W-:Y:S01]  /*2950*/  FFMA.FTZ R15, R150, R153.reuse, R15 ;  /* 0x00000099960f7223 */ /* 0x080fe2000001000f */
[--C-:B------:R-:W-:Y:S01]  /*2960*/  FFMA.FTZ R153, R65, R153, R120.reuse ;  /* 0x0000009941997223 */ /* 0x100fe20000010078 */
[----:B------:R-:W-:-:S04]  /*2970*/  PRMT R120, R147, 0x7632, R120 ;  /* 0x0000763293787816 */ /* 0x000fc80000000078 */
[----:B------:R-:W-:Y:S02]  /*2980*/  SHF.L.U32 R120, R120, 0x10, RZ ;  /* 0x0000001078787819 */ /* 0x000fe400000006ff */
[----:B------:R-:W-:-:S03]  /*2990*/  SHF.L.U32 R154, R154, 0x10, RZ ;  /* 0x000000109a9a7819 */ /* 0x000fc600000006ff */
[----:B------:R-:W-:Y:S01]  /*29a0*/  FADD.FTZ R120, R120, -UR5 ;  /* 0x8000000578787e21 */ /* 0x000fe20008010000 */
[----:B------:R-:W-:Y:S01]  /*29b0*/  SHF.L.U32 R149, R149, 0x10, RZ ;  /* 0x0000001095957819 */ /* 0x000fe200000006ff */
[----:B------:R-:W-:Y:S01]  /*29c0*/  FMUL.FTZ R146, R146, UR9 ;  /* 0x0000000992927c20 */ /* 0x000fe20008410000 */
[----:B------:R-:W-:Y:S01]  /*29d0*/  SHF.L.U32 R151, R151, 0x10, RZ ;  /* 0x0000001097977819 */ /* 0x000fe200000006ff */
[----:B------:R-:W-:Y:S01]  /*29e0*/  FMUL.FTZ R147, R120, UR9 ;  /* 0x0000000978937c20 */ /* 0x000fe20008410000 */
[----:B------:R-:W-:Y:S01]  /*29f0*/  FMUL.FTZ R121, R39, R140 ;  /* 0x0000008c27797220 */ /* 0x000fe20000410000 */
[----:B------:R-:W-:Y:S01]  /*2a00*/  FMUL.FTZ R120, R35, R154 ;  /* 0x0000009a23787220 */ /* 0x000fe20000410000 */
[----:B------:R-:W-:Y:S01]  /*2a10*/  FADD.FTZ R224, R149, R224 ;  /* 0x000000e095e07221 */ /* 0x000fe20000010000 */
[----:B------:R-:W-:Y:S01]  /*2a20*/  FFMA.FTZ R17, R146, R149, R17 ;  /* 0x0000009592117223 */ /* 0x000fe20000010011 */
[----:B------:R-:W-:Y:S01]  /*2a30*/  FADD.FTZ R246, R151, R246 ;  /* 0x000000f697f67221 */ /* 0x000fe20000010000 */
[----:B------:R-:W-:Y:S01]  /*2a40*/  FFMA.FTZ R13, R147, R151, R13 ;  /* 0x00000097930d7223 */ /* 0x000fe2000001000d */
[----:B------:R-:W-:Y:S01]  /*2a50*/  FFMA.FTZ R149, R71, R149, R121 ;  /* 0x0000009547957223 */ /* 0x000fe20000010079 */
[----:B------:R-:W-:-:S02]  /*2a60*/  FFMA.FTZ R151, R67, R151, R120 ;  /* 0x0000009743977223 */ /* 0x000fc40000010078 */
[----:B------:R-:W0:Y:S02]  /*2a70*/  @P0 LDC.64 R120, c[0x0][0x438] ;  /* 0x00010e00ff780b82 */ /* 0x000e240000000a00 */
        /* <DEDUP_REMOVED lines=69> */
[----:B---3--:R-:W-:Y:S01]  /*2ed0*/  FADD.FTZ R155, R123, R155 ;  /* 0x0000009b7b9b7221 */ /* 0x008fe20000010000 */
[----:B--2---:R-:W-:Y:S02]  /*2ee0*/  FFMA.FTZ R113, R134, R123, R113 ;  /* 0x0000007b86717223 */ /* 0x004fe40000010071 */
        /* <DEDUP_REMOVED lines=18> */
[----:B------:R-:W0:Y:S04]  /*3010*/  SHFL.DOWN PT, R120, R121, 0x2, 0x1f ;  /* 0x08401f0079787f89 */ /* 0x000e2800000e0000 */
[----:B------:R1:W-:Y:S04]  /*3020*/  STL [R1+0x48], R113 ;  /* 0x0000487101007387 */ /* 0x0003e80000100800 */
[----:B-1----:R-:W2:Y:S04]  /*3030*/  LDL.LU R113, [R1+0x90] ;  /* 0x0000900001717983 */ /* 0x002ea80000300800 */
[----:B------:R-:W-:Y:S01]  /*3040*/  STL [R1+0x88], R155 ;  /* 0x0000889b01007387 */ /* 0x000fe20000100800 */
[----:B0-----:R-:W-:-:S03]  /*3050*/  FADD.FTZ R121, R121, R120 ;  /* 0x0000007879797221 */ /* 0x001fc60000010000 */
[----:B------:R-:W3:Y:S04]  /*3060*/  LDL.LU R120, [R1+0x60] ;  /* 0x0000600001787983 */ /* 0x000ee80000300800 */
[----:B------:R-:W0:Y:S02]  /*3070*/  SHFL.DOWN PT, R155, R123, 0x2, 0x1f ;  /* 0x08401f007b9b7f89 */ /* 0x000e2400000e0000 */
[----:B0-----:R-:W-:Y:S02]  /*3080*/  FADD.FTZ R155, R123, R155 ;  /* 0x0000009b7b9b7221 */ /* 0x001fe40000010000 */
[----:B------:R-:W0:Y:S01]  /*3090*/  S2R R123, SR_TID.X ;  /* 0x00000000007b7919 */ /* 0x000e220000002100 */
[----:B------:R-:W-:Y:S01]  /*30a0*/  BSSY.RECONVERGENT B0, `(.L_x_880) ;  /* 0x0000015000007945 */ /* 0x000fe20003800200 */
[----:B0-----:R-:W-:Y:S01]  /*30b0*/  LOP3.LUT P2, RZ, R123, 0x1f, RZ, 0xc0, !PT ;  /* 0x0000001f7bff7812 */ /* 0x001fe2000784c0ff */
[----:B--2---:R-:W-:-:S05]  /*30c0*/  FADD.FTZ R113, R112, R113 ;  /* 0x0000007170717221 */ /* 0x004fca0000010000 */
[----:B------:R0:W-:Y:S01]  /*30d0*/  STL [R1+0x90], R113 ;  /* 0x0000907101007387 */ /* 0x0001e20000100800 */
[----:B---3--:R-:W-:-:S03]  /*30e0*/  FFMA.FTZ R120, R138, R112, R120 ;  /* 0x000000708a787223 */ /* 0x008fc60000010078 */
[----:B0-----:R0:W5:Y:S04]  /*30f0*/  LDL.LU R113, [R1+0xac] ;  /* 0x0000ac0001717983 */ /* 0x0011680000300800 */
[----:B------:R0:W5:Y:S04]  /*3100*/  LDL.LU R112, [R1+0xa8] ;  /* 0x0000a80001707983 */ /* 0x0001680000300800 */
[----:B------:R-:W-:Y:S04]  /*3110*/  STL [R1+0x60], R120 ;  /* 0x0000607801007387 */ /* 0x000fe80000100800 */
[----:B------:R-:W1:Y:S02]  /*3120*/  SHFL.DOWN PT, R120, R121, 0x1, 0x1f ;  /* 0x08201f0079787f89 */ /* 0x000e6400000e0000 */
[----:B-1----:R-:W-:-:S02]  /*3130*/  FADD.FTZ R120, R121, R120 ;  /* 0x0000007879787221 */ /* 0x002fc40000010000 */
[----:B------:R-:W1:Y:S02]  /*3140*/  SHFL.DOWN PT, R121, R155, 0x1, 0x1f ;  /* 0x08201f009b797f89 */ /* 0x000e6400000e0000 */
[----:B-1----:R-:W-:Y:S01]  /*3150*/  FADD.FTZ R121, R155, R121 ;  /* 0x000000799b797221 */ /* 0x002fe20000010000 */
[----:B0-----:R-:W-:Y:S06]  /*3160*/  @P2 BRA `(.L_x_881) ;  /* 0x0000000000202947 */ /* 0x001fec0003800000 */
        /* <DEDUP_REMOVED lines=8> */
.L_x_881:
[----:B------:R-:W-:Y:S05]  /*31f0*/  BSYNC.RECONVERGENT B0 ;  /* 0x0000000000007941 */ /* 0x000fea0003800200 */
.L_x_880:
[----:B0-----:R-:W2:Y:S04]  /*3200*/  LDL.LU R121, [R1+0x98] ;  /* 0x0000980001797983 */ /* 0x001ea80000300800 */
[----:B------:R-:W3:Y:S04]  /*3210*/  LDL.LU R120, [R1+0x68] ;  /* 0x0000680001787983 */ /* 0x000ee80000300800 */
[----:B------:R0:W-:Y:S04]  /*3220*/  STL [R1+0xb0], R3 ;  /* 0x0000b00301007387 */ /* 0x0001e80000100800 */
[----:B0-----:R-:W4:Y:S04]  /*3230*/  LDL.LU R3, [R1+0xa0] ;  /* 0x0000a00001037983 */ /* 0x001f280000300800 */
[----:B------:R-:W4:Y:S04]  /*3240*/  LDL.LU R155, [R1+0x4c] ;  /* 0x00004c00019b7983 */ /* 0x000f280000300800 */
[----:B------:R0:W-:Y:S04]  /*3250*/  STL [R1+0xac], R2 ;  /* 0x0000ac0201007387 */ /* 0x0001e80000100800 */
[----:B0-----:R-:W4:Y:S04]  /*3260*/  LDL.LU R2, [R1+0x8c] ;  /* 0x00008c0001027983 */ /* 0x001f280000300800 */
[----:B------:R0:W-:Y:S04]  /*3270*/  STL [R1+0xa8], R0 ;  /* 0x0000a80001007387 */ /* 0x0001e80000100800 */
[----:B0-----:R-:W4:Y:S01]  /*3280*/  LDL.LU R0, [R1+0x70] ;  /* 0x0000700001007983 */ /* 0x001f220000300800 */
[----:B------:R-:W0:Y:S01]  /*3290*/  S2UR UR6, SR_CgaCtaId ;  /* 0x00000000000679c3 */ /* 0x000e220000008800 */
[----:B------:R-:W-:-:S02]  /*32a0*/  UMOV UR5, 0x400 ;  /* 0x0000040000057882 */ /* 0x000fc40000000000 */
[----:B0-----:R-:W-:-:S04]  /*32b0*/  ULEA UR5, UR6, UR5, 0x18 ;  /* 0x0000000506057291 */ /* 0x001fc8000f8ec0ff */
[----:B------:R-:W-:Y:S02]  /*32c0*/  UIADD3 UR6, UPT, UPT, UR5, 0x8040, URZ ;  /* 0x0000804005067890 */ /* 0x000fe4000fffe0ff */
[----:B------:R-:W-:Y:S01]  /*32d0*/  @!UP1 UIADD3 UR6, UPT, UPT, UR5, 0x8000, URZ ;  /* 0x0000800005069890 */ /* 0x000fe2000fffe0ff */
[----:B------:R-:W-:Y:S01]  /*32e0*/  BAR.SYNC.DEFER_BLOCKING 0x0 ;  /* 0x0000000000007b1d */ /* 0x000fe20000010000 */
[----:B--2---:R-:W-:Y:S01]  /*32f0*/  FADD.FTZ R121, R122, R121 ;  /* 0x000000797a797221 */ /* 0x004fe20000010000 */
[----:B---3--:R-:W-:-:S05]  /*3300*/  FFMA.FTZ R120, R142, R122, R120 ;  /* 0x0000007a8e787223 */ /* 0x008fca0000010078 */
[----:B------:R-:W-:Y:S04]  /*3310*/  STL [R1+0x68], R120 ;  /* 0x0000687801007387 */ /* 0x000fe80000100800 */
[----:B------:R-:W-:Y:S04]  /*3320*/  STL [R1+0x98], R121 ;  /* 0x0000987901007387 */ /* 0x000fe80000100800 */
[----:B------:R-:W0:Y:S01]  /*3330*/  LDS.128 R120, [UR6] ;  /* 0x00000006ff787984 */ /* 0x000e220008000c00 */
[----:B----4-:R-:W-:-:S05]  /*3340*/  FADD.FTZ R3, R233, R3 ;  /* 0x00000003e9037221 */ /* 0x010fca0000010000 */
[----:B------:R1:W-:Y:S04]  /*3350*/  STL [R1+0xa0], R3 ;  /* 0x0000a00301007387 */ /* 0x0003e80000100800 */
[----:B-1----:R1:W5:Y:S01]  /*3360*/  LDL.LU R3, [R1+0xb0] ;  /* 0x0000b00001037983 */ /* 0x0023620000300800 */
[----:B------:R-:W-:Y:S01]  /*3370*/  UIADD3 UR6, UPT, UPT, UR5, 0x8050, URZ ;  /* 0x0000805005067890 */ /* 0x000fe2000fffe0ff */
[----:B------:R-:W-:Y:S01]  /*3380*/  FFMA.FTZ R155, R152, R234, R155 ;  /* 0x000000ea989b7223 */ /* 0x000fe2000001009b */
[----:B------:R-:W-:Y:S01]  /*3390*/  FADD.FTZ R2, R234, R2 ;  /* 0x00000002ea027221 */ /* 0x000fe20000010000 */
[----:B------:R-:W-:-:S05]  /*33a0*/  FFMA.FTZ R0, R148, R233, R0 ;  /* 0x000000e994007223 */ /* 0x000fca0000010000 */
[----:B------:R-:W-:Y:S04]  /*33b0*/  STL [R1+0x70], R0 ;  /* 0x0000700001007387 */ /* 0x000fe80000100800 */
[----:B------:R2:W-:Y:S04]  /*33c0*/  STL [R1+0x8c], R2 ;  /* 0x00008c0201007387 */ /* 0x0005e80000100800 */
[----:B--2---:R-:W2:Y:S04]  /*33d0*/  LDL.LU R2, [R1+0x94] ;  /* 0x0000940001027983 */ /* 0x004ea80000300800 */
[----:B------:R-:W3:Y:S01]  /*33e0*/  LDL.LU R0, [R1+0x64] ;  /* 0x0000640001007983 */ /* 0x000ee20000300800 */
[----:B------:R-:W-:Y:S01]  /*33f0*/  @!UP1 UIADD3 UR6, UPT, UPT, UR5, 0x8010, URZ ;  /* 0x0000801005069890 */ /* 0x000fe2000fffe0ff */
[----:B0-----:R-:W-:Y:S01]  /*3400*/  FADD.FTZ R120, RZ, R120 ;  /* 0x00000078ff787221 */ /* 0x001fe20000010000 */
[----:B------:R-:W-:Y:S01]  /*3410*/  FADD.FTZ R121, RZ, R121 ;  /* 0x00000079ff797221 */ /* 0x000fe20000010000 */
[----:B------:R-:W4:Y:S03]  /*3420*/  LDL.LU R234, [R1+0xa4] ;  /* 0x0000a40001ea7983 */ /* 0x000f260000300800 */
[----:B------:R-:W-:Y:S01]  /*3430*/  FADD.FTZ R233, R123, R121 ;  /* 0x000000797be97221 */ /* 0x000fe20000010000 */
[----:B------:R0:W-:Y:S02]  /*3440*/  STL [R1+0x4c], R155 ;  /* 0x00004c9b01007387 */ /* 0x0001e40000100800 */
[----:B0-----:R-:W-:-:S02]  /*3450*/  FADD.FTZ R155, R122, R120 ;  /* 0x000000787a9b7221 */ /* 0x001fc40000010000 */
        /* <DEDUP_REMOVED lines=15> */
[----:B0-----:R-:W-:Y:S02]  /*3550*/  FADD.FTZ R121, R233, R121 ;  /* 0x00000079e9797221 */ /* 0x001fe40000010000 */
[----:B------:R-:W4:Y:S02]  /*3560*/  LDL.LU R233, [R1+0x74] ;  /* 0x0000740001e97983 */ /* 0x000f240000300800 */
[----:B------:R-:W-:Y:S02]  /*3570*/  FADD.FTZ R121, R123, R121 ;  /* 0x000000797b797221 */ /* 0x000fe40000010000 */
[----:B------:R-:W4:Y:S01]  /*3580*/  LDL.LU R123, [R1+0x6c] ;  /* 0x00006c00017b7983 */ /* 0x000f220000300800 */
[----:B--2---:R-:W-:Y:S01]  /*3590*/  FADD.FTZ R2, R140, R2 ;  /* 0x000000028c027221 */ /* 0x004fe20000010000 */
[----:B---3--:R-:W-:-:S04]  /*35a0*/  FFMA.FTZ R0, R146, R140, R0 ;  /* 0x0000008c92007223 */ /* 0x008fc80000010000 */
[----:B------:R0:W-:Y:S04]  /*35b0*/  STL [R1+0x94], R2 ;  /* 0x0000940201007387 */ /* 0x0001e80000100800 */
[----:B0-----:R1:W5:Y:S04]  /*35c0*/  LDL.LU R2, [R1+0xac] ;  /* 0x0000ac0001027983 */ /* 0x0013680000300800 */
[----:B------:R0:W-:Y:S04]  /*35d0*/  STL [R1+0x64], R0 ;  /* 0x0000640001007387 */ /* 0x0001e80000100800 */
[----:B0-----:R1:W5:Y:S04]  /*35e0*/  LDL.LU R0, [R1+0xa8] ;  /* 0x0000a80001007983 */ /* 0x0013680000300800 */
[----:B------:R-:W2:Y:S01]  /*35f0*/  LDL.LU R140, [R1+0x9c] ;  /* 0x00009c00018c7983 */ /* 0x000ea20000300800 */
[----:B----4-:R-:W-:Y:S01]  /*3600*/  FADD.FTZ R234, R154, R234 ;  /* 0x000000ea9aea7221 */ /* 0x010fe20000010000 */
[----:B------:R-:W-:Y:S01]  /*3610*/  UISETP.NE.U32.AND UP0, UPT, UR24, URZ, UPT ;  /* 0x000000ff1800728c */ /* 0x000fe2000bf05070 */
[----:B------:R-:W-:Y:S01]  /*3620*/  FMUL.FTZ R121, R121, UR28 ;  /* 0x0000001c79797c20 */ /* 0x000fe20008410000 */
[----:B------:R-:W-:Y:S01]  /*3630*/  FADD.FTZ R120, R155, R120 ;  /* 0x000000789b787221 */ /* 0x000fe20000010000 */
[----:B------:R-:W-:-:S02]  /*3640*/  UIADD3 UR4, UPT, UPT, UR4, UR26, URZ ;  /* 0x0000001a04047290 */ /* 0x000fc4000fffe0ff */
[----:B------:R-:W-:Y:S01]  /*3650*/  UISETP.NE.AND.EX UP0, UPT, UR25, URZ, UPT, UP0 ;  /* 0x000000ff1900728c */ /* 0x000fe2000bf05300 */
[----:B------:R-:W-:Y:S01]  /*3660*/  FADD.FTZ R120, R122, R120 ;  /* 0x000000787a787221 */ /* 0x000fe20000010000 */
[----:B------:R-:W-:Y:S01]  /*3670*/  R2UR UR20, R121 ;  /* 0x00000000791472ca */ /* 0x000fe200000e0000 */
[----:B------:R-:W-:Y:S02]  /*3680*/  UISETP.GE.AND UP2, UPT, UR4, UR27, UPT ;  /* 0x0000001b0400728c */ /* 0x000fe4000bf46270 */
[----:B------:R-:W-:-:S05]  /*3690*/  FMUL.FTZ R120, R120, UR28 ;  /* 0x0000001c78787c20 */ /* 0x000fca0008410000 */
[----:B------:R-:W-:Y:S01]  /*36a0*/  FSEL R155, R120, RZ, !P1 ;  /* 0x000000ff789b7208 */ /* 0x000fe20004800000 */
[----:B------:R-:W-:Y:S01]  /*36b0*/  FFMA.FTZ R233, R147, R154, R233 ;  /* 0x0000009a93e97223 */ /* 0x000fe200000100e9 */
[----:B------:R-:W-:Y:S01]  /*36c0*/  FFMA.FTZ R123, R150, R141, R123 ;  /* 0x0000008d967b7223 */ /* 0x000fe2000001007b */
[----:B--2---:R-:W-:-:S05]  /*36d0*/  FADD.FTZ R140, R141, R140 ;  /* 0x0000008c8d8c7221 */ /* 0x004fca0000010000 */
[----:B------:R1:W-:Y:S04]  /*36e0*/  STL [R1+0x9c], R140 ;  /* 0x00009c8c01007387 */ /* 0x0003e80000100800 */
[----:B------:R1:W-:Y:S04]  /*36f0*/  STL [R1+0x6c], R123 ;  /* 0x00006c7b01007387 */ /* 0x0003e80000100800 */
[----:B------:R1:W-:Y:S04]  /*3700*/  STL [R1+0xa4], R234 ;  /* 0x0000a4ea01007387 */ /* 0x0003e80000100800 */
[----:B------:R1:W-:Y:S01]  /*3710*/  STL [R1+0x74], R233 ;  /* 0x000074e901007387 */ /* 0x0003e20000100800 */
[----:B------:R-:W-:Y:S05]  /*3720*/  BRA.U UP0, `(.L_x_882) ;  /* 0x00000009004c7547 */ /* 0x000fea000b800000 */
        /* <DEDUP_REMOVED lines=10> */
[--C-:B-----5:R-:W-:Y:S01]  /*37d0*/  FFMA.FTZ R0, R0, UR20, R155.reuse ;  /* 0x0000001400007c23 */ /* 0x120fe2000801009b */
        /* <DEDUP_REMOVED lines=15> */
[----:B-1----:R-:W-:Y:S01]  /*38d0*/  FMUL.FTZ R123, R190, UR9 ;  /* 0x00000009be7b7c20 */ /* 0x002fe20008410000 */
        /* <DEDUP_REMOVED lines=12> */
.L_x_884:
        /* <DEDUP_REMOVED lines=33> */
.L_x_883:
        /* <DEDUP_REMOVED lines=38> */
.L_x_886:
        /* <DEDUP_REMOVED lines=37> */
.L_x_882:
        /* <DEDUP_REMOVED lines=13> */
[--C-:B------:R-:W-:Y:S01]  /*4130*/  FFMA.FTZ R190, R190, UR20, R155.reuse ;  /* 0x00000014bebe7c23 */ /* 0x100fe2000801009b */
[----:B------:R-:W-:Y:S01]  /*4140*/  SHF.L.U32 R120, R120, 0x10, RZ ;  /* 0x0000001078787819 */ /* 0x000fe200000006ff */
[----:B------:R-:W-:Y:S01]  /*4150*/  FADD.FTZ R182, R181, -R182 ;  /* 0x800000b6b5b67221 */ /* 0x000fe20000010000 */
[----:B------:R-:W-:Y:S01]  /*4160*/  SHF.L.U32 R141, R99, 0x10, RZ ;  /* 0x00000010638d7819 */ /* 0x000fe200000006ff */
[----:B------:R-:W-:Y:S01]  /*4170*/  FADD.FTZ R192, R191, -R192 ;  /* 0x800000c0bfc07221 */ /* 0x000fe20000010000 */
[----:B-1----:R-:W-:Y:S01]  /*4180*/  SHF.L.U32 R140, R98, 0x10, RZ ;  /* 0x00000010628c7819 */ /* 0x002fe200000006ff */
        /* <DEDUP_REMOVED lines=32> */
.L_x_888:
[--C-:B-----5:R-:W-:Y:S01]  /*4390*/  FFMA.FTZ R0, R0, UR20, R155.reuse ;  /* 0x0000001400007c23 */ /* 0x120fe2000801009b */
[----:B------:R-:W-:Y:S01]  /*43a0*/  SHF.L.U32 R120, R96, 0x10, RZ ;  /* 0x0000001060787819 */ /* 0x000fe200000006ff */
        /* <DEDUP_REMOVED lines=21> */
[----:B-1----:R-:W-:Y:S01]  /*4500*/  SHF.L.U32 R123, R99, 0x10, RZ ;  /* 0x00000010637b7819 */ /* 0x002fe200000006ff */
        /* <DEDUP_REMOVED lines=21> */
.L_x_887:
[----:B------:R-:W-:Y:S01]  /*4660*/  UMOV UR7, UR12 ;  /* 0x0000000c00077c82 */ /* 0x000fe20008000000 */
[----:B------:R-:W-:Y:S01]  /*4670*/  UMOV UR8, UR13 ;  /* 0x0000000d00087c82 */ /* 0x000fe20008000000 */
[----:B------:R-:W-:-:S04]  /*4680*/  UISETP.NE.U32.AND UP0, UPT, UR7, URZ, UPT ;  /* 0x000000ff0700728c */ /* 0x000fc8000bf05070 */
[----:B------:R-:W-:-:S09]  /*4690*/  UISETP.NE.AND.EX UP0, UPT, UR8, URZ, UPT, UP0 ;  /* 0x000000ff0800728c */ /* 0x000fd2000bf05300 */
[----:B------:R-:W-:Y:S05]  /*46a0*/  BRA.U UP0, `(.L_x_889) ;  /* 0x0000000100b47547 */ /* 0x000fea000b800000 */
        /* <DEDUP_REMOVED lines=45> */
.L_x_889:
        /* <DEDUP_REMOVED lines=48> */
.L_x_885:
        /* <DEDUP_REMOVED lines=17> */
[----:B0-----:R-:W-:Y:S01]  /*4d90*/  SHF.L.U32 R112, R100, 0x10, RZ ;  /* 0x0000001064707819 */ /* 0x001fe200000006ff */
        /* <DEDUP_REMOVED lines=47> */
.L_x_892:
[--C-:B------:R-:W-:Y:S01]  /*5090*/  FFMA.FTZ R173, R173, UR20, R155.reuse ;  /* 0x00000014adad7c23 */ /* 0x100fe2000801009b */
[----:B------:R-:W-:Y:S01]  /*50a0*/  SHF.L.U32 R116, R100, 0x10, RZ ;  /* 0x0000001064747819 */ /* 0x000fe200000006ff */
        /* <DEDUP_REMOVED lines=43> */
.L_x_891:
        /* <DEDUP_REMOVED lines=46> */
.L_x_894:
[----:B------:R-:W-:Y:S01]  /*5640*/  PRMT R0, R103, 0x7632, R0 ;  /* 0x0000763267007816 */ /* 0x000fe20000000000 */
[--C-:B------:R-:W-:Y:S01]  /*5650*/  FFMA.FTZ R203, R203, UR20, R155.reuse ;  /* 0x00000014cbcb7c23 */ /* 0x100fe2000801009b */
[--C-:B------:R-:W-:Y:S01]  /*5660*/  FFMA.FTZ R128, R128, UR20, R155.reuse ;  /* 0x0000001480807c23 */ /* 0x100fe2000801009b */
[----:B------:R-:W-:Y:S01]  /*5670*/  FFMA.FTZ R179, R179, UR20, R155 ;  /* 0x00000014b3b37c23 */ /* 0x000fe2000801009b */
[----:B------:R-:W-:Y:S01]  /*5680*/  SHF.L.U32 R0, R0, 0x10, RZ ;  /* 0x0000001000007819 */ /* 0x000fe200000006ff */
[----:B------:R-:W-:Y:S01]  /*5690*/  FADD.FTZ R203, R202, -R203 ;  /* 0x800000cbcacb7221 */ /* 0x000fe20000010000 */
[----:B------:R-:W-:Y:S01]  /*56a0*/  FADD.FTZ R128, R124, -R128 ;  /* 0x800000807c807221 */ /* 0x000fe20000010000 */
[----:B------:R-:W-:Y:S01]  /*56b0*/  FFMA.FTZ R129, R129, UR20, R155 ;  /* 0x0000001481817c23 */ /* 0x000fe2000801009b */
[----:B0-----:R-:W-:Y:S01]  /*56c0*/  PRMT R121, R102, 0x7632, R121 ;  /* 0x0000763266797816 */ /* 0x001fe20000000079 */
[--C-:B------:R-:W-:Y:S01]  /*56d0*/  FFMA.FTZ R177, R177, UR20, R155.reuse ;  /* 0x00000014b1b17c23 */ /* 0x100fe2000801009b */
[----:B------:R-:W-:Y:S01]  /*56e0*/  SHF.L.U32 R124, R103, 0x10, RZ ;  /* 0x00000010677c7819 */ /* 0x000fe200000006ff */
[----:B------:R-:W-:Y:S01]  /*56f0*/  FFMA.FTZ R201, R201, UR20, R155 ;  /* 0x00000014c9c97c23 */ /* 0x000fe2000801009b */
[----:B------:R-:W-:Y:S01]  /*5700*/  FADD.FTZ R179, R180, -R179 ;  /* 0x800000b3b4b37221 */ /* 0x000fe20000010000 */
[----:B------:R-:W-:Y:S01]  /*5710*/  FFMA.FTZ R123, R203, UR9, R0 ;  /* 0x00000009cb7b7c23 */ /* 0x000fe20008010000 */
[----:B------:R-:W-:Y:S01]  /*5720*/  PRMT R120, R101, 0x7632, R120 ;  /* 0x0000763265787816 */ /* 0x000fe20000000078 */
[--C-:B------:R-:W-:Y:S01]  /*5730*/  FFMA.FTZ R175, R175, UR20, R155.reuse ;  /* 0x00000014afaf7c23 */ /* 0x100fe2000801009b */
[----:B------:R-:W-:Y:S01]  /*5740*/  PRMT R0, R100, 0x7632, R0 ;  /* 0x0000763264007816 */ /* 0x000fe20000000000 */
[----:B------:R-:W-:Y:S01]  /*5750*/  FFMA.FTZ R173, R173, UR20, R155 ;  /* 0x00000014adad7c23 */ /* 0x000fe2000801009b */
        /* <DEDUP_REMOVED lines=23> */
.L_x_890:
        /* <DEDUP_REMOVED lines=39> */
.L_x_896:
        /* <DEDUP_REMOVED lines=33> */
.L_x_895:
        /* <DEDUP_REMOVED lines=34> */
.L_x_897:
        /* <DEDUP_REMOVED lines=28> */
.L_x_893:
        /* <DEDUP_REMOVED lines=14> */
[----:B------:R-:W-:Y:S01]  /*6210*/  PRMT R112, R106, 0x7632, R112 ;  /* 0x000076326a707816 */ /* 0x000fe20000000070 */
[----:B------:R-:W-:Y:S01]  /*6220*/  FFMA.FTZ R196, R196, UR20, R155 ;  /* 0x00000014c4c47c23 */ /* 0x000fe2000801009b */
[--C-:B------:R-:W-:Y:S01]  /*6230*/  FADD.FTZ R133, R133, -R0.reuse ;  /* 0x8000000085857221 */ /* 0x100fe20000010000 */
[----:B------:R-:W-:Y:S01]  /*6240*/  PRMT R0, R104, 0x7632, R0 ;  /* 0x0000763268007816 */ /* 0x000fe20000000000 */
[----:B------:R-:W-:Y:S01]  /*6250*/  FADD.FTZ R132, R132, -R113 ;  /* 0x8000007184847221 */ /* 0x000fe20000010000 */
[----:B------:R-:W-:Y:S01]  /*6260*/  FFMA.FTZ R205, R205, UR20, R155 ;  /* 0x00000014cdcd7c23 */ /* 0x000fe2000801009b */
[----:B------:R-:W-:Y:S01]  /*6270*/  SHF.L.U32 R112, R112, 0x10, RZ ;  /* 0x0000001070707819 */ /* 0x000fe200000006ff */
[----:B------:R-:W-:Y:S01]  /*6280*/  FADD.FTZ R197, R197, -R196 ;  /* 0x800000c4c5c57221 */ /* 0x000fe20000010000 */
[----:B------:R-:W-:Y:S01]  /*6290*/  SHF.L.U32 R113, R0, 0x10, RZ ;  /* 0x0000001000717819 */ /* 0x000fe200000006ff */
[----:B------:R-:W-:Y:S01]  /*62a0*/  FADD.FTZ R205, R204, -R205 ;  /* 0x800000cdcccd7221 */ /* 0x000fe20000010000 */
[----:B------:R-:W-:Y:S01]  /*62b0*/  PRMT R0, R105, 0x7632, R0 ;  /* 0x0000763269007816 */ /* 0x000fe20000000000 */
[--C-:B------:R-:W-:Y:S01]  /*62c0*/  FFMA.FTZ R126, R126, UR20, R155.reuse ;  /* 0x000000147e7e7c23 */ /* 0x100fe2000801009b */
[----:B------:R-:W-:Y:S01]  /*62d0*/  FFMA.FTZ R130, R130, UR20, R155 ;  /* 0x0000001482827c23 */ /* 0x000fe2000801009b */
        /* <DEDUP_REMOVED lines=17> */
[----:B------:R-:W-:Y:S01]  /*63f0*/  F2FP.BF16.F32.PACK_AB R122, R205, R122 ;  /* 0x0000007acd7a723e */ /* 0x000fe200000010ff */
[----:B------:R-:W-:Y:S01]  /*6400*/  FFMA.FTZ R113, R198, UR9, R113 ;  /* 0x00000009c6717c23 */ /* 0x000fe20008010071 */
[----:B------:R-:W-:Y:S01]  /*6410*/  FFMA.FTZ R112, R131, UR9, R112 ;  /* 0x0000000983707c23 */ /* 0x000fe20008010070 */
[----:B------:R-:W-:Y:S01]  /*6420*/  FFMA.FTZ R114, R207, UR9, R114 ;  /* 0x00000009cf727c23 */ /* 0x000fe20008010072 */
[----:B------:R-:W-:Y:S01]  /*6430*/  FFMA.FTZ R127, R127, UR9, R0 ;  /* 0x000000097f7f7c23 */ /* 0x000fe20008010000 */
[----:B------:R-:W-:-:S02]  /*6440*/  MOV R118, R122 ;  /* 0x0000007a00767202 */ /* 0x000fc40000000f00 */
[----:B------:R-:W-:Y:S02]  /*6450*/  F2FP.BF16.F32.PACK_AB R121, R121, R112 ;  /* 0x000000707979723e */ /* 0x000fe400000010ff */
[----:B------:R-:W-:Y:S02]  /*6460*/  F2FP.BF16.F32.PACK_AB R123, R114, R113 ;  /* 0x00000071727b723e */ /* 0x000fe400000010ff */
[----:B------:R-:W-:Y:S02]  /*6470*/  F2FP.BF16.F32.PACK_AB R120, R120, R127 ;  /* 0x0000007f7878723e */ /* 0x000fe400000010ff */
[----:B------:R-:W-:Y:S02]  /*6480*/  MOV R115, R123 ;  /* 0x0000007b00737202 */ /* 0x000fe40000000f00 */
[----:B------:R-:W-:Y:S02]  /*6490*/  MOV R114, R122 ;  /* 0x0000007a00727202 */ /* 0x000fe40000000f00 */
[----:B------:R-:W-:-:S02]  /*64a0*/  MOV R113, R121 ;  /* 0x0000007900717202 */ /* 0x000fc40000000f00 */
[-C--:B------:R-:W-:Y:S02]  /*64b0*/  MOV R112, R120.reuse ;  /* 0x0000007800707202 */ /* 0x080fe40000000f00 */
[----:B------:R-:W-:Y:S02]  /*64c0*/  MOV R119, R123 ;  /* 0x0000007b00777202 */ /* 0x000fe40000000f00 */
[----:B------:R-:W-:Y:S02]  /*64d0*/  MOV R117, R121 ;  /* 0x0000007900757202 */ /* 0x000fe40000000f00 */
[----:B------:R-:W-:Y:S01]  /*64e0*/  MOV R116, R120 ;  /* 0x0000007800747202 */ /* 0x000fe20000000f00 */
[----:B------:R-:W-:Y:S06]  /*64f0*/  BRA `(.L_x_901) ;  /* 0x0000001000287947 */ /* 0x000fec0003800000 */
.L_x_900:
[--C-:B------:R-:W-:Y:S01]  /*6500*/  FFMA.FTZ R0, R137, UR20, R155.reuse ;  /* 0x0000001489007c23 */ /* 0x100fe2000801009b */
[--C-:B------:R-:W-:Y:S01]  /*6510*/  FFMA.FTZ R117, R136, UR20, R155.reuse ;  /* 0x0000001488757c23 */ /* 0x100fe2000801009b */
[----:B------:R-:W-:Y:S01]  /*6520*/  PRMT R116, R106, 0x7632, R116 ;  /* 0x000076326a747816 */ /* 0x000fe20000000074 */
[----:B------:R-:W-:Y:S01]  /*6530*/  FFMA.FTZ R196, R196, UR20, R155 ;  /* 0x00000014c4c47c23 */ /* 0x000fe2000801009b */
[--C-:B------:R-:W-:Y:S01]  /*6540*/  FADD.FTZ R133, R133, -R0.reuse ;  /* 0x8000000085857221 */ /* 0x100fe20000010000 */
[----:B------:R-:W-:Y:S01]  /*6550*/  PRMT R0, R104, 0x7632, R0 ;  /* 0x0000763268007816 */ /* 0x000fe20000000000 */
[----:B------:R-:W-:Y:S01]  /*6560*/  FADD.FTZ R132, R132, -R117 ;  /* 0x8000007584847221 */ /* 0x000fe20000010000 */
[--C-:B------:R-:W-:Y:S01]  /*6570*/  FFMA.FTZ R198, R198, UR20, R155.reuse ;  /* 0x00000014c6c67c23 */ /* 0x100fe2000801009b */
[----:B------:R-:W-:Y:S01]  /*6580*/  FADD.FTZ R197, R197, -R196 ;  /* 0x800000c4c5c57221 */ /* 0x000fe20000010000 */
[----:B------:R-:W-:Y:S01]  /*6590*/  SHF.L.U32 R117, R0, 0x10, RZ ;  /* 0x0000001000757819 */ /* 0x000fe200000006ff */
[----:B------:R-:W-:Y:S01]  /*65a0*/  FFMA.FTZ R126, R126, UR20, R155 ;  /* 0x000000147e7e7c23 */ /* 0x000fe2000801009b */
[----:B------:R-:W-:Y:S01]  /*65b0*/  PRMT R0, R105, 0x7632, R0 ;  /* 0x0000763269007816 */ /* 0x000fe20000000000 */
[----:B------:R-:W-:Y:S01]  /*65c0*/  FADD.FTZ R199, R199, -R198 ;  /* 0x800000c6c7c77221 */ /* 0x000fe20000010000 */
[----:B------:R-:W-:Y:S01]  /*65d0*/  PRMT R118, R107, 0x7632, R118 ;  /* 0x000076326b767816 */ /* 0x000fe20000000076 */
[----:B0-----:R-:W-:Y:S01]  /*65e0*/  FFMA.FTZ R120, R132, UR9, R117 ;  /* 0x0000000984787c23 */ /* 0x001fe20008010075 */
[----:B------:R-:W-:Y:S01]  /*65f0*/  SHF.L.U32 R0, R0, 0x10, RZ ;  /* 0x0000001000007819 */ /* 0x000fe200000006ff */
[--C-:B------:R-:W-:Y:S01]  /*6600*/  FFMA.FTZ R130, R130, UR20, R155.reuse ;  /* 0x0000001482827c23 */ /* 0x100fe2000801009b */
[----:B------:R-:W-:Y:S01]  /*6610*/  SHF.L.U32 R117, R116, 0x10, RZ ;  /* 0x0000001074757819 */ /* 0x000fe200000006ff */
[--C-:B------:R-:W-:Y:S01]  /*6620*/  FFMA.FTZ R205, R205, UR20, R155.reuse ;  /* 0x00000014cdcd7c23 */ /* 0x100fe2000801009b */
[----:B------:R-:W-:Y:S01]  /*6630*/  SHF.L.U32 R116, R107, 0x10, RZ ;  /* 0x000000106b747819 */ /* 0x000fe200000006ff */
[----:B------:R-:W-:Y:S01]  /*6640*/  FFMA.FTZ R121, R133, UR9, R0 ;  /* 0x0000000985797c23 */ /* 0x000fe20008010000 */
[----:B------:R-:W-:Y:S01]  /*6650*/  SHF.L.U32 R0, R106, 0x10, RZ ;  /* 0x000000106a007819 */ /* 0x000fe200000006ff */
[----:B------:R-:W-:Y:S01]  /*6660*/  FFMA.FTZ R207, R207, UR20, R155 ;  /* 0x00000014cfcf7c23 */ /* 0x000fe2000801009b */
[----:B------:R-:W-:Y:S01]  /*6670*/  SHF.L.U32 R118, R118, 0x10, RZ ;  /* 0x0000001076767819 */ /* 0x000fe200000006ff */
[----:B------:R-:W-:Y:S01]  /*6680*/  FFMA.FTZ R123, R199, UR9, R116 ;  /* 0x00000009c77b7c23 */ /* 0x000fe20008010074 */
[----:B------:R-:W-:Y:S01]  /*6690*/  SHF.L.U32 R116, R105, 0x10, RZ ;  /* 0x0000001069747819 */ /* 0x000fe200000006ff */
[----:B------:R-:W-:Y:S01]  /*66a0*/  FFMA.FTZ R122, R197, UR9, R0 ;  /* 0x00000009c57a7c23 */ /* 0x000fe20008010000 */
[----:B------:R-:W-:Y:S01]  /*66b0*/  SHF.L.U32 R0, R104, 0x10, RZ ;  /* 0x0000001068007819 */ /* 0x000fe200000006ff */
[----:B------:R-:W-:Y:S01]  /*66c0*/  FADD.FTZ R127, R127, -R126 ;  /* 0x8000007e7f7f7221 */ /* 0x000fe20000010000 */
[----:B------:R-:W-:Y:S01]  /*66d0*/  FADD.FTZ R131, R131, -R130 ;  /* 0x8000008283837221 */ /* 0x000fe20000010000 */
[----:B------:R-:W-:Y:S01]  /*66e0*/  FADD.FTZ R204, R204, -R205 ;  /* 0x800000cdcccc7221 */ /* 0x000fe20000010000 */
[----:B------:R-:W-:Y:S01]  /*66f0*/  FADD.FTZ R207, R206, -R207 ;  /* 0x800000cfcecf7221 */ /* 0x000fe20000010000 */
        /* <DEDUP_REMOVED lines=13> */
.L_x_899:
        /* <DEDUP_REMOVED lines=15> */
[----:B------:R-:W-:Y:S01]  /*68c0*/  FFMA.FTZ R120, R132, UR9, R113 ;  /* 0x0000000984787c23 */ /* 0x000fe20008010071 */
        /* <DEDUP_REMOVED lines=30> */
.L_x_902:
[--C-:B------:R-:W-:Y:S01]  /*6ab0*/  FFMA.FTZ R0, R137, UR20, R155.reuse ;  /* 0x0000001489007c23 */ /* 0x100fe2000801009b */
[--C-:B------:R-:W-:Y:S01]  /*6ac0*/  FFMA.FTZ R207, R207, UR20, R155.reuse ;  /* 0x00000014cfcf7c23 */ /* 0x100fe2000801009b */
[--C-:B0-----:R-:W-:Y:S01]  /*6ad0*/  FFMA.FTZ R121, R136, UR20, R155.reuse ;  /* 0x0000001488797c23 */ /* 0x101fe2000801009b */
[----:B------:R-:W-:Y:S01]  /*6ae0*/  FFMA.FTZ R196, R196, UR20, R155 ;  /* 0x00000014c4c47c23 */ /* 0x000fe2000801009b */
[--C-:B------:R-:W-:Y:S01]  /*6af0*/  FADD.FTZ R133, R133, -R0.reuse ;  /* 0x8000000085857221 */ /* 0x100fe20000010000 */
[----:B------:R-:W-:Y:S01]  /*6b00*/  PRMT R0, R107, 0x7632, R0 ;  /* 0x000076326b007816 */ /* 0x000fe20000000000 */
[----:B------:R-:W-:Y:S01]  /*6b10*/  FADD.FTZ R123, R206, -R207 ;  /* 0x800000cfce7b7221 */ /* 0x000fe20000010000 */
[----:B------:R-:W-:Y:S01]  /*6b20*/  FFMA.FTZ R198, R198, UR20, R155 ;  /* 0x00000014c6c67c23 */ /* 0x000fe2000801009b */
[----:B------:R-:W-:Y:S01]  /*6b30*/  FADD.FTZ R132, R132, -R121 ;  /* 0x8000007984847221 */ /* 0x000fe20000010000 */
[----:B------:R-:W-:Y:S01]  /*6b40*/  SHF.L.U32 R0, R0, 0x10, RZ ;  /* 0x0000001000007819 */ /* 0x000fe200000006ff */
[----:B------:R-:W-:Y:S01]  /*6b50*/  FFMA.FTZ R126, R126, UR20, R155 ;  /* 0x000000147e7e7c23 */ /* 0x000fe2000801009b */
[----:B------:R-:W-:Y:S01]  /*6b60*/  PRMT R121, R106, 0x7632, R121 ;  /* 0x000076326a797816 */ /* 0x000fe20000000079 */
[----:B------:R-:W-:Y:S01]  /*6b70*/  FADD.FTZ R197, R197, -R196 ;  /* 0x800000c4c5c57221 */ /* 0x000fe20000010000 */
[----:B------:R-:W-:Y:S01]  /*6b80*/  SHF.L.U32 R124, R107, 0x10, RZ ;  /* 0x000000106b7c7819 */ /* 0x000fe200000006ff */
[--C-:B------:R-:W-:Y:S01]  /*6b90*/  FFMA.FTZ R123, R123, UR9, R0.reuse ;  /* 0x000000097b7b7c23 */ /* 0x100fe20008010000 */
[----:B------:R-:W-:Y:S01]  /*6ba0*/  PRMT R0, R104, 0x7632, R0 ;  /* 0x0000763268007816 */ /* 0x000fe20000000000 */
[--C-:B------:R-:W-:Y:S01]  /*6bb0*/  FFMA.FTZ R205, R205, UR20, R155.reuse ;  /* 0x00000014cdcd7c23 */ /* 0x100fe2000801009b */
[----:B------:R-:W-:Y:S01]  /*6bc0*/  FADD.FTZ R199, R199, -R198 ;  /* 0x800000c6c7c77221 */ /* 0x000fe20000010000 */
[----:B------:R-:W-:Y:S01]  /*6bd0*/  PRMT R120, R105, 0x7632, R120 ;  /* 0x0000763269787816 */ /* 0x000fe20000000078 */
        /* <DEDUP_REMOVED lines=22> */
.L_x_898:
        /* <DEDUP_REMOVED lines=9> */
[--C-:B0-----:R-:W-:Y:S01]  /*6dd0*/  FFMA.FTZ R113, R136, UR20, R155.reuse ;  /* 0x0000001488717c23 */ /* 0x101fe2000801009b */
        /* <DEDUP_REMOVED lines=29> */
.L_x_904:
        /* <DEDUP_REMOVED lines=31> */
[----:B------:R-:W-:Y:S01]  /*71a0*/  MOV R116, R120 ;  /* 0x0000007800747202 */ /* 0x000fe20000000f00 */
[----:B------:R-:W-:Y:S06]  /*71b0*/  BRA `(.L_x_901) ;  /* 0x0000000000f87947 */ /* 0x000fec0003800000 */
.L_x_903:
[----:B------:R-:W-:Y:S05]  /*71c0*/  @!P2 BRA `(.L_x_905) ;  /* 0x000000000084a947 */ /* 0x000fea0003800000 */
[--C-:B------:R-:W-:Y:S01]  /*71d0*/  FFMA.FTZ R198, R198, UR20, R155.reuse ;  /* 0x00000014c6c67c23 */ /* 0x100fe2000801009b */
[--C-:B------:R-:W-:Y:S01]  /*71e0*/  FFMA.FTZ R207, R207, UR20, R155.reuse ;  /* 0x00000014cfcf7c23 */ /* 0x100fe2000801009b */
[--C-:B------:R-:W-:Y:S01]  /*71f0*/  FFMA.FTZ R0, R137, UR20, R155.reuse ;  /* 0x0000001489007c23 */ /* 0x100fe2000801009b */
[----:B------:R-:W-:Y:S01]  /*7200*/  FFMA.FTZ R126, R126, UR20, R155 ;  /* 0x000000147e7e7c23 */ /* 0x000fe2000801009b */
[----:B------:R-:W-:Y:S01]  /*7210*/  FADD.FTZ R198, R199, -R198 ;  /* 0x800000c6c7c67221 */ /* 0x000fe20000010000 */
[----:B------:R-:W-:Y:S01]  /*7220*/  FADD.FTZ R207, R206, -R207 ;  /* 0x800000cfcecf7221 */ /* 0x000fe20000010000 */
[--C-:B0-----:R-:W-:Y:S01]  /*7230*/  FFMA.FTZ R113, R136, UR20, R155.reuse ;  /* 0x0000001488717c23 */ /* 0x101fe2000801009b */
        /* <DEDUP_REMOVED lines=26> */
.L_x_905:
        /* <DEDUP_REMOVED lines=28> */
.L_x_901:
        /* <DEDUP_REMOVED lines=13> */
[----:B0-----:R-:W-:Y:S01]  /*7670*/  SHF.L.U32 R115, R109, 0x10, RZ ;  /* 0x000000106d737819 */ /* 0x001fe200000006ff */
        /* <DEDUP_REMOVED lines=47> */
.L_x_908:
[--C-:B------:R-:W-:Y:S01]  /*7970*/  FFMA.FTZ R142, R142, UR20, R155.reuse ;  /* 0x000000148e8e7c23 */ /* 0x100fe2000801009b */
[--C-:B------:R-:W-:Y:S01]  /*7980*/  FFMA.FTZ R0, R147, UR20, R155.reuse ;  /* 0x0000001493007c23 */ /* 0x100fe2000801009b */
[----:B0-----:R-:W-:Y:S01]  /*7990*/  SHF.L.U32 R121, R110, 0x10, RZ ;  /* 0x000000106e797819 */ /* 0x001fe200000006ff */
[--C-:B------:R-:W-:Y:S01]  /*79a0*/  FFMA.FTZ R123, R148, UR20, R155.reuse ;  /* 0x00000014947b7c23 */ /* 0x100fe2000801009b */
[----:B------:R-:W-:Y:S01]  /*79b0*/  FADD.FTZ R142, R143, -R142 ;  /* 0x8000008e8f8e7221 */ /* 0x000fe20000010000 */
        /* <DEDUP_REMOVED lines=8> */
[--C-:B------:R-:W-:Y:S01]  /*7a40*/  FFMA.FTZ R146, R146, UR20, R155.reuse ;  /* 0x0000001492927c23 */ /* 0x100fe2000801009b */
        /* <DEDUP_REMOVED lines=31> */
.L_x_907:
[----:B------:R-:W-:Y:S05]  /*7c40*/  @!P2 BRA `(.L_x_910) ;  /* 0x0000000000b4a947 */ /* 0x000fea0003800000 */
        /* <DEDUP_REMOVED lines=45> */
.L_x_910:
[--C-:B0-----:R-:W-:Y:S01]  /*7f20*/  FFMA.FTZ R121, R148, UR20, R155.reuse ;  /* 0x0000001494797c23 */ /* 0x101fe2000801009b */
[----:B------:R-:W-:Y:S01]  /*7f30*/  PRMT R0, R111, 0x7632, R0 ;  /* 0x000076326f007816 */ /* 0x000fe20000000000 */
[--C-:B------:R-:W-:Y:S01]  /*7f40*/  FFMA.FTZ R122, R147, UR20, R155.reuse ;  /* 0x00000014937a7c23 */ /* 0x100fe2000801009b */
[----:B------:R-:W-:Y:S01]  /*7f50*/  SHF.L.U32 R120, R111, 0x10, RZ ;  /* 0x000000106f787819 */ /* 0x000fe200000006ff */
[----:B------:R-:W-:Y:S01]  /*7f60*/  FFMA.FTZ R142, R142, UR20, R155 ;  /* 0x000000148e8e7c23 */ /* 0x000fe2000801009b */
[----:B------:R-:W-:Y:S01]  /*7f70*/  FADD.FTZ R121, R144, -R121 ;  /* 0x8000007990797221 */ /* 0x000fe20000010000 */
[----:B------:R-:W-:Y:S01]  /*7f80*/  SHF.L.U32 R125, R0, 0x10, RZ ;  /* 0x00000010007d7819 */ /* 0x000fe200000006ff */
[----:B------:R-:W-:Y:S01]  /*7f90*/  FADD.FTZ R122, R151, -R122 ;  /* 0x8000007a977a7221 */ /* 0x000fe20000010000 */
[C---:B------:R-:W-:Y:S01]  /*7fa0*/  SHF.L.U32 R123, R110.reuse, 0x10, RZ ;  /* 0x000000106e7b7819 */ /* 0x040fe200000006ff */
[----:B------:R-:W-:Y:S01]  /*7fb0*/  FADD.FTZ R142, R143, -R142 ;  /* 0x8000008e8f8e7221 */ /* 0x000fe20000010000 */
[--C-:B------:R-:W-:Y:S01]  /*7fc0*/  FFMA.FTZ R124, R121, UR9, R120.reuse ;  /* 0x00000009797c7c23 */ /* 0x100fe20008010078 */
[----:B------:R-:W-:Y:S01]  /*7fd0*/  PRMT R121, R110, 0x7632, R121 ;  /* 0x000076326e797816 */ /* 0x000fe20000000079 */
[--C-:B------:R-:W-:Y:S01]  /*7fe0*/  FFMA.FTZ R134, R134, UR20, R155.reuse ;  /* 0x0000001486867c23 */ /* 0x100fe2000801009b */
        /* <DEDUP_REMOVED lines=28> */
.L_x_906:
        /* <DEDUP_REMOVED lines=9> */
[----:B0-----:R-:W-:Y:S01]  /*8240*/  FFMA.FTZ R112, R147, UR20, R155 ;  /* 0x0000001493707c23 */ /* 0x001fe2000801009b */
        /* <DEDUP_REMOVED lines=29> */
.L_x_912:
        /* <DEDUP_REMOVED lines=33> */
.L_x_911:
        /* <DEDUP_REMOVED lines=34> */
.L_x_913:
[--C-:B------:R-:W-:Y:S01]  /*8850*/  FFMA.FTZ R134, R134, UR20, R155.reuse ;  /* 0x0000001486867c23 */ /* 0x100fe2000801009b */
[--C-:B------:R-:W-:Y:S01]  /*8860*/  FFMA.FTZ R152, R152, UR20, R155.reuse ;  /* 0x0000001498987c23 */ /* 0x100fe2000801009b */
[--C-:B------:R-:W-:Y:S01]  /*8870*/  FFMA.FTZ R138, R138, UR20, R155.reuse ;  /* 0x000000148a8a7c23 */ /* 0x100fe2000801009b */
[--C-:B------:R-:W-:Y:S01]  /*8880*/  FFMA.FTZ R146, R146, UR20, R155.reuse ;  /* 0x0000001492927c23 */ /* 0x100fe2000801009b */
[--C-:B------:R-:W-:Y:S01]  /*8890*/  FFMA.FTZ R142, R142, UR20, R155.reuse ;  /* 0x000000148e8e7c23 */ /* 0x100fe2000801009b */
[--C-:B------:R-:W-:Y:S01]  /*88a0*/  FFMA.FTZ R150, R150, UR20, R155.reuse ;  /* 0x0000001496967c23 */ /* 0x100fe2000801009b */
[--C-:B0-----:R-:W-:Y:S01]  /*88b0*/  FFMA.FTZ R121, R148, UR20, R155.reuse ;  /* 0x0000001494797c23 */ /* 0x101fe2000801009b */
        /* <DEDUP_REMOVED lines=21> */
.L_x_909:
        /* <DEDUP_REMOVED lines=11> */
[----:B------:R1:W5:Y:S01]  /*8ac0*/  LDL.LU R54, [R1] ;  /* 0x0000000001367983 */ /* 0x0003620000300800 */
[----:B------:R-:W-:Y:S02]  /*8ad0*/  MOV R169, R167 ;  /* 0x000000a700a97202 */ /* 0x000fe40000000f00 */
[----:B------:R-:W-:Y:S01]  /*8ae0*/  MOV R170, R166 ;  /* 0x000000a600aa7202 */ /* 0x000fe20000000f00 */
[----:B------:R1:W5:Y:S01]  /*8af0*/  LDL.LU R55, [R1+0x4] ;  /* 0x0000040001377983 */ /* 0x0003620000300800 */
[----:B------:R-:W-:Y:S02]  /*8b00*/  MOV R171, R165 ;  /* 0x000000a500ab7202 */ /* 0x000fe40000000f00 */
[----:B------:R-:W-:Y:S01]  /*8b10*/  MOV R165, R163 ;  /* 0x000000a300a57202 */ /* 0x000fe20000000f00 */
[----:B------:R1:W5:Y:S01]  /*8b20*/  LDL.LU R64, [R1+0x8] ;  /* 0x0000080001407983 */ /* 0x0003620000300800 */
[----:B------:R-:W-:Y:S02]  /*8b30*/  MOV R166, R162 ;  /* 0x000000a200a67202 */ /* 0x000fe40000000f00 */
[----:B------:R-:W-:Y:S01]  /*8b40*/  MOV R167, R161 ;  /* 0x000000a100a77202 */ /* 0x000fe20000000f00 */
[----:B------:R1:W5:Y:S01]  /*8b50*/  LDL.LU R68, [R1+0x20] ;  /* 0x0000200001447983 */ /* 0x0003620000300800 */
[----:B------:R-:W-:-:S02]  /*8b60*/  MOV R161, R159 ;  /* 0x0000009f00a17202 */ /* 0x000fc40000000f00 */
        /* <DEDUP_REMOVED lines=61> */
[----:B------:R1:W5:Y:S04]  /*8f40*/  LDL.LU R91, [R1+0x44] ;  /* 0x00004400015b7983 */ /* 0x0003680000300800 */
        /* <DEDUP_REMOVED lines=9> */
[----:B0-----:R1:W5:Y:S04]  /*8fe0*/  LDL.LU R112, [R1+0x68] ;  /* 0x0000680001707983 */ /* 0x0013680000300800 */
[----:B------:R1:W5:Y:S04]  /*8ff0*/  LDL.LU R108, [R1+0x98] ;  /* 0x00009800016c7983 */ /* 0x0003680000300800 */
[----:B------:R1:W5:Y:S04]  /*9000*/  LDL.LU R113, [R1+0x6c] ;  /* 0x00006c0001717983 */ /* 0x0003680000300800 */
[----:B------:R1:W5:Y:S04]  /*9010*/  LDL.LU R109, [R1+0x9c] ;  /* 0x00009c00016d7983 */ /* 0x0003680000300800 */
[----:B------:R1:W5:Y:S04]  /*9020*/  LDL.LU R114, [R1+0x70] ;  /* 0x0000700001727983 */ /* 0x0003680000300800 */
[----:B------:R1:W5:Y:S01]  /*9030*/  LDL.LU R110, [R1+0xa0] ;  /* 0x0000a000016e7983 */ /* 0x0003620000300800 */
        /* <DEDUP_REMOVED lines=30> */
[----:B-1----:R-:W-:-:S07]  /*9220*/  MOV R111, R234 ;  /* 0x000000ea006f7202 */ /* 0x002fce0000000f00 */
.L_x_879:
[----:B------:R-:W1:Y:S01]  /*9230*/  S2R R18, SR_TID.X ;  /* 0x0000000000127919 */ /* 0x000e620000002100 */
[----:B------:R-:W2:Y:S08]  /*9240*/  S2UR UR4, SR_CTAID.X ;  /* 0x00000000000479c3 */ /* 0x000eb00000002500 */
[----:B------:R-:W2:Y:S08]  /*9250*/  LDC R0, c[0x0][0x388] ;  /* 0x0000e200ff007b82 */ /* 0x000eb00000000800 */
[----:B------:R-:W3:Y:S08]  /*9260*/  LDC.64 R2, c[0x0][0x440] ;  /* 0x00011000ff027b82 */ /* 0x000ef00000000a00 */
[----:B------:R-:W4:Y:S08]  /*9270*/  LDC.64 R12, c[0x0][0x448] ;  /* 0x00011200ff0c7b82 */ /* 0x000f300000000a00 */
[----:B------:R-:W0:Y:S01]  /*9280*/  LDC.64 R14, c[0x0][0x450] ;  /* 0x00011400ff0e7b82 */ /* 0x000e220000000a00 */
[----:B--2---:R-:W-:-:S05]  /*9290*/  IMAD R0, R0, UR4, RZ ;  /* 0x0000000400007c24 */ /* 0x004fca000f8e02ff */
[----:B-1----:R-:W-:Y:S02]  /*92a0*/  LEA.HI R19, R0, R18, RZ, 0x1d ;  /* 0x0000001200137211 */ /* 0x002fe400078fe8ff */
[----:B------:R-:W1:Y:S03]  /*92b0*/  LDC.64 R16, c[0x0][0x458] ;  /* 0x00011600ff107b82 */ /* 0x000e660000000a00 */
[----:B---3--:R-:W-:-:S04]  /*92c0*/  IMAD.WIDE.U32 R2, R19, 0x20, R2 ;  /* 0x0000002013027825 */ /* 0x008fc800078e0002 */
[C---:B----4-:R-:W-:Y:S01]  /*92d0*/  IMAD.WIDE.U32 R12, R19.reuse, 0x20, R12 ;  /* 0x00000020130c7825 */ /* 0x050fe200078e000c */
[----:B0-----:R-:W-:Y:S04]  /*92e0*/  STG.E.128 desc[UR14][R2.64], R56 ;  /* 0x0000003802007986 */ /* 0x001fe8000c101d0e */
[----:B------:R-:W-:Y:S01]  /*92f0*/  STG.E.128 desc[UR14][R2.64+0x10], R8 ;  /* 0x0000100802007986 */ /* 0x000fe2000c101d0e */
[----:B------:R-:W-:-:S03]  /*9300*/  IMAD.WIDE.U32 R14, R19, 0x20, R14 ;  /* 0x00000020130e7825 */ /* 0x000fc600078e000e */
        /* <DEDUP_REMOVED lines=11> */
[----:B-----5:R-:W-:Y:S04]  /*93c0*/  STG.E.128 desc[UR14][R14.64+0x2000], R52 ;  /* 0x002000340e007986 */ /* 0x020fe8000c101d0e */
        /* <DEDUP_REMOVED lines=20> */
.L_x_915:
        /* <DEDUP_REMOVED lines=15> */
.L_x_4821:


//--------------------- .text._ZN10layer_norm31ln_parallel_residual_bwd_kernelINS_13Kernel_traitsIf13__nv_bfloat16S2_S2_fjLj8192ELj1ELj1ELj8ELj16ENS_18Kernel_traits_baseILj8192EfS2_S2_S2_fjLj256EEEEELb0ELb1ELb0EEEvNS_9BwdParamsE --------------------------
	.section	.text._ZN10layer_norm31ln_parallel_residual_bwd_kernelINS_13Kernel_traitsIf13__nv_bfloat16S2_S2_fjLj8192ELj1ELj1ELj8ELj16ENS_18Kernel_traits_baseILj8192EfS2_S2_S2_fjLj256EEEEELb0ELb1ELb0EEEvNS_9BwdParamsE,"ax",@progbits
	.align	128
        .global         _ZN10layer_norm31ln_parallel_residual_bwd_kernelINS_13Kernel_traitsIf13__nv_bfloat16S2_S2_fjLj8192ELj1ELj1ELj8ELj16ENS_18Kernel_traits_baseILj8192EfS2_S2_S2_fjLj256EEEEELb0ELb1ELb0EEEvNS_9BwdParamsE
        .type           _ZN10layer_norm31ln_parallel_residual_bwd_kernelINS_13Kernel_traitsIf13__nv_bfloat16S2_S2_fjLj8192ELj1ELj1ELj8ELj16ENS_18Kernel_traits_baseILj8192EfS2_S2_S2_fjLj256EEEEELb0ELb1ELb0EEEvNS_9BwdParamsE,@function
        .size           _ZN10layer_norm31ln_parallel_residual_bwd_kernelINS_13Kernel_traitsIf13__nv_bfloat16S2_S2_fjLj8192ELj1ELj1ELj8ELj16ENS_18Kernel_traits_baseILj8192EfS2_S2_S2_fjLj256EEEEELb0ELb1ELb0EEEvNS_9BwdParamsE,(.L_x_4822 - _ZN10layer_norm31ln_parallel_residual_bwd_kernelINS_13Kernel_traitsIf13__nv_bfloat16S2_S2_fjLj8192ELj1ELj1ELj8ELj16ENS_18Kernel_traits_baseILj8192EfS2_S2_S2_fjLj256EEEEELb0ELb1ELb0EEEvNS_9BwdParamsE)
        .other          _ZN10layer_norm31ln_parallel_residual_bwd_kernelINS_13Kernel_traitsIf13__nv_bfloat16S2_S2_fjLj8192ELj1ELj1ELj8ELj16ENS_18Kernel_traits_baseILj8192EfS2_S2_S2_fjLj256EEEEELb0ELb1ELb0EEEvNS_9BwdParamsE,@"STO_CUDA_ENTRY STV_DEFAULT"
_ZN10layer_norm31ln_parallel_residual_bwd_kernelINS_13Kernel_traitsIf13__nv_bfloat16S2_S2_fjLj8192ELj1ELj1ELj8ELj16ENS_18Kernel_traits_baseILj8192EfS2_S2_S2_fjLj256EEEEELb0ELb1ELb0EEEvNS_9BwdParamsE:
.text._ZN10layer_norm31ln_parallel_residual_bwd_kernelINS_13Kernel_traitsIf13__nv_bfloat16S2_S2_fjLj8192ELj1ELj1ELj8ELj16ENS_18Kernel_traits_baseILj8192EfS2_S2_S2_fjLj256EEEEELb0ELb1ELb0EEEvNS_9BwdParamsE:
        /* <DEDUP_REMOVED lines=17> */
[----:B------:R-:W-:-:S05]  /*0110*/  P2R R7, PR, RZ, 0x8 ;  /* 0x00000008ff077803 */ /* 0x000fca0000000000 */
[----:B------:R-:W0:Y:S06]  /*0120*/  @P0 LDC.64 R8, c[0x0][0x3d0] ;  /* 0x0000f400ff080b82 */ /* 0x000e2c0000000a00 */
[----:B------:R-:W-:Y:S02]  /*0130*/  @P2 LOP3.LUT R17, R0, 0x100, RZ, 0xfc, !PT ;  /* 0x0000010000112812 */ /* 0x000fe400078efcff */
[----:B------:R-:W1:Y:S08]  /*0140*/  @P1 LDC.64 R10, c[0x0][0x3d0] ;  /* 0x0000f400ff0a1b82 */ /* 0x000e700000000a00 */
[----:B------:R-:W3:Y:S08]  /*0150*/  @P3 LDC.64 R14, c[0x0][0x3d0] ;  /* 0x0000f400ff0e3b82 */ /* 0x000ef00000000a00 */
[----:B------:R-:W4:Y:S01]  /*0160*/  @P2 LDC.64 R4, c[0x0][0x3d0] ;  /* 0x0000f400ff042b82 */ /* 0x000f220000000a00 */
[C---:B0-----:R-:W-:Y:S01]  /*0170*/  @P0 IMAD.WIDE.U32 R8, R17.reuse, 0x20, R8 ;  /* 0x0000002011080825 */ /* 0x041fe200078e0008 */
[----:B------:R-:W-:-:S04]  /*0180*/  @P0 IADD3 R17, PT, PT, R17, 0x100, RZ ;  /* 0x0000010011110810 */ /* 0x000fc80007ffe0ff */
[----:B--2---:R0:W5:Y:S01]  /*0190*/  @P0 LDG.E.128 R132, desc[UR8][R8.64] ;  /* 0x0000000808840981 */ /* 0x004162000c1e1d00 */
[C---:B-1----:R-:W-:Y:S01]  /*01a0*/  @P1 IMAD.WIDE.U32 R12, R17.reuse, 0x20, R10 ;  /* 0x00000020110c1825 */ /* 0x042fe200078e000a */
[----:B------:R-:W-:Y:S02]  /*01b0*/  @P1 IADD3 R17, PT, PT, R17, 0x100, RZ ;  /* 0x0000010011111810 */ /* 0x000fe40007ffe0ff */
[----:B------:R0:W5:Y:S04]  /*01c0*/  @P0 LDG.E.128 R128, desc[UR8][R8.64+0x10] ;  /* 0x0000100808800981 */ /* 0x000168000c1e1d00 */
[----:B------:R0:W5:Y:S01]  /*01d0*/  @P1 LDG.E.128 R124, desc[UR8][R12.64] ;  /* 0x000000080c7c1981 */ /* 0x000162000c1e1d00 */
[----:B---3--:R-:W-:-:S03]  /*01e0*/  @P3 IMAD.WIDE.U32 R10, R17, 0x20, R14 ;  /* 0x00000020110a3825 */ /* 0x008fc600078e000e */
[----:B------:R0:W5:Y:S04]  /*01f0*/  @P1 LDG.E.128 R120, desc[UR8][R12.64+0x10] ;  /* 0x000010080c781981 */ /* 0x000168000c1e1d00 */
[----:B------:R0:W5:Y:S01]  /*0200*/  @P3 LDG.E.128 R116, desc[UR8][R10.64] ;  /* 0x000000080a743981 */ /* 0x000162000c1e1d00 */
[----:B----4-:R-:W-:-:S03]  /*0210*/  @P2 IMAD.WIDE.U32 R4, R0, 0x20, R4 ;  /* 0x0000002000042825 */ /* 0x010fc600078e0004 */
[----:B------:R0:W5:Y:S04]  /*0220*/  @P3 LDG.E.128 R112, desc[UR8][R10.64+0x10] ;  /* 0x000010080a703981 */ /* 0x000168000c1e1d00 */
[----:B------:R0:W5:Y:S04]  /*0230*/  @P2 LDG.E.128 R108, desc[UR8][R4.64] ;  /* 0x00000008046c2981 */ /* 0x000168000c1e1d00 */
[----:B------:R0:W5:Y:S01]  /*0240*/  @P2 LDG.E.128 R104, desc[UR8][R4.64+0x10] ;  /* 0x0000100804682981 */ /* 0x000162000c1e1d00 */
        /* <DEDUP_REMOVED lines=76> */
.L_x_965:
        /* <DEDUP_REMOVED lines=30> */
[----:B------:R-:W0:Y:S02]  /*08f0*/  @P2 LDC.64 R10, c[0x0][0x438] ;  /* 0x00010e00ff0a2b82 */ /* 0x000e240000000a00 */
[----:B0-----:R-:W-:-:S05]  /*0900*/  @P2 IMAD.WIDE.U32 R10, R6, 0x10, R10 ;  /* 0x00000010060a2825 */ /* 0x001fca00078e000a */
[----:B------:R0:W5:Y:S01]  /*0910*/  @P2 LDG.E.128 R36, desc[UR8][R10.64] ;  /* 0x000000080a242981 */ /* 0x000162000c1e1d00 */
[C---:B--2---:R-:W-:Y:S02]  /*0920*/  PRMT R9, R12.reuse, 0x7632, R9 ;  /* 0x000076320c097816 */ /* 0x044fe40000000009 */
[----:B------:R-:W-:Y:S02]  /*0930*/  SHF.L.U32 R157, R12, 0x10, RZ ;  /* 0x000000100c9d7819 */ /* 0x000fe400000006ff */
[C---:B------:R-:W-:Y:S02]  /*0940*/  PRMT R16, R13.reuse, 0x7632, R16 ;  /* 0x000076320d107816 */ /* 0x040fe40000000010 */
[----:B------:R-:W-:Y:S01]  /*0950*/  SHF.L.U32 R159, R13, 0x10, RZ ;  /* 0x000000100d9f7819 */ /* 0x000fe200000006ff */
[----:B------:R-:W-:Y:S01]  /*0960*/  FADD.FTZ R157, -R160, R157 ;  /* 0x0000009da09d7221 */ /* 0x000fe20000010100 */
[----:B------:R-:W-:Y:S02]  /*0970*/  SHF.L.U32 R13, R9, 0x10, RZ ;  /* 0x00000010090d7819 */ /* 0x000fe400000006ff */
[----:B------:R-:W-:Y:S01]  /*0980*/  PRMT R156, R14, 0x7632, R156 ;  /* 0x000076320e9c7816 */ /* 0x000fe2000000009c */
[----:B-----5:R-:W-:Y:S01]  /*0990*/  FMUL.FTZ R211, R8, R157 ;  /* 0x0000009d08d37220 */ /* 0x020fe20000410000 */
[----:B------:R-:W-:Y:S01]  /*09a0*/  SHF.L.U32 R161, R14, 0x10, RZ ;  /* 0x000000100ea17819 */ /* 0x000fe200000006ff */
[C---:B------:R-:W-:Y:S01]  /*09b0*/  FADD.FTZ R13, -R160.reuse, R13 ;  /* 0x0000000da00d7221 */ /* 0x040fe20000010100 */
[C---:B------:R-:W-:Y:S01]  /*09c0*/  PRMT R14, R15.reuse, 0x7632, R14 ;  /* 0x000076320f0e7816 */ /* 0x040fe2000000000e */
[----:B------:R-:W-:Y:S01]  /*09d0*/  FADD.FTZ R159, -R160, R159 ;  /* 0x0000009fa09f7221 */ /* 0x000fe20000010100 */
[----:B----4-:R-:W-:Y:S01]  /*09e0*/  PRMT R12, R152, 0x7632, R12 ;  /* 0x00007632980c7816 */ /* 0x010fe2000000000c */
[----:B------:R-:W-:Y:S01]  /*09f0*/  FMUL.FTZ R208, R8, R13 ;  /* 0x0000000d08d07220 */ /* 0x000fe20000410000 */
[----:B------:R-:W-:Y:S01]  /*0a00*/  SHF.L.U32 R209, R152, 0x10, RZ ;  /* 0x0000001098d17819 */ /* 0x000fe200000006ff */
[----:B------:R-:W-:Y:S01]  /*0a10*/  FMUL.FTZ R205, R8, R159 ;  /* 0x0000009f08cd7220 */ /* 0x000fe20000410000 */
[----:B------:R-:W-:Y:S01]  /*0a20*/  SHF.L.U32 R165, R15, 0x10, RZ ;  /* 0x000000100fa57819 */ /* 0x000fe200000006ff */
[----:B------:R-:W-:Y:S01]  /*0a30*/  FADD.FTZ R9, -R160, R161 ;  /* 0x000000a1a0097221 */ /* 0x000fe20000010100 */
[----:B------:R-:W-:Y:S01]  /*0a40*/  SHF.L.U32 R157, R14, 0x10, RZ ;  /* 0x000000100e9d7819 */ /* 0x000fe200000006ff */
[----:B------:R-:W-:Y:S01]  /*0a50*/  FADD.FTZ R68, R68, R209 ;  /* 0x000000d144447221 */ /* 0x000fe20000010000 */
[----:B------:R-:W-:Y:S01]  /*0a60*/  SHF.L.U32 R15, R16, 0x10, RZ ;  /* 0x00000010100f7819 */ /* 0x000fe200000006ff */
[-C--:B------:R-:W-:Y:S01]  /*0a70*/  FFMA.FTZ R100, R211, R209.reuse, R100 ;  /* 0x000000d1d3647223 */ /* 0x080fe20000010064 */
[----:B------:R-:W-:Y:S01]  /*0a80*/  SHF.L.U32 R14, R12, 0x10, RZ ;  /* 0x000000100c0e7819 */ /* 0x000fe200000006ff */
[----:B------:R-:W-:Y:S01]  /*0a90*/  FMUL.FTZ R209, R108, R209 ;  /* 0x000000d16cd17220 */ /* 0x000fe20000410000 */
[C---:B0-----:R-:W-:Y:S01]  /*0aa0*/  PRMT R10, R153.reuse, 0x7632, R10 ;  /* 0x00007632990a7816 */ /* 0x041fe2000000000a */
[----:B------:R-:W-:Y:S01]  /*0ab0*/  FADD.FTZ R15, -R160, R15 ;  /* 0x0000000fa00f7221 */ /* 0x000fe20000010100 */
[----:B------:R-:W-:Y:S01]  /*0ac0*/  SHF.L.U32 R153, R153, 0x10, RZ ;  /* 0x0000001099997819 */ /* 0x000fe200000006ff */
[----:B------:R-:W-:Y:S01]  /*0ad0*/  FADD.FTZ R69, R69, R14 ;  /* 0x0000000e45457221 */ /* 0x000fe20000010000 */
[-C--:B------:R-:W-:Y:S01]  /*0ae0*/  FFMA.FTZ R101, R208, R14.reuse, R101 ;  /* 0x0000000ed0657223 */ /* 0x080fe20000010065 */
[----:B------:R-:W-:Y:S01]  /*0af0*/  FMUL.FTZ R207, R109, R14 ;  /* 0x0000000e6dcf7220 */ /* 0x000fe20000410000 */
[----:B------:R-:W-:Y:S01]  /*0b00*/  FADD.FTZ R14, RZ, R209 ;  /* 0x000000d1ff0e7221 */ /* 0x000fe20000010000 */
[----:B------:R-:W-:Y:S01]  /*0b10*/  FFMA.FTZ R13, R211, R209, RZ ;  /* 0x000000d1d30d7223 */ /* 0x000fe200000100ff */
[----:B------:R-:W-:Y:S01]  /*0b20*/  SHF.L.U32 R152, R10, 0x10, RZ ;  /* 0x000000100a987819 */ /* 0x000fe200000006ff */
[----:B------:R-:W-:Y:S01]  /*0b30*/  FMUL.FTZ R206, R8, R15 ;  /* 0x0000000f08ce7220 */ /* 0x000fe20000410000 */
[----:B------:R-:W-:Y:S01]  /*0b40*/  FMUL.FTZ R203, R110, R153 ;  /* 0x000000996ecb7220 */ /* 0x000fe20000410000 */
[----:B------:R-:W-:Y:S01]  /*0b50*/  FADD.FTZ R14, R14, R207 ;  /* 0x000000cf0e0e7221 */ /* 0x000fe20000010000 */
[----:B------:R-:W-:Y:S01]  /*0b60*/  FFMA.FTZ R16, R208, R207, R13 ;  /* 0x000000cfd0107223 */ /* 0x000fe2000001000d */
[C---:B------:R-:W-:Y:S01]  /*0b70*/  PRMT R11, R154.reuse, 0x7632, R11 ;  /* 0x000076329a0b7816 */ /* 0x040fe2000000000b */
[----:B------:R-:W-:Y:S01]  /*0b80*/  FADD.FTZ R71, R71, R152 ;  /* 0x0000009847477221 */ /* 0x000fe20000010000 */
[----:B------:R-:W-:Y:S01]  /*0b90*/  SHF.L.U32 R163, R154, 0x10, RZ ;  /* 0x000000109aa37819 */ /* 0x000fe200000006ff */
[-C--:B------:R-:W-:Y:S01]  /*0ba0*/  FFMA.FTZ R103, R206, R152.reuse, R103 ;  /* 0x00000098ce677223 */ /* 0x080fe20000010067 */
[----:B------:R-:W-:Y:S01]  /*0bb0*/  PRMT R158, R155, 0x7632, R158 ;  /* 0x000076329b9e7816 */ /* 0x000fe2000000009e */
[----:B------:R-:W-:Y:S01]  /*0bc0*/  FMUL.FTZ R201, R111, R152 ;  /* 0x000000986fc97220 */ /* 0x000fe20000410000 */
[----:B------:R-:W-:Y:S01]  /*0bd0*/  SHF.L.U32 R167, R155, 0x10, RZ ;  /* 0x000000109ba77819 */ /* 0x000fe200000006ff */
[----:B------:R-:W-:Y:S01]  /*0be0*/  FADD.FTZ R152, R14, R203 ;  /* 0x000000cb0e987221 */ /* 0x000fe20000010000 */
[----:B------:R-:W-:Y:S01]  /*0bf0*/  SHF.L.U32 R155, R156, 0x10, RZ ;  /* 0x000000109c9b7819 */ /* 0x000fe200000006ff */
[----:B------:R-:W-:Y:S01]  /*0c00*/  FFMA.FTZ R13, R205, R203, R16 ;  /* 0x000000cbcd0d7223 */ /* 0x000fe20000010010 */
[----:B------:R-:W-:Y:S01]  /*0c10*/  SHF.L.U32 R154, R11, 0x10, RZ ;  /* 0x000000100b9a7819 */ /* 0x000fe200000006ff */
[----:B------:R-:W-:Y:S01]  /*0c20*/  FMUL.FTZ R10, R104, R163 ;  /* 0x000000a3680a7220 */ /* 0x000fe20000410000 */
[----:B------:R-:W-:Y:S01]  /*0c30*/  FADD.FTZ R15, R152, R201 ;  /* 0x000000c9980f7221 */ /* 0x000fe20000010000 */
[----:B------:R-:W-:Y:S01]  /*0c40*/  FMUL.FTZ R9, R8, R9 ;  /* 0x0000000908097220 */ /* 0x000fe20000410000 */
[----:B------:R-:W-:Y:S01]  /*0c50*/  FADD.FTZ R155, -R160, R155 ;  /* 0x0000009ba09b7221 */ /* 0x000fe20000010100 */
[----:B------:R-:W-:Y:S01]  /*0c60*/  FFMA.FTZ R16, R206, R201, R13 ;  /* 0x000000c9ce107223 */ /* 0x000fe2000001000d */
[----:B------:R-:W-:Y:S01]  /*0c70*/  FADD.FTZ R70, R70, R153 ;  /* 0x0000009946467221 */ /* 0x000fe20000010000 */
[----:B------:R-:W-:Y:S01]  /*0c80*/  FFMA.FTZ R102, R205, R153, R102 ;  /* 0x00000099cd667223 */ /* 0x000fe20000010066 */
[----:B------:R-:W-:Y:S01]  /*0c90*/  FMUL.FTZ R13, R105, R154 ;  /* 0x0000009a690d7220 */ /* 0x000fe20000410000 */
[----:B------:R-:W-:Y:S01]  /*0ca0*/  FADD.FTZ R152, R15, R10 ;  /* 0x0000000a0f987221 */ /* 0x000fe20000010000 */
[----:B------:R-:W-:Y:S01]  /*0cb0*/  FADD.FTZ R165, -R160, R165 ;  /* 0x000000a5a0a57221 */ /* 0x000fe20000010100 */
[----:B------:R-:W-:Y:S01]  /*0cc0*/  FMUL.FTZ R14, R8, R155 ;  /* 0x0000009b080e7220 */ /* 0x000fe20000410000 */
[----:B------:R-:W-:Y:S01]  /*0cd0*/  FFMA.FTZ R153, R9, R10, R16 ;  /* 0x0000000a09997223 */ /* 0x000fe20000010010 */
[----:B------:R-:W-:Y:S01]  /*0ce0*/  SHF.L.U32 R158, R158, 0x10, RZ ;  /* 0x000000109e9e7819 */ /* 0x000fe200000006ff */
[----:B------:R-:W-:Y:S01]  /*0cf0*/  FADD.FTZ R155, R152, R13 ;  /* 0x0000000d989b7221 */ /* 0x000fe20000010000 */
[----:B------:R-:W-:Y:S01]  /*0d00*/  FMUL.FTZ R11, R8, R165 ;  /* 0x000000a5080b7220 */ /* 0x000fe20000410000 */
[----:B------:R-:W-:Y:S01]  /*0d10*/  FMUL.FTZ R12, R106, R167 ;  /* 0x000000a76a0c7220 */ /* 0x000fe20000410000 */
[----:B------:R-:W-:Y:S01]  /*0d20*/  FADD.FTZ R157, -R160, R157 ;  /* 0x0000009da09d7221 */ /* 0x000fe20000010100 */
[C---:B------:R-:W-:Y:S01]  /*0d30*/  FFMA.FTZ R152, R14.reuse, R13, R153 ;  /* 0x0000000d0e987223 */ /* 0x040fe20000010099 */
        /* <DEDUP_REMOVED lines=15> */
.L_x_918:
[----:B---3--:R-:W-:Y:S05]  /*0e30*/  BSYNC.RECONVERGENT B0 ;  /* 0x0000000000007941 */ /* 0x008fea0003800200 */
.L_x_917:
        /* <DEDUP_REMOVED lines=13> */
[----:B------:R-:W-:Y:S02]  /*0f10*/  IADD3 R163, PT, PT, R163, 0x100, RZ ;  /* 0x00000100a3a37810 */ /* 0x000fe40007ffe0ff */
[----:B--2---:R-:W-:Y:S02]  /*0f20*/  PRMT R17, R20, 0x7632, R17 ;  /* 0x0000763214117816 */ /* 0x004fe40000000011 */
[C---:B------:R-:W-:Y:S02]  /*0f30*/  PRMT R30, R22.reuse, 0x7632, R30 ;  /* 0x00007632161e7816 */ /* 0x040fe4000000001e */
[----:B------:R-:W-:Y:S02]  /*0f40*/  SHF.L.U32 R153, R22, 0x10, RZ ;  /* 0x0000001016997819 */ /* 0x000fe400000006ff */
[C---:B------:R-:W-:Y:S02]  /*0f50*/  PRMT R152, R23.reuse, 0x7632, R152 ;  /* 0x0000763217987816 */ /* 0x040fe40000000098 */
[----:B------:R-:W-:Y:S01]  /*0f60*/  SHF.L.U32 R157, R23, 0x10, RZ ;  /* 0x00000010179d7819 */ /* 0x000fe200000006ff */
[----:B------:R-:W-:Y:S01]  /*0f70*/  FADD.FTZ R153, -R160, R153 ;  /* 0x00000099a0997221 */ /* 0x000fe20000010100 */
[----:B------:R-:W-:-:S02]  /*0f80*/  SHF.L.U32 R29, R20, 0x10, RZ ;  /* 0x00000010141d7819 */ /* 0x000fc400000006ff */
[C---:B---3--:R-:W-:Y:S01]  /*0f90*/  PRMT R22, R25.reuse, 0x7632, R22 ;  /* 0x0000763219167816 */ /* 0x048fe20000000016 */
[C---:B------:R-:W-:Y:S01]  /*0fa0*/  FADD.FTZ R157, -R160.reuse, R157 ;  /* 0x0000009da09d7221 */ /* 0x040fe20000010100 */
[----:B------:R-:W-:Y:S01]  /*0fb0*/  SHF.L.U32 R23, R25, 0x10, RZ ;  /* 0x0000001019177819 */ /* 0x000fe200000006ff */
[----:B------:R-:W-:Y:S01]  /*0fc0*/  FADD.FTZ R29, -R160, R29 ;  /* 0x0000001da01d7221 */ /* 0x000fe20000010100 */
[----:B------:R-:W-:Y:S02]  /*0fd0*/  SHF.L.U32 R25, R17, 0x10, RZ ;  /* 0x0000001011197819 */ /* 0x000fe400000006ff */
[C---:B------:R-:W-:Y:S01]  /*0fe0*/  PRMT R28, R21.reuse, 0x7632, R28 ;  /* 0x00007632151c7816 */ /* 0x040fe2000000001c */
[----:B-----5:R-:W-:Y:S01]  /*0ff0*/  FMUL.FTZ R17, R8, R29 ;  /* 0x0000001d08117220 */ /* 0x020fe20000410000 */
[----:B------:R-:W-:Y:S01]  /*1000*/  SHF.L.U32 R31, R21, 0x10, RZ ;  /* 0x00000010151f7819 */ /* 0x000fe200000006ff */
[----:B------:R-:W-:Y:S01]  /*1010*/  FADD.FTZ R25, -R160, R25 ;  /* 0x00000019a0197221 */ /* 0x000fe20000010100 */
[----:B------:R-:W-:Y:S01]  /*1020*/  PRMT R20, R24, 0x7632, R20 ;  /* 0x0000763218147816 */ /* 0x000fe20000000014 */
[----:B------:R-:W-:Y:S01]  /*1030*/  FADD.FTZ R62, R62, R23 ;  /* 0x000000173e3e7221 */ /* 0x000fe20000010000 */
[----:B------:R-:W-:Y:S01]  /*1040*/  SHF.L.U32 R21, R24, 0x10, RZ ;  /* 0x0000001018157819 */ /* 0x000fe200000006ff */
[----:B0-----:R-:W-:Y:S01]  /*1050*/  FADD.FTZ R19, -R160, R31 ;  /* 0x0000001fa0137221 */ /* 0x001fe20000010100 */
[----:B------:R-:W-:-:S02]  /*1060*/  PRMT R24, R26, 0x7632, R24 ;  /* 0x000076321a187816 */ /* 0x000fc40000000018 */
[----:B------:R-:W-:Y:S01]  /*1070*/  SHF.L.U32 R155, R26, 0x10, RZ ;  /* 0x000000101a9b7819 */ /* 0x000fe200000006ff */
[----:B------:R-:W-:Y:S01]  /*1080*/  FMUL.FTZ R18, R132, R21 ;  /* 0x0000001584127220 */ /* 0x000fe20000410000 */
[C---:B------:R-:W-:Y:S01]  /*1090*/  PRMT R26, R27.reuse, 0x7632, R26 ;  /* 0x000076321b1a7816 */ /* 0x040fe2000000001a */
[----:B------:R-:W-:Y:S01]  /*10a0*/  FMUL.FTZ R19, R8, R19 ;  /* 0x0000001308137220 */ /* 0x000fe20000410000 */
[----:B------:R-:W-:Y:S01]  /*10b0*/  SHF.L.U32 R159, R27, 0x10, RZ ;  /* 0x000000101b9f7819 */ /* 0x000fe200000006ff */
[----:B------:R-:W-:Y:S01]  /*10c0*/  FADD.FTZ R60, R60, R21 ;  /* 0x000000153c3c7221 */ /* 0x000fe20000010000 */
[----:B------:R-:W-:Y:S01]  /*10d0*/  SHF.L.U32 R27, R28, 0x10, RZ ;  /* 0x000000101c1b7819 */ /* 0x000fe200000006ff */
[----:B------:R-:W-:Y:S01]  /*10e0*/  FFMA.FTZ R92, R17, R21, R92 ;  /* 0x00000015115c7223 */ /* 0x000fe2000001005c */
[----:B------:R-:W-:Y:S01]  /*10f0*/  SHF.L.U32 R28, R20, 0x10, RZ ;  /* 0x00000010141c7819 */ /* 0x000fe200000006ff */
[----:B------:R-:W-:Y:S01]  /*1100*/  FMUL.FTZ R20, R134, R23 ;  /* 0x0000001786147220 */ /* 0x000fe20000410000 */
[----:B------:R-:W-:Y:S01]  /*1110*/  SHF.L.U32 R156, R26, 0x10, RZ ;  /* 0x000000101a9c7819 */ /* 0x000fe200000006ff */
[----:B------:R-:W-:Y:S01]  /*1120*/  FMUL.FTZ R26, R8, R25 ;  /* 0x00000019081a7220 */ /* 0x000fe20000410000 */
[----:B------:R-:W-:Y:S01]  /*1130*/  SHF.L.U32 R31, R30, 0x10, RZ ;  /* 0x000000101e1f7819 */ /* 0x000fe200000006ff */
[----:B------:R-:W-:Y:S01]  /*1140*/  FADD.FTZ R29, -R160, R27 ;  /* 0x0000001ba01d7221 */ /* 0x000fe20000010100 */
[----:B------:R-:W-:Y:S01]  /*1150*/  FADD.FTZ R30, R161, R18 ;  /* 0x00000012a11e7221 */ /* 0x000fe20000010000 */
[----:B------:R-:W-:Y:S01]  /*1160*/  FMUL.FTZ R25, R133, R28 ;  /* 0x0000001c85197220 */ /* 0x000fe20000410000 */
[----:B------:R-:W-:Y:S01]  /*1170*/  SHF.L.U32 R165, R152, 0x10, RZ ;  /* 0x0000001098a57819 */ /* 0x000fe200000006ff */
[----:B------:R-:W-:Y:S01]  /*1180*/  FFMA.FTZ R27, R17, R18, R162 ;  /* 0x00000012111b7223 */ /* 0x000fe200000100a2 */
[----:B------:R-:W-:Y:S01]  /*1190*/  SHF.L.U32 R152, R22, 0x10, RZ ;  /* 0x0000001016987819 */ /* 0x000fe200000006ff */
[----:B------:R-:W-:Y:S01]  /*11a0*/  FADD.FTZ R61, R61, R28 ;  /* 0x0000001c3d3d7221 */ /* 0x000fe20000010000 */
[----:B------:R-:W-:Y:S01]  /*11b0*/  FFMA.FTZ R93, R26, R28, R93 ;  /* 0x0000001c1a5d7223 */ /* 0x000fe2000001005d */
[----:B------:R-:W-:Y:S01]  /*11c0*/  FMUL.FTZ R28, R8, R29 ;  /* 0x0000001d081c7220 */ /* 0x000fe20000410000 */
[----:B------:R-:W-:Y:S01]  /*11d0*/  FADD.FTZ R29, R30, R25 ;  /* 0x000000191e1d7221 */ /* 0x000fe20000010000 */
[----:B------:R-:W-:Y:S01]  /*11e0*/  FFMA.FTZ R30, R26, R25, R27 ;  /* 0x000000191a1e7223 */ /* 0x000fe2000001001b */
[----:B------:R-:W-:Y:S01]  /*11f0*/  FADD.FTZ R31, -R160, R31 ;  /* 0x0000001fa01f7221 */ /* 0x000fe20000010100 */
[----:B------:R-:W-:Y:S01]  /*1200*/  FADD.FTZ R63, R63, R152 ;  /* 0x000000983f3f7221 */ /* 0x000fe20000010000 */
[-C--:B------:R-:W-:Y:S01]  /*1210*/  FFMA.FTZ R95, R28, R152.reuse, R95 ;  /* 0x000000981c5f7223 */ /* 0x080fe2000001005f */
[----:B------:R-:W-:Y:S01]  /*1220*/  FMUL.FTZ R27, R135, R152 ;  /* 0x00000098871b7220 */ /* 0x000fe20000410000 */
[----:B------:R-:W-:Y:S01]  /*1230*/  FADD.FTZ R152, R29, R20 ;  /* 0x000000141d987221 */ /* 0x000fe20000010000 */
[----:B------:R-:W-:Y:S01]  /*1240*/  FFMA.FTZ R29, R19, R20, R30 ;  /* 0x00000014131d7223 */ /* 0x000fe2000001001e */
[----:B------:R-:W-:Y:S01]  /*1250*/  SHF.L.U32 R154, R24, 0x10, RZ ;  /* 0x00000010189a7819 */ /* 0x000fe200000006ff */
[----:B------:R-:W-:Y:S01]  /*1260*/  FMUL.FTZ R30, R8, R31 ;  /* 0x0000001f081e7220 */ /* 0x000fe20000410000 */
[----:B------:R-:W-:Y:S01]  /*1270*/  FADD.FTZ R31, R152, R27 ;  /* 0x0000001b981f7221 */ /* 0x000fe20000010000 */
[----:B------:R-:W-:Y:S01]  /*1280*/  FMUL.FTZ R21, R8, R153 ;  /* 0x0000009908157220 */ /* 0x000fe20000410000 */
[----:B------:R-:W-:Y:S01]  /*1290*/  FMUL.FTZ R22, R128, R155 ;  /* 0x0000009b80167220 */ /* 0x000fe20000410000 */
[----:B------:R-:W-:Y:S01]  /*12a0*/  FFMA.FTZ R152, R28, R27, R29 ;  /* 0x0000001b1c987223 */ /* 0x000fe2000001001d */
[----:B------:R-:W-:Y:S01]  /*12b0*/  FADD.FTZ R57, R57, R154 ;  /* 0x0000009a39397221 */ /* 0x000fe20000010000 */
[-C--:B------:R-:W-:Y:S01]  /*12c0*/  FFMA.FTZ R89, R30, R154.reuse, R89 ;  /* 0x0000009a1e597223 */ /* 0x080fe20000010059 */
[----:B------:R-:W-:Y:S01]  /*12d0*/  FMUL.FTZ R29, R129, R154 ;  /* 0x0000009a811d7220 */ /* 0x000fe20000410000 */
[----:B------:R-:W-:Y:S01]  /*12e0*/  FADD.FTZ R154, R31, R22 ;  /* 0x000000161f9a7221 */ /* 0x000fe20000010000 */
[----:B------:R-:W-:Y:S01]  /*12f0*/  FFMA.FTZ R153, R21, R22, R152 ;  /* 0x0000001615997223 */ /* 0x000fe20000010098 */
[----:B------:R-:W-:Y:S01]  /*1300*/  FFMA.FTZ R94, R19, R23, R94 ;  /* 0x00000017135e7223 */ /* 0x000fe2000001005e */
[----:B------:R-:W-:Y:S01]  /*1310*/  FADD.FTZ R56, R56, R155 ;  /* 0x0000009b38387221 */ /* 0x000fe20000010000 */
[----:B------:R-:W-:Y:S01]  /*1320*/  FFMA.FTZ R88, R21, R155, R88 ;  /* 0x0000009b15587223 */ /* 0x000fe20000010058 */
        /* <DEDUP_REMOVED lines=13> */
[----:B------:R-:W-:Y:S01]  /*1400*/  FADD.FTZ R161, R154, R31 ;  /* 0x0000001f9aa17221 */ /* 0x000fe20000010000 */
[----:B------:R-:W-:-:S07]  /*1410*/  FFMA.FTZ R162, R168, R31, R152 ;  /* 0x0000001fa8a27223 */ /* 0x000fce0000010098 */
.L_x_920:
[----:B------:R-:W-:Y:S05]  /*1420*/  BSYNC.RECONVERGENT B0 ;  /* 0x0000000000007941 */ /* 0x000fea0003800200 */
.L_x_919:
        /* <DEDUP_REMOVED lines=14> */
[C---:B--2---:R-:W-:Y:S02]  /*1510*/  SHF.L.U32 R167, R152.reuse, 0x10, RZ ;  /* 0x0000001098a77819 */ /* 0x044fe400000006ff */
[----:B------:R-:W-:Y:S02]  /*1520*/  PRMT R166, R152, 0x7632, R166 ;  /* 0x0000763298a67816 */ /* 0x000fe400000000a6 */
[C---:B------:R-:W-:Y:S01]  /*1530*/  SHF.L.U32 R171, R153.reuse, 0x10, RZ ;  /* 0x0000001099ab7819 */ /* 0x040fe200000006ff */
[----:B------:R-:W-:Y:S01]  /*1540*/  FADD.FTZ R167, -R160, R167 ;  /* 0x000000a7a0a77221 */ /* 0x000fe20000010100 */
[C---:B------:R-:W-:Y:S02]  /*1550*/  PRMT R172, R154.reuse, 0x7632, R172 ;  /* 0x000076329aac7816 */ /* 0x040fe400000000ac */
[----:B------:R-:W-:Y:S01]  /*1560*/  SHF.L.U32 R175, R154, 0x10, RZ ;  /* 0x000000109aaf7819 */ /* 0x000fe200000006ff */
[----:B------:R-:W-:Y:S01]  /*1570*/  FADD.FTZ R173, -R160, R171 ;  /* 0x000000aba0ad7221 */ /* 0x000fe20000010100 */
[----:B------:R-:W-:Y:S01]  /*1580*/  PRMT R170, R153, 0x7632, R170 ;  /* 0x0000763299aa7816 */ /* 0x000fe200000000aa */
[C---:B-----5:R-:W-:Y:S01]  /*1590*/  FMUL.FTZ R171, R8.reuse, R167 ;  /* 0x000000a708ab7220 */ /* 0x060fe20000410000 */
[----:B------:R-:W-:Y:S01]  /*15a0*/  PRMT R154, R155, 0x7632, R154 ;  /* 0x000076329b9a7816 */ /* 0x000fe2000000009a */
[----:B------:R-:W-:Y:S01]  /*15b0*/  FMUL.FTZ R173, R8, R173 ;  /* 0x000000ad08ad7220 */ /* 0x000fe20000410000 */
[----:B------:R-:W-:Y:S01]  /*15c0*/  SHF.L.U32 R179, R166, 0x10, RZ ;  /* 0x00000010a6b37819 */ /* 0x000fe200000006ff */
[----:B------:R-:W-:Y:S01]  /*15d0*/  FADD.FTZ R175, -R160, R175 ;  /* 0x000000afa0af7221 */ /* 0x000fe20000010100 */
[----:B---3--:R-:W-:-:S02]  /*15e0*/  PRMT R152, R156, 0x7632, R152 ;  /* 0x000076329c987816 */ /* 0x008fc40000000098 */
[----:B------:R-:W-:Y:S01]  /*15f0*/  SHF.L.U32 R153, R156, 0x10, RZ ;  /* 0x000000109c997819 */ /* 0x000fe200000006ff */
[----:B------:R-:W-:Y:S01]  /*1600*/  FADD.FTZ R179, -R160, R179 ;  /* 0x000000b3a0b37221 */ /* 0x000fe20000010100 */
[----:B------:R-:W-:Y:S01]  /*1610*/  SHF.L.U32 R167, R154, 0x10, RZ ;  /* 0x000000109aa77819 */ /* 0x000fe200000006ff */
[----:B------:R-:W-:Y:S01]  /*1620*/  FMUL.FTZ R175, R8, R175 ;  /* 0x000000af08af7220 */ /* 0x000fe20000410000 */
[----:B------:R-:W-:Y:S01]  /*1630*/  SHF.L.U32 R181, R170, 0x10, RZ ;  /* 0x00000010aab57819 */ /* 0x000fe200000006ff */
[----:B------:R-:W-:Y:S01]  /*1640*/  FMUL.FTZ R170, R124, R153 ;  /* 0x000000997caa7220 */ /* 0x000fe20000410000 */
[----:B------:R-:W-:Y:S01]  /*1650*/  SHF.L.U32 R154, R152, 0x10, RZ ;  /* 0x00000010989a7819 */ /* 0x000fe200000006ff */
[----:B------:R-:W-:Y:S01]  /*1660*/  FMUL.FTZ R178, R8, R179 ;  /* 0x000000b308b27220 */ /* 0x000fe20000410000 */
[----:B------:R-:W-:Y:S01]  /*1670*/  SHF.L.U32 R177, R155, 0x10, RZ ;  /* 0x000000109bb17819 */ /* 0x000fe200000006ff */
[----:B------:R-:W-:Y:S01]  /*1680*/  FADD.FTZ R52, R52, R153 ;  /* 0x0000009934347221 */ /* 0x000fe20000010000 */
[----:B------:R-:W-:Y:S01]  /*1690*/  PRMT R155, R157, 0x7632, R155 ;  /* 0x000076329d9b7816 */ /* 0x000fe2000000009b */
[----:B------:R-:W-:Y:S01]  /*16a0*/  FFMA.FTZ R84, R171, R153, R84 ;  /* 0x00000099ab547223 */ /* 0x000fe20000010054 */
[----:B------:R-:W-:Y:S01]  /*16b0*/  SHF.L.U32 R157, R157, 0x10, RZ ;  /* 0x000000109d9d7819 */ /* 0x000fe200000006ff */
[----:B------:R-:W-:Y:S01]  /*16c0*/  FADD.FTZ R152, R161, R170 ;  /* 0x000000aaa1987221 */ /* 0x000fe20000010000 */
[----:B------:R-:W-:Y:S01]  /*16d0*/  FMUL.FTZ R179, R125, R154 ;  /* 0x0000009a7db37220 */ /* 0x000fe20000410000 */
[----:B------:R-:W-:Y:S01]  /*16e0*/  FFMA.FTZ R153, R171, R170, R162 ;  /* 0x000000aaab997223 */ /* 0x000fe200000100a2 */
[----:B------:R-:W-:Y:S01]  /*16f0*/  SHF.L.U32 R156, R155, 0x10, RZ ;  /* 0x000000109b9c7819 */ /* 0x000fe200000006ff */
[----:B------:R-:W-:Y:S01]  /*1700*/  FADD.FTZ R181, -R160, R181 ;  /* 0x000000b5a0b57221 */ /* 0x000fe20000010100 */
[----:B------:R-:W-:Y:S01]  /*1710*/  SHF.L.U32 R183, R172, 0x10, RZ ;  /* 0x00000010acb77819 */ /* 0x000fe200000006ff */
[----:B------:R-:W-:Y:S01]  /*1720*/  FADD.FTZ R155, R152, R179 ;  /* 0x000000b3989b7221 */ /* 0x000fe20000010000 */
[----:B------:R-:W-:Y:S01]  /*1730*/  FMUL.FTZ R172, R126, R157 ;  /* 0x0000009d7eac7220 */ /* 0x000fe20000410000 */
[----:B------:R-:W-:Y:S01]  /*1740*/  FFMA.FTZ R152, R178, R179, R153 ;  /* 0x000000b3b2987223 */ /* 0x000fe20000010099 */
[C---:B0-----:R-:W-:Y:S01]  /*1750*/  PRMT R164, R158.reuse, 0x7632, R164 ;  /* 0x000076329ea47816 */ /* 0x041fe200000000a4 */
[----:B------:R-:W-:Y:S01]  /*1760*/  FADD.FTZ R53, R53, R154 ;  /* 0x0000009a35357221 */ /* 0x000fe20000010000 */
[----:B------:R-:W-:Y:S01]  /*1770*/  SHF.L.U32 R165, R158, 0x10, RZ ;  /* 0x000000109ea57819 */ /* 0x000fe200000006ff */
[----:B------:R-:W-:Y:S01]  /*1780*/  FFMA.FTZ R85, R178, R154, R85 ;  /* 0x0000009ab2557223 */ /* 0x000fe20000010055 */
[----:B------:R-:W-:Y:S01]  /*1790*/  FMUL.FTZ R180, R8, R181 ;  /* 0x000000b508b47220 */ /* 0x000fe20000410000 */
[----:B------:R-:W-:Y:S01]  /*17a0*/  FMUL.FTZ R181, R127, R156 ;  /* 0x0000009c7fb57220 */ /* 0x000fe20000410000 */
[----:B------:R-:W-:Y:S01]  /*17b0*/  FADD.FTZ R154, R155, R172 ;  /* 0x000000ac9b9a7221 */ /* 0x000fe20000010000 */
[----:B------:R-:W-:Y:S01]  /*17c0*/  FFMA.FTZ R153, R173, R172, R152 ;  /* 0x000000acad997223 */ /* 0x000fe20000010098 */
[----:B------:R-:W-:Y:S01]  /*17d0*/  SHF.L.U32 R164, R164, 0x10, RZ ;  /* 0x00000010a4a47819 */ /* 0x000fe200000006ff */
[----:B------:R-:W-:Y:S01]  /*17e0*/  FADD.FTZ R183, -R160, R183 ;  /* 0x000000b7a0b77221 */ /* 0x000fe20000010100 */
[----:B------:R-:W-:Y:S01]  /*17f0*/  FMUL.FTZ R174, R120, R165 ;  /* 0x000000a578ae7220 */ /* 0x000fe20000410000 */
[----:B------:R-:W-:Y:S01]  /*1800*/  FADD.FTZ R155, R154, R181 ;  /* 0x000000b59a9b7221 */ /* 0x000fe20000010000 */
[----:B------:R-:W-:Y:S01]  /*1810*/  FFMA.FTZ R152, R180, R181, R153 ;  /* 0x000000b5b4987223 */ /* 0x000fe20000010099 */
[C---:B------:R-:W-:Y:S01]  /*1820*/  PRMT R158, R159.reuse, 0x7632, R158 ;  /* 0x000076329f9e7816 */ /* 0x040fe2000000009e */
[----:B------:R-:W-:Y:S01]  /*1830*/  FMUL.FTZ R182, R8, R183 ;  /* 0x000000b708b67220 */ /* 0x000fe20000410000 */
[----:B------:R-:W-:Y:S01]  /*1840*/  SHF.L.U32 R159, R159, 0x10, RZ ;  /* 0x000000109f9f7819 */ /* 0x000fe200000006ff */
[----:B------:R-:W-:Y:S01]  /*1850*/  FADD.FTZ R177, -R160, R177 ;  /* 0x000000b1a0b17221 */ /* 0x000fe20000010100 */
[----:B------:R-:W-:Y:S01]  /*1860*/  FMUL.FTZ R183, R121, R164 ;  /* 0x000000a479b77220 */ /* 0x000fe20000410000 */
[----:B------:R-:W-:Y:S01]  /*1870*/  FADD.FTZ R154, R155, R174 ;  /* 0x000000ae9b9a7221 */ /* 0x000fe20000010000 */
[----:B------:R-:W-:Y:S01]  /*1880*/  FFMA.FTZ R153, R175, R174, R152 ;  /* 0x000000aeaf997223 */ /* 0x000fe20000010098 */
[----:B------:R-:W-:Y:S01]  /*1890*/  SHF.L.U32 R158, R158, 0x10, RZ ;  /* 0x000000109e9e7819 */ /* 0x000fe200000006ff */
        /* <DEDUP_REMOVED lines=23> */
.L_x_922:
[----:B------:R-:W-:Y:S05]  /*1a10*/  BSYNC.RECONVERGENT B0 ;  /* 0x0000000000007941 */ /* 0x000fea0003800200 */
.L_x_921:
        /* <DEDUP_REMOVED lines=18> */
[C---:B------:R-:W-:Y:S02]  /*1b40*/  SHF.L.U32 R169, R154.reuse, 0x10, RZ ;  /* 0x000000109aa97819 */ /* 0x040fe400000006ff */
[----:B------:R-:W-:Y:S01]  /*1b50*/  PRMT R152, R154, 0x7632, R152 ;  /* 0x000076329a987816 */ /* 0x000fe20000000098 */
[----:B------:R-:W-:Y:S01]  /*1b60*/  FADD.FTZ R167, -R160, R167 ;  /* 0x000000a7a0a77221 */ /* 0x000fe20000010100 */
[----:B------:R-:W-:Y:S01]  /*1b70*/  SHF.L.U32 R153, R166, 0x10, RZ ;  /* 0x00000010a6997819 */ /* 0x000fe200000006ff */
[----:B------:R-:W-:Y:S01]  /*1b80*/  FADD.FTZ R187, -R160, R169 ;  /* 0x000000a9a0bb7221 */ /* 0x000fe20000010100 */
[C---:B------:R-:W-:Y:S01]  /*1b90*/  PRMT R154, R155.reuse, 0x7632, R154 ;  /* 0x000076329b9a7816 */ /* 0x040fe2000000009a */
[----:B-----5:R-:W-:Y:S01]  /*1ba0*/  FMUL.FTZ R185, R8, R185 ;  /* 0x000000b908b97220 */ /* 0x020fe20000410000 */
[----:B------:R-:W-:Y:S01]  /*1bb0*/  SHF.L.U32 R189, R155, 0x10, RZ ;  /* 0x000000109bbd7819 */ /* 0x000fe200000006ff */
[----:B0-----:R-:W-:Y:S01]  /*1bc0*/  FADD.FTZ R165, -R160, R153 ;  /* 0x00000099a0a57221 */ /* 0x001fe20000010100 */
[----:B------:R-:W-:Y:S01]  /*1bd0*/  SHF.L.U32 R155, R152, 0x10, RZ ;  /* 0x00000010989b7819 */ /* 0x000fe200000006ff */
[----:B------:R-:W-:Y:S01]  /*1be0*/  FMUL.FTZ R187, R8, R187 ;  /* 0x000000bb08bb7220 */ /* 0x000fe20000410000 */
[----:B------:R-:W-:Y:S01]  /*1bf0*/  SHF.L.U32 R169, R154, 0x10, RZ ;  /* 0x000000109aa97819 */ /* 0x000fe200000006ff */
[----:B------:R-:W-:Y:S01]  /*1c00*/  FADD.FTZ R191, -R160, R189 ;  /* 0x000000bda0bf7221 */ /* 0x000fe20000010100 */
[----:B---3--:R-:W-:Y:S01]  /*1c10*/  PRMT R152, R156, 0x7632, R152 ;  /* 0x000076329c987816 */ /* 0x008fe20000000098 */
[----:B------:R-:W-:Y:S01]  /*1c20*/  FADD.FTZ R195, -R160, R155 ;  /* 0x0000009ba0c37221 */ /* 0x000fe20000010100 */
[----:B------:R-:W-:Y:S01]  /*1c30*/  SHF.L.U32 R153, R156, 0x10, RZ ;  /* 0x000000109c997819 */ /* 0x000fe200000006ff */
[----:B------:R-:W-:Y:S01]  /*1c40*/  FADD.FTZ R197, -R160, R169 ;  /* 0x000000a9a0c57221 */ /* 0x000fe20000010100 */
[----:B------:R-:W-:Y:S01]  /*1c50*/  SHF.L.U32 R163, R163, 0x10, RZ ;  /* 0x00000010a3a37819 */ /* 0x000fe200000006ff */
[----:B------:R-:W-:Y:S01]  /*1c60*/  FMUL.FTZ R169, R8, R167 ;  /* 0x000000a708a97220 */ /* 0x000fe20000410000 */
[----:B------:R-:W-:Y:S01]  /*1c70*/  SHF.L.U32 R189, R158, 0x10, RZ ;  /* 0x000000109ebd7819 */ /* 0x000fe200000006ff */
[----:B------:R-:W-:Y:S01]  /*1c80*/  FMUL.FTZ R188, R116, R153 ;  /* 0x0000009974bc7220 */ /* 0x000fe20000410000 */
[----:B------:R-:W-:Y:S01]  /*1c90*/  SHF.L.U32 R154, R152, 0x10, RZ ;  /* 0x00000010989a7819 */ /* 0x000fe200000006ff */
[----:B------:R-:W-:Y:S01]  /*1ca0*/  FADD.FTZ R163, -R160, R163 ;  /* 0x000000a3a0a37221 */ /* 0x000fe20000010100 */
[----:B------:R-:W-:Y:S01]  /*1cb0*/  PRMT R155, R157, 0x7632, R155 ;  /* 0x000076329d9b7816 */ /* 0x000fe2000000009b */
[----:B------:R-:W-:Y:S01]  /*1cc0*/  FADD.FTZ R40, R40, R189 ;  /* 0x000000bd28287221 */ /* 0x000fe20000010000 */
[-C--:B------:R-:W-:Y:S01]  /*1cd0*/  FFMA.FTZ R72, R187, R189.reuse, R72 ;  /* 0x000000bdbb487223 */ /* 0x080fe20000010048 */
[----:B------:R-:W-:Y:S01]  /*1ce0*/  FMUL.FTZ R192, R112, R189 ;  /* 0x000000bd70c07220 */ /* 0x000fe20000410000 */
[----:B------:R-:W-:Y:S01]  /*1cf0*/  FMUL.FTZ R189, R8, R191 ;  /* 0x000000bf08bd7220 */ /* 0x000fe20000410000 */
[----:B------:R-:W-:Y:S01]  /*1d00*/  SHF.L.U32 R157, R157, 0x10, RZ ;  /* 0x000000109d9d7819 */ /* 0x000fe200000006ff */
[----:B------:R-:W-:Y:S01]  /*1d10*/  FADD.FTZ R44, R44, R153 ;  /* 0x000000992c2c7221 */ /* 0x000fe20000010000 */
[----:B------:R-:W-:Y:S01]  /*1d20*/  FFMA.FTZ R76, R169, R153, R76 ;  /* 0x00000099a94c7223 */ /* 0x000fe2000001004c */
[----:B------:R-:W-:Y:S01]  /*1d30*/  FADD.FTZ R152, R161, R188 ;  /* 0x000000bca1987221 */ /* 0x000fe20000010000 */
[----:B------:R-:W-:Y:S01]  /*1d40*/  FMUL.FTZ R191, R117, R154 ;  /* 0x0000009a75bf7220 */ /* 0x000fe20000410000 */
[----:B------:R-:W-:Y:S01]  /*1d50*/  FMUL.FTZ R194, R8, R163 ;  /* 0x000000a308c27220 */ /* 0x000fe20000410000 */
[----:B------:R-:W-:Y:S01]  /*1d60*/  FFMA.FTZ R153, R169, R188, R162 ;  /* 0x000000bca9997223 */ /* 0x000fe200000100a2 */
[----:B------:R-:W-:Y:S01]  /*1d70*/  SHF.L.U32 R156, R155, 0x10, RZ ;  /* 0x000000109b9c7819 */ /* 0x000fe200000006ff */
[----:B------:R-:W-:Y:S01]  /*1d80*/  FADD.FTZ R155, R152, R191 ;  /* 0x000000bf989b7221 */ /* 0x000fe20000010000 */
[----:B------:R-:W-:Y:S01]  /*1d90*/  FMUL.FTZ R190, R118, R157 ;  /* 0x0000009d76be7220 */ /* 0x000fe20000410000 */
[----:B------:R-:W-:Y:S01]  /*1da0*/  FFMA.FTZ R152, R194, R191, R153 ;  /* 0x000000bfc2987223 */ /* 0x000fe20000010099 */
[----:B------:R-:W-:Y:S01]  /*1db0*/  PRMT R160, R158, 0x7632, R160 ;  /* 0x000076329ea07816 */ /* 0x000fe200000000a0 */
        /* <DEDUP_REMOVED lines=9> */
[----:B------:R-:W-:Y:S01]  /*1e50*/  FFMA.FTZ R152, R198, R193, R153 ;  /* 0x000000c1c6987223 */ /* 0x000fe20000010099 */
[----:B------:R-:W-:Y:S01]  /*1e60*/  PRMT R158, R159, 0x7632, R158 ;  /* 0x000076329f9e7816 */ /* 0x000fe2000000009e */
[----:B------:R-:W-:Y:S01]  /*1e70*/  FMUL.FTZ R195, R113, R160 ;  /* 0x000000a071c37220 */ /* 0x000fe20000410000 */
[----:B------:R-:W-:Y:S01]  /*1e80*/  SHF.L.U32 R159, R159, 0x10, RZ ;  /* 0x000000109f9f7819 */ /* 0x000fe200000006ff */
        /* <DEDUP_REMOVED lines=8> */
[----:B------:R-:W-:Y:S01]  /*1f10*/  FADD.FTZ R46, R46, R157 ;  /* 0x0000009d2e2e7221 */ /* 0x000fe20000010000 */
[----:B------:R-:W-:Y:S01]  /*1f20*/  FADD.FTZ R154, R155, R202 ;  /* 0x000000ca9b9a7221 */ /* 0x000fe20000010000 */
[----:B------:R-:W-:Y:S01]  /*1f30*/  FFMA.FTZ R152, R189, R202, R152 ;  /* 0x000000cabd987223 */ /* 0x000fe20000010098 */
[----:B------:R-:W-:Y:S01]  /*1f40*/  FFMA.FTZ R78, R185, R157, R78 ;  /* 0x0000009db94e7223 */ /* 0x000fe2000001004e */
[----:B------:R-:W-:Y:S01]  /*1f50*/  FADD.FTZ R42, R42, R159 ;  /* 0x0000009f2a2a7221 */ /* 0x000fe20000010000 */
[----:B------:R-:W-:Y:S01]  /*1f60*/  FADD.FTZ R47, R47, R156 ;  /* 0x0000009c2f2f7221 */ /* 0x000fe20000010000 */
[----:B------:R-:W-:Y:S01]  /*1f70*/  FFMA.FTZ R79, R198, R156, R79 ;  /* 0x0000009cc64f7223 */ /* 0x000fe2000001004f */
[----:B------:R-:W-:Y:S01]  /*1f80*/  FADD.FTZ R41, R41, R160 ;  /* 0x000000a029297221 */ /* 0x000fe20000010000 */
[----:B------:R-:W-:Y:S01]  /*1f90*/  FFMA.FTZ R73, R200, R160, R73 ;  /* 0x000000a0c8497223 */ /* 0x000fe20000010049 */
[----:B------:R-:W-:Y:S01]  /*1fa0*/  FFMA.FTZ R74, R189, R159, R74 ;  /* 0x0000009fbd4a7223 */ /* 0x000fe2000001004a */
[----:B------:R-:W-:Y:S01]  /*1fb0*/  FADD.FTZ R43, R43, R158 ;  /* 0x0000009e2b2b7221 */ /* 0x000fe20000010000 */
[----:B------:R-:W-:Y:S01]  /*1fc0*/  FFMA.FTZ R75, R204, R158, R75 ;  /* 0x0000009ecc4b7223 */ /* 0x000fe2000001004b */
[----:B------:R-:W-:Y:S01]  /*1fd0*/  FADD.FTZ R161, R154, R199 ;  /* 0x000000c79aa17221 */ /* 0x000fe20000010000 */
[----:B------:R-:W-:-:S07]  /*1fe0*/  FFMA.FTZ R162, R204, R199, R152 ;  /* 0x000000c7cca27223 */ /* 0x000fce0000010098 */
.L_x_924:
[----:B------:R-:W-:Y:S05]  /*1ff0*/  BSYNC.RECONVERGENT B0 ;  /* 0x0000000000007941 */ /* 0x000fea0003800200 */
.L_x_923:
[----:B------:R-:W0:Y:S01]  /*2000*/  SHFL.DOWN PT, R152, R161, 0x10, 0x1f ;  /* 0x0a001f00a1987f89 */ /* 0x000e2200000e0000 */
[----:B------:R-:W-:Y:S01]  /*2010*/  LOP3.LUT P4, RZ, R0, 0x1f, RZ, 0xc0, !PT ;  /* 0x0000001f00ff7812 */ /* 0x000fe2000788c0ff */
[----:B------:R-:W-:Y:S01]  /*2020*/  BSSY.RECONVERGENT B0, `(.L_x_925) ;  /* 0x000019f000007945 */ /* 0x000fe20003800200 */
[----:B------:R-:W-:Y:S01]  /*2030*/  PLOP3.LUT P2, PT, PT, PT, PT, 0x80, 0x8 ;  /* 0x000000000008781c */ /* 0x000fe20003f4f070 */
[----:B------:R-:W1:Y:S10]  /*2040*/  SHFL.DOWN PT, R153, R162, 0x10, 0x1f ;  /* 0x0a001f00a2997f89 */ /* 0x000e7400000e0000 */
[----:B------:R-:W-:Y:S01]  /*2050*/  @!P4 PLOP3.LUT P2, PT, P3, PT, PT, 0x80, 0x8 ;  /* 0x000000000008c81c */ /* 0x000fe20001f4f070 */
[----:B0-----:R-:W-:-:S02]  /*2060*/  FADD.FTZ R152, R152, R161 ;  /* 0x000000a198987221 */ /* 0x001fc40000010000 */
[----:B------:R-:W0:Y:S01]  /*2070*/  S2R R161, SR_CgaCtaId ;  /* 0x0000000000a17919 */ /* 0x000e220000008800 */
[----:B-1----:R-:W-:Y:S02]  /*2080*/  FADD.FTZ R153, R153, R162 ;  /* 0x000000a299997221 */ /* 0x002fe40000010000 */
[----:B------:R-:W1:Y:S04]  /*2090*/  SHFL.DOWN PT, R155, R152, 0x8, 0x1f ;  /* 0x09001f00989b7f89 */ /* 0x000e6800000e0000 */
[----:B------:R-:W2:Y:S01]  /*20a0*/  SHFL.DOWN PT, R154, R153, 0x8, 0x1f ;  /* 0x09001f00999a7f89 */ /* 0x000ea200000e0000 */
[----:B-1----:R-:W-:Y:S01]  /*20b0*/  FADD.FTZ R155, R152, R155 ;  /* 0x0000009b989b7221 */ /* 0x002fe20000010000 */
[----:B------:R-:W-:Y:S01]  /*20c0*/  MOV R152, 0x400 ;  /* 0x0000040000987802 */ /* 0x000fe20000000f00 */
[----:B--2---:R-:W-:-:S03]  /*20d0*/  FADD.FTZ R154, R153, R154 ;  /* 0x0000009a999a7221 */ /* 0x004fc60000010000 */
[----:B------:R-:W1:Y:S01]  /*20e0*/  SHFL.DOWN PT, R156, R155, 0x4, 0x1f ;  /* 0x08801f009b9c7f89 */ /* 0x000e6200000e0000 */
[----:B0-----:R-:W-:-:S03]  /*20f0*/  LEA R164, R161, R152, 0x18 ;  /* 0x00000098a1a47211 */ /* 0x001fc600078ec0ff */
[----:B------:R-:W0:Y:S01]  /*2100*/  SHFL.DOWN PT, R157, R154, 0x4, 0x1f ;  /* 0x08801f009a9d7f89 */ /* 0x000e2200000e0000 */
        /* <DEDUP_REMOVED lines=9> */
[----:B-1----:R-:W-:Y:S01]  /*21a0*/  FADD.FTZ R156, R155, R156 ;  /* 0x0000009c9b9c7221 */ /* 0x002fe20000010000 */
[----:B0-----:R-:W-:-:S04]  /*21b0*/  FADD.FTZ R157, R154, R157 ;  /* 0x0000009d9a9d7221 */ /* 0x001fc80000010000 */
        /* <DEDUP_REMOVED lines=81> */
.L_x_929:
        /* <DEDUP_REMOVED lines=33> */
.L_x_928:
        /* <DEDUP_REMOVED lines=36> */
.L_x_931:
        /* <DEDUP_REMOVED lines=37> */
.L_x_927:
        /* <DEDUP_REMOVED lines=9> */
[----:B------:R-:W-:Y:S01]  /*2e00*/  PRMT R154, R39, 0x7632, R154 ;  /* 0x00007632279a7816 */ /* 0x000fe2000000009a */
[-C--:B------:R-:W-:Y:S01]  /*2e10*/  FFMA.FTZ R156, R14, R162.reuse, R163 ;  /* 0x000000a20e9c7223 */ /* 0x080fe200000100a3 */
[----:B------:R-:W-:Y:S01]  /*2e20*/  PRMT R152, R38, 0x7632, R152 ;  /* 0x0000763226987816 */ /* 0x000fe20000000098 */
[----:B------:R-:W-:Y:S01]  /*2e30*/  FADD.FTZ R166, R15, -R158 ;  /* 0x8000009e0fa67221 */ /* 0x000fe20000010000 */
[----:B------:R-:W-:Y:S01]  /*2e40*/  FADD.FTZ R164, R12, -R159 ;  /* 0x8000009f0ca47221 */ /* 0x000fe20000010000 */
[----:B------:R-:W-:Y:S01]  /*2e50*/  FADD.FTZ R158, R10, -R155 ;  /* 0x8000009b0a9e7221 */ /* 0x000fe20000010000 */
[----:B------:R-:W-:Y:S01]  /*2e60*/  SHF.L.U32 R159, R154, 0x10, RZ ;  /* 0x000000109a9f7819 */ /* 0x000fe200000006ff */
[----:B------:R-:W-:Y:S01]  /*2e70*/  FADD.FTZ R156, R13, -R156 ;  /* 0x8000009c0d9c7221 */ /* 0x000fe20000010000 */
[----:B------:R-:W-:Y:S01]  /*2e80*/  SHF.L.U32 R155, R152, 0x10, RZ ;  /* 0x00000010989b7819 */ /* 0x000fe200000006ff */
[----:B------:R-:W-:Y:S01]  /*2e90*/  FFMA.FTZ R196, R205, R162, R163 ;  /* 0x000000a2cdc47223 */ /* 0x000fe200000100a3 */
[----:B------:R-:W-:Y:S01]  /*2ea0*/  SHF.L.U32 R157, R39, 0x10, RZ ;  /* 0x00000010279d7819 */ /* 0x000fe200000006ff */
[----:B-----5:R-:W-:Y:S01]  /*2eb0*/  FFMA.FTZ R167, R8, R166, R159 ;  /* 0x000000a608a77223 */ /* 0x020fe2000001009f */
[----:B------:R-:W-:Y:S01]  /*2ec0*/  SHF.L.U32 R153, R38, 0x10, RZ ;  /* 0x0000001026997819 */ /* 0x000fe200000006ff */
[----:B------:R-:W-:Y:S01]  /*2ed0*/  FFMA.FTZ R165, R8, R156, R155 ;  /* 0x0000009c08a57223 */ /* 0x000fe2000001009b */
[----:B------:R-:W-:Y:S01]  /*2ee0*/  PRMT R154, R37, 0x7632, R154 ;  /* 0x00007632259a7816 */ /* 0x000fe2000000009a */
[-CC-:B------:R-:W-:Y:S01]  /*2ef0*/  FFMA.FTZ R210, R206, R162.reuse, R163.reuse ;  /* 0x000000a2ced27223 */ /* 0x180fe200000100a3 */
[----:B------:R-:W-:Y:S01]  /*2f00*/  PRMT R152, R36, 0x7632, R152 ;  /* 0x0000763224987816 */ /* 0x000fe20000000098 */
[-CC-:B------:R-:W-:Y:S01]  /*2f10*/  FFMA.FTZ R156, R211, R162.reuse, R163.reuse ;  /* 0x000000a2d39c7223 */ /* 0x180fe200000100a3 */
[----:B------:R-:W-:Y:S01]  /*2f20*/  FFMA.FTZ R166, R208, R162, R163 ;  /* 0x000000a2d0a67223 */ /* 0x000fe200000100a3 */
        /* <DEDUP_REMOVED lines=19> */
.L_x_933:
[-CC-:B------:R-:W-:Y:S01]  /*3060*/  FFMA.FTZ R157, R11, R162.reuse, R163.reuse ;  /* 0x000000a20b9d7223 */ /* 0x180fe200000100a3 */
[-CC-:B------:R-:W-:Y:S01]  /*3070*/  FFMA.FTZ R144, R211, R162.reuse, R163.reuse ;  /* 0x000000a2d3907223 */ /* 0x180fe200000100a3 */
[-CC-:B------:R-:W-:Y:S01]  /*3080*/  FFMA.FTZ R155, R9, R162.reuse, R163.reuse ;  /* 0x000000a2099b7223 */ /* 0x180fe200000100a3 */
[-C--:B------:R-:W-:Y:S01]  /*3090*/  FFMA.FTZ R146, R205, R162.reuse, R163 ;  /* 0x000000a2cd927223 */ /* 0x080fe200000100a3 */
        /* <DEDUP_REMOVED lines=11> */
[----:B------:R-:W-:Y:S01]  /*3150*/  PRMT R157, R39, 0x7632, R157 ;  /* 0x00007632279d7816 */ /* 0x000fe2000000009d */
[----:B------:R-:W-:Y:S01]  /*3160*/  FFMA.FTZ R153, R8, R153, R152 ;  /* 0x0000009908997223 */ /* 0x000fe20000010098 */
[----:B------:R-:W-:Y:S01]  /*3170*/  PRMT R144, R36, 0x7632, R144 ;  /* 0x0000763224907816 */ /* 0x000fe20000000090 */
[-C--:B------:R-:W-:Y:S01]  /*3180*/  FFMA.FTZ R166, R16, R162.reuse, R163 ;  /* 0x000000a210a67223 */ /* 0x080fe200000100a3 */
        /* <DEDUP_REMOVED lines=26> */
.L_x_932:
[----:B------:R-:W-:-:S04]  /*3330*/  UISETP.NE.U32.AND UP0, UPT, UR6, URZ, UPT ;  /* 0x000000ff0600728c */ /* 0x000fc8000bf05070 */
[----:B------:R-:W-:-:S09]  /*3340*/  UISETP.NE.AND.EX UP0, UPT, UR7, URZ, UPT, UP0 ;  /* 0x000000ff0700728c */ /* 0x000fd2000bf05300 */
[----:B------:R-:W-:Y:S05]  /*3350*/  BRA.U UP0, `(.L_x_934) ;  /* 0x0000000100b47547 */ /* 0x000fea000b800000 */
        /* <DEDUP_REMOVED lines=45> */
.L_x_934:
        /* <DEDUP_REMOVED lines=21> */
[-C--:B------:R-:W-:Y:S01]  /*3780*/  FFMA.FTZ R154, R14, R162.reuse, R163 ;  /* 0x000000a20e9a7223 */ /* 0x080fe200000100a3 */
[----:B------:R-:W-:Y:S01]  /*3790*/  PRMT R153, R39, 0x7632, R153 ;  /* 0x0000763227997816 */ /* 0x000fe20000000099 */
[----:B------:R-:W-:Y:S01]  /*37a0*/  FFMA.FTZ R158, R16, R162, R163 ;  /* 0x000000a2109e7223 */ /* 0x000fe200000100a3 */
[----:B------:R-:W-:-:S02]  /*37b0*/  SHF.L.U32 R144, R144, 0x10, RZ ;  /* 0x0000001090907819 */ /* 0x000fc400000006ff */
[----:B------:R-:W-:Y:S01]  /*37c0*/  SHF.L.U32 R152, R147, 0x10, RZ ;  /* 0x0000001093987819 */ /* 0x000fe200000006ff */
[----:B------:R-:W-:Y:S01]  /*37d0*/  FADD.FTZ R157, R15, -R158 ;  /* 0x8000009e0f9d7221 */ /* 0x000fe20000010000 */
[----:B------:R-:W-:Y:S01]  /*37e0*/  SHF.L.U32 R156, R149, 0x10, RZ ;  /* 0x00000010959c7819 */ /* 0x000fe200000006ff */
[----:B------:R-:W-:Y:S01]  /*37f0*/  FADD.FTZ R149, R201, -R150 ;  /* 0x80000096c9957221 */ /* 0x000fe20000010000 */
[----:B------:R-:W-:Y:S01]  /*3800*/  SHF.L.U32 R159, R153, 0x10, RZ ;  /* 0x00000010999f7819 */ /* 0x000fe200000006ff */
[----:B------:R-:W-:Y:S01]  /*3810*/  FADD.FTZ R153, R13, -R154 ;  /* 0x8000009a0d997221 */ /* 0x000fe20000010000 */
[----:B------:R-:W-:Y:S01]  /*3820*/  FADD.FTZ R147, R207, -R146 ;  /* 0x80000092cf937221 */ /* 0x000fe20000010000 */
[C---:B------:R-:W-:Y:S02]  /*3830*/  FFMA.FTZ R149, R8.reuse, R149, R152 ;  /* 0x0000009508957223 */ /* 0x040fe40000010098 */
        /* <DEDUP_REMOVED lines=15> */
.L_x_930:
        /* <DEDUP_REMOVED lines=14> */
.L_x_926:
[----:B------:R-:W-:Y:S05]  /*3a10*/  BSYNC.RECONVERGENT B0 ;  /* 0x0000000000007941 */ /* 0x000fea0003800200 */
.L_x_925:
        /* <DEDUP_REMOVED lines=28> */
[--C-:B------:R-:W-:Y:S01]  /*3be0*/  FFMA.FTZ R149, R8, R149, R144.reuse ;  /* 0x0000009508957223 */ /* 0x100fe20000010090 */
[----:B------:R-:W-:Y:S01]  /*3bf0*/  PRMT R151, R34, 0x7632, R151 ;  /* 0x0000763222977816 */ /* 0x000fe20000000097 */
[-C--:B------:R-:W-:Y:S01]  /*3c00*/  FFMA.FTZ R152, R30, R162.reuse, R163 ;  /* 0x000000a21e987223 */ /* 0x080fe200000100a3 */
[----:B------:R-:W-:Y:S01]  /*3c10*/  PRMT R153, R35, 0x7632, R153 ;  /* 0x0000763223997816 */ /* 0x000fe20000000099 */
[-CC-:B------:R-:W-:Y:S01]  /*3c20*/  FFMA.FTZ R146, R26, R162.reuse, R163.reuse ;  /* 0x000000a21a927223 */ /* 0x180fe200000100a3 */
[----:B------:R-:W-:Y:S01]  /*3c30*/  PRMT R144, R32, 0x7632, R144 ;  /* 0x0000763220907816 */ /* 0x000fe20000000090 */
[-C--:B------:R-:W-:Y:S01]  /*3c40*/  FFMA.FTZ R148, R28, R162.reuse, R163 ;  /* 0x000000a21c947223 */ /* 0x080fe200000100a3 */
        /* <DEDUP_REMOVED lines=27> */
.L_x_939:
        /* <DEDUP_REMOVED lines=19> */
[-C--:B------:R-:W-:Y:S01]  /*3f30*/  FFMA.FTZ R150, R26, R162.reuse, R163 ;  /* 0x000000a21a967223 */ /* 0x080fe200000100a3 */
        /* <DEDUP_REMOVED lines=25> */
.L_x_938:
[----:B0-----:R-:W0:Y:S02]  /*40d0*/  LDC.64 R152, c[0x0][0x470] ;  /* 0x00011c00ff987b82 */ /* 0x001e240000000a00 */
[----:B0-----:R-:W-:-:S04]  /*40e0*/  ISETP.NE.U32.AND P5, PT, R152, RZ, PT ;  /* 0x000000ff9800720c */ /* 0x001fc80003fa5070 */
[----:B------:R-:W-:-:S13]  /*40f0*/  ISETP.NE.AND.EX P5, PT, R153, RZ, PT, P5 ;  /* 0x000000ff9900720c */ /* 0x000fda0003fa5350 */
[----:B------:R-:W-:Y:S05]  /*4100*/  @!P5 BRA `(.L_x_941) ;  /* 0x0000000000b4d947 */ /* 0x000fea0003800000 */
        /* <DEDUP_REMOVED lines=45> */
.L_x_941:
[----:B------:R-:W-:Y:S01]  /*43e0*/  PRMT R158, R35, 0x7632, R158 ;  /* 0x00007632239e7816 */ /* 0x000fe2000000009e */
[-CC-:B------:R-:W-:Y:S01]  /*43f0*/  FFMA.FTZ R155, R23, R162.reuse, R163.reuse ;  /* 0x000000a2179b7223 */ /* 0x180fe200000100a3 */
[-CC-:B------:R-:W-:Y:S01]  /*4400*/  FFMA.FTZ R164, R168, R162.reuse, R163.reuse ;  /* 0x000000a2a8a47223 */ /* 0x180fe200000100a3 */
[----:B------:R-:W-:Y:S01]  /*4410*/  PRMT R152, R34, 0x7632, R152 ;  /* 0x0000763222987816 */ /* 0x000fe20000000098 */
[-CC-:B------:R-:W-:Y:S01]  /*4420*/  FFMA.FTZ R156, R30, R162.reuse, R163.reuse ;  /* 0x000000a21e9c7223 */ /* 0x180fe200000100a3 */
[-C--:B------:R-:W-:Y:S01]  /*4430*/  FFMA.FTZ R153, R21, R162.reuse, R163 ;  /* 0x000000a215997223 */ /* 0x080fe200000100a3 */
[----:B------:R-:W-:Y:S01]  /*4440*/  SHF.L.U32 R158, R158, 0x10, RZ ;  /* 0x000000109e9e7819 */ /* 0x000fe200000006ff */
[----:B------:R-:W-:Y:S01]  /*4450*/  FADD.FTZ R157, R24, -R155 ;  /* 0x8000009b189d7221 */ /* 0x000fe20000010000 */
[----:B------:R-:W-:Y:S01]  /*4460*/  FADD.FTZ R165, R31, -R164 ;  /* 0x800000a41fa57221 */ /* 0x000fe20000010000 */
[----:B------:R-:W-:Y:S01]  /*4470*/  SHF.L.U32 R152, R152, 0x10, RZ ;  /* 0x0000001098987819 */ /* 0x000fe200000006ff */
[----:B------:R-:W-:Y:S01]  /*4480*/  FADD.FTZ R155, R29, -R156 ;  /* 0x8000009c1d9b7221 */ /* 0x000fe20000010000 */
[----:B------:R-:W-:Y:S01]  /*4490*/  SHF.L.U32 R154, R34, 0x10, RZ ;  /* 0x00000010229a7819 */ /* 0x000fe200000006ff */
[----:B------:R-:W-:Y:S01]  /*44a0*/  FADD.FTZ R153, R22, -R153 ;  /* 0x8000009916997221 */ /* 0x000fe20000010000 */
[----:B------:R-:W-:Y:S01]  /*44b0*/  SHF.L.U32 R159, R35, 0x10, RZ ;  /* 0x00000010239f7819 */ /* 0x000fe200000006ff */
[----:B-----5:R-:W-:Y:S01]  /*44c0*/  FFMA.FTZ R197, R8, R165, R158 ;  /* 0x000000a508c57223 */ /* 0x020fe2000001009e */
[-CC-:B------:R-:W-:Y:S01]  /*44d0*/  FFMA.FTZ R164, R28, R162.reuse, R163.reuse ;  /* 0x000000a21ca47223 */ /* 0x180fe200000100a3 */
[C---:B------:R-:W-:Y:S01]  /*44e0*/  FFMA.FTZ R167, R8.reuse, R155, R152 ;  /* 0x0000009b08a77223 */ /* 0x040fe20000010098 */
[----:B------:R-:W-:Y:S01]  /*44f0*/  PRMT R158, R33, 0x7632, R158 ;  /* 0x00007632219e7816 */ /* 0x000fe2000000009e */
[----:B------:R-:W-:Y:S01]  /*4500*/  FFMA.FTZ R166, R8, R153, R154 ;  /* 0x0000009908a67223 */ /* 0x000fe2000001009a */
[-CC-:B------:R-:W-:Y:S01]  /*4510*/  FFMA.FTZ R155, R19, R162.reuse, R163.reuse ;  /* 0x000000a2139b7223 */ /* 0x180fe200000100a3 */
[----:B------:R-:W-:Y:S01]  /*4520*/  PRMT R152, R32, 0x7632, R152 ;  /* 0x0000763220987816 */ /* 0x000fe20000000098 */
[-CC-:B------:R-:W-:Y:S01]  /*4530*/  FFMA.FTZ R153, R17, R162.reuse, R163.reuse ;  /* 0x000000a211997223 */ /* 0x180fe200000100a3 */
[----:B------:R-:W-:Y:S01]  /*4540*/  FFMA.FTZ R156, R26, R162, R163 ;  /* 0x000000a21a9c7223 */ /* 0x000fe200000100a3 */
        /* <DEDUP_REMOVED lines=18> */
.L_x_937:
        /* <DEDUP_REMOVED lines=45> */
.L_x_943:
        /* <DEDUP_REMOVED lines=33> */
.L_x_942:
        /* <DEDUP_REMOVED lines=37> */
.L_x_944:
        /* <DEDUP_REMOVED lines=28> */
.L_x_940:
        /* <DEDUP_REMOVED lines=10> */
.L_x_936:
[----:B------:R-:W-:Y:S05]  /*5000*/  BSYNC.RECONVERGENT B0 ;  /* 0x0000000000007941 */ /* 0x000fea0003800200 */
.L_x_935:
        /* <DEDUP_REMOVED lines=62> */
.L_x_949:
        /* <DEDUP_REMOVED lines=45> */
.L_x_948:
[----:B0--3--:R-:W0:Y:S02]  /*56c0*/  LDC.64 R152, c[0x0][0x470] ;  /* 0x00011c00ff987b82 */ /* 0x009e240000000a00 */
        /* <DEDUP_REMOVED lines=48> */
.L_x_951:
        /* <DEDUP_REMOVED lines=41> */
.L_x_947:
        /* <DEDUP_REMOVED lines=45> */
.L_x_953:
        /* <DEDUP_REMOVED lines=33> */
.L_x_952:
        /* <DEDUP_REMOVED lines=37> */
.L_x_954:
        /* <DEDUP_REMOVED lines=28> */
.L_x_950:
        /* <DEDUP_REMOVED lines=10> */
.L_x_946:
[----:B------:R-:W-:Y:S05]  /*65f0*/  BSYNC.RECONVERGENT B0 ;  /* 0x0000000000007941 */ /* 0x000fea0003800200 */
.L_x_945:
        /* <DEDUP_REMOVED lines=15> */
[-C--:B------:R-:W-:Y:S01]  /*66f0*/  FFMA.FTZ R149, R185, R162.reuse, R163 ;  /* 0x000000a2b9957223 */ /* 0x080fe200000100a3 */
[----:B------:R-:W-:Y:S01]  /*6700*/  PRMT R153, R143, 0x7632, R153 ;  /* 0x000076328f997816 */ /* 0x000fe20000000099 */
        /* <DEDUP_REMOVED lines=11> */
[--C-:B------:R-:W-:Y:S01]  /*67c0*/  FFMA.FTZ R149, R8, R149, R144.reuse ;  /* 0x0000009508957223 */ /* 0x100fe20000010090 */
[----:B------:R-:W-:Y:S01]  /*67d0*/  PRMT R151, R142, 0x7632, R151 ;  /* 0x000076328e977816 */ /* 0x000fe20000000097 */
[-CC-:B------:R-:W-:Y:S01]  /*67e0*/  FFMA.FTZ R146, R194, R162.reuse, R163.reuse ;  /* 0x000000a2c2927223 */ /* 0x180fe200000100a3 */
[-CC-:B------:R-:W-:Y:S01]  /*67f0*/  FFMA.FTZ R148, R198, R162.reuse, R163.reuse ;  /* 0x000000a2c6947223 */ /* 0x180fe200000100a3 */
[-CC-:B------:R-:W-:Y:S01]  /*6800*/  FFMA.FTZ R152, R200, R162.reuse, R163.reuse ;  /* 0x000000a2c8987223 */ /* 0x180fe200000100a3 */
[----:B------:R-:W-:Y:S01]  /*6810*/  PRMT R144, R140, 0x7632, R144 ;  /* 0x000076328c907816 */ /* 0x000fe20000000090 */
[----:B------:R-:W-:Y:S01]  /*6820*/  FFMA.FTZ R163, R189, R162, R163 ;  /* 0x000000a2bda37223 */ /* 0x000fe200000100a3 */
        /* <DEDUP_REMOVED lines=27> */
.L_x_959:
[-CC-:B0--34-:R-:W-:Y:S01]  /*69e0*/  FFMA.FTZ R149, R169, R162.reuse, R163.reuse ;  /* 0x000000a2a9957223 */ /* 0x199fe200000100a3 */
[-CC-:B------:R-:W-:Y:S01]  /*69f0*/  FFMA.FTZ R153, R185, R162.reuse, R163.reuse ;  /* 0x000000a2b9997223 */ /* 0x180fe200000100a3 */
[-CC-:B------:R-:W-:Y:S01]  /*6a00*/  FFMA.FTZ R155, R187, R162.reuse, R163.reuse ;  /* 0x000000a2bb9b7223 */ /* 0x180fe200000100a3 */
[----:B------:R-:W-:Y:S01]  /*6a10*/  SHF.L.U32 R151, R140, 0x10, RZ ;  /* 0x000000108c977819 */ /* 0x000fe200000006ff */
[-C--:B------:R-:W-:Y:S01]  /*6a20*/  FFMA.FTZ R164, R204, R162.reuse, R163 ;  /* 0x000000a2cca47223 */ /* 0x080fe200000100a3 */
[----:B------:R-:W-:Y:S01]  /*6a30*/  SHF.L.U32 R148, R141, 0x10, RZ ;  /* 0x000000108d947819 */ /* 0x000fe200000006ff */
[----:B------:R-:W-:Y:S01]  /*6a40*/  FADD.FTZ R149, R188, -R149 ;  /* 0x80000095bc957221 */ /* 0x000fe20000010000 */
[----:B------:R-:W-:Y:S01]  /*6a50*/  SHF.L.U32 R154, R142, 0x10, RZ ;  /* 0x000000108e9a7819 */ /* 0x000fe200000006ff */
[----:B------:R-:W-:Y:S01]  /*6a60*/  FADD.FTZ R153, R190, -R153 ;  /* 0x80000099be997221 */ /* 0x000fe20000010000 */
[----:B------:R-:W-:Y:S01]  /*6a70*/  PRMT R156, R143, 0x7632, R156 ;  /* 0x000076328f9c7816 */ /* 0x000fe2000000009c */
[----:B------:R-:W-:Y:S01]  /*6a80*/  FADD.FTZ R155, R192, -R155 ;  /* 0x8000009bc09b7221 */ /* 0x000fe20000010000 */
[-CC-:B------:R-:W-:Y:S01]  /*6a90*/  FFMA.FTZ R150, R194, R162.reuse, R163.reuse ;  /* 0x000000a2c2967223 */ /* 0x180fe200000100a3 */
[-CC-:B------:R-:W-:Y:S01]  /*6aa0*/  FFMA.FTZ R152, R198, R162.reuse, R163.reuse ;  /* 0x000000a2c6987223 */ /* 0x180fe200000100a3 */
[-CC-:B------:R-:W-:Y:S01]  /*6ab0*/  FFMA.FTZ R158, R200, R162.reuse, R163.reuse ;  /* 0x000000a2c89e7223 */ /* 0x180fe200000100a3 */
[----:B------:R-:W-:Y:S01]  /*6ac0*/  FFMA.FTZ R163, R189, R162, R163 ;  /* 0x000000a2bda37223 */ /* 0x000fe200000100a3 */
[----:B------:R-:W-:Y:S01]  /*6ad0*/  SHF.L.U32 R162, R156, 0x10, RZ ;  /* 0x000000109ca27819 */ /* 0x000fe200000006ff */
[----:B------:R-:W-:Y:S01]  /*6ae0*/  FADD.FTZ R157, R199, -R164 ;  /* 0x800000a4c79d7221 */ /* 0x000fe20000010000 */
[C-C-:B-----5:R-:W-:Y:S01]  /*6af0*/  FFMA.FTZ R149, R8.reuse, R149, R151.reuse ;  /* 0x0000009508957223 */ /* 0x160fe20000010097 */
        /* <DEDUP_REMOVED lines=8> */
[----:B------:R-:W-:-:S02]  /*6b80*/  SHF.L.U32 R159, R143, 0x10, RZ ;  /* 0x000000108f9f7819 */ /* 0x000fc400000006ff */
[----:B------:R-:W-:Y:S02]  /*6b90*/  SHF.L.U32 R148, R148, 0x10, RZ ;  /* 0x0000001094947819 */ /* 0x000fe400000006ff */
[----:B------:R-:W-:Y:S01]  /*6ba0*/  SHF.L.U32 R154, R151, 0x10, RZ ;  /* 0x00000010979a7819 */ /* 0x000fe200000006ff */
[----:B------:R-:W-:Y:S01]  /*6bb0*/  FADD.FTZ R151, R191, -R150 ;  /* 0x80000096bf977221 */ /* 0x000fe20000010000 */
[----:B------:R-:W-:Y:S01]  /*6bc0*/  SHF.L.U32 R162, R155, 0x10, RZ ;  /* 0x000000109ba27819 */ /* 0x000fe200000006ff */
[----:B------:R-:W-:Y:S01]  /*6bd0*/  FADD.FTZ R155, R193, -R152 ;  /* 0x80000098c19b7221 */ /* 0x000fe20000010000 */
[C---:B------:R-:W-:Y:S01]  /*6be0*/  FFMA.FTZ R159, R8.reuse, R163, R159 ;  /* 0x000000a3089f7223 */ /* 0x040fe2000001009f */
[C---:B------:R-:W-:Y:S02]  /*6bf0*/  FFMA.FTZ R148, R8.reuse, R151, R148 ;  /* 0x0000009708947223 */ /* 0x040fe40000010094 */
        /* <DEDUP_REMOVED lines=11> */
.L_x_958:
[----:B0--34-:R-:W0:Y:S02]  /*6cb0*/  LDC.64 R152, c[0x0][0x470] ;  /* 0x00011c00ff987b82 */ /* 0x019e240000000a00 */
[----:B0-----:R-:W-:-:S04]  /*6cc0*/  ISETP.NE.U32.AND P5, PT, R152, RZ, PT ;  /* 0x000000ff9800720c */ /* 0x001fc80003fa5070 */
[----:B------:R-:W-:-:S13]  /*6cd0*/  ISETP.NE.AND.EX P5, PT, R153, RZ, PT, P5 ;  /* 0x000000ff9900720c */ /* 0x000fda0003fa5350 */
[----:B------:R-:W-:Y:S05]  /*6ce0*/  @!P5 BRA `(.L_x_961) ;  /* 0x0000000000b4d947 */ /* 0x000fea0003800000 */
[-CC-:B------:R-:W-:Y:S01]  /*6cf0*/  FFMA.FTZ R145, R169, R162.reuse, R163.reuse ;  /* 0x000000a2a9917223 */ /* 0x180fe200000100a3 */
        /* <DEDUP_REMOVED lines=44> */
.L_x_961:
[-CC-:B------:R-:W-:Y:S01]  /*6fc0*/  FFMA.FTZ R166, R204, R162.reuse, R163.reuse ;  /* 0x000000a2cca67223 */ /* 0x180fe200000100a3 */
[-CC-:B------:R-:W-:Y:S01]  /*6fd0*/  FFMA.FTZ R159, R189, R162.reuse, R163.reuse ;  /* 0x000000a2bd9f7223 */ /* 0x180fe200000100a3 */
[-CC-:B------:R-:W-:Y:S01]  /*6fe0*/  FFMA.FTZ R157, R187, R162.reuse, R163.reuse ;  /* 0x000000a2bb9d7223 */ /* 0x180fe200000100a3 */
[-CC-:B------:R-:W-:Y:S01]  /*6ff0*/  FFMA.FTZ R156, R200, R162.reuse, R163.reuse ;  /* 0x000000a2c89c7223 */ /* 0x180fe200000100a3 */
[-CC-:B------:R-:W-:Y:S01]  /*7000*/  FFMA.FTZ R155, R185, R162.reuse, R163.reuse ;  /* 0x000000a2b99b7223 */ /* 0x180fe200000100a3 */
[-CC-:B------:R-:W-:Y:S01]  /*7010*/  FFMA.FTZ R158, R198, R162.reuse, R163.reuse ;  /* 0x000000a2c69e7223 */ /* 0x180fe200000100a3 */
[-CC-:B------:R-:W-:Y:S01]  /*7020*/  FFMA.FTZ R153, R169, R162.reuse, R163.reuse ;  /* 0x000000a2a9997223 */ /* 0x180fe200000100a3 */
[--C-:B------:R-:W-:Y:S01]  /*7030*/  FFMA.FTZ R162, R194, R162, R163.reuse ;  /* 0x000000a2c2a27223 */ /* 0x100fe200000100a3 */
        /* <DEDUP_REMOVED lines=9> */
[----:B-----5:R-:W-:Y:S01]  /*70d0*/  FFMA.FTZ R167, R8, R165, R167 ;  /* 0x000000a508a77223 */ /* 0x020fe200000100a7 */
[----:B------:R-:W-:Y:S01]  /*70e0*/  SHF.L.U32 R154, R142, 0x10, RZ ;  /* 0x000000108e9a7819 */ /* 0x000fe200000006ff */
[C---:B------:R-:W-:Y:S01]  /*70f0*/  FFMA.FTZ R165, R8.reuse, R159, R152 ;  /* 0x0000009f08a57223 */ /* 0x040fe20000010098 */
        /* <DEDUP_REMOVED lines=21> */
.L_x_957:
        /* <DEDUP_REMOVED lines=45> */
.L_x_963:
        /* <DEDUP_REMOVED lines=33> */
.L_x_962:
        /* <DEDUP_REMOVED lines=37> */
.L_x_964:
        /* <DEDUP_REMOVED lines=28> */
.L_x_960:
        /* <DEDUP_REMOVED lines=9> */
.L_x_956:
[----:B------:R-:W-:Y:S05]  /*7bd0*/  BSYNC.RECONVERGENT B0 ;  /* 0x0000000000007941 */ /* 0x000fea0003800200 */
.L_x_955:
[----:B------:R-:W-:Y:S02]  /*7be0*/  ISETP.NE.AND P4, PT, R161, RZ, PT ;  /* 0x000000ffa100720c */ /* 0x000fe40003f85270 */
[----:B------:R-:W-:-:S11]  /*7bf0*/  PLOP3.LUT P3, PT, P3, PT, PT, 0x8, 0x80 ;  /* 0x000000000080781c */ /* 0x000fd60001f6e170 */
[----:B------:R-:W-:Y:S05]  /*7c00*/  @!P4 BRA `(.L_x_965) ;  /* 0xffffff8800c0c947 */ /* 0x000fea000383ffff */
.L_x_916:
[----:B------:R-:W-:Y:S01]  /*7c10*/  ISETP.NE.AND P4, PT, R7, RZ, PT ;  /* 0x000000ff0700720c */ /* 0x000fe20003f85270 */
[----:B------:R-:W1:Y:S01]  /*7c20*/  LDC.64 R4, c[0x0][0x440] ;  /* 0x00011000ff047b82 */ /* 0x000e620000000a00 */
[----:B------:R-:W-:-:S05]  /*7c30*/  IMAD R3, R2, UR10, RZ ;  /* 0x0000000a02037c24 */ /* 0x000fca000f8e02ff */
[----:B------:R-:W-:Y:S02]  /*7c40*/  LEA.HI R17, R3, R0, RZ, 0x1d ;  /* 0x0000000003117211 */ /* 0x000fe400078fe8ff */
[----:B------:R-:W0:Y:S08]  /*7c50*/  LDC.64 R6, c[0x0][0x448] ;  /* 0x00011200ff067b82 */ /* 0x000e300000000a00 */
[----:B-----5:R-:W2:Y:S08]  /*7c60*/  LDC.64 R8, c[0x0][0x440] ;  /* 0x00011000ff087b82 */ /* 0x020eb00000000a00 */
        /* <DEDUP_REMOVED lines=34> */
.L_x_966:
        /* <DEDUP_REMOVED lines=15> */
.L_x_4822:


//--------------------- .text._ZN10layer_norm31ln_parallel_residual_bwd_kernelINS_13Kernel_traitsIf13__nv_bfloat16S2_S2_fjLj8192ELj1ELj1ELj8ELj16ENS_18Kernel_traits_baseILj8192EfS2_S2_S2_fjLj256EEEEELb0ELb1ELb1EEEvNS_9BwdParamsE --------------------------
	.section	.text._ZN10layer_norm31ln_parallel_residual_bwd_kernelINS_13Kernel_traitsIf13__nv_bfloat16S2_S2_fjLj8192ELj1ELj1ELj8ELj16ENS_18Kernel_traits_baseILj8192EfS2_S2_S2_fjLj256EEEEELb0ELb1ELb1EEEvNS_9BwdParamsE,"ax",@progbits
	.align	128
        .global         _ZN10layer_norm31ln_parallel_residual_bwd_kernelINS_13Kernel_traitsIf13__nv_bfloat16S2_S2_fjLj8192ELj1ELj1ELj8ELj16ENS_18Kernel_traits_baseILj8192EfS2_S2_S2_fjLj256EEEEELb0ELb1ELb1EEEvNS_9BwdParamsE
        .type           _ZN10layer_norm31ln_parallel_residual_bwd_kernelINS_13Kernel_traitsIf13__nv_bfloat16S2_S2_fjLj8192ELj1ELj1ELj8ELj16ENS_18Kernel_traits_baseILj8192EfS2_S2_S2_fjLj256EEEEELb0ELb1ELb1EEEvNS_9BwdParamsE,@function
        .size           _ZN10layer_norm31ln_parallel_residual_bwd_kernelINS_13Kernel_traitsIf13__nv_bfloat16S2_S2_fjLj8192ELj1ELj1ELj8ELj16ENS_18Kernel_traits_baseILj8192EfS2_S2_S2_fjLj256EEEEELb0ELb1ELb1EEEvNS_9BwdParamsE,(.L_x_4823 - _ZN10layer_norm31ln_parallel_residual_bwd_kernelINS_13Kernel_traitsIf13__nv_bfloat16S2_S2_fjLj8192ELj1ELj1ELj8ELj16ENS_18Kernel_traits_baseILj8192EfS2_S2_S2_fjLj256EEEEELb0ELb1ELb1EEEvNS_9BwdParamsE)
        .other          _ZN10layer_norm31ln_parallel_residual_bwd_kernelINS_13Kernel_traitsIf13__nv_bfloat16S2_S2_fjLj8192ELj1ELj1ELj8ELj16ENS_18Kernel_traits_baseILj8192EfS2_S2_S2_fjLj256EEEEELb0ELb1ELb1EEEvNS_9BwdParamsE,@"STO_CUDA_ENTRY STV_DEFAULT"
_ZN10layer_norm31ln_parallel_residual_bwd_kernelINS_13Kernel_traitsIf13__nv_bfloat16S2_S2_fjLj8192ELj1ELj1ELj8ELj16ENS_18Kernel_traits_baseILj8192EfS2_S2_S2_fjLj256EEEEELb0ELb1ELb1EEEvNS_9BwdParamsE:
.text._ZN10layer_norm31ln_parallel_residual_bwd_kernelINS_13Kernel_traitsIf13__nv_bfloat16S2_S2_fjLj8192ELj1ELj1ELj8ELj16ENS_18Kernel_traits_baseILj8192EfS2_S2_S2_fjLj256EEEEELb0ELb1ELb1EEEvNS_9BwdParamsE:
        /* <DEDUP_REMOVED lines=65> */
[----:B0-----:R0:W5:Y:S01]  /*0410*/  LDG.E.128 R32, desc[UR8][R2.64] ;  /* 0x0000000802207981 */ /* 0x001162000c1e1d00 */
[----:B------:R-:W-:-:S02]  /*0420*/  CS2R R114, SRZ ;  /* 0x0000000000727805 */ /* 0x000fc4000001ff00 */
[----:B------:R-:W-:Y:S02]  /*0430*/  CS2R R112, SRZ ;  /* 0x0000000000707805 */ /* 0x000fe4000001ff00 */
[----:B------:R-:W-:Y:S01]  /*0440*/  CS2R R106, SRZ ;  /* 0x00000000006a7805 */ /* 0x000fe2000001ff00 */
[----:B------:R0:W5:Y:S01]  /*0450*/  LDG.E.128 R28, desc[UR8][R2.64+0x10] ;  /* 0x00001008021c7981 */ /* 0x000162000c1e1d00 */
[----:B------:R-:W-:Y:S02]  /*0460*/  CS2R R104, SRZ ;  /* 0x0000000000687805 */ /* 0x000fe4000001ff00 */
[----:B------:R-:W-:Y:S02]  /*0470*/  CS2R R102, SRZ ;  /* 0x0000000000667805 */ /* 0x000fe4000001ff00 */
[----:B------:R-:W-:Y:S01]  /*0480*/  CS2R R100, SRZ ;  /* 0x0000000000647805 */ /* 0x000fe2000001ff00 */
[----:B------:R0:W5:Y:S01]  /*0490*/  LDG.E.128 R24, desc[UR8][R2.64+0x2000] ;  /* 0x0020000802187981 */ /* 0x000162000c1e1d00 */
[----:B------:R-:W-:-:S02]  /*04a0*/  CS2R R98, SRZ ;  /* 0x0000000000627805 */ /* 0x000fc4000001ff00 */
[----:B------:R-:W-:Y:S01]  /*04b0*/  CS2R R96, SRZ ;  /* 0x0000000000607805 */ /* 0x000fe2000001ff00 */
[----:B------:R-:W1:Y:S01]  /*04c0*/  LDCU UR12, c[0x0][0x388] ;  /* 0x00007100ff0c77ac */ /* 0x000e620008000800 */
[----:B------:R0:W5:Y:S01]  /*04d0*/  LDG.E.128 R20, desc[UR8][R2.64+0x2010] ;  /* 0x0020100802147981 */ /* 0x000162000c1e1d00 */
[----:B------:R-:W4:Y:S03]  /*04e0*/  LDCU UR13, c[0x0][0x400] ;  /* 0x00008000ff0d77ac */ /* 0x000f260008000800 */
[----:B------:R0:W5:Y:S01]  /*04f0*/  LDG.E.128 R16, desc[UR8][R2.64+0x4000] ;  /* 0x0040000802107981 */ /* 0x000162000c1e1d00 */
[----:B------:R-:W0:Y:S03]  /*0500*/  LDCU.64 UR6, c[0x0][0x470] ;  /* 0x00008e00ff0677ac */ /* 0x000e260008000a00 */
[----:B------:R0:W5:Y:S04]  /*0510*/  LDG.E.128 R12, desc[UR8][R2.64+0x4010] ;  /* 0x00401008020c7981 */ /* 0x000168000c1e1d00 */
[----:B------:R0:W5:Y:S04]  /*0520*/  LDG.E.128 R8, desc[UR8][R2.64+0x6000] ;  /* 0x0060000802087981 */ /* 0x000168000c1e1d00 */
[----:B------:R0:W5:Y:S01]  /*0530*/  LDG.E.128 R4, desc[UR8][R2.64+0x6010] ;  /* 0x0060100802047981 */ /* 0x000162000c1e1d00 */
[----:B--2---:R-:W-:Y:S01]  /*0540*/  UISETP.NE.U32.AND UP0, UPT, UR4, URZ, UPT ;  /* 0x000000ff0400728c */ /* 0x004fe2000bf05070 */
[----:B------:R-:W-:Y:S01]  /*0550*/  CS2R R94, SRZ ;  /* 0x00000000005e7805 */ /* 0x000fe2000001ff00 */
[----:B---3--:R-:W-:Y:S01]  /*0560*/  UISETP.NE.AND UP1, UPT, UR11, URZ, UPT ;  /* 0x000000ff0b00728c */ /* 0x008fe2000bf25270 */
[----:B------:R-:W-:Y:S01]  /*0570*/  CS2R R92, SRZ ;  /* 0x00000000005c7805 */ /* 0x000fe2000001ff00 */
[----:B------:R-:W-:Y:S01]  /*0580*/  UISETP.NE.AND.EX UP0, UPT, UR5, URZ, UPT, UP0 ;  /* 0x000000ff0500728c */ /* 0x000fe2000bf05300 */
[----:B------:R-:W-:-:S02]  /*0590*/  CS2R R90, SRZ ;  /* 0x00000000005a7805 */ /* 0x000fc4000001ff00 */
[----:B------:R-:W-:Y:S02]  /*05a0*/  CS2R R88, SRZ ;  /* 0x0000000000587805 */ /* 0x000fe4000001ff00 */
[----:B------:R-:W-:Y:S01]  /*05b0*/  MOV R159, RZ ;  /* 0x000000ff009f7202 */ /* 0x000fe20000000f00 */
[----:B------:R-:W2:Y:S01]  /*05c0*/  LDCU.64 UR4, c[0x0][0x478] ;  /* 0x00008f00ff0477ac */ /* 0x000ea20008000a00 */
[----:B------:R-:W-:Y:S02]  /*05d0*/  PLOP3.LUT P4, PT, PT, PT, UP1, 0x80, 0x8 ;  /* 0x000000000008781c */ /* 0x000fe40003f8f018 */
[----:B------:R-:W-:Y:S02]  /*05e0*/  PLOP3.LUT P2, PT, PT, PT, UP0, 0x80, 0x8 ;  /* 0x000000000008781c */ /* 0x000fe40003f4f008 */
[----:B01--4-:R-:W-:-:S11]  /*05f0*/  MOV R156, UR10 ;  /* 0x0000000a009c7c02 */ /* 0x013fd60008000f00 */
.L_x_1000:
[----:B0-----:R-:W0:Y:S01]  /*0600*/  LDC.64 R80, c[0x0][0x3a8] ;  /* 0x0000ea00ff507b82 */ /* 0x001e220000000a00 */
[----:B------:R-:W-:-:S05]  /*0610*/  IMAD R0, R156, UR12, RZ ;  /* 0x0000000c9c007c24 */ /* 0x000fca000f8e02ff */
[----:B------:R-:W-:Y:S02]  /*0620*/  SHF.R.S32.HI R57, RZ, 0x1f, R0 ;  /* 0x0000001fff397819 */ /* 0x000fe40000011400 */
[----:B------:R-:W1:Y:S02]  /*0630*/  LDC.64 R166, c[0x0][0x3c0] ;  /* 0x0000f000ffa67b82 */ /* 0x000e640000000a00 */
[----:B------:R-:W-:-:S04]  /*0640*/  LEA.HI R57, R57, R0, RZ, 0x3 ;  /* 0x0000000039397211 */ /* 0x000fc800078f18ff */
[----:B------:R-:W-:Y:S02]  /*0650*/  LEA.HI.SX32 R165, R57, R148, 0x1d ;  /* 0x0000009439a57211 */ /* 0x000fe400078feaff */
[----:B------:R-:W3:Y:S03]  /*0660*/  LDC.64 R2, c[0x0][0x428] ;  /* 0x00010a00ff027b82 */ /* 0x000ee60000000a00 */
[----:B0-----:R-:W-:-:S05]  /*0670*/  IMAD.WIDE.U32 R56, R165, 0x10, R80 ;  /* 0x00000010a5387825 */ /* 0x001fca00078e0050 */
[----:B------:R-:W0:Y:S01]  /*0680*/  LDC.64 R168, c[0x0][0x3c8] ;  /* 0x0000f200ffa87b82 */ /* 0x000e220000000a00 */
[----:B------:R-:W4:Y:S01]  /*0690*/  LDG.E.128 R56, desc[UR8][R56.64] ;  /* 0x0000000838387981 */ /* 0x000f22000c1e1d00 */
[C---:B------:R-:W-:Y:S02]  /*06a0*/  IADD3 R161, PT, PT, R165.reuse, 0x200, RZ ;  /* 0x00000200a5a17810 */ /* 0x040fe40007ffe0ff */
[----:B------:R-:W-:Y:S01]  /*06b0*/  IADD3 R163, PT, PT, R165, 0x100, RZ ;  /* 0x00000100a5a37810 */ /* 0x000fe20007ffe0ff */
[----:B-1----:R-:W-:-:S04]  /*06c0*/  IMAD.WIDE R166, R156, 0x4, R166 ;  /* 0x000000049ca67825 */ /* 0x002fc800078e02a6 */
[--C-:B------:R-:W-:Y:S02]  /*06d0*/  IMAD.WIDE.U32 R72, R161, 0x10, R80.reuse ;  /* 0x00000010a1487825 */ /* 0x100fe400078e0050 */
[----:B------:R1:W2:Y:S02]  /*06e0*/  LDG.E R166, desc[UR8][R166.64] ;  /* 0x00000008a6a67981 */ /* 0x0002a4000c1e1900 */
[----:B------:R-:W-:Y:S02]  /*06f0*/  IMAD.WIDE.U32 R64, R163, 0x10, R80 ;  /* 0x00000010a3407825 */ /* 0x000fe400078e0050 */
[----:B------:R-:W2:Y:S02]  /*0700*/  LDG.E.128 R72, desc[UR8][R72.64] ;  /* 0x0000000848487981 */ /* 0x000ea4000c1e1d00 */
[----:B---3--:R-:W-:Y:S02]  /*0710*/  IMAD.WIDE.U32 R60, R165, 0x10, R2 ;  /* 0x00000010a53c7825 */ /* 0x008fe400078e0002 */
[----:B------:R-:W3:Y:S02]  /*0720*/  LDG.E.128 R64, desc[UR8][R64.64] ;  /* 0x0000000840407981 */ /* 0x000ee4000c1e1d00 */
[----:B0-----:R-:W-:-:S02]  /*0730*/  IMAD.WIDE R168, R156, 0x4, R168 ;  /* 0x000000049ca87825 */ /* 0x001fc400078e02a8 */
[----:B------:R-:W3:Y:S04]  /*0740*/  LDG.E.128 R60, desc[UR8][R60.64] ;  /* 0x000000083c3c7981 */ /* 0x000ee8000c1e1d00 */
[----:B------:R3:W3:Y:S01]  /*0750*/  LDG.E R160, desc[UR8][R168.64] ;  /* 0x00000008a8a07981 */ /* 0x0006e2000c1e1900 */
[----:B------:R-:W-:-:S06]  /*0760*/  IMAD.WIDE.U32 R68, R163, 0x10, R2 ;  /* 0x00000010a3447825 */ /* 0x000fcc00078e0002 */
[----:B------:R-:W3:Y:S01]  /*0770*/  LDG.E.128 R68, desc[UR8][R68.64] ;  /* 0x0000000844447981 */ /* 0x000ee2000c1e1d00 */
[----:B------:R-:W-:Y:S01]  /*0780*/  IADD3 R157, PT, PT, R165, 0x300, RZ ;  /* 0x00000300a59d7810 */ /* 0x000fe20007ffe0ff */
[----:B------:R-:W-:-:S04]  /*0790*/  IMAD.WIDE.U32 R76, R161, 0x10, R2 ;  /* 0x00000010a14c7825 */ /* 0x000fc800078e0002 */
[C---:B------:R-:W-:Y:S02]  /*07a0*/  IMAD.WIDE.U32 R80, R157.reuse, 0x10, R80 ;  /* 0x000000109d507825 */ /* 0x040fe400078e0050 */
[----:B------:R-:W3:Y:S04]  /*07b0*/  LDG.E.128 R76, desc[UR8][R76.64] ;  /* 0x000000084c4c7981 */ /* 0x000ee8000c1e1d00 */
[----:B------:R-:W3:Y:S01]  /*07c0*/  LDG.E.128 R80, desc[UR8][R80.64] ;  /* 0x0000000850507981 */ /* 0x000ee2000c1e1d00 */
[----:B------:R-:W-:-:S06]  /*07d0*/  IMAD.WIDE.U32 R84, R157, 0x10, R2 ;  /* 0x000000109d547825 */ /* 0x000fcc00078e0002 */
[----:B------:R-:W3:Y:S01]  /*07e0*/  LDG.E.128 R84, desc[UR8][R84.64] ;  /* 0x0000000854547981 */ /* 0x000ee2000c1e1d00 */
[C---:B----4-:R-:W-:Y:S02]  /*07f0*/  PRMT R170, R58.reuse, 0x7632, R170 ;  /* 0x000076323aaa7816 */ /* 0x050fe400000000aa */
[----:B------:R-:W-:Y:S02]  /*0800*/  SHF.L.U32 R219, R58, 0x10, RZ ;  /* 0x000000103adb7819 */ /* 0x000fe400000006ff */
[C---:B-1----:R-:W-:Y:S02]  /*0810*/  PRMT R167, R59.reuse, 0x7632, R167 ;  /* 0x000076323ba77816 */ /* 0x042fe400000000a7 */
[----:B------:R-:W-:Y:S02]  /*0820*/  SHF.L.U32 R217, R59, 0x10, RZ ;  /* 0x000000103bd97819 */ /* 0x000fe400000006ff */
[----:B------:R-:W0:Y:S01]  /*0830*/  @P2 LDC.64 R58, c[0x0][0x438] ;  /* 0x00010e00ff3a2b82 */ /* 0x000e220000000a00 */
[----:B------:R-:W-:-:S02]  /*0840*/  PRMT R0, R56, 0x7632, R0 ;  /* 0x0000763238007816 */ /* 0x000fc40000000000 */
[----:B--2---:R-:W-:Y:S02]  /*0850*/  FSEL R166, R166, RZ, !P4 ;  /* 0x000000ffa6a67208 */ /* 0x004fe40006000000 */
[----:B------:R-:W-:Y:S02]  /*0860*/  SHF.L.U32 R0, R0, 0x10, RZ ;  /* 0x0000001000007819 */ /* 0x000fe400000006ff */
[C---:B------:R-:W-:Y:S02]  /*0870*/  PRMT R173, R72.reuse, 0x7632, R173 ;  /* 0x0000763248ad7816 */ /* 0x040fe400000000ad */
[----:B------:R-:W-:Y:S02]  /*0880*/  SHF.L.U32 R174, R72, 0x10, RZ ;  /* 0x0000001048ae7819 */ /* 0x000fe400000006ff */
[C---:B------:R-:W-:Y:S02]  /*0890*/  PRMT R175, R73.reuse, 0x7632, R175 ;  /* 0x0000763249af7816 */ /* 0x040fe400000000af */
[----:B------:R-:W-:-:S02]  /*08a0*/  SHF.L.U32 R176, R73, 0x10, RZ ;  /* 0x0000001049b07819 */ /* 0x000fc400000006ff */
[----:B---3--:R-:W-:Y:S01]  /*08b0*/  PRMT R169, R65, 0x7632, R169 ;  /* 0x0000763241a97816 */ /* 0x008fe200000000a9 */
[----:B------:R-:W1:Y:S01]  /*08c0*/  @P2 LDC.64 R72, c[0x0][0x438] ;  /* 0x00010e00ff482b82 */ /* 0x000e620000000a00 */
[----:B------:R-:W-:Y:S02]  /*08d0*/  PRMT R171, R66, 0x7632, R171 ;  /* 0x0000763242ab7816 */ /* 0x000fe400000000ab */
[----:B------:R-:W-:Y:S01]  /*08e0*/  SHF.L.U32 R199, R56, 0x10, RZ ;  /* 0x0000001038c77819 */ /* 0x000fe200000006ff */
[----:B------:R-:W-:Y:S01]  /*08f0*/  FADD.FTZ R211, -R166, R0 ;  /* 0x00000000a6d37221 */ /* 0x000fe20000010100 */
[C---:B------:R-:W-:Y:S02]  /*0900*/  PRMT R2, R60.reuse, 0x7632, R2 ;  /* 0x000076323c027816 */ /* 0x040fe40000000002 */
[----:B------:R-:W-:Y:S02]  /*0910*/  SHF.L.U32 R169, R169, 0x10, RZ ;  /* 0x00000010a9a97819 */ /* 0x000fe400000006ff */
[----:B------:R-:W-:-:S02]  /*0920*/  SHF.L.U32 R60, R60, 0x10, RZ ;  /* 0x000000103c3c7819 */ /* 0x000fc400000006ff */
[----:B------:R-:W-:Y:S01]  /*0930*/  SHF.L.U32 R0, R171, 0x10, RZ ;  /* 0x00000010ab007819 */ /* 0x000fe200000006ff */
[----:B------:R-:W-:Y:S01]  /*0940*/  FADD.FTZ R199, -R166, R199 ;  /* 0x000000c7a6c77221 */ /* 0x000fe20000010100 */
[----:B0-----:R-:W-:-:S04]  /*0950*/  @P2 IMAD.WIDE.U32 R58, R165, 0x10, R58 ;  /* 0x00000010a53a2825 */ /* 0x001fc800078e003a */
[----:B------:R-:W-:Y:S01]  /*0960*/  FADD.FTZ R187, -R166, R169 ;  /* 0x000000a9a6bb7221 */ /* 0x000fe20000010100 */
[----:B------:R-:W-:Y:S01]  /*0970*/  SHF.L.U32 R2, R2, 0x10, RZ ;  /* 0x0000001002027819 */ /* 0x000fe200000006ff */
[----:B------:R-:W-:Y:S01]  /*0980*/  FADD.FTZ R169, -R166, R0 ;  /* 0x00000000a6a97221 */ /* 0x000fe20000010100 */
[C---:B------:R-:W-:Y:S01]  /*0990*/  PRMT R164, R57.reuse, 0x7632, R164 ;  /* 0x0000763239a47816 */ /* 0x040fe200000000a4 */
[----:B-----5:R-:W-:Y:S01]  /*09a0*/  FMUL.FTZ R223, R32, R60 ;  /* 0x0000003c20df7220 */ /* 0x020fe20000410000 */
[----:B------:R-:W-:Y:S01]  /*09b0*/  SHF.L.U32 R221, R57, 0x10, RZ ;  /* 0x0000001039dd7819 */ /* 0x000fe200000006ff */
[----:B------:R-:W-:Y:S01]  /*09c0*/  FMUL.FTZ R0, R160, R199 ;  /* 0x000000c7a0007220 */ /* 0x000fe20000410000 */
        /* <DEDUP_REMOVED lines=8> */
[----:B0-----:R-:W-:Y:S01]  /*0a50*/  FADD.FTZ R59, RZ, R223 ;  /* 0x000000dfff3b7221 */ /* 0x001fe20000010000 */
[----:B------:R-:W-:Y:S01]  /*0a60*/  FFMA.FTZ R58, R0, R223, RZ ;  /* 0x000000df003a7223 */ /* 0x000fe200000100ff */
[----:B------:R-:W-:Y:S01]  /*0a70*/  FMUL.FTZ R212, R34, R61 ;  /* 0x0000003d22d47220 */ /* 0x000fe20000410000 */
[----:B------:R-:W-:Y:S01]  /*0a80*/  FADD.FTZ R209, -R166, R164 ;  /* 0x000000a4a6d17221 */ /* 0x000fe20000010100 */
[----:B------:R-:W-:Y:S01]  /*0a90*/  FADD.FTZ R59, R59, R206 ;  /* 0x000000ce3b3b7221 */ /* 0x000fe20000010000 */
        /* <DEDUP_REMOVED lines=13> */
[----:B------:R-:W-:Y:S01]  /*0b70*/  FADD.FTZ R59, R59, R204 ;  /* 0x000000cc3b3b7221 */ /* 0x000fe20000010000 */
        /* <DEDUP_REMOVED lines=30> */
[----:B------:R-:W-:Y:S01]  /*0d60*/  SHF.L.U32 R197, R65, 0x10, RZ ;  /* 0x0000001041c57819 */ /* 0x000fe200000006ff */
[----:B------:R-:W-:Y:S01]  /*0d70*/  FADD.FTZ R73, R72, R213 ;  /* 0x000000d548497221 */ /* 0x000fe20000010000 */
[----:B------:R-:W-:Y:S01]  /*0d80*/  FADD.FTZ R167, -R166, R167 ;  /* 0x000000a7a6a77221 */ /* 0x000fe20000010100 */
[----:B------:R-:W-:Y:S01]  /*0d90*/  FMUL.FTZ R201, R160, R201 ;  /* 0x000000c9a0c97220 */ /* 0x000fe20000410000 */
[----:B------:R-:W-:Y:S01]  /*0da0*/  FFMA.FTZ R72, R200, R213, R59 ;  /* 0x000000d5c8487223 */ /* 0x000fe2000001003b */
[----:B------:R-:W-:-:S02]  /*0db0*/  SHF.L.U32 R193, R66, 0x10, RZ ;  /* 0x0000001042c17819 */ /* 0x000fc400000006ff */
[C---:B------:R-:W-:Y:S02]  /*0dc0*/  PRMT R172, R67.reuse, 0x7632, R172 ;  /* 0x0000763243ac7816 */ /* 0x040fe400000000ac */
[----:B------:R-:W-:Y:S01]  /*0dd0*/  SHF.L.U32 R189, R67, 0x10, RZ ;  /* 0x0000001043bd7819 */ /* 0x000fe200000006ff */
[----:B------:R-:W-:Y:S01]  /*0de0*/  FMUL.FTZ R199, R25, R64 ;  /* 0x0000004019c77220 */ /* 0x000fe20000410000 */
[----:B------:R-:W-:Y:S01]  /*0df0*/  PRMT R66, R69, 0x7632, R66 ;  /* 0x0000763245427816 */ /* 0x000fe20000000042 */
[----:B------:R-:W-:Y:S01]  /*0e00*/  FADD.FTZ R58, R73, R192 ;  /* 0x000000c0493a7221 */ /* 0x000fe20000010000 */
[----:B------:R-:W-:Y:S01]  /*0e10*/  SHF.L.U32 R67, R69, 0x10, RZ ;  /* 0x0000001045437819 */ /* 0x000fe200000006ff */
[----:B------:R-:W-:Y:S01]  /*0e20*/  FADD.FTZ R197, -R166, R197 ;  /* 0x000000c5a6c57221 */ /* 0x000fe20000010100 */
[----:B------:R-:W-:Y:S01]  /*0e30*/  FMUL.FTZ R190, R160, R167 ;  /* 0x000000a7a0be7220 */ /* 0x000fe20000410000 */
[----:B------:R-:W-:Y:S01]  /*0e40*/  FFMA.FTZ R59, R201, R192, R72 ;  /* 0x000000c0c93b7223 */ /* 0x000fe20000010048 */
[----:B------:R-:W-:Y:S01]  /*0e50*/  SHF.L.U32 R66, R66, 0x10, RZ ;  /* 0x0000001042427819 */ /* 0x000fe200000006ff */
[----:B------:R-:W-:Y:S01]  /*0e60*/  FMUL.FTZ R194, R26, R67 ;  /* 0x000000431ac27220 */ /* 0x000fe20000410000 */
[----:B------:R-:W-:Y:S01]  /*0e70*/  FADD.FTZ R73, R58, R199 ;  /* 0x000000c73a497221 */ /* 0x000fe20000010000 */
[----:B------:R-:W-:Y:S01]  /*0e80*/  FMUL.FTZ R197, R160, R197 ;  /* 0x000000c5a0c57220 */ /* 0x000fe20000410000 */
[----:B------:R-:W-:Y:S01]  /*0e90*/  FFMA.FTZ R58, R190, R199, R59 ;  /* 0x000000c7be3a7223 */ /* 0x000fe2000001003b */
[C---:B------:R-:W-:Y:S01]  /*0ea0*/  PRMT R68, R70.reuse, 0x7632, R68 ;  /* 0x0000763246447816 */ /* 0x040fe20000000044 */
[----:B------:R-:W-:Y:S01]  /*0eb0*/  FMUL.FTZ R195, R27, R66 ;  /* 0x000000421bc37220 */ /* 0x000fe20000410000 */
[----:B------:R-:W-:Y:S01]  /*0ec0*/  SHF.L.U32 R65, R70, 0x10, RZ ;  /* 0x0000001046417819 */ /* 0x000fe200000006ff */
[----:B------:R-:W-:Y:S01]  /*0ed0*/  FADD.FTZ R72, R73, R194 ;  /* 0x000000c249487221 */ /* 0x000fe20000010000 */
        /* <DEDUP_REMOVED lines=8> */
[----:B------:R-:W-:Y:S01]  /*0f60*/  PRMT R70, R71, 0x7632, R70 ;  /* 0x0000763247467816 */ /* 0x000fe20000000046 */
[----:B------:R-:W-:Y:S01]  /*0f70*/  FMUL.FTZ R191, R21, R68 ;  /* 0x0000004415bf7220 */ /* 0x000fe20000410000 */
[----:B------:R-:W-:Y:S01]  /*0f80*/  SHF.L.U32 R71, R71, 0x10, RZ ;  /* 0x0000001047477819 */ /* 0x000fe200000006ff */
[----:B------:R-:W-:Y:S01]  /*0f90*/  FADD.FTZ R72, R73, R196 ;  /* 0x000000c449487221 */ /* 0x000fe20000010000 */
[----:B------:R-:W-:-:S02]  /*0fa0*/  PRMT R224, R78, 0x7632, R224 ;  /* 0x000076324ee07816 */ /* 0x000fc400000000e0 */
[----:B------:R-:W-:Y:S01]  /*0fb0*/  SHF.L.U32 R183, R78, 0x10, RZ ;  /* 0x000000104eb77819 */ /* 0x000fe200000006ff */
[----:B------:R-:W-:Y:S01]  /*0fc0*/  FADD.FTZ R189, -R166, R189 ;  /* 0x000000bda6bd7221 */ /* 0x000fe20000010100 */
[C---:B------:R-:W-:Y:S01]  /*0fd0*/  PRMT R226, R79.reuse, 0x7632, R226 ;  /* 0x000076324fe27816 */ /* 0x040fe200000000e2 */
[----:B------:R-:W-:Y:S01]  /*0fe0*/  FMUL.FTZ R186, R160, R169 ;  /* 0x000000a9a0ba7220 */ /* 0x000fe20000410000 */
[----:B------:R-:W-:Y:S01]  /*0ff0*/  SHF.L.U32 R185, R79, 0x10, RZ ;  /* 0x000000104fb97819 */ /* 0x000fe200000006ff */
[----:B------:R-:W-:Y:S01]  /*1000*/  FFMA.FTZ R59, R193, R196, R58 ;  /* 0x000000c4c13b7223 */ /* 0x000fe2000001003a */
[C---:B------:R-:W-:Y:S02]  /*1010*/  PRMT R78, R80.reuse, 0x7632, R78 ;  /* 0x00007632504e7816 */ /* 0x040fe4000000004e */
[----:B------:R-:W-:Y:S02]  /*1020*/  SHF.L.U32 R235, R80, 0x10, RZ ;  /* 0x0000001050eb7819 */ /* 0x000fe400000006ff */
[----:B------:R-:W-:-:S02]  /*1030*/  SHF.L.U32 R172, R172, 0x10, RZ ;  /* 0x00000010acac7819 */ /* 0x000fc400000006ff */
[C---:B------:R-:W-:Y:S02]  /*1040*/  PRMT R79, R81.reuse, 0x7632, R79 ;  /* 0x00007632514f7816 */ /* 0x040fe4000000004f */
[----:B------:R-:W-:Y:S02]  /*1050*/  SHF.L.U32 R231, R81, 0x10, RZ ;  /* 0x0000001051e77819 */ /* 0x000fe400000006ff */
[----:B------:R-:W-:Y:S02]  /*1060*/  PRMT R80, R82, 0x7632, R80 ;  /* 0x0000763252507816 */ /* 0x000fe40000000050 */
[----:B------:R-:W-:Y:S02]  /*1070*/  PRMT R178, R74, 0x7632, R178 ;  /* 0x000076324ab27816 */ /* 0x000fe400000000b2 */
[----:B------:R-:W-:Y:S02]  /*1080*/  PRMT R180, R75, 0x7632, R180 ;  /* 0x000076324bb47816 */ /* 0x000fe400000000b4 */
[----:B------:R-:W-:Y:S01]  /*1090*/  PRMT R81, R83, 0x7632, R81 ;  /* 0x0000763253517816 */ /* 0x000fe20000000051 */
[----:B------:R-:W-:Y:S01]  /*10a0*/  FMUL.FTZ R198, R22, R71 ;  /* 0x0000004716c67220 */ /* 0x000fe20000410000 */
[----:B------:R-:W-:Y:S01]  /*10b0*/  SHF.L.U32 R70, R70, 0x10, RZ ;  /* 0x0000001046467819 */ /* 0x000fe200000006ff */
[----:B------:R-:W-:Y:S01]  /*10c0*/  FADD.FTZ R73, R72, R191 ;  /* 0x000000bf48497221 */ /* 0x000fe20000010000 */
[----:B------:R-:W-:Y:S01]  /*10d0*/  SHF.L.U32 R179, R74, 0x10, RZ ;  /* 0x000000104ab37819 */ /* 0x000fe200000006ff */
[----:B------:R-:W-:Y:S01]  /*10e0*/  FADD.FTZ R243, -R166, R172 ;  /* 0x000000aca6f37221 */ /* 0x000fe20000010100 */
[----:B------:R-:W-:Y:S01]  /*10f0*/  SHF.L.U32 R80, R80, 0x10, RZ ;  /* 0x0000001050507819 */ /* 0x000fe200000006ff */
[----:B------:R-:W-:Y:S01]  /*1100*/  FMUL.FTZ R189, R160, R189 ;  /* 0x000000bda0bd7220 */ /* 0x000fe20000410000 */
[----:B------:R-:W-:Y:S01]  /*1110*/  FFMA.FTZ R58, R186, R191, R59 ;  /* 0x000000bfba3a7223 */ /* 0x000fe2000001003b */
        /* <DEDUP_REMOVED lines=17> */
[C---:B------:R-:W-:Y:S01]  /*1230*/  FADD.FTZ R175, -R166.reuse, R179 ;  /* 0x000000b3a6af7221 */ /* 0x040fe20000010100 */
[C---:B------:R-:W-:Y:S01]  /*1240*/  FADD.FTZ R229, -R166.reuse, R80 ;  /* 0x00000050a6e57221 */ /* 0x040fe20000010100 */
[----:B------:R-:W0:Y:S01]  /*1250*/  @P2 LDC.64 R74, c[0x0][0x438] ;  /* 0x00010e00ff4a2b82 */ /* 0x000e220000000a00 */
        /* <DEDUP_REMOVED lines=22> */
[----:B------:R-:W-:Y:S01]  /*13c0*/  FMUL.FTZ R172, R160, R241 ;  /* 0x000000f1a0ac7220 */ /* 0x000fe20000410000 */
[----:B------:R-:W-:Y:S01]  /*13d0*/  FFMA.FTZ R73, R171, R166, R58 ;  /* 0x000000a6ab497223 */ /* 0x000fe2000001003a */
[----:B------:R-:W1:Y:S01]  /*13e0*/  @P2 LDC.64 R76, c[0x0][0x438] ;  /* 0x00010e00ff4c2b82 */ /* 0x000e620000000a00 */
        /* <DEDUP_REMOVED lines=18> */
[----:B0-----:R-:W-:Y:S01]  /*1510*/  @P2 IMAD.WIDE.U32 R74, R161, 0x10, R74 ;  /* 0x00000010a14a2825 */ /* 0x001fe200078e004a */
[----:B------:R-:W-:-:S03]  /*1520*/  SHF.L.U32 R226, R226, 0x10, RZ ;  /* 0x00000010e2e27819 */ /* 0x000fc600000006ff */
[----:B------:R-:W-:Y:S01]  /*1530*/  FMUL.FTZ R169, R14, R185 ;  /* 0x000000b90ea97220 */ /* 0x000fe20000410000 */
[----:B------:R-:W-:Y:S01]  /*1540*/  FMUL.FTZ R179, R160, R179 ;  /* 0x000000b3a0b37220 */ /* 0x000fe20000410000 */
[----:B------:R-:W-:Y:S01]  /*1550*/  FFMA.FTZ R58, R178, R177, R59 ;  /* 0x000000b1b23a7223 */ /* 0x000fe2000001003b */
[----:B------:R-:W-:Y:S01]  /*1560*/  FADD.FTZ R72, R72, R177 ;  /* 0x000000b148487221 */ /* 0x000fe20000010000 */
[C---:B------:R-:W-:Y:S01]  /*1570*/  PRMT R214, R84.reuse, 0x7632, R214 ;  /* 0x0000763254d67816 */ /* 0x040fe200000000d6 */
[----:B------:R0:W5:Y:S01]  /*1580*/  @P2 LDG.E.128 R40, desc[UR8][R74.64] ;  /* 0x000000084a282981 */ /* 0x000162000c1e1d00 */
[----:B------:R-:W-:Y:S01]  /*1590*/  SHF.L.U32 R81, R84, 0x10, RZ ;  /* 0x0000001054517819 */ /* 0x000fe200000006ff */
[----:B------:R-:W-:Y:S01]  /*15a0*/  FMUL.FTZ R180, R15, R226 ;  /* 0x000000e20fb47220 */ /* 0x000fe20000410000 */
[----:B------:R-:W-:Y:S01]  /*15b0*/  FMUL.FTZ R182, R160, R237 ;  /* 0x000000eda0b67220 */ /* 0x000fe20000410000 */
[----:B------:R-:W-:Y:S01]  /*15c0*/  FADD.FTZ R59, R72, R169 ;  /* 0x000000a9483b7221 */ /* 0x000fe20000010000 */
[----:B-1----:R-:W-:Y:S01]  /*15d0*/  @P2 IMAD.WIDE.U32 R76, R157, 0x10, R76 ;  /* 0x000000109d4c2825 */ /* 0x002fe200078e004c */
[----:B------:R-:W-:-:S03]  /*15e0*/  SHF.L.U32 R214, R214, 0x10, RZ ;  /* 0x00000010d6d67819 */ /* 0x000fc600000006ff */
[----:B0-----:R-:W-:Y:S01]  /*15f0*/  FFMA.FTZ R75, R179, R169, R58 ;  /* 0x000000a9b34b7223 */ /* 0x001fe2000001003a */
[----:B------:R-:W-:Y:S01]  /*1600*/  FMUL.FTZ R72, R8, R81 ;  /* 0x0000005108487220 */ /* 0x000fe20000410000 */
[----:B------:R-:W-:Y:S01]  /*1610*/  FMUL.FTZ R73, R160, R235 ;  /* 0x000000eba0497220 */ /* 0x000fe20000410000 */
[----:B------:R-:W-:Y:S01]  /*1620*/  FADD.FTZ R59, R59, R180 ;  /* 0x000000b43b3b7221 */ /* 0x000fe20000010000 */
[----:B------:R-:W-:Y:S01]  /*1630*/  FFMA.FTZ R58, R182, R180, R75 ;  /* 0x000000b4b63a7223 */ /* 0x000fe2000001004b */
[C---:B------:R-:W-:Y:S01]  /*1640*/  PRMT R216, R85.reuse, 0x7632, R216 ;  /* 0x0000763255d87816 */ /* 0x040fe200000000d8 */
[----:B------:R0:W5:Y:S01]  /*1650*/  @P2 LDG.E.128 R44, desc[UR8][R76.64] ;  /* 0x000000084c2c2981 */ /* 0x000162000c1e1d00 */
[----:B------:R-:W-:Y:S01]  /*1660*/  SHF.L.U32 R203, R85, 0x10, RZ ;  /* 0x0000001055cb7819 */ /* 0x000fe200000006ff */
[----:B------:R-:W-:Y:S01]  /*1670*/  FMUL.FTZ R74, R9, R214 ;  /* 0x000000d6094a7220 */ /* 0x000fe20000410000 */
[----:B------:R-:W-:Y:S01]  /*1680*/  FFMA.FTZ R85, R73, R72, R58 ;  /* 0x0000004849557223 */ /* 0x000fe2000001003a */
[----:B------:R-:W-:Y:S01]  /*1690*/  FADD.FTZ R59, R59, R72 ;  /* 0x000000483b3b7221 */ /* 0x000fe20000010000 */
[----:B------:R-:W-:Y:S01]  /*16a0*/  SHF.L.U32 R216, R216, 0x10, RZ ;  /* 0x00000010d8d87819 */ /* 0x000fe200000006ff */
[----:B------:R-:W-:Y:S01]  /*16b0*/  FMUL.FTZ R75, R10, R203 ;  /* 0x000000cb0a4b7220 */ /* 0x000fe20000410000 */
[C---:B0-----:R-:W-:Y:S01]  /*16c0*/  FMUL.FTZ R76, R160.reuse, R233 ;  /* 0x000000e9a04c7220 */ /* 0x041fe20000410000 */
[----:B------:R-:W-:Y:S01]  /*16d0*/  FMUL.FTZ R77, R160, R231 ;  /* 0x000000e7a04d7220 */ /* 0x000fe20000410000 */
[----:B------:R-:W-:-:S02]  /*16e0*/  FADD.FTZ R58, R59, R74 ;  /* 0x0000004a3b3a7221 */ /* 0x000fc40000010000 */
[----:B------:R-:W-:Y:S01]  /*16f0*/  FFMA.FTZ R84, R76, R74, R85 ;  /* 0x0000004a4c547223 */ /* 0x000fe20000010055 */
[C---:B------:R-:W-:Y:S01]  /*1700*/  PRMT R218, R86.reuse, 0x7632, R218 ;  /* 0x0000763256da7816 */ /* 0x040fe200000000da */
[----:B------:R-:W-:Y:S01]  /*1710*/  FMUL.FTZ R78, R11, R216 ;  /* 0x000000d80b4e7220 */ /* 0x000fe20000410000 */
[----:B------:R-:W-:Y:S01]  /*1720*/  SHF.L.U32 R205, R86, 0x10, RZ ;  /* 0x0000001056cd7819 */ /* 0x000fe200000006ff */
[----:B------:R-:W-:Y:S01]  /*1730*/  FMUL.FTZ R82, R160, R79 ;  /* 0x0000004fa0527220 */ /* 0x000fe20000410000 */
[----:B------:R-:W-:Y:S01]  /*1740*/  FFMA.FTZ R85, R77, R75, R84 ;  /* 0x0000004b4d557223 */ /* 0x000fe20000010054 */
[----:B------:R-:W-:Y:S01]  /*1750*/  FADD.FTZ R59, R58, R75 ;  /* 0x0000004b3a3b7221 */ /* 0x000fe20000010000 */
[----:B------:R-:W-:Y:S01]  /*1760*/  SHF.L.U32 R218, R218, 0x10, RZ ;  /* 0x00000010dada7819 */ /* 0x000fe200000006ff */
[----:B------:R-:W-:Y:S01]  /*1770*/  FMUL.FTZ R79, R4, R205 ;  /* 0x000000cd044f7220 */ /* 0x000fe20000410000 */
[----:B------:R-:W-:Y:S01]  /*1780*/  FMUL.FTZ R83, R160, R83 ;  /* 0x00000053a0537220 */ /* 0x000fe20000410000 */
[----:B------:R-:W-:Y:S01]  /*1790*/  FFMA.FTZ R162, R82, R78, R85 ;  /* 0x0000004e52a27223 */ /* 0x000fe20000010055 */
[----:B------:R-:W-:Y:S01]  /*17a0*/  FADD.FTZ R58, R59, R78 ;  /* 0x0000004e3b3a7221 */ /* 0x000fe20000010000 */
        /* <DEDUP_REMOVED lines=11> */
[----:B------:R-:W-:Y:S01]  /*1860*/  FMUL.FTZ R164, R160, R225 ;  /* 0x000000e1a0a47220 */ /* 0x000fe20000410000 */
[----:B------:R-:W-:Y:S01]  /*1870*/  FMUL.FTZ R162, R7, R220 ;  /* 0x000000dc07a27220 */ /* 0x000fe20000410000 */
[----:B------:R-:W-:Y:S01]  /*1880*/  FFMA.FTZ R225, R87, R85, R230 ;  /* 0x0000005557e17223 */ /* 0x000fe200000100e6 */
[----:B------:R-:W-:-:S03]  /*1890*/  FADD.FTZ R59, R58, R85 ;  /* 0x000000553a3b7221 */ /* 0x000fc60000010000 */
[----:B------:R-:W-:Y:S01]  /*18a0*/  FFMA.FTZ R225, R164, R162, R225 ;  /* 0x000000a2a4e17223 */ /* 0x000fe200000100e1 */
[----:B------:R-:W-:-:S04]  /*18b0*/  FADD.FTZ R59, R59, R162 ;  /* 0x000000a23b3b7221 */ /* 0x000fc80000010000 */
        /* <DEDUP_REMOVED lines=17> */
[----:B--2---:R-:W-:Y:S01]  /*19d0*/  LEA R227, R231, R58, 0x18 ;  /* 0x0000003ae7e37211 */ /* 0x004fe200078ec0ff */
[----:B0-----:R-:W-:Y:S01]  /*19e0*/  FADD.FTZ R225, R234, R225 ;  /* 0x000000e1eae17221 */ /* 0x001fe20000010000 */
[----:B-1----:R-:W-:-:S04]  /*19f0*/  FADD.FTZ R59, R232, R59 ;  /* 0x0000003be83b7221 */ /* 0x002fc80000010000 */
[----:B------:R-:W0:Y:S04]  /*1a00*/  SHFL.DOWN PT, R230, R225, 0x1, 0x1f ;  /* 0x08201f00e1e67f89 */ /* 0x000e2800000e0000 */
[----:B------:R-:W1:Y:S01]  /*1a10*/  SHFL.DOWN PT, R58, R59, 0x1, 0x1f ;  /* 0x08201f003b3a7f89 */ /* 0x000e6200000e0000 */
[----:B------:R-:W-:Y:S02]  /*1a20*/  PLOP3.LUT P0, PT, PT, PT, PT, 0x80, 0x8 ;  /* 0x000000000008781c */ /* 0x000fe40003f0f070 */
[----:B------:R-:W-:Y:S02]  /*1a30*/  @!P1 PLOP3.LUT P0, PT, P3, PT, PT, 0x80, 0x8 ;  /* 0x000000000008981c */ /* 0x000fe40001f0f070 */
[----:B------:R-:W-:Y:S01]  /*1a40*/  IADD3 R231, PT, PT, R227, 0x8040, RZ ;  /* 0x00008040e3e77810 */ /* 0x000fe20007ffe0ff */
[----:B------:R-:W-:-:S03]  /*1a50*/  FADD.FTZ R120, R3, R120 ;  /* 0x0000007803787221 */ /* 0x000fc60000010000 */
[----:B------:R-:W-:Y:S01]  /*1a60*/  @!P1 MOV R229, R231 ;  /* 0x000000e700e59202 */ /* 0x000fe20000000f00 */
[----:B------:R-:W-:Y:S01]  /*1a70*/  FFMA.FTZ R88, R219, R3, R88 ;  /* 0x00000003db587223 */ /* 0x000fe20000010058 */
[----:B------:R-:W-:Y:S01]  /*1a80*/  FADD.FTZ R153, R2, R153 ;  /* 0x0000009902997221 */ /* 0x000fe20000010000 */
[----:B------:R-:W-:-:S04]  /*1a90*/  FFMA.FTZ R154, R211, R2, R154 ;  /* 0x00000002d39a7223 */ /* 0x000fc8000001009a */
[----:B------:R-:W-:Y:S01]  /*1aa0*/  @!P0 IADD3 R229, PT, PT, R227, 0x8000, RZ ;  /* 0x00008000e3e58810 */ /* 0x000fe20007ffe0ff */
[----:B0-----:R-:W-:-:S03]  /*1ab0*/  FADD.FTZ R3, R225, R230 ;  /* 0x000000e6e1037221 */ /* 0x001fc60000010000 */
[----:B------:R-:W-:Y:S01]  /*1ac0*/  @!P1 LEA R225, R158, R229, 0x3 ;  /* 0x000000e59ee19211 */ /* 0x000fe200078e18ff */
[----:B-1----:R-:W-:-:S05]  /*1ad0*/  FADD.FTZ R2, R59, R58 ;  /* 0x0000003a3b027221 */ /* 0x002fca0000010000 */
[----:B------:R0:W-:Y:S01]  /*1ae0*/  @!P1 STS.64 [R225], R2 ;  /* 0x00000002e1009388 */ /* 0x0001e20000000a00 */
[----:B------:R-:W-:Y:S01]  /*1af0*/  @!P3 IADD3 R231, PT, PT, R227, 0x8000, RZ ;  /* 0x00008000e3e7b810 */ /* 0x000fe20007ffe0ff */
[----:B------:R-:W-:Y:S01]  /*1b00*/  FADD.FTZ R122, R57, R122 ;  /* 0x0000007a397a7221 */ /* 0x000fe20000010000 */
[----:B------:R-:W-:Y:S01]  /*1b10*/  FFMA.FTZ R90, R217, R57, R90 ;  /* 0x00000039d95a7223 */ /* 0x000fe2000001005a */
[----:B------:R-:W-:Y:S01]  /*1b20*/  FADD.FTZ R149, R56, R149 ;  /* 0x0000009538957221 */ /* 0x000fe20000010000 */
[----:B------:R-:W-:Y:S01]  /*1b30*/  FFMA.FTZ R150, R209, R56, R150 ;  /* 0x00000038d1967223 */ /* 0x000fe20000010096 */
[----:B------:R-:W-:Y:S01]  /*1b40*/  BAR.SYNC.DEFER_BLOCKING 0x0 ;  /* 0x0000000000007b1d */ /* 0x000fe20000010000 */
[C---:B------:R-:W-:Y:S02]  /*1b50*/  IADD3 R232, PT, PT, R227.reuse, 0x8050, RZ ;  /* 0x00008050e3e87810 */ /* 0x040fe40007ffe0ff */
[----:B------:R-:W-:Y:S01]  /*1b60*/  @!P3 IADD3 R232, PT, PT, R227, 0x8010, RZ ;  /* 0x00008010e3e8b810 */ /* 0x000fe20007ffe0ff */
        /* <DEDUP_REMOVED lines=20> */
[----:B------:R-:W1:Y:S01]  /*1cb0*/  LDS.128 R56, [R231] ;  /* 0x00000000e7387984 */ /* 0x000e620000000c00 */
[C---:B------:R-:W-:Y:S01]  /*1cc0*/  @!P3 IADD3 R233, PT, PT, R227.reuse, 0x8020, RZ ;  /* 0x00008020e3e9b810 */ /* 0x040fe20007ffe0ff */
[----:B------:R-:W-:Y:S01]  /*1cd0*/  FADD.FTZ R129, R68, R129 ;  /* 0x0000008144817221 */ /* 0x000fe20000010000 */
[----:B------:R-:W-:Y:S01]  /*1ce0*/  FFMA.FTZ R97, R186, R68, R97 ;  /* 0x00000044ba617223 */ /* 0x000fe20000010061 */
[----:B------:R-:W2:Y:S01]  /*1cf0*/  LDS.128 R60, [R232] ;  /* 0x00000000e83c7984 */ /* 0x000ea20000000c00 */
[----:B------:R-:W-:Y:S01]  /*1d00*/  @!P3 IADD3 R234, PT, PT, R227, 0x8030, RZ ;  /* 0x00008030e3eab810 */ /* 0x000fe20007ffe0ff */
[----:B------:R-:W-:Y:S01]  /*1d10*/  FADD.FTZ R131, R70, R131 ;  /* 0x0000008346837221 */ /* 0x000fe20000010000 */
[----:B------:R-:W-:Y:S01]  /*1d20*/  FFMA.FTZ R99, R184, R70, R99 ;  /* 0x00000046b8637223 */ /* 0x000fe20000010063 */
[----:B------:R-:W3:Y:S01]  /*1d30*/  LDS.128 R64, [R233] ;  /* 0x00000000e9407984 */ /* 0x000ee20000000c00 */
[----:B------:R-:W-:Y:S01]  /*1d40*/  FADD.FTZ R132, R69, R132 ;  /* 0x0000008445847221 */ /* 0x000fe20000010000 */
[----:B------:R-:W-:Y:S01]  /*1d50*/  FFMA.FTZ R100, R171, R69, R100 ;  /* 0x00000045ab647223 */ /* 0x000fe20000010064 */
[----:B------:R-:W-:Y:S01]  /*1d60*/  FADD.FTZ R133, R80, R133 ;  /* 0x0000008550857221 */ /* 0x000fe20000010000 */
[----:B------:R-:W4:Y:S01]  /*1d70*/  LDS.128 R68, [R234] ;  /* 0x00000000ea447984 */ /* 0x000f220000000c00 */
[----:B------:R-:W-:Y:S01]  /*1d80*/  FFMA.FTZ R101, R172, R80, R101 ;  /* 0x00000050ac657223 */ /* 0x000fe20000010065 */
[----:B------:R-:W-:Y:S01]  /*1d90*/  FADD.FTZ R140, R81, R140 ;  /* 0x0000008c518c7221 */ /* 0x000fe20000010000 */
[----:B------:R-:W-:Y:S01]  /*1da0*/  FFMA.FTZ R112, R73, R81, R112 ;  /* 0x0000005149707223 */ /* 0x000fe20000010070 */
[----:B------:R-:W-:Y:S01]  /*1db0*/  FADD.FTZ R134, R181, R134 ;  /* 0x00000086b5867221 */ /* 0x000fe20000010000 */
[----:B------:R-:W3:Y:S01]  /*1dc0*/  LDC.64 R80, c[0x0][0x438] ;  /* 0x00010e00ff507b82 */ /* 0x000ee20000000a00 */
[----:B------:R-:W-:-:S07]  /*1dd0*/  FFMA.FTZ R102, R173, R181, R102 ;  /* 0x000000b5ad667223 */ /* 0x000fce0000010066 */
[----:B0-----:R-:W0:Y:S01]  /*1de0*/  LDC.64 R2, c[0x0][0x380] ;  /* 0x0000e000ff027b82 */ /* 0x001e220000000a00 */
[----:B-1----:R-:W-:Y:S01]  /*1df0*/  FADD.FTZ R181, RZ, R56 ;  /* 0x00000038ffb57221 */ /* 0x002fe20000010000 */
[----:B------:R-:W-:-:S03]  /*1e00*/  FADD.FTZ R56, RZ, R57 ;  /* 0x00000039ff387221 */ /* 0x000fc60000010000 */
[----:B------:R-:W-:Y:S01]  /*1e10*/  FADD.FTZ R181, R58, R181 ;  /* 0x000000b53ab57221 */ /* 0x000fe20000010000 */
[----:B------:R-:W-:-:S03]  /*1e20*/  FADD.FTZ R56, R59, R56 ;  /* 0x000000383b387221 */ /* 0x000fc60000010000 */
[----:B--2---:R-:W-:Y:S01]  /*1e30*/  FADD.FTZ R181, R181, R60 ;  /* 0x0000003cb5b57221 */ /* 0x004fe20000010000 */
[----:B------:R-:W-:-:S03]  /*1e40*/  FADD.FTZ R56, R56, R61 ;  /* 0x0000003d38387221 */ /* 0x000fc60000010000 */
[----:B------:R-:W-:Y:S01]  /*1e50*/  FADD.FTZ R181, R62, R181 ;  /* 0x000000b53eb57221 */ /* 0x000fe20000010000 */
[----:B------:R-:W-:Y:S01]  /*1e60*/  FADD.FTZ R56, R63, R56 ;  /* 0x000000383f387221 */ /* 0x000fe20000010000 */
[----:B---3--:R-:W-:Y:S02]  /*1e70*/  ISETP.NE.U32.AND P0, PT, R80, RZ, PT ;  /* 0x000000ff5000720c */ /* 0x008fe40003f05070 */
[----:B------:R-:W-:Y:S01]  /*1e80*/  FADD.FTZ R181, R181, R64 ;  /* 0x00000040b5b57221 */ /* 0x000fe20000010000 */
[----:B------:R-:W-:Y:S01]  /*1e90*/  FADD.FTZ R56, R56, R65 ;  /* 0x0000004138387221 */ /* 0x000fe20000010000 */
[----:B------:R-:W-:Y:S02]  /*1ea0*/  ISETP.NE.AND.EX P0, PT, R81, RZ, PT, P0 ;  /* 0x000000ff5100720c */ /* 0x000fe40003f05300 */
[----:B------:R-:W-:Y:S01]  /*1eb0*/  FADD.FTZ R181, R66, R181 ;  /* 0x000000b542b57221 */ /* 0x000fe20000010000 */
[----:B------:R-:W-:-:S03]  /*1ec0*/  FADD.FTZ R56, R67, R56 ;  /* 0x0000003843387221 */ /* 0x000fc60000010000 */
[----:B----4-:R-:W-:Y:S01]  /*1ed0*/  FADD.FTZ R181, R181, R68 ;  /* 0x00000044b5b57221 */ /* 0x010fe20000010000 */
[----:B------:R-:W-:-:S03]  /*1ee0*/  FADD.FTZ R56, R56, R69 ;  /* 0x0000004538387221 */ /* 0x000fc60000010000 */
[----:B------:R-:W-:Y:S01]  /*1ef0*/  FADD.FTZ R70, R70, R181 ;  /* 0x000000b546467221 */ /* 0x000fe20000010000 */
[----:B0-----:R-:W-:Y:S01]  /*1f00*/  IADD3 R156, PT, PT, R156, R2, RZ ;  /* 0x000000029c9c7210 */ /* 0x001fe20007ffe0ff */
        /* <DEDUP_REMOVED lines=68> */
.L_x_970:
        /* <DEDUP_REMOVED lines=33> */
.L_x_969:
        /* <DEDUP_REMOVED lines=36> */
.L_x_972:
        /* <DEDUP_REMOVED lines=37> */
.L_x_968:
        /* <DEDUP_REMOVED lines=47> */
.L_x_974:
        /* <DEDUP_REMOVED lines=45> */
.L_x_973:
        /* <DEDUP_REMOVED lines=48> */
.L_x_975:
        /* <DEDUP_REMOVED lines=48> */
.L_x_971:
        /* <DEDUP_REMOVED lines=67> */
.L_x_978:
        /* <DEDUP_REMOVED lines=45> */
.L_x_977:
        /* <DEDUP_REMOVED lines=46> */
.L_x_980:
        /* <DEDUP_REMOVED lines=41> */
.L_x_976:
        /* <DEDUP_REMOVED lines=39> */
.L_x_982:
        /* <DEDUP_REMOVED lines=33> */
.L_x_981:
        /* <DEDUP_REMOVED lines=34> */
.L_x_983:
        /* <DEDUP_REMOVED lines=28> */
.L_x_979:
        /* <DEDUP_REMOVED lines=13> */
[-C--:B0-----:R-:W-:Y:S01]  /*4b50*/  FFMA.FTZ R49, R172, R66.reuse, R67 ;  /* 0x00000042ac317223 */ /* 0x081fe20000010043 */
[----:B-----5:R-:W-:Y:S01]  /*4b60*/  SHF.L.U32 R48, R42, 0x10, RZ ;  /* 0x000000102a307819 */ /* 0x020fe200000006ff */
[----:B------:R-:W-:Y:S01]  /*4b70*/  FADD.FTZ R167, R167, -R0 ;  /* 0x80000000a7a77221 */ /* 0x000fe20000010000 */
[----:B------:R-:W-:Y:S01]  /*4b80*/  SHF.L.U32 R0, R41, 0x10, RZ ;  /* 0x0000001029007819 */ /* 0x000fe200000006ff */
[----:B------:R-:W-:Y:S01]  /*4b90*/  FADD.FTZ R175, R168, -R175 ;  /* 0x800000afa8af7221 */ /* 0x000fe20000010000 */
[-C--:B------:R-:W-:Y:S01]  /*4ba0*/  FFMA.FTZ R50, R179, R66.reuse, R67 ;  /* 0x00000042b3327223 */ /* 0x080fe20000010043 */
[----:B------:R-:W-:Y:S01]  /*4bb0*/  FADD.FTZ R51, R170, -R49 ;  /* 0x80000031aa337221 */ /* 0x000fe20000010000 */
[-CC-:B------:R-:W-:Y:S01]  /*4bc0*/  FFMA.FTZ R49, R176, R66.reuse, R67.reuse ;  /* 0x00000042b0317223 */ /* 0x180fe20000010043 */
[-CC-:B------:R-:W-:Y:S01]  /*4bd0*/  FFMA.FTZ R55, R182, R66.reuse, R67.reuse ;  /* 0x00000042b6377223 */ /* 0x180fe20000010043 */
[----:B------:R-:W-:Y:S01]  /*4be0*/  FADD.FTZ R169, R169, -R50 ;  /* 0x80000032a9a97221 */ /* 0x000fe20000010000 */
        /* <DEDUP_REMOVED lines=37> */
.L_x_986:
[-CC-:B------:R-:W-:Y:S01]  /*4e40*/  FFMA.FTZ R0, R173, R66.reuse, R67.reuse ;  /* 0x00000042ad007223 */ /* 0x180fe20000010043 */
[-CC-:B------:R-:W-:Y:S01]  /*4e50*/  FFMA.FTZ R175, R175, R66.reuse, R67.reuse ;  /* 0x00000042afaf7223 */ /* 0x180fe20000010043 */
[-CC-:B0-----:R-:W-:Y:S01]  /*4e60*/  FFMA.FTZ R53, R172, R66.reuse, R67.reuse ;  /* 0x00000042ac357223 */ /* 0x181fe20000010043 */
[-C--:B------:R-:W-:Y:S01]  /*4e70*/  FFMA.FTZ R57, R182, R66.reuse, R67 ;  /* 0x00000042b6397223 */ /* 0x080fe20000010043 */
[----:B------:R-:W-:Y:S01]  /*4e80*/  FADD.FTZ R167, R167, -R0 ;  /* 0x80000000a7a77221 */ /* 0x000fe20000010000 */
[----:B-----5:R-:W-:Y:S01]  /*4e90*/  SHF.L.U32 R0, R41, 0x10, RZ ;  /* 0x0000001029007819 */ /* 0x020fe200000006ff */
[----:B------:R-:W-:Y:S01]  /*4ea0*/  FADD.FTZ R175, R168, -R175 ;  /* 0x800000afa8af7221 */ /* 0x000fe20000010000 */
[----:B------:R-:W-:Y:S01]  /*4eb0*/  SHF.L.U32 R52, R42, 0x10, RZ ;  /* 0x000000102a347819 */ /* 0x000fe200000006ff */
[-C--:B------:R-:W-:Y:S01]  /*4ec0*/  FFMA.FTZ R54, R179, R66.reuse, R67 ;  /* 0x00000042b3367223 */ /* 0x080fe20000010043 */
[----:B------:R-:W-:Y:S01]  /*4ed0*/  FADD.FTZ R55, R170, -R53 ;  /* 0x80000035aa377221 */ /* 0x000fe20000010000 */
[----:B------:R-:W-:Y:S01]  /*4ee0*/  FADD.FTZ R63, R180, -R57 ;  /* 0x80000039b43f7221 */ /* 0x000fe20000010000 */
        /* <DEDUP_REMOVED lines=34> */
.L_x_985:
[----:B------:R-:W-:Y:S05]  /*5110*/  @!P1 BRA `(.L_x_988) ;  /* 0x0000000000b49947 */ /* 0x000fea0003800000 */
        /* <DEDUP_REMOVED lines=45> */
.L_x_988:
[-CC-:B------:R-:W-:Y:S01]  /*53f0*/  FFMA.FTZ R0, R173, R66.reuse, R67.reuse ;  /* 0x00000042ad007223 */ /* 0x180fe20000010043 */
[-CC-:B0-----:R-:W-:Y:S01]  /*5400*/  FFMA.FTZ R56, R179, R66.reuse, R67.reuse ;  /* 0x00000042b3387223 */ /* 0x181fe20000010043 */
[-CC-:B------:R-:W-:Y:S01]  /*5410*/  FFMA.FTZ R63, R182, R66.reuse, R67.reuse ;  /* 0x00000042b63f7223 */ /* 0x180fe20000010043 */
[-C--:B------:R-:W-:Y:S01]  /*5420*/  FFMA.FTZ R175, R175, R66.reuse, R67 ;  /* 0x00000042afaf7223 */ /* 0x080fe20000010043 */
[--C-:B------:R-:W-:Y:S01]  /*5430*/  FADD.FTZ R167, R167, -R0.reuse ;  /* 0x80000000a7a77221 */ /* 0x100fe20000010000 */
[----:B-----5:R-:W-:Y:S01]  /*5440*/  PRMT R0, R43, 0x7632, R0 ;  /* 0x000076322b007816 */ /* 0x020fe20000000000 */
[----:B------:R-:W-:Y:S01]  /*5450*/  FADD.FTZ R169, R169, -R56 ;  /* 0x80000038a9a97221 */ /* 0x000fe20000010000 */
[----:B------:R-:W-:Y:S01]  /*5460*/  FADD.FTZ R63, R180, -R63 ;  /* 0x8000003fb43f7221 */ /* 0x000fe20000010000 */
[----:B------:R-:W-:Y:S01]  /*5470*/  FADD.FTZ R175, R168, -R175 ;  /* 0x800000afa8af7221 */ /* 0x000fe20000010000 */
[----:B------:R-:W-:Y:S01]  /*5480*/  SHF.L.U32 R56, R0, 0x10, RZ ;  /* 0x0000001000387819 */ /* 0x000fe200000006ff */
[-CC-:B------:R-:W-:Y:S01]  /*5490*/  FFMA.FTZ R178, R178, R66.reuse, R67.reuse ;  /* 0x00000042b2b27223 */ /* 0x180fe20000010043 */
[----:B------:R-:W-:Y:S01]  /*54a0*/  SHF.L.U32 R0, R42, 0x10, RZ ;  /* 0x000000102a007819 */ /* 0x000fe200000006ff */
[-CC-:B------:R-:W-:Y:S01]  /*54b0*/  FFMA.FTZ R171, R171, R66.reuse, R67.reuse ;  /* 0x00000042abab7223 */ /* 0x180fe20000010043 */
[----:B------:R-:W-:Y:S01]  /*54c0*/  SHF.L.U32 R61, R43, 0x10, RZ ;  /* 0x000000102b3d7819 */ /* 0x000fe200000006ff */
[----:B------:R-:W-:Y:S01]  /*54d0*/  FFMA.FTZ R64, R160, R63, R56 ;  /* 0x0000003fa0407223 */ /* 0x000fe20000010038 */
[----:B------:R-:W-:Y:S01]  /*54e0*/  PRMT R58, R42, 0x7632, R58 ;  /* 0x000076322a3a7816 */ /* 0x000fe2000000003a */
[----:B------:R-:W-:Y:S01]  /*54f0*/  FFMA.FTZ R175, R160, R175, R0 ;  /* 0x000000afa0af7223 */ /* 0x000fe20000010000 */
[----:B------:R-:W-:Y:S01]  /*5500*/  PRMT R56, R41, 0x7632, R56 ;  /* 0x0000763229387816 */ /* 0x000fe20000000038 */
[-CC-:B------:R-:W-:Y:S01]  /*5510*/  FFMA.FTZ R57, R172, R66.reuse, R67.reuse ;  /* 0x00000042ac397223 */ /* 0x180fe20000010043 */
[----:B------:R-:W-:Y:S01]  /*5520*/  PRMT R0, R40, 0x7632, R0 ;  /* 0x0000763228007816 */ /* 0x000fe20000000000 */
        /* <DEDUP_REMOVED lines=21> */
.L_x_984:
[----:B------:R-:W-:Y:S05]  /*5680*/  @!P0 BRA `(.L_x_989) ;  /* 0x00000004001c8947 */ /* 0x000fea0003800000 */
        /* <DEDUP_REMOVED lines=38> */
.L_x_990:
[-CC-:B------:R-:W-:Y:S01]  /*58f0*/  FFMA.FTZ R0, R173, R66.reuse, R67.reuse ;  /* 0x00000042ad007223 */ /* 0x180fe20000010043 */
[-CC-:B------:R-:W-:Y:S01]  /*5900*/  FFMA.FTZ R171, R171, R66.reuse, R67.reuse ;  /* 0x00000042abab7223 */ /* 0x180fe20000010043 */
[-CC-:B0-----:R-:W-:Y:S01]  /*5910*/  FFMA.FTZ R53, R172, R66.reuse, R67.reuse ;  /* 0x00000042ac357223 */ /* 0x181fe20000010043 */
        /* <DEDUP_REMOVED lines=30> */
.L_x_989:
[----:B------:R-:W-:Y:S05]  /*5b00*/  @!P1 BRA `(.L_x_991) ;  /* 0x0000000000849947 */ /* 0x000fea0003800000 */
        /* <DEDUP_REMOVED lines=33> */
.L_x_991:
        /* <DEDUP_REMOVED lines=28> */
.L_x_987:
        /* <DEDUP_REMOVED lines=60> */
.L_x_994:
        /* <DEDUP_REMOVED lines=45> */
.L_x_993:
        /* <DEDUP_REMOVED lines=46> */
.L_x_996:
        /* <DEDUP_REMOVED lines=13> */
[--C-:B------:R-:W-:Y:S01]  /*6920*/  FADD.FTZ R85, R85, -R58.reuse ;  /* 0x8000003a55557221 */ /* 0x100fe20000010000 */
[----:B------:R-:W-:Y:S01]  /*6930*/  SHF.L.U32 R0, R46, 0x10, RZ ;  /* 0x000000102e007819 */ /* 0x000fe200000006ff */
        /* <DEDUP_REMOVED lines=26> */
.L_x_992:
        /* <DEDUP_REMOVED lines=39> */
.L_x_998:
        /* <DEDUP_REMOVED lines=33> */
.L_x_997:
        /* <DEDUP_REMOVED lines=34> */
.L_x_999:
        /* <DEDUP_REMOVED lines=28> */
.L_x_995:
        /* <DEDUP_REMOVED lines=18> */
.L_x_967:
[----:B------:R-:W1:Y:S08]  /*7460*/  LDC R15, c[0x0][0x388] ;  /* 0x0000e200ff0f7b82 */ /* 0x000e700000000800 */
[----:B0-----:R-:W0:Y:S08]  /*7470*/  LDC.64 R2, c[0x0][0x440] ;  /* 0x00011000ff027b82 */ /* 0x001e300000000a00 */
[----:B------:R-:W2:Y:S01]  /*7480*/  LDC.64 R12, c[0x0][0x448] ;  /* 0x00011200ff0c7b82 */ /* 0x000ea20000000a00 */
[----:B-1----:R-:W-:-:S05]  /*7490*/  IMAD R15, R15, UR10, RZ ;  /* 0x0000000a0f0f7c24 */ /* 0x002fca000f8e02ff */
[----:B------:R-:W-:-:S05]  /*74a0*/  LEA.HI R15, R15, R148, RZ, 0x1d ;  /* 0x000000940f0f7211 */ /* 0x000fca00078fe8ff */
[----:B0-----:R-:W-:-:S05]  /*74b0*/  IMAD.WIDE.U32 R2, R15, 0x20, R2 ;  /* 0x000000200f027825 */ /* 0x001fca00078e0002 */
        /* <DEDUP_REMOVED lines=18> */
.L_x_1001:
        /* <DEDUP_REMOVED lines=10> */
.L_x_4823:


//--------------------- .text._ZN10layer_norm31ln_parallel_residual_bwd_kernelINS_13Kernel_traitsIf13__nv_bfloat16S2_S2_fjLj8192ELj1ELj1ELj8ELj16ENS_18Kernel_traits_baseILj8192EfS2_S2_S2_fjLj256EEEEELb1ELb0ELb0EEEvNS_9BwdParamsE --------------------------
	.section	.text._ZN10layer_norm31ln_parallel_residual_bwd_kernelINS_13Kernel_traitsIf13__nv_bfloat16S2_S2_fjLj8192ELj1ELj1ELj8ELj16ENS_18Kernel_traits_baseILj8192EfS2_S2_S2_fjLj256EEEEELb1ELb0ELb0EEEvNS_9BwdParamsE,"ax",@progbits
	.align	128
        .global         _ZN10layer_norm31ln_parallel_residual_bwd_kernelINS_13Kernel_traitsIf13__nv_bfloat16S2_S2_fjLj8192ELj1ELj1ELj8ELj16ENS_18Kernel_traits_baseILj8192EfS2_S2_S2_fjLj256EEEEELb1ELb0ELb0EEEvNS_9BwdParamsE
        .type           _ZN10layer_norm31ln_parallel_residual_bwd_kernelINS_13Kernel_traitsIf13__nv_bfloat16S2_S2_fjLj8192ELj1ELj1ELj8ELj16ENS_18Kernel_traits_baseILj8192EfS2_S2_S2_fjLj256EEEEELb1ELb0ELb0EEEvNS_9BwdParamsE,@function
        .size           _ZN10layer_norm31ln_parallel_residual_bwd_kernelINS_13Kernel_traitsIf13__nv_bfloat16S2_S2_fjLj8192ELj1ELj1ELj8ELj16ENS_18Kernel_traits_baseILj8192EfS2_S2_S2_fjLj256EEEEELb1ELb0ELb0EEEvNS_9BwdParamsE,(.L_x_4824 - _ZN10layer_norm31ln_parallel_residual_bwd_kernelINS_13Kernel_traitsIf13__nv_bfloat16S2_S2_fjLj8192ELj1ELj1ELj8ELj16ENS_18Kernel_traits_baseILj8192EfS2_S2_S2_fjLj256EEEEELb1ELb0ELb0EEEvNS_9BwdParamsE)
        .other          _ZN10layer_norm31ln_parallel_residual_bwd_kernelINS_13Kernel_traitsIf13__nv_bfloat16S2_S2_fjLj8192ELj1ELj1ELj8ELj16ENS_18Kernel_traits_baseILj8192EfS2_S2_S2_fjLj256EEEEELb1ELb0ELb0EEEvNS_9BwdParamsE,@"STO_CUDA_ENTRY STV_DEFAULT"
_ZN10layer_norm31ln_parallel_residual_bwd_kernelINS_13Kernel_traitsIf13__nv_bfloat16S2_S2_fjLj8192ELj1ELj1ELj8ELj16ENS_18Kernel_traits_baseILj8192EfS2_S2_S2_fjLj256EEEEELb1ELb0ELb0EEEvNS_9BwdParamsE:
.text._ZN10layer_norm31ln_parallel_residual_bwd_kernelINS_13Kernel_traitsIf13__nv_bfloat16S2_S2_fjLj8192ELj1ELj1ELj8ELj16ENS_18Kernel_traits_baseILj8192EfS2_S2_S2_fjLj256EEEEELb1ELb0ELb0EEEvNS_9BwdParamsE:
[----:B------:R-:W0:Y:S02]  /*0000*/  LDC R1, c[0x0][0x37c] ;  /* 0x0000df00ff017b82 */ /* 0x000e240000000800 */
[----:B0-----:R-:W-:Y:S01]  /*0010*/  IADD3 R1, PT, PT, R1, -0x100, RZ ;  /* 0xffffff0001017810 */ /* 0x001fe20007ffe0ff */
[----:B------:R-:W0:Y:S01]  /*0020*/  S2R R152, SR_TID.X ;  /* 0x0000000000987919 */ /* 0x000e220000002100 */
[----:B------:R-:W1:Y:S04]  /*0030*/  LDCU UR8, c[0x0][0x388] ;  /* 0x00007100ff0877ac */ /* 0x000e680008000800 */
[----:B------:R-:W2:Y:S01]  /*0040*/  LDC.64 R2, c[0x0][0x3d0] ;  /* 0x0000f400ff027b82 */ /* 0x000ea20000000a00 */
[----:B------:R3:W4:Y:S04]  /*0050*/  LDL.64 R84, [R1+0xf0] ;  /* 0x0000f00001547983 */ /* 0x0007280000100a00 */
[----:B------:R3:W4:Y:S03]  /*0060*/  LDL.64 R86, [R1+0xf8] ;  /* 0x0000f80001567983 */ /* 0x0007260000100a00 */
[----:B------:R-:W5:Y:S01]  /*0070*/  LDC.64 R4, c[0x0][0x3d8] ;  /* 0x0000f600ff047b82 */ /* 0x000f620000000a00 */
[----:B------:R3:W3:Y:S04]  /*0080*/  LDL.64 R80, [R1+0xe0] ;  /* 0x0000e00001507983 */ /* 0x0006e80000100a00 */
[----:B------:R0:W3:Y:S03]  /*0090*/  LDL.64 R82, [R1+0xe8] ;  /* 0x0000e80001527983 */ /* 0x0000e60000100a00 */
[----:B------:R-:W5:Y:S01]  /*00a0*/  LDC.64 R6, c[0x0][0x3d0] ;  /* 0x0000f400ff067b82 */ /* 0x000f620000000a00 */
[----:B------:R0:W3:Y:S04]  /*00b0*/  LDL.64 R76, [R1+0xd0] ;  /* 0x0000d000014c7983 */ /* 0x0000e80000100a00 */
[----:B------:R0:W3:Y:S01]  /*00c0*/  LDL.64 R78, [R1+0xd8] ;  /* 0x0000d800014e7983 */ /* 0x0000e20000100a00 */
[----:B------:R-:W4:Y:S02]  /*00d0*/  LDCU.64 UR10, c[0x0][0x358] ;  /* 0x00006b00ff0a77ac */ /* 0x000f240008000a00 */
[----:B------:R-:W5:Y:S01]  /*00e0*/  LDC.64 R8, c[0x0][0x3d8] ;  /* 0x0000f600ff087b82 */ /* 0x000f620000000a00 */
[----:B------:R0:W3:Y:S04]  /*00f0*/  LDL.64 R72, [R1+0xc0] ;  /* 0x0000c00001487983 */ /* 0x0000e80000100a00 */
[----:B------:R0:W3:Y:S03]  /*0100*/  LDL.64 R74, [R1+0xc8] ;  /* 0x0000c800014a7983 */ /* 0x0000e60000100a00 */
        /* <DEDUP_REMOVED lines=26> */
[----:B------:R2:W3:Y:S04]  /*02b0*/  LDL.64 R24, [R1] ;  /* 0x0000000001187983 */ /* 0x0004e80000100a00 */
[----:B------:R2:W3:Y:S01]  /*02c0*/  LDL.64 R26, [R1+0x8] ;  /* 0x00000800011a7983 */ /* 0x0004e20000100a00 */
[----:B-1----:R-:W-:Y:S01]  /*02d0*/  USHF.R.S32.HI UR4, URZ, 0x1f, UR8 ;  /* 0x0000001fff047899 */ /* 0x002fe20008011408 */
[----:B0-----:R-:W-:-:S02]  /*02e0*/  LOP3.LUT R229, R152, 0xff, RZ, 0x3c, !PT ;  /* 0x000000ff98e57812 */ /* 0x001fc400078e3cff */
[----:B------:R-:W-:Y:S01]  /*02f0*/  MOV R23, R152 ;  /* 0x0000009800177202 */ /* 0x000fe20000000f00 */
[----:B------:R-:W-:-:S06]  /*0300*/  ULEA.HI UR4, UR4, UR8, URZ, 0x3 ;  /* 0x0000000804047291 */ /* 0x000fcc000f8f18ff */
[----:B------:R-:W-:-:S05]  /*0310*/  IMAD.U32 R0, RZ, RZ, UR4 ;  /* 0x00000004ff007e24 */ /* 0x000fca000f8e00ff */
        /* <DEDUP_REMOVED lines=8> */
[C---:B-----5:R-:W-:Y:S01]  /*03a0*/  @P1 IMAD.WIDE.U32 R4, R23.reuse, 0x20, R4 ;  /* 0x0000002017041825 */ /* 0x060fe200078e0004 */
[----:B------:R-:W-:-:S05]  /*03b0*/  @P1 LOP3.LUT R23, R23, 0x100, RZ, 0xfc, !PT ;  /* 0x0000010017171812 */ /* 0x000fca00078efcff */
[----:B------:R-:W-:-:S04]  /*03c0*/  @P2 IMAD.WIDE.U32 R10, R23, 0x20, R6 ;  /* 0x00000020170a2825 */ /* 0x000fc800078e0006 */
[----:B------:R-:W-:-:S04]  /*03d0*/  @P2 IMAD.WIDE.U32 R12, R23, 0x20, R8 ;  /* 0x00000020170c2825 */ /* 0x000fc800078e0008 */
[----:B------:R-:W-:-:S04]  /*03e0*/  @P2 VIADD R23, R23, 0x100 ;  /* 0x0000010017172836 */ /* 0x000fc80000000000 */
[----:B------:R-:W-:-:S04]  /*03f0*/  @P3 IMAD.WIDE.U32 R14, R23, 0x20, R14 ;  /* 0x00000020170e3825 */ /* 0x000fc800078e000e */
[C---:B------:R-:W-:Y:S01]  /*0400*/  @P3 IMAD.WIDE.U32 R16, R23.reuse, 0x20, R16 ;  /* 0x0000002017103825 */ /* 0x040fe200078e0010 */
[----:B------:R-:W-:-:S05]  /*0410*/  @P3 IADD3 R23, PT, PT, R23, 0x100, RZ ;  /* 0x0000010017173810 */ /* 0x000fca0007ffe0ff */
[----:B------:R-:W-:-:S04]  /*0420*/  @P4 IMAD.WIDE.U32 R6, R23, 0x20, R18 ;  /* 0x0000002017064825 */ /* 0x000fc800078e0012 */
[----:B------:R-:W-:Y:S01]  /*0430*/  @P4 IMAD.WIDE.U32 R8, R23, 0x20, R20 ;  /* 0x0000002017084825 */ /* 0x000fe200078e0014 */
[----:B----4-:R-:W2:Y:S04]  /*0440*/  @P1 LDG.E.128 R84, desc[UR10][R2.64] ;  /* 0x0000000a02541981 */ /* 0x010ea8000c1e1d00 */
[----:B---3--:R-:W3:Y:S04]  /*0450*/  @P1 LDG.E.128 R80, desc[UR10][R2.64+0x10] ;  /* 0x0000100a02501981 */ /* 0x008ee8000c1e1d00 */
[----:B------:R-:W4:Y:S04]  /*0460*/  @P1 LDG.E.128 R76, desc[UR10][R4.64] ;  /* 0x0000000a044c1981 */ /* 0x000f28000c1e1d00 */
[----:B------:R-:W5:Y:S04]  /*0470*/  @P1 LDG.E.128 R72, desc[UR10][R4.64+0x10] ;  /* 0x0000100a04481981 */ /* 0x000f68000c1e1d00 */
        /* <DEDUP_REMOVED lines=11> */
[----:B------:R-:W5:Y:S01]  /*0530*/  @P4 LDG.E.128 R24, desc[UR10][R8.64+0x10] ;  /* 0x0000100a08184981 */ /* 0x000f62000c1e1d00 */
        /* <DEDUP_REMOVED lines=43> */
[----:B--2---:R0:W-:Y:S04]  /*07f0*/  @P1 STL.64 [R1+0xf0], R84 ;  /* 0x0000f05401001387 */ /* 0x0041e80000100a00 */
[----:B------:R1:W-:Y:S04]  /*0800*/  @P1 STL.64 [R1+0xf8], R86 ;  /* 0x0000f85601001387 */ /* 0x0003e80000100a00 */
[----:B---3--:R2:W-:Y:S04]  /*0810*/  @P1 STL.64 [R1+0xe0], R80 ;  /* 0x0000e05001001387 */ /* 0x0085e80000100a00 */
[----:B------:R3:W-:Y:S01]  /*0820*/  @P1 STL.64 [R1+0xe8], R82 ;  /* 0x0000e85201001387 */ /* 0x0007e20000100a00 */
[----:B0-----:R-:W-:-:S03]  /*0830*/  CS2R R84, SRZ ;  /* 0x0000000000547805 */ /* 0x001fc6000001ff00 */
[----:B----4-:R0:W-:Y:S01]  /*0840*/  @P1 STL.64 [R1+0xd0], R76 ;  /* 0x0000d04c01001387 */ /* 0x0101e20000100a00 */
[----:B-1----:R-:W-:-:S03]  /*0850*/  CS2R R86, SRZ ;  /* 0x0000000000567805 */ /* 0x002fc6000001ff00 */
[----:B------:R1:W-:Y:S01]  /*0860*/  @P1 STL.64 [R1+0xd8], R78 ;  /* 0x0000d84e01001387 */ /* 0x0003e20000100a00 */
[----:B--2---:R-:W-:-:S03]  /*0870*/  CS2R R80, SRZ ;  /* 0x0000000000507805 */ /* 0x004fc6000001ff00 */
[----:B-----5:R2:W-:Y:S01]  /*0880*/  @P1 STL.64 [R1+0xc0], R72 ;  /* 0x0000c04801001387 */ /* 0x0205e20000100a00 */
[----:B---3--:R-:W-:-:S03]  /*0890*/  CS2R R82, SRZ ;  /* 0x0000000000527805 */ /* 0x008fc6000001ff00 */
[----:B------:R3:W-:Y:S01]  /*08a0*/  @P1 STL.64 [R1+0xc8], R74 ;  /* 0x0000c84a01001387 */ /* 0x0007e20000100a00 */
[----:B0-----:R-:W-:-:S03]  /*08b0*/  CS2R R76, SRZ ;  /* 0x00000000004c7805 */ /* 0x001fc6000001ff00 */
[----:B------:R0:W-:Y:S01]  /*08c0*/  @P2 STL.64 [R1+0xb0], R68 ;  /* 0x0000b04401002387 */ /* 0x0001e20000100a00 */
[----:B-1----:R-:W-:-:S03]  /*08d0*/  CS2R R78, SRZ ;  /* 0x00000000004e7805 */ /* 0x002fc6000001ff00 */
[----:B------:R1:W-:Y:S01]  /*08e0*/  @P2 STL.64 [R1+0xb8], R70 ;  /* 0x0000b84601002387 */ /* 0x0003e20000100a00 */
[----:B--2---:R-:W-:-:S03]  /*08f0*/  CS2R R72, SRZ ;  /* 0x0000000000487805 */ /* 0x004fc6000001ff00 */
[----:B------:R2:W-:Y:S01]  /*0900*/  @P2 STL.64 [R1+0xa0], R64 ;  /* 0x0000a04001002387 */ /* 0x0005e20000100a00 */
        /* <DEDUP_REMOVED lines=29> */
[----:B------:R2:W-:Y:S04]  /*0ae0*/  @P4 STL.64 [R1+0x38], R38 ;  /* 0x0000382601004387 */ /* 0x0005e80000100a00 */
[----:B------:R2:W-:Y:S04]  /*0af0*/  @P4 STL.64 [R1+0x20], R32 ;  /* 0x0000202001004387 */ /* 0x0005e80000100a00 */
[----:B------:R2:W-:Y:S04]  /*0b00*/  @P4 STL.64 [R1+0x28], R34 ;  /* 0x0000282201004387 */ /* 0x0005e80000100a00 */
[----:B------:R2:W-:Y:S04]  /*0b10*/  @P4 STL.64 [R1+0x10], R28 ;  /* 0x0000101c01004387 */ /* 0x0005e80000100a00 */
[----:B------:R2:W-:Y:S04]  /*0b20*/  @P4 STL.64 [R1+0x18], R30 ;  /* 0x0000181e01004387 */ /* 0x0005e80000100a00 */
[----:B------:R2:W-:Y:S04]  /*0b30*/  @P4 STL.64 [R1], R24 ;  /* 0x0000001801004387 */ /* 0x0005e80000100a00 */
[----:B------:R2:W-:Y:S01]  /*0b40*/  @P4 STL.64 [R1+0x8], R26 ;  /* 0x0000081a01004387 */ /* 0x0005e20000100a00 */
[----:B------:R-:W-:Y:S05]  /*0b50*/  BRA.U UP0, `(.L_x_1002) ;  /* 0x000000cd00147547 */ /* 0x000fea000b800000 */
        /* <DEDUP_REMOVED lines=67> */
[----:B------:R-:W3:Y:S01]  /*0f90*/  LDCU UR8, c[0x0][0x388] ;  /* 0x00007100ff0877ac */ /* 0x000ee20008000800 */
[----:B------:R-:W4:Y:S01]  /*0fa0*/  LDCU.U8 UR26, c[0x0][0x410] ;  /* 0x00008200ff1a77ac */ /* 0x000f220008000000 */
[----:B------:R-:W1:Y:S01]  /*0fb0*/  LDCU UR22, c[0x0][0x400] ;  /* 0x00008000ff1677ac */ /* 0x000e620008000800 */
[----:B------:R-:W1:Y:S01]  /*0fc0*/  LDCU.64 UR4, c[0x0][0x478] ;  /* 0x00008f00ff0477ac */ /* 0x000e620008000a00 */
[----:B------:R-:W1:Y:S01]  /*0fd0*/  LDCU.64 UR16, c[0x0][0x438] ;  /* 0x00008700ff1077ac */ /* 0x000e620008000a00 */
[----:B------:R-:W1:Y:S01]  /*0fe0*/  LDCU.64 UR18, c[0x0][0x470] ;  /* 0x00008e00ff1277ac */ /* 0x000e620008000a00 */
[----:B------:R-:W1:Y:S01]  /*0ff0*/  LDCU.128 UR12, c[0x0][0x3c0] ;  /* 0x00007800ff0c77ac */ /* 0x000e620008000c00 */
[----:B------:R-:W1:Y:S01]  /*1000*/  LDCU.64 UR20, c[0x0][0x380] ;  /* 0x00007000ff1477ac */ /* 0x000e620008000a00 */
[----:B0-----:R-:W-:-:S11]  /*1010*/  UISETP.NE.AND UP2, UPT, UR6, URZ, UPT ;  /* 0x000000ff0600728c */ /* 0x001fd6000bf45270 */
.L_x_1053:
[----:B-1----:R-:W-:-:S06]  /*1020*/  UIMAD.WIDE UR6, UR9, 0x4, UR12 ;  /* 0x00000004090678a5 */ /* 0x002fcc000f8e020c */
[----:B0-23--:R-:W-:Y:S01]  /*1030*/  IMAD.U32 R144, RZ, RZ, UR6 ;  /* 0x00000006ff907e24 */ /* 0x00dfe2000f8e00ff */
[----:B------:R-:W-:Y:S01]  /*1040*/  MOV R145, UR7 ;  /* 0x0000000700917c02 */ /* 0x000fe20008000f00 */
[----:B------:R-:W-:-:S04]  /*1050*/  UIMAD.WIDE UR6, UR9, 0x4, UR14 ;  /* 0x00000004090678a5 */ /* 0x000fc8000f8e020e */
[----:B--2---:R0:W2:Y:S02]  /*1060*/  LDG.E R27, desc[UR10][R144.64] ;  /* 0x0000000a901b7981 */ /* 0x0040a4000c1e1900 */
[----:B0-----:R-:W-:Y:S01]  /*1070*/  IMAD.U32 R144, RZ, RZ, UR6 ;  /* 0x00000006ff907e24 */ /* 0x001fe2000f8e00ff */
[----:B------:R-:W-:-:S05]  /*1080*/  MOV R145, UR7 ;  /* 0x0000000700917c02 */ /* 0x000fca0008000f00 */
[----:B-----5:R-:W5:Y:S01]  /*1090*/  LDG.E R144, desc[UR10][R144.64] ;  /* 0x0000000a90907981 */ /* 0x020f62000c1e1900 */
[----:B---3--:R-:W-:Y:S01]  /*10a0*/  UIMAD UR6, UR9, UR8, URZ ;  /* 0x00000008090672a4 */ /* 0x008fe2000f8e02ff */
        /* <DEDUP_REMOVED lines=32> */
[----:B------:R0:W4:Y:S01]  /*12b0*/  LDG.E.128 R152, desc[UR10][R24.64] ;  /* 0x0000000a18987981 */ /* 0x000122000c1e1d00 */
[----:B------:R-:W-:Y:S02]  /*12c0*/  ISETP.NE.U32.AND P1, PT, RZ, UR18, PT ;  /* 0x00000012ff007c0c */ /* 0x000fe4000bf25070 */
[----:B------:R-:W-:Y:S02]  /*12d0*/  ISETP.NE.U32.AND P0, PT, RZ, UR16, PT ;  /* 0x00000010ff007c0c */ /* 0x000fe4000bf05070 */
        /* <DEDUP_REMOVED lines=10> */
[----:B------:R2:W5:Y:S02]  /*1380*/  LDG.E.64 R32, desc[UR10][R20.64] ;  /* 0x0000000a14207981 */ /* 0x000564000c1e1b00 */
[----:B--2---:R-:W-:-:S05]  /*1390*/  SHF.L.U32 R20, R148, 0x10, RZ ;  /* 0x0000001094147819 */ /* 0x004fca00000006ff */
[-C--:B------:R-:W-:Y:S01]  /*13a0*/  FMUL.FTZ R22, R175, R20.reuse ;  /* 0x00000014af167220 */ /* 0x080fe20000410000 */
[----:B---3--:R-:W-:Y:S02]  /*13b0*/  IMAD.U32 R0, R144, 0x10000, RZ ;  /* 0x0001000090007824 */ /* 0x008fe400078e00ff */
[----:B----4-:R-:W-:Y:S02]  /*13c0*/  IMAD.U32 R21, R152, 0x10000, RZ ;  /* 0x0001000098157824 */ /* 0x010fe400078e00ff */
[----:B------:R-:W-:Y:S01]  /*13d0*/  FADD.FTZ R0, R0, -UR25 ;  /* 0x8000001900007e21 */ /* 0x000fe20008010000 */
[----:B------:R-:W-:Y:S01]  /*13e0*/  FADD.FTZ R96, R96, R20 ;  /* 0x0000001460607221 */ /* 0x000fe20000010000 */
[----:B------:R-:W2:Y:S01]  /*13f0*/  LDL R175, [R1+0xf4] ;  /* 0x0000f40001af7983 */ /* 0x000ea20000100800 */
[----:B------:R-:W-:Y:S01]  /*1400*/  FFMA.FTZ R26, R174, R21, R22 ;  /* 0x00000015ae1a7223 */ /* 0x000fe20000010016 */
[----:B------:R-:W-:Y:S01]  /*1410*/  SHF.L.U32 R22, R145, 0x10, RZ ;  /* 0x0000001091167819 */ /* 0x000fe200000006ff */
[----:B------:R-:W-:Y:S01]  /*1420*/  FMUL.FTZ R0, R0, UR24 ;  /* 0x0000001800007c20 */ /* 0x000fe20008410000 */
[----:B------:R-:W-:Y:S01]  /*1430*/  FADD.FTZ R212, R212, R21 ;  /* 0x00000015d4d47221 */ /* 0x000fe20000010000 */
[----:B------:R-:W3:Y:S02]  /*1440*/  LDL R174, [R1+0xfc] ;  /* 0x0000fc0001ae7983 */ /* 0x000ee40000100800 */
[----:B------:R-:W-:Y:S01]  /*1450*/  FFMA.FTZ R72, R0, R20, R72 ;  /* 0x0000001400487223 */ /* 0x000fe20000010048 */
[----:B------:R-:W-:Y:S01]  /*1460*/  FADD.FTZ R22, R22, -UR25 ;  /* 0x8000001916167e21 */ /* 0x000fe20008010000 */
[----:B------:R-:W-:-:S02]  /*1470*/  IMAD.U32 R20, R149, 0x10000, RZ ;  /* 0x0001000095147824 */ /* 0x000fc400078e00ff */
[----:B------:R-:W-:Y:S01]  /*1480*/  FFMA.FTZ R248, R0, R21, R248 ;  /* 0x0000001500f87223 */ /* 0x000fe200000100f8 */
[----:B------:R-:W-:Y:S01]  /*1490*/  SHF.L.U32 R21, R153, 0x10, RZ ;  /* 0x0000001099157819 */ /* 0x000fe200000006ff */
[----:B------:R-:W-:Y:S01]  /*14a0*/  FMUL.FTZ R25, R22, UR24 ;  /* 0x0000001816197c20 */ /* 0x000fe20008410000 */
[----:B------:R-:W-:Y:S02]  /*14b0*/  FMUL.FTZ R22, R178, R20 ;  /* 0x00000014b2167220 */ /* 0x000fe40000410000 */
[----:B------:R-:W4:Y:S02]  /*14c0*/  LDL R178, [R1+0xdc] ;  /* 0x0000dc0001b27983 */ /* 0x000f240000100800 */
[----:B------:R-:W-:Y:S02]  /*14d0*/  FFMA.FTZ R24, R187, R21, R22 ;  /* 0x00000015bb187223 */ /* 0x000fe40000010016 */
[----:B------:R-:W2:Y:S01]  /*14e0*/  LDL R187, [R1+0xd4] ;  /* 0x0000d40001bb7983 */ /* 0x000ea20000100800 */
[----:B------:R-:W-:-:S02]  /*14f0*/  IMAD.U32 R23, R146, 0x10000, RZ ;  /* 0x0001000092177824 */ /* 0x000fc400078e00ff */
[----:B------:R-:W-:Y:S01]  /*1500*/  FADD.FTZ R98, R98, R20 ;  /* 0x0000001462627221 */ /* 0x000fe20000010000 */
[----:B------:R-:W-:Y:S01]  /*1510*/  FFMA.FTZ R74, R25, R20, R74 ;  /* 0x00000014194a7223 */ /* 0x000fe2000001004a */
[----:B------:R-:W-:Y:S01]  /*1520*/  SHF.L.U32 R20, R150, 0x10, RZ ;  /* 0x0000001096147819 */ /* 0x000fe200000006ff */
[----:B------:R-:W-:Y:S01]  /*1530*/  FADD.FTZ R23, R23, -UR25 ;  /* 0x8000001917177e21 */ /* 0x000fe20008010000 */
[----:B------:R-:W-:Y:S01]  /*1540*/  FADD.FTZ R214, R214, R21 ;  /* 0x00000015d6d67221 */ /* 0x000fe20000010000 */
[----:B------:R-:W-:Y:S01]  /*1550*/  FFMA.FTZ R250, R25, R21, R250 ;  /* 0x0000001519fa7223 */ /* 0x000fe200000100fa */
[----:B------:R-:W-:Y:S02]  /*1560*/  IMAD.U32 R22, R154, 0x10000, RZ ;  /* 0x000100009a167824 */ /* 0x000fe400078e00ff */
[----:B------:R-:W-:Y:S01]  /*1570*/  FMUL.FTZ R23, R23, UR24 ;  /* 0x0000001817177c20 */ /* 0x000fe20008410000 */
[----:B------:R-:W-:Y:S01]  /*1580*/  FMUL.FTZ R21, R179, R20 ;  /* 0x00000014b3157220 */ /* 0x000fe20000410000 */
[----:B------:R-:W-:-:S02]  /*1590*/  FADD.FTZ R208, R208, R22 ;  /* 0x00000016d0d07221 */ /* 0x000fc40000010000 */
[-C--:B------:R-:W-:Y:S01]  /*15a0*/  FFMA.FTZ R244, R23, R22.reuse, R244 ;  /* 0x0000001617f47223 */ /* 0x080fe200000100f4 */
[----:B------:R-:W-:Y:S01]  /*15b0*/  FFMA.FTZ R22, R186, R22, R21 ;  /* 0x00000016ba167223 */ /* 0x000fe20000010015 */
[----:B------:R-:W-:Y:S01]  /*15c0*/  SHF.L.U32 R21, R147, 0x10, RZ ;  /* 0x0000001093157819 */ /* 0x000fe200000006ff */
[----:B------:R-:W3:Y:S01]  /*15d0*/  LDL R186, [R1+0xc4] ;  /* 0x0000c40001ba7983 */ /* 0x000ee20000100800 */
[----:B------:R-:W-:-:S03]  /*15e0*/  PRMT R145, R144, 0x7632, R145 ;  /* 0x0000763290917816 */ /* 0x000fc60000000091 */
[----:B------:R-:W3:Y:S01]  /*15f0*/  LDL R179, [R1+0xe4] ;  /* 0x0000e40001b37983 */ /* 0x000ee20000100800 */
[----:B------:R-:W-:Y:S01]  /*1600*/  FADD.FTZ R21, R21, -UR25 ;  /* 0x8000001915157e21 */ /* 0x000fe20008010000 */
[----:B------:R-:W-:Y:S01]  /*1610*/  IMAD.U32 R160, R151, 0x10000, RZ ;  /* 0x0001000097a07824 */ /* 0x000fe200078e00ff */
[----:B------:R-:W-:Y:S01]  /*1620*/  PRMT R144, R148, 0x7632, R144 ;  /* 0x0000763294907816 */ /* 0x000fe20000000090 */
[----:B------:R-:W-:Y:S01]  /*1630*/  FADD.FTZ R100, R100, R20 ;  /* 0x0000001464647221 */ /* 0x000fe20000010000 */
[----:B------:R-:W-:Y:S01]  /*1640*/  FFMA.FTZ R76, R23, R20, R76 ;  /* 0x00000014174c7223 */ /* 0x000fe2000001004c */
[----:B------:R-:W-:Y:S01]  /*1650*/  IMAD.U32 R148, R145, 0x10000, RZ ;  /* 0x0001000091947824 */ /* 0x000fe200078e00ff */
[----:B------:R-:W-:Y:S01]  /*1660*/  SHF.L.U32 R20, R155, 0x10, RZ ;  /* 0x000000109b147819 */ /* 0x000fe200000006ff */
[----:B------:R-:W-:Y:S01]  /*1670*/  FMUL.FTZ R21, R21, UR24 ;  /* 0x0000001815157c20 */ /* 0x000fe20008410000 */
[----:B------:R-:W-:Y:S01]  /*1680*/  FMUL.FTZ R161, R252, R160 ;  /* 0x000000a0fca17220 */ /* 0x000fe20000410000 */
[----:B------:R-:W-:Y:S01]  /*1690*/  PRMT R145, R152, 0x7632, R145 ;  /* 0x0000763298917816 */ /* 0x000fe20000000091 */
[----:B------:R-:W-:Y:S01]  /*16a0*/  FADD.FTZ R152, R148, -UR25 ;  /* 0x8000001994987e21 */ /* 0x000fe20008010000 */
[----:B------:R-:W-:Y:S01]  /*16b0*/  FADD.FTZ R210, R210, R20 ;  /* 0x00000014d2d27221 */ /* 0x000fe20000010000 */
[-C--:B------:R-:W-:Y:S01]  /*16c0*/  FFMA.FTZ R246, R21, R20.reuse, R246 ;  /* 0x0000001415f67223 */ /* 0x080fe200000100f6 */
[----:B------:R-:W-:Y:S01]  /*16d0*/  FFMA.FTZ R20, R231, R20, R161 ;  /* 0x00000014e7147223 */ /* 0x000fe200000100a1 */
[----:B------:R-:W-:Y:S01]  /*16e0*/  SHF.L.U32 R144, R144, 0x10, RZ ;  /* 0x0000001090907819 */ /* 0x000fe200000006ff */
[----:B------:R-:W-:-:S04]  /*16f0*/  FMUL.FTZ R161, R152, UR24 ;  /* 0x0000001898a17c20 */ /* 0x000fc80008410000 */
[----:B------:R-:W-:Y:S01]  /*1700*/  FADD.FTZ R97, R97, R144 ;  /* 0x0000009061617221 */ /* 0x000fe20000010000 */
[----:B------:R-:W-:Y:S01]  /*1710*/  FFMA.FTZ R73, R161, R144, R73 ;  /* 0x00000090a1497223 */ /* 0x000fe20000010049 */
[C---:B------:R-:W-:Y:S01]  /*1720*/  IMAD.U32 R148, R145.reuse, 0x10000, RZ ;  /* 0x0001000091947824 */ /* 0x040fe200078e00ff */
[----:B------:R-:W-:Y:S01]  /*1730*/  PRMT R145, R145, 0x7632, R145 ;  /* 0x0000763291917816 */ /* 0x000fe20000000091 */
[----:B------:R-:W-:-:S03]  /*1740*/  FADD.FTZ R102, R102, R160 ;  /* 0x000000a066667221 */ /* 0x000fc60000010000 */
[----:B------:R-:W-:Y:S01]  /*1750*/  SHF.L.U32 R145, R145, 0x10, RZ ;  /* 0x0000001091917819 */ /* 0x000fe200000006ff */
[----:B--2---:R-:W-:Y:S01]  /*1760*/  FMUL.FTZ R152, R187, R144 ;  /* 0x00000090bb987220 */ /* 0x004fe20000410000 */
[----:B------:R-:W-:Y:S02]  /*1770*/  PRMT R144, R149, 0x7632, R144 ;  /* 0x0000763295907816 */ /* 0x000fe40000000090 */
[----:B------:R-:W2:Y:S01]  /*1780*/  LDL R149, [R1+0xec] ;  /* 0x0000ec0001957983 */ /* 0x000ea20000100800 */
[----:B------:R-:W-:Y:S01]  /*1790*/  FFMA.FTZ R78, R21, R160, R78 ;  /* 0x000000a0154e7223 */ /* 0x000fe2000001004e */
[----:B------:R-:W-:Y:S01]  /*17a0*/  FADD.FTZ R213, R213, R148 ;  /* 0x00000094d5d57221 */ /* 0x000fe20000010000 */
[-C--:B------:R-:W-:Y:S01]  /*17b0*/  FFMA.FTZ R249, R161, R148.reuse, R249 ;  /* 0x00000094a1f97223 */ /* 0x080fe200000100f9 */
[----:B------:R-:W-:Y:S01]  /*17c0*/  FFMA.FTZ R160, R175, R148, R152 ;  /* 0x00000094afa07223 */ /* 0x000fe20000010098 */
[----:B------:R-:W-:Y:S01]  /*17d0*/  PRMT R146, R153, 0x7632, R146 ;  /* 0x0000763299927816 */ /* 0x000fe20000000092 */
[----:B------:R-:W-:Y:S01]  /*17e0*/  FADD.FTZ R148, R145, -UR25 ;  /* 0x8000001991947e21 */ /* 0x000fe20008010000 */
[----:B------:R-:W-:-:S02]  /*17f0*/  IMAD.U32 R144, R144, 0x10000, RZ ;  /* 0x0001000090907824 */ /* 0x000fc400078e00ff */
[----:B------:R-:W-:Y:S01]  /*1800*/  SHF.L.U32 R145, R146, 0x10, RZ ;  /* 0x0000001092917819 */ /* 0x000fe200000006ff */
[----:B------:R-:W-:Y:S01]  /*1810*/  FMUL.FTZ R175, R148, UR24 ;  /* 0x0000001894af7c20 */ /* 0x000fe20008410000 */
[----:B----4-:R-:W-:-:S03]  /*1820*/  FMUL.FTZ R148, R178, R144 ;  /* 0x00000090b2947220 */ /* 0x010fc60000410000 */
[----:B------:R-:W-:Y:S01]  /*1830*/  FADD.FTZ R215, R215, R145 ;  /* 0x00000091d7d77221 */ /* 0x000fe20000010000 */
[-C--:B------:R-:W-:Y:S01]  /*1840*/  FFMA.FTZ R251, R175, R145.reuse, R251 ;  /* 0x00000091affb7223 */ /* 0x080fe200000100fb */
[----:B---3--:R-:W-:Y:S01]  /*1850*/  FFMA.FTZ R174, R174, R145, R148 ;  /* 0x00000091aeae7223 */ /* 0x008fe20000010094 */
[----:B------:R-:W-:Y:S01]  /*1860*/  PRMT R145, R146, 0x7632, R145 ;  /* 0x0000763292917816 */ /* 0x000fe20000000091 */
[--C-:B------:R-:W-:Y:S01]  /*1870*/  FADD.FTZ R99, R99, R144.reuse ;  /* 0x0000009063637221 */ /* 0x100fe20000010000 */
[----:B------:R-:W-:Y:S01]  /*1880*/  FFMA.FTZ R75, R175, R144, R75 ;  /* 0x00000090af4b7223 */ /* 0x000fe2000001004b */
[----:B------:R-:W-:Y:S02]  /*1890*/  PRMT R144, R150, 0x7632, R144 ;  /* 0x0000763296907816 */ /* 0x000fe40000000090 */
[----:B------:R-:W-:Y:S01]  /*18a0*/  IMAD.U32 R145, R145, 0x10000, RZ ;  /* 0x0001000091917824 */ /* 0x000fe200078e00ff */
[----:B------:R-:W-:Y:S02]  /*18b0*/  PRMT R147, R154, 0x7632, R147 ;  /* 0x000076329a937816 */ /* 0x000fe40000000093 */
[----:B------:R-:W-:Y:S01]  /*18c0*/  SHF.L.U32 R144, R144, 0x10, RZ ;  /* 0x0000001090907819 */ /* 0x000fe200000006ff */
[----:B------:R-:W-:-:S02]  /*18d0*/  FADD.FTZ R146, R145, -UR25 ;  /* 0x8000001991927e21 */ /* 0x000fc40008010000 */
[----:B------:R-:W-:Y:S02]  /*18e0*/  IMAD.U32 R145, R147, 0x10000, RZ ;  /* 0x0001000093917824 */ /* 0x000fe400078e00ff */
[----:B------:R-:W-:Y:S01]  /*18f0*/  FMUL.FTZ R178, R146, UR24 ;  /* 0x0000001892b27c20 */ /* 0x000fe20008410000 */
[-C--:B------:R-:W-:Y:S01]  /*1900*/  FMUL.FTZ R146, R186, R144.reuse ;  /* 0x00000090ba927220 */ /* 0x080fe20000410000 */
[----:B------:R-:W-:Y:S02]  /*1910*/  FADD.FTZ R209, R209, R145 ;  /* 0x00000091d1d17221 */ /* 0x000fe40000010000 */
[CC--:B------:R-:W-:Y:S01]  /*1920*/  FFMA.FTZ R245, R178.reuse, R145.reuse, R245 ;  /* 0x00000091b2f57223 */ /* 0x0c0fe200000100f5 */
[----:B------:R-:W-:Y:S01]  /*1930*/  FFMA.FTZ R179, R179, R145, R146 ;  /* 0x00000091b3b37223 */ /* 0x000fe20000010092 */
[----:B------:R-:W-:Y:S01]  /*1940*/  PRMT R145, R147, 0x7632, R145 ;  /* 0x0000763293917816 */ /* 0x000fe20000000091 */
[--C-:B------:R-:W-:Y:S01]  /*1950*/  FADD.FTZ R101, R101, R144.reuse ;  /* 0x0000009065657221 */ /* 0x100fe20000010000 */
[----:B------:R-:W-:Y:S01]  /*1960*/  FFMA.FTZ R77, R178, R144, R77 ;  /* 0x00000090b24d7223 */ /* 0x000fe2000001004d */
[----:B------:R-:W-:-:S02]  /*1970*/  PRMT R144, R151, 0x7632, R144 ;  /* 0x0000763297907816 */ /* 0x000fc40000000090 */
[----:B------:R-:W-:Y:S02]  /*1980*/  SHF.L.U32 R145, R145, 0x10, RZ ;  /* 0x0000001091917819 */ /* 0x000fe400000006ff */
[----:B------:R-:W-:Y:S01]  /*1990*/  PRMT R146, R155, 0x7632, R146 ;  /* 0x000076329b927816 */ /* 0x000fe20000000092 */
[----:B------:R-:W-:Y:S02]  /*19a0*/  IMAD.U32 R144, R144, 0x10000, RZ ;  /* 0x0001000090907824 */ /* 0x000fe400078e00ff */
[----:B------:R-:W-:Y:S01]  /*19b0*/  FADD.FTZ R147, R145, -UR25 ;  /* 0x8000001991937e21 */ /* 0x000fe20008010000 */
[----:B------:R-:W-:Y:S01]  /*19c0*/  SHF.L.U32 R145, R146, 0x10, RZ ;  /* 0x0000001092917819 */ /* 0x000fe200000006ff */
[----:B------:R-:W-:Y:S02]  /*19d0*/  FMUL.FTZ R146, R230, R144 ;  /* 0x00000090e6927220 */ /* 0x000fe40000410000 */
[----:B------:R-:W-:Y:S01]  /*19e0*/  FMUL.FTZ R186, R147, UR24 ;  /* 0x0000001893ba7c20 */ /* 0x000fe20008410000 */
[----:B------:R-:W-:Y:S01]  /*19f0*/  FADD.FTZ R103, R103, R144 ;  /* 0x0000009067677221 */ /* 0x000fe20000010000 */
[----:B------:R-:W-:-:S02]  /*1a00*/  FADD.FTZ R211, R211, R145 ;  /* 0x00000091d3d37221 */ /* 0x000fc40000010000 */
[C---:B------:R-:W-:Y:S01]  /*1a10*/  FFMA.FTZ R247, R186.reuse, R145, R247 ;  /* 0x00000091baf77223 */ /* 0x040fe200000100f7 */
[----:B------:R-:W-:Y:S01]  /*1a20*/  FFMA.FTZ R79, R186, R144, R79 ;  /* 0x00000090ba4f7223 */ /* 0x000fe2000001004f */
[----:B------:R-:W-:-:S04]  /*1a30*/  FFMA.FTZ R144, R0, R26, RZ ;  /* 0x0000001a00907223 */ /* 0x000fc800000100ff */
[----:B------:R-:W-:-:S04]  /*1a40*/  FFMA.FTZ R144, R161, R160, R144 ;  /* 0x000000a0a1907223 */ /* 0x000fc80000010090 */
[----:B------:R-:W-:-:S04]  /*1a50*/  FFMA.FTZ R144, R25, R24, R144 ;  /* 0x0000001819907223 */ /* 0x000fc80000010090 */
[----:B------:R-:W-:-:S04]  /*1a60*/  FFMA.FTZ R144, R175, R174, R144 ;  /* 0x000000aeaf907223 */ /* 0x000fc80000010090 */
[----:B------:R-:W-:-:S04]  /*1a70*/  FFMA.FTZ R144, R23, R22, R144 ;  /* 0x0000001617907223 */ /* 0x000fc80000010090 */
[----:B------:R-:W-:-:S04]  /*1a80*/  FFMA.FTZ R144, R178, R179, R144 ;  /* 0x000000b3b2907223 */ /* 0x000fc80000010090 */
[----:B------:R-:W-:Y:S01]  /*1a90*/  FFMA.FTZ R144, R21, R20, R144 ;  /* 0x0000001415907223 */ /* 0x000fe20000010090 */
[----:B------:R-:W-:Y:S02]  /*1aa0*/  VIADD R228, R27, 0x100 ;  /* 0x000001001be47836 */ /* 0x000fe40000000000 */
[----:B--2---:R-:W-:Y:S01]  /*1ab0*/  FFMA.FTZ R187, R149, R145, R146 ;  /* 0x0000009195bb7223 */ /* 0x004fe20000010092 */
[----:B------:R-:W-:-:S04]  /*1ac0*/  FADD.FTZ R145, RZ, R26 ;  /* 0x0000001aff917221 */ /* 0x000fc80000010000 */
[----:B------:R-:W-:-:S04]  /*1ad0*/  FADD.FTZ R145, R145, R160 ;  /* 0x000000a091917221 */ /* 0x000fc80000010000 */
[----:B------:R-:W-:-:S04]  /*1ae0*/  FADD.FTZ R145, R145, R24 ;  /* 0x0000001891917221 */ /* 0x000fc80000010000 */
[----:B------:R-:W-:-:S04]  /*1af0*/  FADD.FTZ R145, R145, R174 ;  /* 0x000000ae91917221 */ /* 0x000fc80000010000 */
[----:B------:R-:W-:-:S04]  /*1b00*/  FADD.FTZ R145, R145, R22 ;  /* 0x0000001691917221 */ /* 0x000fc80000010000 */
[----:B------:R-:W-:-:S04]  /*1b10*/  FADD.FTZ R145, R145, R179 ;  /* 0x000000b391917221 */ /* 0x000fc80000010000 */
[----:B------:R-:W-:Y:S01]  /*1b20*/  FADD.FTZ R145, R145, R20 ;  /* 0x0000001491917221 */ /* 0x000fe20000010000 */
[----:B------:R-:W-:-:S03]  /*1b30*/  FFMA.FTZ R195, R186, R187, R144 ;  /* 0x000000bbbac37223 */ /* 0x000fc60000010090 */
[----:B------:R-:W-:-:S07]  /*1b40*/  FADD.FTZ R194, R145, R187 ;  /* 0x000000bb91c27221 */ /* 0x000fce0000010000 */
.L_x_1004:
[----:B----4-:R-:W-:Y:S05]  /*1b50*/  BSYNC.RECONVERGENT B0 ;  /* 0x0000000000007941 */ /* 0x010fea0003800200 */
.L_x_1003:
        /* <DEDUP_REMOVED lines=19> */
[----:B------:R0:W4:Y:S04]  /*1c90*/  LDG.E.128 R152, desc[UR10][R18.64] ;  /* 0x0000000a12987981 */ /* 0x000128000c1e1d00 */
[----:B------:R-:W4:Y:S01]  /*1ca0*/  LDL R231, [R1+0xa8] ;  /* 0x0000a80001e77983 */ /* 0x000f220000100800 */
[----:B------:R-:W-:-:S03]  /*1cb0*/  ISETP.NE.U32.AND P0, PT, RZ, UR16, PT ;  /* 0x00000010ff007c0c */ /* 0x000fc6000bf05070 */
[----:B------:R-:W4:Y:S01]  /*1cc0*/  LDL R230, [R1+0x8c] ;  /* 0x00008c0001e67983 */ /* 0x000f220000100800 */
[----:B------:R-:W-:Y:S02]  /*1cd0*/  ISETP.NE.AND.EX P0, PT, RZ, UR17, PT, P0 ;  /* 0x00000011ff007c0c */ /* 0x000fe4000bf05300 */
[----:B------:R-:W-:-:S04]  /*1ce0*/  ISETP.NE.U32.AND P1, PT, RZ, UR18, PT ;  /* 0x00000012ff007c0c */ /* 0x000fc8000bf25070 */
[----:B------:R-:W-:Y:S02]  /*1cf0*/  ISETP.NE.AND.EX P1, PT, RZ, UR19, PT, P1 ;  /* 0x00000013ff007c0c */ /* 0x000fe4000bf25310 */
[----:B--2---:R-:W-:-:S05]  /*1d00*/  SHF.L.U32 R14, R144, 0x10, RZ ;  /* 0x00000010900e7819 */ /* 0x004fca00000006ff */
[----:B0-----:R-:W-:Y:S01]  /*1d10*/  FADD.FTZ R19, R14, -UR25 ;  /* 0x800000190e137e21 */ /* 0x001fe20008010000 */
[----:B---3--:R-:W-:-:S03]  /*1d20*/  IMAD.U32 R14, R148, 0x10000, RZ ;  /* 0x00010000940e7824 */ /* 0x008fc600078e00ff */
[----:B------:R-:W-:Y:S01]  /*1d30*/  FMUL.FTZ R19, R19, UR24 ;  /* 0x0000001813137c20 */ /* 0x000fe20008410000 */
[-C--:B------:R-:W-:Y:S01]  /*1d40*/  FMUL.FTZ R18, R28, R14.reuse ;  /* 0x0000000e1c127220 */ /* 0x080fe20000410000 */
[----:B------:R-:W-:Y:S02]  /*1d50*/  FADD.FTZ R56, R56, R14 ;  /* 0x0000000e38387221 */ /* 0x000fe40000010000 */
[----:B------:R-:W-:Y:S01]  /*1d60*/  FFMA.FTZ R52, R19, R14, R52 ;  /* 0x0000000e13347223 */ /* 0x000fe20000010034 */
[----:B------:R-:W-:Y:S01]  /*1d70*/  IMAD.U32 R14, R145, 0x10000, RZ ;  /* 0x00010000910e7824 */ /* 0x000fe200078e00ff */
[----:B----4-:R-:W-:-:S03]  /*1d80*/  SHF.L.U32 R15, R152, 0x10, RZ ;  /* 0x00000010980f7819 */ /* 0x010fc600000006ff */
[----:B------:R-:W-:Y:S01]  /*1d90*/  FADD.FTZ R17, R14, -UR25 ;  /* 0x800000190e117e21 */ /* 0x000fe20008010000 */
[----:B------:R-:W-:Y:S01]  /*1da0*/  SHF.L.U32 R14, R149, 0x10, RZ ;  /* 0x00000010950e7819 */ /* 0x000fe200000006ff */
[----:B------:R-:W-:Y:S01]  /*1db0*/  FADD.FTZ R204, R204, R15 ;  /* 0x0000000fcccc7221 */ /* 0x000fe20000010000 */
[-C--:B------:R-:W-:Y:S01]  /*1dc0*/  FFMA.FTZ R240, R19, R15.reuse, R240 ;  /* 0x0000000f13f07223 */ /* 0x080fe200000100f0 */
[----:B------:R-:W-:Y:S01]  /*1dd0*/  FFMA.FTZ R18, R37, R15, R18 ;  /* 0x0000000f25127223 */ /* 0x000fe20000010012 */
[----:B------:R-:W-:Y:S02]  /*1de0*/  IMAD.U32 R15, R153, 0x10000, RZ ;  /* 0x00010000990f7824 */ /* 0x000fe400078e00ff */
[----:B------:R-:W-:Y:S01]  /*1df0*/  FMUL.FTZ R17, R17, UR24 ;  /* 0x0000001811117c20 */ /* 0x000fe20008410000 */
[----:B------:R-:W-:Y:S01]  /*1e00*/  FMUL.FTZ R16, R173, R14 ;  /* 0x0000000ead107220 */ /* 0x000fe20000410000 */
[----:B------:R-:W-:Y:S02]  /*1e10*/  FADD.FTZ R206, R206, R15 ;  /* 0x0000000fcece7221 */ /* 0x000fe40000010000 */
[-C--:B------:R-:W-:Y:S01]  /*1e20*/  FFMA.FTZ R242, R17, R15.reuse, R242 ;  /* 0x0000000f11f27223 */ /* 0x080fe200000100f2 */
[----:B------:R-:W-:Y:S01]  /*1e30*/  FFMA.FTZ R16, R172, R15, R16 ;  /* 0x0000000fac107223 */ /* 0x000fe20000010010 */
[----:B------:R-:W-:Y:S01]  /*1e40*/  SHF.L.U32 R15, R146, 0x10, RZ ;  /* 0x00000010920f7819 */ /* 0x000fe200000006ff */
[----:B------:R-:W-:-:S02]  /*1e50*/  IMAD.U32 R28, R150, 0x10000, RZ ;  /* 0x00010000961c7824 */ /* 0x000fc400078e00ff */
[----:B------:R-:W-:Y:S01]  /*1e60*/  FADD.FTZ R58, R58, R14 ;  /* 0x0000000e3a3a7221 */ /* 0x000fe20000010000 */
[----:B------:R-:W-:Y:S01]  /*1e70*/  FFMA.FTZ R54, R17, R14, R54 ;  /* 0x0000000e11367223 */ /* 0x000fe20000010036 */
[----:B------:R-:W-:Y:S01]  /*1e80*/  PRMT R36, R152, 0x7632, R36 ;  /* 0x0000763298247816 */ /* 0x000fe20000000024 */
[----:B------:R-:W-:Y:S01]  /*1e90*/  FADD.FTZ R15, R15, -UR25 ;  /* 0x800000190f0f7e21 */ /* 0x000fe20008010000 */
[----:B------:R-:W-:Y:S01]  /*1ea0*/  SHF.L.U32 R14, R154, 0x10, RZ ;  /* 0x000000109a0e7819 */ /* 0x000fe200000006ff */
[-C--:B------:R-:W-:Y:S01]  /*1eb0*/  FMUL.FTZ R29, R180, R28.reuse ;  /* 0x0000001cb41d7220 */ /* 0x080fe20000410000 */
[----:B------:R-:W-:Y:S01]  /*1ec0*/  FADD.FTZ R48, R48, R28 ;  /* 0x0000001c30307221 */ /* 0x000fe20000010000 */
[----:B------:R-:W-:Y:S01]  /*1ed0*/  FMUL.FTZ R15, R15, UR24 ;  /* 0x000000180f0f7c20 */ /* 0x000fe20008410000 */
[----:B------:R-:W-:Y:S02]  /*1ee0*/  IMAD.U32 R37, R151, 0x10000, RZ ;  /* 0x0001000097257824 */ /* 0x000fe400078e00ff */
[----:B------:R-:W-:Y:S01]  /*1ef0*/  FADD.FTZ R200, R200, R14 ;  /* 0x0000000ec8c87221 */ /* 0x000fe20000010000 */
[----:B------:R-:W2:Y:S01]  /*1f00*/  LDL R180, [R1+0x9c] ;  /* 0x00009c0001b47983 */ /* 0x000ea20000100800 */
[C---:B------:R-:W-:Y:S01]  /*1f10*/  FFMA.FTZ R44, R15.reuse, R28, R44 ;  /* 0x0000001c0f2c7223 */ /* 0x040fe2000001002c */
[----:B------:R-:W-:Y:S01]  /*1f20*/  PRMT R28, R144, 0x7632, R28 ;  /* 0x00007632901c7816 */ /* 0x000fe2000000001c */
[-C--:B------:R-:W-:Y:S01]  /*1f30*/  FFMA.FTZ R236, R15, R14.reuse, R236 ;  /* 0x0000000e0fec7223 */ /* 0x080fe200000100ec */
[--C-:B------:R-:W-:Y:S01]  /*1f40*/  FFMA.FTZ R14, R181, R14, R29.reuse ;  /* 0x0000000eb50e7223 */ /* 0x100fe2000001001d */
[----:B------:R-:W-:Y:S01]  /*1f50*/  PRMT R29, R148, 0x7632, R29 ;  /* 0x00007632941d7816 */ /* 0x000fe2000000001d */
[----:B------:R-:W-:Y:S01]  /*1f60*/  FADD.FTZ R50, R50, R37 ;  /* 0x0000002532327221 */ /* 0x000fe20000010000 */
[----:B------:R-:W-:Y:S01]  /*1f70*/  IMAD.U32 R28, R28, 0x10000, RZ ;  /* 0x000100001c1c7824 */ /* 0x000fe200078e00ff */
[----:B------:R-:W3:Y:S01]  /*1f80*/  LDL R172, [R1+0xbc] ;  /* 0x0000bc0001ac7983 */ /* 0x000ee20000100800 */
[----:B------:R-:W-:-:S02]  /*1f90*/  SHF.L.U32 R144, R29, 0x10, RZ ;  /* 0x000000101d907819 */ /* 0x000fc400000006ff */
[----:B------:R-:W-:Y:S01]  /*1fa0*/  FADD.FTZ R29, R28, -UR25 ;  /* 0x800000191c1d7e21 */ /* 0x000fe20008010000 */
[----:B------:R-:W-:Y:S01]  /*1fb0*/  IMAD.U32 R28, R36, 0x10000, RZ ;  /* 0x00010000241c7824 */ /* 0x000fe200078e00ff */
[----:B------:R-:W4:Y:S02]  /*1fc0*/  LDL R181, [R1+0x84] ;  /* 0x0000840001b57983 */ /* 0x000f240000100800 */
[----:B------:R-:W-:Y:S01]  /*1fd0*/  FMUL.FTZ R159, R29, UR24 ;  /* 0x000000181d9f7c20 */ /* 0x000fe20008410000 */
[----:B------:R-:W-:Y:S01]  /*1fe0*/  FMUL.FTZ R29, R188, R144 ;  /* 0x00000090bc1d7220 */ /* 0x000fe20000410000 */
[----:B------:R-:W4:Y:S03]  /*1ff0*/  LDL R152, [R1+0xa4] ;  /* 0x0000a40001987983 */ /* 0x000f260000100800 */
[-C--:B------:R-:W-:Y:S01]  /*2000*/  FFMA.FTZ R158, R189, R28.reuse, R29 ;  /* 0x0000001cbd9e7223 */ /* 0x080fe2000001001d */
[----:B------:R-:W-:Y:S01]  /*2010*/  SHF.L.U32 R29, R147, 0x10, RZ ;  /* 0x00000010931d7819 */ /* 0x000fe200000006ff */
[----:B------:R-:W-:Y:S01]  /*2020*/  FADD.FTZ R205, R205, R28 ;  /* 0x0000001ccdcd7221 */ /* 0x000fe20000010000 */
[----:B------:R-:W-:-:S03]  /*2030*/  FFMA.FTZ R241, R159, R28, R241 ;  /* 0x0000001c9ff17223 */ /* 0x000fc600000100f1 */
[----:B------:R-:W-:Y:S01]  /*2040*/  FADD.FTZ R29, R29, -UR25 ;  /* 0x800000191d1d7e21 */ /* 0x000fe20008010000 */
[----:B------:R-:W-:Y:S01]  /*2050*/  SHF.L.U32 R28, R155, 0x10, RZ ;  /* 0x000000109b1c7819 */ /* 0x000fe200000006ff */
[-C--:B------:R-:W-:Y:S02]  /*2060*/  FMUL.FTZ R36, R252, R37.reuse ;  /* 0x00000025fc247220 */ /* 0x080fe40000410000 */
[----:B------:R-:W-:Y:S02]  /*2070*/  FMUL.FTZ R29, R29, UR24 ;  /* 0x000000181d1d7c20 */ /* 0x000fe40008410000 */
[----:B------:R-:W-:Y:S02]  /*2080*/  FADD.FTZ R202, R202, R28 ;  /* 0x0000001ccaca7221 */ /* 0x000fe40000010000 */
[-C--:B------:R-:W-:Y:S01]  /*2090*/  FFMA.FTZ R238, R29, R28.reuse, R238 ;  /* 0x0000001c1dee7223 */ /* 0x080fe200000100ee */
[----:B------:R-:W-:Y:S01]  /*20a0*/  FFMA.FTZ R28, R231, R28, R36 ;  /* 0x0000001ce71c7223 */ /* 0x000fe20000010024 */
[----:B------:R-:W-:-:S02]  /*20b0*/  FFMA.FTZ R46, R29, R37, R46 ;  /* 0x000000251d2e7223 */ /* 0x000fc4000001002e */
[----:B------:R-:W0:Y:S02]  /*20c0*/  @P0 LDC.64 R36, c[0x0][0x438] ;  /* 0x00010e00ff240b82 */ /* 0x000e240000000a00 */
[----:B0-----:R-:W-:-:S05]  /*20d0*/  @P0 IMAD.WIDE.U32 R36, R228, 0x10, R36 ;  /* 0x00000010e4240825 */ /* 0x001fca00078e0024 */
[----:B------:R0:W5:Y:S02]  /*20e0*/  @P0 LDG.E.128 R132, desc[UR10][R36.64] ;  /* 0x0000000a24840981 */ /* 0x000164000c1e1d00 */
[----:B0-----:R-:W0:Y:S01]  /*20f0*/  @P1 LDC.64 R36, c[0x0][0x3b8] ;  /* 0x0000ee00ff241b82 */ /* 0x001e220000000a00 */
[--C-:B------:R-:W-:Y:S01]  /*2100*/  FADD.FTZ R57, R57, R144.reuse ;  /* 0x0000009039397221 */ /* 0x100fe20000010000 */
[----:B------:R-:W-:Y:S01]  /*2110*/  FFMA.FTZ R53, R159, R144, R53 ;  /* 0x000000909f357223 */ /* 0x000fe20000010035 */
[----:B------:R-:W-:Y:S02]  /*2120*/  PRMT R144, R145, 0x7632, R144 ;  /* 0x0000763291907816 */ /* 0x000fe40000000090 */
[----:B------:R-:W-:Y:S02]  /*2130*/  PRMT R145, R149, 0x7632, R145 ;  /* 0x0000763295917816 */ /* 0x000fe40000000091 */
[----:B------:R-:W4:Y:S01]  /*2140*/  LDL R149, [R1+0xac] ;  /* 0x0000ac0001957983 */ /* 0x000f220000100800 */
[----:B0-----:R-:W-:-:S05]  /*2150*/  @P1 IMAD.WIDE.U32 R36, R228, 0x8, R36 ;  /* 0x00000008e4241825 */ /* 0x001fca00078e0024 */
[----:B------:R0:W5:Y:S02]  /*2160*/  @P1 LDG.E.64 R34, desc[UR10][R36.64] ;  /* 0x0000000a24221981 */ /* 0x000164000c1e1b00 */
[----:B0-----:R-:W0:Y:S02]  /*2170*/  LDC.64 R36, c[0x0][0x3b0] ;  /* 0x0000ec00ff247b82 */ /* 0x001e240000000a00 */
[----:B0-----:R-:W-:-:S06]  /*2180*/  IMAD.WIDE.U32 R36, R228, 0x8, R36 ;  /* 0x00000008e4247825 */ /* 0x001fcc00078e0024 */
[----:B------:R-:W5:Y:S01]  /*2190*/  LDG.E.64 R36, desc[UR10][R36.64] ;  /* 0x0000000a24247981 */ /* 0x000f62000c1e1b00 */
[----:B------:R-:W-:Y:S01]  /*21a0*/  IMAD.U32 R144, R144, 0x10000, RZ ;  /* 0x0001000090907824 */ /* 0x000fe200078e00ff */
[----:B------:R-:W-:Y:S02]  /*21b0*/  SHF.L.U32 R148, R145, 0x10, RZ ;  /* 0x0000001091947819 */ /* 0x000fe400000006ff */
[----:B------:R-:W-:Y:S01]  /*21c0*/  PRMT R146, R153, 0x7632, R146 ;  /* 0x0000763299927816 */ /* 0x000fe20000000092 */
[----:B------:R-:W-:-:S04]  /*21d0*/  FADD.FTZ R145, R144, -UR25 ;  /* 0x8000001990917e21 */ /* 0x000fc80008010000 */
[----:B------:R-:W-:Y:S01]  /*21e0*/  FMUL.FTZ R173, R145, UR24 ;  /* 0x0000001891ad7c20 */ /* 0x000fe20008410000 */
[----:B------:R-:W-:-:S04]  /*21f0*/  IMAD.U32 R144, R146, 0x10000, RZ ;  /* 0x0001000092907824 */ /* 0x000fc800078e00ff */
[----:B------:R-:W-:Y:S01]  /*2200*/  FADD.FTZ R207, R207, R144 ;  /* 0x00000090cfcf7221 */ /* 0x000fe20000010000 */
[----:B------:R-:W-:Y:S01]  /*2210*/  FFMA.FTZ R243, R173, R144, R243 ;  /* 0x00000090adf37223 */ /* 0x000fe200000100f3 */
[----:B------:R-:W-:Y:S01]  /*2220*/  PRMT R147, R154, 0x7632, R147 ;  /* 0x000076329a937816 */ /* 0x000fe20000000093 */
[----:B------:R-:W-:Y:S01]  /*2230*/  FADD.FTZ R59, R59, R148 ;  /* 0x000000943b3b7221 */ /* 0x000fe20000010000 */
[-C--:B------:R-:W-:Y:S01]  /*2240*/  FFMA.FTZ R55, R173, R148.reuse, R55 ;  /* 0x00000094ad377223 */ /* 0x080fe20000010037 */
[----:B------:R-:W-:Y:S01]  /*2250*/  IADD3 R228, PT, PT, R228, 0x100, RZ ;  /* 0x00000100e4e47810 */ /* 0x000fe20007ffe0ff */
[----:B--2---:R-:W-:-:S04]  /*2260*/  FMUL.FTZ R145, R180, R148 ;  /* 0x00000094b4917220 */ /* 0x004fc80000410000 */
[--C-:B---3--:R-:W-:Y:S01]  /*2270*/  FFMA.FTZ R172, R172, R144, R145.reuse ;  /* 0x00000090acac7223 */ /* 0x108fe20000010091 */
[----:B------:R-:W-:Y:S02]  /*2280*/  PRMT R145, R146, 0x7632, R145 ;  /* 0x0000763292917816 */ /* 0x000fe40000000091 */
[----:B------:R-:W-:Y:S02]  /*2290*/  PRMT R144, R150, 0x7632, R144 ;  /* 0x0000763296907816 */ /* 0x000fe40000000090 */
[----:B------:R-:W-:-:S03]  /*22a0*/  SHF.L.U32 R145, R145, 0x10, RZ ;  /* 0x0000001091917819 */ /* 0x000fc600000006ff */
[----:B------:R-:W-:Y:S02]  /*22b0*/  IMAD.U32 R144, R144, 0x10000, RZ ;  /* 0x0001000090907824 */ /* 0x000fe400078e00ff */
[----:B------:R-:W-:Y:S01]  /*22c0*/  FADD.FTZ R146, R145, -UR25 ;  /* 0x8000001991927e21 */ /* 0x000fe20008010000 */
[----:B------:R-:W-:-:S03]  /*22d0*/  SHF.L.U32 R145, R147, 0x10, RZ ;  /* 0x0000001093917819 */ /* 0x000fc600000006ff */
[----:B------:R-:W-:Y:S01]  /*22e0*/  FMUL.FTZ R180, R146, UR24 ;  /* 0x0000001892b47c20 */ /* 0x000fe20008410000 */
[-C--:B----4-:R-:W-:Y:S01]  /*22f0*/  FMUL.FTZ R146, R181, R144.reuse ;  /* 0x00000090b5927220 */ /* 0x090fe20000410000 */
[----:B------:R-:W-:Y:S02]  /*2300*/  FADD.FTZ R201, R201, R145 ;  /* 0x00000091c9c97221 */ /* 0x000fe40000010000 */
[-C--:B------:R-:W-:Y:S01]  /*2310*/  FFMA.FTZ R237, R180, R145.reuse, R237 ;  /* 0x00000091b4ed7223 */ /* 0x080fe200000100ed */
[----:B------:R-:W-:Y:S01]  /*2320*/  FFMA.FTZ R181, R152, R145, R146 ;  /* 0x0000009198b57223 */ /* 0x000fe20000010092 */
[----:B------:R-:W-:Y:S01]  /*2330*/  PRMT R145, R147, 0x7632, R145 ;  /* 0x0000763293917816 */ /* 0x000fe20000000091 */
[--C-:B------:R-:W-:Y:S01]  /*2340*/  FADD.FTZ R49, R49, R144.reuse ;  /* 0x0000009031317221 */ /* 0x100fe20000010000 */
[----:B------:R-:W-:Y:S01]  /*2350*/  FFMA.FTZ R45, R180, R144, R45 ;  /* 0x00000090b42d7223 */ /* 0x000fe2000001002d */
[----:B------:R-:W-:Y:S02]  /*2360*/  PRMT R144, R151, 0x7632, R144 ;  /* 0x0000763297907816 */ /* 0x000fe40000000090 */
[----:B------:R-:W-:Y:S01]  /*2370*/  IMAD.U32 R145, R145, 0x10000, RZ ;  /* 0x0001000091917824 */ /* 0x000fe200078e00ff */
[----:B------:R-:W-:-:S02]  /*2380*/  PRMT R146, R155, 0x7632, R146 ;  /* 0x000076329b927816 */ /* 0x000fc40000000092 */
[----:B------:R-:W-:Y:S01]  /*2390*/  SHF.L.U32 R144, R144, 0x10, RZ ;  /* 0x0000001090907819 */ /* 0x000fe200000006ff */
[----:B------:R-:W-:Y:S02]  /*23a0*/  FADD.FTZ R145, R145, -UR25 ;  /* 0x8000001991917e21 */ /* 0x000fe40008010000 */
[----:B------:R-:W-:Y:S02]  /*23b0*/  IMAD.U32 R146, R146, 0x10000, RZ ;  /* 0x0001000092927824 */ /* 0x000fe400078e00ff */
[----:B------:R-:W-:Y:S01]  /*23c0*/  FMUL.FTZ R188, R145, UR24 ;  /* 0x0000001891bc7c20 */ /* 0x000fe20008410000 */
[-C--:B------:R-:W-:Y:S01]  /*23d0*/  FMUL.FTZ R145, R230, R144.reuse ;  /* 0x00000090e6917220 */ /* 0x080fe20000410000 */
[----:B------:R-:W-:Y:S02]  /*23e0*/  FADD.FTZ R51, R51, R144 ;  /* 0x0000009033337221 */ /* 0x000fe40000010000 */
[----:B------:R-:W-:Y:S01]  /*23f0*/  FFMA.FTZ R47, R188, R144, R47 ;  /* 0x00000090bc2f7223 */ /* 0x000fe2000001002f */
[----:B------:R-:W-:-:S04]  /*2400*/  FADD.FTZ R144, R194, R18 ;  /* 0x00000012c2907221 */ /* 0x000fc80000010000 */
[----:B------:R-:W-:-:S04]  /*2410*/  FADD.FTZ R144, R144, R158 ;  /* 0x0000009e90907221 */ /* 0x000fc80000010000 */
[----:B------:R-:W-:-:S04]  /*2420*/  FADD.FTZ R144, R144, R16 ;  /* 0x0000001090907221 */ /* 0x000fc80000010000 */
[----:B------:R-:W-:-:S04]  /*2430*/  FADD.FTZ R144, R144, R172 ;  /* 0x000000ac90907221 */ /* 0x000fc80000010000 */
[----:B------:R-:W-:Y:S01]  /*2440*/  FADD.FTZ R144, R144, R14 ;  /* 0x0000000e90907221 */ /* 0x000fe20000010000 */
[----:B------:R-:W-:Y:S01]  /*2450*/  FFMA.FTZ R189, R149, R146, R145 ;  /* 0x0000009295bd7223 */ /* 0x000fe20000010091 */
[----:B------:R-:W-:-:S04]  /*2460*/  FFMA.FTZ R145, R19, R18, R195 ;  /* 0x0000001213917223 */ /* 0x000fc800000100c3 */
        /* <DEDUP_REMOVED lines=8> */
[----:B------:R-:W-:Y:S01]  /*24f0*/  FADD.FTZ R203, R203, R146 ;  /* 0x00000092cbcb7221 */ /* 0x000fe20000010000 */
[----:B------:R-:W-:Y:S01]  /*2500*/  FFMA.FTZ R239, R188, R146, R239 ;  /* 0x00000092bcef7223 */ /* 0x000fe200000100ef */
[----:B------:R-:W-:Y:S01]  /*2510*/  FADD.FTZ R194, R144, R189 ;  /* 0x000000bd90c27221 */ /* 0x000fe20000010000 */
[----:B------:R-:W-:-:S07]  /*2520*/  FFMA.FTZ R195, R188, R189, R145 ;  /* 0x000000bdbcc37223 */ /* 0x000fce0000010091 */
.L_x_1006:
[----:B------:R-:W-:Y:S05]  /*2530*/  BSYNC.RECONVERGENT B0 ;  /* 0x0000000000007941 */ /* 0x000fea0003800200 */
.L_x_1005:
        /* <DEDUP_REMOVED lines=26> */
[----:B--2---:R-:W-:Y:S02]  /*26e0*/  SHF.L.U32 R10, R144, 0x10, RZ ;  /* 0x00000010900a7819 */ /* 0x004fe400000006ff */
[----:B------:R-:W-:-:S03]  /*26f0*/  SHF.L.U32 R11, R145, 0x10, RZ ;  /* 0x00000010910b7819 */ /* 0x000fc600000006ff */
[----:B------:R-:W-:Y:S01]  /*2700*/  FADD.FTZ R10, R10, -UR25 ;  /* 0x800000190a0a7e21 */ /* 0x000fe20008010000 */
[----:B---3--:R-:W-:-:S03]  /*2710*/  IMAD.U32 R8, R148, 0x10000, RZ ;  /* 0x0001000094087824 */ /* 0x008fc600078e00ff */
[----:B0-----:R-:W-:Y:S01]  /*2720*/  FMUL.FTZ R13, R10, UR24 ;  /* 0x000000180a0d7c20 */ /* 0x001fe20008410000 */
[----:B------:R-:W-:Y:S01]  /*2730*/  FADD.FTZ R11, R11, -UR25 ;  /* 0x800000190b0b7e21 */ /* 0x000fe20008010000 */
[-C--:B------:R-:W-:Y:S01]  /*2740*/  FMUL.FTZ R10, R40, R8.reuse ;  /* 0x00000008280a7220 */ /* 0x080fe20000410000 */
[----:B------:R-:W-:Y:S01]  /*2750*/  FADD.FTZ R104, R104, R8 ;  /* 0x0000000868687221 */ /* 0x000fe20000010000 */
[----:B----4-:R-:W-:Y:S01]  /*2760*/  SHF.L.U32 R9, R152, 0x10, RZ ;  /* 0x0000001098097819 */ /* 0x010fe200000006ff */
[----:B------:R-:W-:Y:S01]  /*2770*/  FFMA.FTZ R80, R13, R8, R80 ;  /* 0x000000080d507223 */ /* 0x000fe20000010050 */
[----:B------:R-:W-:Y:S02]  /*2780*/  IMAD.U32 R8, R149, 0x10000, RZ ;  /* 0x0001000095087824 */ /* 0x000fe400078e00ff */
[----:B------:R-:W-:Y:S01]  /*2790*/  FMUL.FTZ R11, R11, UR24 ;  /* 0x000000180b0b7c20 */ /* 0x000fe20008410000 */
[-C--:B------:R-:W-:Y:S01]  /*27a0*/  FFMA.FTZ R12, R41, R9.reuse, R10 ;  /* 0x00000009290c7223 */ /* 0x080fe2000001000a */
[----:B------:R-:W-:Y:S01]  /*27b0*/  SHF.L.U32 R10, R153, 0x10, RZ ;  /* 0x00000010990a7819 */ /* 0x000fe200000006ff */
[----:B------:R-:W-:Y:S01]  /*27c0*/  FADD.FTZ R196, R196, R9 ;  /* 0x00000009c4c47221 */ /* 0x000fe20000010000 */
[----:B------:R-:W-:Y:S01]  /*27d0*/  FFMA.FTZ R232, R13, R9, R232 ;  /* 0x000000090de87223 */ /* 0x000fe200000100e8 */
[----:B------:R-:W-:-:S02]  /*27e0*/  FMUL.FTZ R9, R171, R8 ;  /* 0x00000008ab097220 */ /* 0x000fc40000410000 */
[----:B------:R-:W-:Y:S01]  /*27f0*/  FADD.FTZ R198, R198, R10 ;  /* 0x0000000ac6c67221 */ /* 0x000fe20000010000 */
[CC--:B------:R-:W-:Y:S01]  /*2800*/  FFMA.FTZ R234, R11.reuse, R10.reuse, R234 ;  /* 0x0000000a0bea7223 */ /* 0x0c0fe200000100ea */
[----:B------:R-:W-:Y:S01]  /*2810*/  FFMA.FTZ R10, R170, R10, R9 ;  /* 0x0000000aaa0a7223 */ /* 0x000fe20000010009 */
[----:B------:R-:W-:Y:S01]  /*2820*/  SHF.L.U32 R9, R146, 0x10, RZ ;  /* 0x0000001092097819 */ /* 0x000fe200000006ff */
[----:B------:R-:W-:Y:S02]  /*2830*/  IMAD.U32 R40, R150, 0x10000, RZ ;  /* 0x0001000096287824 */ /* 0x000fe400078e00ff */
[----:B------:R-:W-:Y:S01]  /*2840*/  FADD.FTZ R106, R106, R8 ;  /* 0x000000086a6a7221 */ /* 0x000fe20000010000 */
[----:B------:R-:W-:Y:S01]  /*2850*/  FFMA.FTZ R82, R11, R8, R82 ;  /* 0x000000080b527223 */ /* 0x000fe20000010052 */
[----:B------:R-:W-:Y:S01]  /*2860*/  PRMT R145, R152, 0x7632, R145 ;  /* 0x0000763298917816 */ /* 0x000fe20000000091 */
[----:B------:R-:W-:Y:S01]  /*2870*/  FADD.FTZ R9, R9, -UR25 ;  /* 0x8000001909097e21 */ /* 0x000fe20008010000 */
[----:B------:R-:W-:Y:S01]  /*2880*/  SHF.L.U32 R8, R154, 0x10, RZ ;  /* 0x000000109a087819 */ /* 0x000fe200000006ff */
[----:B------:R-:W-:Y:S01]  /*2890*/  FMUL.FTZ R41, R182, R40 ;  /* 0x00000028b6297220 */ /* 0x000fe20000410000 */
[----:B------:R-:W-:Y:S01]  /*28a0*/  FADD.FTZ R108, R108, R40 ;  /* 0x000000286c6c7221 */ /* 0x000fe20000010000 */
[----:B------:R-:W-:Y:S01]  /*28b0*/  FMUL.FTZ R9, R9, UR24 ;  /* 0x0000001809097c20 */ /* 0x000fe20008410000 */
[----:B------:R-:W2:Y:S01]  /*28c0*/  LDL R182, [R1+0x5c] ;  /* 0x00005c0001b67983 */ /* 0x000ea20000100800 */
[----:B------:R-:W-:-:S02]  /*28d0*/  FADD.FTZ R60, R60, R8 ;  /* 0x000000083c3c7221 */ /* 0x000fc40000010000 */
[C---:B------:R-:W-:Y:S01]  /*28e0*/  FFMA.FTZ R84, R9.reuse, R40, R84 ;  /* 0x0000002809547223 */ /* 0x040fe20000010054 */
[----:B------:R-:W-:Y:S01]  /*28f0*/  PRMT R40, R144, 0x7632, R40 ;  /* 0x0000763290287816 */ /* 0x000fe20000000028 */
[-C--:B------:R-:W-:Y:S01]  /*2900*/  FFMA.FTZ R224, R9, R8.reuse, R224 ;  /* 0x0000000809e07223 */ /* 0x080fe200000100e0 */
[--C-:B------:R-:W-:Y:S01]  /*2910*/  FFMA.FTZ R8, R183, R8, R41.reuse ;  /* 0x00000008b7087223 */ /* 0x100fe20000010029 */
[----:B------:R-:W-:Y:S01]  /*2920*/  PRMT R41, R148, 0x7632, R41 ;  /* 0x0000763294297816 */ /* 0x000fe20000000029 */
[----:B------:R-:W3:Y:S01]  /*2930*/  LDL R170, [R1+0x7c] ;  /* 0x00007c0001aa7983 */ /* 0x000ee20000100800 */
[----:B------:R-:W-:-:S03]  /*2940*/  SHF.L.U32 R40, R40, 0x10, RZ ;  /* 0x0000001028287819 */ /* 0x000fc600000006ff */
[----:B------:R-:W-:Y:S01]  /*2950*/  IMAD.U32 R144, R41, 0x10000, RZ ;  /* 0x0001000029907824 */ /* 0x000fe200078e00ff */
[----:B------:R-:W4:Y:S01]  /*2960*/  LDL R183, [R1+0x44] ;  /* 0x0000440001b77983 */ /* 0x000f220000100800 */
[----:B------:R-:W-:Y:S01]  /*2970*/  FADD.FTZ R41, R40, -UR25 ;  /* 0x8000001928297e21 */ /* 0x000fe20008010000 */
[----:B------:R-:W-:Y:S02]  /*2980*/  SHF.L.U32 R40, R145, 0x10, RZ ;  /* 0x0000001091287819 */ /* 0x000fe400000006ff */
[----:B------:R-:W4:Y:S01]  /*2990*/  LDL R152, [R1+0x64] ;  /* 0x0000640001987983 */ /* 0x000f220000100800 */
[----:B------:R-:W-:Y:S01]  /*29a0*/  FMUL.FTZ R162, R41, UR24 ;  /* 0x0000001829a27c20 */ /* 0x000fe20008410000 */
[----:B------:R-:W-:-:S04]  /*29b0*/  FMUL.FTZ R41, R190, R144 ;  /* 0x00000090be297220 */ /* 0x000fc80000410000 */
[----:B------:R-:W-:Y:S01]  /*29c0*/  FFMA.FTZ R163, R191, R40, R41 ;  /* 0x00000028bfa37223 */ /* 0x000fe20000010029 */
[----:B------:R-:W-:Y:S01]  /*29d0*/  SHF.L.U32 R41, R147, 0x10, RZ ;  /* 0x0000001093297819 */ /* 0x000fe200000006ff */
[----:B------:R-:W-:-:S04]  /*29e0*/  IMAD.U32 R148, R151, 0x10000, RZ ;  /* 0x0001000097947824 */ /* 0x000fc800078e00ff */
[----:B------:R-:W-:Y:S01]  /*29f0*/  FADD.FTZ R41, R41, -UR25 ;  /* 0x8000001929297e21 */ /* 0x000fe20008010000 */
[----:B------:R-:W-:Y:S01]  /*2a00*/  FADD.FTZ R197, R197, R40 ;  /* 0x00000028c5c57221 */ /* 0x000fe20000010000 */
[----:B------:R-:W-:Y:S01]  /*2a10*/  FFMA.FTZ R233, R162, R40, R233 ;  /* 0x00000028a2e97223 */ /* 0x000fe200000100e9 */
[----:B------:R-:W-:Y:S01]  /*2a20*/  SHF.L.U32 R40, R155, 0x10, RZ ;  /* 0x000000109b287819 */ /* 0x000fe200000006ff */
[----:B------:R-:W-:Y:S01]  /*2a30*/  FMUL.FTZ R164, R41, UR24 ;  /* 0x0000001829a47c20 */ /* 0x000fe20008410000 */
[----:B------:R-:W-:-:S03]  /*2a40*/  FMUL.FTZ R41, R252, R148 ;  /* 0x00000094fc297220 */ /* 0x000fc60000410000 */
[----:B------:R-:W-:Y:S01]  /*2a50*/  FADD.FTZ R62, R62, R40 ;  /* 0x000000283e3e7221 */ /* 0x000fe20000010000 */
[-C--:B------:R-:W-:Y:S01]  /*2a60*/  FFMA.FTZ R226, R164, R40.reuse, R226 ;  /* 0x00000028a4e27223 */ /* 0x080fe200000100e2 */
[----:B------:R-:W-:Y:S02]  /*2a70*/  FFMA.FTZ R165, R231, R40, R41 ;  /* 0x00000028e7a57223 */ /* 0x000fe40000010029 */
        /* <DEDUP_REMOVED lines=14> */
[----:B------:R-:W-:Y:S01]  /*2b60*/  SHF.L.U32 R144, R144, 0x10, RZ ;  /* 0x0000001090907819 */ /* 0x000fe200000006ff */
[----:B------:R-:W-:Y:S01]  /*2b70*/  FADD.FTZ R110, R110, R148 ;  /* 0x000000946e6e7221 */ /* 0x000fe20000010000 */
[----:B------:R-:W-:Y:S01]  /*2b80*/  FFMA.FTZ R86, R164, R148, R86 ;  /* 0x00000094a4567223 */ /* 0x000fe20000010056 */
[----:B------:R-:W-:Y:S01]  /*2b90*/  IMAD.U32 R148, R145, 0x10000, RZ ;  /* 0x0001000091947824 */ /* 0x000fe200078e00ff */
[----:B------:R-:W-:Y:S01]  /*2ba0*/  PRMT R146, R153, 0x7632, R146 ;  /* 0x0000763299927816 */ /* 0x000fe20000000092 */
[----:B------:R-:W-:-:S03]  /*2bb0*/  FADD.FTZ R145, R144, -UR25 ;  /* 0x8000001990917e21 */ /* 0x000fc60008010000 */
[----:B------:R-:W-:Y:S01]  /*2bc0*/  SHF.L.U32 R144, R146, 0x10, RZ ;  /* 0x0000001092907819 */ /* 0x000fe200000006ff */
[----:B------:R-:W-:-:S04]  /*2bd0*/  FMUL.FTZ R171, R145, UR24 ;  /* 0x0000001891ab7c20 */ /* 0x000fc80008410000 */
        /* <DEDUP_REMOVED lines=23> */
[----:B------:R-:W-:-:S02]  /*2d50*/  SHF.L.U32 R145, R145, 0x10, RZ ;  /* 0x0000001091917819 */ /* 0x000fc400000006ff */
[----:B------:R-:W-:Y:S01]  /*2d60*/  PRMT R146, R155, 0x7632, R146 ;  /* 0x000076329b927816 */ /* 0x000fe20000000092 */
[----:B------:R-:W-:Y:S02]  /*2d70*/  IMAD.U32 R144, R144, 0x10000, RZ ;  /* 0x0001000090907824 */ /* 0x000fe400078e00ff */
[----:B------:R-:W-:Y:S01]  /*2d80*/  FADD.FTZ R145, R145, -UR25 ;  /* 0x8000001991917e21 */ /* 0x000fe20008010000 */
[----:B------:R-:W-:-:S03]  /*2d90*/  SHF.L.U32 R146, R146, 0x10, RZ ;  /* 0x0000001092927819 */ /* 0x000fc600000006ff */
        /* <DEDUP_REMOVED lines=23> */
.L_x_1008:
[----:B------:R-:W-:Y:S05]  /*2f10*/  BSYNC.RECONVERGENT B0 ;  /* 0x0000000000007941 */ /* 0x000fea0003800200 */
.L_x_1007:
        /* <DEDUP_REMOVED lines=9> */
[----:B------:R-:W4:Y:S04]  /*2fb0*/  LDL R176, [R1] ;  /* 0x0000000001b07983 */ /* 0x000f280000100800 */
[----:B------:R-:W4:Y:S01]  /*2fc0*/  LDL R177, [R1+0x20] ;  /* 0x0000200001b17983 */ /* 0x000f220000100800 */
[----:B0-----:R-:W-:-:S03]  /*2fd0*/  IMAD.WIDE.U32 R2, R228, 0x10, R2 ;  /* 0x00000010e4027825 */ /* 0x001fc600078e0002 */
[----:B------:R-:W4:Y:S04]  /*2fe0*/  LDL R184, [R1+0x14] ;  /* 0x0000140001b87983 */ /* 0x000f280000100800 */
[----:B------:R-:W4:Y:S04]  /*2ff0*/  LDL R192, [R1+0x8] ;  /* 0x0000080001c07983 */ /* 0x000f280000100800 */
[----:B------:R-:W4:Y:S01]  /*3000*/  LDL R185, [R1+0x34] ;  /* 0x0000340001b97983 */ /* 0x000f220000100800 */
[C---:B-1----:R-:W-:Y:S01]  /*3010*/  IMAD.WIDE.U32 R4, R228.reuse, 0x10, R4 ;  /* 0x00000010e4047825 */ /* 0x042fe200078e0004 */
[----:B------:R-:W-:Y:S01]  /*3020*/  ISETP.NE.U32.AND P1, PT, RZ, UR18, PT ;  /* 0x00000012ff007c0c */ /* 0x000fe2000bf25070 */
[----:B------:R-:W0:Y:S01]  /*3030*/  LDC.64 R156, c[0x0][0x3b0] ;  /* 0x0000ec00ff9c7b82 */ /* 0x000e220000000a00 */
[----:B------:R1:W2:Y:S04]  /*3040*/  LDG.E.128 R144, desc[UR10][R2.64] ;  /* 0x0000000a02907981 */ /* 0x0002a8000c1e1d00 */
[----:B------:R-:W3:Y:S01]  /*3050*/  LDG.E.128 R148, desc[UR10][R4.64] ;  /* 0x0000000a04947981 */ /* 0x000ee2000c1e1d00 */
[----:B------:R-:W-:-:S03]  /*3060*/  IMAD.WIDE.U32 R6, R228, 0x10, R6 ;  /* 0x00000010e4067825 */ /* 0x000fc600078e0006 */
[----:B------:R-:W4:Y:S04]  /*3070*/  LDL R193, [R1+0x28] ;  /* 0x0000280001c17983 */ /* 0x000f280000100800 */
[----:B------:R1:W4:Y:S01]  /*3080*/  LDG.E.128 R152, desc[UR10][R6.64] ;  /* 0x0000000a06987981 */ /* 0x000322000c1e1d00 */
[----:B------:R-:W-:Y:S02]  /*3090*/  ISETP.NE.AND.EX P1, PT, RZ, UR19, PT, P1 ;  /* 0x00000013ff007c0c */ /* 0x000fe4000bf25310 */
[----:B------:R-:W-:Y:S01]  /*30a0*/  ISETP.NE.U32.AND P0, PT, RZ, UR16, PT ;  /* 0x00000010ff007c0c */ /* 0x000fe2000bf05070 */
[----:B------:R-:W4:Y:S03]  /*30b0*/  LDL R252, [R1+0x1c] ;  /* 0x00001c0001fc7983 */ /* 0x000f260000100800 */
[----:B------:R-:W-:Y:S01]  /*30c0*/  ISETP.NE.AND.EX P0, PT, RZ, UR17, PT, P0 ;  /* 0x00000011ff007c0c */ /* 0x000fe2000bf05300 */
[----:B------:R-:W4:Y:S04]  /*30d0*/  LDL R231, [R1+0x3c] ;  /* 0x00003c0001e77983 */ /* 0x000f280000100800 */
[----:B------:R-:W4:Y:S02]  /*30e0*/  LDL R230, [R1+0xc] ;  /* 0x00000c0001e67983 */ /* 0x000f240000100800 */
[----:B-1----:R-:W1:Y:S08]  /*30f0*/  @P1 LDC.64 R2, c[0x0][0x3b8] ;  /* 0x0000ee00ff021b82 */ /* 0x002e700000000a00 */
[----:B------:R-:W0:Y:S01]  /*3100*/  @P0 LDC.64 R6, c[0x0][0x438] ;  /* 0x00010e00ff060b82 */ /* 0x000e220000000a00 */
[----:B-1----:R-:W-:-:S04]  /*3110*/  @P1 IMAD.WIDE.U32 R4, R228, 0x8, R2 ;  /* 0x00000008e4041825 */ /* 0x002fc800078e0002 */
[C---:B0-----:R-:W-:Y:S01]  /*3120*/  IMAD.WIDE.U32 R2, R228.reuse, 0x8, R156 ;  /* 0x00000008e4027825 */ /* 0x041fe200078e009c */
[----:B------:R-:W5:Y:S03]  /*3130*/  @P1 LDG.E.64 R42, desc[UR10][R4.64] ;  /* 0x0000000a042a1981 */ /* 0x000f66000c1e1b00 */
[----:B------:R-:W-:Y:S01]  /*3140*/  @P0 IMAD.WIDE.U32 R6, R228, 0x10, R6 ;  /* 0x00000010e4060825 */ /* 0x000fe200078e0006 */
[----:B------:R2:W5:Y:S04]  /*3150*/  LDG.E.64 R156, desc[UR10][R2.64] ;  /* 0x0000000a029c7981 */ /* 0x000568000c1e1b00 */
[----:B------:R0:W5:Y:S01]  /*3160*/  @P0 LDG.E.128 R140, desc[UR10][R6.64] ;  /* 0x0000000a068c0981 */ /* 0x000162000c1e1d00 */
[----:B--2---:R-:W-:-:S04]  /*3170*/  IMAD.U32 R2, R144, 0x10000, RZ ;  /* 0x0001000090027824 */ /* 0x004fc800078e00ff */
[----:B0-----:R-:W-:Y:S01]  /*3180*/  FADD.FTZ R7, R2, -UR25 ;  /* 0x8000001902077e21 */ /* 0x001fe20008010000 */
[----:B---3--:R-:W-:-:S03]  /*3190*/  SHF.L.U32 R2, R148, 0x10, RZ ;  /* 0x0000001094027819 */ /* 0x008fc600000006ff */
[----:B------:R-:W-:Y:S02]  /*31a0*/  FMUL.FTZ R7, R7, UR24 ;  /* 0x0000001807077c20 */ /* 0x000fe40008410000 */
[-C--:B------:R-:W-:Y:S01]  /*31b0*/  FMUL.FTZ R6, R166, R2.reuse ;  /* 0x00000002a6067220 */ /* 0x080fe20000410000 */
[----:B------:R-:W-:Y:S01]  /*31c0*/  FADD.FTZ R112, R112, R2 ;  /* 0x0000000270707221 */ /* 0x000fe20000010000 */
        /* <DEDUP_REMOVED lines=8> */
[----:B------:R-:W-:Y:S01]  /*3250*/  SHF.L.U32 R3, R153, 0x10, RZ ;  /* 0x0000001099037819 */ /* 0x000fe200000006ff */
[----:B------:R-:W-:Y:S01]  /*3260*/  FMUL.FTZ R5, R5, UR24 ;  /* 0x0000001805057c20 */ /* 0x000fe20008410000 */
[----:B------:R-:W-:Y:S01]  /*3270*/  FMUL.FTZ R4, R168, R2 ;  /* 0x00000002a8047220 */ /* 0x000fe20000410000 */
[----:B------:R-:W-:Y:S02]  /*3280*/  PRMT R144, R144, 0x7632, R144 ;  /* 0x0000763290907816 */ /* 0x000fe40000000090 */
[----:B------:R-:W-:Y:S01]  /*3290*/  FADD.FTZ R66, R66, R3 ;  /* 0x0000000342427221 */ /* 0x000fe20000010000 */
[-C--:B------:R-:W-:Y:S01]  /*32a0*/  FFMA.FTZ R222, R5, R3.reuse, R222 ;  /* 0x0000000305de7223 */ /* 0x080fe200000100de */
[----:B------:R-:W-:Y:S01]  /*32b0*/  FFMA.FTZ R4, R169, R3, R4 ;  /* 0x00000003a9047223 */ /* 0x000fe20000010004 */
[----:B------:R-:W-:-:S02]  /*32c0*/  IMAD.U32 R3, R146, 0x10000, RZ ;  /* 0x0001000092037824 */ /* 0x000fc400078e00ff */
[----:B------:R-:W-:Y:S02]  /*32d0*/  IMAD.U32 R144, R144, 0x10000, RZ ;  /* 0x0001000090907824 */ /* 0x000fe400078e00ff */
[----:B------:R-:W-:Y:S01]  /*32e0*/  FADD.FTZ R3, R3, -UR25 ;  /* 0x8000001903037e21 */ /* 0x000fe20008010000 */
[----:B------:R-:W-:Y:S02]  /*32f0*/  SHF.L.U32 R166, R150, 0x10, RZ ;  /* 0x0000001096a67819 */ /* 0x000fe400000006ff */
[----:B------:R-:W-:Y:S01]  /*3300*/  PRMT R146, R148, 0x7632, R146 ;  /* 0x0000763294927816 */ /* 0x000fe20000000092 */
[----:B------:R-:W-:Y:S01]  /*3310*/  FMUL.FTZ R3, R3, UR24 ;  /* 0x0000001803037c20 */ /* 0x000fe20008410000 */
[----:B------:R-:W-:Y:S01]  /*3320*/  FADD.FTZ R148, R144, -UR25 ;  /* 0x8000001990947e21 */ /* 0x000fe20008010000 */
[-C--:B------:R-:W-:Y:S01]  /*3330*/  FMUL.FTZ R167, R176, R166.reuse ;  /* 0x000000a6b0a77220 */ /* 0x080fe20000410000 */
[----:B------:R-:W-:Y:S01]  /*3340*/  FADD.FTZ R116, R116, R166 ;  /* 0x000000a674747221 */ /* 0x000fe20000010000 */
[----:B------:R-:W-:Y:S01]  /*3350*/  FFMA.FTZ R92, R3, R166, R92 ;  /* 0x000000a6035c7223 */ /* 0x000fe2000001005c */
[----:B------:R-:W-:Y:S01]  /*3360*/  FMUL.FTZ R166, R148, UR24 ;  /* 0x0000001894a67c20 */ /* 0x000fe20008410000 */
[----:B------:R-:W-:-:S02]  /*3370*/  IMAD.U32 R148, R147, 0x10000, RZ ;  /* 0x0001000093947824 */ /* 0x000fc400078e00ff */
[----:B------:R-:W-:Y:S01]  /*3380*/  FADD.FTZ R114, R114, R2 ;  /* 0x0000000272727221 */ /* 0x000fe20000010000 */
[----:B------:R-:W-:Y:S01]  /*3390*/  FFMA.FTZ R90, R5, R2, R90 ;  /* 0x00000002055a7223 */ /* 0x000fe2000001005a */
[----:B------:R-:W-:Y:S01]  /*33a0*/  SHF.L.U32 R2, R154, 0x10, RZ ;  /* 0x000000109a027819 */ /* 0x000fe200000006ff */
[----:B------:R-:W-:Y:S01]  /*33b0*/  FADD.FTZ R148, R148, -UR25 ;  /* 0x8000001994947e21 */ /* 0x000fe20008010000 */
[----:B------:R-:W-:Y:S02]  /*33c0*/  PRMT R145, R152, 0x7632, R145 ;  /* 0x0000763298917816 */ /* 0x000fe40000000091 */
[----:B------:R-:W-:Y:S02]  /*33d0*/  SHF.L.U32 R144, R146, 0x10, RZ ;  /* 0x0000001092907819 */ /* 0x000fe400000006ff */
[----:B------:R-:W-:Y:S01]  /*33e0*/  SHF.L.U32 R176, R151, 0x10, RZ ;  /* 0x0000001097b07819 */ /* 0x000fe200000006ff */
[----:B------:R-:W-:Y:S01]  /*33f0*/  FADD.FTZ R68, R68, R2 ;  /* 0x0000000244447221 */ /* 0x000fe20000010000 */
[-C--:B------:R-:W-:Y:S01]  /*3400*/  FFMA.FTZ R216, R3, R2.reuse, R216 ;  /* 0x0000000203d87223 */ /* 0x080fe200000100d8 */
[----:B------:R-:W-:Y:S01]  /*3410*/  FFMA.FTZ R2, R177, R2, R167 ;  /* 0x00000002b1027223 */ /* 0x000fe200000100a7 */
[----:B------:R-:W-:Y:S01]  /*3420*/  SHF.L.U32 R152, R145, 0x10, RZ ;  /* 0x0000001091987819 */ /* 0x000fe200000006ff */
[----:B------:R-:W-:Y:S01]  /*3430*/  FMUL.FTZ R168, R148, UR24 ;  /* 0x0000001894a87c20 */ /* 0x000fe20008410000 */
[----:B------:R-:W-:Y:S01]  /*3440*/  FMUL.FTZ R167, R184, R144 ;  /* 0x00000090b8a77220 */ /* 0x000fe20000410000 */
[----:B------:R-:W-:-:S02]  /*3450*/  FMUL.FTZ R148, R192, R176 ;  /* 0x000000b0c0947220 */ /* 0x000fc40000410000 */
[----:B------:R-:W2:Y:S01]  /*3460*/  LDL R192, [R1+0x4] ;  /* 0x0000040001c07983 */ /* 0x000ea20000100800 */
[----:B------:R-:W-:-:S03]  /*3470*/  FFMA.FTZ R167, R185, R152, R167 ;  /* 0x00000098b9a77223 */ /* 0x000fc600000100a7 */
[----:B------:R-:W3:Y:S01]  /*3480*/  LDL R185, [R1+0x24] ;  /* 0x0000240001b97983 */ /* 0x000ee20000100800 */
[--C-:B------:R-:W-:Y:S01]  /*3490*/  FADD.FTZ R113, R113, R144.reuse ;  /* 0x0000009071717221 */ /* 0x100fe20000010000 */
[C---:B------:R-:W-:Y:S01]  /*34a0*/  FFMA.FTZ R89, R166.reuse, R144, R89 ;  /* 0x00000090a6597223 */ /* 0x040fe20000010059 */
[----:B------:R-:W-:Y:S02]  /*34b0*/  PRMT R144, R149, 0x7632, R144 ;  /* 0x0000763295907816 */ /* 0x000fe40000000090 */
[----:B------:R-:W4:Y:S01]  /*34c0*/  LDL R149, [R1+0x2c] ;  /* 0x00002c0001957983 */ /* 0x000f220000100800 */
[----:B------:R-:W-:Y:S01]  /*34d0*/  PRMT R145, R145, 0x7632, R145 ;  /* 0x0000763291917816 */ /* 0x000fe20000000091 */
[----:B------:R-:W-:Y:S01]  /*34e0*/  FADD.FTZ R65, R65, R152 ;  /* 0x0000009841417221 */ /* 0x000fe20000010000 */
[----:B------:R-:W-:Y:S01]  /*34f0*/  FFMA.FTZ R221, R166, R152, R221 ;  /* 0x00000098a6dd7223 */ /* 0x000fe200000100dd */
[----:B------:R-:W-:Y:S02]  /*3500*/  SHF.L.U32 R152, R155, 0x10, RZ ;  /* 0x000000109b987819 */ /* 0x000fe400000006ff */
[----:B------:R-:W-:Y:S01]  /*3510*/  IMAD.U32 R145, R145, 0x10000, RZ ;  /* 0x0001000091917824 */ /* 0x000fe200078e00ff */
[----:B------:R-:W-:-:S02]  /*3520*/  PRMT R146, R153, 0x7632, R146 ;  /* 0x0000763299927816 */ /* 0x000fc40000000092 */
[----:B------:R-:W-:Y:S01]  /*3530*/  FFMA.FTZ R169, R193, R152, R148 ;  /* 0x00000098c1a97223 */ /* 0x000fe20000010094 */
[----:B------:R-:W-:Y:S01]  /*3540*/  SHF.L.U32 R144, R144, 0x10, RZ ;  /* 0x0000001090907819 */ /* 0x000fe200000006ff */
        /* <DEDUP_REMOVED lines=8> */
[----:B------:R-:W-:Y:S01]  /*35d0*/  FFMA.FTZ R177, R231, R145, R148 ;  /* 0x00000091e7b17223 */ /* 0x000fe20000010094 */
[----:B------:R-:W-:Y:S01]  /*35e0*/  PRMT R145, R146, 0x7632, R145 ;  /* 0x0000763292917816 */ /* 0x000fe20000000091 */
[--C-:B------:R-:W-:Y:S01]  /*35f0*/  FADD.FTZ R115, R115, R144.reuse ;  /* 0x0000009073737221 */ /* 0x100fe20000010000 */
[----:B------:R-:W-:Y:S01]  /*3600*/  FFMA.FTZ R91, R176, R144, R91 ;  /* 0x00000090b05b7223 */ /* 0x000fe2000001005b */
[----:B------:R-:W-:Y:S02]  /*3610*/  PRMT R144, R150, 0x7632, R144 ;  /* 0x0000763296907816 */ /* 0x000fe40000000090 */
[----:B------:R-:W-:Y:S01]  /*3620*/  IMAD.U32 R145, R145, 0x10000, RZ ;  /* 0x0001000091917824 */ /* 0x000fe200078e00ff */
[----:B------:R-:W-:Y:S02]  /*3630*/  PRMT R147, R154, 0x7632, R147 ;  /* 0x000076329a937816 */ /* 0x000fe40000000093 */
[----:B------:R-:W-:Y:S01]  /*3640*/  SHF.L.U32 R144, R144, 0x10, RZ ;  /* 0x0000001090907819 */ /* 0x000fe200000006ff */
[----:B------:R-:W-:Y:S01]  /*3650*/  FADD.FTZ R146, R145, -UR25 ;  /* 0x8000001991927e21 */ /* 0x000fe20008010000 */
[----:B------:R-:W-:-:S03]  /*3660*/  SHF.L.U32 R145, R147, 0x10, RZ ;  /* 0x0000001093917819 */ /* 0x000fc600000006ff */
[----:B------:R-:W-:Y:S02]  /*3670*/  FMUL.FTZ R184, R146, UR24 ;  /* 0x0000001892b87c20 */ /* 0x000fe40008410000 */
[----:B------:R-:W-:Y:S02]  /*3680*/  FADD.FTZ R69, R69, R145 ;  /* 0x0000009145457221 */ /* 0x000fe40000010000 */
[C---:B------:R-:W-:Y:S01]  /*3690*/  FFMA.FTZ R217, R184.reuse, R145, R217 ;  /* 0x00000091b8d97223 */ /* 0x040fe200000100d9 */
[----:B------:R-:W-:Y:S01]  /*36a0*/  FADD.FTZ R117, R117, R144 ;  /* 0x0000009075757221 */ /* 0x000fe20000010000 */
[----:B------:R-:W-:Y:S01]  /*36b0*/  FFMA.FTZ R93, R184, R144, R93 ;  /* 0x00000090b85d7223 */ /* 0x000fe2000001005d */
[----:B------:R-:W-:Y:S01]  /*36c0*/  FADD.FTZ R70, R70, R152 ;  /* 0x0000009846467221 */ /* 0x000fe20000010000 */
[----:B------:R-:W-:Y:S01]  /*36d0*/  FFMA.FTZ R218, R168, R152, R218 ;  /* 0x00000098a8da7223 */ /* 0x000fe200000100da */
[----:B--2---:R-:W-:-:S04]  /*36e0*/  FMUL.FTZ R146, R192, R144 ;  /* 0x00000090c0927220 */ /* 0x004fc80000410000 */
[----:B---3--:R-:W-:Y:S01]  /*36f0*/  FFMA.FTZ R185, R185, R145, R146 ;  /* 0x00000091b9b97223 */ /* 0x008fe20000010092 */
[----:B------:R-:W-:Y:S02]  /*3700*/  PRMT R145, R147, 0x7632, R145 ;  /* 0x0000763293917816 */ /* 0x000fe40000000091 */
[----:B------:R-:W-:-:S03]  /*3710*/  PRMT R144, R151, 0x7632, R144 ;  /* 0x0000763297907816 */ /* 0x000fc60000000090 */
[----:B------:R-:W-:Y:S01]  /*3720*/  IMAD.U32 R145, R145, 0x10000, RZ ;  /* 0x0001000091917824 */ /* 0x000fe200078e00ff */
[----:B------:R-:W-:Y:S02]  /*3730*/  PRMT R146, R155, 0x7632, R146 ;  /* 0x000076329b927816 */ /* 0x000fe40000000092 */
[----:B------:R-:W-:Y:S01]  /*3740*/  SHF.L.U32 R144, R144, 0x10, RZ ;  /* 0x0000001090907819 */ /* 0x000fe200000006ff */
[----:B------:R-:W-:Y:S01]  /*3750*/  FADD.FTZ R145, R145, -UR25 ;  /* 0x8000001991917e21 */ /* 0x000fe20008010000 */
[----:B------:R-:W-:-:S03]  /*3760*/  SHF.L.U32 R146, R146, 0x10, RZ ;  /* 0x0000001092927819 */ /* 0x000fc600000006ff */
[----:B------:R-:W-:Y:S01]  /*3770*/  FMUL.FTZ R192, R145, UR24 ;  /* 0x0000001891c07c20 */ /* 0x000fe20008410000 */
[-C--:B------:R-:W-:Y:S01]  /*3780*/  FMUL.FTZ R145, R230, R144.reuse ;  /* 0x00000090e6917220 */ /* 0x080fe20000410000 */
[----:B------:R-:W-:Y:S02]  /*3790*/  FADD.FTZ R119, R119, R144 ;  /* 0x0000009077777221 */ /* 0x000fe40000010000 */
[----:B------:R-:W-:Y:S01]  /*37a0*/  FFMA.FTZ R95, R192, R144, R95 ;  /* 0x00000090c05f7223 */ /* 0x000fe2000001005f */
[----:B----4-:R-:W-:Y:S01]  /*37b0*/  FFMA.FTZ R193, R149, R146, R145 ;  /* 0x0000009295c17223 */ /* 0x010fe20000010091 */
        /* <DEDUP_REMOVED lines=18> */
.L_x_1010:
[----:B------:R-:W-:Y:S05]  /*38e0*/  BSYNC.RECONVERGENT B0 ;  /* 0x0000000000007941 */ /* 0x000fea0003800200 */
.L_x_1009:
        /* <DEDUP_REMOVED lines=32> */
.L_x_1012:
[----:B------:R-:W-:Y:S05]  /*3af0*/  BSYNC.RECONVERGENT B0 ;  /* 0x0000000000007941 */ /* 0x000fea0003800200 */
.L_x_1011:
        /* <DEDUP_REMOVED lines=106> */
.L_x_1017:
        /* <DEDUP_REMOVED lines=58> */
.L_x_1016:
[----:B------:R-:W-:-:S04]  /*4540*/  UISETP.NE.U32.AND UP0, UPT, UR4, URZ, UPT ;  /* 0x000000ff0400728c */ /* 0x000fc8000bf05070 */
[----:B------:R-:W-:-:S09]  /*4550*/  UISETP.NE.AND.EX UP0, UPT, UR5, URZ, UPT, UP0 ;  /* 0x000000ff0500728c */ /* 0x000fd2000bf05300 */
[----:B------:R-:W-:Y:S05]  /*4560*/  BRA.U UP0, `(.L_x_1019) ;  /* 0x0000000500087547 */ /* 0x000fea000b800000 */
[----:B------:R-:W-:Y:S01]  /*4570*/  FFMA.FTZ R144, R21, UR6, R148 ;  /* 0x0000000615907c23 */ /* 0x000fe20008010094 */
        /* <DEDUP_REMOVED lines=65> */
.L_x_1019:
        /* <DEDUP_REMOVED lines=70> */
.L_x_1015:
        /* <DEDUP_REMOVED lines=81> */
.L_x_1021:
        /* <DEDUP_REMOVED lines=79> */
.L_x_1020:
        /* <DEDUP_REMOVED lines=14> */
[----:B------:R-:W-:Y:S01]  /*58d0*/  LOP3.LUT P6, RZ, R33, 0xff0000, RZ, 0xc0, !PT ;  /* 0x00ff000021ff7812 */ /* 0x000fe200078cc0ff */
[----:B------:R-:W-:Y:S01]  /*58e0*/  FMUL.FTZ R144, R120, UR23 ;  /* 0x0000001778907c20 */ /* 0x000fe20008410000 */
[----:B------:R-:W-:-:S02]  /*58f0*/  IMAD.U32 R122, R122, 0x10000, RZ ;  /* 0x000100007a7a7824 */ /* 0x000fc400078e00ff */
[----:B------:R-:W-:Y:S01]  /*5900*/  FADD.FTZ R121, R179, -R121 ;  /* 0x80000079b3797221 */ /* 0x000fe20000010000 */
[----:B------:R-:W-:Y:S02]  /*5910*/  ISETP.GE.U32.AND P5, PT, R30, RZ, PT ;  /* 0x000000ff1e00720c */ /* 0x000fe40003fa6070 */
[----:B------:R-:W-:Y:S01]  /*5920*/  ISETP.GE.U32.AND P0, PT, R32, RZ, PT ;  /* 0x000000ff2000720c */ /* 0x000fe20003f06070 */
[----:B------:R-:W-:Y:S01]  /*5930*/  FFMA.FTZ R121, R121, UR24, R122 ;  /* 0x0000001879797c23 */ /* 0x000fe2000801007a */
[----:B------:R-:W-:Y:S01]  /*5940*/  FSEL R120, R144, RZ, P6 ;  /* 0x000000ff90787208 */ /* 0x000fe20003000000 */
[----:B------:R-:W-:Y:S01]  /*5950*/  FMUL.FTZ R122, R123, UR23 ;  /* 0x000000177b7a7c20 */ /* 0x000fe20008410000 */
[----:B------:R-:W-:Y:S01]  /*5960*/  LOP3.LUT P6, RZ, R31, 0xff0000, RZ, 0xc0, !PT ;  /* 0x00ff00001fff7812 */ /* 0x000fe200078cc0ff */
[----:B------:R-:W-:Y:S01]  /*5970*/  FMUL.FTZ R121, R121, UR23 ;  /* 0x0000001779797c20 */ /* 0x000fe20008410000 */
        /* <DEDUP_REMOVED lines=8> */
[----:B------:R-:W-:-:S02]  /*5a00*/  SHF.L.U32 R120, R126, 0x10, RZ ;  /* 0x000000107e787819 */ /* 0x000fc400000006ff */
[----:B------:R-:W-:Y:S01]  /*5a10*/  LOP3.LUT P5, RZ, R31, 0xff00, RZ, 0xc0, !PT ;  /* 0x0000ff001fff7812 */ /* 0x000fe200078ac0ff */
        /* <DEDUP_REMOVED lines=28> */
[----:B------:R-:W-:Y:S02]  /*5be0*/  LOP3.LUT P6, RZ, R32, 0xff000000, RZ, 0xc0, !PT ;  /* 0xff00000020ff7812 */ /* 0x000fe400078cc0ff */
        /* <DEDUP_REMOVED lines=8> */
[----:B------:R-:W-:Y:S02]  /*5c70*/  SHF.L.U32 R149, R149, 0x10, RZ ;  /* 0x0000001095957819 */ /* 0x000fe400000006ff */
[----:B------:R-:W-:Y:S01]  /*5c80*/  LOP3.LUT P6, RZ, R32, 0xff00, RZ, 0xc0, !PT ;  /* 0x0000ff0020ff7812 */ /* 0x000fe200078cc0ff */
[----:B------:R-:W-:Y:S01]  /*5c90*/  FFMA.FTZ R144, R120, UR24, R144 ;  /* 0x0000001878907c23 */ /* 0x000fe20008010090 */
[----:B------:R-:W-:Y:S01]  /*5ca0*/  FFMA.FTZ R120, R161, UR6, R148 ;  /* 0x00000006a1787c23 */ /* 0x000fe20008010094 */
[----:B------:R-:W-:-:S02]  /*5cb0*/  LOP3.LUT P5, RZ, R30, 0xff, RZ, 0xc0, !PT ;  /* 0x000000ff1eff7812 */ /* 0x000fc400078ac0ff */
[----:B------:R-:W-:Y:S01]  /*5cc0*/  LOP3.LUT P0, RZ, R30, 0xff00, RZ, 0xc0, !PT ;  /* 0x0000ff001eff7812 */ /* 0x000fe2000780c0ff */
        /* <DEDUP_REMOVED lines=12> */
.L_x_1022:
[----:B-----5:R-:W-:Y:S01]  /*5d90*/  PRMT R123, R127, 0x7632, R123 ;  /* 0x000076327f7b7816 */ /* 0x020fe2000000007b */
[--C-:B------:R-:W-:Y:S01]  /*5da0*/  FFMA.FTZ R120, R186, UR6, R148.reuse ;  /* 0x00000006ba787c23 */ /* 0x100fe20008010094 */
[----:B------:R-:W-:Y:S01]  /*5db0*/  PRMT R121, R126, 0x7632, R121 ;  /* 0x000076327e797816 */ /* 0x000fe20000000079 */
[--C-:B------:R-:W-:Y:S01]  /*5dc0*/  FFMA.FTZ R122, R178, UR6, R148.reuse ;  /* 0x00000006b27a7c23 */ /* 0x100fe20008010094 */
[----:B------:R-:W-:Y:S01]  /*5dd0*/  FFMA.FTZ R128, R175, UR6, R148 ;  /* 0x00000006af807c23 */ /* 0x000fe20008010094 */
[----:B------:R-:W-:Y:S01]  /*5de0*/  FADD.FTZ R120, R187, -R120 ;  /* 0x80000078bb787221 */ /* 0x000fe20000010000 */
[----:B------:R-:W-:Y:S01]  /*5df0*/  IMAD.U32 R123, R123, 0x10000, RZ ;  /* 0x000100007b7b7824 */ /* 0x000fe200078e00ff */
[----:B------:R-:W-:Y:S01]  /*5e00*/  SHF.L.U32 R121, R121, 0x10, RZ ;  /* 0x0000001079797819 */ /* 0x000fe200000006ff */
[----:B------:R-:W-:Y:S01]  /*5e10*/  FADD.FTZ R122, R179, -R122 ;  /* 0x8000007ab37a7221 */ /* 0x000fe20000010000 */
[----:B------:R-:W-:Y:S02]  /*5e20*/  IMAD.U32 R129, R127, 0x10000, RZ ;  /* 0x000100007f817824 */ /* 0x000fe400078e00ff */
[----:B------:R-:W-:Y:S01]  /*5e30*/  FFMA.FTZ R120, R120, UR24, R123 ;  /* 0x0000001878787c23 */ /* 0x000fe2000801007b */
[----:B------:R-:W-:Y:S01]  /*5e40*/  FFMA.FTZ R123, R21, UR6, R148 ;  /* 0x00000006157b7c23 */ /* 0x000fe20008010094 */
[----:B------:R-:W-:Y:S01]  /*5e50*/  FFMA.FTZ R121, R122, UR24, R121 ;  /* 0x000000187a797c23 */ /* 0x000fe20008010079 */
[----:B------:R-:W-:Y:S01]  /*5e60*/  PRMT R122, R125, 0x7632, R122 ;  /* 0x000076327d7a7816 */ /* 0x000fe2000000007a */
[----:B------:R-:W-:Y:S01]  /*5e70*/  FADD.FTZ R128, R174, -R128 ;  /* 0x80000080ae807221 */ /* 0x000fe20000010000 */
[----:B------:R-:W-:Y:S01]  /*5e80*/  FADD.FTZ R123, R20, -R123 ;  /* 0x8000007b147b7221 */ /* 0x000fe20000010000 */
[----:B------:R-:W-:-:S02]  /*5e90*/  ISETP.GE.U32.AND P0, PT, R30, RZ, PT ;  /* 0x000000ff1e00720c */ /* 0x000fc40003f06070 */
[----:B------:R-:W-:Y:S01]  /*5ea0*/  SHF.L.U32 R122, R122, 0x10, RZ ;  /* 0x000000107a7a7819 */ /* 0x000fe200000006ff */
[----:B------:R-:W-:Y:S01]  /*5eb0*/  FFMA.FTZ R123, R123, UR24, R129 ;  /* 0x000000187b7b7c23 */ /* 0x000fe20008010081 */
[C---:B------:R-:W-:Y:S02]  /*5ec0*/  LOP3.LUT P5, RZ, R31.reuse, 0xff0000, RZ, 0xc0, !PT ;  /* 0x00ff00001fff7812 */ /* 0x040fe400078ac0ff */
[----:B------:R-:W-:Y:S01]  /*5ed0*/  ISETP.GE.U32.AND.EX P0, PT, R31, 0x1000000, PT, P0 ;  /* 0x010000001f00780c */ /* 0x000fe20003f06100 */
[----:B------:R-:W-:Y:S01]  /*5ee0*/  FFMA.FTZ R144, R128, UR24, R122 ;  /* 0x0000001880907c23 */ /* 0x000fe2000801007a */
[----:B------:R-:W-:Y:S01]  /*5ef0*/  FMUL.FTZ R122, R123, UR23 ;  /* 0x000000177b7a7c20 */ /* 0x000fe20008410000 */
[C---:B------:R-:W-:Y:S01]  /*5f00*/  FMUL.FTZ R128, R120.reuse, UR23 ;  /* 0x0000001778807c20 */ /* 0x040fe20008410000 */
[----:B------:R-:W-:Y:S02]  /*5f10*/  F2FP.BF16.F32.PACK_AB R131, R120, R123 ;  /* 0x0000007b7883723e */ /* 0x000fe400000010ff */
[----:B------:R-:W-:-:S02]  /*5f20*/  SHF.L.U32 R129, R126, 0x10, RZ ;  /* 0x000000107e817819 */ /* 0x000fc400000006ff */
[----:B------:R-:W-:Y:S02]  /*5f30*/  FSEL R123, R122, RZ, P5 ;  /* 0x000000ff7a7b7208 */ /* 0x000fe40002800000 */
[----:B------:R-:W-:Y:S02]  /*5f40*/  FSEL R120, R128, RZ, P0 ;  /* 0x000000ff80787208 */ /* 0x000fe40000000000 */
[----:B------:R-:W-:Y:S02]  /*5f50*/  ISETP.GE.U32.AND P0, PT, R32, RZ, PT ;  /* 0x000000ff2000720c */ /* 0x000fe40003f06070 */
[----:B------:R-:W-:Y:S01]  /*5f60*/  F2FP.BF16.F32.PACK_AB R123, R120, R123 ;  /* 0x0000007b787b723e */ /* 0x000fe200000010ff */
[----:B------:R-:W-:Y:S01]  /*5f70*/  FFMA.FTZ R120, R23, UR6, R148 ;  /* 0x0000000617787c23 */ /* 0x000fe20008010094 */
[C---:B------:R-:W-:Y:S02]  /*5f80*/  LOP3.LUT P5, RZ, R33.reuse, 0xff0000, RZ, 0xc0, !PT ;  /* 0x00ff000021ff7812 */ /* 0x040fe400078ac0ff */
[----:B------:R-:W-:Y:S01]  /*5f90*/  ISETP.GE.U32.AND.EX P0, PT, R33, 0x1000000, PT, P0 ;  /* 0x010000002100780c */ /* 0x000fe20003f06100 */
[----:B------:R-:W-:Y:S01]  /*5fa0*/  FADD.FTZ R120, R22, -R120 ;  /* 0x8000007816787221 */ /* 0x000fe20000010000 */
[----:B------:R-:W-:-:S02]  /*5fb0*/  FSEL R122, R122, RZ, P5 ;  /* 0x000000ff7a7a7208 */ /* 0x000fc40002800000 */
[----:B------:R-:W-:Y:S01]  /*5fc0*/  FSEL R128, R128, RZ, P0 ;  /* 0x000000ff80807208 */ /* 0x000fe20000000000 */
[----:B------:R-:W-:Y:S01]  /*5fd0*/  FFMA.FTZ R120, R120, UR24, R129 ;  /* 0x0000001878787c23 */ /* 0x000fe20008010081 */
[----:B------:R-:W-:Y:S02]  /*5fe0*/  LOP3.LUT P6, RZ, R33, 0xff, RZ, 0xc0, !PT ;  /* 0x000000ff21ff7812 */ /* 0x000fe400078cc0ff */
[----:B------:R-:W-:Y:S01]  /*5ff0*/  F2FP.BF16.F32.PACK_AB R147, R128, R122 ;  /* 0x0000007a8093723e */ /* 0x000fe200000010ff */
[----:B------:R-:W-:Y:S01]  /*6000*/  FMUL.FTZ R122, R120, UR23 ;  /* 0x00000017787a7c20 */ /* 0x000fe20008410000 */
[C---:B------:R-:W-:Y:S01]  /*6010*/  F2FP.BF16.F32.PACK_AB R130, R121.reuse, R120 ;  /* 0x000000787982723e */ /* 0x040fe200000010ff */
[----:B------:R-:W-:Y:S01]  /*6020*/  FMUL.FTZ R121, R121, UR23 ;  /* 0x0000001779797c20 */ /* 0x000fe20008410000 */
[----:B------:R-:W-:Y:S02]  /*6030*/  LOP3.LUT P0, RZ, R31, 0xff00, RZ, 0xc0, !PT ;  /* 0x0000ff001fff7812 */ /* 0x000fe4000780c0ff */
[----:B------:R-:W-:-:S02]  /*6040*/  FSEL R120, R122, RZ, P6 ;  /* 0x000000ff7a787208 */ /* 0x000fc40003000000 */
[----:B------:R-:W-:Y:S02]  /*6050*/  LOP3.LUT P6, RZ, R33, 0xff00, RZ, 0xc0, !PT ;  /* 0x0000ff0021ff7812 */ /* 0x000fe400078cc0ff */
[C---:B------:R-:W-:Y:S02]  /*6060*/  FSEL R128, R121.reuse, RZ, P0 ;  /* 0x000000ff79807208 */ /* 0x040fe40000000000 */
[----:B------:R-:W-:Y:S02]  /*6070*/  FSEL R121, R121, RZ, P6 ;  /* 0x000000ff79797208 */ /* 0x000fe40003000000 */
[----:B------:R-:W-:Y:S02]  /*6080*/  LOP3.LUT P5, RZ, R31, 0xff, RZ, 0xc0, !PT ;  /* 0x000000ff1fff7812 */ /* 0x000fe400078ac0ff */
[----:B------:R-:W-:Y:S01]  /*6090*/  F2FP.BF16.F32.PACK_AB R146, R121, R120 ;  /* 0x000000787992723e */ /* 0x000fe200000010ff */
[----:B------:R-:W-:Y:S01]  /*60a0*/  FFMA.FTZ R120, R25, UR6, R148 ;  /* 0x0000000619787c23 */ /* 0x000fe20008010094 */
[----:B------:R-:W-:-:S02]  /*60b0*/  SHF.L.U32 R121, R125, 0x10, RZ ;  /* 0x000000107d797819 */ /* 0x000fc400000006ff */
[----:B------:R-:W-:Y:S01]  /*60c0*/  FSEL R122, R122, RZ, P5 ;  /* 0x000000ff7a7a7208 */ /* 0x000fe20002800000 */
[----:B------:R-:W-:Y:S01]  /*60d0*/  FADD.FTZ R120, R24, -R120 ;  /* 0x8000007818787221 */ /* 0x000fe20000010000 */
[----:B------:R-:W-:Y:S02]  /*60e0*/  LOP3.LUT P0, RZ, R30, 0xff0000, RZ, 0xc0, !PT ;  /* 0x00ff00001eff7812 */ /* 0x000fe4000780c0ff */
[----:B------:R-:W-:Y:S01]  /*60f0*/  F2FP.BF16.F32.PACK_AB R122, R128, R122 ;  /* 0x0000007a807a723e */ /* 0x000fe200000010ff */
[----:B------:R-:W-:Y:S01]  /*6100*/  FFMA.FTZ R129, R120, UR24, R121 ;  /* 0x0000001878817c23 */ /* 0x000fe20008010079 */
[----:B------:R-:W-:Y:S01]  /*6110*/  FFMA.FTZ R121, R0, UR6, R148 ;  /* 0x0000000600797c23 */ /* 0x000fe20008010094 */
[----:B------:R-:W-:Y:S01]  /*6120*/  IMAD.U32 R128, R124, 0x10000, RZ ;  /* 0x000100007c807824 */ /* 0x000fe200078e00ff */
[----:B------:R-:W-:Y:S01]  /*6130*/  LOP3.LUT P5, RZ, R30, 0xff000000, RZ, 0xc0, !PT ;  /* 0xff0000001eff7812 */ /* 0x000fe200078ac0ff */
[----:B------:R-:W-:Y:S01]  /*6140*/  FMUL.FTZ R120, R129, UR23 ;  /* 0x0000001781787c20 */ /* 0x000fe20008410000 */
[----:B------:R-:W-:Y:S01]  /*6150*/  F2FP.BF16.F32.PACK_AB R129, R144, R129 ;  /* 0x000000819081723e */ /* 0x000fe200000010ff */
[----:B------:R-:W-:Y:S01]  /*6160*/  FADD.FTZ R121, R26, -R121 ;  /* 0x800000791a797221 */ /* 0x000fe20000010000 */
[----:B------:R-:W-:Y:S01]  /*6170*/  FMUL.FTZ R144, R144, UR23 ;  /* 0x0000001790907c20 */ /* 0x000fe20008410000 */
[----:B------:R-:W-:-:S02]  /*6180*/  PRMT R145, R124, 0x7632, R145 ;  /* 0x000076327c917816 */ /* 0x000fc40000000091 */
[----:B------:R-:W-:Y:S01]  /*6190*/  FFMA.FTZ R149, R121, UR24, R128 ;  /* 0x0000001879957c23 */ /* 0x000fe20008010080 */
[----:B------:R-:W-:Y:S02]  /*61a0*/  FSEL R121, R120, RZ, P0 ;  /* 0x000000ff78797208 */ /* 0x000fe40000000000 */
[----:B------:R-:W-:Y:S01]  /*61b0*/  FSEL R128, R144, RZ, P5 ;  /* 0x000000ff90807208 */ /* 0x000fe20002800000 */
[----:B------:R-:W-:Y:S01]  /*61c0*/  FMUL.FTZ R150, R149, UR23 ;  /* 0x0000001795967c20 */ /* 0x000fe20008410000 */
[----:B------:R-:W-:Y:S02]  /*61d0*/  SHF.L.U32 R145, R145, 0x10, RZ ;  /* 0x0000001091917819 */ /* 0x000fe400000006ff */
[----:B------:R-:W-:Y:S01]  /*61e0*/  F2FP.BF16.F32.PACK_AB R121, R128, R121 ;  /* 0x000000798079723e */ /* 0x000fe200000010ff */
[----:B------:R-:W-:Y:S01]  /*61f0*/  FFMA.FTZ R128, R161, UR6, R148 ;  /* 0x00000006a1807c23 */ /* 0x000fe20008010094 */
[C---:B------:R-:W-:Y:S02]  /*6200*/  LOP3.LUT P0, RZ, R32.reuse, 0xff0000, RZ, 0xc0, !PT ;  /* 0x00ff000020ff7812 */ /* 0x040fe4000780c0ff */
        /* <DEDUP_REMOVED lines=18> */
.L_x_1018:
        /* <DEDUP_REMOVED lines=14> */
.L_x_1014:
[----:B------:R-:W-:Y:S05]  /*6410*/  BSYNC.RECONVERGENT B0 ;  /* 0x0000000000007941 */ /* 0x000fea0003800200 */
.L_x_1013:
        /* <DEDUP_REMOVED lines=11> */
[----:B0----5:R-:W-:Y:S01]  /*64d0*/  PRMT R122, R135, 0x7632, R122 ;  /* 0x00007632877a7816 */ /* 0x021fe2000000007a */
[--C-:B------:R-:W-:Y:S01]  /*64e0*/  FFMA.FTZ R120, R188, UR6, R148.reuse ;  /* 0x00000006bc787c23 */ /* 0x100fe20008010094 */
[--C-:B------:R-:W-:Y:S01]  /*64f0*/  FFMA.FTZ R123, R29, UR6, R148.reuse ;  /* 0x000000061d7b7c23 */ /* 0x100fe20008010094 */
[----:B------:R-:W-:Y:S01]  /*6500*/  SHF.L.U32 R129, R135, 0x10, RZ ;  /* 0x0000001087817819 */ /* 0x000fe200000006ff */
[----:B------:R-:W-:Y:S01]  /*6510*/  FFMA.FTZ R130, R15, UR6, R148 ;  /* 0x000000060f827c23 */ /* 0x000fe20008010094 */
        /* <DEDUP_REMOVED lines=12> */
[----:B------:R-:W-:Y:S01]  /*65e0*/  FADD.FTZ R130, R14, -R130 ;  /* 0x800000820e827221 */ /* 0x000fe20000010000 */
[----:B------:R-:W-:-:S02]  /*65f0*/  PRMT R121, R134, 0x7632, R121 ;  /* 0x0000763286797816 */ /* 0x000fc40000000079 */
[----:B------:R-:W-:Y:S01]  /*6600*/  SHF.L.U32 R129, R134, 0x10, RZ ;  /* 0x0000001086817819 */ /* 0x000fe200000006ff */
[----:B------:R-:W-:Y:S01]  /*6610*/  IMAD.U32 R120, R120, 0x10000, RZ ;  /* 0x0001000078787824 */ /* 0x000fe200078e00ff */
[----:B------:R-:W-:Y:S02]  /*6620*/  SHF.L.U32 R121, R121, 0x10, RZ ;  /* 0x0000001079797819 */ /* 0x000fe400000006ff */
[----:B------:R-:W-:Y:S01]  /*6630*/  PRMT R145, R132, 0x7632, R145 ;  /* 0x0000763284917816 */ /* 0x000fe20000000091 */
        /* <DEDUP_REMOVED lines=27> */
[----:B------:R-:W-:Y:S01]  /*67f0*/  F2FP.BF16.F32.PACK_AB R122, R128, R122 ;  /* 0x0000007a807a723e */ /* 0x000fe200000010ff */
[----:B------:R-:W-:Y:S01]  /*6800*/  IMAD.U32 R128, R132, 0x10000, RZ ;  /* 0x0001000084807824 */ /* 0x000fe200078e00ff */
[----:B------:R-:W-:Y:S01]  /*6810*/  F2FP.BF16.F32.PACK_AB R146, R121, R120 ;  /* 0x000000787992723e */ /* 0x000fe200000010ff */
[----:B------:R-:W-:Y:S01]  /*6820*/  FFMA.FTZ R120, R17, UR6, R148 ;  /* 0x0000000611787c23 */ /* 0x000fe20008010094 */
[----:B------:R-:W-:Y:S02]  /*6830*/  SHF.L.U32 R121, R133, 0x10, RZ ;  /* 0x0000001085797819 */ /* 0x000fe400000006ff */
[----:B------:R-:W-:Y:S01]  /*6840*/  LOP3.LUT P5, RZ, R34, 0xff0000, RZ, 0xc0, !PT ;  /* 0x00ff000022ff7812 */ /* 0x000fe200078ac0ff */
[----:B------:R-:W-:Y:S01]  /*6850*/  FADD.FTZ R120, R16, -R120 ;  /* 0x8000007810787221 */ /* 0x000fe20000010000 */
[----:B------:R-:W-:Y:S02]  /*6860*/  LOP3.LUT P6, RZ, R34, 0xff000000, RZ, 0xc0, !PT ;  /* 0xff00000022ff7812 */ /* 0x000fe400078cc0ff */
[----:B------:R-:W-:Y:S01]  /*6870*/  SHF.L.U32 R145, R145, 0x10, RZ ;  /* 0x0000001091917819 */ /* 0x000fe200000006ff */
        /* <DEDUP_REMOVED lines=32> */
.L_x_1027:
[--C-:B0-----:R-:W-:Y:S01]  /*6a80*/  FFMA.FTZ R120, R29, UR6, R148.reuse ;  /* 0x000000061d787c23 */ /* 0x101fe20008010094 */
[C---:B-----5:R-:W-:Y:S01]  /*6a90*/  SHF.L.U32 R121, R135.reuse, 0x10, RZ ;  /* 0x0000001087797819 */ /* 0x060fe200000006ff */
[----:B------:R-:W-:Y:S01]  /*6aa0*/  FFMA.FTZ R122, R180, UR6, R148 ;  /* 0x00000006b47a7c23 */ /* 0x000fe20008010094 */
[----:B------:R-:W-:Y:S01]  /*6ab0*/  PRMT R144, R135, 0x7632, R144 ;  /* 0x0000763287907816 */ /* 0x000fe20000000090 */
[----:B------:R-:W-:Y:S01]  /*6ac0*/  FADD.FTZ R120, R28, -R120 ;  /* 0x800000781c787221 */ /* 0x000fe20000010000 */
[----:B------:R-:W-:Y:S01]  /*6ad0*/  FFMA.FTZ R123, R188, UR6, R148 ;  /* 0x00000006bc7b7c23 */ /* 0x000fe20008010094 */
[----:B------:R-:W-:Y:S01]  /*6ae0*/  FADD.FTZ R122, R181, -R122 ;  /* 0x8000007ab57a7221 */ /* 0x000fe20000010000 */
[----:B------:R-:W-:Y:S01]  /*6af0*/  LOP3.LUT P6, RZ, R37, 0xff0000, RZ, 0xc0, !PT ;  /* 0x00ff000025ff7812 */ /* 0x000fe200078cc0ff */
[--C-:B------:R-:W-:Y:S01]  /*6b00*/  FFMA.FTZ R120, R120, UR24, R121.reuse ;  /* 0x0000001878787c23 */ /* 0x100fe20008010079 */
[----:B------:R-:W-:Y:S01]  /*6b10*/  PRMT R121, R134, 0x7632, R121 ;  /* 0x0000763286797816 */ /* 0x000fe20000000079 */
[----:B------:R-:W-:Y:S01]  /*6b20*/  FADD.FTZ R123, R189, -R123 ;  /* 0x8000007bbd7b7221 */ /* 0x000fe20000010000 */
[----:B------:R-:W-:Y:S01]  /*6b30*/  IMAD.U32 R144, R144, 0x10000, RZ ;  /* 0x0001000090907824 */ /* 0x000fe200078e00ff */
[----:B------:R-:W-:-:S02]  /*6b40*/  LOP3.LUT P5, RZ, R35, 0xff0000, RZ, 0xc0, !PT ;  /* 0x00ff000023ff7812 */ /* 0x000fc400078ac0ff */
[----:B------:R-:W-:Y:S01]  /*6b50*/  SHF.L.U32 R121, R121, 0x10, RZ ;  /* 0x0000001079797819 */ /* 0x000fe200000006ff */
[--C-:B------:R-:W-:Y:S01]  /*6b60*/  FFMA.FTZ R123, R123, UR24, R144.reuse ;  /* 0x000000187b7b7c23 */ /* 0x100fe20008010090 */
[----:B------:R-:W-:-:S03]  /*6b70*/  PRMT R144, R133, 0x7632, R144 ;  /* 0x0000763285907816 */ /* 0x000fc60000000090 */
[----:B------:R-:W-:Y:S01]  /*6b80*/  FFMA.FTZ R122, R122, UR24, R121 ;  /* 0x000000187a7a7c23 */ /* 0x000fe20008010079 */
[----:B------:R-:W-:Y:S01]  /*6b90*/  FMUL.FTZ R121, R120, UR23 ;  /* 0x0000001778797c20 */ /* 0x000fe20008410000 */
[----:B------:R-:W-:Y:S01]  /*6ba0*/  FMUL.FTZ R147, R123, UR23 ;  /* 0x000000177b937c20 */ /* 0x000fe20008410000 */
[----:B------:R-:W-:Y:S01]  /*6bb0*/  SHF.L.U32 R144, R144, 0x10, RZ ;  /* 0x0000001090907819 */ /* 0x000fe200000006ff */
[----:B------:R-:W-:Y:S02]  /*6bc0*/  FMUL.FTZ R145, R122, UR23 ;  /* 0x000000177a917c20 */ /* 0x000fe40008410000 */
[C---:B------:R-:W-:Y:S02]  /*6bd0*/  FSEL R120, R121.reuse, RZ, P6 ;  /* 0x000000ff79787208 */ /* 0x040fe40003000000 */
[----:B------:R-:W-:Y:S02]  /*6be0*/  ISETP.GE.U32.AND P6, PT, R34, RZ, PT ;  /* 0x000000ff2200720c */ /* 0x000fe40003fc6070 */
[----:B------:R-:W-:-:S02]  /*6bf0*/  FSEL R121, R121, RZ, P5 ;  /* 0x000000ff79797208 */ /* 0x000fc40002800000 */
[----:B------:R-:W-:Y:S02]  /*6c00*/  ISETP.GE.U32.AND P5, PT, R36, RZ, PT ;  /* 0x000000ff2400720c */ /* 0x000fe40003fa6070 */
[----:B------:R-:W-:Y:S02]  /*6c10*/  ISETP.GE.U32.AND.EX P6, PT, R35, 0x1000000, PT, P6 ;  /* 0x010000002300780c */ /* 0x000fe40003fc6160 */
[----:B------:R-:W-:Y:S02]  /*6c20*/  ISETP.GE.U32.AND.EX P5, PT, R37, 0x1000000, PT, P5 ;  /* 0x010000002500780c */ /* 0x000fe40003fa6150 */
[C---:B------:R-:W-:Y:S02]  /*6c30*/  FSEL R123, R147.reuse, RZ, P6 ;  /* 0x000000ff937b7208 */ /* 0x040fe40003000000 */
[----:B------:R-:W-:Y:S02]  /*6c40*/  FSEL R147, R147, RZ, P5 ;  /* 0x000000ff93937208 */ /* 0x000fe40002800000 */
[----:B------:R-:W-:Y:S01]  /*6c50*/  F2FP.BF16.F32.PACK_AB R123, R123, R121 ;  /* 0x000000797b7b723e */ /* 0x000fe200000010ff */
[----:B------:R-:W-:Y:S01]  /*6c60*/  FFMA.FTZ R121, R15, UR6, R148 ;  /* 0x000000060f797c23 */ /* 0x000fe20008010094 */
[----:B------:R-:W-:-:S02]  /*6c70*/  F2FP.BF16.F32.PACK_AB R147, R147, R120 ;  /* 0x000000789393723e */ /* 0x000fc400000010ff */
        /* <DEDUP_REMOVED lines=55> */
.L_x_1026:
        /* <DEDUP_REMOVED lines=82> */
.L_x_1029:
        /* <DEDUP_REMOVED lines=75> */
.L_x_1025:
        /* <DEDUP_REMOVED lines=19> */
[C---:B------:R-:W-:Y:S01]  /*7af0*/  LOP3.LUT P6, RZ, R37.reuse, 0xff0000, RZ, 0xc0, !PT ;  /* 0x00ff000025ff7812 */ /* 0x040fe200078cc0ff */
[----:B------:R-:W-:Y:S01]  /*7b00*/  FADD.FTZ R130, R28, -R130 ;  /* 0x800000821c827221 */ /* 0x000fe20000010000 */
[----:B------:R-:W-:Y:S01]  /*7b10*/  ISETP.GE.U32.AND.EX P5, PT, R37, 0x1000000, PT, P5 ;  /* 0x010000002500780c */ /* 0x000fe20003fa6150 */
[----:B0-----:R-:W-:Y:S01]  /*7b20*/  FFMA.FTZ R144, R173, UR6, R148 ;  /* 0x00000006ad907c23 */ /* 0x001fe20008010094 */
        /* <DEDUP_REMOVED lines=53> */
.L_x_1031:
        /* <DEDUP_REMOVED lines=66> */
.L_x_1030:
        /* <DEDUP_REMOVED lines=61> */
.L_x_1032:
        /* <DEDUP_REMOVED lines=53> */
.L_x_1028:
        /* <DEDUP_REMOVED lines=13> */
.L_x_1024:
[----:B------:R-:W-:Y:S05]  /*8a90*/  BSYNC.RECONVERGENT B0 ;  /* 0x0000000000007941 */ /* 0x000fea0003800200 */
.L_x_1023:
        /* <DEDUP_REMOVED lines=11> */
[C---:B01---5:R-:W-:Y:S01]  /*8b50*/  PRMT R122, R139.reuse, 0x7632, R122 ;  /* 0x000076328b7a7816 */ /* 0x063fe2000000007a */
        /* <DEDUP_REMOVED lines=90> */
.L_x_1037:
[--C-:B01----:R-:W-:Y:S01]  /*9100*/  FFMA.FTZ R120, R164, UR6, R148.reuse ;  /* 0x00000006a4787c23 */ /* 0x103fe20008010094 */
[C---:B-----5:R-:W-:Y:S02]  /*9110*/  IMAD.U32 R121, R139.reuse, 0x10000, RZ ;  /* 0x000100008b797824 */ /* 0x060fe400078e00ff */
        /* <DEDUP_REMOVED lines=85> */
.L_x_1036:
        /* <DEDUP_REMOVED lines=82> */
.L_x_1039:
        /* <DEDUP_REMOVED lines=75> */
.L_x_1035:
        /* <DEDUP_REMOVED lines=76> */
.L_x_1041:
        /* <DEDUP_REMOVED lines=66> */
.L_x_1040:
        /* <DEDUP_REMOVED lines=61> */
.L_x_1042:
        /* <DEDUP_REMOVED lines=53> */
.L_x_1038:
        /* <DEDUP_REMOVED lines=13> */
.L_x_1034:
[----:B------:R-:W-:Y:S05]  /*b110*/  BSYNC.RECONVERGENT B0 ;  /* 0x0000000000007941 */ /* 0x000fea0003800200 */
.L_x_1033:
        /* <DEDUP_REMOVED lines=102> */
.L_x_1047:
        /* <DEDUP_REMOVED lines=87> */
.L_x_1046:
        /* <DEDUP_REMOVED lines=82> */
.L_x_1049:
        /* <DEDUP_REMOVED lines=75> */
.L_x_1045:
        /* <DEDUP_REMOVED lines=76> */
.L_x_1051:
        /* <DEDUP_REMOVED lines=66> */
.L_x_1050:
        /* <DEDUP_REMOVED lines=61> */
.L_x_1052:
        /* <DEDUP_REMOVED lines=53> */
.L_x_1048:
        /* <DEDUP_REMOVED lines=12> */
.L_x_1044:
[----:B------:R-:W-:Y:S05]  /*d780*/  BSYNC.RECONVERGENT B0 ;  /* 0x0000000000007941 */ /* 0x000fea0003800200 */
.L_x_1043:
[----:B------:R-:W-:Y:S01]  /*d790*/  UPLOP3.LUT UP1, UPT, UPT, UPT, UP1, 0x40, 0x4 ;  /* 0x000000000004789c */ /* 0x000fe20003f2e810 */
[----:B------:R-:W-:Y:S10]  /*d7a0*/  BRA.U !UP3, `(.L_x_1053) ;  /* 0xffffff390b1c7547 */ /* 0x000ff4000b83ffff */
.L_x_1002:
        /* <DEDUP_REMOVED lines=23> */
.L_x_1055:
[----:B------:R-:W-:Y:S05]  /*d920*/  BSYNC.RECONVERGENT B0 ;  /* 0x0000000000007941 */ /* 0x000fea0003800200 */
.L_x_1054:
        /* <DEDUP_REMOVED lines=19> */
.L_x_1057:
[----:B------:R-:W-:Y:S05]  /*da60*/  BSYNC.RECONVERGENT B0 ;  /* 0x0000000000007941 */ /* 0x000fea0003800200 */
.L_x_1056:
        /* <DEDUP_REMOVED lines=19> */
.L_x_1059:
[----:B------:R-:W-:Y:S05]  /*dba0*/  BSYNC.RECONVERGENT B0 ;  /* 0x0000000000007941 */ /* 0x000fea0003800200 */
.L_x_1058:
        /* <DEDUP_REMOVED lines=18> */
.L_x_1060:
        /* <DEDUP_REMOVED lines=11> */
.L_x_4824:


//--------------------- .text._ZN10layer_norm31ln_parallel_residual_bwd_kernelINS_13Kernel_traitsIf13__nv_bfloat16S2_S2_fjLj8192ELj1ELj1ELj8ELj16ENS_18Kernel_traits_baseILj8192EfS2_S2_S2_fjLj256EEEEELb1ELb0ELb1EEEvNS_9BwdParamsE --------------------------
	.section	.text._ZN10layer_norm31ln_parallel_residual_bwd_kernelINS_13Kernel_traitsIf13__nv_bfloat16S2_S2_fjLj8192ELj1ELj1ELj8ELj16ENS_18Kernel_traits_baseILj8192EfS2_S2_S2_fjLj256EEEEELb1ELb0ELb1EEEvNS_9BwdParamsE,"ax",@progbits
	.align	128
        .global         _ZN10layer_norm31ln_parallel_residual_bwd_kernelINS_13Kernel_traitsIf13__nv_bfloat16S2_S2_fjLj8192ELj1ELj1ELj8ELj16ENS_18Kernel_traits_baseILj8192EfS2_S2_S2_fjLj256EEEEELb1ELb0ELb1EEEvNS_9BwdParamsE
        .type           _ZN10layer_norm31ln_parallel_residual_bwd_kernelINS_13Kernel_traitsIf13__nv_bfloat16S2_S2_fjLj8192ELj1ELj1ELj8ELj16ENS_18Kernel_traits_baseILj8192EfS2_S2_S2_fjLj256EEEEELb1ELb0ELb1EEEvNS_9BwdParamsE,@function
        .size           _ZN10layer_norm31ln_parallel_residual_bwd_kernelINS_13Kernel_traitsIf13__nv_bfloat16S2_S2_fjLj8192ELj1ELj1ELj8ELj16ENS_18Kernel_traits_baseILj8192EfS2_S2_S2_fjLj256EEEEELb1ELb0ELb1EEEvNS_9BwdParamsE,(.L_x_4825 - _ZN10layer_norm31ln_parallel_residual_bwd_kernelINS_13Kernel_traitsIf13__nv_bfloat16S2_S2_fjLj8192ELj1ELj1ELj8ELj16ENS_18Kernel_traits_baseILj8192EfS2_S2_S2_fjLj256EEEEELb1ELb0ELb1EEEvNS_9BwdParamsE)
        .other          _ZN10layer_norm31ln_parallel_residual_bwd_kernelINS_13Kernel_traitsIf13__nv_bfloat16S2_S2_fjLj8192ELj1ELj1ELj8ELj16ENS_18Kernel_traits_baseILj8192EfS2_S2_S2_fjLj256EEEEELb1ELb0ELb1EEEvNS_9BwdParamsE,@"STO_CUDA_ENTRY STV_DEFAULT"
_ZN10layer_norm31ln_parallel_residual_bwd_kernelINS_13Kernel_traitsIf13__nv_bfloat16S2_S2_fjLj8192ELj1ELj1ELj8ELj16ENS_18Kernel_traits_baseILj8192EfS2_S2_S2_fjLj256EEEEELb1ELb0ELb1EEEvNS_9BwdParamsE:
.text._ZN10layer_norm31ln_parallel_residual_bwd_kernelINS_13Kernel_traitsIf13__nv_bfloat16S2_S2_fjLj8192ELj1ELj1ELj8ELj16ENS_18Kernel_traits_baseILj8192EfS2_S2_S2_fjLj256EEEEELb1ELb0ELb1EEEvNS_9BwdParamsE:
        /* <DEDUP_REMOVED lines=83> */
[----:B------:R-:W-:Y:S01]  /*0530*/  CS2R R250, SRZ ;  /* 0x0000000000fa7805 */ /* 0x000fe2000001ff00 */
[----:B------:R-:W-:Y:S01]  /*0540*/  IMAD.MOV.U32 R249, RZ, RZ, RZ ;  /* 0x000000fffff97224 */ /* 0x000fe200078e00ff */
[----:B------:R-:W-:Y:S01]  /*0550*/  CS2R R238, SRZ ;  /* 0x0000000000ee7805 */ /* 0x000fe2000001ff00 */
[----:B------:R1:W-:Y:S01]  /*0560*/  STL [R1+0xd4], RZ ;  /* 0x0000d4ff01007387 */ /* 0x0003e20000100800 */
[----:B------:R-:W-:-:S02]  /*0570*/  CS2R R236, SRZ ;  /* 0x0000000000ec7805 */ /* 0x000fc4000001ff00 */
[----:B------:R-:W-:Y:S01]  /*0580*/  CS2R R246, SRZ ;  /* 0x0000000000f67805 */ /* 0x000fe2000001ff00 */
[C---:B--2---:R-:W-:Y:S01]  /*0590*/  IMAD.WIDE.U32 R2, R248.reuse, 0x20, R2 ;  /* 0x00000020f8027825 */ /* 0x044fe200078e0002 */
[----:B------:R1:W-:Y:S01]  /*05a0*/  STL [R1+0xd0], RZ ;  /* 0x0000d0ff01007387 */ /* 0x0003e20000100800 */
[----:B------:R-:W-:Y:S02]  /*05b0*/  CS2R R244, SRZ ;  /* 0x0000000000f47805 */ /* 0x000fe4000001ff00 */
[----:B------:R-:W-:Y:S02]  /*05c0*/  CS2R R234, SRZ ;  /* 0x0000000000ea7805 */ /* 0x000fe4000001ff00 */
[----:B------:R-:W-:Y:S01]  /*05d0*/  CS2R R230, SRZ ;  /* 0x0000000000e67805 */ /* 0x000fe2000001ff00 */
[----:B------:R1:W-:Y:S01]  /*05e0*/  STL [R1+0xcc], RZ ;  /* 0x0000ccff01007387 */ /* 0x0003e20000100800 */
[----:B------:R-:W-:Y:S02]  /*05f0*/  CS2R R228, SRZ ;  /* 0x0000000000e47805 */ /* 0x000fe4000001ff00 */
[----:B------:R-:W-:Y:S01]  /*0600*/  MOV R227, RZ ;  /* 0x000000ff00e37202 */ /* 0x000fe20000000f00 */
        /* <DEDUP_REMOVED lines=22> */
[----:B------:R-:W-:Y:S01]  /*0770*/  CS2R R20, SRZ ;  /* 0x0000000000147805 */ /* 0x000fe2000001ff00 */
[----:B------:R-:W2:Y:S02]  /*0780*/  LDCU UR7, c[0x0][0x408] ;  /* 0x00008100ff0777ac */ /* 0x000ea40008000800 */
        /* <DEDUP_REMOVED lines=59> */
[----:B------:R-:W-:Y:S01]  /*0b40*/  CS2R R30, SRZ ;  /* 0x00000000001e7805 */ /* 0x000fe2000001ff00 */
        /* <DEDUP_REMOVED lines=17> */
.L_x_1096:
[----:B0-----:R-:W0:Y:S01]  /*0c60*/  LDC.64 R188, c[0x0][0x3a8] ;  /* 0x0000ea00ffbc7b82 */ /* 0x001e220000000a00 */
[----:B------:R-:W-:Y:S01]  /*0c70*/  UIMAD UR5, UR4, UR21, URZ ;  /* 0x00000015040572a4 */ /* 0x000fe2000f8e02ff */
[----:B------:R-:W2:Y:S03]  /*0c80*/  LDL.LU R198, [R1] ;  /* 0x0000000001c67983 */ /* 0x000ea60000300800 */
[----:B------:R-:W-:Y:S02]  /*0c90*/  USHF.R.S32.HI UR6, URZ, 0x1f, UR5 ;  /* 0x0000001fff067899 */ /* 0x000fe40008011405 */
[----:B------:R-:W-:Y:S01]  /*0ca0*/  UIMAD.WIDE UR16, UR4, 0x4, UR12 ;  /* 0x00000004041078a5 */ /* 0x000fe2000f8e020c */
[----:B------:R-:W1:Y:S01]  /*0cb0*/  LDC.64 R194, c[0x0][0x430] ;  /* 0x00010c00ffc27b82 */ /* 0x000e620000000a00 */
[----:B------:R-:W-:Y:S02]  /*0cc0*/  ULEA.HI UR6, UR6, UR5, URZ, 0x3 ;  /* 0x0000000506067291 */ /* 0x000fe4000f8f18ff */
[----:B------:R-:W-:-:S05]  /*0cd0*/  UIMAD.WIDE UR18, UR4, 0x4, UR14 ;  /* 0x00000004041278a5 */ /* 0x000fca000f8e020e */
[----:B------:R-:W3:Y:S01]  /*0ce0*/  LDC.64 R192, c[0x0][0x428] ;  /* 0x00010a00ffc07b82 */ /* 0x000ee20000000a00 */
[----:B------:R-:W-:Y:S01]  /*0cf0*/  IMAD.U32 R123, RZ, RZ, UR6 ;  /* 0x00000006ff7b7e24 */ /* 0x000fe2000f8e00ff */
[----:B------:R-:W-:Y:S01]  /*0d00*/  MOV R120, UR16 ;  /* 0x0000001000787c02 */ /* 0x000fe20008000f00 */
[----:B------:R-:W4:Y:S01]  /*0d10*/  LDL.LU R197, [R1+0x8] ;  /* 0x0000080001c57983 */ /* 0x000f220000300800 */
[----:B------:R-:W-:Y:S02]  /*0d20*/  MOV R121, UR17 ;  /* 0x0000001100797c02 */ /* 0x000fe40008000f00 */
[----:B------:R-:W-:Y:S01]  /*0d30*/  LEA.HI.SX32 R158, R123, R248, 0x1d ;  /* 0x000000f87b9e7211 */ /* 0x000fe200078feaff */
[----:B------:R-:W4:Y:S04]  /*0d40*/  LDL.LU R196, [R1+0x4] ;  /* 0x0000040001c47983 */ /* 0x000f280000300800 */
[----:B------:R1:W2:Y:S01]  /*0d50*/  LDG.E R0, desc[UR10][R120.64] ;  /* 0x0000000a78007981 */ /* 0x0002a2000c1e1900 */
[----:B0-----:R-:W-:Y:S01]  /*0d60*/  IMAD.WIDE.U32 R144, R158, 0x10, R188 ;  /* 0x000000109e907825 */ /* 0x001fe200078e00bc */
[----:B------:R-:W-:-:S02]  /*0d70*/  ISETP.NE.AND P3, PT, RZ, UR20, PT ;  /* 0x00000014ff007c0c */ /* 0x000fc4000bf65270 */
[C---:B------:R-:W-:Y:S01]  /*0d80*/  IADD3 R156, PT, PT, R158.reuse, 0x100, RZ ;  /* 0x000001009e9c7810 */ /* 0x040fe20007ffe0ff */
[C---:B-1----:R-:W-:Y:S01]  /*0d90*/  IMAD.WIDE.U32 R152, R158.reuse, 0x10, R194 ;  /* 0x000000109e987825 */ /* 0x042fe200078e00c2 */
[----:B------:R0:W-:Y:S03]  /*0da0*/  STL [R1+0xec], R113 ;  /* 0x0000ec7101007387 */ /* 0x0001e60000100800 */
[----:B------:R-:W-:Y:S01]  /*0db0*/  IMAD.U32 R120, RZ, RZ, UR18 ;  /* 0x00000012ff787e24 */ /* 0x000fe2000f8e00ff */
[----:B------:R-:W-:Y:S01]  /*0dc0*/  MOV R121, UR19 ;  /* 0x0000001300797c02 */ /* 0x000fe20008000f00 */
[----:B------:R-:W4:Y:S04]  /*0dd0*/  LDG.E.128 R144, desc[UR10][R144.64] ;  /* 0x0000000a90907981 */ /* 0x000f28000c1e1d00 */
[----:B------:R1:W4:Y:S04]  /*0de0*/  LDG.E R159, desc[UR10][R120.64] ;  /* 0x0000000a789f7981 */ /* 0x000328000c1e1900 */
[----:B------:R-:W4:Y:S01]  /*0df0*/  LDG.E.128 R152, desc[UR10][R152.64] ;  /* 0x0000000a98987981 */ /* 0x000f22000c1e1d00 */
[----:B---3--:R-:W-:-:S03]  /*0e00*/  IMAD.WIDE.U32 R148, R158, 0x10, R192 ;  /* 0x000000109e947825 */ /* 0x008fc600078e00c0 */
[----:B------:R3:W-:Y:S04]  /*0e10*/  STL [R1+0xe8], R112 ;  /* 0x0000e87001007387 */ /* 0x0007e80000100800 */
[----:B------:R-:W3:Y:S01]  /*0e20*/  LDG.E.128 R148, desc[UR10][R148.64] ;  /* 0x0000000a94947981 */ /* 0x000ee2000c1e1d00 */
[----:B-1----:R-:W-:-:S04]  /*0e30*/  IMAD.WIDE.U32 R120, R156, 0x10, R188 ;  /* 0x000000109c787825 */ /* 0x002fc800078e00bc */
[----:B------:R-:W-:Y:S02]  /*0e40*/  VIADD R157, R158, 0x200 ;  /* 0x000002009e9d7836 */ /* 0x000fe40000000000 */
[--C-:B------:R-:W-:Y:S01]  /*0e50*/  IMAD.WIDE.U32 R124, R156, 0x10, R194.reuse ;  /* 0x000000109c7c7825 */ /* 0x100fe200078e00c2 */
[----:B------:R-:W3:Y:S03]  /*0e60*/  LDG.E.128 R120, desc[UR10][R120.64] ;  /* 0x0000000a78787981 */ /* 0x000ee6000c1e1d00 */
[----:B------:R-:W-:Y:S02]  /*0e70*/  IMAD.WIDE.U32 R136, R157, 0x10, R194 ;  /* 0x000000109d887825 */ /* 0x000fe400078e00c2 */
[----:B------:R-:W3:Y:S01]  /*0e80*/  LDG.E.128 R124, desc[UR10][R124.64] ;  /* 0x0000000a7c7c7981 */ /* 0x000ee2000c1e1d00 */
[----:B--2---:R-:W-:Y:S02]  /*0e90*/  FSEL R0, R0, RZ, !P3 ;  /* 0x000000ff00007208 */ /* 0x004fe40005800000 */
[----:B----4-:R-:W-:-:S02]  /*0ea0*/  R2UR UR16, R159 ;  /* 0x000000009f1072ca */ /* 0x010fc400000e0000 */
[----:B------:R-:W-:Y:S02]  /*0eb0*/  PRMT R186, R145, 0x7632, R186 ;  /* 0x0000763291ba7816 */ /* 0x000fe400000000ba */
[----:B------:R-:W-:Y:S02]  /*0ec0*/  PRMT R191, R153, 0x7632, R191 ;  /* 0x0000763299bf7816 */ /* 0x000fe400000000bf */
[----:B------:R-:W-:Y:S02]  /*0ed0*/  PRMT R163, R152, 0x7632, R163 ;  /* 0x0000763298a37816 */ /* 0x000fe400000000a3 */
[----:B------:R-:W-:Y:S01]  /*0ee0*/  SHF.L.U32 R167, R154, 0x10, RZ ;  /* 0x000000109aa77819 */ /* 0x000fe200000006ff */
[----:B------:R-:W-:Y:S01]  /*0ef0*/  IMAD.WIDE.U32 R128, R156, 0x10, R192 ;  /* 0x000000109c807825 */ /* 0x000fe200078e00c0 */
[----:B------:R-:W-:Y:S01]  /*0f00*/  R2UR UR5, R0 ;  /* 0x00000000000572ca */ /* 0x000fe200000e0000 */
[----:B------:R-:W2:Y:S01]  /*0f10*/  LDG.E.128 R136, desc[UR10][R136.64] ;  /* 0x0000000a88887981 */ /* 0x000ea2000c1e1d00 */
[----:B------:R-:W-:-:S02]  /*0f20*/  PRMT R159, R144, 0x7632, R159 ;  /* 0x00007632909f7816 */ /* 0x000fc4000000009f */
[----:B------:R-:W-:Y:S02]  /*0f30*/  SHF.L.U32 R0, R144, 0x10, RZ ;  /* 0x0000001090007819 */ /* 0x000fe400000006ff */
[----:B------:R-:W-:Y:S01]  /*0f40*/  SHF.L.U32 R145, R145, 0x10, RZ ;  /* 0x0000001091917819 */ /* 0x000fe200000006ff */
[----:B------:R-:W-:Y:S01]  /*0f50*/  IMAD.U32 R152, R152, 0x10000, RZ ;  /* 0x0001000098987824 */ /* 0x000fe200078e00ff */
[----:B------:R-:W-:Y:S02]  /*0f60*/  SHF.L.U32 R159, R159, 0x10, RZ ;  /* 0x000000109f9f7819 */ /* 0x000fe400000006ff */
[----:B------:R-:W-:Y:S01]  /*0f70*/  SHF.L.U32 R153, R153, 0x10, RZ ;  /* 0x0000001099997819 */ /* 0x000fe200000006ff */
[----:B------:R-:W-:Y:S01]  /*0f80*/  FADD.FTZ R198, R167, R198 ;  /* 0x000000c6a7c67221 */ /* 0x000fe20000010000 */
[----:B------:R-:W4:Y:S01]  /*0f90*/  LDG.E.128 R128, desc[UR10][R128.64] ;  /* 0x0000000a80807981 */ /* 0x000f22000c1e1d00 */
[----:B------:R-:W-:Y:S01]  /*0fa0*/  FADD.FTZ R159, R159, -UR5 ;  /* 0x800000059f9f7e21 */ /* 0x000fe20008010000 */
[----:B------:R-:W-:Y:S01]  /*0fb0*/  FADD.FTZ R0, R0, -UR5 ;  /* 0x8000000500007e21 */ /* 0x000fe20008010000 */
[----:B------:R-:W-:-:S02]  /*0fc0*/  FADD.FTZ R145, R145, -UR5 ;  /* 0x8000000591917e21 */ /* 0x000fc40008010000 */
[----:B------:R-:W-:Y:S01]  /*0fd0*/  FMUL.FTZ R183, R159, UR16 ;  /* 0x000000109fb77c20 */ /* 0x000fe20008410000 */
[----:B------:R-:W-:Y:S01]  /*0fe0*/  FMUL.FTZ R0, R0, UR16 ;  /* 0x0000001000007c20 */ /* 0x000fe20008410000 */
[----:B------:R-:W-:Y:S01]  /*0ff0*/  FMUL.FTZ R177, R145, UR16 ;  /* 0x0000001091b17c20 */ /* 0x000fe20008410000 */
[----:B------:R-:W-:Y:S01]  /*1000*/  IADD3 R159, PT, PT, R158, 0x300, RZ ;  /* 0x000003009e9f7810 */ /* 0x000fe20007ffe0ff */
[-C--:B-----5:R-:W-:Y:S01]  /*1010*/  FMUL.FTZ R176, R60, R152.reuse ;  /* 0x000000983cb07220 */ /* 0x0a0fe20000410000 */
[-C--:B------:R-:W-:Y:S01]  /*1020*/  FMUL.FTZ R178, R62, R153.reuse ;  /* 0x000000993eb27220 */ /* 0x080fe20000410000 */
[----:B------:R-:W-:Y:S01]  /*1030*/  FADD.FTZ R240, R152, R240 ;  /* 0x000000f098f07221 */ /* 0x000fe20000010000 */
[----:B------:R-:W-:Y:S01]  /*1040*/  FFMA.FTZ R236, R0, R152, R236 ;  /* 0x0000009800ec7223 */ /* 0x000fe200000100ec */
[----:B------:R-:W-:Y:S01]  /*1050*/  FADD.FTZ R242, R153, R242 ;  /* 0x000000f299f27221 */ /* 0x000fe20000010000 */
[----:B------:R-:W-:Y:S01]  /*1060*/  FFMA.FTZ R238, R177, R153, R238 ;  /* 0x00000099b1ee7223 */ /* 0x000fe200000100ee */
[----:B------:R-:W-:-:S02]  /*1070*/  IMAD.WIDE.U32 R152, R159, 0x10, R194 ;  /* 0x000000109f987825 */ /* 0x000fc400078e00c2 */
[----:B------:R-:W2:Y:S04]  /*1080*/  LDL.LU R194, [R1+0xc] ;  /* 0x00000c0001c27983 */ /* 0x000ea80000300800 */
[----:B------:R-:W-:Y:S04]  /*1090*/  STL [R1], R198 ;  /* 0x000000c601007387 */ /* 0x000fe80000100800 */
[----:B0-----:R-:W4:Y:S04]  /*10a0*/  LDL.LU R113, [R1+0x30] ;  /* 0x0000300001717983 */ /* 0x001f280000300800 */
[----:B---3--:R-:W3:Y:S01]  /*10b0*/  LDL.LU R112, [R1+0x20] ;  /* 0x0000200001707983 */ /* 0x008ee20000300800 */
[----:B------:R-:W-:-:S02]  /*10c0*/  PRMT R144, R148, 0x7632, R144 ;  /* 0x0000763294907816 */ /* 0x000fc40000000090 */
[----:B------:R-:W-:Y:S02]  /*10d0*/  SHF.L.U32 R163, R163, 0x10, RZ ;  /* 0x00000010a3a37819 */ /* 0x000fe400000006ff */
[----:B------:R-:W-:Y:S01]  /*10e0*/  PRMT R161, R147, 0x7632, R161 ;  /* 0x0000763293a17816 */ /* 0x000fe200000000a1 */
[----:B------:R-:W-:Y:S01]  /*10f0*/  IMAD.U32 R144, R144, 0x10000, RZ ;  /* 0x0001000090907824 */ /* 0x000fe200078e00ff */
[----:B------:R-:W-:Y:S01]  /*1100*/  SHF.L.U32 R148, R148, 0x10, RZ ;  /* 0x0000001094947819 */ /* 0x000fe200000006ff */
[----:B------:R-:W-:Y:S01]  /*1110*/  FMUL.FTZ R184, R61, R163 ;  /* 0x000000a33db87220 */ /* 0x000fe20000410000 */
[C---:B------:R-:W-:Y:S01]  /*1120*/  PRMT R185, R149.reuse, 0x7632, R185 ;  /* 0x0000763295b97816 */ /* 0x040fe200000000b9 */
[----:B------:R-:W-:Y:S01]  /*1130*/  IMAD.U32 R149, R149, 0x10000, RZ ;  /* 0x0001000095957824 */ /* 0x000fe200078e00ff */
[----:B------:R-:W-:Y:S02]  /*1140*/  PRMT R165, R155, 0x7632, R165 ;  /* 0x000076329ba57816 */ /* 0x000fe400000000a5 */
[----:B------:R-:W-:-:S02]  /*1150*/  SHF.L.U32 R161, R161, 0x10, RZ ;  /* 0x00000010a1a17819 */ /* 0x000fc400000006ff */
[----:B------:R-:W-:Y:S02]  /*1160*/  PRMT R162, R146, 0x7632, R162 ;  /* 0x0000763292a27816 */ /* 0x000fe400000000a2 */
[----:B------:R-:W-:Y:S01]  /*1170*/  PRMT R166, R154, 0x7632, R166 ;  /* 0x000076329aa67816 */ /* 0x000fe200000000a6 */
[----:B------:R-:W-:Y:S01]  /*1180*/  FADD.FTZ R211, R148, R211 ;  /* 0x000000d394d37221 */ /* 0x000fe20000010000 */
[-C--:B------:R-:W-:Y:S01]  /*1190*/  FFMA.FTZ R31, R0, R148.reuse, R31 ;  /* 0x00000094001f7223 */ /* 0x080fe2000001001f */
[----:B------:R-:W-:Y:S01]  /*11a0*/  FFMA.FTZ R176, R92, R148, R176 ;  /* 0x000000945cb07223 */ /* 0x000fe200000100b0 */
[----:B------:R-:W-:Y:S01]  /*11b0*/  FADD.FTZ R213, R149, R213 ;  /* 0x000000d595d57221 */ /* 0x000fe20000010000 */
[-C--:B------:R-:W-:Y:S01]  /*11c0*/  FFMA.FTZ R29, R177, R149.reuse, R29 ;  /* 0x00000095b11d7223 */ /* 0x080fe2000001001d */
[----:B------:R-:W-:Y:S01]  /*11d0*/  FFMA.FTZ R178, R94, R149, R178 ;  /* 0x000000955eb27223 */ /* 0x000fe200000100b2 */
[----:B------:R-:W-:Y:S01]  /*11e0*/  FADD.FTZ R212, R144, R212 ;  /* 0x000000d490d47221 */ /* 0x000fe20000010000 */
[-C--:B------:R-:W-:Y:S01]  /*11f0*/  FFMA.FTZ R30, R183, R144.reuse, R30 ;  /* 0x00000090b71e7223 */ /* 0x080fe2000001001e */
[----:B------:R-:W-:Y:S01]  /*1200*/  FFMA.FTZ R184, R93, R144, R184 ;  /* 0x000000905db87223 */ /* 0x000fe200000100b8 */
[----:B------:R-:W-:Y:S01]  /*1210*/  IMAD.WIDE.U32 R132, R157, 0x10, R188 ;  /* 0x000000109d847825 */ /* 0x000fe200078e00bc */
[----:B------:R-:W-:-:S03]  /*1220*/  PRMT R160, R151, 0x7632, R160 ;  /* 0x0000763297a07816 */ /* 0x000fc600000000a0 */
[----:B------:R-:W-:Y:S01]  /*1230*/  IMAD.WIDE.U32 R140, R157, 0x10, R192 ;  /* 0x000000109d8c7825 */ /* 0x000fe200078e00c0 */
[----:B------:R-:W-:-:S03]  /*1240*/  SHF.L.U32 R147, R147, 0x10, RZ ;  /* 0x0000001093937819 */ /* 0x000fc600000006ff */
[----:B------:R-:W-:Y:S02]  /*1250*/  IMAD.U32 R190, R155, 0x10000, RZ ;  /* 0x000100009bbe7824 */ /* 0x000fe400078e00ff */
[----:B------:R-:W-:Y:S01]  /*1260*/  IMAD.WIDE.U32 R144, R159, 0x10, R188 ;  /* 0x000000109f907825 */ /* 0x000fe200078e00bc */
[----:B------:R-:W-:-:S03]  /*1270*/  SHF.L.U32 R188, R162, 0x10, RZ ;  /* 0x00000010a2bc7819 */ /* 0x000fc600000006ff */
[----:B------:R-:W-:Y:S01]  /*1280*/  FADD.FTZ R189, R161, -UR5 ;  /* 0x80000005a1bd7e21 */ /* 0x000fe20008010000 */
[----:B------:R-:W-:Y:S01]  /*1290*/  IMAD.WIDE.U32 R148, R159, 0x10, R192 ;  /* 0x000000109f947825 */ /* 0x000fe200078e00c0 */
[----:B------:R-:W-:-:S03]  /*12a0*/  SHF.L.U32 R160, R160, 0x10, RZ ;  /* 0x00000010a0a07819 */ /* 0x000fc600000006ff */
[----:B------:R-:W-:Y:S01]  /*12b0*/  FADD.FTZ R147, R147, -UR5 ;  /* 0x8000000593937e21 */ /* 0x000fe20008010000 */
[----:B------:R-:W-:Y:S01]  /*12c0*/  SHF.L.U32 R186, R186, 0x10, RZ ;  /* 0x00000010baba7819 */ /* 0x000fe200000006ff */
[----:B------:R-:W-:Y:S01]  /*12d0*/  IMAD.U32 R193, R165, 0x10000, RZ ;  /* 0x00010000a5c17824 */ /* 0x000fe200078e00ff */
[----:B------:R-:W-:Y:S01]  /*12e0*/  ISETP.NE.U32.AND P0, PT, RZ, UR26, PT ;  /* 0x0000001aff007c0c */ /* 0x000fe2000bf05070 */
[----:B------:R-:W-:Y:S02]  /*12f0*/  IMAD.U32 R162, R166, 0x10000, RZ ;  /* 0x00010000a6a27824 */ /* 0x000fe400078e00ff */
[----:B------:R-:W-:Y:S01]  /*1300*/  FADD.FTZ R197, R190, R197 ;  /* 0x000000c5bec57221 */ /* 0x000fe20000010000 */
[----:B------:R-:W-:Y:S01]  /*1310*/  FMUL.FTZ R189, R189, UR16 ;  /* 0x00000010bdbd7c20 */ /* 0x000fe20008410000 */
[----:B------:R-:W-:Y:S01]  /*1320*/  FMUL.FTZ R192, R59, R193 ;  /* 0x000000c13bc07220 */ /* 0x000fe20000410000 */
[----:B------:R-:W-:Y:S01]  /*1330*/  FADD.FTZ R196, R162, R196 ;  /* 0x000000c4a2c47221 */ /* 0x000fe20000010000 */
[----:B------:R-:W-:Y:S01]  /*1340*/  FADD.FTZ R218, R160, R218 ;  /* 0x000000daa0da7221 */ /* 0x000fe20000010000 */
[-C--:B------:R-:W-:Y:S01]  /*1350*/  FFMA.FTZ R24, R189, R160.reuse, R24 ;  /* 0x000000a0bd187223 */ /* 0x080fe20000010018 */
[----:B------:R-:W-:Y:S01]  /*1360*/  FFMA.FTZ R192, R91, R160, R192 ;  /* 0x000000a05bc07223 */ /* 0x000fe200000100c0 */
[----:B------:R0:W-:Y:S01]  /*1370*/  STL [R1+0x8], R197 ;  /* 0x000008c501007387 */ /* 0x0001e20000100800 */
[----:B------:R-:W-:Y:S01]  /*1380*/  SHF.L.U32 R160, R120, 0x10, RZ ;  /* 0x0000001078a07819 */ /* 0x000fe200000006ff */
[----:B------:R-:W-:-:S02]  /*1390*/  FMUL.FTZ R181, R147, UR16 ;  /* 0x0000001093b57c20 */ /* 0x000fc40008410000 */
[----:B------:R1:W-:Y:S01]  /*13a0*/  STL [R1+0x4], R196 ;  /* 0x000004c401007387 */ /* 0x0003e20000100800 */
[-C--:B------:R-:W-:Y:S01]  /*13b0*/  FMUL.FTZ R182, R58, R190.reuse ;  /* 0x000000be3ab67220 */ /* 0x080fe20000410000 */
[----:B------:R-:W-:Y:S01]  /*13c0*/  FADD.FTZ R161, R160, -UR5 ;  /* 0x80000005a0a17e21 */ /* 0x000fe20008010000 */
[----:B------:R-:W-:Y:S01]  /*13d0*/  IMAD.U32 R191, R191, 0x10000, RZ ;  /* 0x00010000bfbf7824 */ /* 0x000fe200078e00ff */
[----:B------:R-:W-:Y:S01]  /*13e0*/  SHF.L.U32 R187, R185, 0x10, RZ ;  /* 0x00000010b9bb7819 */ /* 0x000fe200000006ff */
[----:B------:R-:W-:Y:S01]  /*13f0*/  IMAD.U32 R146, R146, 0x10000, RZ ;  /* 0x0001000092927824 */ /* 0x000fe200078e00ff */
[----:B0-----:R-:W3:Y:S01]  /*1400*/  LDL.LU R197, [R1+0x38] ;  /* 0x0000380001c57983 */ /* 0x001ee20000300800 */
[----:B------:R-:W-:-:S03]  /*1410*/  FFMA.FTZ R251, R181, R190, R251 ;  /* 0x000000beb5fb7223 */ /* 0x000fc600000100fb */
[----:B-1----:R-:W3:Y:S01]  /*1420*/  LDL.LU R196, [R1+0x28] ;  /* 0x0000280001c47983 */ /* 0x002ee20000300800 */
[----:B------:R-:W-:-:S03]  /*1430*/  IMAD.U32 R190, R124, 0x10000, RZ ;  /* 0x000100007cbe7824 */ /* 0x000fc600078e00ff */
[----:B------:R-:W3:Y:S01]  /*1440*/  LDL.LU R195, [R1+0x60] ;  /* 0x0000600001c37983 */ /* 0x000ee20000300800 */
[----:B------:R-:W-:Y:S01]  /*1450*/  FMUL.FTZ R161, R161, UR16 ;  /* 0x00000010a1a17c20 */ /* 0x000fe20008410000 */
[----:B------:R-:W-:Y:S01]  /*1460*/  PRMT R164, R150, 0x7632, R164 ;  /* 0x0000763296a47816 */ /* 0x000fe200000000a4 */
[----:B------:R-:W-:Y:S01]  /*1470*/  FMUL.FTZ R180, R56, R167 ;  /* 0x000000a738b47220 */ /* 0x000fe20000410000 */
[----:B------:R-:W-:Y:S01]  /*1480*/  FADD.FTZ R241, R163, R241 ;  /* 0x000000f1a3f17221 */ /* 0x000fe20000010000 */
[----:B------:R-:W-:Y:S01]  /*1490*/  FFMA.FTZ R237, R183, R163, R237 ;  /* 0x000000a3b7ed7223 */ /* 0x000fe200000100ed */
[----:B------:R-:W-:Y:S01]  /*14a0*/  ISETP.NE.U32.AND P1, PT, RZ, UR22, PT ;  /* 0x00000016ff007c0c */ /* 0x000fe2000bf25070 */
[----:B------:R-:W3:Y:S04]  /*14b0*/  LDG.E.128 R132, desc[UR10][R132.64] ;  /* 0x0000000a84847981 */ /* 0x000ee8000c1e1d00 */
[----:B------:R-:W3:Y:S01]  /*14c0*/  LDG.E.128 R140, desc[UR10][R140.64] ;  /* 0x0000000a8c8c7981 */ /* 0x000ee2000c1e1d00 */
[----:B------:R-:W-:-:S03]  /*14d0*/  SHF.L.U32 R151, R151, 0x10, RZ ;  /* 0x0000001097977819 */ /* 0x000fc600000006ff */
[----:B------:R-:W3:Y:S01]  /*14e0*/  LDG.E.128 R152, desc[UR10][R152.64] ;  /* 0x0000000a98987981 */ /* 0x000ee2000c1e1d00 */
[----:B--2---:R-:W-:-:S05]  /*14f0*/  FADD.FTZ R194, R193, R194 ;  /* 0x000000c2c1c27221 */ /* 0x004fca0000010000 */
[----:B------:R0:W-:Y:S01]  /*1500*/  STL [R1+0xc], R194 ;  /* 0x00000cc201007387 */ /* 0x0001e20000100800 */
[----:B----4-:R-:W-:-:S03]  /*1510*/  FADD.FTZ R113, R190, R113 ;  /* 0x00000071be717221 */ /* 0x010fc60000010000 */
[----:B0-----:R-:W2:Y:S01]  /*1520*/  LDL.LU R194, [R1+0x48] ;  /* 0x0000480001c27983 */ /* 0x001ea20000300800 */
[----:B---3--:R-:W-:-:S03]  /*1530*/  FFMA.FTZ R112, R161, R190, R112 ;  /* 0x000000bea1707223 */ /* 0x008fc60000010070 */
[----:B------:R0:W-:Y:S04]  /*1540*/  STL [R1+0x30], R113 ;  /* 0x0000307101007387 */ /* 0x0001e80000100800 */
[----:B0-----:R-:W3:Y:S04]  /*1550*/  LDL.LU R113, [R1+0x68] ;  /* 0x0000680001717983 */ /* 0x001ee80000300800 */
[----:B------:R0:W-:Y:S04]  /*1560*/  STL [R1+0x20], R112 ;  /* 0x0000207001007387 */ /* 0x0001e80000100800 */
[----:B0-----:R-:W4:Y:S01]  /*1570*/  LDL.LU R112, [R1+0x50] ;  /* 0x0000500001707983 */ /* 0x001f220000300800 */
[----:B------:R-:W-:Y:S01]  /*1580*/  FADD.FTZ R186, R186, -UR5 ;  /* 0x80000005baba7e21 */ /* 0x000fe20008010000 */
[----:B------:R-:W-:-:S03]  /*1590*/  ISETP.NE.AND.EX P0, PT, RZ, UR27, PT, P0 ;  /* 0x0000001bff007c0c */ /* 0x000fc6000bf05300 */
[----:B------:R-:W-:Y:S01]  /*15a0*/  FMUL.FTZ R185, R186, UR16 ;  /* 0x00000010bab97c20 */ /* 0x000fe20008410000 */
[----:B------:R-:W-:Y:S01]  /*15b0*/  FMUL.FTZ R186, R63, R191 ;  /* 0x000000bf3fba7220 */ /* 0x000fe20000410000 */
[----:B------:R-:W-:Y:S01]  /*15c0*/  FADD.FTZ R146, R146, -UR5 ;  /* 0x8000000592927e21 */ /* 0x000fe20008010000 */
[----:B------:R-:W-:Y:S01]  /*15d0*/  FADD.FTZ R214, R187, R214 ;  /* 0x000000d6bbd67221 */ /* 0x000fe20000010000 */
[-C--:B------:R-:W-:Y:S01]  /*15e0*/  FFMA.FTZ R28, R185, R187.reuse, R28 ;  /* 0x000000bbb91c7223 */ /* 0x080fe2000001001c */
[----:B------:R-:W-:Y:S01]  /*15f0*/  FFMA.FTZ R186, R95, R187, R186 ;  /* 0x000000bb5fba7223 */ /* 0x000fe200000100ba */
[----:B------:R-:W-:Y:S01]  /*1600*/  FADD.FTZ R187, R188, -UR5 ;  /* 0x80000005bcbb7e21 */ /* 0x000fe20008010000 */
[----:B------:R-:W-:Y:S01]  /*1610*/  FMUL.FTZ R179, R146, UR16 ;  /* 0x0000001092b37c20 */ /* 0x000fe20008410000 */
[----:B------:R-:W-:Y:S01]  /*1620*/  SHF.L.U32 R164, R164, 0x10, RZ ;  /* 0x00000010a4a47819 */ /* 0x000fe200000006ff */
[----:B------:R-:W-:Y:S01]  /*1630*/  FMUL.FTZ R188, R57, R162 ;  /* 0x000000a239bc7220 */ /* 0x000fe20000410000 */
[----:B------:R-:W-:Y:S01]  /*1640*/  FMUL.FTZ R187, R187, UR16 ;  /* 0x00000010bbbb7c20 */ /* 0x000fe20008410000 */
[----:B------:R-:W-:Y:S01]  /*1650*/  FFMA.FTZ R249, R179, R167, R249 ;  /* 0x000000a7b3f97223 */ /* 0x000fe200000100f9 */
[----:B------:R-:W-:Y:S01]  /*1660*/  SHF.L.U32 R160, R128, 0x10, RZ ;  /* 0x0000001080a07819 */ /* 0x000fe200000006ff */
[----:B------:R-:W0:Y:S01]  /*1670*/  @P0 LDC.64 R166, c[0x0][0x3b8] ;  /* 0x0000ee00ffa60b82 */ /* 0x000e220000000a00 */
[----:B------:R-:W-:Y:S01]  /*1680*/  FADD.FTZ R216, R164, R216 ;  /* 0x000000d8a4d87221 */ /* 0x000fe20000010000 */
[-C--:B------:R-:W-:Y:S01]  /*1690*/  FFMA.FTZ R26, R187, R164.reuse, R26 ;  /* 0x000000a4bb1a7223 */ /* 0x080fe2000001001a */
[----:B------:R-:W-:Y:S01]  /*16a0*/  FFMA.FTZ R188, R89, R164, R188 ;  /* 0x000000a459bc7223 */ /* 0x000fe200000100bc */
[----:B------:R-:W-:Y:S01]  /*16b0*/  FADD.FTZ R243, R191, R243 ;  /* 0x000000f3bff37221 */ /* 0x000fe20000010000 */
[----:B------:R-:W-:Y:S01]  /*16c0*/  FFMA.FTZ R239, R185, R191, R239 ;  /* 0x000000bfb9ef7223 */ /* 0x000fe200000100ef */
[----:B------:R-:W-:Y:S01]  /*16d0*/  FFMA.FTZ R252, R189, R193, R252 ;  /* 0x000000c1bdfc7223 */ /* 0x000fe200000100fc */
[----:B------:R-:W-:Y:S01]  /*16e0*/  PRMT R124, R120, 0x7632, R124 ;  /* 0x00007632787c7816 */ /* 0x000fe2000000007c */
[----:B------:R-:W1:Y:S01]  /*16f0*/  @P0 LDC.64 R164, c[0x0][0x3b8] ;  /* 0x0000ee00ffa40b82 */ /* 0x000e620000000a00 */
[----:B------:R-:W-:Y:S01]  /*1700*/  FFMA.FTZ R250, R187, R162, R250 ;  /* 0x000000a2bbfa7223 */ /* 0x000fe200000100fa */
[----:B------:R-:W-:Y:S01]  /*1710*/  FMUL.FTZ R162, R52, R190 ;  /* 0x000000be34a27220 */ /* 0x000fe20000410000 */
[----:B------:R-:W-:Y:S01]  /*1720*/  FADD.FTZ R219, R160, R219 ;  /* 0x000000dba0db7221 */ /* 0x000fe20000010000 */
[-C--:B------:R-:W-:Y:S01]  /*1730*/  FFMA.FTZ R23, R161, R160.reuse, R23 ;  /* 0x000000a0a1177223 */ /* 0x080fe20000010017 */
[----:B------:R-:W-:Y:S01]  /*1740*/  ISETP.NE.AND.EX P1, PT, RZ, UR23, PT, P1 ;  /* 0x00000017ff007c0c */ /* 0x000fe2000bf25310 */
[----:B------:R-:W-:Y:S01]  /*1750*/  FFMA.FTZ R160, R84, R160, R162 ;  /* 0x000000a054a07223 */ /* 0x000fe200000100a2 */
[----:B------:R-:W-:Y:S01]  /*1760*/  SHF.L.U32 R199, R135, 0x10, RZ ;  /* 0x0000001087c77819 */ /* 0x000fe200000006ff */
[----:B------:R-:W1:Y:S01]  /*1770*/  @P0 LDC.64 R162, c[0x0][0x3b8] ;  /* 0x0000ee00ffa20b82 */ /* 0x000e620000000a00 */
[----:B0-----:R-:W-:Y:S01]  /*1780*/  @P0 IMAD.WIDE.U32 R166, R158, 0x8, R166 ;  /* 0x000000089ea60825 */ /* 0x001fe200078e00a6 */
[----:B------:R-:W-:-:S02]  /*1790*/  SHF.L.U32 R191, R121, 0x10, RZ ;  /* 0x0000001079bf7819 */ /* 0x000fc400000006ff */
[----:B------:R-:W-:Y:S01]  /*17a0*/  PRMT R205, R134, 0x7632, R205 ;  /* 0x0000763286cd7816 */ /* 0x000fe200000000cd */
[----:B-1----:R-:W-:Y:S01]  /*17b0*/  @P0 IMAD.WIDE.U32 R164, R156, 0x8, R164 ;  /* 0x000000089ca40825 */ /* 0x002fe200078e00a4 */
[----:B------:R0:W5:Y:S04]  /*17c0*/  @P0 LDG.E.64 R168, desc[UR10][R166.64] ;  /* 0x0000000aa6a80981 */ /* 0x000168000c1e1b00 */
[----:B------:R1:W5:Y:S01]  /*17d0*/  @P0 LDG.E.64 R170, desc[UR10][R164.64] ;  /* 0x0000000aa4aa0981 */ /* 0x000362000c1e1b00 */
[----:B------:R-:W-:Y:S02]  /*17e0*/  PRMT R202, R141, 0x7632, R202 ;  /* 0x000076328dca7816 */ /* 0x000fe400000000ca */
[----:B------:R-:W-:Y:S01]  /*17f0*/  SHF.L.U32 R150, R150, 0x10, RZ ;  /* 0x0000001096967819 */ /* 0x000fe200000006ff */
[----:B------:R-:W-:Y:S01]  /*1800*/  FADD.FTZ R217, R151, R217 ;  /* 0x000000d997d97221 */ /* 0x000fe20000010000 */
[-C--:B------:R-:W-:Y:S01]  /*1810*/  FFMA.FTZ R25, R181, R151.reuse, R25 ;  /* 0x00000097b5197223 */ /* 0x080fe20000010019 */
[----:B0-----:R-:W-:Y:S01]  /*1820*/  FADD.FTZ R167, R191, -UR5 ;  /* 0x80000005bfa77e21 */ /* 0x001fe20008010000 */
[----:B------:R-:W-:Y:S01]  /*1830*/  SHF.L.U32 R191, R125, 0x10, RZ ;  /* 0x000000107dbf7819 */ /* 0x000fe200000006ff */
[----:B------:R-:W-:Y:S01]  /*1840*/  FFMA.FTZ R182, R90, R151, R182 ;  /* 0x000000975ab67223 */ /* 0x000fe200000100b6 */
[----:B------:R-:W4:Y:S01]  /*1850*/  LDG.E.128 R144, desc[UR10][R144.64] ;  /* 0x0000000a90907981 */ /* 0x000f22000c1e1d00 */
[----:B-1----:R-:W-:Y:S01]  /*1860*/  IMAD.U32 R165, R122, 0x10000, RZ ;  /* 0x000100007aa57824 */ /* 0x002fe200078e00ff */
[----:B------:R-:W-:Y:S01]  /*1870*/  SHF.L.U32 R166, R129, 0x10, RZ ;  /* 0x0000001081a67819 */ /* 0x000fe200000006ff */
[----:B------:R-:W-:Y:S01]  /*1880*/  FMUL.FTZ R167, R167, UR16 ;  /* 0x00000010a7a77c20 */ /* 0x000fe20008410000 */
[----:B------:R-:W-:Y:S01]  /*1890*/  FMUL.FTZ R193, R54, R191 ;  /* 0x000000bf36c17220 */ /* 0x000fe20000410000 */
[----:B------:R-:W-:Y:S01]  /*18a0*/  FADD.FTZ R165, R165, -UR5 ;  /* 0x80000005a5a57e21 */ /* 0x000fe20008010000 */
[----:B------:R-:W-:-:S02]  /*18b0*/  IMAD.U32 R190, R126, 0x10000, RZ ;  /* 0x000100007ebe7824 */ /* 0x000fc400078e00ff */
[----:B------:R-:W-:Y:S01]  /*18c0*/  FADD.FTZ R221, R166, R221 ;  /* 0x000000dda6dd7221 */ /* 0x000fe20000010000 */
[-C--:B------:R-:W-:Y:S01]  /*18d0*/  FFMA.FTZ R21, R167, R166.reuse, R21 ;  /* 0x000000a6a7157223 */ /* 0x080fe20000010015 */
[----:B------:R-:W-:Y:S01]  /*18e0*/  SHF.L.U32 R164, R130, 0x10, RZ ;  /* 0x0000001082a47819 */ /* 0x000fe200000006ff */
[----:B------:R-:W-:Y:S01]  /*18f0*/  FFMA.FTZ R166, R86, R166, R193 ;  /* 0x000000a656a67223 */ /* 0x000fe200000100c1 */
[----:B------:R-:W-:Y:S01]  /*1900*/  FMUL.FTZ R165, R165, UR16 ;  /* 0x00000010a5a57c20 */ /* 0x000fe20008410000 */
[----:B------:R-:W-:Y:S01]  /*1910*/  FMUL.FTZ R193, R48, R190 ;  /* 0x000000be30c17220 */ /* 0x000fe20000410000 */
[----:B------:R-:W-:Y:S01]  /*1920*/  FADD.FTZ R197, R191, R197 ;  /* 0x000000c5bfc57221 */ /* 0x000fe20000010000 */
[----:B------:R-:W-:Y:S01]  /*1930*/  FFMA.FTZ R196, R167, R191, R196 ;  /* 0x000000bfa7c47223 */ /* 0x000fe200000100c4 */
[----:B------:R-:W-:Y:S01]  /*1940*/  FADD.FTZ R223, R164, R223 ;  /* 0x000000dfa4df7221 */ /* 0x000fe20000010000 */
[-C--:B------:R-:W-:Y:S01]  /*1950*/  FFMA.FTZ R19, R165, R164.reuse, R19 ;  /* 0x000000a4a5137223 */ /* 0x080fe20000010013 */
[----:B------:R-:W-:Y:S01]  /*1960*/  FFMA.FTZ R164, R80, R164, R193 ;  /* 0x000000a450a47223 */ /* 0x000fe200000100c1 */
[----:B------:R-:W-:-:S04]  /*1970*/  @P0 IMAD.WIDE.U32 R162, R157, 0x8, R162 ;  /* 0x000000089da20825 */ /* 0x000fc800078e00a2 */
[----:B------:R-:W-:Y:S01]  /*1980*/  FADD.FTZ R195, R190, R195 ;  /* 0x000000c3bec37221 */ /* 0x000fe20000010000 */
[----:B------:R-:W-:Y:S01]  /*1990*/  SHF.L.U32 R193, R123, 0x10, RZ ;  /* 0x000000107bc17819 */ /* 0x000fe200000006ff */
[----:B------:R-:W-:Y:S04]  /*19a0*/  STL [R1+0x38], R197 ;  /* 0x000038c501007387 */ /* 0x000fe80000100800 */
[----:B------:R0:W-:Y:S04]  /*19b0*/  STL [R1+0x28], R196 ;  /* 0x000028c401007387 */ /* 0x0001e80000100800 */
[----:B------:R1:W5:Y:S04]  /*19c0*/  @P0 LDG.E.64 R172, desc[UR10][R162.64] ;  /* 0x0000000aa2ac0981 */ /* 0x000368000c1e1b00 */
[----:B0-----:R-:W4:Y:S04]  /*19d0*/  LDL.LU R196, [R1+0x34] ;  /* 0x0000340001c47983 */ /* 0x001f280000300800 */
[----:B------:R0:W-:Y:S01]  /*19e0*/  STL [R1+0x60], R195 ;  /* 0x000060c301007387 */ /* 0x0001e20000100800 */
[----:B-1----:R-:W-:-:S04]  /*19f0*/  FADD.FTZ R163, R193, -UR5 ;  /* 0x80000005c1a37e21 */ /* 0x002fc80008010000 */
[----:B------:R-:W-:Y:S01]  /*1a00*/  FMUL.FTZ R163, R163, UR16 ;  /* 0x00000010a3a37c20 */ /* 0x000fe20008410000 */
[----:B0-----:R-:W4:Y:S01]  /*1a10*/  LDL.LU R195, [R1+0x24] ;  /* 0x0000240001c37983 */ /* 0x001f220000300800 */
[----:B--2---:R-:W-:Y:S01]  /*1a20*/  FFMA.FTZ R194, R165, R190, R194 ;  /* 0x000000bea5c27223 */ /* 0x004fe200000100c2 */
[----:B------:R-:W-:Y:S01]  /*1a30*/  PRMT R120, R124, 0x7632, R120 ;  /* 0x000076327c787816 */ /* 0x000fe20000000078 */
[----:B------:R-:W0:Y:S03]  /*1a40*/  @P0 LDC.64 R190, c[0x0][0x3b8] ;  /* 0x0000ee00ffbe0b82 */ /* 0x000e260000000a00 */
[----:B------:R1:W-:Y:S02]  /*1a50*/  STL [R1+0x48], R194 ;  /* 0x000048c201007387 */ /* 0x0003e40000100800 */
[----:B-1----:R-:W-:-:S04]  /*1a60*/  IMAD.U32 R194, R127, 0x10000, RZ ;  /* 0x000100007fc27824 */ /* 0x002fc800078e00ff */
[----:B---3--:R-:W-:-:S05]  /*1a70*/  FADD.FTZ R113, R194, R113 ;  /* 0x00000071c2717221 */ /* 0x008fca0000010000 */
[----:B------:R1:W-:Y:S01]  /*1a80*/  STL [R1+0x68], R113 ;  /* 0x0000687101007387 */ /* 0x0003e20000100800 */
[----:B----4-:R-:W-:-:S03]  /*1a90*/  FFMA.FTZ R112, R163, R194, R112 ;  /* 0x000000c2a3707223 */ /* 0x010fc60000010070 */
[----:B-1----:R-:W2:Y:S04]  /*1aa0*/  LDL.LU R113, [R1+0x3c] ;  /* 0x00003c0001717983 */ /* 0x002ea80000300800 */
[----:B------:R1:W-:Y:S04]  /*1ab0*/  STL [R1+0x50], R112 ;  /* 0x0000507001007387 */ /* 0x0003e80000100800 */
[----:B-1----:R-:W3:Y:S01]  /*1ac0*/  LDL.LU R112, [R1+0x2c] ;  /* 0x00002c0001707983 */ /* 0x002ee20000300800 */
[----:B------:R-:W-:Y:S02]  /*1ad0*/  SHF.L.U32 R124, R124, 0x10, RZ ;  /* 0x000000107c7c7819 */ /* 0x000fe400000006ff */
[----:B------:R-:W-:Y:S01]  /*1ae0*/  SHF.L.U32 R162, R131, 0x10, RZ ;  /* 0x0000001083a27819 */ /* 0x000fe200000006ff */
[----:B------:R-:W-:Y:S01]  /*1af0*/  FMUL.FTZ R193, R50, R194 ;  /* 0x000000c232c17220 */ /* 0x000fe20000410000 */
[----:B------:R-:W-:Y:S01]  /*1b00*/  PRMT R128, R128, 0x7632, R128 ;  /* 0x0000763280807816 */ /* 0x000fe20000000080 */
        /* <DEDUP_REMOVED lines=8> */
[----:B------:R-:W-:Y:S01]  /*1b90*/  PRMT R125, R121, 0x7632, R125 ;  /* 0x00007632797d7816 */ /* 0x000fe2000000007d */
[----:B------:R-:W-:Y:S01]  /*1ba0*/  FADD.FTZ R220, R128, R220 ;  /* 0x000000dc80dc7221 */ /* 0x000fe20000010000 */
[-C--:B------:R-:W-:Y:S01]  /*1bb0*/  FFMA.FTZ R22, R124, R128.reuse, R22 ;  /* 0x000000807c167223 */ /* 0x080fe20000010016 */
[--C-:B------:R-:W-:Y:S01]  /*1bc0*/  FFMA.FTZ R128, R85, R128, R193.reuse ;  /* 0x0000008055807223 */ /* 0x100fe200000100c1 */
[----:B------:R-:W-:-:S02]  /*1bd0*/  PRMT R193, R125, 0x7632, R193 ;  /* 0x000076327dc17816 */ /* 0x000fc400000000c1 */
[----:B------:R-:W-:Y:S02]  /*1be0*/  SHF.L.U32 R125, R125, 0x10, RZ ;  /* 0x000000107d7d7819 */ /* 0x000fe400000006ff */
[----:B------:R-:W-:-:S03]  /*1bf0*/  PRMT R122, R129, 0x7632, R122 ;  /* 0x00007632817a7816 */ /* 0x000fc6000000007a */
[----:B------:R-:W-:Y:S01]  /*1c00*/  FADD.FTZ R129, R125, -UR5 ;  /* 0x800000057d817e21 */ /* 0x000fe20008010000 */
[----:B------:R-:W-:-:S03]  /*1c10*/  IMAD.U32 R193, R193, 0x10000, RZ ;  /* 0x00010000c1c17824 */ /* 0x000fc600078e00ff */
[----:B------:R-:W-:Y:S01]  /*1c20*/  FMUL.FTZ R129, R129, UR16 ;  /* 0x0000001081817c20 */ /* 0x000fe20008410000 */
[----:B------:R-:W-:-:S05]  /*1c30*/  FADD.FTZ R196, R120, R196 ;  /* 0x000000c478c47221 */ /* 0x000fca0000010000 */
[----:B------:R-:W-:Y:S01]  /*1c40*/  STL [R1+0x34], R196 ;  /* 0x000034c401007387 */ /* 0x000fe20000100800 */
[----:B------:R-:W-:Y:S01]  /*1c50*/  FFMA.FTZ R195, R124, R120, R195 ;  /* 0x000000787cc37223 */ /* 0x000fe200000100c3 */
[----:B--2---:R-:W-:-:S04]  /*1c60*/  FADD.FTZ R113, R193, R113 ;  /* 0x00000071c1717221 */ /* 0x004fc80000010000 */
[----:B------:R-:W-:Y:S01]  /*1c70*/  STL [R1+0x24], R195 ;  /* 0x000024c301007387 */ /* 0x000fe20000100800 */
[----:B0-----:R-:W-:Y:S01]  /*1c80*/  @P0 IMAD.WIDE.U32 R190, R159, 0x8, R190 ;  /* 0x000000089fbe0825 */ /* 0x001fe200078e00be */
[----:B------:R-:W-:-:S03]  /*1c90*/  SHF.L.U32 R125, R122, 0x10, RZ ;  /* 0x000000107a7d7819 */ /* 0x000fc600000006ff */
[-C--:B------:R-:W-:Y:S01]  /*1ca0*/  FMUL.FTZ R194, R55, R193.reuse ;  /* 0x000000c137c27220 */ /* 0x080fe20000410000 */
[----:B------:R-:W2:Y:S01]  /*1cb0*/  LDL.LU R197, [R1+0x64] ;  /* 0x0000640001c57983 */ /* 0x000ea20000300800 */
[----:B------:R-:W-:Y:S01]  /*1cc0*/  PRMT R127, R122, 0x7632, R127 ;  /* 0x000076327a7f7816 */ /* 0x000fe2000000007f */
[----:B------:R-:W0:Y:S02]  /*1cd0*/  @P1 LDC.64 R120, c[0x0][0x438] ;  /* 0x00010e00ff781b82 */ /* 0x000e240000000a00 */
[----:B------:R1:W5:Y:S01]  /*1ce0*/  @P0 LDG.E.64 R174, desc[UR10][R190.64] ;  /* 0x0000000abeae0981 */ /* 0x000362000c1e1b00 */
[----:B---3--:R-:W-:-:S05]  /*1cf0*/  FFMA.FTZ R112, R129, R193, R112 ;  /* 0x000000c181707223 */ /* 0x008fca0000010070 */
[----:B------:R3:W-:Y:S01]  /*1d00*/  STL [R1+0x2c], R112 ;  /* 0x00002c7001007387 */ /* 0x0007e20000100800 */
[----:B-1----:R-:W1:Y:S03]  /*1d10*/  @P1 LDC.64 R190, c[0x0][0x438] ;  /* 0x00010e00ffbe1b82 */ /* 0x002e660000000a00 */
[----:B------:R4:W-:Y:S04]  /*1d20*/  STL [R1+0x3c], R113 ;  /* 0x00003c7101007387 */ /* 0x0009e80000100800 */
[----:B---3--:R-:W3:Y:S01]  /*1d30*/  LDL.LU R112, [R1+0x4c] ;  /* 0x00004c0001707983 */ /* 0x008ee20000300800 */
[----:B------:R-:W-:Y:S01]  /*1d40*/  FADD.FTZ R222, R125, R222 ;  /* 0x000000de7dde7221 */ /* 0x000fe20000010000 */
[-C--:B------:R-:W-:Y:S01]  /*1d50*/  FFMA.FTZ R20, R129, R125.reuse, R20 ;  /* 0x0000007d81147223 */ /* 0x080fe20000010014 */
[----:B------:R-:W-:Y:S01]  /*1d60*/  FFMA.FTZ R125, R87, R125, R194 ;  /* 0x0000007d577d7223 */ /* 0x000fe200000100c2 */
[----:B------:R-:W-:Y:S01]  /*1d70*/  PRMT R126, R123, 0x7632, R126 ;  /* 0x000076327b7e7816 */ /* 0x000fe2000000007e */
[----:B------:R-:W3:Y:S01]  /*1d80*/  LDL.LU R196, [R1+0x6c] ;  /* 0x00006c0001c47983 */ /* 0x000ee20000300800 */
[C---:B------:R-:W-:Y:S01]  /*1d90*/  PRMT R194, R127.reuse, 0x7632, R194 ;  /* 0x000076327fc27816 */ /* 0x040fe200000000c2 */
[----:B------:R-:W0:Y:S01]  /*1da0*/  @P1 LDC.64 R122, c[0x0][0x438] ;  /* 0x00010e00ff7a1b82 */ /* 0x000e220000000a00 */
[----:B------:R-:W-:Y:S01]  /*1db0*/  SHF.L.U32 R127, R127, 0x10, RZ ;  /* 0x000000107f7f7819 */ /* 0x000fe200000006ff */
[----:B------:R-:W3:Y:S01]  /*1dc0*/  LDL.LU R195, [R1+0x54] ;  /* 0x0000540001c37983 */ /* 0x000ee20000300800 */
[----:B------:R-:W-:-:S03]  /*1dd0*/  PRMT R193, R126, 0x7632, R193 ;  /* 0x000076327ec17816 */ /* 0x000fc600000000c1 */
[----:B------:R-:W-:Y:S01]  /*1de0*/  FADD.FTZ R127, R127, -UR5 ;  /* 0x800000057f7f7e21 */ /* 0x000fe20008010000 */
[----:B-1----:R-:W-:Y:S01]  /*1df0*/  @P1 IMAD.WIDE.U32 R190, R158, 0x10, R190 ;  /* 0x000000109ebe1825 */ /* 0x002fe200078e00be */
[----:B------:R-:W-:Y:S01]  /*1e00*/  SHF.L.U32 R193, R193, 0x10, RZ ;  /* 0x00000010c1c17819 */ /* 0x000fe200000006ff */
[----:B----4-:R-:W4:Y:S04]  /*1e10*/  LDL.LU R113, [R1+0x90] ;  /* 0x0000900001717983 */ /* 0x010f280000300800 */
[----:B------:R1:W5:Y:S04]  /*1e20*/  @P1 LDG.E.128 R96, desc[UR10][R190.64] ;  /* 0x0000000abe601981 */ /* 0x000368000c1e1d00 */
[----:B------:R-:W4:Y:S01]  /*1e30*/  LDL.LU R198, [R1+0x58] ;  /* 0x0000580001c67983 */ /* 0x000f220000300800 */
[----:B-1----:R-:W-:Y:S01]  /*1e40*/  FMUL.FTZ R191, R127, UR16 ;  /* 0x000000107fbf7c20 */ /* 0x002fe20008410000 */
[----:B--2---:R-:W-:-:S05]  /*1e50*/  FADD.FTZ R197, R193, R197 ;  /* 0x000000c5c1c57221 */ /* 0x004fca0000010000 */
[----:B------:R1:W-:Y:S04]  /*1e60*/  STL [R1+0x64], R197 ;  /* 0x000064c501007387 */ /* 0x0003e80000100800 */
[----:B-1----:R-:W2:Y:S01]  /*1e70*/  LDL.LU R197, [R1+0x98] ;  /* 0x0000980001c57983 */ /* 0x002ea20000300800 */
[----:B---3--:R-:W-:-:S05]  /*1e80*/  FFMA.FTZ R112, R191, R193, R112 ;  /* 0x000000c1bf707223 */ /* 0x008fca0000010070 */
[----:B------:R1:W-:Y:S04]  /*1e90*/  STL [R1+0x4c], R112 ;  /* 0x00004c7001007387 */ /* 0x0003e80000100800 */
[----:B-1----:R-:W3:Y:S01]  /*1ea0*/  LDL.LU R112, [R1+0x70] ;  /* 0x0000700001707983 */ /* 0x002ee20000300800 */
[----:B0-----:R-:W-:Y:S01]  /*1eb0*/  @P1 IMAD.WIDE.U32 R120, R156, 0x10, R120 ;  /* 0x000000109c781825 */ /* 0x001fe200078e0078 */
[----:B------:R-:W-:Y:S02]  /*1ec0*/  PRMT R131, R131, 0x7632, R131 ;  /* 0x0000763283837816 */ /* 0x000fe40000000083 */
[----:B------:R-:W-:Y:S01]  /*1ed0*/  SHF.L.U32 R194, R194, 0x10, RZ ;  /* 0x00000010c2c27819 */ /* 0x000fe200000006ff */
[----:B------:R-:W-:Y:S01]  /*1ee0*/  IMAD.U32 R126, R126, 0x10000, RZ ;  /* 0x000100007e7e7824 */ /* 0x000fe200078e00ff */
[----:B------:R0:W5:Y:S01]  /*1ef0*/  @P1 LDG.E.128 R100, desc[UR10][R120.64] ;  /* 0x0000000a78641981 */ /* 0x000162000c1e1d00 */
[----:B------:R-:W-:-:S03]  /*1f00*/  PRMT R130, R130, 0x7632, R130 ;  /* 0x0000763282827816 */ /* 0x000fc60000000082 */
[----:B------:R-:W3:Y:S01]  /*1f10*/  LDL.LU R201, [R1+0xb8] ;  /* 0x0000b80001c97983 */ /* 0x000ee20000300800 */
[----:B------:R-:W-:Y:S01]  /*1f20*/  FADD.FTZ R126, R126, -UR5 ;  /* 0x800000057e7e7e21 */ /* 0x000fe20008010000 */
[----:B------:R-:W-:Y:S02]  /*1f30*/  IMAD.U32 R131, R131, 0x10000, RZ ;  /* 0x0001000083837824 */ /* 0x000fe400078e00ff */
[----:B------:R-:W3:Y:S01]  /*1f40*/  LDL.LU R200, [R1+0x78] ;  /* 0x0000780001c87983 */ /* 0x000ee20000300800 */
[----:B0-----:R-:W0:Y:S01]  /*1f50*/  @P1 LDC.64 R120, c[0x0][0x438] ;  /* 0x00010e00ff781b82 */ /* 0x001e220000000a00 */
[----:B------:R-:W-:Y:S01]  /*1f60*/  FMUL.FTZ R127, R126, UR16 ;  /* 0x000000107e7f7c20 */ /* 0x000fe20008410000 */
[----:B------:R-:W-:Y:S01]  /*1f70*/  FMUL.FTZ R126, R51, R194 ;  /* 0x000000c2337e7220 */ /* 0x000fe20000410000 */
[----:B------:R-:W-:Y:S01]  /*1f80*/  SHF.L.U32 R130, R130, 0x10, RZ ;  /* 0x0000001082827819 */ /* 0x000fe200000006ff */
[----:B------:R-:W-:-:S04]  /*1f90*/  @P1 IMAD.WIDE.U32 R122, R157, 0x10, R122 ;  /* 0x000000109d7a1825 */ /* 0x000fc800078e007a */
[----:B------:R-:W-:Y:S01]  /*1fa0*/  FMUL.FTZ R190, R49, R193 ;  /* 0x000000c131be7220 */ /* 0x000fe20000410000 */
[----:B------:R-:W-:Y:S01]  /*1fb0*/  FADD.FTZ R227, R131, R227 ;  /* 0x000000e383e37221 */ /* 0x000fe20000010000 */
[-C--:B------:R-:W-:Y:S01]  /*1fc0*/  FFMA.FTZ R16, R127, R131.reuse, R16 ;  /* 0x000000837f107223 */ /* 0x080fe20000010010 */
[----:B------:R-:W-:Y:S01]  /*1fd0*/  FFMA.FTZ R126, R83, R131, R126 ;  /* 0x00000083537e7223 */ /* 0x000fe2000001007e */
[----:B------:R-:W-:Y:S01]  /*1fe0*/  SHF.L.U32 R131, R132, 0x10, RZ ;  /* 0x0000001084837819 */ /* 0x000fe200000006ff */
[----:B------:R-:W-:Y:S01]  /*1ff0*/  FADD.FTZ R224, R130, R224 ;  /* 0x000000e082e07221 */ /* 0x000fe20000010000 */
[-C--:B------:R-:W-:Y:S01]  /*2000*/  FFMA.FTZ R18, R191, R130.reuse, R18 ;  /* 0x00000082bf127223 */ /* 0x080fe20000010012 */
[----:B------:R-:W-:Y:S01]  /*2010*/  FFMA.FTZ R190, R81, R130, R190 ;  /* 0x0000008251be7223 */ /* 0x000fe200000100be */
[----:B------:R1:W5:Y:S01]  /*2020*/  @P1 LDG.E.128 R104, desc[UR10][R122.64] ;  /* 0x0000000a7a681981 */ /* 0x000362000c1e1d00 */
[----:B------:R-:W-:Y:S02]  /*2030*/  IMAD.U32 R130, R136, 0x10000, RZ ;  /* 0x0001000088827824 */ /* 0x000fe400078e00ff */
[----:B------:R-:W-:Y:S01]  /*2040*/  FADD.FTZ R196, R194, R196 ;  /* 0x000000c4c2c47221 */ /* 0x000fe20000010000 */
[----:B------:R-:W-:Y:S01]  /*2050*/  FFMA.FTZ R195, R127, R194, R195 ;  /* 0x000000c27fc37223 */ /* 0x000fe200000100c3 */
[----:B------:R-:W-:Y:S01]  /*2060*/  FADD.FTZ R131, R131, -UR5 ;  /* 0x8000000583837e21 */ /* 0x000fe20008010000 */
[----:B----4-:R-:W-:Y:S01]  /*2070*/  FADD.FTZ R113, R130, R113 ;  /* 0x0000007182717221 */ /* 0x010fe20000010000 */
[----:B-1----:R-:W-:Y:S01]  /*2080*/  SHF.L.U32 R122, R133, 0x10, RZ ;  /* 0x00000010857a7819 */ /* 0x002fe200000006ff */
[----:B0-----:R-:W-:Y:S01]  /*2090*/  @P1 IMAD.WIDE.U32 R120, R159, 0x10, R120 ;  /* 0x000000109f781825 */ /* 0x001fe200078e0078 */
[----:B------:R-:W-:Y:S03]  /*20a0*/  STL [R1+0x6c], R196 ;  /* 0x00006cc401007387 */ /* 0x000fe60000100800 */
[----:B------:R-:W-:Y:S01]  /*20b0*/  FMUL.FTZ R193, R131, UR16 ;  /* 0x0000001083c17c20 */ /* 0x000fe20008410000 */
[----:B------:R-:W-:Y:S01]  /*20c0*/  FADD.FTZ R122, R122, -UR5 ;  /* 0x800000057a7a7e21 */ /* 0x000fe20008010000 */
[----:B------:R0:W-:Y:S01]  /*20d0*/  STL [R1+0x54], R195 ;  /* 0x000054c301007387 */ /* 0x0001e20000100800 */
[----:B------:R-:W-:-:S03]  /*20e0*/  SHF.L.U32 R194, R140, 0x10, RZ ;  /* 0x000000108cc27819 */ /* 0x000fc600000006ff */
[----:B------:R1:W5:Y:S01]  /*20f0*/  @P1 LDG.E.128 R108, desc[UR10][R120.64] ;  /* 0x0000000a786c1981 */ /* 0x000362000c1e1d00 */
[----:B------:R-:W-:-:S03]  /*2100*/  FMUL.FTZ R123, R44, R130 ;  /* 0x000000822c7b7220 */ /* 0x000fc60000410000 */
[----:B------:R-:W4:Y:S01]  /*2110*/  LDL.LU R131, [R1+0xc0] ;  /* 0x0000c00001837983 */ /* 0x000f220000300800 */
[----:B0-----:R-:W-:-:S03]  /*2120*/  FMUL.FTZ R195, R122, UR16 ;  /* 0x000000107ac37c20 */ /* 0x001fc60008410000 */
[----:B------:R0:W-:Y:S01]  /*2130*/  STL [R1+0x90], R113 ;  /* 0x0000907101007387 */ /* 0x0001e20000100800 */
[----:B-1----:R-:W-:Y:S02]  /*2140*/  IMAD.U32 R120, R137, 0x10000, RZ ;  /* 0x0001000089787824 */ /* 0x002fe400078e00ff */
[C---:B------:R-:W-:Y:S01]  /*2150*/  FFMA.FTZ R198, R193.reuse, R130, R198 ;  /* 0x00000082c1c67223 */ /* 0x040fe200000100c6 */
[----:B------:R-:W-:Y:S01]  /*2160*/  FADD.FTZ R228, R194, R228 ;  /* 0x000000e4c2e47221 */ /* 0x000fe20000010000 */
[-C--:B------:R-:W-:Y:S01]  /*2170*/  FFMA.FTZ R15, R193, R194.reuse, R15 ;  /* 0x000000c2c10f7223 */ /* 0x080fe2000001000f */
[----:B0-----:R-:W4:Y:S01]  /*2180*/  LDL.LU R113, [R1+0x80] ;  /* 0x0000800001717983 */ /* 0x001f220000300800 */
[----:B------:R-:W-:-:S03]  /*2190*/  FFMA.FTZ R194, R76, R194, R123 ;  /* 0x000000c24cc27223 */ /* 0x000fc6000001007b */
[----:B------:R-:W-:Y:S04]  /*21a0*/  STL [R1+0x58], R198 ;  /* 0x000058c601007387 */ /* 0x000fe80000100800 */
[----:B------:R-:W4:Y:S01]  /*21b0*/  LDL.LU R123, [R1+0x94] ;  /* 0x00009400017b7983 */ /* 0x000f220000300800 */
[----:B--2---:R-:W-:Y:S01]  /*21c0*/  FADD.FTZ R197, R120, R197 ;  /* 0x000000c578c57221 */ /* 0x004fe20000010000 */
[----:B---3--:R-:W-:-:S05]  /*21d0*/  FFMA.FTZ R112, R195, R120, R112 ;  /* 0x00000078c3707223 */ /* 0x008fca0000010070 */
[----:B------:R0:W-:Y:S04]  /*21e0*/  STL [R1+0x70], R112 ;  /* 0x0000707001007387 */ /* 0x0001e80000100800 */
[----:B------:R1:W-:Y:S04]  /*21f0*/  STL [R1+0x98], R197 ;  /* 0x000098c501007387 */ /* 0x0003e80000100800 */
[----:B0-----:R-:W2:Y:S01]  /*2200*/  LDL.LU R112, [R1+0x5c] ;  /* 0x00005c0001707983 */ /* 0x001ea20000300800 */
[----:B------:R-:W-:Y:S01]  /*2210*/  SHF.L.U32 R121, R134, 0x10, RZ ;  /* 0x0000001086797819 */ /* 0x000fe200000006ff */
[----:B------:R-:W-:Y:S01]  /*2220*/  FMUL.FTZ R122, R46, R120 ;  /* 0x000000782e7a7220 */ /* 0x000fe20000410000 */
[----:B------:R-:W-:-:S03]  /*2230*/  IMAD.U32 R120, R138, 0x10000, RZ ;  /* 0x000100008a787824 */ /* 0x000fc600078e00ff */
[----:B------:R-:W-:Y:S01]  /*2240*/  FADD.FTZ R121, R121, -UR5 ;  /* 0x8000000579797e21 */ /* 0x000fe20008010000 */
[----:B------:R-:W-:-:S03]  /*2250*/  FADD.FTZ R201, R120, R201 ;  /* 0x000000c978c97221 */ /* 0x000fc60000010000 */
[----:B-1----:R-:W-:Y:S01]  /*2260*/  FMUL.FTZ R197, R121, UR16 ;  /* 0x0000001079c57c20 */ /* 0x002fe20008410000 */
[----:B------:R-:W-:-:S03]  /*2270*/  SHF.L.U32 R198, R142, 0x10, RZ ;  /* 0x000000108ec67819 */ /* 0x000fc600000006ff */
[-C--:B------:R-:W-:Y:S01]  /*2280*/  FFMA.FTZ R200, R197, R120.reuse, R200 ;  /* 0x00000078c5c87223 */ /* 0x080fe200000100c8 */
[----:B------:R-:W-:Y:S01]  /*2290*/  FMUL.FTZ R121, R40, R120 ;  /* 0x0000007828797220 */ /* 0x000fe20000410000 */
[----:B------:R-:W-:Y:S01]  /*22a0*/  FADD.FTZ R199, R199, -UR5 ;  /* 0x80000005c7c77e21 */ /* 0x000fe20008010000 */
[----:B------:R-:W-:Y:S01]  /*22b0*/  IMAD.U32 R120, R139, 0x10000, RZ ;  /* 0x000100008b787824 */ /* 0x000fe200078e00ff */
[----:B------:R-:W-:Y:S01]  /*22c0*/  STL [R1+0xb8], R201 ;  /* 0x0000b8c901007387 */ /* 0x000fe20000100800 */
[----:B------:R-:W-:Y:S01]  /*22d0*/  FADD.FTZ R234, R198, R234 ;  /* 0x000000eac6ea7221 */ /* 0x000fe20000010000 */
[-C--:B------:R-:W-:Y:S02]  /*22e0*/  FFMA.FTZ R11, R197, R198.reuse, R11 ;  /* 0x000000c6c50b7223 */ /* 0x080fe4000001000b */
[----:B------:R0:W-:Y:S01]  /*22f0*/  STL [R1+0x78], R200 ;  /* 0x000078c801007387 */ /* 0x0001e20000100800 */
[----:B------:R-:W-:Y:S01]  /*2300*/  FFMA.FTZ R198, R72, R198, R121 ;  /* 0x000000c648c67223 */ /* 0x000fe20000010079 */
[----:B------:R-:W-:Y:S01]  /*2310*/  FMUL.FTZ R199, R199, UR16 ;  /* 0x00000010c7c77c20 */ /* 0x000fe20008410000 */
[----:B------:R-:W-:Y:S01]  /*2320*/  FMUL.FTZ R121, R42, R120 ;  /* 0x000000782a797220 */ /* 0x000fe20000410000 */
[----:B0-----:R-:W-:-:S05]  /*2330*/  SHF.L.U32 R200, R143, 0x10, RZ ;  /* 0x000000108fc87819 */ /* 0x001fca00000006ff */
[----:B------:R-:W-:Y:S01]  /*2340*/  FADD.FTZ R244, R200, R244 ;  /* 0x000000f4c8f47221 */ /* 0x000fe20000010000 */
[-C--:B------:R-:W-:Y:S01]  /*2350*/  FFMA.FTZ R9, R199, R200.reuse, R9 ;  /* 0x000000c8c7097223 */ /* 0x080fe20000010009 */
[--C-:B------:R-:W-:Y:S01]  /*2360*/  FFMA.FTZ R200, R74, R200, R121.reuse ;  /* 0x000000c84ac87223 */ /* 0x100fe20000010079 */
[----:B------:R-:W-:Y:S02]  /*2370*/  PRMT R121, R132, 0x7632, R121 ;  /* 0x0000763284797816 */ /* 0x000fe40000000079 */
[----:B------:R-:W-:Y:S02]  /*2380*/  SHF.L.U32 R196, R141, 0x10, RZ ;  /* 0x000000108dc47819 */ /* 0x000fe400000006ff */
[----:B------:R-:W-:Y:S01]  /*2390*/  SHF.L.U32 R121, R121, 0x10, RZ ;  /* 0x0000001079797819 */ /* 0x000fe200000006ff */
[----:B----4-:R-:W-:Y:S02]  /*23a0*/  FADD.FTZ R131, R120, R131 ;  /* 0x0000008378837221 */ /* 0x010fe40000010000 */
[----:B------:R-:W-:Y:S01]  /*23b0*/  FADD.FTZ R230, R196, R230 ;  /* 0x000000e6c4e67221 */ /* 0x000fe20000010000 */
[----:B------:R-:W-:Y:S01]  /*23c0*/  FFMA.FTZ R13, R195, R196, R13 ;  /* 0x000000c4c30d7223 */ /* 0x000fe2000001000d */
[----:B------:R-:W-:Y:S01]  /*23d0*/  FADD.FTZ R121, R121, -UR5 ;  /* 0x8000000579797e21 */ /* 0x000fe20008010000 */
[----:B------:R-:W-:Y:S01]  /*23e0*/  FFMA.FTZ R113, R199, R120, R113 ;  /* 0x00000078c7717223 */ /* 0x000fe20000010071 */
[----:B------:R-:W-:Y:S01]  /*23f0*/  PRMT R120, R136, 0x7632, R120 ;  /* 0x0000763288787816 */ /* 0x000fe20000000078 */
[----:B------:R-:W-:-:S02]  /*2400*/  FFMA.FTZ R196, R78, R196, R122 ;  /* 0x000000c44ec47223 */ /* 0x000fc4000001007a */
[----:B------:R-:W3:Y:S01]  /*2410*/  LDL.LU R122, [R1+0x9c] ;  /* 0x00009c00017a7983 */ /* 0x000ee20000300800 */
[----:B------:R-:W-:Y:S01]  /*2420*/  FMUL.FTZ R201, R121, UR16 ;  /* 0x0000001079c97c20 */ /* 0x000fe20008410000 */
[----:B------:R-:W-:Y:S02]  /*2430*/  IMAD.U32 R120, R120, 0x10000, RZ ;  /* 0x0001000078787824 */ /* 0x000fe400078e00ff */
[----:B------:R0:W-:Y:S04]  /*2440*/  STL [R1+0x80], R113 ;  /* 0x0000807101007387 */ /* 0x0001e80000100800 */
[----:B------:R1:W-:Y:S01]  /*2450*/  STL [R1+0xc0], R131 ;  /* 0x0000c08301007387 */ /* 0x0003e20000100800 */
[----:B------:R-:W-:-:S03]  /*2460*/  FADD.FTZ R123, R120, R123 ;  /* 0x0000007b787b7221 */ /* 0x000fc60000010000 */
[----:B0-----:R-:W4:Y:S04]  /*2470*/  LDL.LU R113, [R1+0x74] ;  /* 0x0000740001717983 */ /* 0x001f280000300800 */
[----:B-1----:R-:W4:Y:S01]  /*2480*/  LDL.LU R131, [R1+0xbc] ;  /* 0x0000bc0001837983 */ /* 0x002f220000300800 */
[----:B--2---:R-:W-:-:S05]  /*2490*/  FFMA.FTZ R112, R201, R120, R112 ;  /* 0x00000078c9707223 */ /* 0x004fca0000010070 */
[----:B------:R0:W-:Y:S04]  /*24a0*/  STL [R1+0x5c], R112 ;  /* 0x00005c7001007387 */ /* 0x0001e80000100800 */
[----:B------:R-:W-:Y:S04]  /*24b0*/  STL [R1+0x94], R123 ;  /* 0x0000947b01007387 */ /* 0x000fe80000100800 */
[----:B0-----:R-:W2:Y:S01]  /*24c0*/  LDL.LU R112, [R1+0x7c] ;  /* 0x00007c0001707983 */ /* 0x001ea20000300800 */
[----:B------:R-:W-:Y:S01]  /*24d0*/  PRMT R140, R140, 0x7632, R140 ;  /* 0x000076328c8c7816 */ /* 0x000fe2000000008c */
[----:B------:R-:W-:Y:S01]  /*24e0*/  FMUL.FTZ R121, R45, R120 ;  /* 0x000000782d797220 */ /* 0x000fe20000410000 */
[----:B------:R-:W-:Y:S01]  /*24f0*/  SHF.L.U32 R205, R205, 0x10, RZ ;  /* 0x00000010cdcd7819 */ /* 0x000fe200000006ff */
[----:B------:R-:W-:Y:S01]  /*2500*/  FADD.FTZ R215, R150, R215 ;  /* 0x000000d796d77221 */ /* 0x000fe20000010000 */
[----:B------:R-:W-:Y:S01]  /*2510*/  SHF.L.U32 R140, R140, 0x10, RZ ;  /* 0x000000108c8c7819 */ /* 0x000fe200000006ff */
[-C--:B------:R-:W-:Y:S01]  /*2520*/  FFMA.FTZ R27, R179, R150.reuse, R27 ;  /* 0x00000096b31b7223 */ /* 0x080fe2000001001b */
[----:B------:R-:W-:Y:S01]  /*2530*/  FFMA.FTZ R180, R88, R150, R180 ;  /* 0x0000009658b47223 */ /* 0x000fe200000100b4 */
[----:B------:R-:W-:Y:S01]  /*2540*/  PRMT R120, R137, 0x7632, R120 ;  /* 0x0000763289787816 */ /* 0x000fe20000000078 */
[----:B------:R-:W-:Y:S01]  /*2550*/  FADD.FTZ R205, R205, -UR5 ;  /* 0x80000005cdcd7e21 */ /* 0x000fe20008010000 */
[----:B------:R-:W-:Y:S01]  /*2560*/  FADD.FTZ R229, R140, R229 ;  /* 0x000000e58ce57221 */ /* 0x000fe20000010000 */
[-C--:B------:R-:W-:Y:S01]  /*2570*/  FFMA.FTZ R14, R201, R140.reuse, R14 ;  /* 0x0000008cc90e7223 */ /* 0x080fe2000001000e */
[--C-:B------:R-:W-:Y:S01]  /*2580*/  FFMA.FTZ R140, R77, R140, R121.reuse ;  /* 0x0000008c4d8c7223 */ /* 0x100fe20000010079 */
[----:B------:R-:W-:Y:S01]  /*2590*/  PRMT R121, R133, 0x7632, R121 ;  /* 0x0000763285797816 */ /* 0x000fe20000000079 */
[----:B------:R-:W-:-:S02]  /*25a0*/  IMAD.U32 R120, R120, 0x10000, RZ ;  /* 0x0001000078787824 */ /* 0x000fc400078e00ff */
[----:B------:R-:W-:Y:S01]  /*25b0*/  FMUL.FTZ R205, R205, UR16 ;  /* 0x00000010cdcd7c20 */ /* 0x000fe20008410000 */
[----:B------:R-:W2:Y:S01]  /*25c0*/  LDL.LU R130, [R1+0xc4] ;  /* 0x0000c40001827983 */ /* 0x000ea20000300800 */
[----:B------:R-:W-:Y:S01]  /*25d0*/  SHF.L.U32 R121, R121, 0x10, RZ ;  /* 0x0000001079797819 */ /* 0x000fe200000006ff */
[----:B------:R-:W0:Y:S02]  /*25e0*/  LDC.64 R132, c[0x0][0x3b0] ;  /* 0x0000ec00ff847b82 */ /* 0x000e240000000a00 */
[----:B------:R-:W2:Y:S02]  /*25f0*/  LDG.E.128 R148, desc[UR10][R148.64] ;  /* 0x0000000a94947981 */ /* 0x000ea4000c1e1d00 */
[----:B------:R-:W-:-:S04]  /*2600*/  FADD.FTZ R121, R121, -UR5 ;  /* 0x8000000579797e21 */ /* 0x000fc80008010000 */
[----:B------:R-:W-:Y:S01]  /*2610*/  FMUL.FTZ R141, R121, UR16 ;  /* 0x00000010798d7c20 */ /* 0x000fe20008410000 */
[-C--:B------:R-:W-:Y:S01]  /*2620*/  FMUL.FTZ R121, R47, R120.reuse ;  /* 0x000000782f797220 */ /* 0x080fe20000410000 */
[----:B---3--:R-:W-:Y:S02]  /*2630*/  FADD.FTZ R122, R120, R122 ;  /* 0x0000007a787a7221 */ /* 0x008fe40000010000 */
[----:B----4-:R-:W-:Y:S01]  /*2640*/  FFMA.FTZ R113, R141, R120, R113 ;  /* 0x000000788d717223 */ /* 0x010fe20000010071 */
[----:B------:R-:W-:-:S05]  /*2650*/  PRMT R120, R138, 0x7632, R120 ;  /* 0x000076328a787816 */ /* 0x000fca0000000078 */
[----:B------:R-:W-:Y:S01]  /*2660*/  IMAD.U32 R120, R120, 0x10000, RZ ;  /* 0x0001000078787824 */ /* 0x000fe200078e00ff */
[----:B------:R1:W-:Y:S03]  /*2670*/  STL [R1+0x74], R113 ;  /* 0x0000747101007387 */ /* 0x0003e60000100800 */
[----:B------:R-:W-:Y:S01]  /*2680*/  FADD.FTZ R131, R120, R131 ;  /* 0x0000008378837221 */ /* 0x000fe20000010000 */
[----:B------:R-:W-:Y:S04]  /*2690*/  STL [R1+0x9c], R122 ;  /* 0x00009c7a01007387 */ /* 0x000fe80000100800 */
[----:B-1----:R-:W3:Y:S04]  /*26a0*/  LDL.LU R113, [R1+0x84] ;  /* 0x0000840001717983 */ /* 0x002ee80000300800 */
[----:B------:R-:W4:Y:S01]  /*26b0*/  LDL.LU R123, [R1+0x10] ;  /* 0x00001000017b7983 */ /* 0x000f220000300800 */
[----:B--2---:R-:W-:-:S05]  /*26c0*/  FFMA.FTZ R112, R205, R120, R112 ;  /* 0x00000078cd707223 */ /* 0x004fca0000010070 */
[----:B------:R1:W-:Y:S04]  /*26d0*/  STL [R1+0x7c], R112 ;  /* 0x00007c7001007387 */ /* 0x0003e80000100800 */
[----:B------:R-:W-:Y:S04]  /*26e0*/  STL [R1+0xbc], R131 ;  /* 0x0000bc8301007387 */ /* 0x000fe80000100800 */
[----:B-1----:R-:W2:Y:S01]  /*26f0*/  LDL.LU R112, [R1+0x18] ;  /* 0x0000180001707983 */ /* 0x002ea20000300800 */
[----:B------:R-:W-:-:S05]  /*2700*/  SHF.L.U32 R202, R202, 0x10, RZ ;  /* 0x00000010caca7819 */ /* 0x000fca00000006ff */
[----:B------:R-:W-:Y:S01]  /*2710*/  FADD.FTZ R231, R202, R231 ;  /* 0x000000e7cae77221 */ /* 0x000fe20000010000 */
[-C--:B------:R-:W-:Y:S01]  /*2720*/  FFMA.FTZ R12, R141, R202.reuse, R12 ;  /* 0x000000ca8d0c7223 */ /* 0x080fe2000001000c */
[--C-:B------:R-:W-:Y:S01]  /*2730*/  FFMA.FTZ R202, R79, R202, R121.reuse ;  /* 0x000000ca4fca7223 */ /* 0x100fe20000010079 */
[----:B------:R-:W-:Y:S02]  /*2740*/  PRMT R121, R135, 0x7632, R121 ;  /* 0x0000763287797816 */ /* 0x000fe40000000079 */
[----:B------:R-:W-:Y:S02]  /*2750*/  PRMT R139, R139, 0x7632, R139 ;  /* 0x000076328b8b7816 */ /* 0x000fe4000000008b */
[----:B------:R-:W-:Y:S02]  /*2760*/  SHF.L.U32 R121, R121, 0x10, RZ ;  /* 0x0000001079797819 */ /* 0x000fe400000006ff */
[----:B------:R-:W-:-:S03]  /*2770*/  PRMT R143, R143, 0x7632, R143 ;  /* 0x000076328f8f7816 */ /* 0x000fc6000000008f */
[----:B------:R-:W-:Y:S01]  /*2780*/  FADD.FTZ R207, R121, -UR5 ;  /* 0x8000000579cf7e21 */ /* 0x000fe20008010000 */
[----:B------:R-:W-:Y:S01]  /*2790*/  IMAD.U32 R121, R139, 0x10000, RZ ;  /* 0x000100008b797824 */ /* 0x000fe200078e00ff */
[----:B------:R-:W-:Y:S02]  /*27a0*/  SHF.L.U32 R143, R143, 0x10, RZ ;  /* 0x000000108f8f7819 */ /* 0x000fe400000006ff */
[----:B------:R-:W-:Y:S01]  /*27b0*/  FMUL.FTZ R207, R207, UR16 ;  /* 0x00000010cfcf7c20 */ /* 0x000fe20008410000 */
[----:B------:R-:W-:Y:S02]  /*27c0*/  FMUL.FTZ R206, R43, R121 ;  /* 0x000000792bce7220 */ /* 0x000fe40000410000 */
[----:B------:R-:W-:Y:S01]  /*27d0*/  FADD.FTZ R245, R143, R245 ;  /* 0x000000f58ff57221 */ /* 0x000fe20000010000 */
[-C--:B------:R-:W-:Y:S01]  /*27e0*/  FFMA.FTZ R8, R207, R143.reuse, R8 ;  /* 0x0000008fcf087223 */ /* 0x080fe20000010008 */
[----:B------:R-:W-:Y:S01]  /*27f0*/  FFMA.FTZ R206, R75, R143, R206 ;  /* 0x0000008f4bce7223 */ /* 0x000fe200000100ce */
[----:B------:R-:W-:-:S02]  /*2800*/  SHF.L.U32 R143, R149, 0x10, RZ ;  /* 0x00000010958f7819 */ /* 0x000fc400000006ff */
[----:B------:R-:W-:Y:S01]  /*2810*/  SHF.L.U32 R204, R150, 0x10, RZ ;  /* 0x0000001096cc7819 */ /* 0x000fe200000006ff */
[----:B------:R-:W-:Y:S01]  /*2820*/  FADD.FTZ R130, R121, R130 ;  /* 0x0000008279827221 */ /* 0x000fe20000010000 */
[----:B---3--:R-:W-:Y:S01]  /*2830*/  FFMA.FTZ R113, R207, R121, R113 ;  /* 0x00000079cf717223 */ /* 0x008fe20000010071 */
[----:B----4-:R-:W-:-:S04]  /*2840*/  FADD.FTZ R123, R143, R123 ;  /* 0x0000007b8f7b7221 */ /* 0x010fc80000010000 */
[----:B------:R1:W-:Y:S04]  /*2850*/  STL [R1+0x84], R113 ;  /* 0x0000847101007387 */ /* 0x0003e80000100800 */
[----:B-1----:R-:W3:Y:S04]  /*2860*/  LDL.LU R113, [R1+0x40] ;  /* 0x0000400001717983 */ /* 0x002ee80000300800 */
[----:B------:R-:W-:Y:S04]  /*2870*/  STL [R1+0xc4], R130 ;  /* 0x0000c48201007387 */ /* 0x000fe80000100800 */
[----:B------:R-:W-:Y:S01]  /*2880*/  STL [R1+0x10], R123 ;  /* 0x0000107b01007387 */ /* 0x000fe20000100800 */
[----:B--2---:R-:W-:-:S05]  /*2890*/  FADD.FTZ R112, R204, R112 ;  /* 0x00000070cc707221 */ /* 0x004fca0000010000 */
[----:B------:R1:W-:Y:S04]  /*28a0*/  STL [R1+0x18], R112 ;  /* 0x0000187001007387 */ /* 0x0003e80000100800 */
[----:B-1----:R-:W2:Y:S01]  /*28b0*/  LDL.LU R112, [R1+0x14] ;  /* 0x0000140001707983 */ /* 0x002ea20000300800 */
[----:B------:R-:W-:Y:S02]  /*28c0*/  SHF.L.U32 R138, R144, 0x10, RZ ;  /* 0x00000010908a7819 */ /* 0x000fe400000006ff */
[----:B------:R-:W-:-:S03]  /*28d0*/  SHF.L.U32 R121, R152, 0x10, RZ ;  /* 0x0000001098797819 */ /* 0x000fc600000006ff */
[----:B------:R-:W-:Y:S01]  /*28e0*/  FADD.FTZ R138, R138, -UR5 ;  /* 0x800000058a8a7e21 */ /* 0x000fe20008010000 */
[----:B------:R-:W-:Y:S01]  /*28f0*/  SHF.L.U32 R139, R148, 0x10, RZ ;  /* 0x00000010948b7819 */ /* 0x000fe200000006ff */
[----:B------:R-:W-:Y:S01]  /*2900*/  FMUL.FTZ R122, R41, R120 ;  /* 0x00000078297a7220 */ /* 0x000fe20000410000 */
[----:B------:R-:W-:Y:S01]  /*2910*/  FMUL.FTZ R120, R36, R121 ;  /* 0x0000007924787220 */ /* 0x000fe20000410000 */
[----:B------:R-:W-:Y:S02]  /*2920*/  FMUL.FTZ R138, R138, UR16 ;  /* 0x000000108a8a7c20 */ /* 0x000fe40008410000 */
[----:B------:R-:W-:Y:S02]  /*2930*/  FADD.FTZ R246, R139, R246 ;  /* 0x000000f68bf67221 */ /* 0x000fe40000010000 */
[-C--:B------:R-:W-:Y:S01]  /*2940*/  FFMA.FTZ R7, R138, R139.reuse, R7 ;  /* 0x0000008b8a077223 */ /* 0x080fe20000010007 */
[----:B------:R-:W-:Y:S01]  /*2950*/  FFMA.FTZ R139, R68, R139, R120 ;  /* 0x0000008b448b7223 */ /* 0x000fe20000010078 */
[C---:B------:R-:W-:Y:S01]  /*2960*/  IMAD.U32 R120, R153.reuse, 0x10000, RZ ;  /* 0x0001000099787824 */ /* 0x040fe200078e00ff */
[----:B------:R-:W-:-:S02]  /*2970*/  PRMT R226, R153, 0x7632, R226 ;  /* 0x0000763299e27816 */ /* 0x000fc400000000e2 */
[----:B------:R-:W-:Y:S02]  /*2980*/  PRMT R153, R149, 0x7632, R153 ;  /* 0x0000763295997816 */ /* 0x000fe40000000099 */
[----:B------:R-:W-:Y:S02]  /*2990*/  PRMT R233, R152, 0x7632, R233 ;  /* 0x0000763298e97816 */ /* 0x000fe400000000e9 */
[----:B------:R-:W-:Y:S02]  /*29a0*/  SHF.L.U32 R152, R151, 0x10, RZ ;  /* 0x0000001097987819 */ /* 0x000fe400000006ff */
[----:B------:R-:W-:-:S03]  /*29b0*/  SHF.L.U32 R153, R153, 0x10, RZ ;  /* 0x0000001099997819 */ /* 0x000fc600000006ff */
[----:B---3--:R-:W-:-:S05]  /*29c0*/  FADD.FTZ R113, R152, R113 ;  /* 0x0000007198717221 */ /* 0x008fca0000010000 */
[----:B------:R1:W-:Y:S04]  /*29d0*/  STL [R1+0x40], R113 ;  /* 0x0000407101007387 */ /* 0x0003e80000100800 */
[----:B-1----:R-:W3:Y:S01]  /*29e0*/  LDL.LU R113, [R1+0x1c] ;  /* 0x00001c0001717983 */ /* 0x002ee20000300800 */
[----:B--2---:R-:W-:-:S05]  /*29f0*/  FADD.FTZ R112, R153, R112 ;  /* 0x0000007099707221 */ /* 0x004fca0000010000 */
[----:B------:R1:W-:Y:S04]  /*2a00*/  STL [R1+0x14], R112 ;  /* 0x0000147001007387 */ /* 0x0003e80000100800 */
[----:B-1----:R-:W2:Y:S01]  /*2a10*/  LDL.LU R112, [R1+0x44] ;  /* 0x0000440001707983 */ /* 0x002ea20000300800 */
[----:B------:R-:W-:Y:S02]  /*2a20*/  PRMT R150, R150, 0x7632, R150 ;  /* 0x0000763296967816 */ /* 0x000fe40000000096 */
[----:B------:R-:W-:-:S03]  /*2a30*/  PRMT R151, R151, 0x7632, R151 ;  /* 0x0000763297977816 */ /* 0x000fc60000000097 */
[----:B------:R-:W-:Y:S02]  /*2a40*/  IMAD.U32 R150, R150, 0x10000, RZ ;  /* 0x0001000096967824 */ /* 0x000fe400078e00ff */
[----:B------:R-:W-:Y:S02]  /*2a50*/  IMAD.U32 R151, R151, 0x10000, RZ ;  /* 0x0001000097977824 */ /* 0x000fe400078e00ff */
[----:B---3--:R-:W-:-:S05]  /*2a60*/  FADD.FTZ R113, R150, R113 ;  /* 0x0000007196717221 */ /* 0x008fca0000010000 */
[----:B------:R1:W-:Y:S04]  /*2a70*/  STL [R1+0x1c], R113 ;  /* 0x00001c7101007387 */ /* 0x0003e80000100800 */
[----:B-1----:R-:W3:Y:S01]  /*2a80*/  LDL.LU R113, [R1+0xc8] ;  /* 0x0000c80001717983 */ /* 0x002ee20000300800 */
[----:B--2---:R-:W-:-:S05]  /*2a90*/  FADD.FTZ R112, R151, R112 ;  /* 0x0000007097707221 */ /* 0x004fca0000010000 */
[----:B------:R1:W-:Y:S04]  /*2aa0*/  STL [R1+0x44], R112 ;  /* 0x0000447001007387 */ /* 0x0003e80000100800 */
[----:B-1----:R-:W2:Y:S01]  /*2ab0*/  LDL.LU R112, [R1+0x88] ;  /* 0x0000880001707983 */ /* 0x002ea20000300800 */
[----:B---3--:R-:W-:-:S05]  /*2ac0*/  FADD.FTZ R113, R121, R113 ;  /* 0x0000007179717221 */ /* 0x008fca0000010000 */
[----:B------:R1:W-:Y:S04]  /*2ad0*/  STL [R1+0xc8], R113 ;  /* 0x0000c87101007387 */ /* 0x0003e80000100800 */
[----:B-1----:R-:W3:Y:S01]  /*2ae0*/  LDL.LU R113, [R1+0xd0] ;  /* 0x0000d00001717983 */ /* 0x002ee20000300800 */
[----:B------:R-:W-:Y:S01]  /*2af0*/  PRMT R208, R142, 0x7632, R208 ;  /* 0x000076328ed07816 */ /* 0x000fe200000000d0 */
[----:B------:R-:W-:-:S03]  /*2b00*/  IMAD.U32 R142, R145, 0x10000, RZ ;  /* 0x00010000918e7824 */ /* 0x000fc600078e00ff */
[----:B------:R-:W-:Y:S01]  /*2b10*/  SHF.L.U32 R208, R208, 0x10, RZ ;  /* 0x00000010d0d07819 */ /* 0x000fe200000006ff */
[----:B------:R-:W-:Y:S01]  /*2b20*/  FADD.FTZ R142, R142, -UR5 ;  /* 0x800000058e8e7e21 */ /* 0x000fe20008010000 */
[----:B------:R-:W-:-:S03]  /*2b30*/  SHF.L.U32 R203, R146, 0x10, RZ ;  /* 0x0000001092cb7819 */ /* 0x000fc600000006ff */
[----:B------:R-:W-:Y:S01]  /*2b40*/  FADD.FTZ R235, R208, R235 ;  /* 0x000000ebd0eb7221 */ /* 0x000fe20000010000 */
[-C--:B------:R-:W-:Y:S01]  /*2b50*/  FFMA.FTZ R10, R205, R208.reuse, R10 ;  /* 0x000000d0cd0a7223 */ /* 0x080fe2000001000a */
[----:B------:R-:W-:Y:S01]  /*2b60*/  FFMA.FTZ R208, R73, R208, R122 ;  /* 0x000000d049d07223 */ /* 0x000fe2000001007a */
[----:B------:R-:W-:Y:S01]  /*2b70*/  FMUL.FTZ R142, R142, UR16 ;  /* 0x000000108e8e7c20 */ /* 0x000fe20008410000 */
[----:B------:R-:W-:Y:S01]  /*2b80*/  FMUL.FTZ R122, R38, R120 ;  /* 0x00000078267a7220 */ /* 0x000fe20000410000 */
[----:B------:R-:W-:Y:S02]  /*2b90*/  FADD.FTZ R203, R203, -UR5 ;  /* 0x80000005cbcb7e21 */ /* 0x000fe40008010000 */
[-C--:B------:R-:W-:Y:S01]  /*2ba0*/  FFMA.FTZ R5, R142, R143.reuse, R5 ;  /* 0x0000008f8e057223 */ /* 0x080fe20000010005 */
[----:B------:R-:W-:Y:S01]  /*2bb0*/  FFMA.FTZ R143, R70, R143, R122 ;  /* 0x0000008f468f7223 */ /* 0x000fe2000001007a */
[----:B------:R-:W-:Y:S02]  /*2bc0*/  IMAD.U32 R122, R154, 0x10000, RZ ;  /* 0x000100009a7a7824 */ /* 0x000fe400078e00ff */
[----:B------:R-:W-:-:S02]  /*2bd0*/  FMUL.FTZ R203, R203, UR16 ;  /* 0x00000010cbcb7c20 */ /* 0x000fc40008410000 */
[----:B------:R-:W-:Y:S02]  /*2be0*/  FMUL.FTZ R123, R32, R122 ;  /* 0x0000007a207b7220 */ /* 0x000fe40000410000 */
[----:B------:R-:W-:Y:S01]  /*2bf0*/  FFMA.FTZ R3, R203, R204, R3 ;  /* 0x000000cccb037223 */ /* 0x000fe20000010003 */
[----:B--2---:R-:W-:-:S05]  /*2c00*/  FFMA.FTZ R112, R138, R121, R112 ;  /* 0x000000798a707223 */ /* 0x004fca0000010070 */
[----:B------:R1:W-:Y:S04]  /*2c10*/  STL [R1+0x88], R112 ;  /* 0x0000887001007387 */ /* 0x0003e80000100800 */
[----:B-1----:R-:W2:Y:S01]  /*2c20*/  LDL.LU R112, [R1+0xa0] ;  /* 0x0000a00001707983 */ /* 0x002ea20000300800 */
[--C-:B------:R-:W-:Y:S01]  /*2c30*/  FFMA.FTZ R204, R64, R204, R123.reuse ;  /* 0x000000cc40cc7223 */ /* 0x100fe2000001007b */
[----:B------:R-:W-:Y:S02]  /*2c40*/  PRMT R123, R144, 0x7632, R123 ;  /* 0x00007632907b7816 */ /* 0x000fe4000000007b */
[----:B------:R-:W-:Y:S02]  /*2c50*/  SHF.L.U32 R144, R147, 0x10, RZ ;  /* 0x0000001093907819 */ /* 0x000fe400000006ff */
[----:B------:R-:W-:-:S03]  /*2c60*/  SHF.L.U32 R232, R155, 0x10, RZ ;  /* 0x000000109be87819 */ /* 0x000fc600000006ff */
[----:B------:R-:W-:Y:S02]  /*2c70*/  FADD.FTZ R144, R144, -UR5 ;  /* 0x8000000590907e21 */ /* 0x000fe40008010000 */
[----:B------:R-:W-:Y:S02]  /*2c80*/  FMUL.FTZ R130, R34, R232 ;  /* 0x000000e822827220 */ /* 0x000fe40000410000 */
[----:B------:R-:W-:Y:S01]  /*2c90*/  FMUL.FTZ R144, R144, UR16 ;  /* 0x0000001090907c20 */ /* 0x000fe20008410000 */
[----:B------:R-:W-:-:S03]  /*2ca0*/  IMAD.U32 R123, R123, 0x10000, RZ ;  /* 0x000100007b7b7824 */ /* 0x000fc600078e00ff */
[-C--:B------:R-:W-:Y:S01]  /*2cb0*/  FFMA.FTZ R209, R144, R152.reuse, R209 ;  /* 0x0000009890d17223 */ /* 0x080fe200000100d1 */
[--C-:B------:R-:W-:Y:S01]  /*2cc0*/  FFMA.FTZ R152, R66, R152, R130.reuse ;  /* 0x0000009842987223 */ /* 0x100fe20000010082 */
[----:B------:R-:W-:Y:S01]  /*2cd0*/  PRMT R130, R148, 0x7632, R130 ;  /* 0x0000763294827816 */ /* 0x000fe20000000082 */
[----:B------:R-:W-:Y:S02]  /*2ce0*/  IMAD.U32 R233, R233, 0x10000, RZ ;  /* 0x00010000e9e97824 */ /* 0x000fe400078e00ff */
[----:B------:R-:W-:Y:S01]  /*2cf0*/  FADD.FTZ R148, R123, -UR5 ;  /* 0x800000057b947e21 */ /* 0x000fe20008010000 */
[----:B------:R-:W-:Y:S02]  /*2d00*/  SHF.L.U32 R123, R130, 0x10, RZ ;  /* 0x00000010827b7819 */ /* 0x000fe400000006ff */
[----:B------:R-:W-:Y:S01]  /*2d10*/  PRMT R130, R145, 0x7632, R130 ;  /* 0x0000763291827816 */ /* 0x000fe20000000082 */
[----:B------:R-:W-:Y:S01]  /*2d20*/  FMUL.FTZ R148, R148, UR16 ;  /* 0x0000001094947c20 */ /* 0x000fe20008410000 */
[----:B------:R-:W-:Y:S01]  /*2d30*/  FMUL.FTZ R145, R37, R233 ;  /* 0x000000e925917220 */ /* 0x000fe20000410000 */
[----:B------:R-:W-:-:S02]  /*2d40*/  FADD.FTZ R247, R123, R247 ;  /* 0x000000f77bf77221 */ /* 0x000fc40000010000 */
[-C--:B------:R-:W-:Y:S01]  /*2d50*/  FFMA.FTZ R6, R148, R123.reuse, R6 ;  /* 0x0000007b94067223 */ /* 0x080fe20000010006 */
[----:B------:R-:W-:Y:S01]  /*2d60*/  FFMA.FTZ R145, R69, R123, R145 ;  /* 0x0000007b45917223 */ /* 0x000fe20000010091 */
[----:B------:R-:W-:Y:S01]  /*2d70*/  SHF.L.U32 R123, R130, 0x10, RZ ;  /* 0x00000010827b7819 */ /* 0x000fe200000006ff */
[----:B------:R-:W-:-:S04]  /*2d80*/  FADD.FTZ R130, RZ, R176 ;  /* 0x000000b0ff827221 */ /* 0x000fc80000010000 */
[----:B------:R-:W-:Y:S01]  /*2d90*/  FADD.FTZ R149, R123, -UR5 ;  /* 0x800000057b957e21 */ /* 0x000fe20008010000 */
[----:B------:R-:W-:Y:S01]  /*2da0*/  FADD.FTZ R123, R184, R130 ;  /* 0x00000082b87b7221 */ /* 0x000fe20000010000 */
[----:B------:R-:W-:-:S03]  /*2db0*/  IMAD.U32 R226, R226, 0x10000, RZ ;  /* 0x00010000e2e27824 */ /* 0x000fc600078e00ff */
[----:B------:R-:W-:Y:S01]  /*2dc0*/  FADD.FTZ R123, R178, R123 ;  /* 0x0000007bb27b7221 */ /* 0x000fe20000010000 */
[----:B------:R-:W-:-:S03]  /*2dd0*/  FMUL.FTZ R149, R149, UR16 ;  /* 0x0000001095957c20 */ /* 0x000fc60008410000 */
[----:B------:R-:W-:Y:S01]  /*2de0*/  FADD.FTZ R123, R186, R123 ;  /* 0x0000007bba7b7221 */ /* 0x000fe20000010000 */
[----:B------:R-:W-:Y:S01]  /*2df0*/  FMUL.FTZ R130, R39, R226 ;  /* 0x000000e227827220 */ /* 0x000fe20000410000 */
[-C--:B------:R-:W-:Y:S02]  /*2e00*/  FFMA.FTZ R4, R149, R153.reuse, R4 ;  /* 0x0000009995047223 */ /* 0x080fe40000010004 */
[----:B------:R-:W-:Y:S01]  /*2e10*/  FADD.FTZ R123, R180, R123 ;  /* 0x0000007bb47b7221 */ /* 0x000fe20000010000 */
[----:B------:R-:W-:-:S03]  /*2e20*/  FFMA.FTZ R153, R71, R153, R130 ;  /* 0x0000009947997223 */ /* 0x000fc60000010082 */
[----:B------:R-:W-:Y:S01]  /*2e30*/  FADD.FTZ R130, R188, R123 ;  /* 0x0000007bbc827221 */ /* 0x000fe20000010000 */
[----:B------:R-:W-:Y:S01]  /*2e40*/  FFMA.FTZ R123, R0, R176, RZ ;  /* 0x000000b0007b7223 */ /* 0x000fe200000100ff */
[----:B------:R-:W-:Y:S02]  /*2e50*/  PRMT R146, R146, 0x7632, R146 ;  /* 0x0000763292927816 */ /* 0x000fe40000000092 */
[----:B------:R-:W-:Y:S01]  /*2e60*/  FADD.FTZ R130, R182, R130 ;  /* 0x00000082b6827221 */ /* 0x000fe20000010000 */
[----:B------:R-:W-:Y:S01]  /*2e70*/  FFMA.FTZ R123, R183, R184, R123 ;  /* 0x000000b8b77b7223 */ /* 0x000fe2000001007b */
[----:B------:R-:W-:Y:S02]  /*2e80*/  SHF.L.U32 R146, R146, 0x10, RZ ;  /* 0x0000001092927819 */ /* 0x000fe400000006ff */
[----:B------:R-:W-:Y:S01]  /*2e90*/  FADD.FTZ R130, R192, R130 ;  /* 0x00000082c0827221 */ /* 0x000fe20000010000 */
[----:B------:R-:W-:Y:S01]  /*2ea0*/  PRMT R154, R154, 0x7632, R154 ;  /* 0x000076329a9a7816 */ /* 0x000fe2000000009a */
[----:B------:R-:W-:-:S02]  /*2eb0*/  FFMA.FTZ R123, R177, R178, R123 ;  /* 0x000000b2b17b7223 */ /* 0x000fc4000001007b */
[----:B------:R-:W-:Y:S01]  /*2ec0*/  FADD.FTZ R130, R160, R130 ;  /* 0x00000082a0827221 */ /* 0x000fe20000010000 */
[----:B------:R-:W-:Y:S01]  /*2ed0*/  SHF.L.U32 R154, R154, 0x10, RZ ;  /* 0x000000109a9a7819 */ /* 0x000fe200000006ff */
[----:B------:R-:W-:Y:S01]  /*2ee0*/  FADD.FTZ R146, R146, -UR5 ;  /* 0x8000000592927e21 */ /* 0x000fe20008010000 */
[----:B------:R-:W-:Y:S01]  /*2ef0*/  FFMA.FTZ R123, R185, R186, R123 ;  /* 0x000000bab97b7223 */ /* 0x000fe2000001007b */
[----:B------:R-:W-:Y:S02]  /*2f00*/  FADD.FTZ R130, R128, R130 ;  /* 0x0000008280827221 */ /* 0x000fe40000010000 */
[----:B------:R-:W-:Y:S01]  /*2f10*/  FMUL.FTZ R146, R146, UR16 ;  /* 0x0000001092927c20 */ /* 0x000fe20008410000 */
[----:B------:R-:W-:Y:S01]  /*2f20*/  FMUL.FTZ R131, R33, R154 ;  /* 0x0000009a21837220 */ /* 0x000fe20000410000 */
[----:B------:R-:W-:Y:S01]  /*2f30*/  FFMA.FTZ R123, R179, R180, R123 ;  /* 0x000000b4b37b7223 */ /* 0x000fe2000001007b */
[----:B------:R-:W-:Y:S01]  /*2f40*/  FADD.FTZ R130, R166, R130 ;  /* 0x00000082a6827221 */ /* 0x000fe20000010000 */
[-C--:B------:R-:W-:Y:S01]  /*2f50*/  FFMA.FTZ R2, R146, R150.reuse, R2 ;  /* 0x0000009692027223 */ /* 0x080fe20000010002 */
[----:B------:R-:W-:Y:S01]  /*2f60*/  FFMA.FTZ R150, R65, R150, R131 ;  /* 0x0000009641967223 */ /* 0x000fe20000010083 */
[----:B------:R-:W-:Y:S01]  /*2f70*/  FFMA.FTZ R123, R187, R188, R123 ;  /* 0x000000bcbb7b7223 */ /* 0x000fe2000001007b */
[----:B------:R-:W-:Y:S01]  /*2f80*/  FADD.FTZ R131, R125, R130 ;  /* 0x000000827d837221 */ /* 0x000fe20000010000 */
[----:B------:R-:W-:-:S02]  /*2f90*/  PRMT R147, R147, 0x7632, R147 ;  /* 0x0000763293937816 */ /* 0x000fc40000000093 */
[----:B------:R-:W-:Y:S01]  /*2fa0*/  FFMA.FTZ R130, R181, R182, R123 ;  /* 0x000000b6b5827223 */ /* 0x000fe2000001007b */
[----:B------:R-:W-:Y:S01]  /*2fb0*/  FADD.FTZ R131, R164, R131 ;  /* 0x00000083a4837221 */ /* 0x000fe20000010000 */
[----:B------:R-:W-:Y:S02]  /*2fc0*/  SHF.L.U32 R123, R147, 0x10, RZ ;  /* 0x00000010937b7819 */ /* 0x000fe400000006ff */
[----:B------:R-:W-:Y:S01]  /*2fd0*/  FFMA.FTZ R130, R189, R192, R130 ;  /* 0x000000c0bd827223 */ /* 0x000fe20000010082 */
[----:B------:R-:W-:Y:S02]  /*2fe0*/  FADD.FTZ R131, R190, R131 ;  /* 0x00000083be837221 */ /* 0x000fe40000010000 */
[----:B------:R-:W-:Y:S01]  /*2ff0*/  FADD.FTZ R123, R123, -UR5 ;  /* 0x800000057b7b7e21 */ /* 0x000fe20008010000 */
[----:B------:R-:W-:Y:S01]  /*3000*/  FFMA.FTZ R130, R161, R160, R130 ;  /* 0x000000a0a1827223 */ /* 0x000fe20000010082 */
[----:B------:R-:W-:Y:S01]  /*3010*/  FADD.FTZ R131, R162, R131 ;  /* 0x00000083a2837221 */ /* 0x000fe20000010000 */
[----:B------:R-:W-:Y:S01]  /*3020*/  PRMT R155, R155, 0x7632, R155 ;  /* 0x000076329b9b7816 */ /* 0x000fe2000000009b */
[----:B------:R-:W-:Y:S01]  /*3030*/  FMUL.FTZ R147, R123, UR16 ;  /* 0x000000107b937c20 */ /* 0x000fe20008410000 */
[----:B------:R-:W-:Y:S01]  /*3040*/  FFMA.FTZ R123, R124, R128, R130 ;  /* 0x000000807c7b7223 */ /* 0x000fe20000010082 */
[----:B------:R-:W-:Y:S01]  /*3050*/  FADD.FTZ R248, R126, R131 ;  /* 0x000000837ef87221 */ /* 0x000fe20000010000 */
[----:B------:R-:W-:-:S02]  /*3060*/  SHF.L.U32 R155, R155, 0x10, RZ ;  /* 0x000000109b9b7819 */ /* 0x000fc400000006ff */
[----:B------:R-:W-:Y:S01]  /*3070*/  FFMA.FTZ R123, R167, R166, R123 ;  /* 0x000000a6a77b7223 */ /* 0x000fe2000001007b */
[----:B------:R-:W-:Y:S02]  /*3080*/  FADD.FTZ R248, R194, R248 ;  /* 0x000000f8c2f87221 */ /* 0x000fe40000010000 */
[----:B------:R-:W-:Y:S01]  /*3090*/  FMUL.FTZ R130, R35, R155 ;  /* 0x0000009b23827220 */ /* 0x000fe20000410000 */
[----:B------:R-:W-:Y:S01]  /*30a0*/  FFMA.FTZ R123, R129, R125, R123 ;  /* 0x0000007d817b7223 */ /* 0x000fe2000001007b */
[----:B------:R-:W-:Y:S01]  /*30b0*/  FADD.FTZ R248, R140, R248 ;  /* 0x000000f88cf87221 */ /* 0x000fe20000010000 */
[-C--:B------:R-:W-:Y:S01]  /*30c0*/  FFMA.FTZ R210, R147, R151.reuse, R210 ;  /* 0x0000009793d27223 */ /* 0x080fe200000100d2 */
[----:B------:R-:W-:Y:S01]  /*30d0*/  FFMA.FTZ R151, R67, R151, R130 ;  /* 0x0000009743977223 */ /* 0x000fe20000010082 */
[----:B------:R-:W-:Y:S01]  /*30e0*/  FFMA.FTZ R123, R165, R164, R123 ;  /* 0x000000a4a57b7223 */ /* 0x000fe2000001007b */
[----:B------:R-:W-:Y:S01]  /*30f0*/  FADD.FTZ R248, R196, R248 ;  /* 0x000000f8c4f87221 */ /* 0x000fe20000010000 */
[----:B---3--:R-:W-:Y:S01]  /*3100*/  FADD.FTZ R113, R120, R113 ;  /* 0x0000007178717221 */ /* 0x008fe20000010000 */
[----:B0-----:R-:W-:-:S04]  /*3110*/  IMAD.WIDE.U32 R136, R158, 0x8, R132 ;  /* 0x000000089e887825 */ /* 0x001fc800078e0084 */
[----:B------:R-:W-:Y:S01]  /*3120*/  FFMA.FTZ R123, R191, R190, R123 ;  /* 0x000000bebf7b7223 */ /* 0x000fe2000001007b */
[----:B------:R-:W-:-:S04]  /*3130*/  IMAD.WIDE.U32 R134, R156, 0x8, R132 ;  /* 0x000000089c867825 */ /* 0x000fc800078e0084 */
[----:B------:R-:W-:Y:S01]  /*3140*/  FADD.FTZ R248, R202, R248 ;  /* 0x000000f8caf87221 */ /* 0x000fe20000010000 */
[--C-:B------:R-:W-:Y:S01]  /*3150*/  IMAD.WIDE.U32 R130, R157, 0x8, R132.reuse ;  /* 0x000000089d827825 */ /* 0x100fe200078e0084 */
[----:B------:R0:W-:Y:S03]  /*3160*/  STL [R1+0xd0], R113 ;  /* 0x0000d07101007387 */ /* 0x0001e60000100800 */
[----:B------:R-:W-:-:S04]  /*3170*/  IMAD.WIDE.U32 R132, R159, 0x8, R132 ;  /* 0x000000089f847825 */ /* 0x000fc800078e0084 */
[----:B------:R-:W-:Y:S01]  /*3180*/  FFMA.FTZ R123, R163, R162, R123 ;  /* 0x000000a2a37b7223 */ /* 0x000fe2000001007b */
[----:B------:R-:W5:Y:S01]  /*3190*/  LDG.E.64 R136, desc[UR10][R136.64] ;  /* 0x0000000a88887981 */ /* 0x000f62000c1e1b00 */
[----:B------:R-:W-:-:S03]  /*31a0*/  FADD.FTZ R248, R198, R248 ;  /* 0x000000f8c6f87221 */ /* 0x000fc60000010000 */
[----:B------:R-:W5:Y:S04]  /*31b0*/  LDG.E.64 R134, desc[UR10][R134.64] ;  /* 0x0000000a86867981 */ /* 0x000f68000c1e1b00 */
[----:B0-----:R0:W5:Y:S01]  /*31c0*/  LDL.LU R113, [R1+0xec] ;  /* 0x0000ec0001717983 */ /* 0x0011620000300800 */
[----:B------:R-:W-:-:S03]  /*31d0*/  FFMA.FTZ R123, R127, R126, R123 ;  /* 0x0000007e7f7b7223 */ /* 0x000fc6000001007b */
[----:B------:R-:W5:Y:S04]  /*31e0*/  LDG.E.64 R130, desc[UR10][R130.64] ;  /* 0x0000000a82827981 */ /* 0x000f68000c1e1b00 */
[----:B------:R-:W5:Y:S01]  /*31f0*/  LDG.E.64 R132, desc[UR10][R132.64] ;  /* 0x0000000a84847981 */ /* 0x000f62000c1e1b00 */
        /* <DEDUP_REMOVED lines=21> */
[----:B------:R-:W-:-:S04]  /*3350*/  FFMA.FTZ R121, R142, R143, R123 ;  /* 0x0000008f8e797223 */ /* 0x000fc8000001007b */
[----:B------:R-:W1:Y:S01]  /*3360*/  SHFL.DOWN PT, R123, R248, 0x10, 0x1f ;  /* 0x0a001f00f87b7f89 */ /* 0x000e6200000e0000 */
[----:B------:R-:W-:-:S04]  /*3370*/  FFMA.FTZ R121, R149, R153, R121 ;  /* 0x0000009995797223 */ /* 0x000fc80000010079 */
[----:B------:R-:W-:-:S04]  /*3380*/  FFMA.FTZ R121, R203, R204, R121 ;  /* 0x000000cccb797223 */ /* 0x000fc80000010079 */
[----:B------:R-:W-:-:S04]  /*3390*/  FFMA.FTZ R121, R146, R150, R121 ;  /* 0x0000009692797223 */ /* 0x000fc80000010079 */
[----:B------:R-:W-:-:S04]  /*33a0*/  FFMA.FTZ R121, R144, R152, R121 ;  /* 0x0000009890797223 */ /* 0x000fc80000010079 */
[----:B------:R-:W-:Y:S01]  /*33b0*/  FFMA.FTZ R121, R147, R151, R121 ;  /* 0x0000009793797223 */ /* 0x000fe20000010079 */
[----:B-1----:R-:W-:-:S04]  /*33c0*/  FADD.FTZ R123, R248, R123 ;  /* 0x0000007bf87b7221 */ /* 0x002fc80000010000 */
[----:B------:R-:W1:Y:S01]  /*33d0*/  SHFL.DOWN PT, R248, R121, 0x10, 0x1f ;  /* 0x0a001f0079f87f89 */ /* 0x000e6200000e0000 */
[----:B--2---:R-:W-:-:S05]  /*33e0*/  FFMA.FTZ R112, R142, R120, R112 ;  /* 0x000000788e707223 */ /* 0x004fca0000010070 */
[----:B------:R2:W-:Y:S04]  /*33f0*/  STL [R1+0xa0], R112 ;  /* 0x0000a07001007387 */ /* 0x0005e80000100800 */
[----:B--2---:R0:W5:Y:S01]  /*3400*/  LDL.LU R112, [R1+0xe8] ;  /* 0x0000e80001707983 */ /* 0x0041620000300800 */
[----:B-1----:R-:W-:-:S03]  /*3410*/  FADD.FTZ R121, R121, R248 ;  /* 0x000000f879797221 */ /* 0x002fc60000010000 */
[----:B------:R-:W1:Y:S02]  /*3420*/  SHFL.DOWN PT, R248, R123, 0x8, 0x1f ;  /* 0x09001f007bf87f89 */ /* 0x000e6400000e0000 */
[----:B-1----:R-:W-:Y:S02]  /*3430*/  FADD.FTZ R123, R123, R248 ;  /* 0x000000f87b7b7221 */ /* 0x002fe40000010000 */
[----:B------:R-:W1:Y:S02]  /*3440*/  SHFL.DOWN PT, R248, R121, 0x8, 0x1f ;  /* 0x09001f0079f87f89 */ /* 0x000e6400000e0000 */
[----:B-1----:R-:W-:Y:S02]  /*3450*/  FADD.FTZ R121, R121, R248 ;  /* 0x000000f879797221 */ /* 0x002fe40000010000 */
[----:B------:R-:W1:Y:S02]  /*3460*/  SHFL.DOWN PT, R248, R123, 0x4, 0x1f ;  /* 0x08801f007bf87f89 */ /* 0x000e6400000e0000 */
[----:B-1----:R-:W-:-:S02]  /*3470*/  FADD.FTZ R123, R123, R248 ;  /* 0x000000f87b7b7221 */ /* 0x002fc40000010000 */
[----:B------:R-:W1:Y:S02]  /*3480*/  SHFL.DOWN PT, R248, R121, 0x4, 0x1f ;  /* 0x08801f0079f87f89 */ /* 0x000e6400000e0000 */
[----:B-1----:R-:W-:Y:S02]  /*3490*/  FADD.FTZ R121, R121, R248 ;  /* 0x000000f879797221 */ /* 0x002fe40000010000 */
[----:B------:R-:W1:Y:S02]  /*34a0*/  SHFL.DOWN PT, R248, R123, 0x2, 0x1f ;  /* 0x08401f007bf87f89 */ /* 0x000e6400000e0000 */
[----:B-1----:R-:W-:Y:S02]  /*34b0*/  FADD.FTZ R123, R123, R248 ;  /* 0x000000f87b7b7221 */ /* 0x002fe40000010000 */
[----:B------:R-:W1:Y:S04]  /*34c0*/  SHFL.DOWN PT, R248, R121, 0x2, 0x1f ;  /* 0x08401f0079f87f89 */ /* 0x000e6800000e0000 */
[----:B------:R-:W2:Y:S01]  /*34d0*/  SHFL.DOWN PT, R120, R123, 0x1, 0x1f ;  /* 0x08201f007b787f89 */ /* 0x000ea200000e0000 */
[----:B-1----:R-:W-:-:S02]  /*34e0*/  FADD.FTZ R121, R121, R248 ;  /* 0x000000f879797221 */ /* 0x002fc40000010000 */
[----:B------:R-:W1:Y:S01]  /*34f0*/  S2R R248, SR_TID.X ;  /* 0x0000000000f87919 */ /* 0x000e620000002100 */
[----:B--2---:R-:W-:Y:S02]  /*3500*/  FADD.FTZ R120, R123, R120 ;  /* 0x000000787b787221 */ /* 0x004fe40000010000 */
[----:B------:R-:W2:Y:S01]  /*3510*/  SHFL.DOWN PT, R123, R121, 0x1, 0x1f ;  /* 0x08201f00797b7f89 */ /* 0x000ea200000e0000 */
[----:B------:R-:W-:Y:S01]  /*3520*/  BSSY.RECONVERGENT B0, `(.L_x_1062) ;  /* 0x000000c000007945 */ /* 0x000fe20003800200 */
[----:B-1----:R-:W-:Y:S01]  /*3530*/  LOP3.LUT P2, RZ, R248, 0x1f, RZ, 0xc0, !PT ;  /* 0x0000001ff8ff7812 */ /* 0x002fe2000784c0ff */
[----:B--2---:R-:W-:-:S12]  /*3540*/  FADD.FTZ R121, R121, R123 ;  /* 0x0000007b79797221 */ /* 0x004fd80000010000 */
[----:B0-----:R-:W-:Y:S05]  /*3550*/  @P2 BRA `(.L_x_1063) ;  /* 0x0000000000202947 */ /* 0x001fea0003800000 */
        /* <DEDUP_REMOVED lines=8> */
.L_x_1063:
[----:B------:R-:W-:Y:S05]  /*35e0*/  BSYNC.RECONVERGENT B0 ;  /* 0x0000000000007941 */ /* 0x000fea0003800200 */
.L_x_1062:
[----:B0-----:R-:W2:Y:S04]  /*35f0*/  LDL.LU R121, [R1+0xd8] ;  /* 0x0000d80001797983 */ /* 0x001ea80000300800 */
[----:B------:R-:W3:Y:S04]  /*3600*/  LDL.LU R120, [R1+0xa8] ;  /* 0x0000a80001787983 */ /* 0x000ee80000300800 */
[----:B------:R0:W-:Y:S04]  /*3610*/  STL [R1+0xf0], R3 ;  /* 0x0000f00301007387 */ /* 0x0001e80000100800 */
[----:B0-----:R-:W4:Y:S04]  /*3620*/  LDL.LU R3, [R1+0xe0] ;  /* 0x0000e00001037983 */ /* 0x001f280000300800 */
[----:B------:R0:W-:Y:S04]  /*3630*/  STL [R1+0xec], R2 ;  /* 0x0000ec0201007387 */ /* 0x0001e80000100800 */
[----:B0-----:R-:W4:Y:S04]  /*3640*/  LDL.LU R2, [R1+0xb0] ;  /* 0x0000b00001027983 */ /* 0x001f280000300800 */
[----:B------:R-:W4:Y:S04]  /*3650*/  LDL.LU R248, [R1+0x8c] ;  /* 0x00008c0001f87983 */ /* 0x000f280000300800 */
        /* <DEDUP_REMOVED lines=14> */
[----:B------:R1:W-:Y:S01]  /*3740*/  STL [R1+0xe0], R3 ;  /* 0x0000e00301007387 */ /* 0x0003e20000100800 */
[----:B------:R-:W-:-:S03]  /*3750*/  FFMA.FTZ R2, R144, R232, R2 ;  /* 0x000000e890027223 */ /* 0x000fc60000010002 */
[----:B-1----:R1:W5:Y:S01]  /*3760*/  LDL.LU R3, [R1+0xf0] ;  /* 0x0000f00001037983 */ /* 0x0023620000300800 */
[----:B------:R-:W-:-:S03]  /*3770*/  FFMA.FTZ R248, R148, R233, R248 ;  /* 0x000000e994f87223 */ /* 0x000fc600000100f8 */
[----:B------:R2:W-:Y:S04]  /*3780*/  STL [R1+0xb0], R2 ;  /* 0x0000b00201007387 */ /* 0x0005e80000100800 */
[----:B--2---:R1:W5:Y:S01]  /*3790*/  LDL.LU R2, [R1+0xec] ;  /* 0x0000ec0001027983 */ /* 0x0043620000300800 */
[----:B------:R-:W-:Y:S01]  /*37a0*/  UIADD3 UR6, UPT, UPT, UR5, 0x8050, URZ ;  /* 0x0000805005067890 */ /* 0x000fe2000fffe0ff */
[----:B------:R-:W-:-:S05]  /*37b0*/  FADD.FTZ R0, R233, R0 ;  /* 0x00000000e9007221 */ /* 0x000fca0000010000 */
[----:B------:R2:W-:Y:S04]  /*37c0*/  STL [R1+0xcc], R0 ;  /* 0x0000cc0001007387 */ /* 0x0005e80000100800 */
[----:B--2---:R-:W2:Y:S04]  /*37d0*/  LDL.LU R0, [R1+0xd4] ;  /* 0x0000d40001007983 */ /* 0x004ea80000300800 */
[----:B------:R3:W-:Y:S04]  /*37e0*/  STL [R1+0x8c], R248 ;  /* 0x00008cf801007387 */ /* 0x0007e80000100800 */
[----:B---3--:R-:W3:Y:S01]  /*37f0*/  LDL.LU R248, [R1+0xa4] ;  /* 0x0000a40001f87983 */ /* 0x008ee20000300800 */
        /* <DEDUP_REMOVED lines=24> */
[----:B------:R-:W-:Y:S01]  /*3980*/  FADD.FTZ R120, R232, R120 ;  /* 0x00000078e8787221 */ /* 0x000fe20000010000 */
[----:B--2---:R-:W-:-:S05]  /*3990*/  FADD.FTZ R0, R226, R0 ;  /* 0x00000000e2007221 */ /* 0x004fca0000010000 */
[----:B------:R0:W-:Y:S01]  /*39a0*/  STL [R1+0xd4], R0 ;  /* 0x0000d40001007387 */ /* 0x0001e20000100800 */
[----:B---3--:R-:W-:-:S03]  /*39b0*/  FFMA.FTZ R248, R149, R226, R248 ;  /* 0x000000e295f87223 */ /* 0x008fc600000100f8 */
[----:B0-----:R1:W5:Y:S04]  /*39c0*/  LDL.LU R0, [R1+0xe8] ;  /* 0x0000e80001007983 */ /* 0x0013680000300800 */
[----:B------:R0:W-:Y:S04]  /*39d0*/  STL [R1+0xa4], R248 ;  /* 0x0000a4f801007387 */ /* 0x0001e80000100800 */
[----:B------:R-:W2:Y:S04]  /*39e0*/  LDL.LU R226, [R1+0xb4] ;  /* 0x0000b40001e27983 */ /* 0x000ea80000300800 */
[----:B------:R-:W3:Y:S01]  /*39f0*/  LDL.LU R232, [R1+0xdc] ;  /* 0x0000dc0001e87983 */ /* 0x000ee20000300800 */
[----:B0-----:R-:W0:Y:S01]  /*3a00*/  S2R R248, SR_TID.X ;  /* 0x0000000000f87919 */ /* 0x001e220000002100 */
[----:B------:R-:W-:Y:S01]  /*3a10*/  UISETP.NE.U32.AND UP0, UPT, UR26, URZ, UPT ;  /* 0x000000ff1a00728c */ /* 0x000fe2000bf05070 */
[----:B------:R-:W-:Y:S01]  /*3a20*/  FMUL.FTZ R121, R121, UR28 ;  /* 0x0000001c79797c20 */ /* 0x000fe20008410000 */
[----:B------:R-:W-:-:S02]  /*3a30*/  FADD.FTZ R120, R122, R120 ;  /* 0x000000787a787221 */ /* 0x000fc40000010000 */
[----:B------:R-:W-:Y:S02]  /*3a40*/  UISETP.NE.AND.EX UP0, UPT, UR27, URZ, UPT, UP0 ;  /* 0x000000ff1b00728c */ /* 0x000fe4000bf05300 */
[----:B------:R-:W-:Y:S01]  /*3a50*/  R2UR UR17, R121 ;  /* 0x00000000791172ca */ /* 0x000fe200000e0000 */
[----:B------:R-:W-:Y:S01]  /*3a60*/  FMUL.FTZ R120, R120, UR28 ;  /* 0x0000001c78787c20 */ /* 0x000fe20008410000 */
[----:B------:R-:W-:-:S04]  /*3a70*/  UIADD3 UR4, UPT, UPT, UR4, UR24, URZ ;  /* 0x0000001804047290 */ /* 0x000fc8000fffe0ff */
[----:B------:R-:W-:Y:S01]  /*3a80*/  UISETP.GE.AND UP2, UPT, UR4, UR25, UPT ;  /* 0x000000190400728c */ /* 0x000fe2000bf46270 */
[----:B----4-:R-:W-:Y:S01]  /*3a90*/  FADD.FTZ R233, R155, R233 ;  /* 0x000000e99be97221 */ /* 0x010fe20000010000 */
[----:B------:R-:W-:Y:S01]  /*3aa0*/  FFMA.FTZ R123, R146, R154, R123 ;  /* 0x0000009a927b7223 */ /* 0x000fe2000001007b */
[----:B--2---:R-:W-:Y:S01]  /*3ab0*/  FFMA.FTZ R226, R147, R155, R226 ;  /* 0x0000009b93e27223 */ /* 0x004fe200000100e2 */
[----:B---3--:R-:W-:-:S05]  /*3ac0*/  FADD.FTZ R232, R154, R232 ;  /* 0x000000e89ae87221 */ /* 0x008fca0000010000 */
[----:B------:R1:W-:Y:S04]  /*3ad0*/  STL [R1+0xdc], R232 ;  /* 0x0000dce801007387 */ /* 0x0003e80000100800 */
[----:B------:R1:W-:Y:S04]  /*3ae0*/  STL [R1+0xac], R123 ;  /* 0x0000ac7b01007387 */ /* 0x0003e80000100800 */
[----:B------:R1:W-:Y:S04]  /*3af0*/  STL [R1+0xe4], R233 ;  /* 0x0000e4e901007387 */ /* 0x0003e80000100800 */
[----:B------:R1:W-:Y:S01]  /*3b00*/  STL [R1+0xb4], R226 ;  /* 0x0000b4e201007387 */ /* 0x0003e20000100800 */
[----:B------:R-:W-:Y:S01]  /*3b10*/  FSEL R154, R120, RZ, !P3 ;  /* 0x000000ff789a7208 */ /* 0x000fe20005800000 */
[----:B0-----:R-:W-:Y:S06]  /*3b20*/  BRA.U UP0, `(.L_x_1064) ;  /* 0x0000001100147547 */ /* 0x001fec000b800000 */
        /* <DEDUP_REMOVED lines=12> */
[----:B------:R-:W-:Y:S01]  /*3bf0*/  FADD.FTZ R179, R180, -R179 ;  /* 0x800000b3b4b37221 */ /* 0x000fe20000010000 */
[----:B------:R-:W-:Y:S01]  /*3c00*/  FADD.FTZ R181, R182, -R181 ;  /* 0x800000b5b6b57221 */ /* 0x000fe20000010000 */
[----:B------:R-:W-:Y:S01]  /*3c10*/  FADD.FTZ R120, R192, -R189 ;  /* 0x800000bdc0787221 */ /* 0x000fe20000010000 */
[--C-:B------:R-:W-:Y:S01]  /*3c20*/  FFMA.FTZ R177, R177, UR17, R154.reuse ;  /* 0x00000011b1b17c23 */ /* 0x100fe2000801009a */
[--C-:B------:R-:W-:Y:S01]  /*3c30*/  FFMA.FTZ R185, R185, UR17, R154.reuse ;  /* 0x00000011b9b97c23 */ /* 0x100fe2000801009a */
[--C-:B------:R-:W-:Y:S01]  /*3c40*/  FFMA.FTZ R187, R187, UR17, R154.reuse ;  /* 0x00000011bbbb7c23 */ /* 0x100fe2000801009a */
[----:B-----5:R-:W-:Y:S01]  /*3c50*/  FFMA.FTZ R0, R0, UR17, R154 ;  /* 0x0000001100007c23 */ /* 0x020fe2000801009a */
[----:B------:R-:W-:Y:S01]  /*3c60*/  FMUL.FTZ R120, R120, UR16 ;  /* 0x0000001078787c20 */ /* 0x000fe20008410000 */
[----:B------:R-:W-:Y:S01]  /*3c70*/  FMUL.FTZ R181, R181, UR16 ;  /* 0x00000010b5b57c20 */ /* 0x000fe20008410000 */
[----:B------:R-:W-:Y:S01]  /*3c80*/  FMUL.FTZ R179, R179, UR16 ;  /* 0x00000010b3b37c20 */ /* 0x000fe20008410000 */
[----:B------:R-:W-:Y:S01]  /*3c90*/  FADD.FTZ R184, R184, -R183 ;  /* 0x800000b7b8b87221 */ /* 0x000fe20000010000 */
        /* <DEDUP_REMOVED lines=18> */
[----:B-1----:R-:W-:Y:S01]  /*3dc0*/  FSEL R123, R181, RZ, P5 ;  /* 0x000000ffb57b7208 */ /* 0x002fe20002800000 */
        /* <DEDUP_REMOVED lines=20> */
.L_x_1066:
[--C-:B------:R-:W-:Y:S01]  /*3f10*/  FFMA.FTZ R181, R181, UR17, R154.reuse ;  /* 0x00000011b5b57c23 */ /* 0x100fe2000801009a */
[--C-:B------:R-:W-:Y:S01]  /*3f20*/  FFMA.FTZ R189, R189, UR17, R154.reuse ;  /* 0x00000011bdbd7c23 */ /* 0x100fe2000801009a */
[--C-:B------:R-:W-:Y:S01]  /*3f30*/  FFMA.FTZ R179, R179, UR17, R154.reuse ;  /* 0x00000011b3b37c23 */ /* 0x100fe2000801009a */
[--C-:B------:R-:W-:Y:S01]  /*3f40*/  FFMA.FTZ R187, R187, UR17, R154.reuse ;  /* 0x00000011bbbb7c23 */ /* 0x100fe2000801009a */
[----:B-----5:R-:W-:Y:S01]  /*3f50*/  FADD.FTZ R113, R182, -R181 ;  /* 0x800000b5b6717221 */ /* 0x020fe20000010000 */
[----:B------:R-:W-:Y:S01]  /*3f60*/  FADD.FTZ R115, R192, -R189 ;  /* 0x800000bdc0737221 */ /* 0x000fe20000010000 */
[----:B------:R-:W-:Y:S01]  /*3f70*/  FADD.FTZ R180, R180, -R179 ;  /* 0x800000b3b4b47221 */ /* 0x000fe20000010000 */
[----:B------:R-:W-:Y:S01]  /*3f80*/  FADD.FTZ R187, R188, -R187 ;  /* 0x800000bbbcbb7221 */ /* 0x000fe20000010000 */
[----:B------:R-:W-:Y:S01]  /*3f90*/  FMUL.FTZ R113, R113, UR16 ;  /* 0x0000001071717c20 */ /* 0x000fe20008410000 */
[----:B------:R-:W-:Y:S01]  /*3fa0*/  FMUL.FTZ R115, R115, UR16 ;  /* 0x0000001073737c20 */ /* 0x000fe20008410000 */
[----:B------:R-:W-:Y:S01]  /*3fb0*/  ISETP.GE.U32.AND P2, PT, R136, RZ, PT ;  /* 0x000000ff8800720c */ /* 0x000fe20003f46070 */
[--C-:B------:R-:W-:Y:S01]  /*3fc0*/  FFMA.FTZ R0, R0, UR17, R154.reuse ;  /* 0x0000001100007c23 */ /* 0x100fe2000801009a */
[----:B------:R-:W-:Y:S01]  /*3fd0*/  FMUL.FTZ R114, R180, UR16 ;  /* 0x00000010b4727c20 */ /* 0x000fe20008410000 */
[----:B-1----:R-:W-:Y:S01]  /*3fe0*/  FMUL.FTZ R123, R115, UR7 ;  /* 0x00000007737b7c20 */ /* 0x002fe20008410000 */
        /* <DEDUP_REMOVED lines=44> */
.L_x_1065:
        /* <DEDUP_REMOVED lines=13> */
[----:B------:R-:W-:Y:S01]  /*4380*/  FADD.FTZ R181, R182, -R181 ;  /* 0x800000b5b6b57221 */ /* 0x000fe20000010000 */
[----:B------:R-:W-:Y:S02]  /*4390*/  IMAD.U32 R121, R99, 0x10000, RZ ;  /* 0x0001000063797824 */ /* 0x000fe400078e00ff */
[----:B------:R-:W-:Y:S01]  /*43a0*/  FFMA.FTZ R120, R192, UR16, R120 ;  /* 0x00000010c0787c23 */ /* 0x000fe20008010078 */
[----:B------:R-:W-:Y:S01]  /*43b0*/  FFMA.FTZ R122, R179, UR16, R122 ;  /* 0x00000010b37a7c23 */ /* 0x000fe2000801007a */
[----:B------:R-:W-:Y:S01]  /*43c0*/  ISETP.GE.U32.AND P2, PT, R136, RZ, PT ;  /* 0x000000ff8800720c */ /* 0x000fe20003f46070 */
[----:B------:R-:W-:Y:S01]  /*43d0*/  FFMA.FTZ R121, R181, UR16, R121 ;  /* 0x00000010b5797c23 */ /* 0x000fe20008010079 */
[----:B-1----:R-:W-:Y:S01]  /*43e0*/  PRMT R123, R98, 0x7632, R123 ;  /* 0x00007632627b7816 */ /* 0x002fe2000000007b */
[----:B------:R-:W-:Y:S01]  /*43f0*/  FMUL.FTZ R120, R120, UR7 ;  /* 0x0000000778787c20 */ /* 0x000fe20008410000 */
[----:B------:R-:W-:Y:S01]  /*4400*/  FMUL.FTZ R122, R122, UR7 ;  /* 0x000000077a7a7c20 */ /* 0x000fe20008410000 */
[----:B------:R-:W-:Y:S01]  /*4410*/  FMUL.FTZ R121, R121, UR7 ;  /* 0x0000000779797c20 */ /* 0x000fe20008410000 */
[--C-:B------:R-:W-:Y:S01]  /*4420*/  FFMA.FTZ R187, R187, UR17, R154.reuse ;  /* 0x00000011bbbb7c23 */ /* 0x100fe2000801009a */
[C---:B------:R-:W-:Y:S01]  /*4430*/  LOP3.LUT P5, RZ, R137.reuse, 0xff0000, RZ, 0xc0, !PT ;  /* 0x00ff000089ff7812 */ /* 0x040fe200078ac0ff */
[----:B------:R-:W-:Y:S01]  /*4440*/  FFMA.FTZ R0, R0, UR17, R154 ;  /* 0x0000001100007c23 */ /* 0x000fe2000801009a */
[C---:B------:R-:W-:Y:S01]  /*4450*/  LOP3.LUT P4, RZ, R137.reuse, 0xff, RZ, 0xc0, !PT ;  /* 0x000000ff89ff7812 */ /* 0x040fe2000788c0ff */
[----:B------:R-:W-:Y:S01]  /*4460*/  FADD.FTZ R188, R188, -R187 ;  /* 0x800000bbbcbc7221 */ /* 0x000fe20000010000 */
[----:B------:R-:W-:Y:S01]  /*4470*/  ISETP.GE.U32.AND.EX P2, PT, R137, 0x1000000, PT, P2 ;  /* 0x010000008900780c */ /* 0x000fe20003f46120 */
[----:B------:R-:W-:Y:S01]  /*4480*/  FADD.FTZ R176, R176, -R0 ;  /* 0x80000000b0b07221 */ /* 0x000fe20000010000 */
[----:B------:R-:W-:Y:S01]  /*4490*/  SHF.L.U32 R123, R123, 0x10, RZ ;  /* 0x000000107b7b7819 */ /* 0x000fe200000006ff */
[--C-:B------:R-:W-:Y:S01]  /*44a0*/  FFMA.FTZ R177, R177, UR17, R154.reuse ;  /* 0x00000011b1b17c23 */ /* 0x100fe2000801009a */
[----:B------:R-:W-:Y:S01]  /*44b0*/  FSEL R120, R120, RZ, P2 ;  /* 0x000000ff78787208 */ /* 0x000fe20001000000 */
[--C-:B------:R-:W-:Y:S01]  /*44c0*/  FFMA.FTZ R185, R185, UR17, R154.reuse ;  /* 0x00000011b9b97c23 */ /* 0x100fe2000801009a */
[----:B------:R-:W-:Y:S01]  /*44d0*/  FSEL R121, R121, RZ, P5 ;  /* 0x000000ff79797208 */ /* 0x000fe20002800000 */
[----:B------:R-:W-:Y:S01]  /*44e0*/  FFMA.FTZ R183, R183, UR17, R154 ;  /* 0x00000011b7b77c23 */ /* 0x000fe2000801009a */
[----:B------:R-:W-:Y:S01]  /*44f0*/  FSEL R122, R122, RZ, P4 ;  /* 0x000000ff7a7a7208 */ /* 0x000fe20002000000 */
[----:B------:R-:W-:Y:S01]  /*4500*/  FFMA.FTZ R188, R188, UR16, R123 ;  /* 0x00000010bcbc7c23 */ /* 0x000fe2000801007b */
[----:B------:R-:W-:Y:S01]  /*4510*/  LOP3.LUT P6, RZ, R136, 0xff0000, RZ, 0xc0, !PT ;  /* 0x00ff000088ff7812 */ /* 0x000fe200078cc0ff */
[----:B------:R-:W-:Y:S01]  /*4520*/  FADD.FTZ R177, R178, -R177 ;  /* 0x800000b1b2b17221 */ /* 0x000fe20000010000 */
[----:B------:R-:W-:Y:S01]  /*4530*/  LOP3.LUT P2, RZ, R136, 0xff000000, RZ, 0xc0, !PT ;  /* 0xff00000088ff7812 */ /* 0x000fe2000784c0ff */
[----:B------:R-:W-:Y:S01]  /*4540*/  FADD.FTZ R185, R186, -R185 ;  /* 0x800000b9bab97221 */ /* 0x000fe20000010000 */
[----:B------:R-:W-:Y:S01]  /*4550*/  LOP3.LUT P5, RZ, R136, 0xff, RZ, 0xc0, !PT ;  /* 0x000000ff88ff7812 */ /* 0x000fe200078ac0ff */
[----:B------:R-:W-:Y:S01]  /*4560*/  FADD.FTZ R183, R184, -R183 ;  /* 0x800000b7b8b77221 */ /* 0x000fe20000010000 */
[----:B------:R-:W-:Y:S01]  /*4570*/  LOP3.LUT P4, RZ, R136, 0xff00, RZ, 0xc0, !PT ;  /* 0x0000ff0088ff7812 */ /* 0x000fe2000788c0ff */
[----:B------:R-:W-:Y:S01]  /*4580*/  FMUL.FTZ R188, R188, UR7 ;  /* 0x00000007bcbc7c20 */ /* 0x000fe20008410000 */
[----:B------:R-:W-:-:S02]  /*4590*/  PRMT R0, R97, 0x7632, R0 ;  /* 0x0000763261007816 */ /* 0x000fc40000000000 */
[----:B------:R-:W-:Y:S02]  /*45a0*/  PRMT R136, R96, 0x7632, R136 ;  /* 0x0000763260887816 */ /* 0x000fe40000000088 */
        /* <DEDUP_REMOVED lines=23> */
.L_x_1068:
        /* <DEDUP_REMOVED lines=9> */
[----:B------:R-:W-:Y:S01]  /*47b0*/  FFMA.FTZ R115, R192, UR16, R112 ;  /* 0x00000010c0737c23 */ /* 0x000fe20008010070 */
[----:B------:R-:W-:Y:S01]  /*47c0*/  IMAD.U32 R112, R98, 0x10000, RZ ;  /* 0x0001000062707824 */ /* 0x000fe200078e00ff */
[----:B------:R-:W-:Y:S01]  /*47d0*/  ISETP.GE.U32.AND P2, PT, R136, RZ, PT ;  /* 0x000000ff8800720c */ /* 0x000fe20003f46070 */
[----:B------:R-:W-:Y:S01]  /*47e0*/  FFMA.FTZ R113, R113, UR16, R120 ;  /* 0x0000001071717c23 */ /* 0x000fe20008010078 */
[----:B-1----:R-:W-:Y:S01]  /*47f0*/  FMUL.FTZ R123, R115, UR7 ;  /* 0x00000007737b7c20 */ /* 0x002fe20008410000 */
[----:B------:R-:W-:Y:S01]  /*4800*/  FFMA.FTZ R114, R114, UR16, R112 ;  /* 0x0000001072727c23 */ /* 0x000fe20008010070 */
[----:B------:R-:W-:Y:S01]  /*4810*/  LOP3.LUT P3, RZ, R137, 0xff0000, RZ, 0xc0, !PT ;  /* 0x00ff000089ff7812 */ /* 0x000fe2000786c0ff */
[----:B------:R-:W-:Y:S01]  /*4820*/  FMUL.FTZ R112, R113, UR7 ;  /* 0x0000000771707c20 */ /* 0x000fe20008410000 */
[C---:B------:R-:W-:Y:S01]  /*4830*/  ISETP.GE.U32.AND.EX P2, PT, R137.reuse, 0x1000000, PT, P2 ;  /* 0x010000008900780c */ /* 0x040fe20003f46120 */
[----:B------:R-:W-:Y:S01]  /*4840*/  FMUL.FTZ R122, R114, UR7 ;  /* 0x00000007727a7c20 */ /* 0x000fe20008410000 */
        /* <DEDUP_REMOVED lines=9> */
[--C-:B------:R-:W-:Y:S01]  /*48e0*/  FFMA.FTZ R183, R183, UR17, R154.reuse ;  /* 0x00000011b7b77c23 */ /* 0x100fe2000801009a */
[C---:B------:R-:W-:Y:S01]  /*48f0*/  LOP3.LUT P2, RZ, R136.reuse, 0xff000000, RZ, 0xc0, !PT ;  /* 0xff00000088ff7812 */ /* 0x040fe2000784c0ff */
[--C-:B------:R-:W-:Y:S01]  /*4900*/  FFMA.FTZ R177, R177, UR17, R154.reuse ;  /* 0x00000011b1b17c23 */ /* 0x100fe2000801009a */
[C---:B------:R-:W-:Y:S01]  /*4910*/  LOP3.LUT P3, RZ, R136.reuse, 0xff, RZ, 0xc0, !PT ;  /* 0x000000ff88ff7812 */ /* 0x040fe2000786c0ff */
[----:B------:R-:W-:Y:S01]  /*4920*/  FFMA.FTZ R185, R185, UR17, R154 ;  /* 0x00000011b9b97c23 */ /* 0x000fe2000801009a */
[----:B------:R-:W-:Y:S01]  /*4930*/  LOP3.LUT P5, RZ, R136, 0xff00, RZ, 0xc0, !PT ;  /* 0x0000ff0088ff7812 */ /* 0x000fe200078ac0ff */
[----:B------:R-:W-:Y:S01]  /*4940*/  FADD.FTZ R183, R184, -R183 ;  /* 0x800000b7b8b77221 */ /* 0x000fe20000010000 */
[----:B------:R-:W-:Y:S01]  /*4950*/  PRMT R136, R98, 0x7632, R136 ;  /* 0x0000763262887816 */ /* 0x000fe20000000088 */
[----:B------:R-:W-:Y:S01]  /*4960*/  FADD.FTZ R178, R178, -R177 ;  /* 0x800000b1b2b27221 */ /* 0x000fe20000010000 */
[----:B------:R-:W-:Y:S01]  /*4970*/  F2FP.BF16.F32.PACK_AB R115, R115, R113 ;  /* 0x000000717373723e */ /* 0x000fe200000010ff */
[----:B------:R-:W-:Y:S01]  /*4980*/  FADD.FTZ R185, R186, -R185 ;  /* 0x800000b9bab97221 */ /* 0x000fe20000010000 */
[----:B------:R-:W-:-:S02]  /*4990*/  SHF.L.U32 R136, R136, 0x10, RZ ;  /* 0x0000001088887819 */ /* 0x000fc400000006ff */
        /* <DEDUP_REMOVED lines=13> */
[----:B------:R-:W-:Y:S02]  /*4a70*/  F2FP.BF16.F32.PACK_AB R122, R113, R122 ;  /* 0x0000007a717a723e */ /* 0x000fe400000010ff */
[----:B------:R-:W-:Y:S01]  /*4a80*/  SHF.L.U32 R113, R97, 0x10, RZ ;  /* 0x0000001061717819 */ /* 0x000fe200000006ff */
[----:B------:R-:W-:Y:S01]  /*4a90*/  FMUL.FTZ R120, R112, UR7 ;  /* 0x0000000770787c20 */ /* 0x000fe20008410000 */
[----:B------:R-:W-:Y:S02]  /*4aa0*/  F2FP.BF16.F32.PACK_AB R114, R0, R114 ;  /* 0x000000720072723e */ /* 0x000fe400000010ff */
[C---:B------:R-:W-:Y:S01]  /*4ab0*/  F2FP.BF16.F32.PACK_AB R112, R183.reuse, R112 ;  /* 0x00000070b770723e */ /* 0x040fe200000010ff */
[----:B------:R-:W-:Y:S01]  /*4ac0*/  FFMA.FTZ R113, R178, UR16, R113 ;  /* 0x00000010b2717c23 */ /* 0x000fe20008010071 */
[----:B------:R-:W-:Y:S01]  /*4ad0*/  FMUL.FTZ R183, R183, UR7 ;  /* 0x00000007b7b77c20 */ /* 0x000fe20008410000 */
[----:B------:R-:W-:-:S02]  /*4ae0*/  FSEL R120, R120, RZ, P3 ;  /* 0x000000ff78787208 */ /* 0x000fc40001800000 */
[----:B------:R-:W-:Y:S01]  /*4af0*/  FMUL.FTZ R0, R113, UR7 ;  /* 0x0000000771007c20 */ /* 0x000fe20008410000 */
[C---:B------:R-:W-:Y:S01]  /*4b00*/  F2FP.BF16.F32.PACK_AB R113, R185.reuse, R113 ;  /* 0x00000071b971723e */ /* 0x040fe200000010ff */
[----:B------:R-:W-:Y:S01]  /*4b10*/  FMUL.FTZ R185, R185, UR7 ;  /* 0x00000007b9b97c20 */ /* 0x000fe20008410000 */
[----:B------:R-:W-:Y:S02]  /*4b20*/  FSEL R183, R183, RZ, P5 ;  /* 0x000000ffb7b77208 */ /* 0x000fe40002800000 */
[----:B------:R-:W-:Y:S02]  /*4b30*/  FSEL R0, R0, RZ, P6 ;  /* 0x000000ff00007208 */ /* 0x000fe40003000000 */
[----:B------:R-:W-:Y:S02]  /*4b40*/  FSEL R121, R185, RZ, P2 ;  /* 0x000000ffb9797208 */ /* 0x000fe40001000000 */
[----:B------:R-:W-:Y:S02]  /*4b50*/  F2FP.BF16.F32.PACK_AB R120, R183, R120 ;  /* 0x00000078b778723e */ /* 0x000fe400000010ff */
[----:B------:R-:W-:Y:S01]  /*4b60*/  F2FP.BF16.F32.PACK_AB R121, R121, R0 ;  /* 0x000000007979723e */ /* 0x000fe200000010ff */
[----:B------:R-:W-:Y:S06]  /*4b70*/  BRA `(.L_x_1067) ;  /* 0x0000001400607947 */ /* 0x000fec0003800000 */
.L_x_1064:
        /* <DEDUP_REMOVED lines=11> */
[--C-:B------:R-:W-:Y:S01]  /*4c30*/  FFMA.FTZ R179, R179, UR17, R154.reuse ;  /* 0x00000011b3b37c23 */ /* 0x100fe2000801009a */
[----:B------:R-:W-:Y:S01]  /*4c40*/  FADD.FTZ R189, R192, -R189 ;  /* 0x800000bdc0bd7221 */ /* 0x000fe20000010000 */
[----:B------:R-:W-:Y:S01]  /*4c50*/  FADD.FTZ R181, R182, -R181 ;  /* 0x800000b5b6b57221 */ /* 0x000fe20000010000 */
[--C-:B------:R-:W-:Y:S01]  /*4c60*/  FFMA.FTZ R187, R187, UR17, R154.reuse ;  /* 0x00000011bbbb7c23 */ /* 0x100fe2000801009a */
        /* <DEDUP_REMOVED lines=10> */
[----:B------:R-:W-:Y:S01]  /*4d10*/  LOP3.LUT P6, RZ, R169, 0xff0000, RZ, 0xc0, !PT ;  /* 0x00ff0000a9ff7812 */ /* 0x000fe200078cc0ff */
[----:B------:R-:W-:Y:S01]  /*4d20*/  FMUL.FTZ R120, R187, UR16 ;  /* 0x00000010bb787c20 */ /* 0x000fe20008410000 */
[----:B------:R-:W-:Y:S01]  /*4d30*/  ISETP.GE.U32.AND.EX P2, PT, R169, 0x1000000, PT, P2 ;  /* 0x01000000a900780c */ /* 0x000fe20003f46120 */
[--C-:B------:R-:W-:Y:S01]  /*4d40*/  FFMA.FTZ R177, R177, UR17, R154.reuse ;  /* 0x00000011b1b17c23 */ /* 0x100fe2000801009a */
[----:B-1----:R-:W-:Y:S01]  /*4d50*/  FSEL R123, R117, RZ, P4 ;  /* 0x000000ff757b7208 */ /* 0x002fe20002000000 */
[----:B------:R-:W-:Y:S01]  /*4d60*/  FMUL.FTZ R118, R118, UR7 ;  /* 0x0000000776767c20 */ /* 0x000fe20008410000 */
[C---:B------:R-:W-:Y:S01]  /*4d70*/  FSEL R116, R119.reuse, RZ, P3 ;  /* 0x000000ff77747208 */ /* 0x040fe20001800000 */
[--C-:B------:R-:W-:Y:S01]  /*4d80*/  FFMA.FTZ R0, R0, UR17, R154.reuse ;  /* 0x0000001100007c23 */ /* 0x100fe2000801009a */
        /* <DEDUP_REMOVED lines=50> */
.L_x_1070:
[--C-:B------:R-:W-:Y:S01]  /*50b0*/  FFMA.FTZ R181, R181, UR17, R154.reuse ;  /* 0x00000011b5b57c23 */ /* 0x100fe2000801009a */
[--C-:B------:R-:W-:Y:S01]  /*50c0*/  FFMA.FTZ R189, R189, UR17, R154.reuse ;  /* 0x00000011bdbd7c23 */ /* 0x100fe2000801009a */
[----:B-----5:R-:W-:Y:S01]  /*50d0*/  ISETP.GE.U32.AND P2, PT, R136, RZ, PT ;  /* 0x000000ff8800720c */ /* 0x020fe20003f46070 */
[--C-:B------:R-:W-:Y:S01]  /*50e0*/  FFMA.FTZ R114, R179, UR17, R154.reuse ;  /* 0x00000011b3727c23 */ /* 0x100fe2000801009a */
        /* <DEDUP_REMOVED lines=12> */
[----:B------:R-:W-:Y:S01]  /*51b0*/  LOP3.LUT P4, RZ, R169, 0xff0000, RZ, 0xc0, !PT ;  /* 0x00ff0000a9ff7812 */ /* 0x000fe2000788c0ff */
[--C-:B------:R-:W-:Y:S01]  /*51c0*/  FFMA.FTZ R177, R177, UR17, R154.reuse ;  /* 0x00000011b1b17c23 */ /* 0x100fe2000801009a */
[----:B------:R-:W-:Y:S01]  /*51d0*/  ISETP.GE.U32.AND.EX P3, PT, R169, 0x1000000, PT, P3 ;  /* 0x01000000a900780c */ /* 0x000fe20003f66130 */
[----:B------:R-:W-:Y:S01]  /*51e0*/  FMUL.FTZ R114, R114, UR16 ;  /* 0x0000001072727c20 */ /* 0x000fe20008410000 */
[----:B-1----:R-:W-:Y:S01]  /*51f0*/  FSEL R123, R119, RZ, P5 ;  /* 0x000000ff777b7208 */ /* 0x002fe20002800000 */
        /* <DEDUP_REMOVED lines=58> */
.L_x_1069:
[----:B------:R-:W-:Y:S01]  /*55a0*/  UMOV UR5, UR8 ;  /* 0x0000000800057c82 */ /* 0x000fe20008000000 */
[----:B------:R-:W-:Y:S01]  /*55b0*/  UMOV UR6, UR9 ;  /* 0x0000000900067c82 */ /* 0x000fe20008000000 */
[----:B------:R-:W-:-:S04]  /*55c0*/  UISETP.NE.U32.AND UP0, UPT, UR5, URZ, UPT ;  /* 0x000000ff0500728c */ /* 0x000fc8000bf05070 */
[----:B------:R-:W-:-:S09]  /*55d0*/  UISETP.NE.AND.EX UP0, UPT, UR6, URZ, UPT, UP0 ;  /* 0x000000ff0600728c */ /* 0x000fd2000bf05300 */
[----:B------:R-:W-:Y:S05]  /*55e0*/  BRA.U UP0, `(.L_x_1071) ;  /* 0x00000005005c7547 */ /* 0x000fea000b800000 */
[--C-:B------:R-:W-:Y:S01]  /*55f0*/  FFMA.FTZ R181, R181, UR17, R154.reuse ;  /* 0x00000011b5b57c23 */ /* 0x100fe2000801009a */
[----:B-----5:R-:W-:Y:S01]  /*5600*/  SHF.L.U32 R119, R99, 0x10, RZ ;  /* 0x0000001063777819 */ /* 0x020fe200000006ff */
[--C-:B------:R-:W-:Y:S01]  /*5610*/  FFMA.FTZ R189, R189, UR17, R154.reuse ;  /* 0x00000011bdbd7c23 */ /* 0x100fe2000801009a */
[----:B------:R-:W-:Y:S01]  /*5620*/  PRMT R117, R99, 0x7632, R117 ;  /* 0x0000763263757816 */ /* 0x000fe20000000075 */
[----:B------:R-:W-:Y:S01]  /*5630*/  FADD.FTZ R181, R182, -R181 ;  /* 0x800000b5b6b57221 */ /* 0x000fe20000010000 */
[----:B------:R-:W-:Y:S01]  /*5640*/  FFMA.FTZ R179, R179, UR17, R154 ;  /* 0x00000011b3b37c23 */ /* 0x000fe2000801009a */
[----:B------:R-:W-:Y:S01]  /*5650*/  FADD.FTZ R189, R192, -R189 ;  /* 0x800000bdc0bd7221 */ /* 0x000fe20000010000 */
[----:B------:R-:W-:Y:S01]  /*5660*/  PRMT R116, R98, 0x7632, R116 ;  /* 0x0000763262747816 */ /* 0x000fe20000000074 */
[----:B------:R-:W-:Y:S01]  /*5670*/  FFMA.FTZ R119, R181, UR16, R119 ;  /* 0x00000010b5777c23 */ /* 0x000fe20008010077 */
[----:B------:R-:W-:Y:S02]  /*5680*/  IMAD.U32 R117, R117, 0x10000, RZ ;  /* 0x0001000075757824 */ /* 0x000fe400078e00ff */
[----:B------:R-:W-:Y:S01]  /*5690*/  FFMA.FTZ R187, R187, UR17, R154 ;  /* 0x00000011bbbb7c23 */ /* 0x000fe2000801009a */
[----:B------:R-:W-:Y:S01]  /*56a0*/  LOP3.LUT P5, RZ, R137, 0xff0000, RZ, 0xc0, !PT ;  /* 0x00ff000089ff7812 */ /* 0x000fe200078ac0ff */
[----:B------:R-:W-:Y:S01]  /*56b0*/  FMUL.FTZ R119, R119, UR7 ;  /* 0x0000000777777c20 */ /* 0x000fe20008410000 */
[----:B------:R-:W-:Y:S01]  /*56c0*/  FADD.FTZ R179, R180, -R179 ;  /* 0x800000b3b4b37221 */ /* 0x000fe20000010000 */
[----:B------:R-:W-:Y:S01]  /*56d0*/  SHF.L.U32 R116, R116, 0x10, RZ ;  /* 0x0000001074747819 */ /* 0x000fe200000006ff */
[----:B------:R-:W-:Y:S01]  /*56e0*/  FFMA.FTZ R117, R189, UR16, R117 ;  /* 0x00000010bd757c23 */ /* 0x000fe20008010075 */
[----:B------:R-:W-:Y:S01]  /*56f0*/  IMAD.U32 R118, R98, 0x10000, RZ ;  /* 0x0001000062767824 */ /* 0x000fe200078e00ff */
        /* <DEDUP_REMOVED lines=20> */
[----:B-1----:R-:W-:Y:S01]  /*5840*/  FSEL R123, R117, RZ, P2 ;  /* 0x000000ff757b7208 */ /* 0x002fe20001000000 */
[----:B------:R-:W-:Y:S01]  /*5850*/  FFMA.FTZ R185, R185, UR17, R154 ;  /* 0x00000011b9b97c23 */ /* 0x000fe2000801009a */
[C---:B------:R-:W-:Y:S01]  /*5860*/  LOP3.LUT P5, RZ, R169.reuse, 0xff, RZ, 0xc0, !PT ;  /* 0x000000ffa9ff7812 */ /* 0x040fe200078ac0ff */
        /* <DEDUP_REMOVED lines=12> */
[C---:B------:R-:W-:Y:S01]  /*5930*/  LOP3.LUT P3, RZ, R136.reuse, 0xff0000, RZ, 0xc0, !PT ;  /* 0x00ff000088ff7812 */ /* 0x040fe2000786c0ff */
[----:B------:R-:W-:Y:S01]  /*5940*/  FFMA.FTZ R177, R177, UR16, R0 ;  /* 0x00000010b1b17c23 */ /* 0x000fe20008010000 */
[C---:B------:R-:W-:Y:S02]  /*5950*/  LOP3.LUT P6, RZ, R136.reuse, 0xff000000, RZ, 0xc0, !PT ;  /* 0xff00000088ff7812 */ /* 0x040fe400078cc0ff */
[C---:B------:R-:W-:Y:S01]  /*5960*/  LOP3.LUT P5, RZ, R136.reuse, 0xff00, RZ, 0xc0, !PT ;  /* 0x0000ff0088ff7812 */ /* 0x040fe200078ac0ff */
[----:B------:R-:W-:Y:S01]  /*5970*/  FMUL.FTZ R177, R177, UR7 ;  /* 0x00000007b1b17c20 */ /* 0x000fe20008410000 */
[----:B------:R-:W-:-:S02]  /*5980*/  LOP3.LUT P2, RZ, R136, 0xff, RZ, 0xc0, !PT ;  /* 0x000000ff88ff7812 */ /* 0x000fc4000784c0ff */
[----:B------:R-:W-:Y:S02]  /*5990*/  PRMT R136, R97, 0x7632, R136 ;  /* 0x0000763261887816 */ /* 0x000fe40000000088 */
[----:B------:R-:W-:Y:S02]  /*59a0*/  FSEL R116, R116, RZ, P4 ;  /* 0x000000ff74747208 */ /* 0x000fe40002000000 */
[----:B------:R-:W-:Y:S02]  /*59b0*/  SHF.L.U32 R136, R136, 0x10, RZ ;  /* 0x0000001088887819 */ /* 0x000fe400000006ff */
[----:B------:R-:W-:Y:S02]  /*59c0*/  LOP3.LUT P4, RZ, R168, 0xff0000, RZ, 0xc0, !PT ;  /* 0x00ff0000a8ff7812 */ /* 0x000fe4000788c0ff */
[----:B------:R-:W-:Y:S01]  /*59d0*/  F2FP.BF16.F32.PACK_AB R118, R117, R118 ;  /* 0x000000767576723e */ /* 0x000fe200000010ff */
[----:B------:R-:W-:Y:S01]  /*59e0*/  FFMA.FTZ R186, R186, UR16, R136 ;  /* 0x00000010baba7c23 */ /* 0x000fe20008010088 */
[----:B------:R-:W-:-:S02]  /*59f0*/  FSEL R117, R177, RZ, P4 ;  /* 0x000000ffb1757208 */ /* 0x000fc40002000000 */
[----:B------:R-:W-:Y:S01]  /*5a00*/  LOP3.LUT P4, RZ, R168, 0xff000000, RZ, 0xc0, !PT ;  /* 0xff000000a8ff7812 */ /* 0x000fe2000788c0ff */
[----:B------:R-:W-:Y:S01]  /*5a10*/  FMUL.FTZ R186, R186, UR7 ;  /* 0x00000007baba7c20 */ /* 0x000fe20008410000 */
[----:B------:R-:W-:Y:S02]  /*5a20*/  F2FP.BF16.F32.PACK_AB R119, R121, R119 ;  /* 0x000000777977723e */ /* 0x000fe400000010ff */
[----:B------:R-:W-:Y:S02]  /*5a30*/  FSEL R121, R177, RZ, P3 ;  /* 0x000000ffb1797208 */ /* 0x000fe40001800000 */
[----:B------:R-:W-:Y:S02]  /*5a40*/  FSEL R0, R186, RZ, P4 ;  /* 0x000000ffba007208 */ /* 0x000fe40002000000 */
[----:B------:R-:W-:Y:S02]  /*5a50*/  LOP3.LUT P3, RZ, R168, 0xff, RZ, 0xc0, !PT ;  /* 0x000000ffa8ff7812 */ /* 0x000fe4000786c0ff */
[----:B------:R-:W-:-:S02]  /*5a60*/  F2FP.BF16.F32.PACK_AB R117, R0, R117 ;  /* 0x000000750075723e */ /* 0x000fc400000010ff */
[----:B------:R-:W-:Y:S02]  /*5a70*/  SHF.L.U32 R0, R96, 0x10, RZ ;  /* 0x0000001060007819 */ /* 0x000fe400000006ff */
[----:B------:R-:W-:Y:S02]  /*5a80*/  LOP3.LUT P4, RZ, R168, 0xff00, RZ, 0xc0, !PT ;  /* 0x0000ff00a8ff7812 */ /* 0x000fe4000788c0ff */
[----:B------:R-:W-:Y:S01]  /*5a90*/  F2FP.BF16.F32.PACK_AB R123, R123, R120 ;  /* 0x000000787b7b723e */ /* 0x000fe200000010ff */
[----:B------:R-:W-:Y:S01]  /*5aa0*/  FFMA.FTZ R0, R176, UR16, R0 ;  /* 0x00000010b0007c23 */ /* 0x000fe20008010000 */
[----:B------:R-:W-:Y:S02]  /*5ab0*/  F2FP.BF16.F32.PACK_AB R122, R116, R122 ;  /* 0x0000007a747a723e */ /* 0x000fe400000010ff */
[----:B------:R-:W-:Y:S01]  /*5ac0*/  FSEL R186, R186, RZ, P6 ;  /* 0x000000ffbaba7208 */ /* 0x000fe20003000000 */
[----:B------:R-:W-:Y:S01]  /*5ad0*/  FMUL.FTZ R0, R0, UR7 ;  /* 0x0000000700007c20 */ /* 0x000fe20008410000 */
[----:B------:R-:W-:-:S02]  /*5ae0*/  FSEL R120, R183, RZ, P5 ;  /* 0x000000ffb7787208 */ /* 0x000fc40002800000 */
[----:B------:R-:W-:Y:S02]  /*5af0*/  FSEL R116, R183, RZ, P4 ;  /* 0x000000ffb7747208 */ /* 0x000fe40002000000 */
[C---:B------:R-:W-:Y:S02]  /*5b00*/  FSEL R136, R0.reuse, RZ, P3 ;  /* 0x000000ff00887208 */ /* 0x040fe40001800000 */
[----:B------:R-:W-:Y:S02]  /*5b10*/  FSEL R0, R0, RZ, P2 ;  /* 0x000000ff00007208 */ /* 0x000fe40001000000 */
[----:B------:R-:W-:Y:S02]  /*5b20*/  F2FP.BF16.F32.PACK_AB R121, R186, R121 ;  /* 0x00000079ba79723e */ /* 0x000fe400000010ff */
[----:B------:R-:W-:Y:S02]  /*5b30*/  F2FP.BF16.F32.PACK_AB R116, R116, R136 ;  /* 0x000000887474723e */ /* 0x000fe400000010ff */
[----:B------:R-:W-:Y:S01]  /*5b40*/  F2FP.BF16.F32.PACK_AB R120, R120, R0 ;  /* 0x000000007878723e */ /* 0x000fe200000010ff */
[----:B------:R-:W-:Y:S06]  /*5b50*/  BRA `(.L_x_1067) ;  /* 0x0000000400687947 */ /* 0x000fec0003800000 */
.L_x_1071:
[----:B-----5:R-:W-:Y:S01]  /*5b60*/  FFMA.FTZ R0, R0, UR17, R154 ;  /* 0x0000001100007c23 */ /* 0x020fe2000801009a */
[----:B------:R-:W-:Y:S01]  /*5b70*/  PRMT R112, R99, 0x7632, R112 ;  /* 0x0000763263707816 */ /* 0x000fe20000000070 */
[--C-:B------:R-:W-:Y:S01]  /*5b80*/  FFMA.FTZ R189, R189, UR17, R154.reuse ;  /* 0x00000011bdbd7c23 */ /* 0x100fe2000801009a */
[----:B------:R-:W-:Y:S01]  /*5b90*/  FFMA.FTZ R181, R181, UR17, R154 ;  /* 0x00000011b5b57c23 */ /* 0x000fe2000801009a */
[--C-:B------:R-:W-:Y:S01]  /*5ba0*/  FADD.FTZ R176, R176, -R0.reuse ;  /* 0x80000000b0b07221 */ /* 0x100fe20000010000 */
[----:B------:R-:W-:Y:S01]  /*5bb0*/  PRMT R0, R98, 0x7632, R0 ;  /* 0x0000763262007816 */ /* 0x000fe20000000000 */
[----:B------:R-:W-:Y:S01]  /*5bc0*/  FFMA.FTZ R187, R187, UR17, R154 ;  /* 0x00000011bbbb7c23 */ /* 0x000fe2000801009a */
[----:B------:R-:W-:Y:S01]  /*5bd0*/  SHF.L.U32 R112, R112, 0x10, RZ ;  /* 0x0000001070707819 */ /* 0x000fe200000006ff */
[----:B------:R-:W-:Y:S01]  /*5be0*/  FADD.FTZ R115, R192, -R189 ;  /* 0x800000bdc0737221 */ /* 0x000fe20000010000 */
[----:B------:R-:W-:Y:S01]  /*5bf0*/  FADD.FTZ R117, R182, -R181 ;  /* 0x800000b5b6757221 */ /* 0x000fe20000010000 */
[----:B------:R-:W-:Y:S01]  /*5c00*/  IMAD.U32 R113, R99, 0x10000, RZ ;  /* 0x0001000063717824 */ /* 0x000fe200078e00ff */
        /* <DEDUP_REMOVED lines=9> */
[----:B------:R-:W-:Y:S01]  /*5ca0*/  FMUL.FTZ R116, R115, UR7 ;  /* 0x0000000773747c20 */ /* 0x000fe20008410000 */
[----:B------:R-:W-:Y:S01]  /*5cb0*/  LOP3.LUT P5, RZ, R137, 0xff0000, RZ, 0xc0, !PT ;  /* 0x00ff000089ff7812 */ /* 0x000fe200078ac0ff */
[----:B------:R-:W-:Y:S01]  /*5cc0*/  FFMA.FTZ R114, R179, UR17, R154 ;  /* 0x00000011b3727c23 */ /* 0x000fe2000801009a */
[----:B------:R-:W-:Y:S01]  /*5cd0*/  ISETP.GE.U32.AND P3, PT, R168, RZ, PT ;  /* 0x000000ffa800720c */ /* 0x000fe20003f66070 */
[----:B------:R-:W-:Y:S01]  /*5ce0*/  FADD.FTZ R186, R186, -R185 ;  /* 0x800000b9baba7221 */ /* 0x000fe20000010000 */
[----:B------:R-:W-:Y:S01]  /*5cf0*/  ISETP.GE.U32.AND.EX P2, PT, R137, 0x1000000, PT, P2 ;  /* 0x010000008900780c */ /* 0x000fe20003f46120 */
[----:B------:R-:W-:Y:S01]  /*5d00*/  IMAD.U32 R0, R0, 0x10000, RZ ;  /* 0x0001000000007824 */ /* 0x000fe200078e00ff */
[----:B------:R-:W-:Y:S01]  /*5d10*/  SHF.L.U32 R112, R98, 0x10, RZ ;  /* 0x0000001062707819 */ /* 0x000fe200000006ff */
[----:B------:R-:W-:Y:S01]  /*5d20*/  FADD.FTZ R114, R180, -R114 ;  /* 0x80000072b4727221 */ /* 0x000fe20000010000 */
[----:B------:R-:W-:Y:S01]  /*5d30*/  LOP3.LUT P4, RZ, R169, 0xff0000, RZ, 0xc0, !PT ;  /* 0x00ff0000a9ff7812 */ /* 0x000fe2000788c0ff */
[----:B------:R-:W-:Y:S01]  /*5d40*/  FFMA.FTZ R177, R177, UR17, R154 ;  /* 0x00000011b1b17c23 */ /* 0x000fe2000801009a */
[----:B-1----:R-:W-:Y:S01]  /*5d50*/  FSEL R123, R119, RZ, P5 ;  /* 0x000000ff777b7208 */ /* 0x002fe20002800000 */
[----:B------:R-:W-:Y:S01]  /*5d60*/  FFMA.FTZ R186, R186, UR16, R0 ;  /* 0x00000010baba7c23 */ /* 0x000fe20008010000 */
[----:B------:R-:W-:Y:S01]  /*5d70*/  ISETP.GE.U32.AND.EX P3, PT, R169, 0x1000000, PT, P3 ;  /* 0x01000000a900780c */ /* 0x000fe20003f66130 */
[----:B------:R-:W-:Y:S01]  /*5d80*/  FFMA.FTZ R183, R183, UR17, R154 ;  /* 0x00000011b7b77c23 */ /* 0x000fe2000801009a */
[----:B------:R-:W-:Y:S01]  /*5d90*/  FSEL R113, R116, RZ, P2 ;  /* 0x000000ff74717208 */ /* 0x000fe20001000000 */
[----:B------:R-:W-:Y:S01]  /*5da0*/  FFMA.FTZ R114, R114, UR16, R112 ;  /* 0x0000001072727c23 */ /* 0x000fe20008010070 */
[----:B------:R-:W-:Y:S01]  /*5db0*/  FSEL R119, R119, RZ, P4 ;  /* 0x000000ff77777208 */ /* 0x000fe20002000000 */
[----:B------:R-:W-:Y:S01]  /*5dc0*/  FADD.FTZ R178, R178, -R177 ;  /* 0x800000b1b2b27221 */ /* 0x000fe20000010000 */
[----:B------:R-:W-:Y:S01]  /*5dd0*/  FSEL R116, R116, RZ, P3 ;  /* 0x000000ff74747208 */ /* 0x000fe20001800000 */
[----:B------:R-:W-:Y:S01]  /*5de0*/  FADD.FTZ R184, R184, -R183 ;  /* 0x800000b7b8b87221 */ /* 0x000fe20000010000 */
[----:B------:R-:W-:Y:S01]  /*5df0*/  PRMT R0, R96, 0x7632, R0 ;  /* 0x0000763260007816 */ /* 0x000fe20000000000 */
[----:B------:R-:W-:Y:S01]  /*5e00*/  FMUL.FTZ R118, R114, UR7 ;  /* 0x0000000772767c20 */ /* 0x000fe20008410000 */
[----:B------:R-:W-:Y:S01]  /*5e10*/  F2FP.BF16.F32.PACK_AB R123, R113, R123 ;  /* 0x0000007b717b723e */ /* 0x000fe200000010ff */
[----:B------:R-:W-:Y:S01]  /*5e20*/  IMAD.U32 R120, R96, 0x10000, RZ ;  /* 0x0001000060787824 */ /* 0x000fe200078e00ff */
[----:B------:R-:W-:-:S02]  /*5e30*/  SHF.L.U32 R113, R97, 0x10, RZ ;  /* 0x0000001061717819 */ /* 0x000fc400000006ff */
[----:B------:R-:W-:Y:S01]  /*5e40*/  SHF.L.U32 R0, R0, 0x10, RZ ;  /* 0x0000001000007819 */ /* 0x000fe200000006ff */
[----:B------:R-:W-:Y:S01]  /*5e50*/  FFMA.FTZ R176, R176, UR16, R120 ;  /* 0x00000010b0b07c23 */ /* 0x000fe20008010078 */
[----:B------:R-:W-:Y:S01]  /*5e60*/  F2FP.BF16.F32.PACK_AB R119, R116, R119 ;  /* 0x000000777477723e */ /* 0x000fe200000010ff */
[----:B------:R-:W-:Y:S01]  /*5e70*/  FMUL.FTZ R116, R188, UR7 ;  /* 0x00000007bc747c20 */ /* 0x000fe20008410000 */
[C---:B------:R-:W-:Y:S01]  /*5e80*/  LOP3.LUT P6, RZ, R137.reuse, 0xff, RZ, 0xc0, !PT ;  /* 0x000000ff89ff7812 */ /* 0x040fe200078cc0ff */
        /* <DEDUP_REMOVED lines=18> */
[----:B------:R-:W-:-:S02]  /*5fb0*/  F2FP.BF16.F32.PACK_AB R118, R116, R118 ;  /* 0x000000767476723e */ /* 0x000fc400000010ff */
[C---:B------:R-:W-:Y:S02]  /*5fc0*/  FSEL R116, R0.reuse, RZ, P2 ;  /* 0x000000ff00747208 */ /* 0x040fe40001000000 */
        /* <DEDUP_REMOVED lines=19> */
.L_x_1067:
[----:B------:R-:W-:Y:S01]  /*6100*/  ISETP.NE.U32.AND P2, PT, RZ, UR5, PT ;  /* 0x00000005ff007c0c */ /* 0x000fe2000bf45070 */
[----:B------:R-:W-:-:S03]  /*6110*/  HFMA2 R155, -RZ, RZ, 0, 9.5367431640625e-07 ;  /* 0x00000010ff9b7431 */ /* 0x000fc600000001ff */
[----:B------:R-:W-:-:S13]  /*6120*/  ISETP.NE.AND.EX P2, PT, RZ, UR6, PT, P2 ;  /* 0x00000006ff007c0c */ /* 0x000fda000bf45320 */
        /* <DEDUP_REMOVED lines=31> */
[----:B0-----:R-:W-:Y:S01]  /*6320*/  FSEL R119, R123, RZ, P5 ;  /* 0x000000ff7b777208 */ /* 0x001fe20002800000 */
[--C-:B------:R-:W-:Y:S01]  /*6330*/  FFMA.FTZ R124, R124, UR17, R154.reuse ;  /* 0x000000117c7c7c23 */ /* 0x100fe2000801009a */
[----:B------:R-:W-:Y:S01]  /*6340*/  FSEL R112, R0, RZ, P3 ;  /* 0x000000ff00707208 */ /* 0x000fe20001800000 */
[----:B------:R-:W-:Y:S01]  /*6350*/  FFMA.FTZ R113, R165, UR17, R154 ;  /* 0x00000011a5717c23 */ /* 0x000fe2000801009a */
[----:B------:R-:W-:Y:S01]  /*6360*/  PRMT R116, R100, 0x7632, R116 ;  /* 0x0000763264747816 */ /* 0x000fe20000000074 */
[----:B------:R-:W-:Y:S01]  /*6370*/  FADD.FTZ R128, R128, -R124 ;  /* 0x8000007c80807221 */ /* 0x000fe20000010000 */
[----:B------:R-:W-:Y:S01]  /*6380*/  F2FP.BF16.F32.PACK_AB R119, R112, R119 ;  /* 0x000000777077723e */ /* 0x000fe200000010ff */
[----:B------:R-:W-:Y:S01]  /*6390*/  FADD.FTZ R113, R164, -R113 ;  /* 0x80000071a4717221 */ /* 0x000fe20000010000 */
[----:B------:R-:W-:Y:S01]  /*63a0*/  SHF.L.U32 R116, R116, 0x10, RZ ;  /* 0x0000001074747819 */ /* 0x000fe200000006ff */
[--C-:B------:R-:W-:Y:S01]  /*63b0*/  FFMA.FTZ R167, R167, UR17, R154.reuse ;  /* 0x00000011a7a77c23 */ /* 0x100fe2000801009a */
[----:B------:R-:W-:Y:S01]  /*63c0*/  SHF.L.U32 R112, R102, 0x10, RZ ;  /* 0x0000001066707819 */ /* 0x000fe200000006ff */
[----:B------:R-:W-:Y:S01]  /*63d0*/  FFMA.FTZ R129, R129, UR17, R154 ;  /* 0x0000001181817c23 */ /* 0x000fe2000801009a */
[----:B------:R-:W-:Y:S01]  /*63e0*/  PRMT R117, R101, 0x7632, R117 ;  /* 0x0000763265757816 */ /* 0x000fe20000000075 */
[----:B------:R-:W-:Y:S01]  /*63f0*/  FFMA.FTZ R128, R128, UR16, R116 ;  /* 0x0000001080807c23 */ /* 0x000fe20008010074 */
[----:B------:R-:W-:Y:S01]  /*6400*/  ISETP.GE.U32.AND P4, PT, R134, RZ, PT ;  /* 0x000000ff8600720c */ /* 0x000fe20003f86070 */
[----:B------:R-:W-:Y:S01]  /*6410*/  FFMA.FTZ R113, R113, UR16, R112 ;  /* 0x0000001071717c23 */ /* 0x000fe20008010070 */
[----:B------:R-:W-:Y:S01]  /*6420*/  SHF.L.U32 R116, R101, 0x10, RZ ;  /* 0x0000001065747819 */ /* 0x000fe200000006ff */
[----:B------:R-:W-:Y:S01]  /*6430*/  FADD.FTZ R166, R166, -R167 ;  /* 0x800000a7a6a67221 */ /* 0x000fe20000010000 */
[----:B------:R-:W-:Y:S01]  /*6440*/  FADD.FTZ R125, R125, -R129 ;  /* 0x800000817d7d7221 */ /* 0x000fe20000010000 */
[----:B------:R-:W-:Y:S01]  /*6450*/  ISETP.GE.U32.AND.EX P3, PT, R135, 0x1000000, PT, P4 ;  /* 0x010000008700780c */ /* 0x000fe20003f66140 */
[----:B------:R-:W-:Y:S01]  /*6460*/  FMUL.FTZ R112, R113, UR7 ;  /* 0x0000000771707c20 */ /* 0x000fe20008410000 */
[----:B------:R-:W-:Y:S01]  /*6470*/  IMAD.U32 R117, R117, 0x10000, RZ ;  /* 0x0001000075757824 */ /* 0x000fe200078e00ff */
        /* <DEDUP_REMOVED lines=49> */
.L_x_1074:
[----:B------:R-:W-:Y:S01]  /*6790*/  PRMT R0, R101, 0x7632, R0 ;  /* 0x0000763265007816 */ /* 0x000fe20000000000 */
[--C-:B------:R-:W-:Y:S01]  /*67a0*/  FFMA.FTZ R129, R129, UR17, R154.reuse ;  /* 0x0000001181817c23 */ /* 0x100fe2000801009a */
[----:B------:R-:W-:Y:S01]  /*67b0*/  FFMA.FTZ R124, R124, UR17, R154 ;  /* 0x000000117c7c7c23 */ /* 0x000fe2000801009a */
[----:B0-----:R-:W-:Y:S01]  /*67c0*/  PRMT R118, R102, 0x7632, R118 ;  /* 0x0000763266767816 */ /* 0x001fe20000000076 */
[--C-:B------:R-:W-:Y:S01]  /*67d0*/  FFMA.FTZ R191, R191, UR17, R154.reuse ;  /* 0x00000011bfbf7c23 */ /* 0x100fe2000801009a */
[----:B------:R-:W-:Y:S01]  /*67e0*/  FADD.FTZ R116, R125, -R129 ;  /* 0x800000817d747221 */ /* 0x000fe20000010000 */
[----:B------:R-:W-:Y:S02]  /*67f0*/  IMAD.U32 R0, R0, 0x10000, RZ ;  /* 0x0001000000007824 */ /* 0x000fe400078e00ff */
[--C-:B------:R-:W-:Y:S01]  /*6800*/  FFMA.FTZ R163, R163, UR17, R154.reuse ;  /* 0x00000011a3a37c23 */ /* 0x100fe2000801009a */
[----:B------:R-:W-:Y:S01]  /*6810*/  PRMT R119, R103, 0x7632, R119 ;  /* 0x0000763267777816 */ /* 0x000fe20000000077 */
[----:B------:R-:W-:Y:S01]  /*6820*/  FFMA.FTZ R117, R127, UR17, R154 ;  /* 0x000000117f757c23 */ /* 0x000fe2000801009a */
[----:B------:R-:W-:Y:S01]  /*6830*/  FADD.FTZ R128, R128, -R124 ;  /* 0x8000007c80807221 */ /* 0x000fe20000010000 */
[----:B------:R-:W-:Y:S01]  /*6840*/  SHF.L.U32 R118, R118, 0x10, RZ ;  /* 0x0000001076767819 */ /* 0x000fe200000006ff */
[----:B------:R-:W-:Y:S01]  /*6850*/  FFMA.FTZ R116, R116, UR16, R0 ;  /* 0x0000001074747c23 */ /* 0x000fe20008010000 */
[----:B------:R-:W-:Y:S01]  /*6860*/  FADD.FTZ R124, R190, -R191 ;  /* 0x800000bfbe7c7221 */ /* 0x000fe20000010000 */
[----:B------:R-:W-:Y:S01]  /*6870*/  SHF.L.U32 R0, R103, 0x10, RZ ;  /* 0x0000001067007819 */ /* 0x000fe200000006ff */
[----:B------:R-:W-:Y:S01]  /*6880*/  FADD.FTZ R162, R162, -R163 ;  /* 0x800000a3a2a27221 */ /* 0x000fe20000010000 */
[----:B------:R-:W-:Y:S01]  /*6890*/  SHF.L.U32 R119, R119, 0x10, RZ ;  /* 0x0000001077777819 */ /* 0x000fe200000006ff */
[----:B------:R-:W-:Y:S01]  /*68a0*/  FFMA.FTZ R165, R165, UR17, R154 ;  /* 0x00000011a5a57c23 */ /* 0x000fe2000801009a */
[----:B------:R-:W-:Y:S01]  /*68b0*/  FADD.FTZ R117, R126, -R117 ;  /* 0x800000757e757221 */ /* 0x000fe20000010000 */
[----:B------:R-:W-:Y:S01]  /*68c0*/  FFMA.FTZ R124, R124, UR16, R118 ;  /* 0x000000107c7c7c23 */ /* 0x000fe20008010076 */
[----:B------:R-:W-:Y:S01]  /*68d0*/  FFMA.FTZ R162, R162, UR16, R0 ;  /* 0x00000010a2a27c23 */ /* 0x000fe20008010000 */
[----:B------:R-:W-:Y:S01]  /*68e0*/  SHF.L.U32 R118, R102, 0x10, RZ ;  /* 0x0000001066767819 */ /* 0x000fe200000006ff */
[----:B------:R-:W-:Y:S01]  /*68f0*/  FADD.FTZ R165, R164, -R165 ;  /* 0x800000a5a4a57221 */ /* 0x000fe20000010000 */
[----:B------:R-:W-:Y:S01]  /*6900*/  FFMA.FTZ R117, R117, UR16, R119 ;  /* 0x0000001075757c23 */ /* 0x000fe20008010077 */
[----:B------:R-:W-:Y:S01]  /*6910*/  ISETP.GE.U32.AND P3, PT, R134, RZ, PT ;  /* 0x000000ff8600720c */ /* 0x000fe20003f66070 */
[----:B------:R-:W-:Y:S01]  /*6920*/  FFMA.FTZ R167, R167, UR17, R154 ;  /* 0x00000011a7a77c23 */ /* 0x000fe2000801009a */
[----:B------:R-:W-:Y:S01]  /*6930*/  FMUL.FTZ R162, R162, UR7 ;  /* 0x00000007a2a27c20 */ /* 0x000fe20008410000 */
[----:B------:R-:W-:Y:S01]  /*6940*/  FFMA.FTZ R118, R165, UR16, R118 ;  /* 0x00000010a5767c23 */ /* 0x000fe20008010076 */
[----:B------:R-:W-:Y:S01]  /*6950*/  LOP3.LUT P6, RZ, R135, 0xff0000, RZ, 0xc0, !PT ;  /* 0x00ff000087ff7812 */ /* 0x000fe200078cc0ff */
[----:B------:R-:W-:Y:S01]  /*6960*/  FMUL.FTZ R117, R117, UR7 ;  /* 0x0000000775757c20 */ /* 0x000fe20008410000 */
[----:B------:R-:W-:Y:S01]  /*6970*/  LOP3.LUT P5, RZ, R171, 0xff0000, RZ, 0xc0, !PT ;  /* 0x00ff0000abff7812 */ /* 0x000fe200078ac0ff */
[----:B------:R-:W-:Y:S01]  /*6980*/  FADD.FTZ R167, R166, -R167 ;  /* 0x800000a7a6a77221 */ /* 0x000fe20000010000 */
[----:B------:R-:W-:Y:S01]  /*6990*/  ISETP.GE.U32.AND.EX P3, PT, R135, 0x1000000, PT, P3 ;  /* 0x010000008700780c */ /* 0x000fe20003f66130 */
[----:B------:R-:W-:Y:S01]  /*69a0*/  IMAD.U32 R0, R101, 0x10000, RZ ;  /* 0x0001000065007824 */ /* 0x000fe200078e00ff */
[----:B------:R-:W-:Y:S01]  /*69b0*/  FSEL R125, R162, RZ, P6 ;  /* 0x000000ffa27d7208 */ /* 0x000fe20003000000 */
[----:B------:R-:W-:Y:S01]  /*69c0*/  FMUL.FTZ R118, R118, UR7 ;  /* 0x0000000776767c20 */ /* 0x000fe20008410000 */
[----:B------:R-:W-:Y:S01]  /*69d0*/  LOP3.LUT P6, RZ, R135, 0xff, RZ, 0xc0, !PT ;  /* 0x000000ff87ff7812 */ /* 0x000fe200078cc0ff */
[----:B------:R-:W-:Y:S01]  /*69e0*/  FMUL.FTZ R124, R124, UR7 ;  /* 0x000000077c7c7c20 */ /* 0x000fe20008410000 */
[----:B------:R-:W-:Y:S01]  /*69f0*/  FSEL R119, R162, RZ, P5 ;  /* 0x000000ffa2777208 */ /* 0x000fe20002800000 */
[----:B------:R-:W-:Y:S01]  /*6a00*/  FFMA.FTZ R0, R167, UR16, R0 ;  /* 0x00000010a7007c23 */ /* 0x000fe20008010000 */
[----:B------:R-:W-:Y:S01]  /*6a10*/  FSEL R123, R117, RZ, P3 ;  /* 0x000000ff757b7208 */ /* 0x000fe20001800000 */
[----:B------:R-:W-:Y:S01]  /*6a20*/  FFMA.FTZ R161, R161, UR17, R154 ;  /* 0x00000011a1a17c23 */ /* 0x000fe2000801009a */
[----:B------:R-:W-:Y:S01]  /*6a30*/  LOP3.LUT P5, RZ, R171, 0xff, RZ, 0xc0, !PT ;  /* 0x000000ffabff7812 */ /* 0x000fe200078ac0ff */
[----:B------:R-:W-:Y:S01]  /*6a40*/  FMUL.FTZ R0, R0, UR7 ;  /* 0x0000000700007c20 */ /* 0x000fe20008410000 */
[----:B------:R-:W-:Y:S01]  /*6a50*/  LOP3.LUT P3, RZ, R135, 0xff00, RZ, 0xc0, !PT ;  /* 0x0000ff0087ff7812 */ /* 0x000fe2000786c0ff */
[----:B------:R-:W-:Y:S01]  /*6a60*/  FADD.FTZ R160, R160, -R161 ;  /* 0x800000a1a0a07221 */ /* 0x000fe20000010000 */
[----:B------:R-:W-:Y:S01]  /*6a70*/  ISETP.GE.U32.AND P4, PT, R170, RZ, PT ;  /* 0x000000ffaa00720c */ /* 0x000fe20003f86070 */
[----:B------:R-:W-:Y:S01]  /*6a80*/  FMUL.FTZ R116, R116, UR7 ;  /* 0x0000000774747c20 */ /* 0x000fe20008410000 */
[----:B------:R-:W-:-:S02]  /*6a90*/  FSEL R121, R118, RZ, P6 ;  /* 0x000000ff76797208 */ /* 0x000fc40003000000 */
[----:B------:R-:W-:Y:S02]  /*6aa0*/  FSEL R118, R118, RZ, P5 ;  /* 0x000000ff76767208 */ /* 0x000fe40002800000 */
[----:B------:R-:W-:Y:S02]  /*6ab0*/  FSEL R122, R124, RZ, P3 ;  /* 0x000000ff7c7a7208 */ /* 0x000fe40001800000 */
[----:B------:R-:W-:Y:S02]  /*6ac0*/  ISETP.GE.U32.AND.EX P4, PT, R171, 0x1000000, PT, P4 ;  /* 0x01000000ab00780c */ /* 0x000fe40003f86140 */
[----:B------:R-:W-:Y:S02]  /*6ad0*/  LOP3.LUT P6, RZ, R134, 0xff0000, RZ, 0xc0, !PT ;  /* 0x00ff000086ff7812 */ /* 0x000fe400078cc0ff */
[----:B------:R-:W-:Y:S02]  /*6ae0*/  LOP3.LUT P5, RZ, R170, 0xff0000, RZ, 0xc0, !PT ;  /* 0x00ff0000aaff7812 */ /* 0x000fe400078ac0ff */
[----:B------:R-:W-:-:S02]  /*6af0*/  PRMT R127, R100, 0x7632, R127 ;  /* 0x00007632647f7816 */ /* 0x000fc4000000007f */
[----:B------:R-:W-:Y:S02]  /*6b00*/  F2FP.BF16.F32.PACK_AB R122, R122, R121 ;  /* 0x000000797a7a723e */ /* 0x000fe400000010ff */
[----:B------:R-:W-:Y:S02]  /*6b10*/  FSEL R126, R117, RZ, P4 ;  /* 0x000000ff757e7208 */ /* 0x000fe40002000000 */
[C---:B------:R-:W-:Y:S02]  /*6b20*/  FSEL R120, R0.reuse, RZ, P5 ;  /* 0x000000ff00787208 */ /* 0x040fe40002800000 */
[----:B------:R-:W-:Y:S02]  /*6b30*/  FSEL R121, R0, RZ, P6 ;  /* 0x000000ff00797208 */ /* 0x000fe40003000000 */
[----:B------:R-:W-:Y:S02]  /*6b40*/  LOP3.LUT P4, RZ, R171, 0xff00, RZ, 0xc0, !PT ;  /* 0x0000ff00abff7812 */ /* 0x000fe4000788c0ff */
[----:B------:R-:W-:-:S02]  /*6b50*/  SHF.L.U32 R0, R100, 0x10, RZ ;  /* 0x0000001064007819 */ /* 0x000fc400000006ff */
[----:B------:R-:W-:Y:S02]  /*6b60*/  SHF.L.U32 R127, R127, 0x10, RZ ;  /* 0x000000107f7f7819 */ /* 0x000fe400000006ff */
[----:B------:R-:W-:Y:S01]  /*6b70*/  LOP3.LUT P3, RZ, R170, 0xff000000, RZ, 0xc0, !PT ;  /* 0xff000000aaff7812 */ /* 0x000fe2000786c0ff */
[----:B------:R-:W-:Y:S01]  /*6b80*/  FFMA.FTZ R0, R160, UR16, R0 ;  /* 0x00000010a0007c23 */ /* 0x000fe20008010000 */
[----:B------:R-:W-:Y:S01]  /*6b90*/  FSEL R124, R124, RZ, P4 ;  /* 0x000000ff7c7c7208 */ /* 0x000fe20002000000 */
[----:B------:R-:W-:Y:S01]  /*6ba0*/  FFMA.FTZ R128, R128, UR16, R127 ;  /* 0x0000001080807c23 */ /* 0x000fe2000801007f */
[----:B------:R-:W-:Y:S01]  /*6bb0*/  LOP3.LUT P4, RZ, R134, 0xff000000, RZ, 0xc0, !PT ;  /* 0xff00000086ff7812 */ /* 0x000fe2000788c0ff */
[----:B------:R-:W-:Y:S01]  /*6bc0*/  FMUL.FTZ R0, R0, UR7 ;  /* 0x0000000700007c20 */ /* 0x000fe20008410000 */
[----:B------:R-:W-:Y:S01]  /*6bd0*/  FSEL R117, R116, RZ, P3 ;  /* 0x000000ff74757208 */ /* 0x000fe20001800000 */
[----:B------:R-:W-:Y:S01]  /*6be0*/  FMUL.FTZ R128, R128, UR7 ;  /* 0x0000000780807c20 */ /* 0x000fe20008410000 */
[----:B------:R-:W-:-:S02]  /*6bf0*/  FSEL R116, R116, RZ, P4 ;  /* 0x000000ff74747208 */ /* 0x000fc40002000000 */
[----:B------:R-:W-:Y:S02]  /*6c00*/  LOP3.LUT P4, RZ, R170, 0xff, RZ, 0xc0, !PT ;  /* 0x000000ffaaff7812 */ /* 0x000fe4000788c0ff */
[C---:B------:R-:W-:Y:S02]  /*6c10*/  LOP3.LUT P5, RZ, R134.reuse, 0xff00, RZ, 0xc0, !PT ;  /* 0x0000ff0086ff7812 */ /* 0x040fe400078ac0ff */
[----:B------:R-:W-:Y:S02]  /*6c20*/  LOP3.LUT P3, RZ, R134, 0xff, RZ, 0xc0, !PT ;  /* 0x000000ff86ff7812 */ /* 0x000fe4000786c0ff */
[----:B------:R-:W-:Y:S02]  /*6c30*/  LOP3.LUT P6, RZ, R170, 0xff00, RZ, 0xc0, !PT ;  /* 0x0000ff00aaff7812 */ /* 0x000fe400078cc0ff */
[----:B------:R-:W-:Y:S02]  /*6c40*/  F2FP.BF16.F32.PACK_AB R118, R124, R118 ;  /* 0x000000767c76723e */ /* 0x000fe400000010ff */
[----:B------:R-:W-:-:S02]  /*6c50*/  F2FP.BF16.F32.PACK_AB R117, R117, R120 ;  /* 0x000000787575723e */ /* 0x000fc400000010ff */
[----:B------:R-:W-:Y:S02]  /*6c60*/  F2FP.BF16.F32.PACK_AB R121, R116, R121 ;  /* 0x000000797479723e */ /* 0x000fe400000010ff */
[----:B------:R-:W-:Y:S02]  /*6c70*/  FSEL R124, R0, RZ, P4 ;  /* 0x000000ff007c7208 */ /* 0x000fe40002000000 */
[C---:B------:R-:W-:Y:S02]  /*6c80*/  FSEL R120, R128.reuse, RZ, P5 ;  /* 0x000000ff80787208 */ /* 0x040fe40002800000 */
[----:B------:R-:W-:Y:S02]  /*6c90*/  FSEL R116, R128, RZ, P6 ;  /* 0x000000ff80747208 */ /* 0x000fe40003000000 */
[----:B------:R-:W-:Y:S02]  /*6ca0*/  FSEL R0, R0, RZ, P3 ;  /* 0x000000ff00007208 */ /* 0x000fe40001800000 */
[----:B------:R-:W-:-:S02]  /*6cb0*/  F2FP.BF16.F32.PACK_AB R119, R126, R119 ;  /* 0x000000777e77723e */ /* 0x000fc400000010ff */
[----:B------:R-:W-:Y:S02]  /*6cc0*/  F2FP.BF16.F32.PACK_AB R123, R123, R125 ;  /* 0x0000007d7b7b723e */ /* 0x000fe400000010ff */
[----:B------:R-:W-:Y:S02]  /*6cd0*/  F2FP.BF16.F32.PACK_AB R116, R116, R124 ;  /* 0x0000007c7474723e */ /* 0x000fe400000010ff */
[----:B------:R-:W-:Y:S01]  /*6ce0*/  F2FP.BF16.F32.PACK_AB R120, R120, R0 ;  /* 0x000000007878723e */ /* 0x000fe200000010ff */
[----:B------:R-:W-:Y:S06]  /*6cf0*/  BRA `(.L_x_1075) ;  /* 0x0000001800547947 */ /* 0x000fec0003800000 */
.L_x_1073:
        /* <DEDUP_REMOVED lines=80> */
.L_x_1076:
        /* <DEDUP_REMOVED lines=75> */
.L_x_1072:
[----:B------:R-:W-:Y:S05]  /*76b0*/  @!P1 BRA `(.L_x_1077) ;  /* 0x0000000800249947 */ /* 0x000fea0003800000 */
[----:B------:R-:W-:Y:S05]  /*76c0*/  @!P2 BRA `(.L_x_1078) ;  /* 0x000000040018a947 */ /* 0x000fea0003800000 */
[----:B------:R-:W-:Y:S01]  /*76d0*/  PRMT R112, R103, 0x7632, R112 ;  /* 0x0000763267707816 */ /* 0x000fe20000000070 */
[--C-:B------:R-:W-:Y:S01]  /*76e0*/  FFMA.FTZ R115, R127, UR17, R154.reuse ;  /* 0x000000117f737c23 */ /* 0x100fe2000801009a */
[----:B------:R-:W-:Y:S01]  /*76f0*/  FFMA.FTZ R163, R163, UR17, R154 ;  /* 0x00000011a3a37c23 */ /* 0x000fe2000801009a */
[----:B------:R-:W-:Y:S01]  /*7700*/  PRMT R0, R102, 0x7632, R0 ;  /* 0x0000763266007816 */ /* 0x000fe20000000000 */
[----:B------:R-:W-:Y:S01]  /*7710*/  FFMA.FTZ R114, R191, UR17, R154 ;  /* 0x00000011bf727c23 */ /* 0x000fe2000801009a */
[----:B------:R-:W-:Y:S01]  /*7720*/  FADD.FTZ R115, R126, -R115 ;  /* 0x800000737e737221 */ /* 0x000fe20000010000 */
[----:B------:R-:W-:Y:S02]  /*7730*/  IMAD.U32 R112, R112, 0x10000, RZ ;  /* 0x0001000070707824 */ /* 0x000fe400078e00ff */
[----:B0-----:R-:W-:Y:S01]  /*7740*/  FADD.FTZ R120, R162, -R163 ;  /* 0x800000a3a2787221 */ /* 0x001fe20000010000 */
[----:B------:R-:W-:Y:S01]  /*7750*/  SHF.L.U32 R0, R0, 0x10, RZ ;  /* 0x0000001000007819 */ /* 0x000fe200000006ff */
[----:B------:R-:W-:Y:S01]  /*7760*/  FADD.FTZ R114, R190, -R114 ;  /* 0x80000072be727221 */ /* 0x000fe20000010000 */
[----:B------:R-:W-:Y:S01]  /*7770*/  FFMA.FTZ R115, R115, UR16, R112 ;  /* 0x0000001073737c23 */ /* 0x000fe20008010070 */
[----:B------:R-:W-:Y:S01]  /*7780*/  SHF.L.U32 R112, R103, 0x10, RZ ;  /* 0x0000001067707819 */ /* 0x000fe200000006ff */
[----:B------:R-:W-:Y:S01]  /*7790*/  FFMA.FTZ R113, R165, UR17, R154 ;  /* 0x00000011a5717c23 */ /* 0x000fe2000801009a */
[----:B------:R-:W-:Y:S01]  /*77a0*/  ISETP.GE.U32.AND P3, PT, R134, RZ, PT ;  /* 0x000000ff8600720c */ /* 0x000fe20003f66070 */
[----:B------:R-:W-:Y:S01]  /*77b0*/  FFMA.FTZ R114, R114, UR16, R0 ;  /* 0x0000001072727c23 */ /* 0x000fe20008010000 */
[----:B------:R-:W-:Y:S01]  /*77c0*/  FMUL.FTZ R123, R115, UR7 ;  /* 0x00000007737b7c20 */ /* 0x000fe20008410000 */
[----:B------:R-:W-:Y:S01]  /*77d0*/  FFMA.FTZ R120, R120, UR16, R112 ;  /* 0x0000001078787c23 */ /* 0x000fe20008010070 */
[----:B------:R-:W-:Y:S01]  /*77e0*/  FFMA.FTZ R124, R124, UR17, R154 ;  /* 0x000000117c7c7c23 */ /* 0x000fe2000801009a */
[----:B------:R-:W-:Y:S01]  /*77f0*/  FADD.FTZ R113, R164, -R113 ;  /* 0x80000071a4717221 */ /* 0x000fe20000010000 */
[----:B------:R-:W-:-:S02]  /*7800*/  IMAD.U32 R0, R102, 0x10000, RZ ;  /* 0x0001000066007824 */ /* 0x000fc400078e00ff */
[----:B------:R-:W-:Y:S01]  /*7810*/  FMUL.FTZ R112, R120, UR7 ;  /* 0x0000000778707c20 */ /* 0x000fe20008410000 */
[C---:B------:R-:W-:Y:S01]  /*7820*/  LOP3.LUT P4, RZ, R135.reuse, 0xff0000, RZ, 0xc0, !PT ;  /* 0x00ff000087ff7812 */ /* 0x040fe2000788c0ff */
[----:B------:R-:W-:Y:S01]  /*7830*/  FADD.FTZ R128, R128, -R124 ;  /* 0x8000007c80807221 */ /* 0x000fe20000010000 */
[----:B------:R-:W-:Y:S01]  /*7840*/  ISETP.GE.U32.AND.EX P3, PT, R135, 0x1000000, PT, P3 ;  /* 0x010000008700780c */ /* 0x000fe20003f66130 */
[----:B------:R-:W-:Y:S01]  /*7850*/  FFMA.FTZ R113, R113, UR16, R0 ;  /* 0x0000001071717c23 */ /* 0x000fe20008010000 */
[----:B------:R-:W-:Y:S01]  /*7860*/  FSEL R112, R112, RZ, P4 ;  /* 0x000000ff70707208 */ /* 0x000fe20002000000 */
[--C-:B------:R-:W-:Y:S01]  /*7870*/  FFMA.FTZ R167, R167, UR17, R154.reuse ;  /* 0x00000011a7a77c23 */ /* 0x100fe2000801009a */
[----:B------:R-:W-:Y:S01]  /*7880*/  FSEL R123, R123, RZ, P3 ;  /* 0x000000ff7b7b7208 */ /* 0x000fe20001800000 */
[----:B------:R-:W-:Y:S01]  /*7890*/  FFMA.FTZ R129, R129, UR17, R154 ;  /* 0x0000001181817c23 */ /* 0x000fe2000801009a */
[----:B------:R-:W-:Y:S01]  /*78a0*/  PRMT R124, R101, 0x7632, R124 ;  /* 0x00007632657c7816 */ /* 0x000fe2000000007c */
[----:B------:R-:W-:Y:S01]  /*78b0*/  FFMA.FTZ R161, R161, UR17, R154 ;  /* 0x00000011a1a17c23 */ /* 0x000fe2000801009a */
[----:B------:R-:W-:Y:S01]  /*78c0*/  PRMT R121, R100, 0x7632, R121 ;  /* 0x0000763264797816 */ /* 0x000fe20000000079 */
[----:B------:R-:W-:Y:S01]  /*78d0*/  FMUL.FTZ R0, R113, UR7 ;  /* 0x0000000771007c20 */ /* 0x000fe20008410000 */
[----:B------:R-:W-:Y:S01]  /*78e0*/  FMUL.FTZ R122, R114, UR7 ;  /* 0x00000007727a7c20 */ /* 0x000fe20008410000 */
[----:B------:R-:W-:Y:S01]  /*78f0*/  F2FP.BF16.F32.PACK_AB R123, R123, R112 ;  /* 0x000000707b7b723e */ /* 0x000fe200000010ff */
[----:B------:R-:W-:Y:S01]  /*7900*/  FADD.FTZ R166, R166, -R167 ;  /* 0x800000a7a6a67221 */ /* 0x000fe20000010000 */
[----:B------:R-:W-:Y:S01]  /*7910*/  LOP3.LUT P5, RZ, R135, 0xff, RZ, 0xc0, !PT ;  /* 0x000000ff87ff7812 */ /* 0x000fe200078ac0ff */
[----:B------:R-:W-:Y:S01]  /*7920*/  FADD.FTZ R125, R125, -R129 ;  /* 0x800000817d7d7221 */ /* 0x000fe20000010000 */
[----:B------:R-:W-:Y:S01]  /*7930*/  LOP3.LUT P6, RZ, R135, 0xff00, RZ, 0xc0, !PT ;  /* 0x0000ff0087ff7812 */ /* 0x000fe200078cc0ff */
[----:B------:R-:W-:Y:S01]  /*7940*/  FADD.FTZ R160, R160, -R161 ;  /* 0x800000a1a0a07221 */ /* 0x000fe20000010000 */
[----:B------:R-:W-:-:S02]  /*7950*/  SHF.L.U32 R124, R124, 0x10, RZ ;  /* 0x000000107c7c7819 */ /* 0x000fc400000006ff */
[----:B------:R-:W-:Y:S02]  /*7960*/  SHF.L.U32 R121, R121, 0x10, RZ ;  /* 0x0000001079797819 */ /* 0x000fe400000006ff */
[----:B------:R-:W-:Y:S01]  /*7970*/  F2FP.BF16.F32.PACK_AB R114, R114, R113 ;  /* 0x000000717272723e */ /* 0x000fe200000010ff */
[----:B------:R-:W-:Y:S01]  /*7980*/  IMAD.U32 R113, R101, 0x10000, RZ ;  /* 0x0001000065717824 */ /* 0x000fe200078e00ff */
[----:B------:R-:W-:Y:S01]  /*7990*/  SHF.L.U32 R112, R100, 0x10, RZ ;  /* 0x0000001064707819 */ /* 0x000fe200000006ff */
[----:B------:R-:W-:Y:S01]  /*79a0*/  FFMA.FTZ R125, R125, UR16, R124 ;  /* 0x000000107d7d7c23 */ /* 0x000fe2000801007c */
[----:B------:R-:W-:Y:S01]  /*79b0*/  FSEL R0, R0, RZ, P5 ;  /* 0x000000ff00007208 */ /* 0x000fe20002800000 */
[----:B------:R-:W-:Y:S01]  /*79c0*/  FFMA.FTZ R128, R128, UR16, R121 ;  /* 0x0000001080807c23 */ /* 0x000fe20008010079 */
[----:B------:R-:W-:Y:S01]  /*79d0*/  FSEL R122, R122, RZ, P6 ;  /* 0x000000ff7a7a7208 */ /* 0x000fe20003000000 */
[----:B------:R-:W-:Y:S01]  /*79e0*/  FFMA.FTZ R113, R166, UR16, R113 ;  /* 0x00000010a6717c23 */ /* 0x000fe20008010071 */
[----:B------:R-:W-:Y:S01]  /*79f0*/  FFMA.FTZ R112, R160, UR16, R112 ;  /* 0x00000010a0707c23 */ /* 0x000fe20008010070 */
[----:B------:R-:W-:-:S02]  /*7a00*/  F2FP.BF16.F32.PACK_AB R115, R115, R120 ;  /* 0x000000787373723e */ /* 0x000fc400000010ff */
[----:B------:R-:W-:Y:S01]  /*7a10*/  F2FP.BF16.F32.PACK_AB R122, R122, R0 ;  /* 0x000000007a7a723e */ /* 0x000fe200000010ff */
[----:B------:R-:W-:Y:S01]  /*7a20*/  FMUL.FTZ R0, R113, UR7 ;  /* 0x0000000771007c20 */ /* 0x000fe20008410000 */
[----:B------:R-:W-:Y:S01]  /*7a30*/  FMUL.FTZ R120, R112, UR7 ;  /* 0x0000000770787c20 */ /* 0x000fe20008410000 */
[C---:B------:R-:W-:Y:S01]  /*7a40*/  F2FP.BF16.F32.PACK_AB R113, R125.reuse, R113 ;  /* 0x000000717d71723e */ /* 0x040fe200000010ff */
[----:B------:R-:W-:Y:S01]  /*7a50*/  FMUL.FTZ R125, R125, UR7 ;  /* 0x000000077d7d7c20 */ /* 0x000fe20008410000 */
[C---:B------:R-:W-:Y:S01]  /*7a60*/  F2FP.BF16.F32.PACK_AB R112, R128.reuse, R112 ;  /* 0x000000708070723e */ /* 0x040fe200000010ff */
[----:B------:R-:W-:Y:S01]  /*7a70*/  FMUL.FTZ R128, R128, UR7 ;  /* 0x0000000780807c20 */ /* 0x000fe20008410000 */
[C---:B------:R-:W-:Y:S02]  /*7a80*/  LOP3.LUT P3, RZ, R134.reuse, 0xff0000, RZ, 0xc0, !PT ;  /* 0x00ff000086ff7812 */ /* 0x040fe4000786c0ff */
[C---:B------:R-:W-:Y:S02]  /*7a90*/  LOP3.LUT P4, RZ, R134.reuse, 0xff000000, RZ, 0xc0, !PT ;  /* 0xff00000086ff7812 */ /* 0x040fe4000788c0ff */
[----:B------:R-:W-:-:S02]  /*7aa0*/  LOP3.LUT P5, RZ, R134, 0xff, RZ, 0xc0, !PT ;  /* 0x000000ff86ff7812 */ /* 0x000fc400078ac0ff */
[----:B------:R-:W-:Y:S02]  /*7ab0*/  LOP3.LUT P6, RZ, R134, 0xff00, RZ, 0xc0, !PT ;  /* 0x0000ff0086ff7812 */ /* 0x000fe400078cc0ff */
[----:B------:R-:W-:Y:S02]  /*7ac0*/  FSEL R0, R0, RZ, P3 ;  /* 0x000000ff00007208 */ /* 0x000fe40001800000 */
[----:B------:R-:W-:Y:S02]  /*7ad0*/  FSEL R121, R125, RZ, P4 ;  /* 0x000000ff7d797208 */ /* 0x000fe40002000000 */
[----:B------:R-:W-:Y:S02]  /*7ae0*/  FSEL R120, R120, RZ, P5 ;  /* 0x000000ff78787208 */ /* 0x000fe40002800000 */
[----:B------:R-:W-:Y:S02]  /*7af0*/  FSEL R128, R128, RZ, P6 ;  /* 0x000000ff80807208 */ /* 0x000fe40003000000 */
[----:B------:R-:W-:-:S02]  /*7b00*/  F2FP.BF16.F32.PACK_AB R121, R121, R0 ;  /* 0x000000007979723e */ /* 0x000fc400000010ff */
[----:B------:R-:W-:Y:S01]  /*7b10*/  F2FP.BF16.F32.PACK_AB R120, R128, R120 ;  /* 0x000000788078723e */ /* 0x000fe200000010ff */
[----:B------:R-:W-:Y:S06]  /*7b20*/  BRA `(.L_x_1075) ;  /* 0x0000000800c87947 */ /* 0x000fec0003800000 */
.L_x_1078:
[----:B0-----:R-:W-:Y:S01]  /*7b30*/  PRMT R120, R103, 0x7632, R120 ;  /* 0x0000763267787816 */ /* 0x001fe20000000078 */
[--C-:B------:R-:W-:Y:S01]  /*7b40*/  FFMA.FTZ R127, R127, UR17, R154.reuse ;  /* 0x000000117f7f7c23 */ /* 0x100fe2000801009a */
[--C-:B------:R-:W-:Y:S01]  /*7b50*/  FFMA.FTZ R163, R163, UR17, R154.reuse ;  /* 0x00000011a3a37c23 */ /* 0x100fe2000801009a */
[----:B------:R-:W-:Y:S01]  /*7b60*/  SHF.L.U32 R121, R103, 0x10, RZ ;  /* 0x0000001067797819 */ /* 0x000fe200000006ff */
[----:B------:R-:W-:Y:S01]  /*7b70*/  FFMA.FTZ R124, R124, UR17, R154 ;  /* 0x000000117c7c7c23 */ /* 0x000fe2000801009a */
[----:B------:R-:W-:Y:S01]  /*7b80*/  SHF.L.U32 R120, R120, 0x10, RZ ;  /* 0x0000001078787819 */ /* 0x000fe200000006ff */
[----:B------:R-:W-:Y:S01]  /*7b90*/  FADD.FTZ R127, R126, -R127 ;  /* 0x8000007f7e7f7221 */ /* 0x000fe20000010000 */
[----:B------:R-:W-:Y:S01]  /*7ba0*/  FADD.FTZ R163, R162, -R163 ;  /* 0x800000a3a2a37221 */ /* 0x000fe20000010000 */
[----:B------:R-:W-:Y:S01]  /*7bb0*/  ISETP.GE.U32.AND P3, PT, R134, RZ, PT ;  /* 0x000000ff8600720c */ /* 0x000fe20003f66070 */
[----:B------:R-:W-:Y:S01]  /*7bc0*/  FADD.FTZ R124, R128, -R124 ;  /* 0x8000007c807c7221 */ /* 0x000fe20000010000 */
[----:B------:R-:W-:Y:S01]  /*7bd0*/  FFMA.FTZ R120, R127, UR16, R120 ;  /* 0x000000107f787c23 */ /* 0x000fe20008010078 */
[----:B------:R-:W-:Y:S01]  /*7be0*/  FFMA.FTZ R121, R163, UR16, R121 ;  /* 0x00000010a3797c23 */ /* 0x000fe20008010079 */
[----:B------:R-:W-:Y:S01]  /*7bf0*/  PRMT R123, R100, 0x7632, R123 ;  /* 0x00007632647b7816 */ /* 0x000fe2000000007b */
[--C-:B------:R-:W-:Y:S01]  /*7c00*/  FFMA.FTZ R129, R129, UR17, R154.reuse ;  /* 0x0000001181817c23 */ /* 0x100fe2000801009a */
[----:B------:R-:W-:Y:S01]  /*7c10*/  FMUL.FTZ R120, R120, UR7 ;  /* 0x0000000778787c20 */ /* 0x000fe20008410000 */
[----:B------:R-:W-:Y:S01]  /*7c20*/  FMUL.FTZ R121, R121, UR7 ;  /* 0x0000000779797c20 */ /* 0x000fe20008410000 */
[----:B------:R-:W-:Y:S01]  /*7c30*/  LOP3.LUT P4, RZ, R135, 0xff0000, RZ, 0xc0, !PT ;  /* 0x00ff000087ff7812 */ /* 0x000fe2000788c0ff */
[--C-:B------:R-:W-:Y:S01]  /*7c40*/  FFMA.FTZ R167, R167, UR17, R154.reuse ;  /* 0x00000011a7a77c23 */ /* 0x100fe2000801009a */
[----:B------:R-:W-:Y:S01]  /*7c50*/  ISETP.GE.U32.AND.EX P3, PT, R135, 0x1000000, PT, P3 ;  /* 0x010000008700780c */ /* 0x000fe20003f66130 */
[--C-:B------:R-:W-:Y:S01]  /*7c60*/  FFMA.FTZ R165, R165, UR17, R154.reuse ;  /* 0x00000011a5a57c23 */ /* 0x100fe2000801009a */
[----:B------:R-:W-:Y:S01]  /*7c70*/  SHF.L.U32 R123, R123, 0x10, RZ ;  /* 0x000000107b7b7819 */ /* 0x000fe200000006ff */
[----:B------:R-:W-:Y:S01]  /*7c80*/  FFMA.FTZ R191, R191, UR17, R154 ;  /* 0x00000011bfbf7c23 */ /* 0x000fe2000801009a */
[----:B------:R-:W-:Y:S01]  /*7c90*/  FSEL R120, R120, RZ, P3 ;  /* 0x000000ff78787208 */ /* 0x000fe20001800000 */
[----:B------:R-:W-:Y:S01]  /*7ca0*/  FADD.FTZ R129, R125, -R129 ;  /* 0x800000817d817221 */ /* 0x000fe20000010000 */
[----:B------:R-:W-:Y:S01]  /*7cb0*/  FSEL R121, R121, RZ, P4 ;  /* 0x000000ff79797208 */ /* 0x000fe20002000000 */
[----:B------:R-:W-:Y:S01]  /*7cc0*/  FFMA.FTZ R124, R124, UR16, R123 ;  /* 0x000000107c7c7c23 */ /* 0x000fe2000801007b */
[----:B------:R-:W-:Y:S01]  /*7cd0*/  PRMT R0, R102, 0x7632, R0 ;  /* 0x0000763266007816 */ /* 0x000fe20000000000 */
[----:B------:R-:W-:Y:S01]  /*7ce0*/  FADD.FTZ R167, R166, -R167 ;  /* 0x800000a7a6a77221 */ /* 0x000fe20000010000 */
[----:B------:R-:W-:Y:S01]  /*7cf0*/  F2FP.BF16.F32.PACK_AB R123, R120, R121 ;  /* 0x00000079787b723e */ /* 0x000fe200000010ff */
[----:B------:R-:W-:Y:S01]  /*7d00*/  FADD.FTZ R165, R164, -R165 ;  /* 0x800000a5a4a57221 */ /* 0x000fe20000010000 */
[----:B------:R-:W-:Y:S01]  /*7d10*/  SHF.L.U32 R122, R102, 0x10, RZ ;  /* 0x00000010667a7819 */ /* 0x000fe200000006ff */
[----:B------:R-:W-:Y:S01]  /*7d20*/  FADD.FTZ R191, R190, -R191 ;  /* 0x800000bfbebf7221 */ /* 0x000fe20000010000 */
[C---:B------:R-:W-:Y:S01]  /*7d30*/  SHF.L.U32 R120, R101.reuse, 0x10, RZ ;  /* 0x0000001065787819 */ /* 0x040fe200000006ff */
[----:B------:R-:W-:Y:S01]  /*7d40*/  IMAD.U32 R0, R0, 0x10000, RZ ;  /* 0x0001000000007824 */ /* 0x000fe200078e00ff */
[----:B------:R-:W-:Y:S01]  /*7d50*/  PRMT R125, R101, 0x7632, R125 ;  /* 0x00007632657d7816 */ /* 0x000fe2000000007d */
[----:B------:R-:W-:Y:S01]  /*7d60*/  FFMA.FTZ R161, R161, UR17, R154 ;  /* 0x00000011a1a17c23 */ /* 0x000fe2000801009a */
[----:B------:R-:W-:Y:S01]  /*7d70*/  FFMA.FTZ R122, R165, UR16, R122 ;  /* 0x00000010a57a7c23 */ /* 0x000fe2000801007a */
[----:B------:R-:W-:Y:S01]  /*7d80*/  FFMA.FTZ R0, R191, UR16, R0 ;  /* 0x00000010bf007c23 */ /* 0x000fe20008010000 */
[----:B------:R-:W-:Y:S01]  /*7d90*/  FFMA.FTZ R167, R167, UR16, R120 ;  /* 0x00000010a7a77c23 */ /* 0x000fe20008010078 */
[----:B------:R-:W-:-:S02]  /*7da0*/  IMAD.U32 R125, R125, 0x10000, RZ ;  /* 0x000100007d7d7824 */ /* 0x000fc400078e00ff */
[----:B------:R-:W-:Y:S01]  /*7db0*/  FADD.FTZ R161, R160, -R161 ;  /* 0x800000a1a0a17221 */ /* 0x000fe20000010000 */
[----:B------:R-:W-:Y:S02]  /*7dc0*/  IMAD.U32 R120, R100, 0x10000, RZ ;  /* 0x0001000064787824 */ /* 0x000fe400078e00ff */
[----:B------:R-:W-:Y:S01]  /*7dd0*/  FMUL.FTZ R122, R122, UR7 ;  /* 0x000000077a7a7c20 */ /* 0x000fe20008410000 */
[----:B------:R-:W-:Y:S01]  /*7de0*/  FMUL.FTZ R0, R0, UR7 ;  /* 0x0000000700007c20 */ /* 0x000fe20008410000 */
[----:B------:R-:W-:Y:S01]  /*7df0*/  LOP3.LUT P5, RZ, R135, 0xff, RZ, 0xc0, !PT ;  /* 0x000000ff87ff7812 */ /* 0x000fe200078ac0ff */
[----:B------:R-:W-:Y:S01]  /*7e00*/  FFMA.FTZ R125, R129, UR16, R125 ;  /* 0x00000010817d7c23 */ /* 0x000fe2000801007d */
[----:B------:R-:W-:Y:S01]  /*7e10*/  LOP3.LUT P6, RZ, R135, 0xff00, RZ, 0xc0, !PT ;  /* 0x0000ff0087ff7812 */ /* 0x000fe200078cc0ff */
[----:B------:R-:W-:Y:S01]  /*7e20*/  FFMA.FTZ R120, R161, UR16, R120 ;  /* 0x00000010a1787c23 */ /* 0x000fe20008010078 */
        /* <DEDUP_REMOVED lines=18> */
.L_x_1077:
        /* <DEDUP_REMOVED lines=59> */
.L_x_1079:
        /* <DEDUP_REMOVED lines=53> */
.L_x_1075:
        /* <DEDUP_REMOVED lines=17> */
[----:B------:R-:W-:Y:S01]  /*8760*/  IMAD.U32 R115, R112, 0x10000, RZ ;  /* 0x0001000070737824 */ /* 0x000fe200078e00ff */
[----:B------:R-:W-:Y:S01]  /*8770*/  SHF.L.U32 R0, R0, 0x10, RZ ;  /* 0x0000001000007819 */ /* 0x000fe200000006ff */
[----:B------:R-:W-:Y:S01]  /*8780*/  FADD.FTZ R207, R206, -R207 ;  /* 0x800000cfcecf7221 */ /* 0x000fe20000010000 */
[----:B------:R-:W-:Y:S01]  /*8790*/  SHF.L.U32 R112, R107, 0x10, RZ ;  /* 0x000000106b707819 */ /* 0x000fe200000006ff */
[----:B------:R-:W-:Y:S01]  /*87a0*/  FADD.FTZ R199, R200, -R199 ;  /* 0x800000c7c8c77221 */ /* 0x000fe20000010000 */
        /* <DEDUP_REMOVED lines=17> */
[----:B------:R-:W-:Y:S01]  /*88c0*/  FFMA.FTZ R195, R195, UR17, R154 ;  /* 0x00000011c3c37c23 */ /* 0x000fe2000801009a */
[----:B------:R-:W-:Y:S01]  /*88d0*/  F2FP.BF16.F32.PACK_AB R119, R112, R119 ;  /* 0x000000777077723e */ /* 0x000fe200000010ff */
[----:B------:R-:W-:Y:S01]  /*88e0*/  FMUL.FTZ R118, R114, UR7 ;  /* 0x0000000772767c20 */ /* 0x000fe20008410000 */
[----:B------:R-:W-:Y:S01]  /*88f0*/  SHF.L.U32 R112, R106, 0x10, RZ ;  /* 0x000000106a707819 */ /* 0x000fe200000006ff */
[----:B------:R-:W-:Y:S01]  /*8900*/  IMAD.U32 R117, R117, 0x10000, RZ ;  /* 0x0001000075757824 */ /* 0x000fe200078e00ff */
[----:B------:R-:W-:Y:S01]  /*8910*/  ISETP.GE.U32.AND P4, PT, R130, RZ, PT ;  /* 0x000000ff8200720c */ /* 0x000fe20003f86070 */
[----:B------:R-:W-:Y:S01]  /*8920*/  FADD.FTZ R196, R196, -R195 ;  /* 0x800000c3c4c47221 */ /* 0x000fe20000010000 */
[----:B------:R-:W-:Y:S01]  /*8930*/  LOP3.LUT P5, RZ, R131, 0xff0000, RZ, 0xc0, !PT ;  /* 0x00ff000083ff7812 */ /* 0x000fe200078ac0ff */
[----:B------:R-:W-:Y:S01]  /*8940*/  FFMA.FTZ R202, R202, UR16, R117 ;  /* 0x00000010caca7c23 */ /* 0x000fe20008010075 */
[----:B------:R-:W-:Y:S01]  /*8950*/  FFMA.FTZ R113, R113, UR16, R112 ;  /* 0x0000001071717c23 */ /* 0x000fe20008010070 */
[----:B------:R-:W-:Y:S01]  /*8960*/  SHF.L.U32 R117, R105, 0x10, RZ ;  /* 0x0000001069757819 */ /* 0x000fe200000006ff */
[--C-:B------:R-:W-:Y:S01]  /*8970*/  FFMA.FTZ R201, R201, UR17, R154.reuse ;  /* 0x00000011c9c97c23 */ /* 0x100fe2000801009a */
[----:B------:R-:W-:Y:S01]  /*8980*/  ISETP.GE.U32.AND.EX P3, PT, R131, 0x1000000, PT, P4 ;  /* 0x010000008300780c */ /* 0x000fe20003f66140 */
[----:B------:R-:W-:Y:S01]  /*8990*/  FMUL.FTZ R112, R113, UR7 ;  /* 0x0000000771707c20 */ /* 0x000fe20008410000 */
[----:B------:R-:W-:Y:S01]  /*89a0*/  LOP3.LUT P4, RZ, R131, 0xff, RZ, 0xc0, !PT ;  /* 0x000000ff83ff7812 */ /* 0x000fe2000788c0ff */
[----:B------:R-:W-:Y:S01]  /*89b0*/  FFMA.FTZ R196, R196, UR16, R117 ;  /* 0x00000010c4c47c23 */ /* 0x000fe20008010075 */
[----:B------:R-:W-:Y:S01]  /*89c0*/  FSEL R123, R123, RZ, P5 ;  /* 0x000000ff7b7b7208 */ /* 0x000fe20002800000 */
[----:B------:R-:W-:Y:S01]  /*89d0*/  FFMA.FTZ R193, R193, UR17, R154 ;  /* 0x00000011c1c17c23 */ /* 0x000fe2000801009a */
[----:B------:R-:W-:Y:S01]  /*89e0*/  FSEL R0, R0, RZ, P3 ;  /* 0x000000ff00007208 */ /* 0x000fe20001800000 */
[----:B------:R-:W-:Y:S01]  /*89f0*/  FMUL.FTZ R117, R196, UR7 ;  /* 0x00000007c4757c20 */ /* 0x000fe20008410000 */
[----:B------:R-:W-:Y:S01]  /*8a00*/  FSEL R122, R112, RZ, P4 ;  /* 0x000000ff707a7208 */ /* 0x000fe20002000000 */
[----:B------:R-:W-:Y:S01]  /*8a10*/  FADD.FTZ R140, R140, -R201 ;  /* 0x800000c98c8c7221 */ /* 0x000fe20000010000 */
[----:B------:R-:W-:Y:S01]  /*8a20*/  LOP3.LUT P6, RZ, R131, 0xff00, RZ, 0xc0, !PT ;  /* 0x0000ff0083ff7812 */ /* 0x000fe200078cc0ff */
[----:B------:R-:W-:Y:S01]  /*8a30*/  FADD.FTZ R194, R194, -R193 ;  /* 0x800000c1c2c27221 */ /* 0x000fe20000010000 */
[----:B------:R-:W-:Y:S01]  /*8a40*/  LOP3.LUT P4, RZ, R130, 0xff0000, RZ, 0xc0, !PT ;  /* 0x00ff000082ff7812 */ /* 0x000fe2000788c0ff */
[----:B------:R-:W-:Y:S01]  /*8a50*/  IMAD.U32 R125, R104, 0x10000, RZ ;  /* 0x00010000687d7824 */ /* 0x000fe200078e00ff */
[----:B------:R-:W-:-:S02]  /*8a60*/  F2FP.BF16.F32.PACK_AB R123, R0, R123 ;  /* 0x0000007b007b723e */ /* 0x000fc400000010ff */
[----:B------:R-:W-:Y:S01]  /*8a70*/  FSEL R0, R118, RZ, P6 ;  /* 0x000000ff76007208 */ /* 0x000fe20003000000 */
[----:B------:R-:W-:Y:S01]  /*8a80*/  FFMA.FTZ R125, R194, UR16, R125 ;  /* 0x00000010c27d7c23 */ /* 0x000fe2000801007d */
[----:B------:R-:W-:Y:S02]  /*8a90*/  FSEL R121, R117, RZ, P4 ;  /* 0x000000ff75797208 */ /* 0x000fe40002000000 */
[C---:B------:R-:W-:Y:S02]  /*8aa0*/  LOP3.LUT P5, RZ, R173.reuse, 0xff, RZ, 0xc0, !PT ;  /* 0x000000ffadff7812 */ /* 0x040fe400078ac0ff */
[----:B------:R-:W-:Y:S02]  /*8ab0*/  LOP3.LUT P3, RZ, R173, 0xff00, RZ, 0xc0, !PT ;  /* 0x0000ff00adff7812 */ /* 0x000fe4000786c0ff */
[----:B------:R-:W-:Y:S02]  /*8ac0*/  PRMT R116, R104, 0x7632, R116 ;  /* 0x0000763268747816 */ /* 0x000fe40000000074 */
[----:B------:R-:W-:-:S02]  /*8ad0*/  LOP3.LUT P4, RZ, R172, 0xff0000, RZ, 0xc0, !PT ;  /* 0x00ff0000acff7812 */ /* 0x000fc4000788c0ff */
[----:B------:R-:W-:Y:S01]  /*8ae0*/  F2FP.BF16.F32.PACK_AB R122, R0, R122 ;  /* 0x0000007a007a723e */ /* 0x000fe200000010ff */
[----:B------:R-:W-:Y:S01]  /*8af0*/  FMUL.FTZ R0, R202, UR7 ;  /* 0x00000007ca007c20 */ /* 0x000fe20008410000 */
[----:B------:R-:W-:Y:S02]  /*8b00*/  FSEL R112, R112, RZ, P5 ;  /* 0x000000ff70707208 */ /* 0x000fe40002800000 */
[----:B------:R-:W-:Y:S02]  /*8b10*/  FSEL R118, R118, RZ, P3 ;  /* 0x000000ff76767208 */ /* 0x000fe40001800000 */
[----:B------:R-:W-:Y:S02]  /*8b20*/  SHF.L.U32 R116, R116, 0x10, RZ ;  /* 0x0000001074747819 */ /* 0x000fe400000006ff */
[----:B------:R-:W-:Y:S02]  /*8b30*/  FSEL R117, R117, RZ, P4 ;  /* 0x000000ff75757208 */ /* 0x000fe40002000000 */
[----:B------:R-:W-:Y:S01]  /*8b40*/  LOP3.LUT P4, RZ, R172, 0xff000000, RZ, 0xc0, !PT ;  /* 0xff000000acff7812 */ /* 0x000fe2000788c0ff */
[----:B------:R-:W-:Y:S01]  /*8b50*/  FFMA.FTZ R140, R140, UR16, R116 ;  /* 0x000000108c8c7c23 */ /* 0x000fe20008010074 */
[----:B------:R-:W-:-:S02]  /*8b60*/  F2FP.BF16.F32.PACK_AB R118, R118, R112 ;  /* 0x000000707676723e */ /* 0x000fc400000010ff */
[----:B------:R-:W-:Y:S01]  /*8b70*/  FSEL R112, R0, RZ, P4 ;  /* 0x000000ff00707208 */ /* 0x000fe20002000000 */
[----:B------:R-:W-:Y:S01]  /*8b80*/  FMUL.FTZ R116, R140, UR7 ;  /* 0x000000078c747c20 */ /* 0x000fe20008410000 */
[----:B------:R-:W-:Y:S02]  /*8b90*/  LOP3.LUT P5, RZ, R130, 0xff000000, RZ, 0xc0, !PT ;  /* 0xff00000082ff7812 */ /* 0x000fe400078ac0ff */
[----:B------:R-:W-:Y:S02]  /*8ba0*/  F2FP.BF16.F32.PACK_AB R117, R112, R117 ;  /* 0x000000757075723e */ /* 0x000fe400000010ff */
[----:B------:R-:W-:Y:S01]  /*8bb0*/  F2FP.BF16.F32.PACK_AB R112, R140, R125 ;  /* 0x0000007d8c70723e */ /* 0x000fe200000010ff */
[----:B------:R-:W-:Y:S01]  /*8bc0*/  FMUL.FTZ R125, R125, UR7 ;  /* 0x000000077d7d7c20 */ /* 0x000fe20008410000 */
[----:B------:R-:W-:Y:S02]  /*8bd0*/  LOP3.LUT P6, RZ, R130, 0xff00, RZ, 0xc0, !PT ;  /* 0x0000ff0082ff7812 */ /* 0x000fe400078cc0ff */
[----:B------:R-:W-:-:S02]  /*8be0*/  FSEL R0, R0, RZ, P5 ;  /* 0x000000ff00007208 */ /* 0x000fc40002800000 */
[----:B------:R-:W-:Y:S02]  /*8bf0*/  LOP3.LUT P4, RZ, R172, 0xff, RZ, 0xc0, !PT ;  /* 0x000000ffacff7812 */ /* 0x000fe4000788c0ff */
[----:B------:R-:W-:Y:S02]  /*8c00*/  LOP3.LUT P3, RZ, R130, 0xff, RZ, 0xc0, !PT ;  /* 0x000000ff82ff7812 */ /* 0x000fe4000786c0ff */
[----:B------:R-:W-:Y:S02]  /*8c10*/  LOP3.LUT P5, RZ, R172, 0xff00, RZ, 0xc0, !PT ;  /* 0x0000ff00acff7812 */ /* 0x000fe400078ac0ff */
[C---:B------:R-:W-:Y:S02]  /*8c20*/  FSEL R120, R116.reuse, RZ, P6 ;  /* 0x000000ff74787208 */ /* 0x040fe40003000000 */
        /* <DEDUP_REMOVED lines=9> */
.L_x_1082:
[----:B------:R-:W-:Y:S01]  /*8cc0*/  PRMT R0, R105, 0x7632, R0 ;  /* 0x0000763269007816 */ /* 0x000fe20000000000 */
[--C-:B------:R-:W-:Y:S01]  /*8cd0*/  FFMA.FTZ R141, R141, UR17, R154.reuse ;  /* 0x000000118d8d7c23 */ /* 0x100fe2000801009a */
[----:B0-----:R-:W-:Y:S01]  /*8ce0*/  PRMT R119, R107, 0x7632, R119 ;  /* 0x000076326b777816 */ /* 0x001fe20000000077 */
[--C-:B------:R-:W-:Y:S01]  /*8cf0*/  FFMA.FTZ R199, R199, UR17, R154.reuse ;  /* 0x00000011c7c77c23 */ /* 0x100fe2000801009a */
[----:B------:R-:W-:Y:S01]  /*8d00*/  FFMA.FTZ R117, R207, UR17, R154 ;  /* 0x00000011cf757c23 */ /* 0x000fe2000801009a */
[----:B------:R-:W-:Y:S01]  /*8d10*/  FADD.FTZ R116, R202, -R141 ;  /* 0x8000008dca747221 */ /* 0x000fe20000010000 */
[----:B------:R-:W-:Y:S01]  /*8d20*/  IMAD.U32 R0, R0, 0x10000, RZ ;  /* 0x0001000000007824 */ /* 0x000fe200078e00ff */
[----:B------:R-:W-:Y:S01]  /*8d30*/  PRMT R118, R106, 0x7632, R118 ;  /* 0x000076326a767816 */ /* 0x000fe20000000076 */
[----:B------:R-:W-:Y:S01]  /*8d40*/  FFMA.FTZ R205, R205, UR17, R154 ;  /* 0x00000011cdcd7c23 */ /* 0x000fe2000801009a */
        /* <DEDUP_REMOVED lines=9> */
[----:B------:R-:W-:Y:S01]  /*8de0*/  FFMA.FTZ R197, R197, UR17, R154 ;  /* 0x00000011c5c57c23 */ /* 0x000fe2000801009a */
[----:B------:R-:W-:Y:S01]  /*8df0*/  ISETP.GE.U32.AND P3, PT, R130, RZ, PT ;  /* 0x000000ff8200720c */ /* 0x000fe20003f66070 */
[----:B------:R-:W-:Y:S01]  /*8e00*/  FFMA.FTZ R124, R124, UR16, R118 ;  /* 0x000000107c7c7c23 */ /* 0x000fe20008010076 */
[----:B------:R-:W-:Y:S01]  /*8e10*/  SHF.L.U32 R118, R106, 0x10, RZ ;  /* 0x000000106a767819 */ /* 0x000fe200000006ff */
[----:B------:R-:W-:Y:S01]  /*8e20*/  FMUL.FTZ R200, R200, UR7 ;  /* 0x00000007c8c87c20 */ /* 0x000fe20008410000 */
[----:B------:R-:W-:Y:S01]  /*8e30*/  FMUL.FTZ R117, R117, UR7 ;  /* 0x0000000775757c20 */ /* 0x000fe20008410000 */
[----:B------:R-:W-:Y:S01]  /*8e40*/  FADD.FTZ R197, R198, -R197 ;  /* 0x800000c5c6c57221 */ /* 0x000fe20000010000 */
[----:B------:R-:W-:Y:S01]  /*8e50*/  LOP3.LUT P6, RZ, R131, 0xff0000, RZ, 0xc0, !PT ;  /* 0x00ff000083ff7812 */ /* 0x000fe200078cc0ff */
[----:B------:R-:W-:Y:S01]  /*8e60*/  FFMA.FTZ R195, R195, UR17, R154 ;  /* 0x00000011c3c37c23 */ /* 0x000fe2000801009a */
[----:B------:R-:W-:Y:S01]  /*8e70*/  ISETP.GE.U32.AND P4, PT, R172, RZ, PT ;  /* 0x000000ffac00720c */ /* 0x000fe20003f86070 */
[----:B------:R-:W-:Y:S01]  /*8e80*/  FFMA.FTZ R118, R197, UR16, R118 ;  /* 0x00000010c5767c23 */ /* 0x000fe20008010076 */
[----:B------:R-:W-:Y:S01]  /*8e90*/  ISETP.GE.U32.AND.EX P3, PT, R131, 0x1000000, PT, P3 ;  /* 0x010000008300780c */ /* 0x000fe20003f66130 */
[----:B------:R-:W-:Y:S01]  /*8ea0*/  FADD.FTZ R195, R196, -R195 ;  /* 0x800000c3c4c37221 */ /* 0x000fe20000010000 */
[----:B------:R-:W-:Y:S01]  /*8eb0*/  FSEL R125, R200, RZ, P6 ;  /* 0x000000ffc87d7208 */ /* 0x000fe20003000000 */
[----:B------:R-:W-:Y:S01]  /*8ec0*/  IMAD.U32 R0, R105, 0x10000, RZ ;  /* 0x0001000069007824 */ /* 0x000fe200078e00ff */
[----:B------:R-:W-:Y:S01]  /*8ed0*/  ISETP.GE.U32.AND.EX P4, PT, R173, 0x1000000, PT, P4 ;  /* 0x01000000ad00780c */ /* 0x000fe20003f86140 */
[--C-:B------:R-:W-:Y:S01]  /*8ee0*/  FFMA.FTZ R193, R193, UR17, R154.reuse ;  /* 0x00000011c1c17c23 */ /* 0x100fe2000801009a */
[----:B------:R-:W-:Y:S01]  /*8ef0*/  FSEL R123, R117, RZ, P3 ;  /* 0x000000ff757b7208 */ /* 0x000fe20001800000 */
[----:B------:R-:W-:Y:S01]  /*8f00*/  FFMA.FTZ R201, R201, UR17, R154 ;  /* 0x00000011c9c97c23 */ /* 0x000fe2000801009a */
[----:B------:R-:W-:Y:S01]  /*8f10*/  LOP3.LUT P5, RZ, R173, 0xff0000, RZ, 0xc0, !PT ;  /* 0x00ff0000adff7812 */ /* 0x000fe200078ac0ff */
[----:B------:R-:W-:Y:S01]  /*8f20*/  FMUL.FTZ R124, R124, UR7 ;  /* 0x000000077c7c7c20 */ /* 0x000fe20008410000 */
[----:B------:R-:W-:Y:S01]  /*8f30*/  PRMT R127, R104, 0x7632, R127 ;  /* 0x00007632687f7816 */ /* 0x000fe2000000007f */
[----:B------:R-:W-:Y:S01]  /*8f40*/  FMUL.FTZ R118, R118, UR7 ;  /* 0x0000000776767c20 */ /* 0x000fe20008410000 */
[----:B------:R-:W-:Y:S01]  /*8f50*/  LOP3.LUT P3, RZ, R131, 0xff00, RZ, 0xc0, !PT ;  /* 0x0000ff0083ff7812 */ /* 0x000fe2000786c0ff */
[----:B------:R-:W-:Y:S01]  /*8f60*/  FFMA.FTZ R0, R195, UR16, R0 ;  /* 0x00000010c3007c23 */ /* 0x000fe20008010000 */
[----:B------:R-:W-:Y:S01]  /*8f70*/  FSEL R126, R117, RZ, P4 ;  /* 0x000000ff757e7208 */ /* 0x000fe20002000000 */
[----:B------:R-:W-:Y:S01]  /*8f80*/  FADD.FTZ R194, R194, -R193 ;  /* 0x800000c1c2c27221 */ /* 0x000fe20000010000 */
[----:B------:R-:W-:Y:S01]  /*8f90*/  F2FP.BF16.F32.PACK_AB R123, R123, R125 ;  /* 0x0000007d7b7b723e */ /* 0x000fe200000010ff */
[----:B------:R-:W-:Y:S01]  /*8fa0*/  FADD.FTZ R140, R140, -R201 ;  /* 0x800000c98c8c7221 */ /* 0x000fe20000010000 */
[----:B------:R-:W-:Y:S01]  /*8fb0*/  LOP3.LUT P6, RZ, R131, 0xff, RZ, 0xc0, !PT ;  /* 0x000000ff83ff7812 */ /* 0x000fe200078cc0ff */
[----:B------:R-:W-:Y:S01]  /*8fc0*/  FMUL.FTZ R116, R116, UR7 ;  /* 0x0000000774747c20 */ /* 0x000fe20008410000 */
[----:B------:R-:W-:Y:S01]  /*8fd0*/  FSEL R119, R200, RZ, P5 ;  /* 0x000000ffc8777208 */ /* 0x000fe20002800000 */
[----:B------:R-:W-:Y:S01]  /*8fe0*/  FMUL.FTZ R0, R0, UR7 ;  /* 0x0000000700007c20 */ /* 0x000fe20008410000 */
[----:B------:R-:W-:-:S02]  /*8ff0*/  LOP3.LUT P4, RZ, R173, 0xff00, RZ, 0xc0, !PT ;  /* 0x0000ff00adff7812 */ /* 0x000fc4000788c0ff */
[----:B------:R-:W-:Y:S02]  /*9000*/  SHF.L.U32 R125, R104, 0x10, RZ ;  /* 0x00000010687d7819 */ /* 0x000fe400000006ff */
[----:B------:R-:W-:Y:S02]  /*9010*/  LOP3.LUT P5, RZ, R173, 0xff, RZ, 0xc0, !PT ;  /* 0x000000ffadff7812 */ /* 0x000fe400078ac0ff */
[----:B------:R-:W-:Y:S01]  /*9020*/  SHF.L.U32 R127, R127, 0x10, RZ ;  /* 0x000000107f7f7819 */ /* 0x000fe200000006ff */
[----:B------:R-:W-:Y:S01]  /*9030*/  FFMA.FTZ R125, R194, UR16, R125 ;  /* 0x00000010c27d7c23 */ /* 0x000fe2000801007d */
[----:B------:R-:W-:Y:S02]  /*9040*/  FSEL R122, R124, RZ, P3 ;  /* 0x000000ff7c7a7208 */ /* 0x000fe40001800000 */
[----:B------:R-:W-:Y:S01]  /*9050*/  FSEL R121, R118, RZ, P6 ;  /* 0x000000ff76797208 */ /* 0x000fe20003000000 */
[----:B------:R-:W-:Y:S01]  /*9060*/  FFMA.FTZ R140, R140, UR16, R127 ;  /* 0x000000108c8c7c23 */ /* 0x000fe2000801007f */
[----:B------:R-:W-:Y:S01]  /*9070*/  LOP3.LUT P3, RZ, R172, 0xff000000, RZ, 0xc0, !PT ;  /* 0xff000000acff7812 */ /* 0x000fe2000786c0ff */
[----:B------:R-:W-:Y:S01]  /*9080*/  FMUL.FTZ R125, R125, UR7 ;  /* 0x000000077d7d7c20 */ /* 0x000fe20008410000 */
[----:B------:R-:W-:Y:S01]  /*9090*/  FSEL R124, R124, RZ, P4 ;  /* 0x000000ff7c7c7208 */ /* 0x000fe20002000000 */
[----:B------:R-:W-:Y:S01]  /*90a0*/  FMUL.FTZ R140, R140, UR7 ;  /* 0x000000078c8c7c20 */ /* 0x000fe20008410000 */
[----:B------:R-:W-:-:S02]  /*90b0*/  FSEL R118, R118, RZ, P5 ;  /* 0x000000ff76767208 */ /* 0x000fc40002800000 */
[C---:B------:R-:W-:Y:S02]  /*90c0*/  LOP3.LUT P4, RZ, R130.reuse, 0xff000000, RZ, 0xc0, !PT ;  /* 0xff00000082ff7812 */ /* 0x040fe4000788c0ff */
[----:B------:R-:W-:Y:S02]  /*90d0*/  LOP3.LUT P6, RZ, R130, 0xff0000, RZ, 0xc0, !PT ;  /* 0x00ff000082ff7812 */ /* 0x000fe400078cc0ff */
[----:B------:R-:W-:Y:S02]  /*90e0*/  LOP3.LUT P5, RZ, R172, 0xff0000, RZ, 0xc0, !PT ;  /* 0x00ff0000acff7812 */ /* 0x000fe400078ac0ff */
[----:B------:R-:W-:Y:S02]  /*90f0*/  FSEL R117, R116, RZ, P3 ;  /* 0x000000ff74757208 */ /* 0x000fe40001800000 */
[----:B------:R-:W-:Y:S02]  /*9100*/  F2FP.BF16.F32.PACK_AB R122, R122, R121 ;  /* 0x000000797a7a723e */ /* 0x000fe400000010ff */
[----:B------:R-:W-:-:S02]  /*9110*/  FSEL R116, R116, RZ, P4 ;  /* 0x000000ff74747208 */ /* 0x000fc40002000000 */
[C---:B------:R-:W-:Y:S02]  /*9120*/  FSEL R120, R0.reuse, RZ, P5 ;  /* 0x000000ff00787208 */ /* 0x040fe40002800000 */
[----:B------:R-:W-:Y:S02]  /*9130*/  FSEL R121, R0, RZ, P6 ;  /* 0x000000ff00797208 */ /* 0x000fe40003000000 */
[----:B------:R-:W-:Y:S02]  /*9140*/  LOP3.LUT P4, RZ, R172, 0xff, RZ, 0xc0, !PT ;  /* 0x000000ffacff7812 */ /* 0x000fe4000788c0ff */
[C---:B------:R-:W-:Y:S02]  /*9150*/  LOP3.LUT P5, RZ, R130.reuse, 0xff00, RZ, 0xc0, !PT ;  /* 0x0000ff0082ff7812 */ /* 0x040fe400078ac0ff */
[----:B------:R-:W-:Y:S02]  /*9160*/  LOP3.LUT P3, RZ, R130, 0xff, RZ, 0xc0, !PT ;  /* 0x000000ff82ff7812 */ /* 0x000fe4000786c0ff */
[----:B------:R-:W-:-:S02]  /*9170*/  LOP3.LUT P6, RZ, R172, 0xff00, RZ, 0xc0, !PT ;  /* 0x0000ff00acff7812 */ /* 0x000fc400078cc0ff */
[----:B------:R-:W-:Y:S02]  /*9180*/  F2FP.BF16.F32.PACK_AB R117, R117, R120 ;  /* 0x000000787575723e */ /* 0x000fe400000010ff */
[----:B------:R-:W-:Y:S02]  /*9190*/  F2FP.BF16.F32.PACK_AB R121, R116, R121 ;  /* 0x000000797479723e */ /* 0x000fe400000010ff */
        /* <DEDUP_REMOVED lines=9> */
.L_x_1081:
        /* <DEDUP_REMOVED lines=31> */
[C---:B------:R-:W-:Y:S01]  /*9420*/  FMUL.FTZ R112, R113.reuse, UR7 ;  /* 0x0000000771707c20 */ /* 0x040fe20008410000 */
[----:B------:R-:W-:Y:S01]  /*9430*/  FSEL R0, R0, RZ, P4 ;  /* 0x000000ff00007208 */ /* 0x000fe20002000000 */
[----:B------:R-:W-:Y:S01]  /*9440*/  FADD.FTZ R202, R202, -R141 ;  /* 0x8000008dcaca7221 */ /* 0x000fe20000010000 */
[----:B------:R-:W-:Y:S01]  /*9450*/  F2FP.BF16.F32.PACK_AB R114, R113, R114 ;  /* 0x000000727172723e */ /* 0x000fe200000010ff */
        /* <DEDUP_REMOVED lines=11> */
[----:B------:R-:W-:Y:S01]  /*9510*/  FSEL R0, R112, RZ, P6 ;  /* 0x000000ff70007208 */ /* 0x000fe20003000000 */
[----:B------:R-:W-:Y:S01]  /*9520*/  FMUL.FTZ R125, R140, UR16 ;  /* 0x000000108c7d7c20 */ /* 0x000fe20008410000 */
[----:B------:R-:W-:Y:S01]  /*9530*/  FSEL R121, R117, RZ, P4 ;  /* 0x000000ff75797208 */ /* 0x000fe20002000000 */
[----:B------:R-:W-:Y:S01]  /*9540*/  FMUL.FTZ R194, R194, UR16 ;  /* 0x00000010c2c27c20 */ /* 0x000fe20008410000 */
[----:B------:R-:W-:Y:S01]  /*9550*/  LOP3.LUT P5, RZ, R173, 0xff, RZ, 0xc0, !PT ;  /* 0x000000ffadff7812 */ /* 0x000fe200078ac0ff */
[----:B------:R-:W-:Y:S01]  /*9560*/  FMUL.FTZ R116, R125, UR7 ;  /* 0x000000077d747c20 */ /* 0x000fe20008410000 */
[----:B------:R-:W-:-:S02]  /*9570*/  LOP3.LUT P3, RZ, R173, 0xff00, RZ, 0xc0, !PT ;  /* 0x0000ff00adff7812 */ /* 0x000fc4000786c0ff */
[----:B------:R-:W-:Y:S02]  /*9580*/  LOP3.LUT P4, RZ, R172, 0xff0000, RZ, 0xc0, !PT ;  /* 0x00ff0000acff7812 */ /* 0x000fe4000788c0ff */
[----:B------:R-:W-:Y:S01]  /*9590*/  F2FP.BF16.F32.PACK_AB R122, R0, R122 ;  /* 0x0000007a007a723e */ /* 0x000fe200000010ff */
[----:B------:R-:W-:Y:S01]  /*95a0*/  FMUL.FTZ R0, R202, UR7 ;  /* 0x00000007ca007c20 */ /* 0x000fe20008410000 */
[----:B------:R-:W-:Y:S02]  /*95b0*/  FSEL R118, R118, RZ, P5 ;  /* 0x000000ff76767208 */ /* 0x000fe40002800000 */
[----:B------:R-:W-:Y:S02]  /*95c0*/  FSEL R112, R112, RZ, P3 ;  /* 0x000000ff70707208 */ /* 0x000fe40001800000 */
[----:B------:R-:W-:Y:S02]  /*95d0*/  FSEL R117, R117, RZ, P4 ;  /* 0x000000ff75757208 */ /* 0x000fe40002000000 */
[----:B------:R-:W-:-:S02]  /*95e0*/  LOP3.LUT P4, RZ, R172, 0xff000000, RZ, 0xc0, !PT ;  /* 0xff000000acff7812 */ /* 0x000fc4000788c0ff */
[----:B------:R-:W-:Y:S02]  /*95f0*/  F2FP.BF16.F32.PACK_AB R118, R112, R118 ;  /* 0x000000767076723e */ /* 0x000fe400000010ff */
[----:B------:R-:W-:Y:S02]  /*9600*/  FSEL R112, R0, RZ, P4 ;  /* 0x000000ff00707208 */ /* 0x000fe40002000000 */
[----:B------:R-:W-:Y:S02]  /*9610*/  LOP3.LUT P5, RZ, R130, 0xff000000, RZ, 0xc0, !PT ;  /* 0xff00000082ff7812 */ /* 0x000fe400078ac0ff */
[----:B------:R-:W-:Y:S02]  /*9620*/  F2FP.BF16.F32.PACK_AB R117, R112, R117 ;  /* 0x000000757075723e */ /* 0x000fe400000010ff */
[----:B------:R-:W-:Y:S01]  /*9630*/  F2FP.BF16.F32.PACK_AB R112, R125, R194 ;  /* 0x000000c27d70723e */ /* 0x000fe200000010ff */
        /* <DEDUP_REMOVED lines=15> */
.L_x_1084:
        /* <DEDUP_REMOVED lines=75> */
.L_x_1080:
        /* <DEDUP_REMOVED lines=8> */
[----:B------:R-:W-:Y:S01]  /*9c60*/  IMAD.U32 R112, R112, 0x10000, RZ ;  /* 0x0001000070707824 */ /* 0x000fe200078e00ff */
[----:B------:R-:W-:Y:S01]  /*9c70*/  SHF.L.U32 R0, R0, 0x10, RZ ;  /* 0x0000001000007819 */ /* 0x000fe200000006ff */
[----:B------:R-:W-:Y:S01]  /*9c80*/  FADD.FTZ R114, R208, -R114 ;  /* 0x80000072d0727221 */ /* 0x000fe20000010000 */
[----:B------:R-:W-:Y:S01]  /*9c90*/  FFMA.FTZ R113, R197, UR17, R154 ;  /* 0x00000011c5717c23 */ /* 0x000fe2000801009a */
[----:B------:R-:W-:Y:S01]  /*9ca0*/  FFMA.FTZ R115, R115, UR16, R112 ;  /* 0x0000001073737c23 */ /* 0x000fe20008010070 */
[----:B------:R-:W-:Y:S01]  /*9cb0*/  SHF.L.U32 R112, R107, 0x10, RZ ;  /* 0x000000106b707819 */ /* 0x000fe200000006ff */
[----:B0-----:R-:W-:Y:S01]  /*9cc0*/  FADD.FTZ R120, R200, -R199 ;  /* 0x800000c7c8787221 */ /* 0x001fe20000010000 */
[----:B------:R-:W-:Y:S01]  /*9cd0*/  FFMA.FTZ R114, R114, UR16, R0 ;  /* 0x0000001072727c23 */ /* 0x000fe20008010000 */
[----:B------:R-:W-:Y:S01]  /*9ce0*/  PRMT R121, R104, 0x7632, R121 ;  /* 0x0000763268797816 */ /* 0x000fe20000000079 */
[----:B------:R-:W-:Y:S01]  /*9cf0*/  FFMA.FTZ R201, R201, UR17, R154 ;  /* 0x00000011c9c97c23 */ /* 0x000fe2000801009a */
[----:B------:R-:W-:Y:S01]  /*9d00*/  FADD.FTZ R113, R198, -R113 ;  /* 0x80000071c6717221 */ /* 0x000fe20000010000 */
[----:B------:R-:W-:-:S02]  /*9d10*/  IMAD.U32 R0, R106, 0x10000, RZ ;  /* 0x000100006a007824 */ /* 0x000fc400078e00ff */
[----:B------:R-:W-:Y:S01]  /*9d20*/  FFMA.FTZ R120, R120, UR16, R112 ;  /* 0x0000001078787c23 */ /* 0x000fe20008010070 */
[----:B------:R-:W-:Y:S01]  /*9d30*/  ISETP.GE.U32.AND P3, PT, R130, RZ, PT ;  /* 0x000000ff8200720c */ /* 0x000fe20003f66070 */
[----:B------:R-:W-:Y:S01]  /*9d40*/  FADD.FTZ R140, R140, -R201 ;  /* 0x800000c98c8c7221 */ /* 0x000fe20000010000 */
[----:B------:R-:W-:Y:S01]  /*9d50*/  SHF.L.U32 R121, R121, 0x10, RZ ;  /* 0x0000001079797819 */ /* 0x000fe200000006ff */
[----:B------:R-:W-:Y:S01]  /*9d60*/  FFMA.FTZ R113, R113, UR16, R0 ;  /* 0x0000001071717c23 */ /* 0x000fe20008010000 */
[----:B------:R-:W-:Y:S01]  /*9d70*/  FMUL.FTZ R123, R115, UR7 ;  /* 0x00000007737b7c20 */ /* 0x000fe20008410000 */
[----:B------:R-:W-:Y:S01]  /*9d80*/  FMUL.FTZ R112, R120, UR7 ;  /* 0x0000000778707c20 */ /* 0x000fe20008410000 */
[----:B------:R-:W-:Y:S01]  /*9d90*/  LOP3.LUT P4, RZ, R131, 0xff0000, RZ, 0xc0, !PT ;  /* 0x00ff000083ff7812 */ /* 0x000fe2000788c0ff */
[--C-:B------:R-:W-:Y:S01]  /*9da0*/  FFMA.FTZ R195, R195, UR17, R154.reuse ;  /* 0x00000011c3c37c23 */ /* 0x100fe2000801009a */
[----:B------:R-:W-:Y:S01]  /*9db0*/  ISETP.GE.U32.AND.EX P3, PT, R131, 0x1000000, PT, P3 ;  /* 0x010000008300780c */ /* 0x000fe20003f66130 */
[----:B------:R-:W-:Y:S01]  /*9dc0*/  FFMA.FTZ R141, R141, UR17, R154 ;  /* 0x000000118d8d7c23 */ /* 0x000fe2000801009a */
[----:B------:R-:W-:Y:S01]  /*9dd0*/  PRMT R124, R105, 0x7632, R124 ;  /* 0x00007632697c7816 */ /* 0x000fe2000000007c */
[----:B------:R-:W-:Y:S01]  /*9de0*/  FFMA.FTZ R193, R193, UR17, R154 ;  /* 0x00000011c1c17c23 */ /* 0x000fe2000801009a */
[----:B------:R-:W-:Y:S01]  /*9df0*/  FMUL.FTZ R0, R113, UR7 ;  /* 0x0000000771007c20 */ /* 0x000fe20008410000 */
[----:B------:R-:W-:Y:S01]  /*9e00*/  FMUL.FTZ R122, R114, UR7 ;  /* 0x00000007727a7c20 */ /* 0x000fe20008410000 */
[----:B------:R-:W-:Y:S01]  /*9e10*/  FFMA.FTZ R140, R140, UR16, R121 ;  /* 0x000000108c8c7c23 */ /* 0x000fe20008010079 */
[C---:B------:R-:W-:Y:S01]  /*9e20*/  LOP3.LUT P5, RZ, R131.reuse, 0xff, RZ, 0xc0, !PT ;  /* 0x000000ff83ff7812 */ /* 0x040fe200078ac0ff */
[----:B------:R-:W-:Y:S01]  /*9e30*/  FADD.FTZ R196, R196, -R195 ;  /* 0x800000c3c4c47221 */ /* 0x000fe20000010000 */
[----:B------:R-:W-:Y:S01]  /*9e40*/  LOP3.LUT P6, RZ, R131, 0xff00, RZ, 0xc0, !PT ;  /* 0x0000ff0083ff7812 */ /* 0x000fe200078cc0ff */
[----:B------:R-:W-:Y:S01]  /*9e50*/  FADD.FTZ R202, R202, -R141 ;  /* 0x8000008dcaca7221 */ /* 0x000fe20000010000 */
[----:B------:R-:W-:Y:S01]  /*9e60*/  FSEL R123, R123, RZ, P3 ;  /* 0x000000ff7b7b7208 */ /* 0x000fe20001800000 */
[----:B------:R-:W-:Y:S01]  /*9e70*/  FADD.FTZ R194, R194, -R193 ;  /* 0x800000c1c2c27221 */ /* 0x000fe20000010000 */
[----:B------:R-:W-:-:S02]  /*9e80*/  FSEL R112, R112, RZ, P4 ;  /* 0x000000ff70707208 */ /* 0x000fc40002000000 */
[----:B------:R-:W-:Y:S02]  /*9e90*/  SHF.L.U32 R124, R124, 0x10, RZ ;  /* 0x000000107c7c7819 */ /* 0x000fe400000006ff */
[----:B------:R-:W-:Y:S01]  /*9ea0*/  F2FP.BF16.F32.PACK_AB R114, R114, R113 ;  /* 0x000000717272723e */ /* 0x000fe200000010ff */
[----:B------:R-:W-:Y:S01]  /*9eb0*/  IMAD.U32 R113, R105, 0x10000, RZ ;  /* 0x0001000069717824 */ /* 0x000fe200078e00ff */
[----:B------:R-:W-:Y:S01]  /*9ec0*/  SHF.L.U32 R121, R104, 0x10, RZ ;  /* 0x0000001068797819 */ /* 0x000fe200000006ff */
[----:B------:R-:W-:Y:S01]  /*9ed0*/  FFMA.FTZ R202, R202, UR16, R124 ;  /* 0x00000010caca7c23 */ /* 0x000fe2000801007c */
[----:B------:R-:W-:Y:S01]  /*9ee0*/  FSEL R0, R0, RZ, P5 ;  /* 0x000000ff00007208 */ /* 0x000fe20002800000 */
[----:B------:R-:W-:Y:S01]  /*9ef0*/  FFMA.FTZ R113, R196, UR16, R113 ;  /* 0x00000010c4717c23 */ /* 0x000fe20008010071 */
[----:B------:R-:W-:Y:S02]  /*9f00*/  FSEL R122, R122, RZ, P6 ;  /* 0x000000ff7a7a7208 */ /* 0x000fe40003000000 */
[----:B------:R-:W-:Y:S01]  /*9f10*/  F2FP.BF16.F32.PACK_AB R123, R123, R112 ;  /* 0x000000707b7b723e */ /* 0x000fe200000010ff */
        /* <DEDUP_REMOVED lines=20> */
.L_x_1086:
        /* <DEDUP_REMOVED lines=19> */
[----:B------:R-:W-:Y:S01]  /*a190*/  FFMA.FTZ R205, R205, UR17, R154 ;  /* 0x00000011cdcd7c23 */ /* 0x000fe2000801009a */
[----:B------:R-:W-:Y:S01]  /*a1a0*/  SHF.L.U32 R123, R123, 0x10, RZ ;  /* 0x000000107b7b7819 */ /* 0x000fe200000006ff */
[----:B------:R-:W-:Y:S01]  /*a1b0*/  FADD.FTZ R195, R196, -R195 ;  /* 0x800000c3c4c37221 */ /* 0x000fe20000010000 */
[----:B------:R-:W-:Y:S01]  /*a1c0*/  FSEL R120, R120, RZ, P3 ;  /* 0x000000ff78787208 */ /* 0x000fe20001800000 */
[----:B------:R-:W-:Y:S01]  /*a1d0*/  FADD.FTZ R197, R198, -R197 ;  /* 0x800000c5c6c57221 */ /* 0x000fe20000010000 */
[----:B------:R-:W-:Y:S01]  /*a1e0*/  FSEL R121, R121, RZ, P4 ;  /* 0x000000ff79797208 */ /* 0x000fe20002000000 */
[----:B------:R-:W-:Y:S01]  /*a1f0*/  FFMA.FTZ R201, R201, UR16, R123 ;  /* 0x00000010c9c97c23 */ /* 0x000fe2000801007b */
[----:B------:R-:W-:Y:S01]  /*a200*/  PRMT R0, R106, 0x7632, R0 ;  /* 0x000076326a007816 */ /* 0x000fe20000000000 */
[----:B------:R-:W-:Y:S01]  /*a210*/  FADD.FTZ R205, R208, -R205 ;  /* 0x800000cdd0cd7221 */ /* 0x000fe20000010000 */
[----:B------:R-:W-:Y:S01]  /*a220*/  F2FP.BF16.F32.PACK_AB R123, R120, R121 ;  /* 0x00000079787b723e */ /* 0x000fe200000010ff */
[--C-:B------:R-:W-:Y:S01]  /*a230*/  FFMA.FTZ R141, R141, UR17, R154.reuse ;  /* 0x000000118d8d7c23 */ /* 0x100fe2000801009a */
[----:B------:R-:W-:Y:S01]  /*a240*/  SHF.L.U32 R122, R106, 0x10, RZ ;  /* 0x000000106a7a7819 */ /* 0x000fe200000006ff */
[----:B------:R-:W-:Y:S01]  /*a250*/  IMAD.U32 R0, R0, 0x10000, RZ ;  /* 0x0001000000007824 */ /* 0x000fe200078e00ff */
[----:B------:R-:W-:Y:S01]  /*a260*/  SHF.L.U32 R120, R105, 0x10, RZ ;  /* 0x0000001069787819 */ /* 0x000fe200000006ff */
[----:B------:R-:W-:Y:S01]  /*a270*/  FFMA.FTZ R193, R193, UR17, R154 ;  /* 0x00000011c1c17c23 */ /* 0x000fe2000801009a */
[----:B------:R-:W-:Y:S01]  /*a280*/  PRMT R124, R105, 0x7632, R124 ;  /* 0x00007632697c7816 */ /* 0x000fe2000000007c */
[----:B------:R-:W-:Y:S01]  /*a290*/  FFMA.FTZ R0, R205, UR16, R0 ;  /* 0x00000010cd007c23 */ /* 0x000fe20008010000 */
[----:B------:R-:W-:Y:S01]  /*a2a0*/  FFMA.FTZ R122, R197, UR16, R122 ;  /* 0x00000010c57a7c23 */ /* 0x000fe2000801007a */
[----:B------:R-:W-:Y:S01]  /*a2b0*/  FFMA.FTZ R195, R195, UR16, R120 ;  /* 0x00000010c3c37c23 */ /* 0x000fe20008010078 */
[----:B------:R-:W-:Y:S01]  /*a2c0*/  FADD.FTZ R141, R202, -R141 ;  /* 0x8000008dca8d7221 */ /* 0x000fe20000010000 */
        /* <DEDUP_REMOVED lines=27> */
.L_x_1085:
        /* <DEDUP_REMOVED lines=42> */
[----:B------:R-:W-:Y:S01]  /*a720*/  F2FP.BF16.F32.PACK_AB R113, R202, R113 ;  /* 0x00000071ca71723e */ /* 0x000fe200000010ff */
[----:B0-----:R-:W-:Y:S01]  /*a730*/  FMUL.FTZ R120, R112, UR7 ;  /* 0x0000000770787c20 */ /* 0x001fe20008410000 */
        /* <DEDUP_REMOVED lines=15> */
.L_x_1087:
        /* <DEDUP_REMOVED lines=53> */
.L_x_1083:
        /* <DEDUP_REMOVED lines=15> */
[----:B0-----:R-:W-:Y:S01]  /*ac70*/  SHF.L.U32 R117, R111, 0x10, RZ ;  /* 0x000000106f757819 */ /* 0x001fe200000006ff */
[----:B------:R-:W-:Y:S01]  /*ac80*/  FADD.FTZ R116, R152, -R113 ;  /* 0x8000007198747221 */ /* 0x000fe20000010000 */
[----:B------:R-:W-:Y:S01]  /*ac90*/  FADD.FTZ R114, R204, -R203 ;  /* 0x800000cbcc727221 */ /* 0x000fe20000010000 */
[C---:B------:R-:W-:Y:S01]  /*aca0*/  IMAD.U32 R113, R110.reuse, 0x10000, RZ ;  /* 0x000100006e717824 */ /* 0x040fe200078e00ff */
[----:B------:R-:W-:Y:S01]  /*acb0*/  PRMT R121, R110, 0x7632, R121 ;  /* 0x000076326e797816 */ /* 0x000fe20000000079 */
[--C-:B------:R-:W-:Y:S01]  /*acc0*/  FADD.FTZ R115, R151, -R0.reuse ;  /* 0x8000000097737221 */ /* 0x100fe20000010000 */
[----:B------:R-:W-:Y:S01]  /*acd0*/  PRMT R0, R111, 0x7632, R0 ;  /* 0x000076326f007816 */ /* 0x000fe20000000000 */
[----:B------:R-:W-:Y:S01]  /*ace0*/  FFMA.FTZ R114, R114, UR16, R113 ;  /* 0x0000001072727c23 */ /* 0x000fe20008010071 */
[--C-:B------:R-:W-:Y:S01]  /*acf0*/  FFMA.FTZ R113, R146, UR17, R154.reuse ;  /* 0x0000001192717c23 */ /* 0x100fe2000801009a */
[--C-:B------:R-:W-:Y:S01]  /*ad00*/  FFMA.FTZ R116, R116, UR16, R117.reuse ;  /* 0x0000001074747c23 */ /* 0x100fe20008010075 */
[----:B------:R-:W-:Y:S01]  /*ad10*/  PRMT R117, R109, 0x7632, R117 ;  /* 0x000076326d757816 */ /* 0x000fe20000000075 */
[--C-:B------:R-:W-:Y:S01]  /*ad20*/  FFMA.FTZ R120, R149, UR17, R154.reuse ;  /* 0x0000001195787c23 */ /* 0x100fe2000801009a */
[--C-:B------:R-:W-:Y:S01]  /*ad30*/  FADD.FTZ R150, R150, -R113.reuse ;  /* 0x8000007196967221 */ /* 0x100fe20000010000 */
[----:B------:R-:W-:Y:S01]  /*ad40*/  SHF.L.U32 R121, R121, 0x10, RZ ;  /* 0x0000001079797819 */ /* 0x000fe200000006ff */
[----:B------:R-:W-:Y:S01]  /*ad50*/  FFMA.FTZ R148, R148, UR17, R154 ;  /* 0x0000001194947c23 */ /* 0x000fe2000801009a */
[----:B------:R-:W-:Y:S01]  /*ad60*/  PRMT R113, R108, 0x7632, R113 ;  /* 0x000076326c717816 */ /* 0x000fe20000000071 */
[----:B------:R-:W-:Y:S01]  /*ad70*/  FMUL.FTZ R112, R116, UR7 ;  /* 0x0000000774707c20 */ /* 0x000fe20008410000 */
[----:B------:R-:W-:Y:S01]  /*ad80*/  SHF.L.U32 R0, R0, 0x10, RZ ;  /* 0x0000001000007819 */ /* 0x000fe200000006ff */
[----:B------:R-:W-:Y:S01]  /*ad90*/  FADD.FTZ R120, R153, -R120 ;  /* 0x8000007899787221 */ /* 0x000fe20000010000 */
[----:B------:R-:W-:Y:S01]  /*ada0*/  SHF.L.U32 R117, R117, 0x10, RZ ;  /* 0x0000001075757819 */ /* 0x000fe200000006ff */
[----:B------:R-:W-:Y:S01]  /*adb0*/  FFMA.FTZ R121, R150, UR16, R121 ;  /* 0x0000001096797c23 */ /* 0x000fe20008010079 */
[----:B------:R-:W-:Y:S01]  /*adc0*/  LOP3.LUT P6, RZ, R133, 0xff0000, RZ, 0xc0, !PT ;  /* 0x00ff000085ff7812 */ /* 0x000fe200078cc0ff */
[----:B------:R-:W-:Y:S01]  /*add0*/  FADD.FTZ R148, R145, -R148 ;  /* 0x8000009491947221 */ /* 0x000fe20000010000 */
[----:B------:R-:W-:Y:S01]  /*ade0*/  LOP3.LUT P4, RZ, R175, 0xff0000, RZ, 0xc0, !PT ;  /* 0x00ff0000afff7812 */ /* 0x000fe2000788c0ff */
[----:B------:R-:W-:Y:S01]  /*adf0*/  FFMA.FTZ R115, R115, UR16, R0 ;  /* 0x0000001073737c23 */ /* 0x000fe20008010000 */
[----:B------:R-:W-:Y:S01]  /*ae00*/  SHF.L.U32 R113, R113, 0x10, RZ ;  /* 0x0000001071717819 */ /* 0x000fe200000006ff */
[----:B------:R-:W-:Y:S01]  /*ae10*/  FFMA.FTZ R142, R142, UR17, R154 ;  /* 0x000000118e8e7c23 */ /* 0x000fe2000801009a */
[----:B------:R-:W-:Y:S01]  /*ae20*/  FSEL R0, R112, RZ, P6 ;  /* 0x000000ff70007208 */ /* 0x000fe20003000000 */
[----:B------:R-:W-:Y:S01]  /*ae30*/  FFMA.FTZ R120, R120, UR16, R117 ;  /* 0x0000001078787c23 */ /* 0x000fe20008010075 */
[----:B------:R-:W-:Y:S01]  /*ae40*/  ISETP.GE.U32.AND P1, PT, R132, RZ, PT ;  /* 0x000000ff8400720c */ /* 0x000fe20003f26070 */
[----:B------:R-:W-:Y:S01]  /*ae50*/  FMUL.FTZ R117, R121, UR7 ;  /* 0x0000000779757c20 */ /* 0x000fe20008410000 */
[----:B------:R-:W-:Y:S01]  /*ae60*/  FSEL R112, R112, RZ, P4 ;  /* 0x000000ff70707208 */ /* 0x000fe20002000000 */
[----:B------:R-:W-:Y:S01]  /*ae70*/  FFMA.FTZ R148, R148, UR16, R113 ;  /* 0x0000001094947c23 */ /* 0x000fe20008010071 */
[----:B------:R-:W-:Y:S01]  /*ae80*/  ISETP.GE.U32.AND P3, PT, R174, RZ, PT ;  /* 0x000000ffae00720c */ /* 0x000fe20003f66070 */
[----:B------:R-:W-:Y:S01]  /*ae90*/  FADD.FTZ R142, R143, -R142 ;  /* 0x8000008e8f8e7221 */ /* 0x000fe20000010000 */
[----:B------:R-:W-:Y:S01]  /*aea0*/  LOP3.LUT P4, RZ, R133, 0xff00, RZ, 0xc0, !PT ;  /* 0x0000ff0085ff7812 */ /* 0x000fe2000788c0ff */
[----:B------:R-:W-:-:S02]  /*aeb0*/  IMAD.U32 R113, R109, 0x10000, RZ ;  /* 0x000100006d717824 */ /* 0x000fc400078e00ff */
[----:B------:R-:W-:Y:S01]  /*aec0*/  FMUL.FTZ R119, R115, UR7 ;  /* 0x0000000773777c20 */ /* 0x000fe20008410000 */
[----:B------:R-:W-:Y:S01]  /*aed0*/  ISETP.GE.U32.AND.EX P1, PT, R133, 0x1000000, PT, P1 ;  /* 0x010000008500780c */ /* 0x000fe20003f26110 */
[----:B------:R-:W-:Y:S01]  /*aee0*/  FFMA.FTZ R138, R138, UR17, R154 ;  /* 0x000000118a8a7c23 */ /* 0x000fe2000801009a */
[----:B------:R-:W-:Y:S01]  /*aef0*/  ISETP.GE.U32.AND.EX P3, PT, R175, 0x1000000, PT, P3 ;  /* 0x01000000af00780c */ /* 0x000fe20003f66130 */
[----:B------:R-:W-:Y:S01]  /*af00*/  FFMA.FTZ R113, R142, UR16, R113 ;  /* 0x000000108e717c23 */ /* 0x000fe20008010071 */
[----:B------:R-:W-:Y:S01]  /*af10*/  FSEL R125, R117, RZ, P4 ;  /* 0x000000ff757d7208 */ /* 0x000fe20002000000 */
[----:B------:R-:W-:Y:S01]  /*af20*/  FADD.FTZ R139, R139, -R138 ;  /* 0x8000008a8b8b7221 */ /* 0x000fe20000010000 */
[----:B------:R-:W-:Y:S01]  /*af30*/  LOP3.LUT P4, RZ, R175, 0xff00, RZ, 0xc0, !PT ;  /* 0x0000ff00afff7812 */ /* 0x000fe2000788c0ff */
[----:B------:R-:W-:Y:S01]  /*af40*/  FMUL.FTZ R118, R114, UR7 ;  /* 0x0000000772767c20 */ /* 0x000fe20008410000 */
[C---:B------:R-:W-:Y:S02]  /*af50*/  FSEL R123, R119.reuse, RZ, P1 ;  /* 0x000000ff777b7208 */ /* 0x040fe40000800000 */
[----:B------:R-:W-:-:S02]  /*af60*/  FSEL R119, R119, RZ, P3 ;  /* 0x000000ff77777208 */ /* 0x000fc40001800000 */
[----:B------:R-:W-:Y:S01]  /*af70*/  F2FP.BF16.F32.PACK_AB R115, R115, R116 ;  /* 0x000000747373723e */ /* 0x000fe200000010ff */
[----:B------:R-:W-:Y:S01]  /*af80*/  FMUL.FTZ R116, R113, UR7 ;  /* 0x0000000771747c20 */ /* 0x000fe20008410000 */
[----:B------:R-:W-:Y:S02]  /*af90*/  FSEL R127, R117, RZ, P4 ;  /* 0x000000ff757f7208 */ /* 0x000fe40002000000 */
[----:B------:R-:W-:Y:S02]  /*afa0*/  LOP3.LUT P4, RZ, R174, 0xff0000, RZ, 0xc0, !PT ;  /* 0x00ff0000aeff7812 */ /* 0x000fe4000788c0ff */
[----:B------:R-:W-:Y:S02]  /*afb0*/  F2FP.BF16.F32.PACK_AB R119, R119, R112 ;  /* 0x000000707777723e */ /* 0x000fe400000010ff */
[C---:B------:R-:W-:Y:S01]  /*afc0*/  F2FP.BF16.F32.PACK_AB R113, R120.reuse, R113 ;  /* 0x000000717871723e */ /* 0x040fe200000010ff */
[----:B------:R-:W-:Y:S01]  /*afd0*/  FMUL.FTZ R120, R120, UR7 ;  /* 0x0000000778787c20 */ /* 0x000fe20008410000 */
[----:B------:R-:W-:-:S02]  /*afe0*/  SHF.L.U32 R112, R108, 0x10, RZ ;  /* 0x000000106c707819 */ /* 0x000fc400000006ff */
[----:B------:R-:W-:Y:S02]  /*aff0*/  FSEL R117, R116, RZ, P4 ;  /* 0x000000ff74757208 */ /* 0x000fe40002000000 */
[----:B------:R-:W-:Y:S01]  /*b000*/  LOP3.LUT P4, RZ, R174, 0xff000000, RZ, 0xc0, !PT ;  /* 0xff000000aeff7812 */ /* 0x000fe2000788c0ff */
[----:B------:R-:W-:Y:S01]  /*b010*/  FFMA.FTZ R139, R139, UR16, R112 ;  /* 0x000000108b8b7c23 */ /* 0x000fe20008010070 */
[----:B------:R-:W-:Y:S02]  /*b020*/  F2FP.BF16.F32.PACK_AB R123, R123, R0 ;  /* 0x000000007b7b723e */ /* 0x000fe400000010ff */
[----:B------:R-:W-:Y:S02]  /*b030*/  LOP3.LUT P5, RZ, R133, 0xff, RZ, 0xc0, !PT ;  /* 0x000000ff85ff7812 */ /* 0x000fe400078ac0ff */
[----:B------:R-:W-:Y:S02]  /*b040*/  FSEL R0, R120, RZ, P4 ;  /* 0x000000ff78007208 */ /* 0x000fe40002000000 */
[----:B------:R-:W-:-:S02]  /*b050*/  LOP3.LUT P6, RZ, R175, 0xff, RZ, 0xc0, !PT ;  /* 0x000000ffafff7812 */ /* 0x000fc400078cc0ff */
[----:B------:R-:W-:Y:S02]  /*b060*/  LOP3.LUT P1, RZ, R132, 0xff0000, RZ, 0xc0, !PT ;  /* 0x00ff000084ff7812 */ /* 0x000fe4000782c0ff */
[----:B------:R-:W-:Y:S02]  /*b070*/  FSEL R122, R118, RZ, P5 ;  /* 0x000000ff767a7208 */ /* 0x000fe40002800000 */
[----:B------:R-:W-:Y:S02]  /*b080*/  F2FP.BF16.F32.PACK_AB R114, R121, R114 ;  /* 0x000000727972723e */ /* 0x000fe400000010ff */
[----:B------:R-:W-:Y:S01]  /*b090*/  F2FP.BF16.F32.PACK_AB R117, R0, R117 ;  /* 0x000000750075723e */ /* 0x000fe200000010ff */
[C---:B------:R-:W-:Y:S01]  /*b0a0*/  FMUL.FTZ R0, R148.reuse, UR7 ;  /* 0x0000000794007c20 */ /* 0x040fe20008410000 */
[----:B------:R-:W-:Y:S01]  /*b0b0*/  F2FP.BF16.F32.PACK_AB R112, R148, R139 ;  /* 0x0000008b9470723e */ /* 0x000fe200000010ff */
[----:B------:R-:W-:Y:S01]  /*b0c0*/  FMUL.FTZ R139, R139, UR7 ;  /* 0x000000078b8b7c20 */ /* 0x000fe20008410000 */
[----:B------:R-:W-:-:S02]  /*b0d0*/  LOP3.LUT P3, RZ, R132, 0xff000000, RZ, 0xc0, !PT ;  /* 0xff00000084ff7812 */ /* 0x000fc4000786c0ff */
[----:B------:R-:W-:Y:S02]  /*b0e0*/  FSEL R118, R118, RZ, P6 ;  /* 0x000000ff76767208 */ /* 0x000fe40003000000 */
[----:B------:R-:W-:Y:S02]  /*b0f0*/  FSEL R121, R116, RZ, P1 ;  /* 0x000000ff74797208 */ /* 0x000fe40000800000 */
[C---:B------:R-:W-:Y:S02]  /*b100*/  LOP3.LUT P5, RZ, R132.reuse, 0xff00, RZ, 0xc0, !PT ;  /* 0x0000ff0084ff7812 */ /* 0x040fe400078ac0ff */
[----:B------:R-:W-:Y:S02]  /*b110*/  LOP3.LUT P6, RZ, R132, 0xff, RZ, 0xc0, !PT ;  /* 0x000000ff84ff7812 */ /* 0x000fe400078cc0ff */
[C---:B------:R-:W-:Y:S02]  /*b120*/  LOP3.LUT P4, RZ, R174.reuse, 0xff00, RZ, 0xc0, !PT ;  /* 0x0000ff00aeff7812 */ /* 0x040fe4000788c0ff */
[----:B------:R-:W-:-:S02]  /*b130*/  LOP3.LUT P1, RZ, R174, 0xff, RZ, 0xc0, !PT ;  /* 0x000000ffaeff7812 */ /* 0x000fc4000782c0ff */
[----:B------:R-:W-:Y:S02]  /*b140*/  F2FP.BF16.F32.PACK_AB R118, R127, R118 ;  /* 0x000000767f76723e */ /* 0x000fe400000010ff */
[----:B------:R-:W-:Y:S02]  /*b150*/  F2FP.BF16.F32.PACK_AB R122, R125, R122 ;  /* 0x0000007a7d7a723e */ /* 0x000fe400000010ff */
[----:B------:R-:W-:Y:S02]  /*b160*/  FSEL R124, R120, RZ, P3 ;  /* 0x000000ff787c7208 */ /* 0x000fe40001800000 */
[C---:B------:R-:W-:Y:S02]  /*b170*/  FSEL R125, R0.reuse, RZ, P5 ;  /* 0x000000ff007d7208 */ /* 0x040fe40002800000 */
[----:B------:R-:W-:Y:S02]  /*b180*/  FSEL R127, R0, RZ, P4 ;  /* 0x000000ff007f7208 */ /* 0x000fe40002000000 */
[----:B------:R-:W-:-:S02]  /*b190*/  FSEL R116, R139, RZ, P1 ;  /* 0x000000ff8b747208 */ /* 0x000fc40000800000 */
[----:B------:R-:W-:Y:S02]  /*b1a0*/  FSEL R120, R139, RZ, P6 ;  /* 0x000000ff8b787208 */ /* 0x000fe40003000000 */
[----:B------:R-:W-:Y:S02]  /*b1b0*/  F2FP.BF16.F32.PACK_AB R121, R124, R121 ;  /* 0x000000797c79723e */ /* 0x000fe400000010ff */
[----:B------:R-:W-:Y:S02]  /*b1c0*/  F2FP.BF16.F32.PACK_AB R116, R127, R116 ;  /* 0x000000747f74723e */ /* 0x000fe400000010ff */
[----:B------:R-:W-:Y:S01]  /*b1d0*/  F2FP.BF16.F32.PACK_AB R120, R125, R120 ;  /* 0x000000787d78723e */ /* 0x000fe200000010ff */
[----:B------:R-:W-:Y:S06]  /*b1e0*/  BRA `(.L_x_1091) ;  /* 0x0000001c00b07947 */ /* 0x000fec0003800000 */
.L_x_1090:
[--C-:B------:R-:W-:Y:S01]  /*b1f0*/  FFMA.FTZ R0, R147, UR17, R154.reuse ;  /* 0x0000001193007c23 */ /* 0x100fe2000801009a */
[--C-:B0-----:R-:W-:Y:S01]  /*b200*/  FFMA.FTZ R117, R144, UR17, R154.reuse ;  /* 0x0000001190757c23 */ /* 0x101fe2000801009a */
[----:B------:R-:W-:Y:S01]  /*b210*/  FFMA.FTZ R203, R203, UR17, R154 ;  /* 0x00000011cbcb7c23 */ /* 0x000fe2000801009a */
[----:B------:R-:W-:Y:S01]  /*b220*/  LOP3.LUT P6, RZ, R133, 0xff0000, RZ, 0xc0, !PT ;  /* 0x00ff000085ff7812 */ /* 0x000fe200078cc0ff */
[--C-:B------:R-:W-:Y:S01]  /*b230*/  FADD.FTZ R151, R151, -R0.reuse ;  /* 0x8000000097977221 */ /* 0x100fe20000010000 */
[----:B------:R-:W-:Y:S01]  /*b240*/  PRMT R0, R111, 0x7632, R0 ;  /* 0x000076326f007816 */ /* 0x000fe20000000000 */
[----:B------:R-:W-:Y:S01]  /*b250*/  FADD.FTZ R117, R152, -R117 ;  /* 0x8000007598757221 */ /* 0x000fe20000010000 */
[----:B------:R-:W-:Y:S01]  /*b260*/  FADD.FTZ R203, R204, -R203 ;  /* 0x800000cbcccb7221 */ /* 0x000fe20000010000 */
[----:B------:R-:W-:Y:S01]  /*b270*/  LOP3.LUT P4, RZ, R175, 0xff0000, RZ, 0xc0, !PT ;  /* 0x00ff0000afff7812 */ /* 0x000fe2000788c0ff */
[--C-:B------:R-:W-:Y:S01]  /*b280*/  FFMA.FTZ R120, R149, UR17, R154.reuse ;  /* 0x0000001195787c23 */ /* 0x100fe2000801009a */
[----:B------:R-:W-:Y:S01]  /*b290*/  SHF.L.U32 R0, R0, 0x10, RZ ;  /* 0x0000001000007819 */ /* 0x000fe200000006ff */
[----:B------:R-:W-:Y:S01]  /*b2a0*/  FFMA.FTZ R142, R142, UR17, R154 ;  /* 0x000000118e8e7c23 */ /* 0x000fe2000801009a */
[----:B------:R-:W-:Y:S01]  /*b2b0*/  PRMT R121, R110, 0x7632, R121 ;  /* 0x000076326e797816 */ /* 0x000fe20000000079 */
[----:B------:R-:W-:Y:S01]  /*b2c0*/  FADD.FTZ R120, R153, -R120 ;  /* 0x8000007899787221 */ /* 0x000fe20000010000 */
[----:B------:R-:W-:Y:S01]  /*b2d0*/  ISETP.GE.U32.AND P1, PT, R132, RZ, PT ;  /* 0x000000ff8400720c */ /* 0x000fe20003f26070 */
[----:B------:R-:W-:Y:S01]  /*b2e0*/  FFMA.FTZ R151, R151, UR16, R0 ;  /* 0x0000001097977c23 */ /* 0x000fe20008010000 */
[----:B------:R-:W-:Y:S01]  /*b2f0*/  SHF.L.U32 R0, R111, 0x10, RZ ;  /* 0x000000106f007819 */ /* 0x000fe200000006ff */
[----:B------:R-:W-:Y:S01]  /*b300*/  FADD.FTZ R142, R143, -R142 ;  /* 0x8000008e8f8e7221 */ /* 0x000fe20000010000 */
[----:B------:R-:W-:Y:S01]  /*b310*/  SHF.L.U32 R121, R121, 0x10, RZ ;  /* 0x0000001079797819 */ /* 0x000fe200000006ff */
[----:B------:R-:W-:Y:S01]  /*b320*/  FMUL.FTZ R151, R151, UR7 ;  /* 0x0000000797977c20 */ /* 0x000fe20008410000 */
[----:B------:R-:W-:Y:S01]  /*b330*/  ISETP.GE.U32.AND.EX P1, PT, R133, 0x1000000, PT, P1 ;  /* 0x010000008500780c */ /* 0x000fe20003f26110 */
[----:B------:R-:W-:Y:S01]  /*b340*/  FFMA.FTZ R117, R117, UR16, R0 ;  /* 0x0000001075757c23 */ /* 0x000fe20008010000 */
[----:B------:R-:W-:-:S02]  /*b350*/  IMAD.U32 R0, R110, 0x10000, RZ ;  /* 0x000100006e007824 */ /* 0x000fc400078e00ff */
[----:B------:R-:W-:Y:S01]  /*b360*/  FFMA.FTZ R148, R148, UR17, R154 ;  /* 0x0000001194947c23 */ /* 0x000fe2000801009a */
[----:B------:R-:W-:Y:S01]  /*b370*/  FSEL R123, R151, RZ, P1 ;  /* 0x000000ff977b7208 */ /* 0x000fe20000800000 */
[----:B------:R-:W-:Y:S01]  /*b380*/  FMUL.FTZ R117, R117, UR7 ;  /* 0x0000000775757c20 */ /* 0x000fe20008410000 */
[----:B------:R-:W-:Y:S01]  /*b390*/  FFMA.FTZ R203, R203, UR16, R0 ;  /* 0x00000010cbcb7c23 */ /* 0x000fe20008010000 */
[----:B------:R-:W-:Y:S01]  /*b3a0*/  ISETP.GE.U32.AND P3, PT, R174, RZ, PT ;  /* 0x000000ffae00720c */ /* 0x000fe20003f66070 */
[----:B------:R-:W-:Y:S01]  /*b3b0*/  FFMA.FTZ R138, R138, UR17, R154 ;  /* 0x000000118a8a7c23 */ /* 0x000fe2000801009a */
[----:B------:R-:W-:Y:S01]  /*b3c0*/  FADD.FTZ R148, R145, -R148 ;  /* 0x8000009491947221 */ /* 0x000fe20000010000 */
[----:B------:R-:W-:Y:S01]  /*b3d0*/  FSEL R0, R117, RZ, P6 ;  /* 0x000000ff75007208 */ /* 0x000fe20003000000 */
[----:B------:R-:W-:Y:S01]  /*b3e0*/  FMUL.FTZ R203, R203, UR7 ;  /* 0x00000007cbcb7c20 */ /* 0x000fe20008410000 */
[----:B------:R-:W-:Y:S01]  /*b3f0*/  FSEL R116, R117, RZ, P4 ;  /* 0x000000ff75747208 */ /* 0x000fe20002000000 */
[----:B------:R-:W-:Y:S01]  /*b400*/  FFMA.FTZ R117, R146, UR17, R154 ;  /* 0x0000001192757c23 */ /* 0x000fe2000801009a */
[----:B------:R-:W-:Y:S01]  /*b410*/  LOP3.LUT P4, RZ, R133, 0xff00, RZ, 0xc0, !PT ;  /* 0x0000ff0085ff7812 */ /* 0x000fe2000788c0ff */
[----:B------:R-:W-:Y:S01]  /*b420*/  FADD.FTZ R139, R139, -R138 ;  /* 0x8000008a8b8b7221 */ /* 0x000fe20000010000 */
[----:B------:R-:W-:Y:S01]  /*b430*/  F2FP.BF16.F32.PACK_AB R123, R123, R0 ;  /* 0x000000007b7b723e */ /* 0x000fe200000010ff */
[--C-:B------:R-:W-:Y:S01]  /*b440*/  FADD.FTZ R150, R150, -R117.reuse ;  /* 0x8000007596967221 */ /* 0x100fe20000010000 */
[----:B------:R-:W-:-:S02]  /*b450*/  PRMT R117, R109, 0x7632, R117 ;  /* 0x000076326d757816 */ /* 0x000fc40000000075 */
[----:B------:R-:W-:Y:S01]  /*b460*/  ISETP.GE.U32.AND.EX P3, PT, R175, 0x1000000, PT, P3 ;  /* 0x01000000af00780c */ /* 0x000fe20003f66130 */
[----:B------:R-:W-:Y:S01]  /*b470*/  FFMA.FTZ R121, R150, UR16, R121 ;  /* 0x0000001096797c23 */ /* 0x000fe20008010079 */
[----:B------:R-:W-:Y:S02]  /*b480*/  SHF.L.U32 R117, R117, 0x10, RZ ;  /* 0x0000001075757819 */ /* 0x000fe400000006ff */
[----:B------:R-:W-:Y:S01]  /*b490*/  SHF.L.U32 R0, R108, 0x10, RZ ;  /* 0x000000106c007819 */ /* 0x000fe200000006ff */
[----:B------:R-:W-:Y:S01]  /*b4a0*/  FMUL.FTZ R124, R121, UR7 ;  /* 0x00000007797c7c20 */ /* 0x000fe20008410000 */
[----:B------:R-:W-:Y:S02]  /*b4b0*/  IMAD.U32 R121, R109, 0x10000, RZ ;  /* 0x000100006d797824 */ /* 0x000fe400078e00ff */
[--C-:B------:R-:W-:Y:S01]  /*b4c0*/  FFMA.FTZ R120, R120, UR16, R117.reuse ;  /* 0x0000001078787c23 */ /* 0x100fe20008010075 */
[----:B------:R-:W-:Y:S01]  /*b4d0*/  PRMT R117, R108, 0x7632, R117 ;  /* 0x000076326c757816 */ /* 0x000fe20000000075 */
[----:B------:R-:W-:Y:S01]  /*b4e0*/  FFMA.FTZ R0, R139, UR16, R0 ;  /* 0x000000108b007c23 */ /* 0x000fe20008010000 */
[----:B------:R-:W-:Y:S01]  /*b4f0*/  FSEL R125, R124, RZ, P4 ;  /* 0x000000ff7c7d7208 */ /* 0x000fe20002000000 */
[----:B------:R-:W-:Y:S01]  /*b500*/  FFMA.FTZ R121, R142, UR16, R121 ;  /* 0x000000108e797c23 */ /* 0x000fe20008010079 */
[----:B------:R-:W-:Y:S01]  /*b510*/  LOP3.LUT P4, RZ, R175, 0xff00, RZ, 0xc0, !PT ;  /* 0x0000ff00afff7812 */ /* 0x000fe2000788c0ff */
[----:B------:R-:W-:Y:S01]  /*b520*/  FMUL.FTZ R120, R120, UR7 ;  /* 0x0000000778787c20 */ /* 0x000fe20008410000 */
[----:B------:R-:W-:Y:S01]  /*b530*/  SHF.L.U32 R117, R117, 0x10, RZ ;  /* 0x0000001075757819 */ /* 0x000fe200000006ff */
[----:B------:R-:W-:Y:S01]  /*b540*/  FMUL.FTZ R121, R121, UR7 ;  /* 0x0000000779797c20 */ /* 0x000fe20008410000 */
[----:B------:R-:W-:Y:S01]  /*b550*/  FSEL R127, R124, RZ, P4 ;  /* 0x000000ff7c7f7208 */ /* 0x000fe20002000000 */
[----:B------:R-:W-:Y:S01]  /*b560*/  FMUL.FTZ R0, R0, UR7 ;  /* 0x0000000700007c20 */ /* 0x000fe20008410000 */
[----:B------:R-:W-:Y:S01]  /*b570*/  LOP3.LUT P4, RZ, R174, 0xff0000, RZ, 0xc0, !PT ;  /* 0x00ff0000aeff7812 */ /* 0x000fe2000788c0ff */
[----:B------:R-:W-:Y:S01]  /*b580*/  FFMA.FTZ R148, R148, UR16, R117 ;  /* 0x0000001094947c23 */ /* 0x000fe20008010075 */
[----:B------:R-:W-:-:S02]  /*b590*/  FSEL R119, R151, RZ, P3 ;  /* 0x000000ff97777208 */ /* 0x000fc40001800000 */
[----:B------:R-:W-:Y:S01]  /*b5a0*/  FSEL R117, R121, RZ, P4 ;  /* 0x000000ff79757208 */ /* 0x000fe20002000000 */
[----:B------:R-:W-:Y:S01]  /*b5b0*/  FMUL.FTZ R148, R148, UR7 ;  /* 0x0000000794947c20 */ /* 0x000fe20008410000 */
[----:B------:R-:W-:Y:S02]  /*b5c0*/  LOP3.LUT P5, RZ, R133, 0xff, RZ, 0xc0, !PT ;  /* 0x000000ff85ff7812 */ /* 0x000fe400078ac0ff */
[----:B------:R-:W-:Y:S02]  /*b5d0*/  LOP3.LUT P6, RZ, R175, 0xff, RZ, 0xc0, !PT ;  /* 0x000000ffafff7812 */ /* 0x000fe400078cc0ff */
[----:B------:R-:W-:Y:S02]  /*b5e0*/  LOP3.LUT P1, RZ, R132, 0xff0000, RZ, 0xc0, !PT ;  /* 0x00ff000084ff7812 */ /* 0x000fe4000782c0ff */
[----:B------:R-:W-:Y:S02]  /*b5f0*/  LOP3.LUT P4, RZ, R174, 0xff000000, RZ, 0xc0, !PT ;  /* 0xff000000aeff7812 */ /* 0x000fe4000788c0ff */
[----:B------:R-:W-:-:S02]  /*b600*/  F2FP.BF16.F32.PACK_AB R119, R119, R116 ;  /* 0x000000747777723e */ /* 0x000fc400000010ff */
[----:B------:R-:W-:Y:S02]  /*b610*/  LOP3.LUT P3, RZ, R132, 0xff000000, RZ, 0xc0, !PT ;  /* 0xff00000084ff7812 */ /* 0x000fe4000786c0ff */
[C---:B------:R-:W-:Y:S02]  /*b620*/  FSEL R122, R203.reuse, RZ, P5 ;  /* 0x000000ffcb7a7208 */ /* 0x040fe40002800000 */
[----:B------:R-:W-:Y:S02]  /*b630*/  FSEL R118, R203, RZ, P6 ;  /* 0x000000ffcb767208 */ /* 0x000fe40003000000 */
[----:B------:R-:W-:Y:S02]  /*b640*/  FSEL R116, R120, RZ, P4 ;  /* 0x000000ff78747208 */ /* 0x000fe40002000000 */
[----:B------:R-:W-:Y:S02]  /*b650*/  FSEL R121, R121, RZ, P1 ;  /* 0x000000ff79797208 */ /* 0x000fe40000800000 */
[----:B------:R-:W-:-:S02]  /*b660*/  LOP3.LUT P5, RZ, R132, 0xff00, RZ, 0xc0, !PT ;  /* 0x0000ff0084ff7812 */ /* 0x000fc400078ac0ff */
[----:B------:R-:W-:Y:S02]  /*b670*/  LOP3.LUT P6, RZ, R132, 0xff, RZ, 0xc0, !PT ;  /* 0x000000ff84ff7812 */ /* 0x000fe400078cc0ff */
[C---:B------:R-:W-:Y:S02]  /*b680*/  LOP3.LUT P4, RZ, R174.reuse, 0xff00, RZ, 0xc0, !PT ;  /* 0x0000ff00aeff7812 */ /* 0x040fe4000788c0ff */
[----:B------:R-:W-:Y:S02]  /*b690*/  LOP3.LUT P1, RZ, R174, 0xff, RZ, 0xc0, !PT ;  /* 0x000000ffaeff7812 */ /* 0x000fe4000782c0ff */
[----:B------:R-:W-:Y:S02]  /*b6a0*/  F2FP.BF16.F32.PACK_AB R118, R127, R118 ;  /* 0x000000767f76723e */ /* 0x000fe400000010ff */
[----:B------:R-:W-:Y:S02]  /*b6b0*/  F2FP.BF16.F32.PACK_AB R122, R125, R122 ;  /* 0x0000007a7d7a723e */ /* 0x000fe400000010ff */
[----:B------:R-:W-:-:S02]  /*b6c0*/  F2FP.BF16.F32.PACK_AB R117, R116, R117 ;  /* 0x000000757475723e */ /* 0x000fc400000010ff */
[----:B------:R-:W-:Y:S02]  /*b6d0*/  FSEL R124, R120, RZ, P3 ;  /* 0x000000ff787c7208 */ /* 0x000fe40001800000 */
        /* <DEDUP_REMOVED lines=8> */
.L_x_1089:
[----:B------:R-:W-:Y:S05]  /*b760*/  @!P2 BRA `(.L_x_1092) ;  /* 0x00000004003ca947 */ /* 0x000fea0003800000 */
[--C-:B------:R-:W-:Y:S01]  /*b770*/  FFMA.FTZ R113, R144, UR17, R154.reuse ;  /* 0x0000001190717c23 */ /* 0x100fe2000801009a */
[--C-:B------:R-:W-:Y:S01]  /*b780*/  FFMA.FTZ R0, R147, UR17, R154.reuse ;  /* 0x0000001193007c23 */ /* 0x100fe2000801009a */
[----:B------:R-:W-:Y:S01]  /*b790*/  LOP3.LUT P6, RZ, R133, 0xff0000, RZ, 0xc0, !PT ;  /* 0x00ff000085ff7812 */ /* 0x000fe200078cc0ff */
[----:B------:R-:W-:Y:S01]  /*b7a0*/  FFMA.FTZ R142, R142, UR17, R154 ;  /* 0x000000118e8e7c23 */ /* 0x000fe2000801009a */
[----:B------:R-:W-:Y:S01]  /*b7b0*/  FADD.FTZ R113, R152, -R113 ;  /* 0x8000007198717221 */ /* 0x000fe20000010000 */
[----:B------:R-:W-:Y:S01]  /*b7c0*/  LOP3.LUT P4, RZ, R175, 0xff0000, RZ, 0xc0, !PT ;  /* 0x00ff0000afff7812 */ /* 0x000fe2000788c0ff */
[----:B------:R-:W-:Y:S01]  /*b7d0*/  FADD.FTZ R0, R151, -R0 ;  /* 0x8000000097007221 */ /* 0x000fe20000010000 */
[--C-:B------:R-:W-:Y:S01]  /*b7e0*/  FFMA.FTZ R203, R203, UR17, R154.reuse ;  /* 0x00000011cbcb7c23 */ /* 0x100fe2000801009a */
[----:B0-----:R-:W-:Y:S01]  /*b7f0*/  FMUL.FTZ R116, R113, UR16 ;  /* 0x0000001071747c20 */ /* 0x001fe20008410000 */
        /* <DEDUP_REMOVED lines=8> */
[----:B------:R-:W-:Y:S01]  /*b880*/  FMUL.FTZ R117, R117, UR16 ;  /* 0x0000001075757c20 */ /* 0x000fe20008410000 */
[----:B------:R-:W-:Y:S01]  /*b890*/  FSEL R123, R119, RZ, P6 ;  /* 0x000000ff777b7208 */ /* 0x000fe20003000000 */
[----:B------:R-:W-:Y:S01]  /*b8a0*/  FMUL.FTZ R113, R113, UR16 ;  /* 0x0000001071717c20 */ /* 0x000fe20008410000 */
[----:B------:R-:W-:Y:S01]  /*b8b0*/  FSEL R119, R119, RZ, P4 ;  /* 0x000000ff77777208 */ /* 0x000fe20002000000 */
[----:B------:R-:W-:Y:S01]  /*b8c0*/  FMUL.FTZ R121, R117, UR7 ;  /* 0x0000000775797c20 */ /* 0x000fe20008410000 */
[----:B------:R-:W-:Y:S01]  /*b8d0*/  LOP3.LUT P4, RZ, R133, 0xff00, RZ, 0xc0, !PT ;  /* 0x0000ff0085ff7812 */ /* 0x000fe2000788c0ff */
[----:B------:R-:W-:Y:S01]  /*b8e0*/  FMUL.FTZ R112, R115, UR7 ;  /* 0x0000000773707c20 */ /* 0x000fe20008410000 */
[----:B------:R-:W-:Y:S01]  /*b8f0*/  ISETP.GE.U32.AND P1, PT, R132, RZ, PT ;  /* 0x000000ff8400720c */ /* 0x000fe20003f26070 */
[----:B------:R-:W-:Y:S01]  /*b900*/  FMUL.FTZ R114, R114, UR16 ;  /* 0x0000001072727c20 */ /* 0x000fe20008410000 */
[----:B------:R-:W-:Y:S01]  /*b910*/  FSEL R125, R121, RZ, P4 ;  /* 0x000000ff797d7208 */ /* 0x000fe20002000000 */
[--C-:B------:R-:W-:Y:S01]  /*b920*/  FFMA.FTZ R148, R148, UR17, R154.reuse ;  /* 0x0000001194947c23 */ /* 0x100fe2000801009a */
[----:B------:R-:W-:Y:S01]  /*b930*/  LOP3.LUT P4, RZ, R175, 0xff00, RZ, 0xc0, !PT ;  /* 0x0000ff00afff7812 */ /* 0x000fe2000788c0ff */
[----:B------:R-:W-:Y:S01]  /*b940*/  FFMA.FTZ R138, R138, UR17, R154 ;  /* 0x000000118a8a7c23 */ /* 0x000fe2000801009a */
[----:B------:R-:W-:Y:S01]  /*b950*/  ISETP.GE.U32.AND P3, PT, R174, RZ, PT ;  /* 0x000000ffae00720c */ /* 0x000fe20003f66070 */
[----:B------:R-:W-:Y:S01]  /*b960*/  FMUL.FTZ R118, R114, UR7 ;  /* 0x0000000772767c20 */ /* 0x000fe20008410000 */
[----:B------:R-:W-:Y:S01]  /*b970*/  F2FP.BF16.F32.PACK_AB R115, R115, R116 ;  /* 0x000000747373723e */ /* 0x000fe200000010ff */
[----:B------:R-:W-:Y:S01]  /*b980*/  FMUL.FTZ R116, R120, UR16 ;  /* 0x0000001078747c20 */ /* 0x000fe20008410000 */
[----:B------:R-:W-:Y:S01]  /*b990*/  ISETP.GE.U32.AND.EX P1, PT, R133, 0x1000000, PT, P1 ;  /* 0x010000008500780c */ /* 0x000fe20003f26110 */
[----:B------:R-:W-:Y:S01]  /*b9a0*/  FMUL.FTZ R120, R113, UR7 ;  /* 0x0000000771787c20 */ /* 0x000fe20008410000 */
[----:B------:R-:W-:Y:S01]  /*b9b0*/  FSEL R121, R121, RZ, P4 ;  /* 0x000000ff79797208 */ /* 0x000fe20002000000 */
[----:B------:R-:W-:Y:S01]  /*b9c0*/  FMUL.FTZ R124, R116, UR7 ;  /* 0x00000007747c7c20 */ /* 0x000fe20008410000 */
[----:B------:R-:W-:Y:S01]  /*b9d0*/  ISETP.GE.U32.AND.EX P3, PT, R175, 0x1000000, PT, P3 ;  /* 0x01000000af00780c */ /* 0x000fe20003f66130 */
[----:B------:R-:W-:Y:S01]  /*b9e0*/  FADD.FTZ R145, R145, -R148 ;  /* 0x8000009491917221 */ /* 0x000fe20000010000 */
[----:B------:R-:W-:Y:S01]  /*b9f0*/  LOP3.LUT P4, RZ, R174, 0xff0000, RZ, 0xc0, !PT ;  /* 0x00ff0000aeff7812 */ /* 0x000fe2000788c0ff */
[----:B------:R-:W-:Y:S01]  /*ba00*/  FADD.FTZ R138, R139, -R138 ;  /* 0x8000008a8b8a7221 */ /* 0x000fe20000010000 */
[----:B------:R-:W-:Y:S01]  /*ba10*/  FSEL R0, R112, RZ, P1 ;  /* 0x000000ff70007208 */ /* 0x000fe20000800000 */
[----:B------:R-:W-:Y:S01]  /*ba20*/  FMUL.FTZ R145, R145, UR16 ;  /* 0x0000001091917c20 */ /* 0x000fe20008410000 */
[----:B------:R-:W-:-:S02]  /*ba30*/  F2FP.BF16.F32.PACK_AB R114, R117, R114 ;  /* 0x000000727572723e */ /* 0x000fc400000010ff */
[----:B------:R-:W-:Y:S02]  /*ba40*/  FSEL R112, R112, RZ, P3 ;  /* 0x000000ff70707208 */ /* 0x000fe40001800000 */
[----:B------:R-:W-:Y:S02]  /*ba50*/  FSEL R117, R120, RZ, P4 ;  /* 0x000000ff78757208 */ /* 0x000fe40002000000 */
[----:B------:R-:W-:Y:S02]  /*ba60*/  LOP3.LUT P5, RZ, R133, 0xff, RZ, 0xc0, !PT ;  /* 0x000000ff85ff7812 */ /* 0x000fe400078ac0ff */
[----:B------:R-:W-:Y:S02]  /*ba70*/  LOP3.LUT P4, RZ, R174, 0xff000000, RZ, 0xc0, !PT ;  /* 0xff000000aeff7812 */ /* 0x000fe4000788c0ff */
[----:B------:R-:W-:Y:S02]  /*ba80*/  LOP3.LUT P6, RZ, R175, 0xff, RZ, 0xc0, !PT ;  /* 0x000000ffafff7812 */ /* 0x000fe400078cc0ff */
[----:B------:R-:W-:-:S02]  /*ba90*/  F2FP.BF16.F32.PACK_AB R119, R112, R119 ;  /* 0x000000777077723e */ /* 0x000fc400000010ff */
[----:B------:R-:W-:Y:S01]  /*baa0*/  F2FP.BF16.F32.PACK_AB R123, R0, R123 ;  /* 0x0000007b007b723e */ /* 0x000fe200000010ff */
[----:B------:R-:W-:Y:S01]  /*bab0*/  FMUL.FTZ R0, R138, UR16 ;  /* 0x000000108a007c20 */ /* 0x000fe20008410000 */
[----:B------:R-:W-:Y:S02]  /*bac0*/  FSEL R122, R118, RZ, P5 ;  /* 0x000000ff767a7208 */ /* 0x000fe40002800000 */
[----:B------:R-:W-:Y:S02]  /*bad0*/  FSEL R112, R124, RZ, P4 ;  /* 0x000000ff7c707208 */ /* 0x000fe40002000000 */
[----:B------:R-:W-:Y:S02]  /*bae0*/  FSEL R118, R118, RZ, P6 ;  /* 0x000000ff76767208 */ /* 0x000fe40003000000 */
[----:B------:R-:W-:Y:S02]  /*baf0*/  LOP3.LUT P1, RZ, R132, 0xff0000, RZ, 0xc0, !PT ;  /* 0x00ff000084ff7812 */ /* 0x000fe4000782c0ff */
[----:B------:R-:W-:Y:S01]  /*bb00*/  F2FP.BF16.F32.PACK_AB R113, R116, R113 ;  /* 0x000000717471723e */ /* 0x000fe200000010ff */
[----:B------:R-:W-:Y:S01]  /*bb10*/  FMUL.FTZ R116, R145, UR7 ;  /* 0x0000000791747c20 */ /* 0x000fe20008410000 */
[----:B------:R-:W-:-:S02]  /*bb20*/  F2FP.BF16.F32.PACK_AB R117, R112, R117 ;  /* 0x000000757075723e */ /* 0x000fc400000010ff */
[----:B------:R-:W-:Y:S02]  /*bb30*/  F2FP.BF16.F32.PACK_AB R118, R121, R118 ;  /* 0x000000767976723e */ /* 0x000fe400000010ff */
[----:B------:R-:W-:Y:S01]  /*bb40*/  F2FP.BF16.F32.PACK_AB R112, R145, R0 ;  /* 0x000000009170723e */ /* 0x000fe200000010ff */
[----:B------:R-:W-:Y:S01]  /*bb50*/  FMUL.FTZ R0, R0, UR7 ;  /* 0x0000000700007c20 */ /* 0x000fe20008410000 */
[----:B------:R-:W-:Y:S02]  /*bb60*/  LOP3.LUT P5, RZ, R132, 0xff00, RZ, 0xc0, !PT ;  /* 0x0000ff0084ff7812 */ /* 0x000fe400078ac0ff */
[----:B------:R-:W-:Y:S02]  /*bb70*/  LOP3.LUT P4, RZ, R174, 0xff00, RZ, 0xc0, !PT ;  /* 0x0000ff00aeff7812 */ /* 0x000fe4000788c0ff */
[----:B------:R-:W-:Y:S02]  /*bb80*/  FSEL R121, R120, RZ, P1 ;  /* 0x000000ff78797208 */ /* 0x000fe40000800000 */
[----:B------:R-:W-:-:S02]  /*bb90*/  LOP3.LUT P3, RZ, R132, 0xff000000, RZ, 0xc0, !PT ;  /* 0xff00000084ff7812 */ /* 0x000fc4000786c0ff */
[----:B------:R-:W-:Y:S02]  /*bba0*/  LOP3.LUT P6, RZ, R132, 0xff, RZ, 0xc0, !PT ;  /* 0x000000ff84ff7812 */ /* 0x000fe400078cc0ff */
[----:B------:R-:W-:Y:S02]  /*bbb0*/  LOP3.LUT P1, RZ, R174, 0xff, RZ, 0xc0, !PT ;  /* 0x000000ffaeff7812 */ /* 0x000fe4000782c0ff */
[----:B------:R-:W-:Y:S02]  /*bbc0*/  F2FP.BF16.F32.PACK_AB R122, R125, R122 ;  /* 0x0000007a7d7a723e */ /* 0x000fe400000010ff */
[C---:B------:R-:W-:Y:S02]  /*bbd0*/  FSEL R125, R116.reuse, RZ, P5 ;  /* 0x000000ff747d7208 */ /* 0x040fe40002800000 */
[----:B------:R-:W-:Y:S02]  /*bbe0*/  FSEL R127, R116, RZ, P4 ;  /* 0x000000ff747f7208 */ /* 0x000fe40002000000 */
[----:B------:R-:W-:-:S02]  /*bbf0*/  FSEL R124, R124, RZ, P3 ;  /* 0x000000ff7c7c7208 */ /* 0x000fc40001800000 */
[C---:B------:R-:W-:Y:S02]  /*bc00*/  FSEL R116, R0.reuse, RZ, P1 ;  /* 0x000000ff00747208 */ /* 0x040fe40000800000 */
[----:B------:R-:W-:Y:S02]  /*bc10*/  FSEL R120, R0, RZ, P6 ;  /* 0x000000ff00787208 */ /* 0x000fe40003000000 */
[----:B------:R-:W-:Y:S02]  /*bc20*/  F2FP.BF16.F32.PACK_AB R121, R124, R121 ;  /* 0x000000797c79723e */ /* 0x000fe400000010ff */
[----:B------:R-:W-:Y:S02]  /*bc30*/  F2FP.BF16.F32.PACK_AB R116, R127, R116 ;  /* 0x000000747f74723e */ /* 0x000fe400000010ff */
[----:B------:R-:W-:Y:S01]  /*bc40*/  F2FP.BF16.F32.PACK_AB R120, R125, R120 ;  /* 0x000000787d78723e */ /* 0x000fe200000010ff */
[----:B------:R-:W-:Y:S06]  /*bc50*/  BRA `(.L_x_1091) ;  /* 0x0000001400147947 */ /* 0x000fec0003800000 */
.L_x_1092:
[--C-:B0-----:R-:W-:Y:S01]  /*bc60*/  FFMA.FTZ R117, R144, UR17, R154.reuse ;  /* 0x0000001190757c23 */ /* 0x101fe2000801009a */
[----:B------:R-:W-:Y:S01]  /*bc70*/  LOP3.LUT P3, RZ, R133, 0xff0000, RZ, 0xc0, !PT ;  /* 0x00ff000085ff7812 */ /* 0x000fe2000786c0ff */
[--C-:B------:R-:W-:Y:S01]  /*bc80*/  FFMA.FTZ R0, R147, UR17, R154.reuse ;  /* 0x0000001193007c23 */ /* 0x100fe2000801009a */
[----:B------:R-:W-:Y:S01]  /*bc90*/  LOP3.LUT P6, RZ, R175, 0xff0000, RZ, 0xc0, !PT ;  /* 0x00ff0000afff7812 */ /* 0x000fe200078cc0ff */
[----:B------:R-:W-:Y:S01]  /*bca0*/  FADD.FTZ R117, R152, -R117 ;  /* 0x8000007598757221 */ /* 0x000fe20000010000 */
[--C-:B------:R-:W-:Y:S01]  /*bcb0*/  FFMA.FTZ R142, R142, UR17, R154.reuse ;  /* 0x000000118e8e7c23 */ /* 0x100fe2000801009a */
[----:B------:R-:W-:Y:S01]  /*bcc0*/  FFMA.FTZ R203, R203, UR17, R154 ;  /* 0x00000011cbcb7c23 */ /* 0x000fe2000801009a */
[----:B------:R-:W-:Y:S01]  /*bcd0*/  FADD.FTZ R0, R151, -R0 ;  /* 0x8000000097007221 */ /* 0x000fe20000010000 */
[----:B------:R-:W-:Y:S01]  /*bce0*/  FMUL.FTZ R117, R117, UR16 ;  /* 0x0000001075757c20 */ /* 0x000fe20008410000 */
[----:B------:R-:W-:Y:S01]  /*bcf0*/  FADD.FTZ R142, R143, -R142 ;  /* 0x8000008e8f8e7221 */ /* 0x000fe20000010000 */
[----:B------:R-:W-:Y:S01]  /*bd00*/  FADD.FTZ R203, R204, -R203 ;  /* 0x800000cbcccb7221 */ /* 0x000fe20000010000 */
[----:B------:R-:W-:Y:S01]  /*bd10*/  FFMA.FTZ R120, R149, UR17, R154 ;  /* 0x0000001195787c23 */ /* 0x000fe2000801009a */
[----:B------:R-:W-:Y:S01]  /*bd20*/  FMUL.FTZ R117, R117, UR7 ;  /* 0x0000000775757c20 */ /* 0x000fe20008410000 */
[----:B------:R-:W-:Y:S01]  /*bd30*/  FMUL.FTZ R0, R0, UR16 ;  /* 0x0000001000007c20 */ /* 0x000fe20008410000 */
[----:B------:R-:W-:Y:S01]  /*bd40*/  FMUL.FTZ R142, R142, UR16 ;  /* 0x000000108e8e7c20 */ /* 0x000fe20008410000 */
[----:B------:R-:W-:Y:S01]  /*bd50*/  ISETP.GE.U32.AND P1, PT, R132, RZ, PT ;  /* 0x000000ff8400720c */ /* 0x000fe20003f26070 */
[----:B------:R-:W-:Y:S01]  /*bd60*/  FMUL.FTZ R203, R203, UR16 ;  /* 0x00000010cbcb7c20 */ /* 0x000fe20008410000 */
[----:B------:R-:W-:Y:S01]  /*bd70*/  FSEL R123, R117, RZ, P3 ;  /* 0x000000ff757b7208 */ /* 0x000fe20001800000 */
[----:B------:R-:W-:Y:S01]  /*bd80*/  FADD.FTZ R120, R153, -R120 ;  /* 0x8000007899787221 */ /* 0x000fe20000010000 */
[----:B------:R-:W-:Y:S01]  /*bd90*/  FSEL R119, R117, RZ, P6 ;  /* 0x000000ff75777208 */ /* 0x000fe20003000000 */
[--C-:B------:R-:W-:Y:S01]  /*bda0*/  FFMA.FTZ R117, R146, UR17, R154.reuse ;  /* 0x0000001192757c23 */ /* 0x100fe2000801009a */
[C---:B------:R-:W-:Y:S01]  /*bdb0*/  LOP3.LUT P3, RZ, R133.reuse, 0xff00, RZ, 0xc0, !PT ;  /* 0x0000ff0085ff7812 */ /* 0x040fe2000786c0ff */
[--C-:B------:R-:W-:Y:S01]  /*bdc0*/  FFMA.FTZ R148, R148, UR17, R154.reuse ;  /* 0x0000001194947c23 */ /* 0x100fe2000801009a */
[----:B------:R-:W-:Y:S01]  /*bdd0*/  FFMA.FTZ R138, R138, UR17, R154 ;  /* 0x000000118a8a7c23 */ /* 0x000fe2000801009a */
[----:B------:R-:W-:Y:S01]  /*bde0*/  FADD.FTZ R117, R150, -R117 ;  /* 0x8000007596757221 */ /* 0x000fe20000010000 */
[----:B------:R-:W-:Y:S01]  /*bdf0*/  FMUL.FTZ R116, R0, UR7 ;  /* 0x0000000700747c20 */ /* 0x000fe20008410000 */
[----:B------:R-:W-:Y:S01]  /*be00*/  FMUL.FTZ R142, R142, UR7 ;  /* 0x000000078e8e7c20 */ /* 0x000fe20008410000 */
[----:B------:R-:W-:Y:S01]  /*be10*/  ISETP.GE.U32.AND.EX P5, PT, R133, 0x1000000, PT, P1 ;  /* 0x010000008500780c */ /* 0x000fe20003fa6110 */
[----:B------:R-:W-:Y:S01]  /*be20*/  FMUL.FTZ R117, R117, UR16 ;  /* 0x0000001075757c20 */ /* 0x000fe20008410000 */
[----:B------:R-:W-:Y:S01]  /*be30*/  FMUL.FTZ R203, R203, UR7 ;  /* 0x00000007cbcb7c20 */ /* 0x000fe20008410000 */
[----:B------:R-:W-:Y:S01]  /*be40*/  FMUL.FTZ R120, R120, UR16 ;  /* 0x0000001078787c20 */ /* 0x000fe20008410000 */
[----:B------:R-:W-:Y:S01]  /*be50*/  ISETP.GE.U32.AND P1, PT, R174, RZ, PT ;  /* 0x000000ffae00720c */ /* 0x000fe20003f26070 */
[----:B------:R-:W-:Y:S01]  /*be60*/  FMUL.FTZ R117, R117, UR7 ;  /* 0x0000000775757c20 */ /* 0x000fe20008410000 */
[----:B------:R-:W-:Y:S01]  /*be70*/  LOP3.LUT P4, RZ, R133, 0xff, RZ, 0xc0, !PT ;  /* 0x000000ff85ff7812 */ /* 0x000fe2000788c0ff */
[----:B------:R-:W-:Y:S01]  /*be80*/  FADD.FTZ R145, R145, -R148 ;  /* 0x8000009491917221 */ /* 0x000fe20000010000 */
[----:B------:R-:W-:Y:S01]  /*be90*/  FADD.FTZ R138, R139, -R138 ;  /* 0x8000008a8b8a7221 */ /* 0x000fe20000010000 */
[----:B------:R-:W-:Y:S01]  /*bea0*/  FSEL R0, R116, RZ, P5 ;  /* 0x000000ff74007208 */ /* 0x000fe20002800000 */
[----:B------:R-:W-:Y:S01]  /*beb0*/  FMUL.FTZ R120, R120, UR7 ;  /* 0x0000000778787c20 */ /* 0x000fe20008410000 */
[----:B------:R-:W-:Y:S01]  /*bec0*/  FSEL R121, R117, RZ, P3 ;  /* 0x000000ff75797208 */ /* 0x000fe20001800000 */
[----:B------:R-:W-:Y:S01]  /*bed0*/  FMUL.FTZ R145, R145, UR16 ;  /* 0x0000001091917c20 */ /* 0x000fe20008410000 */
[C---:B------:R-:W-:Y:S01]  /*bee0*/  LOP3.LUT P3, RZ, R175.reuse, 0xff00, RZ, 0xc0, !PT ;  /* 0x0000ff00afff7812 */ /* 0x040fe2000786c0ff */
[----:B------:R-:W-:Y:S01]  /*bef0*/  FMUL.FTZ R138, R138, UR16 ;  /* 0x000000108a8a7c20 */ /* 0x000fe20008410000 */
[----:B------:R-:W-:Y:S01]  /*bf00*/  LOP3.LUT P5, RZ, R175, 0xff, RZ, 0xc0, !PT ;  /* 0x000000ffafff7812 */ /* 0x000fe200078ac0ff */
[----:B------:R-:W-:Y:S01]  /*bf10*/  FMUL.FTZ R145, R145, UR7 ;  /* 0x0000000791917c20 */ /* 0x000fe20008410000 */
[----:B------:R-:W-:Y:S01]  /*bf20*/  FSEL R125, R117, RZ, P3 ;  /* 0x000000ff757d7208 */ /* 0x000fe20001800000 */
[----:B------:R-:W-:Y:S01]  /*bf30*/  FMUL.FTZ R138, R138, UR7 ;  /* 0x000000078a8a7c20 */ /* 0x000fe20008410000 */
[----:B------:R-:W-:-:S02]  /*bf40*/  LOP3.LUT P3, RZ, R174, 0xff0000, RZ, 0xc0, !PT ;  /* 0x00ff0000aeff7812 */ /* 0x000fc4000786c0ff */
[----:B------:R-:W-:Y:S02]  /*bf50*/  ISETP.GE.U32.AND.EX P1, PT, R175, 0x1000000, PT, P1 ;  /* 0x01000000af00780c */ /* 0x000fe40003f26110 */
[----:B------:R-:W-:Y:S02]  /*bf60*/  FSEL R117, R142, RZ, P3 ;  /* 0x000000ff8e757208 */ /* 0x000fe40001800000 */
[----:B------:R-:W-:Y:S02]  /*bf70*/  FSEL R122, R203, RZ, P4 ;  /* 0x000000ffcb7a7208 */ /* 0x000fe40002000000 */
[----:B------:R-:W-:Y:S02]  /*bf80*/  LOP3.LUT P3, RZ, R174, 0xff000000, RZ, 0xc0, !PT ;  /* 0xff000000aeff7812 */ /* 0x000fe4000786c0ff */
[----:B------:R-:W-:Y:S02]  /*bf90*/  LOP3.LUT P6, RZ, R132, 0xff0000, RZ, 0xc0, !PT ;  /* 0x00ff000084ff7812 */ /* 0x000fe400078cc0ff */
[----:B------:R-:W-:-:S02]  /*bfa0*/  F2FP.BF16.F32.PACK_AB R123, R0, R123 ;  /* 0x0000007b007b723e */ /* 0x000fc400000010ff */
[----:B------:R-:W-:Y:S02]  /*bfb0*/  FSEL R116, R116, RZ, P1 ;  /* 0x000000ff74747208 */ /* 0x000fe40000800000 */
[----:B------:R-:W-:Y:S02]  /*bfc0*/  FSEL R118, R203, RZ, P5 ;  /* 0x000000ffcb767208 */ /* 0x000fe40002800000 */
[----:B------:R-:W-:Y:S02]  /*bfd0*/  FSEL R0, R120, RZ, P3 ;  /* 0x000000ff78007208 */ /* 0x000fe40001800000 */
[----:B------:R-:W-:Y:S02]  /*bfe0*/  F2FP.BF16.F32.PACK_AB R122, R121, R122 ;  /* 0x0000007a797a723e */ /* 0x000fe400000010ff */
[C---:B------:R-:W-:Y:S02]  /*bff0*/  LOP3.LUT P1, RZ, R132.reuse, 0xff000000, RZ, 0xc0, !PT ;  /* 0xff00000084ff7812 */ /* 0x040fe4000782c0ff */
[----:B------:R-:W-:-:S02]  /*c000*/  LOP3.LUT P4, RZ, R132, 0xff00, RZ, 0xc0, !PT ;  /* 0x0000ff0084ff7812 */ /* 0x000fc4000788c0ff */
[----:B------:R-:W-:Y:S02]  /*c010*/  FSEL R121, R142, RZ, P6 ;  /* 0x000000ff8e797208 */ /* 0x000fe40003000000 */
[----:B------:R-:W-:Y:S02]  /*c020*/  LOP3.LUT P5, RZ, R132, 0xff, RZ, 0xc0, !PT ;  /* 0x000000ff84ff7812 */ /* 0x000fe400078ac0ff */
[C---:B------:R-:W-:Y:S02]  /*c030*/  LOP3.LUT P3, RZ, R174.reuse, 0xff00, RZ, 0xc0, !PT ;  /* 0x0000ff00aeff7812 */ /* 0x040fe4000786c0ff */
[----:B------:R-:W-:Y:S02]  /*c040*/  LOP3.LUT P6, RZ, R174, 0xff, RZ, 0xc0, !PT ;  /* 0x000000ffaeff7812 */ /* 0x000fe400078cc0ff */
[----:B------:R-:W-:Y:S02]  /*c050*/  F2FP.BF16.F32.PACK_AB R118, R125, R118 ;  /* 0x000000767d76723e */ /* 0x000fe400000010ff */
[----:B------:R-:W-:-:S02]  /*c060*/  F2FP.BF16.F32.PACK_AB R117, R0, R117 ;  /* 0x000000750075723e */ /* 0x000fc400000010ff */
        /* <DEDUP_REMOVED lines=8> */
[----:B------:R-:W-:Y:S01]  /*c0f0*/  F2FP.BF16.F32.PACK_AB R120, R125, R120 ;  /* 0x000000787d78723e */ /* 0x000fe200000010ff */
[----:B------:R-:W-:Y:S06]  /*c100*/  BRA `(.L_x_1091) ;  /* 0x0000000c00e87947 */ /* 0x000fec0003800000 */
.L_x_1088:
[----:B------:R-:W-:Y:S05]  /*c110*/  @!P1 BRA `(.L_x_1093) ;  /* 0x0000000800249947 */ /* 0x000fea0003800000 */
[----:B------:R-:W-:Y:S05]  /*c120*/  @!P2 BRA `(.L_x_1094) ;  /* 0x000000040018a947 */ /* 0x000fea0003800000 */
[--C-:B------:R-:W-:Y:S01]  /*c130*/  FFMA.FTZ R113, R144, UR17, R154.reuse ;  /* 0x0000001190717c23 */ /* 0x100fe2000801009a */
[--C-:B------:R-:W-:Y:S01]  /*c140*/  FFMA.FTZ R203, R203, UR17, R154.reuse ;  /* 0x00000011cbcb7c23 */ /* 0x100fe2000801009a */
[----:B------:R-:W-:Y:S01]  /*c150*/  FFMA.FTZ R0, R147, UR17, R154 ;  /* 0x0000001193007c23 */ /* 0x000fe2000801009a */
[----:B0-----:R-:W-:Y:S01]  /*c160*/  PRMT R121, R110, 0x7632, R121 ;  /* 0x000076326e797816 */ /* 0x001fe20000000079 */
[----:B------:R-:W-:Y:S01]  /*c170*/  FADD.FTZ R112, R152, -R113 ;  /* 0x8000007198707221 */ /* 0x000fe20000010000 */
[----:B------:R-:W-:Y:S01]  /*c180*/  SHF.L.U32 R113, R111, 0x10, RZ ;  /* 0x000000106f717819 */ /* 0x000fe200000006ff */
[----:B------:R-:W-:Y:S01]  /*c190*/  FADD.FTZ R114, R204, -R203 ;  /* 0x800000cbcc727221 */ /* 0x000fe20000010000 */
[--C-:B------:R-:W-:Y:S01]  /*c1a0*/  FADD.FTZ R115, R151, -R0.reuse ;  /* 0x8000000097737221 */ /* 0x100fe20000010000 */
[----:B------:R-:W-:Y:S01]  /*c1b0*/  PRMT R0, R111, 0x7632, R0 ;  /* 0x000076326f007816 */ /* 0x000fe20000000000 */
[----:B------:R-:W-:Y:S01]  /*c1c0*/  FFMA.FTZ R120, R149, UR17, R154 ;  /* 0x0000001195787c23 */ /* 0x000fe2000801009a */
[----:B------:R-:W-:Y:S01]  /*c1d0*/  FFMA.FTZ R112, R112, UR16, R113 ;  /* 0x0000001070707c23 */ /* 0x000fe20008010071 */
[----:B------:R-:W-:-:S02]  /*c1e0*/  IMAD.U32 R113, R110, 0x10000, RZ ;  /* 0x000100006e717824 */ /* 0x000fc400078e00ff */
[----:B------:R-:W-:Y:S01]  /*c1f0*/  FFMA.FTZ R148, R148, UR17, R154 ;  /* 0x0000001194947c23 */ /* 0x000fe2000801009a */
[----:B------:R-:W-:Y:S01]  /*c200*/  SHF.L.U32 R0, R0, 0x10, RZ ;  /* 0x0000001000007819 */ /* 0x000fe200000006ff */
[----:B------:R-:W-:Y:S01]  /*c210*/  FADD.FTZ R153, R153, -R120 ;  /* 0x8000007899997221 */ /* 0x000fe20000010000 */
[----:B------:R-:W-:Y:S01]  /*c220*/  FFMA.FTZ R114, R114, UR16, R113 ;  /* 0x0000001072727c23 */ /* 0x000fe20008010071 */
[----:B------:R-:W-:Y:S01]  /*c230*/  FFMA.FTZ R113, R146, UR17, R154 ;  /* 0x0000001192717c23 */ /* 0x000fe2000801009a */
[----:B------:R-:W-:Y:S01]  /*c240*/  SHF.L.U32 R121, R121, 0x10, RZ ;  /* 0x0000001079797819 */ /* 0x000fe200000006ff */
[----:B------:R-:W-:Y:S01]  /*c250*/  FADD.FTZ R148, R145, -R148 ;  /* 0x8000009491947221 */ /* 0x000fe20000010000 */
[----:B------:R-:W-:Y:S01]  /*c260*/  PRMT R120, R109, 0x7632, R120 ;  /* 0x000076326d787816 */ /* 0x000fe20000000078 */
[--C-:B------:R-:W-:Y:S01]  /*c270*/  FADD.FTZ R150, R150, -R113.reuse ;  /* 0x8000007196967221 */ /* 0x100fe20000010000 */
[----:B------:R-:W-:Y:S01]  /*c280*/  PRMT R113, R108, 0x7632, R113 ;  /* 0x000076326c717816 */ /* 0x000fe20000000071 */
[----:B------:R-:W-:Y:S01]  /*c290*/  FFMA.FTZ R142, R142, UR17, R154 ;  /* 0x000000118e8e7c23 */ /* 0x000fe2000801009a */
[----:B------:R-:W-:Y:S01]  /*c2a0*/  FFMA.FTZ R115, R115, UR16, R0 ;  /* 0x0000001073737c23 */ /* 0x000fe20008010000 */
[----:B------:R-:W-:Y:S01]  /*c2b0*/  FFMA.FTZ R138, R138, UR17, R154 ;  /* 0x000000118a8a7c23 */ /* 0x000fe2000801009a */
[----:B------:R-:W-:Y:S01]  /*c2c0*/  SHF.L.U32 R113, R113, 0x10, RZ ;  /* 0x0000001071717819 */ /* 0x000fe200000006ff */
[----:B------:R-:W-:Y:S01]  /*c2d0*/  FFMA.FTZ R127, R150, UR16, R121 ;  /* 0x00000010967f7c23 */ /* 0x000fe20008010079 */
[----:B------:R-:W-:Y:S01]  /*c2e0*/  ISETP.GE.U32.AND P1, PT, R132, RZ, PT ;  /* 0x000000ff8400720c */ /* 0x000fe20003f26070 */
[----:B------:R-:W-:Y:S01]  /*c2f0*/  FADD.FTZ R142, R143, -R142 ;  /* 0x8000008e8f8e7221 */ /* 0x000fe20000010000 */
[----:B------:R-:W-:Y:S01]  /*c300*/  SHF.L.U32 R120, R120, 0x10, RZ ;  /* 0x0000001078787819 */ /* 0x000fe200000006ff */
[----:B------:R-:W-:Y:S01]  /*c310*/  FFMA.FTZ R121, R148, UR16, R113 ;  /* 0x0000001094797c23 */ /* 0x000fe20008010071 */
[----:B------:R-:W-:Y:S01]  /*c320*/  IMAD.U32 R125, R109, 0x10000, RZ ;  /* 0x000100006d7d7824 */ /* 0x000fe200078e00ff */
[----:B------:R-:W-:Y:S01]  /*c330*/  SHF.L.U32 R113, R108, 0x10, RZ ;  /* 0x000000106c717819 */ /* 0x000fe200000006ff */
[----:B------:R-:W-:Y:S01]  /*c340*/  FMUL.FTZ R123, R115, UR7 ;  /* 0x00000007737b7c20 */ /* 0x000fe20008410000 */
[----:B------:R-:W-:Y:S01]  /*c350*/  FMUL.FTZ R0, R112, UR7 ;  /* 0x0000000770007c20 */ /* 0x000fe20008410000 */
[----:B------:R-:W-:Y:S01]  /*c360*/  FADD.FTZ R138, R139, -R138 ;  /* 0x8000008a8b8a7221 */ /* 0x000fe20000010000 */
[----:B------:R-:W-:Y:S01]  /*c370*/  LOP3.LUT P3, RZ, R133, 0xff0000, RZ, 0xc0, !PT ;  /* 0x00ff000085ff7812 */ /* 0x000fe2000786c0ff */
[----:B------:R-:W-:Y:S01]  /*c380*/  FFMA.FTZ R124, R153, UR16, R120 ;  /* 0x00000010997c7c23 */ /* 0x000fe20008010078 */
[----:B------:R-:W-:Y:S01]  /*c390*/  ISETP.GE.U32.AND.EX P1, PT, R133, 0x1000000, PT, P1 ;  /* 0x010000008500780c */ /* 0x000fe20003f26110 */
[----:B------:R-:W-:Y:S01]  /*c3a0*/  FFMA.FTZ R125, R142, UR16, R125 ;  /* 0x000000108e7d7c23 */ /* 0x000fe2000801007d */
[----:B------:R-:W-:Y:S01]  /*c3b0*/  FFMA.FTZ R138, R138, UR16, R113 ;  /* 0x000000108a8a7c23 */ /* 0x000fe20008010071 */
[----:B------:R-:W-:Y:S01]  /*c3c0*/  FMUL.FTZ R122, R114, UR7 ;  /* 0x00000007727a7c20 */ /* 0x000fe20008410000 */
[----:B------:R-:W-:Y:S01]  /*c3d0*/  FSEL R123, R123, RZ, P1 ;  /* 0x000000ff7b7b7208 */ /* 0x000fe20000800000 */
[----:B------:R-:W-:Y:S01]  /*c3e0*/  FMUL.FTZ R120, R125, UR7 ;  /* 0x000000077d787c20 */ /* 0x000fe20008410000 */
[----:B------:R-:W-:-:S02]  /*c3f0*/  FSEL R0, R0, RZ, P3 ;  /* 0x000000ff00007208 */ /* 0x000fc40001800000 */
[----:B------:R-:W-:Y:S02]  /*c400*/  LOP3.LUT P5, RZ, R133, 0xff, RZ, 0xc0, !PT ;  /* 0x000000ff85ff7812 */ /* 0x000fe400078ac0ff */
[C---:B------:R-:W-:Y:S01]  /*c410*/  F2FP.BF16.F32.PACK_AB R114, R127.reuse, R114 ;  /* 0x000000727f72723e */ /* 0x040fe200000010ff */
[----:B------:R-:W-:Y:S01]  /*c420*/  FMUL.FTZ R127, R127, UR7 ;  /* 0x000000077f7f7c20 */ /* 0x000fe20008410000 */
[----:B------:R-:W-:Y:S02]  /*c430*/  F2FP.BF16.F32.PACK_AB R115, R115, R112 ;  /* 0x000000707373723e */ /* 0x000fe400000010ff */
[C---:B------:R-:W-:Y:S01]  /*c440*/  F2FP.BF16.F32.PACK_AB R113, R124.reuse, R125 ;  /* 0x0000007d7c71723e */ /* 0x040fe200000010ff */
[----:B------:R-:W-:Y:S01]  /*c450*/  FMUL.FTZ R124, R124, UR7 ;  /* 0x000000077c7c7c20 */ /* 0x000fe20008410000 */
[----:B------:R-:W-:Y:S02]  /*c460*/  LOP3.LUT P4, RZ, R133, 0xff00, RZ, 0xc0, !PT ;  /* 0x0000ff0085ff7812 */ /* 0x000fe4000788c0ff */
[----:B------:R-:W-:Y:S01]  /*c470*/  F2FP.BF16.F32.PACK_AB R123, R123, R0 ;  /* 0x000000007b7b723e */ /* 0x000fe200000010ff */
[----:B------:R-:W-:Y:S01]  /*c480*/  FMUL.FTZ R0, R138, UR7 ;  /* 0x000000078a007c20 */ /* 0x000fe20008410000 */
[C---:B------:R-:W-:Y:S01]  /*c490*/  F2FP.BF16.F32.PACK_AB R112, R121.reuse, R138 ;  /* 0x0000008a7970723e */ /* 0x040fe200000010ff */
[----:B------:R-:W-:Y:S01]  /*c4a0*/  FMUL.FTZ R121, R121, UR7 ;  /* 0x0000000779797c20 */ /* 0x000fe20008410000 */
[----:B------:R-:W-:-:S02]  /*c4b0*/  LOP3.LUT P6, RZ, R132, 0xff0000, RZ, 0xc0, !PT ;  /* 0x00ff000084ff7812 */ /* 0x000fc400078cc0ff */
[----:B------:R-:W-:Y:S02]  /*c4c0*/  LOP3.LUT P1, RZ, R132, 0xff000000, RZ, 0xc0, !PT ;  /* 0xff00000084ff7812 */ /* 0x000fe4000782c0ff */
[----:B------:R-:W-:Y:S02]  /*c4d0*/  FSEL R122, R122, RZ, P5 ;  /* 0x000000ff7a7a7208 */ /* 0x000fe40002800000 */
[C---:B------:R-:W-:Y:S02]  /*c4e0*/  LOP3.LUT P3, RZ, R132.reuse, 0xff, RZ, 0xc0, !PT ;  /* 0x000000ff84ff7812 */ /* 0x040fe4000786c0ff */
[----:B------:R-:W-:Y:S02]  /*c4f0*/  LOP3.LUT P5, RZ, R132, 0xff00, RZ, 0xc0, !PT ;  /* 0x0000ff0084ff7812 */ /* 0x000fe400078ac0ff */
[----:B------:R-:W-:Y:S02]  /*c500*/  FSEL R129, R127, RZ, P4 ;  /* 0x000000ff7f817208 */ /* 0x000fe40002000000 */
[----:B------:R-:W-:-:S02]  /*c510*/  FSEL R120, R120, RZ, P6 ;  /* 0x000000ff78787208 */ /* 0x000fc40003000000 */
[----:B------:R-:W-:Y:S02]  /*c520*/  FSEL R127, R124, RZ, P1 ;  /* 0x000000ff7c7f7208 */ /* 0x000fe40000800000 */
[----:B------:R-:W-:Y:S02]  /*c530*/  FSEL R0, R0, RZ, P3 ;  /* 0x000000ff00007208 */ /* 0x000fe40001800000 */
[----:B------:R-:W-:Y:S02]  /*c540*/  FSEL R125, R121, RZ, P5 ;  /* 0x000000ff797d7208 */ /* 0x000fe40002800000 */
[----:B------:R-:W-:Y:S02]  /*c550*/  F2FP.BF16.F32.PACK_AB R121, R127, R120 ;  /* 0x000000787f79723e */ /* 0x000fe400000010ff */
[----:B------:R-:W-:Y:S02]  /*c560*/  F2FP.BF16.F32.PACK_AB R122, R129, R122 ;  /* 0x0000007a817a723e */ /* 0x000fe400000010ff */
[----:B------:R-:W-:Y:S01]  /*c570*/  F2FP.BF16.F32.PACK_AB R120, R125, R0 ;  /* 0x000000007d78723e */ /* 0x000fe200000010ff */
[----:B------:R-:W-:Y:S06]  /*c580*/  BRA `(.L_x_1091) ;  /* 0x0000000800c87947 */ /* 0x000fec0003800000 */
.L_x_1094:
[--C-:B------:R-:W-:Y:S01]  /*c590*/  FFMA.FTZ R0, R147, UR17, R154.reuse ;  /* 0x0000001193007c23 */ /* 0x100fe2000801009a */
[--C-:B0-----:R-:W-:Y:S01]  /*c5a0*/  FFMA.FTZ R121, R144, UR17, R154.reuse ;  /* 0x0000001190797c23 */ /* 0x101fe2000801009a */
[----:B------:R-:W-:Y:S01]  /*c5b0*/  SHF.L.U32 R120, R111, 0x10, RZ ;  /* 0x000000106f787819 */ /* 0x000fe200000006ff */
        /* <DEDUP_REMOVED lines=9> */
[----:B------:R-:W-:Y:S01]  /*c650*/  FFMA.FTZ R121, R146, UR17, R154 ;  /* 0x0000001192797c23 */ /* 0x000fe2000801009a */
[C---:B------:R-:W-:Y:S01]  /*c660*/  PRMT R124, R110.reuse, 0x7632, R124 ;  /* 0x000076326e7c7816 */ /* 0x040fe2000000007c */
[----:B------:R-:W-:Y:S01]  /*c670*/  FADD.FTZ R148, R145, -R148 ;  /* 0x8000009491947221 */ /* 0x000fe20000010000 */
[----:B------:R-:W-:Y:S01]  /*c680*/  FFMA.FTZ R151, R151, UR16, R0 ;  /* 0x0000001097977c23 */ /* 0x000fe20008010000 */
[----:B------:R-:W-:-:S02]  /*c690*/  IMAD.U32 R0, R110, 0x10000, RZ ;  /* 0x000100006e007824 */ /* 0x000fc400078e00ff */
[----:B------:R-:W-:Y:S01]  /*c6a0*/  FMUL.FTZ R120, R120, UR7 ;  /* 0x0000000778787c20 */ /* 0x000fe20008410000 */
[--C-:B------:R-:W-:Y:S01]  /*c6b0*/  FADD.FTZ R150, R150, -R121.reuse ;  /* 0x8000007996967221 */ /* 0x100fe20000010000 */
[----:B------:R-:W-:Y:S01]  /*c6c0*/  PRMT R121, R109, 0x7632, R121 ;  /* 0x000076326d797816 */ /* 0x000fe20000000079 */
[----:B------:R-:W-:Y:S01]  /*c6d0*/  FFMA.FTZ R0, R203, UR16, R0 ;  /* 0x00000010cb007c23 */ /* 0x000fe20008010000 */
[----:B------:R-:W-:Y:S01]  /*c6e0*/  SHF.L.U32 R125, R124, 0x10, RZ ;  /* 0x000000107c7d7819 */ /* 0x000fe200000006ff */
[--C-:B------:R-:W-:Y:S01]  /*c6f0*/  FFMA.FTZ R142, R142, UR17, R154.reuse ;  /* 0x000000118e8e7c23 */ /* 0x100fe2000801009a */
[----:B------:R-:W-:Y:S01]  /*c700*/  SHF.L.U32 R124, R121, 0x10, RZ ;  /* 0x00000010797c7819 */ /* 0x000fe200000006ff */
[----:B------:R-:W-:Y:S01]  /*c710*/  FMUL.FTZ R122, R0, UR7 ;  /* 0x00000007007a7c20 */ /* 0x000fe20008410000 */
[----:B------:R-:W-:Y:S01]  /*c720*/  FSEL R0, R120, RZ, P5 ;  /* 0x000000ff78007208 */ /* 0x000fe20002800000 */
[----:B------:R-:W-:Y:S01]  /*c730*/  FFMA.FTZ R120, R149, UR17, R154 ;  /* 0x0000001195787c23 */ /* 0x000fe2000801009a */
[----:B------:R-:W-:Y:S01]  /*c740*/  FADD.FTZ R142, R143, -R142 ;  /* 0x8000008e8f8e7221 */ /* 0x000fe20000010000 */
[----:B------:R-:W-:Y:S01]  /*c750*/  FFMA.FTZ R138, R138, UR17, R154 ;  /* 0x000000118a8a7c23 */ /* 0x000fe2000801009a */
[----:B------:R-:W-:Y:S01]  /*c760*/  ISETP.GE.U32.AND P1, PT, R132, RZ, PT ;  /* 0x000000ff8400720c */ /* 0x000fe20003f26070 */
[--C-:B------:R-:W-:Y:S01]  /*c770*/  FADD.FTZ R153, R153, -R120.reuse ;  /* 0x8000007899997221 */ /* 0x100fe20000010000 */
[----:B------:R-:W-:Y:S01]  /*c780*/  PRMT R120, R108, 0x7632, R120 ;  /* 0x000076326c787816 */ /* 0x000fe20000000078 */
[----:B------:R-:W-:Y:S01]  /*c790*/  FADD.FTZ R138, R139, -R138 ;  /* 0x8000008a8b8a7221 */ /* 0x000fe20000010000 */
[----:B------:R-:W-:Y:S01]  /*c7a0*/  FMUL.FTZ R123, R151, UR7 ;  /* 0x00000007977b7c20 */ /* 0x000fe20008410000 */
[----:B------:R-:W-:Y:S01]  /*c7b0*/  FFMA.FTZ R125, R150, UR16, R125 ;  /* 0x00000010967d7c23 */ /* 0x000fe2000801007d */
[----:B------:R-:W-:Y:S01]  /*c7c0*/  SHF.L.U32 R121, R120, 0x10, RZ ;  /* 0x0000001078797819 */ /* 0x000fe200000006ff */
[----:B------:R-:W-:Y:S01]  /*c7d0*/  FFMA.FTZ R124, R153, UR16, R124 ;  /* 0x00000010997c7c23 */ /* 0x000fe2000801007c */
[----:B------:R-:W-:Y:S01]  /*c7e0*/  LOP3.LUT P4, RZ, R133, 0xff, RZ, 0xc0, !PT ;  /* 0x000000ff85ff7812 */ /* 0x000fe2000788c0ff */
[----:B------:R-:W-:Y:S01]  /*c7f0*/  FMUL.FTZ R125, R125, UR7 ;  /* 0x000000077d7d7c20 */ /* 0x000fe20008410000 */
[----:B------:R-:W-:Y:S01]  /*c800*/  ISETP.GE.U32.AND.EX P1, PT, R133, 0x1000000, PT, P1 ;  /* 0x010000008500780c */ /* 0x000fe20003f26110 */
[----:B------:R-:W-:Y:S01]  /*c810*/  FFMA.FTZ R148, R148, UR16, R121 ;  /* 0x0000001094947c23 */ /* 0x000fe20008010079 */
[----:B------:R-:W-:Y:S01]  /*c820*/  IMAD.U32 R121, R109, 0x10000, RZ ;  /* 0x000100006d797824 */ /* 0x000fe200078e00ff */
[----:B------:R-:W-:Y:S01]  /*c830*/  LOP3.LUT P3, RZ, R133, 0xff00, RZ, 0xc0, !PT ;  /* 0x0000ff0085ff7812 */ /* 0x000fe2000786c0ff */
[----:B------:R-:W-:Y:S01]  /*c840*/  FMUL.FTZ R124, R124, UR7 ;  /* 0x000000077c7c7c20 */ /* 0x000fe20008410000 */
[----:B------:R-:W-:Y:S01]  /*c850*/  FSEL R123, R123, RZ, P1 ;  /* 0x000000ff7b7b7208 */ /* 0x000fe20000800000 */
[----:B------:R-:W-:Y:S01]  /*c860*/  FFMA.FTZ R142, R142, UR16, R121 ;  /* 0x000000108e8e7c23 */ /* 0x000fe20008010079 */
[----:B------:R-:W-:Y:S01]  /*c870*/  SHF.L.U32 R121, R108, 0x10, RZ ;  /* 0x000000106c797819 */ /* 0x000fe200000006ff */
[----:B------:R-:W-:Y:S01]  /*c880*/  FMUL.FTZ R148, R148, UR7 ;  /* 0x0000000794947c20 */ /* 0x000fe20008410000 */
[----:B------:R-:W-:Y:S01]  /*c890*/  FSEL R122, R122, RZ, P4 ;  /* 0x000000ff7a7a7208 */ /* 0x000fe20002000000 */
[----:B------:R-:W-:Y:S01]  /*c8a0*/  FMUL.FTZ R142, R142, UR7 ;  /* 0x000000078e8e7c20 */ /* 0x000fe20008410000 */
[----:B------:R-:W-:Y:S01]  /*c8b0*/  LOP3.LUT P6, RZ, R132, 0xff0000, RZ, 0xc0, !PT ;  /* 0x00ff000084ff7812 */ /* 0x000fe200078cc0ff */
[----:B------:R-:W-:Y:S01]  /*c8c0*/  FFMA.FTZ R121, R138, UR16, R121 ;  /* 0x000000108a797c23 */ /* 0x000fe20008010079 */
[----:B------:R-:W-:-:S02]  /*c8d0*/  LOP3.LUT P1, RZ, R132, 0xff000000, RZ, 0xc0, !PT ;  /* 0xff00000084ff7812 */ /* 0x000fc4000782c0ff */
[C---:B------:R-:W-:Y:S01]  /*c8e0*/  LOP3.LUT P5, RZ, R132.reuse, 0xff, RZ, 0xc0, !PT ;  /* 0x000000ff84ff7812 */ /* 0x040fe200078ac0ff */
[----:B------:R-:W-:Y:S01]  /*c8f0*/  FMUL.FTZ R121, R121, UR7 ;  /* 0x0000000779797c20 */ /* 0x000fe20008410000 */
[----:B------:R-:W-:Y:S02]  /*c900*/  LOP3.LUT P4, RZ, R132, 0xff00, RZ, 0xc0, !PT ;  /* 0x0000ff0084ff7812 */ /* 0x000fe4000788c0ff */
[----:B------:R-:W-:Y:S02]  /*c910*/  FSEL R129, R125, RZ, P3 ;  /* 0x000000ff7d817208 */ /* 0x000fe40001800000 */
[----:B------:R-:W-:Y:S02]  /*c920*/  FSEL R142, R142, RZ, P6 ;  /* 0x000000ff8e8e7208 */ /* 0x000fe40003000000 */
[----:B------:R-:W-:Y:S02]  /*c930*/  FSEL R127, R124, RZ, P1 ;  /* 0x000000ff7c7f7208 */ /* 0x000fe40000800000 */
[----:B------:R-:W-:-:S02]  /*c940*/  FSEL R120, R121, RZ, P5 ;  /* 0x000000ff79787208 */ /* 0x000fc40002800000 */
[----:B------:R-:W-:Y:S02]  /*c950*/  FSEL R125, R148, RZ, P4 ;  /* 0x000000ff947d7208 */ /* 0x000fe40002000000 */
[----:B------:R-:W-:Y:S02]  /*c960*/  F2FP.BF16.F32.PACK_AB R123, R123, R0 ;  /* 0x000000007b7b723e */ /* 0x000fe400000010ff */
[----:B------:R-:W-:Y:S02]  /*c970*/  F2FP.BF16.F32.PACK_AB R122, R129, R122 ;  /* 0x0000007a817a723e */ /* 0x000fe400000010ff */
[----:B------:R-:W-:Y:S02]  /*c980*/  F2FP.BF16.F32.PACK_AB R121, R127, R142 ;  /* 0x0000008e7f79723e */ /* 0x000fe400000010ff */
[----:B------:R-:W-:Y:S01]  /*c990*/  F2FP.BF16.F32.PACK_AB R120, R125, R120 ;  /* 0x000000787d78723e */ /* 0x000fe200000010ff */
[----:B------:R-:W-:Y:S06]  /*c9a0*/  BRA `(.L_x_1091) ;  /* 0x0000000400c07947 */ /* 0x000fec0003800000 */
.L_x_1093:
[----:B------:R-:W-:Y:S05]  /*c9b0*/  @!P2 BRA `(.L_x_1095) ;  /* 0x0000000000e8a947 */ /* 0x000fea0003800000 */
[--C-:B------:R-:W-:Y:S01]  /*c9c0*/  FFMA.FTZ R0, R147, UR17, R154.reuse ;  /* 0x0000001193007c23 */ /* 0x100fe2000801009a */
[--C-:B------:R-:W-:Y:S01]  /*c9d0*/  FFMA.FTZ R113, R144, UR17, R154.reuse ;  /* 0x0000001190717c23 */ /* 0x100fe2000801009a */
[----:B------:R-:W-:Y:S01]  /*c9e0*/  ISETP.GE.U32.AND P1, PT, R132, RZ, PT ;  /* 0x000000ff8400720c */ /* 0x000fe20003f26070 */
[----:B------:R-:W-:Y:S01]  /*c9f0*/  FFMA.FTZ R203, R203, UR17, R154 ;  /* 0x00000011cbcb7c23 */ /* 0x000fe2000801009a */
[----:B------:R-:W-:Y:S01]  /*ca00*/  FADD.FTZ R0, R151, -R0 ;  /* 0x8000000097007221 */ /* 0x000fe20000010000 */
[----:B------:R-:W-:Y:S01]  /*ca10*/  FADD.FTZ R112, R152, -R113 ;  /* 0x8000007198707221 */ /* 0x000fe20000010000 */
[C---:B------:R-:W-:Y:S01]  /*ca20*/  LOP3.LUT P5, RZ, R133.reuse, 0xff0000, RZ, 0xc0, !PT ;  /* 0x00ff000085ff7812 */ /* 0x040fe200078ac0ff */
[--C-:B------:R-:W-:Y:S01]  /*ca30*/  FFMA.FTZ R113, R146, UR17, R154.reuse ;  /* 0x0000001192717c23 */ /* 0x100fe2000801009a */
[----:B------:R-:W-:Y:S01]  /*ca40*/  FMUL.FTZ R115, R0, UR16 ;  /* 0x0000001000737c20 */ /* 0x000fe20008410000 */
[----:B------:R-:W-:Y:S01]  /*ca50*/  FMUL.FTZ R112, R112, UR16 ;  /* 0x0000001070707c20 */ /* 0x000fe20008410000 */
[----:B------:R-:W-:Y:S01]  /*ca60*/  ISETP.GE.U32.AND.EX P1, PT, R133, 0x1000000, PT, P1 ;  /* 0x010000008500780c */ /* 0x000fe20003f26110 */
[--C-:B------:R-:W-:Y:S01]  /*ca70*/  FFMA.FTZ R142, R142, UR17, R154.reuse ;  /* 0x000000118e8e7c23 */ /* 0x100fe2000801009a */
[----:B------:R-:W-:Y:S01]  /*ca80*/  FMUL.FTZ R123, R115, UR7 ;  /* 0x00000007737b7c20 */ /* 0x000fe20008410000 */
[----:B------:R-:W-:Y:S01]  /*ca90*/  FMUL.FTZ R0, R112, UR7 ;  /* 0x0000000770007c20 */ /* 0x000fe20008410000 */
[--C-:B0-----:R-:W-:Y:S01]  /*caa0*/  FFMA.FTZ R120, R149, UR17, R154.reuse ;  /* 0x0000001195787c23 */ /* 0x101fe2000801009a */
[--C-:B------:R-:W-:Y:S01]  /*cab0*/  FFMA.FTZ R148, R148, UR17, R154.reuse ;  /* 0x0000001194947c23 */ /* 0x100fe2000801009a */
[----:B------:R-:W-:Y:S01]  /*cac0*/  FFMA.FTZ R138, R138, UR17, R154 ;  /* 0x000000118a8a7c23 */ /* 0x000fe2000801009a */
[----:B------:R-:W-:Y:S01]  /*cad0*/  FADD.FTZ R114, R204, -R203 ;  /* 0x800000cbcc727221 */ /* 0x000fe20000010000 */
[----:B------:R-:W-:Y:S01]  /*cae0*/  FSEL R123, R123, RZ, P1 ;  /* 0x000000ff7b7b7208 */ /* 0x000fe20000800000 */
[----:B------:R-:W-:Y:S01]  /*caf0*/  FADD.FTZ R113, R150, -R113 ;  /* 0x8000007196717221 */ /* 0x000fe20000010000 */
[----:B------:R-:W-:Y:S01]  /*cb00*/  FSEL R0, R0, RZ, P5 ;  /* 0x000000ff00007208 */ /* 0x000fe20002800000 */
[----:B------:R-:W-:Y:S01]  /*cb10*/  FADD.FTZ R142, R143, -R142 ;  /* 0x8000008e8f8e7221 */ /* 0x000fe20000010000 */
        /* <DEDUP_REMOVED lines=10> */
[----:B------:R-:W-:Y:S01]  /*cbc0*/  FMUL.FTZ R112, R138, UR16 ;  /* 0x000000108a707c20 */ /* 0x000fe20008410000 */
[----:B------:R-:W-:Y:S01]  /*cbd0*/  FMUL.FTZ R122, R114, UR7 ;  /* 0x00000007727a7c20 */ /* 0x000fe20008410000 */
[----:B------:R-:W-:Y:S01]  /*cbe0*/  LOP3.LUT P4, RZ, R133, 0xff, RZ, 0xc0, !PT ;  /* 0x000000ff85ff7812 */ /* 0x000fe2000788c0ff */
[----:B------:R-:W-:Y:S01]  /*cbf0*/  FMUL.FTZ R120, R113, UR7 ;  /* 0x0000000771787c20 */ /* 0x000fe20008410000 */
[C---:B------:R-:W-:Y:S01]  /*cc00*/  F2FP.BF16.F32.PACK_AB R113, R0.reuse, R113 ;  /* 0x000000710071723e */ /* 0x040fe200000010ff */
[----:B------:R-:W-:Y:S01]  /*cc10*/  FMUL.FTZ R124, R0, UR7 ;  /* 0x00000007007c7c20 */ /* 0x000fe20008410000 */
[C---:B------:R-:W-:Y:S01]  /*cc20*/  F2FP.BF16.F32.PACK_AB R114, R125.reuse, R114 ;  /* 0x000000727d72723e */ /* 0x040fe200000010ff */
[----:B------:R-:W-:Y:S01]  /*cc30*/  FMUL.FTZ R0, R112, UR7 ;  /* 0x0000000770007c20 */ /* 0x000fe20008410000 */
[----:B------:R-:W-:Y:S01]  /*cc40*/  FMUL.FTZ R125, R125, UR7 ;  /* 0x000000077d7d7c20 */ /* 0x000fe20008410000 */
[C---:B------:R-:W-:Y:S01]  /*cc50*/  F2FP.BF16.F32.PACK_AB R112, R121.reuse, R112 ;  /* 0x000000707970723e */ /* 0x040fe200000010ff */
[----:B------:R-:W-:Y:S01]  /*cc60*/  FMUL.FTZ R121, R121, UR7 ;  /* 0x0000000779797c20 */ /* 0x000fe20008410000 */
[----:B------:R-:W-:-:S02]  /*cc70*/  LOP3.LUT P3, RZ, R133, 0xff00, RZ, 0xc0, !PT ;  /* 0x0000ff0085ff7812 */ /* 0x000fc4000786c0ff */
[C---:B------:R-:W-:Y:S02]  /*cc80*/  LOP3.LUT P6, RZ, R132.reuse, 0xff0000, RZ, 0xc0, !PT ;  /* 0x00ff000084ff7812 */ /* 0x040fe400078cc0ff */
[----:B------:R-:W-:Y:S02]  /*cc90*/  LOP3.LUT P1, RZ, R132, 0xff000000, RZ, 0xc0, !PT ;  /* 0xff00000084ff7812 */ /* 0x000fe4000782c0ff */
[----:B------:R-:W-:Y:S02]  /*cca0*/  FSEL R122, R122, RZ, P4 ;  /* 0x000000ff7a7a7208 */ /* 0x000fe40002000000 */
[C---:B------:R-:W-:Y:S02]  /*ccb0*/  LOP3.LUT P5, RZ, R132.reuse, 0xff, RZ, 0xc0, !PT ;  /* 0x000000ff84ff7812 */ /* 0x040fe400078ac0ff */
[----:B------:R-:W-:Y:S02]  /*ccc0*/  LOP3.LUT P4, RZ, R132, 0xff00, RZ, 0xc0, !PT ;  /* 0x0000ff0084ff7812 */ /* 0x000fe4000788c0ff */
        /* <DEDUP_REMOVED lines=9> */
.L_x_1095:
[--C-:B------:R-:W-:Y:S01]  /*cd60*/  FFMA.FTZ R0, R147, UR17, R154.reuse ;  /* 0x0000001193007c23 */ /* 0x100fe2000801009a */
[--C-:B0-----:R-:W-:Y:S01]  /*cd70*/  FFMA.FTZ R121, R144, UR17, R154.reuse ;  /* 0x0000001190797c23 */ /* 0x101fe2000801009a */
        /* <DEDUP_REMOVED lines=9> */
[--C-:B------:R-:W-:Y:S01]  /*ce10*/  FFMA.FTZ R138, R138, UR17, R154.reuse ;  /* 0x000000118a8a7c23 */ /* 0x100fe2000801009a */
[----:B------:R-:W-:Y:S01]  /*ce20*/  FMUL.FTZ R123, R0, UR7 ;  /* 0x00000007007b7c20 */ /* 0x000fe20008410000 */
[----:B------:R-:W-:Y:S01]  /*ce30*/  FMUL.FTZ R0, R121, UR7 ;  /* 0x0000000779007c20 */ /* 0x000fe20008410000 */
[----:B------:R-:W-:Y:S01]  /*ce40*/  FFMA.FTZ R121, R146, UR17, R154 ;  /* 0x0000001192797c23 */ /* 0x000fe2000801009a */
[----:B------:R-:W-:Y:S01]  /*ce50*/  ISETP.GE.U32.AND P1, PT, R132, RZ, PT ;  /* 0x000000ff8400720c */ /* 0x000fe20003f26070 */
[----:B------:R-:W-:Y:S01]  /*ce60*/  FMUL.FTZ R203, R203, UR16 ;  /* 0x00000010cbcb7c20 */ /* 0x000fe20008410000 */
[----:B------:R-:W-:Y:S01]  /*ce70*/  FADD.FTZ R120, R153, -R120 ;  /* 0x8000007899787221 */ /* 0x000fe20000010000 */
[----:B------:R-:W-:Y:S01]  /*ce80*/  FADD.FTZ R121, R150, -R121 ;  /* 0x8000007996797221 */ /* 0x000fe20000010000 */
[----:B------:R-:W-:Y:S01]  /*ce90*/  FADD.FTZ R148, R145, -R148 ;  /* 0x8000009491947221 */ /* 0x000fe20000010000 */
[----:B------:R-:W-:Y:S01]  /*cea0*/  FADD.FTZ R142, R143, -R142 ;  /* 0x8000008e8f8e7221 */ /* 0x000fe20000010000 */
[----:B------:R-:W-:Y:S01]  /*ceb0*/  FADD.FTZ R138, R139, -R138 ;  /* 0x8000008a8b8a7221 */ /* 0x000fe20000010000 */
[----:B------:R-:W-:Y:S01]  /*cec0*/  LOP3.LUT P5, RZ, R133, 0xff0000, RZ, 0xc0, !PT ;  /* 0x00ff000085ff7812 */ /* 0x000fe200078ac0ff */
[----:B------:R-:W-:Y:S01]  /*ced0*/  FMUL.FTZ R122, R203, UR7 ;  /* 0x00000007cb7a7c20 */ /* 0x000fe20008410000 */
[----:B------:R-:W-:Y:S01]  /*cee0*/  ISETP.GE.U32.AND.EX P1, PT, R133, 0x1000000, PT, P1 ;  /* 0x010000008500780c */ /* 0x000fe20003f26110 */
[----:B------:R-:W-:Y:S01]  /*cef0*/  FMUL.FTZ R121, R121, UR16 ;  /* 0x0000001079797c20 */ /* 0x000fe20008410000 */
[----:B------:R-:W-:Y:S01]  /*cf00*/  FMUL.FTZ R120, R120, UR16 ;  /* 0x0000001078787c20 */ /* 0x000fe20008410000 */
[----:B------:R-:W-:Y:S01]  /*cf10*/  LOP3.LUT P4, RZ, R133, 0xff, RZ, 0xc0, !PT ;  /* 0x000000ff85ff7812 */ /* 0x000fe2000788c0ff */
        /* <DEDUP_REMOVED lines=25> */
.L_x_1091:
        /* <DEDUP_REMOVED lines=11> */
[----:B------:R1:W5:Y:S01]  /*d160*/  LDL.LU R48, [R1] ;  /* 0x0000000001307983 */ /* 0x0003620000300800 */
[----:B------:R-:W-:Y:S01]  /*d170*/  MOV R32, R31 ;  /* 0x0000001f00207202 */ /* 0x000fe20000000f00 */
[----:B------:R-:W-:Y:S01]  /*d180*/  IMAD.MOV.U32 R36, RZ, RZ, R211 ;  /* 0x000000ffff247224 */ /* 0x000fe200078e00d3 */
[----:B------:R-:W-:Y:S01]  /*d190*/  MOV R33, R30 ;  /* 0x0000001e00217202 */ /* 0x000fe20000000f00 */
[----:B------:R1:W5:Y:S01]  /*d1a0*/  LDL.LU R49, [R1+0x4] ;  /* 0x0000040001317983 */ /* 0x0003620000300800 */
        /* <DEDUP_REMOVED lines=8> */
[----:B------:R-:W-:-:S02]  /*d230*/  MOV R39, R214 ;  /* 0x000000d600277202 */ /* 0x000fc40000000f00 */
        /* <DEDUP_REMOVED lines=48> */
[----:B------:R1:W5:Y:S04]  /*d540*/  LDL.LU R122, [R1+0x40] ;  /* 0x00004000017a7983 */ /* 0x0003680000300800 */
[----:B------:R1:W5:Y:S04]  /*d550*/  LDL.LU R118, [R1+0xb0] ;  /* 0x0000b00001767983 */ /* 0x0003680000300800 */
[----:B------:R1:W5:Y:S04]  /*d560*/  LDL.LU R114, [R1+0xe0] ;  /* 0x0000e00001727983 */ /* 0x0003680000300800 */
[----:B------:R1:W5:Y:S01]  /*d570*/  LDL.LU R123, [R1+0x44] ;  /* 0x00004400017b7983 */ /* 0x0003620000300800 */
        /* <DEDUP_REMOVED lines=10> */
[----:B------:R-:W-:Y:S01]  /*d620*/  IMAD.MOV.U32 R17, RZ, RZ, R14 ;  /* 0x000000ffff117224 */ /* 0x000fe200078e000e */
[----:B------:R-:W-:Y:S02]  /*d630*/  MOV R23, R16 ;  /* 0x0000001000177202 */ /* 0x000fe40000000f00 */
[----:B------:R-:W-:Y:S02]  /*d640*/  MOV R16, R15 ;  /* 0x0000000f00107202 */ /* 0x000fe40000000f00 */
[----:B------:R-:W-:Y:S02]  /*d650*/  MOV R18, R13 ;  /* 0x0000000d00127202 */ /* 0x000fe40000000f00 */
        /* <DEDUP_REMOVED lines=35> */
[----:B-1----:R-:W-:-:S07]  /*d890*/  MOV R115, R233 ;  /* 0x000000e900737202 */ /* 0x002fce0000000f00 */
.L_x_1061:
        /* <DEDUP_REMOVED lines=45> */
.L_x_1097:
        /* <DEDUP_REMOVED lines=9> */
.L_x_4825:


//--------------------- .text._ZN10layer_norm22ln_bwd_finalize_kernelINS_22Kernel_traits_finalizeILj8192Ef13__nv_bfloat16S2_S2_fjLb0ELj1024ELj4ENS_18Kernel_traits_baseILj8192EfS2_S2_S2_fjLj1024EEEEELb0ELb0EEEvNS_9BwdParamsE --------------------------
	.section	.text._ZN10layer_norm22ln_bwd_finalize_kernelINS_22Kernel_traits_finalizeILj8192Ef13__nv_bfloat16S2_S2_fjLb0ELj1024ELj4ENS_18Kernel_traits_baseILj8192EfS2_S2_S2_fjLj1024EEEEELb0ELb0EEEvNS_9BwdParamsE,"ax",@progbits
	.align	128
        .global         _ZN10layer_norm22ln_bwd_finalize_kernelINS_22Kernel_traits_finalizeILj8192Ef13__nv_bfloat16S2_S2_fjLb0ELj1024ELj4ENS_18Kernel_traits_baseILj8192EfS2_S2_S2_fjLj1024EEEEELb0ELb0EEEvNS_9BwdParamsE
        .type           _ZN10layer_norm22ln_bwd_finalize_kernelINS_22Kernel_traits_finalizeILj8192Ef13__nv_bfloat16S2_S2_fjLb0ELj1024ELj4ENS_18Kernel_traits_baseILj8192EfS2_S2_S2_fjLj1024EEEEELb0ELb0EEEvNS_9BwdParamsE,@function
        .size           _ZN10layer_norm22ln_bwd_finalize_kernelINS_22Kernel_traits_finalizeILj8192Ef13__nv_bfloat16S2_S2_fjLb0ELj1024ELj4ENS_18Kernel_traits_baseILj8192EfS2_S2_S2_fjLj1024EEEEELb0ELb0EEEvNS_9BwdParamsE,(.L_x_4826 - _ZN10layer_norm22ln_bwd_finalize_kernelINS_22Kernel_traits_finalizeILj8192Ef13__nv_bfloat16S2_S2_fjLb0ELj1024ELj4ENS_18Kernel_traits_baseILj8192EfS2_S2_S2_fjLj1024EEEEELb0ELb0EEEvNS_9BwdParamsE)
        .other          _ZN10layer_norm22ln_bwd_finalize_kernelINS_22Kernel_traits_finalizeILj8192Ef13__nv_bfloat16S2_S2_fjLb0ELj1024ELj4ENS_18Kernel_traits_baseILj8192EfS2_S2_S2_fjLj1024EEEEELb0ELb0EEEvNS_9BwdParamsE,@"STO_CUDA_ENTRY STV_DEFAULT"
_ZN10layer_norm22ln_bwd_finalize_kernelINS_22Kernel_traits_finalizeILj8192Ef13__nv_bfloat16S2_S2_fjLb0ELj1024ELj4ENS_18Kernel_traits_baseILj8192EfS2_S2_S2_fjLj1024EEEEELb0ELb0EEEvNS_9BwdParamsE:
.text._ZN10layer_norm22ln_bwd_finalize_kernelINS_22Kernel_traits_finalizeILj8192Ef13__nv_bfloat16S2_S2_fjLb0ELj1024ELj4ENS_18Kernel_traits_baseILj8192EfS2_S2_S2_fjLj1024EEEEELb0ELb0EEEvNS_9BwdParamsE:
        /* <DEDUP_REMOVED lines=13> */
[----:B------:R-:W-:Y:S02]  /*00d0*/  LOP3.LUT R57, R0, 0x1f, RZ, 0xc0, !PT ;  /* 0x0000001f00397812 */ /* 0x000fe400078ec0ff */
[----:B------:R-:W-:Y:S02]  /*00e0*/  MOV R2, RZ ;  /* 0x000000ff00027202 */ /* 0x000fe40000000f00 */
[----:B-1----:R-:W-:-:S04]  /*00f0*/  ISETP.GE.U32.AND P0, PT, R3, UR8, PT ;  /* 0x0000000803007c0c */ /* 0x002fc8000bf06070 */
[----:B0-----:R-:W-:-:S13]  /*0100*/  ISETP.GE.U32.OR P0, PT, R7, R54, P0 ;  /* 0x000000360700720c */ /* 0x001fda0000706470 */
        /* <DEDUP_REMOVED lines=12> */
[C---:B------:R-:W-:Y:S01]  /*01d0*/  LOP3.LUT R7, R3.reuse, 0x140, RZ, 0xfc, !PT ;  /* 0x0000014003077812 */ /* 0x040fe200078efcff */
[-CC-:B------:R-:W-:Y:S01]  /*01e0*/  IMAD R32, R32, R54.reuse, R5.reuse ;  /* 0x0000003620207224 */ /* 0x180fe200078e0205 */
[C---:B------:R-:W-:Y:S02]  /*01f0*/  LOP3.LUT R9, R3.reuse, 0x160, RZ, 0xfc, !PT ;  /* 0x0000016003097812 */ /* 0x040fe400078efcff */
[----:B------:R-:W-:Y:S01]  /*0200*/  LOP3.LUT R11, R3, 0x180, RZ, 0xfc, !PT ;  /* 0x00000180030b7812 */ /* 0x000fe200078efcff */
[-CC-:B------:R-:W-:Y:S01]  /*0210*/  IMAD R8, R7, R54.reuse, R5.reuse ;  /* 0x0000003607087224 */ /* 0x180fe200078e0205 */
[----:B------:R-:W-:Y:S01]  /*0220*/  LOP3.LUT R0, R3, 0x100, RZ, 0xfc, !PT ;  /* 0x0000010003007812 */ /* 0x000fe200078efcff */
[-CC-:B------:R-:W-:Y:S01]  /*0230*/  IMAD R10, R9, R54.reuse, R5.reuse ;  /* 0x00000036090a7224 */ /* 0x180fe200078e0205 */
[----:B------:R-:W-:Y:S01]  /*0240*/  LOP3.LUT R13, R3, 0x1a0, RZ, 0xfc, !PT ;  /* 0x000001a0030d7812 */ /* 0x000fe200078efcff */
        /* <DEDUP_REMOVED lines=20> */
[--C-:B------:R-:W-:Y:S01]  /*0390*/  IMAD R28, R27, R54, R5.reuse ;  /* 0x000000361b1c7224 */ /* 0x100fe200078e0205 */
[----:B------:R-:W-:Y:S01]  /*03a0*/  IADD3 R7, PT, PT, R57, R8, RZ ;  /* 0x0000000839077210 */ /* 0x000fe20007ffe0ff */
[----:B------:R-:W-:-:S02]  /*03b0*/  IMAD R30, R29, R54, R5 ;  /* 0x000000361d1e7224 */ /* 0x000fc400078e0205 */
[----:B------:R-:W-:Y:S02]  /*03c0*/  HFMA2 R2, -RZ, RZ, 0, 0 ;  /* 0x00000000ff027431 */ /* 0x000fe400000001ff */
[----:B------:R-:W-:Y:S01]  /*03d0*/  IMAD R0, R3, R54, R5 ;  /* 0x0000003603007224 */ /* 0x000fe200078e0205 */
[C---:B------:R-:W-:Y:S02]  /*03e0*/  IADD3 R8, PT, PT, R57.reuse, R10, RZ ;  /* 0x0000000a39087210 */ /* 0x040fe40007ffe0ff */
[C---:B------:R-:W-:Y:S02]  /*03f0*/  IADD3 R9, PT, PT, R57.reuse, R12, RZ ;  /* 0x0000000c39097210 */ /* 0x040fe40007ffe0ff */
[C---:B------:R-:W-:Y:S02]  /*0400*/  IADD3 R17, PT, PT, R57.reuse, R4, RZ ;  /* 0x0000000439117210 */ /* 0x040fe40007ffe0ff */
[C---:B------:R-:W-:Y:S02]  /*0410*/  IADD3 R10, PT, PT, R57.reuse, R14, RZ ;  /* 0x0000000e390a7210 */ /* 0x040fe40007ffe0ff */
[----:B------:R-:W-:-:S02]  /*0420*/  IADD3 R11, PT, PT, R57, R16, RZ ;  /* 0x00000010390b7210 */ /* 0x000fc40007ffe0ff */
[C---:B------:R-:W-:Y:S02]  /*0430*/  IADD3 R12, PT, PT, R57.reuse, R18, RZ ;  /* 0x00000012390c7210 */ /* 0x040fe40007ffe0ff */
[C---:B------:R-:W-:Y:S02]  /*0440*/  IADD3 R5, PT, PT, R57.reuse, R32, RZ ;  /* 0x0000002039057210 */ /* 0x040fe40007ffe0ff */
[----:B------:R-:W-:Y:S02]  /*0450*/  IADD3 R0, PT, PT, R57, R0, RZ ;  /* 0x0000000039007210 */ /* 0x000fe40007ffe0ff */
[----:B------:R-:W-:Y:S02]  /*0460*/  IADD3 R19, PT, PT, -R19, RZ, RZ ;  /* 0x000000ff13137210 */ /* 0x000fe40007ffe1ff */
[C---:B------:R-:W-:Y:S02]  /*0470*/  IADD3 R6, PT, PT, R57.reuse, R6, RZ ;  /* 0x0000000639067210 */ /* 0x040fe40007ffe0ff */
[----:B------:R-:W-:-:S02]  /*0480*/  IADD3 R13, PT, PT, R57, R20, RZ ;  /* 0x00000014390d7210 */ /* 0x000fc40007ffe0ff */
[C---:B------:R-:W-:Y:S02]  /*0490*/  IADD3 R14, PT, PT, R57.reuse, R22, RZ ;  /* 0x00000016390e7210 */ /* 0x040fe40007ffe0ff */
[C---:B------:R-:W-:Y:S02]  /*04a0*/  IADD3 R15, PT, PT, R57.reuse, R24, RZ ;  /* 0x00000018390f7210 */ /* 0x040fe40007ffe0ff */
[C---:B------:R-:W-:Y:S02]  /*04b0*/  IADD3 R16, PT, PT, R57.reuse, R26, RZ ;  /* 0x0000001a39107210 */ /* 0x040fe40007ffe0ff */
[C---:B------:R-:W-:Y:S02]  /*04c0*/  IADD3 R4, PT, PT, R57.reuse, R28, RZ ;  /* 0x0000001c39047210 */ /* 0x040fe40007ffe0ff */
[----:B------:R-:W-:-:S07]  /*04d0*/  IADD3 R18, PT, PT, R57, R30, RZ ;  /* 0x0000001e39127210 */ /* 0x000fce0007ffe0ff */
.L_x_1102:
        /* <DEDUP_REMOVED lines=118> */
.L_x_1101:
[----:B------:R-:W-:Y:S05]  /*0c40*/  BSYNC.RECONVERGENT B1 ;  /* 0x0000000000017941 */ /* 0x000fea0003800200 */
.L_x_1100:
        /* <DEDUP_REMOVED lines=16> */
[----:B0-----:R-:W-:-:S04]  /*0d50*/  IMAD.WIDE.U32 R14, R9, 0x4, R6 ;  /* 0x00000004090e7825 */ /* 0x001fc800078e0006 */
[----:B------:R-:W-:Y:S01]  /*0d60*/  IMAD.WIDE.U32 R18, R21, 0x4, R6 ;  /* 0x0000000415127825 */ /* 0x000fe200078e0006 */
[----:B------:R0:W2:Y:S03]  /*0d70*/  LDG.E R10, desc[UR6][R14.64] ;  /* 0x000000060e0a7981 */ /* 0x0000a6000c1e1900 */
[--C-:B-1----:R-:W-:Y:S02]  /*0d80*/  IMAD.WIDE.U32 R16, R9, 0x4, R4.reuse ;  /* 0x0000000409107825 */ /* 0x102fe400078e0004 */
[----:B------:R1:W3:Y:S02]  /*0d90*/  LDG.E R9, desc[UR6][R18.64] ;  /* 0x0000000612097981 */ /* 0x0002e4000c1e1900 */
[----:B------:R-:W-:Y:S02]  /*0da0*/  IMAD.WIDE.U32 R20, R21, 0x4, R4 ;  /* 0x0000000415147825 */ /* 0x000fe400078e0004 */
[----:B------:R4:W5:Y:S02]  /*0db0*/  LDG.E R13, desc[UR6][R16.64] ;  /* 0x00000006100d7981 */ /* 0x000964000c1e1900 */
[----:B------:R-:W-:-:S02]  /*0dc0*/  IMAD.WIDE.U32 R22, R25, 0x4, R6 ;  /* 0x0000000419167825 */ /* 0x000fc400078e0006 */
[----:B------:R-:W5:Y:S02]  /*0dd0*/  LDG.E R32, desc[UR6][R20.64] ;  /* 0x0000000614207981 */ /* 0x000f64000c1e1900 */
[----:B------:R-:W-:Y:S01]  /*0de0*/  IMAD.WIDE.U32 R24, R25, 0x4, R4 ;  /* 0x0000000419187825 */ /* 0x000fe200078e0004 */
[CC--:B0-----:R-:W-:Y:S01]  /*0df0*/  LEA R15, R54.reuse, R35.reuse, 0x5 ;  /* 0x00000023360f7211 */ /* 0x0c1fe200078e28ff */
[----:B------:R0:W5:Y:S02]  /*0e00*/  LDG.E R12, desc[UR6][R22.64] ;  /* 0x00000006160c7981 */ /* 0x000164000c1e1900 */
[C---:B------:R-:W-:Y:S02]  /*0e10*/  IMAD.WIDE.U32 R26, R31.reuse, 0x4, R6 ;  /* 0x000000041f1a7825 */ /* 0x040fe400078e0006 */
[----:B------:R-:W5:Y:S02]  /*0e20*/  LDG.E R24, desc[UR6][R24.64] ;  /* 0x0000000618187981 */ /* 0x000f64000c1e1900 */
[--C-:B-1----:R-:W-:Y:S01]  /*0e30*/  IMAD.WIDE.U32 R18, R31, 0x4, R4.reuse ;  /* 0x000000041f127825 */ /* 0x102fe200078e0004 */
[----:B----4-:R-:W-:Y:S01]  /*0e40*/  LEA R17, R54, R35, 0x6 ;  /* 0x0000002336117211 */ /* 0x010fe200078e30ff */
[----:B------:R-:W4:Y:S02]  /*0e50*/  LDG.E R26, desc[UR6][R26.64] ;  /* 0x000000061a1a7981 */ /* 0x000f24000c1e1900 */
[----:B------:R-:W-:-:S02]  /*0e60*/  IMAD.WIDE.U32 R30, R35, 0x4, R4 ;  /* 0x00000004231e7825 */ /* 0x000fc400078e0004 */
[----:B------:R-:W4:Y:S02]  /*0e70*/  LDG.E R18, desc[UR6][R18.64] ;  /* 0x0000000612127981 */ /* 0x000f24000c1e1900 */
[--C-:B------:R-:W-:Y:S02]  /*0e80*/  IMAD.WIDE.U32 R28, R35, 0x4, R6.reuse ;  /* 0x00000004231c7825 */ /* 0x100fe400078e0006 */
[----:B------:R-:W4:Y:S02]  /*0e90*/  LDG.E R30, desc[UR6][R30.64] ;  /* 0x000000061e1e7981 */ /* 0x000f24000c1e1900 */
[C---:B0-----:R-:W-:Y:S02]  /*0ea0*/  IMAD.WIDE.U32 R22, R15.reuse, 0x4, R6 ;  /* 0x000000040f167825 */ /* 0x041fe400078e0006 */
[----:B------:R0:W4:Y:S02]  /*0eb0*/  LDG.E R11, desc[UR6][R28.64] ;  /* 0x000000061c0b7981 */ /* 0x000124000c1e1900 */
[----:B------:R-:W-:-:S02]  /*0ec0*/  IMAD.WIDE.U32 R20, R15, 0x4, R4 ;  /* 0x000000040f147825 */ /* 0x000fc400078e0004 */
[----:B------:R-:W4:Y:S02]  /*0ed0*/  LDG.E R22, desc[UR6][R22.64] ;  /* 0x0000000616167981 */ /* 0x000f24000c1e1900 */
[C---:B------:R-:W-:Y:S02]  /*0ee0*/  IMAD.WIDE.U32 R14, R17.reuse, 0x4, R6 ;  /* 0x00000004110e7825 */ /* 0x040fe400078e0006 */
[----:B------:R-:W4:Y:S01]  /*0ef0*/  LDG.E R20, desc[UR6][R20.64] ;  /* 0x0000000614147981 */ /* 0x000f22000c1e1900 */
[----:B0-----:R-:W-:Y:S01]  /*0f00*/  LEA R29, R54, R17, 0x5 ;  /* 0x00000011361d7211 */ /* 0x001fe200078e28ff */
[----:B------:R-:W-:Y:S02]  /*0f10*/  IMAD.WIDE.U32 R16, R17, 0x4, R4 ;  /* 0x0000000411107825 */ /* 0x000fe400078e0004 */
[----:B------:R-:W4:Y:S02]  /*0f20*/  LDG.E R14, desc[UR6][R14.64] ;  /* 0x000000060e0e7981 */ /* 0x000f24000c1e1900 */
[----:B------:R-:W-:-:S02]  /*0f30*/  IMAD.WIDE.U32 R6, R29, 0x4, R6 ;  /* 0x000000041d067825 */ /* 0x000fc400078e0006 */
[----:B------:R-:W4:Y:S02]  /*0f40*/  LDG.E R16, desc[UR6][R16.64] ;  /* 0x0000000610107981 */ /* 0x000f24000c1e1900 */
[----:B------:R-:W-:Y:S02]  /*0f50*/  IMAD.WIDE.U32 R4, R29, 0x4, R4 ;  /* 0x000000041d047825 */ /* 0x000fe400078e0004 */
[----:B------:R-:W4:Y:S04]  /*0f60*/  LDG.E R6, desc[UR6][R6.64] ;  /* 0x0000000606067981 */ /* 0x000f28000c1e1900 */
[----:B------:R-:W4:Y:S01]  /*0f70*/  LDG.E R4, desc[UR6][R4.64] ;  /* 0x0000000604047981 */ /* 0x000f22000c1e1900 */
[----:B------:R-:W-:Y:S01]  /*0f80*/  IADD3 R3, PT, PT, R3, 0x100, RZ ;  /* 0x0000010003037810 */ /* 0x000fe20007ffe0ff */
[----:B--2---:R-:W-:-:S04]  /*0f90*/  FADD.FTZ R10, R43, R10 ;  /* 0x0000000a2b0a7221 */ /* 0x004fc80000010000 */
[----:B---3--:R-:W-:Y:S01]  /*0fa0*/  FADD.FTZ R9, R10, R9 ;  /* 0x000000090a097221 */ /* 0x008fe20000010000 */
[----:B-----5:R-:W-:-:S04]  /*0fb0*/  FADD.FTZ R13, R2, R13 ;  /* 0x0000000d020d7221 */ /* 0x020fc80000010000 */
[----:B------:R-:W-:Y:S01]  /*0fc0*/  FADD.FTZ R13, R13, R32 ;  /* 0x000000200d0d7221 */ /* 0x000fe20000010000 */
[----:B------:R-:W-:-:S03]  /*0fd0*/  FADD.FTZ R9, R9, R12 ;  /* 0x0000000c09097221 */ /* 0x000fc60000010000 */
[----:B------:R-:W-:Y:S01]  /*0fe0*/  FADD.FTZ R13, R13, R24 ;  /* 0x000000180d0d7221 */ /* 0x000fe20000010000 */
[----:B----4-:R-:W-:-:S03]  /*0ff0*/  FADD.FTZ R26, R9, R26 ;  /* 0x0000001a091a7221 */ /* 0x010fc60000010000 */
[----:B------:R-:W-:-:S04]  /*1000*/  FADD.FTZ R13, R13, R18 ;  /* 0x000000120d0d7221 */ /* 0x000fc80000010000 */
[----:B------:R-:W-:Y:S01]  /*1010*/  FADD.FTZ R13, R13, R30 ;  /* 0x0000001e0d0d7221 */ /* 0x000fe20000010000 */
[----:B------:R-:W-:-:S04]  /*1020*/  FADD.FTZ R11, R26, R11 ;  /* 0x0000000b1a0b7221 */ /* 0x000fc80000010000 */
[----:B------:R-:W-:Y:S01]  /*1030*/  FADD.FTZ R11, R11, R22 ;  /* 0x000000160b0b7221 */ /* 0x000fe20000010000 */
[----:B------:R-:W-:-:S03]  /*1040*/  FADD.FTZ R13, R13, R20 ;  /* 0x000000140d0d7221 */ /* 0x000fc60000010000 */
[----:B------:R-:W-:Y:S01]  /*1050*/  FADD.FTZ R11, R11, R14 ;  /* 0x0000000e0b0b7221 */ /* 0x000fe20000010000 */
[----:B------:R-:W-:-:S03]  /*1060*/  FADD.FTZ R13, R13, R16 ;  /* 0x000000100d0d7221 */ /* 0x000fc60000010000 */
[----:B------:R-:W-:Y:S01]  /*1070*/  FADD.FTZ R43, R11, R6 ;  /* 0x000000060b2b7221 */ /* 0x000fe20000010000 */
[----:B------:R-:W-:-:S07]  /*1080*/  FADD.FTZ R2, R13, R4 ;  /* 0x000000040d027221 */ /* 0x000fce0000010000 */
.L_x_1104:
[----:B------:R-:W-:Y:S05]  /*1090*/  BSYNC.RECONVERGENT B1 ;  /* 0x0000000000017941 */ /* 0x000fea0003800200 */
.L_x_1103:
        /* <DEDUP_REMOVED lines=37> */
.L_x_1106:
[----:B------:R-:W-:Y:S05]  /*12f0*/  BSYNC.RECONVERGENT B1 ;  /* 0x0000000000017941 */ /* 0x000fea0003800200 */
.L_x_1105:
[----:B------:R-:W-:Y:S05]  /*1300*/  @!P1 BRA `(.L_x_1099) ;  /* 0x00000000003c9947 */ /* 0x000fea0003800000 */
[----:B------:R-:W0:Y:S01]  /*1310*/  LDC.64 R8, c[0x0][0x440] ;  /* 0x00011000ff087b82 */ /* 0x000e220000000a00 */
[----:B------:R-:W-:Y:S01]  /*1320*/  IMAD R0, R3, R54, R0 ;  /* 0x0000003603007224 */ /* 0x000fe200078e0200 */
[----:B------:R-:W-:-:S04]  /*1330*/  IADD3 R12, PT, PT, -R55, RZ, RZ ;  /* 0x000000ff370c7210 */ /* 0x000fc80007ffe1ff */
[----:B------:R-:W-:Y:S02]  /*1340*/  IADD3 R3, PT, PT, R57, R0, RZ ;  /* 0x0000000039037210 */ /* 0x000fe40007ffe0ff */
[----:B------:R-:W1:Y:S05]  /*1350*/  LDC.64 R10, c[0x0][0x448] ;  /* 0x00011200ff0a7b82 */ /* 0x000e6a0000000a00 */
.L_x_1107:
        /* <DEDUP_REMOVED lines=10> */
.L_x_1099:
[----:B------:R-:W-:Y:S05]  /*1400*/  BSYNC.RECONVERGENT B0 ;  /* 0x0000000000007941 */ /* 0x000fea0003800200 */
.L_x_1098:
[----:B------:R-:W0:Y:S01]  /*1410*/  S2R R3, SR_TID.X ;  /* 0x0000000000037919 */ /* 0x000e220000002100 */
[----:B------:R-:W1:Y:S01]  /*1420*/  S2UR UR5, SR_CgaCtaId ;  /* 0x00000000000579c3 */ /* 0x000e620000008800 */
[----:B------:R-:W-:Y:S01]  /*1430*/  UMOV UR4, 0x400 ;  /* 0x0000040000047882 */ /* 0x000fe20000000000 */
[C---:B------:R-:W-:Y:S02]  /*1440*/  SHF.L.U32 R5, R57.reuse, 0x7, RZ ;  /* 0x0000000739057819 */ /* 0x040fe400000006ff */
[----:B------:R-:W-:Y:S02]  /*1450*/  SHF.L.U32 R58, R58, 0x4, RZ ;  /* 0x000000043a3a7819 */ /* 0x000fe400000006ff */
[----:B------:R-:W-:Y:S02]  /*1460*/  ISETP.NE.AND P0, PT, R57, RZ, PT ;  /* 0x000000ff3900720c */ /* 0x000fe40003f05270 */
[----:B------:R-:W-:-:S04]  /*1470*/  LOP3.LUT R58, R58, 0x7ffffff0, RZ, 0xc0, !PT ;  /* 0x7ffffff03a3a7812 */ /* 0x000fc800078ec0ff */
[----:B------:R-:W-:Y:S01]  /*1480*/  IADD3 R11, PT, PT, R57, R58, RZ ;  /* 0x0000003a390b7210 */ /* 0x000fe20007ffe0ff */
[----:B-1----:R-:W-:Y:S01]  /*1490*/  ULEA UR4, UR5, UR4, 0x18 ;  /* 0x0000000405047291 */ /* 0x002fe2000f8ec0ff */
[----:B0-----:R-:W-:-:S04]  /*14a0*/  SHF.R.U32.HI R12, RZ, 0x5, R3 ;  /* 0x00000005ff0c7819 */ /* 0x001fc80000011603 */
[----:B------:R-:W-:-:S04]  /*14b0*/  LOP3.LUT R0, R12, 0x1f, R3, 0x78, !PT ;  /* 0x0000001f0c007812 */ /* 0x000fc800078e7803 */
[C---:B------:R-:W-:Y:S02]  /*14c0*/  LOP3.LUT R3, R0.reuse, 0x3e0, R3, 0xf8, !PT ;  /* 0x000003e000037812 */ /* 0x040fe400078ef803 */
[----:B------:R-:W-:Y:S02]  /*14d0*/  SHF.L.U32 R0, R0, 0x2, RZ ;  /* 0x0000000200007819 */ /* 0x000fe400000006ff */
[----:B------:R-:W-:Y:S02]  /*14e0*/  LEA R3, R3, UR4, 0x2 ;  /* 0x0000000403037c11 */ /* 0x000fe4000f8e10ff */
[----:B------:R-:W-:-:S03]  /*14f0*/  LOP3.LUT R0, R5, R0, RZ, 0xfc, !PT ;  /* 0x0000000005007212 */ /* 0x000fc600078efcff */
[----:B------:R-:W-:Y:S04]  /*1500*/  STS [R3], R2 ;  /* 0x0000000203007388 */ /* 0x000fe80000000800 */
        /* <DEDUP_REMOVED lines=38> */
[----:B------:R-:W3:Y:S01]  /*1770*/  LDC.64 R8, c[0x0][0x480] ;  /* 0x00012000ff087b82 */ /* 0x000ee20000000a00 */
[----:B0-----:R-:W-:-:S04]  /*1780*/  IMAD.WIDE.U32 R6, R11, 0x8, R6 ;  /* 0x000000080b067825 */ /* 0x001fc800078e0006 */
[----:B---3--:R-:W-:Y:S01]  /*1790*/  IMAD.WIDE.U32 R8, R11, 0x8, R8 ;  /* 0x000000080b087825 */ /* 0x008fe200078e0008 */
[----:B-1----:R-:W-:Y:S04]  /*17a0*/  STG.E.64 desc[UR6][R6.64], R4 ;  /* 0x0000000406007986 */ /* 0x002fe8000c101b06 */
[----:B--2---:R-:W-:Y:S01]  /*17b0*/  STG.E.64 desc[UR6][R8.64], R2 ;  /* 0x0000000208007986 */ /* 0x004fe2000c101b06 */
[----:B------:R-:W-:Y:S05]  /*17c0*/  EXIT ;  /* 0x000000000000794d */ /* 0x000fea0003800000 */
.L_x_1108:
        /* <DEDUP_REMOVED lines=11> */
.L_x_4826:


//--------------------- .text._ZN10layer_norm40ln_parallel_residual_bwd_finalize_kernelINS_22Kernel_traits_finalizeILj8192Ef13__nv_bfloat16S2_S2_fjLb0ELj1024ELj4ENS_18Kernel_traits_baseILj8192EfS2_S2_S2_fjLj1024EEEEELb0EEEvNS_9BwdParamsE --------------------------
	.section	.text._ZN10layer_norm40ln_parallel_residual_bwd_finalize_kernelINS_22Kernel_traits_finalizeILj8192Ef13__nv_bfloat16S2_S2_fjLb0ELj1024ELj4ENS_18Kernel_traits_baseILj8192EfS2_S2_S2_fjLj1024EEEEELb0EEEvNS_9BwdParamsE,"ax",@progbits
	.align	128
        .global         _ZN10layer_norm40ln_parallel_residual_bwd_finalize_kernelINS_22Kernel_traits_finalizeILj8192Ef13__nv_bfloat16S2_S2_fjLb0ELj1024ELj4ENS_18Kernel_traits_baseILj8192EfS2_S2_S2_fjLj1024EEEEELb0EEEvNS_9BwdParamsE
        .type           _ZN10layer_norm40ln_parallel_residual_bwd_finalize_kernelINS_22Kernel_traits_finalizeILj8192Ef13__nv_bfloat16S2_S2_fjLb0ELj1024ELj4ENS_18Kernel_traits_baseILj8192EfS2_S2_S2_fjLj1024EEEEELb0EEEvNS_9BwdParamsE,@function
        .size           _ZN10layer_norm40ln_parallel_residual_bwd_finalize_kernelINS_22Kernel_traits_finalizeILj8192Ef13__nv_bfloat16S2_S2_fjLb0ELj1024ELj4ENS_18Kernel_traits_baseILj8192EfS2_S2_S2_fjLj1024EEEEELb0EEEvNS_9BwdParamsE,(.L_x_4827 - _ZN10layer_norm40ln_parallel_residual_bwd_finalize_kernelINS_22Kernel_traits_finalizeILj8192Ef13__nv_bfloat16S2_S2_fjLb0ELj1024ELj4ENS_18Kernel_traits_baseILj8192EfS2_S2_S2_fjLj1024EEEEELb0EEEvNS_9BwdParamsE)
        .other          _ZN10layer_norm40ln_parallel_residual_bwd_finalize_kernelINS_22Kernel_traits_finalizeILj8192Ef13__nv_bfloat16S2_S2_fjLb0ELj1024ELj4ENS_18Kernel_traits_baseILj8192EfS2_S2_S2_fjLj1024EEEEELb0EEEvNS_9BwdParamsE,@"STO_CUDA_ENTRY STV_DEFAULT"
_ZN10layer_norm40ln_parallel_residual_bwd_finalize_kernelINS_22Kernel_traits_finalizeILj8192Ef13__nv_bfloat16S2_S2_fjLb0ELj1024ELj4ENS_18Kernel_traits_baseILj8192EfS2_S2_S2_fjLj1024EEEEELb0EEEvNS_9BwdParamsE:
.text._ZN10layer_norm40ln_parallel_residual_bwd_finalize_kernelINS_22Kernel_traits_finalizeILj8192Ef13__nv_bfloat16S2_S2_fjLb0ELj1024ELj4ENS_18Kernel_traits_baseILj8192EfS2_S2_S2_fjLj1024EEEEELb0EEEvNS_9BwdParamsE:
        /* <DEDUP_REMOVED lines=58> */
.L_x_1113:
        /* <DEDUP_REMOVED lines=16> */
[----:B------:R0:W3:Y:S02]  /*04a0*/  LDG.E R22, desc[UR6][R16.64] ;  /* 0x0000000610167981 */ /* 0x0000e4000c1e1900 */
[----:B0-----:R-:W-:-:S05]  /*04b0*/  IMAD.WIDE.U32 R16, R21, 0x4, R14 ;  /* 0x0000000415107825 */ /* 0x001fca00078e000e */
[----:B------:R-:W4:Y:S01]  /*04c0*/  LDG.E R24, desc[UR6][R16.64] ;  /* 0x0000000610187981 */ /* 0x000f22000c1e1900 */
[----:B------:R-:W-:-:S05]  /*04d0*/  IMAD.WIDE.U32 R14, R23, 0x4, R14 ;  /* 0x00000004170e7825 */ /* 0x000fca00078e000e */
[----:B------:R0:W5:Y:S02]  /*04e0*/  LDG.E R26, desc[UR6][R14.64] ;  /* 0x000000060e1a7981 */ /* 0x000164000c1e1900 */
[----:B0-----:R-:W0:Y:S02]  /*04f0*/  LDC.64 R14, c[0x0][0x448] ;  /* 0x00011200ff0e7b82 */ /* 0x001e240000000a00 */
[----:B0-----:R-:W-:-:S04]  /*0500*/  IMAD.WIDE.U32 R16, R12, 0x4, R14 ;  /* 0x000000040c107825 */ /* 0x001fc800078e000e */
[----:B--2---:R-:W-:Y:S01]  /*0510*/  FADD.FTZ R8, R29, R8 ;  /* 0x000000081d087221 */ /* 0x004fe20000010000 */
[----:B------:R-:W-:-:S04]  /*0520*/  IMAD.WIDE.U32 R28, R4, 0x4, R14 ;  /* 0x00000004041c7825 */ /* 0x000fc800078e000e */
[----:B---3--:R-:W-:-:S04]  /*0530*/  FADD.FTZ R8, R8, R22 ;  /* 0x0000001608087221 */ /* 0x008fc80000010000 */
[----:B----4-:R-:W-:Y:S02]  /*0540*/  FADD.FTZ R8, R8, R24 ;  /* 0x0000001808087221 */ /* 0x010fe40000010000 */
[----:B------:R0:W2:Y:S02]  /*0550*/  LDG.E R24, desc[UR6][R28.64] ;  /* 0x000000061c187981 */ /* 0x0000a4000c1e1900 */
[----:B0-----:R-:W-:-:S05]  /*0560*/  IMAD.WIDE.U32 R28, R13, 0x4, R14 ;  /* 0x000000040d1c7825 */ /* 0x001fca00078e000e */
[----:B------:R-:W3:Y:S01]  /*0570*/  LDG.E R22, desc[UR6][R28.64] ;  /* 0x000000061c167981 */ /* 0x000ee2000c1e1900 */
[----:B-----5:R-:W-:-:S03]  /*0580*/  FADD.FTZ R8, R8, R26 ;  /* 0x0000001a08087221 */ /* 0x020fc60000010000 */
[----:B------:R0:W4:Y:S02]  /*0590*/  LDG.E R26, desc[UR6][R16.64] ;  /* 0x00000006101a7981 */ /* 0x000124000c1e1900 */
[----:B0-----:R-:W-:-:S04]  /*05a0*/  IMAD.WIDE.U32 R16, R27, 0x4, R14 ;  /* 0x000000041b107825 */ /* 0x001fc800078e000e */
[----:B--2---:R-:W-:Y:S02]  /*05b0*/  FADD.FTZ R24, R24, R20 ;  /* 0x0000001418187221 */ /* 0x004fe40000010000 */
[----:B------:R0:W2:Y:S02]  /*05c0*/  LDG.E R20, desc[UR6][R16.64] ;  /* 0x0000000610147981 */ /* 0x0000a4000c1e1900 */
[----:B0-----:R-:W-:-:S04]  /*05d0*/  IMAD.WIDE.U32 R16, R25, 0x4, R14 ;  /* 0x0000000419107825 */ /* 0x001fc800078e000e */
[----:B---3--:R-:W-:Y:S02]  /*05e0*/  FADD.FTZ R22, R24, R22 ;  /* 0x0000001618167221 */ /* 0x008fe40000010000 */
[----:B------:R0:W3:Y:S02]  /*05f0*/  LDG.E R24, desc[UR6][R16.64] ;  /* 0x0000000610187981 */ /* 0x0000e4000c1e1900 */
        /* <DEDUP_REMOVED lines=74> */
.L_x_1112:
[----:B------:R-:W-:Y:S05]  /*0aa0*/  BSYNC.RECONVERGENT B1 ;  /* 0x0000000000017941 */ /* 0x000fea0003800200 */
.L_x_1111:
        /* <DEDUP_REMOVED lines=17> */
[----:B--2---:R-:W-:-:S06]  /*0bc0*/  IMAD.WIDE.U32 R26, R19, 0x4, R14 ;  /* 0x00000004131a7825 */ /* 0x004fcc00078e000e */
[----:B------:R-:W2:Y:S01]  /*0bd0*/  LDG.E R26, desc[UR6][R26.64] ;  /* 0x000000061a1a7981 */ /* 0x000ea2000c1e1900 */
[----:B0-----:R-:W-:-:S06]  /*0be0*/  IMAD.WIDE.U32 R24, R19, 0x4, R12 ;  /* 0x0000000413187825 */ /* 0x001fcc00078e000c */
[----:B------:R-:W4:Y:S01]  /*0bf0*/  LDG.E R25, desc[UR6][R24.64] ;  /* 0x0000000618197981 */ /* 0x000f22000c1e1900 */
[----:B---3--:R-:W-:-:S03]  /*0c00*/  FADD.FTZ R8, R8, R21 ;  /* 0x0000001508087221 */ /* 0x008fc60000010000 */
[----:B------:R0:W3:Y:S02]  /*0c10*/  LDG.E R21, desc[UR6][R28.64] ;  /* 0x000000061c157981 */ /* 0x0000e4000c1e1900 */
[----:B0-----:R-:W-:Y:S01]  /*0c20*/  LEA R29, R3, R19, 0x5 ;  /* 0x00000013031d7211 */ /* 0x001fe200078e28ff */
[----:B--2---:R-:W-:-:S04]  /*0c30*/  FADD.FTZ R24, R11, R26 ;  /* 0x0000001a0b187221 */ /* 0x004fc80000010000 */
[----:B------:R-:W-:-:S05]  /*0c40*/  IMAD.WIDE.U32 R26, R29, 0x4, R22 ;  /* 0x000000041d1a7825 */ /* 0x000fca00078e0016 */
[----:B------:R-:W2:Y:S01]  /*0c50*/  LDG.E R11, desc[UR6][R26.64] ;  /* 0x000000061a0b7981 */ /* 0x000ea2000c1e1900 */
[----:B----4-:R-:W-:Y:S01]  /*0c60*/  FADD.FTZ R25, R20, R25 ;  /* 0x0000001914197221 */ /* 0x010fe20000010000 */
[----:B---3--:R-:W-:Y:S01]  /*0c70*/  FADD.FTZ R18, R18, R21 ;  /* 0x0000001512127221 */ /* 0x008fe20000010000 */
[----:B------:R-:W-:-:S06]  /*0c80*/  IMAD.WIDE.U32 R20, R29, 0x4, R12 ;  /* 0x000000041d147825 */ /* 0x000fcc00078e000c */
[----:B------:R-:W3:Y:S01]  /*0c90*/  LDG.E R20, desc[UR6][R20.64] ;  /* 0x0000000614147981 */ /* 0x000ee2000c1e1900 */
[----:B------:R-:W-:Y:S01]  /*0ca0*/  LEA R19, R3, R19, 0x6 ;  /* 0x0000001303137211 */ /* 0x000fe200078e30ff */
[----:B--2---:R-:W-:Y:S01]  /*0cb0*/  FADD.FTZ R11, R8, R11 ;  /* 0x0000000b080b7221 */ /* 0x004fe20000010000 */
[----:B---3--:R-:W-:Y:S01]  /*0cc0*/  FADD.FTZ R25, R25, R20 ;  /* 0x0000001419197221 */ /* 0x008fe20000010000 */
[----:B------:R-:W-:-:S04]  /*0cd0*/  IMAD.WIDE.U32 R20, R29, 0x4, R14 ;  /* 0x000000041d147825 */ /* 0x000fc800078e000e */
[----:B------:R-:W-:Y:S02]  /*0ce0*/  IMAD.WIDE.U32 R28, R29, 0x4, R16 ;  /* 0x000000041d1c7825 */ /* 0x000fe400078e0010 */
[----:B------:R-:W2:Y:S04]  /*0cf0*/  LDG.E R21, desc[UR6][R20.64] ;  /* 0x0000000614157981 */ /* 0x000ea8000c1e1900 */
[----:B------:R0:W3:Y:S02]  /*0d00*/  LDG.E R8, desc[UR6][R28.64] ;  /* 0x000000061c087981 */ /* 0x0000e4000c1e1900 */
[----:B0-----:R-:W-:-:S06]  /*0d10*/  IMAD.WIDE.U32 R28, R19, 0x4, R22 ;  /* 0x00000004131c7825 */ /* 0x001fcc00078e0016 */
[----:B------:R-:W4:Y:S01]  /*0d20*/  LDG.E R28, desc[UR6][R28.64] ;  /* 0x000000061c1c7981 */ /* 0x000f22000c1e1900 */
[----:B------:R-:W-:-:S04]  /*0d30*/  IMAD.WIDE.U32 R26, R19, 0x4, R12 ;  /* 0x00000004131a7825 */ /* 0x000fc800078e000c */
[----:B--2---:R-:W-:Y:S01]  /*0d40*/  FADD.FTZ R24, R24, R21 ;  /* 0x0000001518187221 */ /* 0x004fe20000010000 */
[----:B---3--:R-:W-:Y:S02]  /*0d50*/  FADD.FTZ R21, R18, R8 ;  /* 0x0000000812157221 */ /* 0x008fe40000010000 */
[----:B------:R0:W2:Y:S02]  /*0d60*/  LDG.E R8, desc[UR6][R26.64] ;  /* 0x000000061a087981 */ /* 0x0000a4000c1e1900 */
[----:B0-----:R-:W-:Y:S01]  /*0d70*/  LEA R27, R3, R19, 0x5 ;  /* 0x00000013031b7211 */ /* 0x001fe200078e28ff */
[----:B----4-:R-:W-:Y:S01]  /*0d80*/  FADD.FTZ R20, R11, R28 ;  /* 0x0000001c0b147221 */ /* 0x010fe20000010000 */
[----:B------:R-:W-:-:S04]  /*0d90*/  IMAD.WIDE.U32 R28, R19, 0x4, R14 ;  /* 0x00000004131c7825 */ /* 0x000fc800078e000e */
[----:B------:R-:W-:Y:S01]  /*0da0*/  IMAD.WIDE.U32 R18, R19, 0x4, R16 ;  /* 0x0000000413127825 */ /* 0x000fe200078e0010 */
[----:B------:R-:W3:Y:S03]  /*0db0*/  LDG.E R11, desc[UR6][R28.64] ;  /* 0x000000061c0b7981 */ /* 0x000ee6000c1e1900 */
[C---:B------:R-:W-:Y:S02]  /*0dc0*/  IMAD.WIDE.U32 R22, R27.reuse, 0x4, R22 ;  /* 0x000000041b167825 */ /* 0x040fe400078e0016 */
[----:B------:R-:W4:Y:S02]  /*0dd0*/  LDG.E R18, desc[UR6][R18.64] ;  /* 0x0000000612127981 */ /* 0x000f24000c1e1900 */
[C---:B------:R-:W-:Y:S02]  /*0de0*/  IMAD.WIDE.U32 R12, R27.reuse, 0x4, R12 ;  /* 0x000000041b0c7825 */ /* 0x040fe400078e000c */
[----:B------:R-:W5:Y:S02]  /*0df0*/  LDG.E R23, desc[UR6][R22.64] ;  /* 0x0000000616177981 */ /* 0x000f64000c1e1900 */
[----:B------:R-:W-:-:S02]  /*0e00*/  IMAD.WIDE.U32 R14, R27, 0x4, R14 ;  /* 0x000000041b0e7825 */ /* 0x000fc400078e000e */
[----:B------:R-:W5:Y:S02]  /*0e10*/  LDG.E R12, desc[UR6][R12.64] ;  /* 0x000000060c0c7981 */ /* 0x000f64000c1e1900 */
[----:B------:R-:W-:Y:S02]  /*0e20*/  IMAD.WIDE.U32 R16, R27, 0x4, R16 ;  /* 0x000000041b107825 */ /* 0x000fe400078e0010 */
[----:B------:R-:W5:Y:S04]  /*0e30*/  LDG.E R14, desc[UR6][R14.64] ;  /* 0x000000060e0e7981 */ /* 0x000f68000c1e1900 */
[----:B------:R-:W5:Y:S01]  /*0e40*/  LDG.E R16, desc[UR6][R16.64] ;  /* 0x0000000610107981 */ /* 0x000f62000c1e1900 */
[----:B------:R-:W-:Y:S01]  /*0e50*/  IADD3 R10, PT, PT, R10, 0x80, RZ ;  /* 0x000000800a0a7810 */ /* 0x000fe20007ffe0ff */
[----:B--2---:R-:W-:Y:S01]  /*0e60*/  FADD.FTZ R25, R25, R8 ;  /* 0x0000000819197221 */ /* 0x004fe20000010000 */
[----:B---3--:R-:W-:Y:S01]  /*0e70*/  FADD.FTZ R11, R24, R11 ;  /* 0x0000000b180b7221 */ /* 0x008fe20000010000 */
[----:B----4-:R-:W-:Y:S01]  /*0e80*/  FADD.FTZ R21, R21, R18 ;  /* 0x0000001215157221 */ /* 0x010fe20000010000 */
[----:B-----5:R-:W-:Y:S01]  /*0e90*/  FADD.FTZ R8, R20, R23 ;  /* 0x0000001714087221 */ /* 0x020fe20000010000 */
[----:B------:R-:W-:Y:S01]  /*0ea0*/  FADD.FTZ R20, R25, R12 ;  /* 0x0000000c19147221 */ /* 0x000fe20000010000 */
[----:B------:R-:W-:Y:S01]  /*0eb0*/  FADD.FTZ R11, R11, R14 ;  /* 0x0000000e0b0b7221 */ /* 0x000fe20000010000 */
[----:B------:R-:W-:-:S07]  /*0ec0*/  FADD.FTZ R18, R21, R16 ;  /* 0x0000001015127221 */ /* 0x000fce0000010000 */
.L_x_1115:
[----:B------:R-:W-:Y:S05]  /*0ed0*/  BSYNC.RECONVERGENT B1 ;  /* 0x0000000000017941 */ /* 0x000fea0003800200 */
.L_x_1114:
        /* <DEDUP_REMOVED lines=36> */
.L_x_1117:
[----:B------:R-:W-:Y:S05]  /*1120*/  BSYNC.RECONVERGENT B1 ;  /* 0x0000000000017941 */ /* 0x000fea0003800200 */
.L_x_1116:
        /* <DEDUP_REMOVED lines=18> */
.L_x_1110:
[----:B------:R-:W-:Y:S05]  /*1250*/  BSYNC.RECONVERGENT B0 ;  /* 0x0000000000007941 */ /* 0x000fea0003800200 */
.L_x_1109:
        /* <DEDUP_REMOVED lines=35> */
[----:B------:R-:W-:Y:S01]  /*1490*/  LOP3.LUT R17, R0, 0x7ffffff0, RZ, 0xc0, !PT ;  /* 0x7ffffff000117812 */ /* 0x000fe200078ec0ff */
[----:B--2---:R-:W-:Y:S02]  /*14a0*/  FADD.FTZ R8, R13, R8 ;  /* 0x000000080d087221 */ /* 0x004fe40000010000 */
[----:B------:R-:W1:Y:S01]  /*14b0*/  SHFL.BFLY PT, R19, R16, 0x4, 0x1f ;  /* 0x0c801f0010137f89 */ /* 0x000e6200000e0000 */
[----:B------:R-:W-:Y:S01]  /*14c0*/  IADD3 R0, PT, PT, R6, R17, RZ ;  /* 0x0000001106007210 */ /* 0x000fe20007ffe0ff */
[----:B---3--:R-:W-:Y:S02]  /*14d0*/  FADD.FTZ R10, R11, R4 ;  /* 0x000000040b0a7221 */ /* 0x008fe40000010000 */
        /* <DEDUP_REMOVED lines=11> */
[----:B------:R-:W-:Y:S01]  /*1590*/  SHF.L.U32 R4, R0, 0x1, RZ ;  /* 0x0000000100047819 */ /* 0x000fe200000006ff */
[----:B-1----:R-:W-:-:S03]  /*15a0*/  FADD.FTZ R18, R19, R18 ;  /* 0x0000001213127221 */ /* 0x002fc60000010000 */
[----:B------:R-:W0:Y:S01]  /*15b0*/  SHFL.BFLY PT, R11, R8, 0x10, 0x1f ;  /* 0x0e001f00080b7f89 */ /* 0x000e2200000e0000 */
[----:B------:R-:W-:Y:S01]  /*15c0*/  ISETP.GE.U32.AND P1, PT, R4, R3, PT ;  /* 0x000000030400720c */ /* 0x000fe20003f26070 */
[----:B--2---:R-:W-:Y:S02]  /*15d0*/  FADD.FTZ R2, R7, R2 ;  /* 0x0000000207027221 */ /* 0x004fe40000010000 */
[----:B------:R-:W1:Y:S01]  /*15e0*/  SHFL.BFLY PT, R15, R18, 0x10, 0x1f ;  /* 0x0e001f00120f7f89 */ /* 0x000e6200000e0000 */
[----:B---3--:R-:W-:-:S03]  /*15f0*/  FADD.FTZ R12, R13, R12 ;  /* 0x0000000c0d0c7221 */ /* 0x008fc60000010000 */
[----:B------:R-:W2:Y:S04]  /*1600*/  SHFL.BFLY PT, R9, R2, 0x10, 0x1f ;  /* 0x0e001f0002097f89 */ /* 0x000ea800000e0000 */
[----:B------:R-:W3:Y:S01]  /*1610*/  SHFL.BFLY PT, R7, R12, 0x10, 0x1f ;  /* 0x0e001f000c077f89 */ /* 0x000ee200000e0000 */
[----:B0-----:R-:W-:Y:S01]  /*1620*/  FADD.FTZ R11, R8, R11 ;  /* 0x0000000b080b7221 */ /* 0x001fe20000010000 */
[----:B-1----:R-:W-:Y:S01]  /*1630*/  FADD.FTZ R15, R18, R15 ;  /* 0x0000000f120f7221 */ /* 0x002fe20000010000 */
[----:B--2---:R-:W-:Y:S01]  /*1640*/  FADD.FTZ R9, R2, R9 ;  /* 0x0000000902097221 */ /* 0x004fe20000010000 */
[----:B------:R-:W-:Y:S01]  /*1650*/  @!P0 LEA R2, R5, UR4, 0x2 ;  /* 0x0000000405028c11 */ /* 0x000fe2000f8e10ff */
[----:B---3--:R-:W-:-:S04]  /*1660*/  FADD.FTZ R7, R12, R7 ;  /* 0x000000070c077221 */ /* 0x008fc80000010000 */
[----:B------:R0:W-:Y:S04]  /*1670*/  @!P0 STS [R2+0x4080], R9 ;  /* 0x0040800902008388 */ /* 0x0001e80000000800 */
        /* <DEDUP_REMOVED lines=20> */
[----:B------:R-:W-:Y:S04]  /*17c0*/  STG.E.64 desc[UR6][R10.64], R8 ;  /* 0x000000080a007986 */ /* 0x000fe8000c101b06 */
[----:B--2---:R-:W-:Y:S01]  /*17d0*/  STG.E.64 desc[UR6][R12.64], R6 ;  /* 0x000000060c007986 */ /* 0x004fe2000c101b06 */
[----:B0-----:R-:W-:-:S03]  /*17e0*/  IMAD.WIDE.U32 R16, R0, 0x8, R16 ;  /* 0x0000000800107825 */ /* 0x001fc600078e0010 */
[----:B----4-:R-:W-:Y:S04]  /*17f0*/  STG.E.64 desc[UR6][R14.64], R4 ;  /* 0x000000040e007986 */ /* 0x010fe8000c101b06 */
[----:B-----5:R-:W-:Y:S01]  /*1800*/  STG.E.64 desc[UR6][R16.64], R2 ;  /* 0x0000000210007986 */ /* 0x020fe2000c101b06 */
[----:B------:R-:W-:Y:S05]  /*1810*/  EXIT ;  /* 0x000000000000794d */ /* 0x000fea0003800000 */
.L_x_1118:
        /* <DEDUP_REMOVED lines=14> */
.L_x_4827:


//--------------------- .text._ZN10layer_norm31ln_parallel_residual_bwd_kernelINS_13Kernel_traitsIf13__nv_bfloat16S2_S2_fjLj8192ELj1ELj1ELj8ELj16ENS_18Kernel_traits_baseILj8192EfS2_S2_S2_fjLj256EEEEELb1ELb1ELb0EEEvNS_9BwdParamsE --------------------------
	.section	.text._ZN10layer_norm31ln_parallel_residual_bwd_kernelINS_13Kernel_traitsIf13__nv_bfloat16S2_S2_fjLj8192ELj1ELj1ELj8ELj16ENS_18Kernel_traits_baseILj8192EfS2_S2_S2_fjLj256EEEEELb1ELb1ELb0EEEvNS_9BwdParamsE,"ax",@progbits
	.align	128
        .global         _ZN10layer_norm31ln_parallel_residual_bwd_kernelINS_13Kernel_traitsIf13__nv_bfloat16S2_S2_fjLj8192ELj1ELj1ELj8ELj16ENS_18Kernel_traits_baseILj8192EfS2_S2_S2_fjLj256EEEEELb1ELb1ELb0EEEvNS_9BwdParamsE
        .type           _ZN10layer_norm31ln_parallel_residual_bwd_kernelINS_13Kernel_traitsIf13__nv_bfloat16S2_S2_fjLj8192ELj1ELj1ELj8ELj16ENS_18Kernel_traits_baseILj8192EfS2_S2_S2_fjLj256EEEEELb1ELb1ELb0EEEvNS_9BwdParamsE,@function
        .size           _ZN10layer_norm31ln_parallel_residual_bwd_kernelINS_13Kernel_traitsIf13__nv_bfloat16S2_S2_fjLj8192ELj1ELj1ELj8ELj16ENS_18Kernel_traits_baseILj8192EfS2_S2_S2_fjLj256EEEEELb1ELb1ELb0EEEvNS_9BwdParamsE,(.L_x_4828 - _ZN10layer_norm31ln_parallel_residual_bwd_kernelINS_13Kernel_traitsIf13__nv_bfloat16S2_S2_fjLj8192ELj1ELj1ELj8ELj16ENS_18Kernel_traits_baseILj8192EfS2_S2_S2_fjLj256EEEEELb1ELb1ELb0EEEvNS_9BwdParamsE)
        .other          _ZN10layer_norm31ln_parallel_residual_bwd_kernelINS_13Kernel_traitsIf13__nv_bfloat16S2_S2_fjLj8192ELj1ELj1ELj8ELj16ENS_18Kernel_traits_baseILj8192EfS2_S2_S2_fjLj256EEEEELb1ELb1ELb0EEEvNS_9BwdParamsE,@"STO_CUDA_ENTRY STV_DEFAULT"
_ZN10layer_norm31ln_parallel_residual_bwd_kernelINS_13Kernel_traitsIf13__nv_bfloat16S2_S2_fjLj8192ELj1ELj1ELj8ELj16ENS_18Kernel_traits_baseILj8192EfS2_S2_S2_fjLj256EEEEELb1ELb1ELb0EEEvNS_9BwdParamsE:
.text._ZN10layer_norm31ln_parallel_residual_bwd_kernelINS_13Kernel_traitsIf13__nv_bfloat16S2_S2_fjLj8192ELj1ELj1ELj8ELj16ENS_18Kernel_traits_baseILj8192EfS2_S2_S2_fjLj256EEEEELb1ELb1ELb0EEEvNS_9BwdParamsE:
        /* <DEDUP_REMOVED lines=18> */
[----:B------:R-:W4:Y:S08]  /*0120*/  @P2 LDC.64 R12, c[0x0][0x3d0] ;  /* 0x0000f400ff0c2b82 */ /* 0x000f300000000a00 */
[----:B------:R-:W3:Y:S01]  /*0130*/  @P3 LDC.64 R4, c[0x0][0x3d0] ;  /* 0x0000f400ff043b82 */ /* 0x000ee20000000a00 */
[C---:B0-----:R-:W-:Y:S01]  /*0140*/  @P0 IMAD.WIDE.U32 R6, R3.reuse, 0x20, R6 ;  /* 0x0000002003060825 */ /* 0x041fe200078e0006 */
[----:B------:R-:W-:-:S04]  /*0150*/  @P0 IADD3 R3, PT, PT, R3, 0x100, RZ ;  /* 0x0000010003030810 */ /* 0x000fc80007ffe0ff */
[----:B--2---:R0:W5:Y:S01]  /*0160*/  @P0 LDG.E.128 R132, desc[UR10][R6.64] ;  /* 0x0000000a06840981 */ /* 0x004162000c1e1d00 */
[----:B-1----:R-:W-:-:S03]  /*0170*/  @P1 IMAD.WIDE.U32 R10, R3, 0x20, R8 ;  /* 0x00000020030a1825 */ /* 0x002fc600078e0008 */
[----:B------:R0:W5:Y:S01]  /*0180*/  @P0 LDG.E.128 R128, desc[UR10][R6.64+0x10] ;  /* 0x0000100a06800981 */ /* 0x000162000c1e1d00 */
[----:B------:R-:W-:-:S03]  /*0190*/  @P1 VIADD R3, R3, 0x100 ;  /* 0x0000010003031836 */ /* 0x000fc60000000000 */
[----:B------:R0:W5:Y:S01]  /*01a0*/  @P1 LDG.E.128 R124, desc[UR10][R10.64] ;  /* 0x0000000a0a7c1981 */ /* 0x000162000c1e1d00 */
[----:B----4-:R-:W-:-:S03]  /*01b0*/  @P2 IMAD.WIDE.U32 R8, R3, 0x20, R12 ;  /* 0x0000002003082825 */ /* 0x010fc600078e000c */
[----:B------:R0:W5:Y:S04]  /*01c0*/  @P1 LDG.E.128 R120, desc[UR10][R10.64+0x10] ;  /* 0x0000100a0a781981 */ /* 0x000168000c1e1d00 */
[----:B------:R0:W5:Y:S01]  /*01d0*/  @P2 LDG.E.128 R116, desc[UR10][R8.64] ;  /* 0x0000000a08742981 */ /* 0x000162000c1e1d00 */
[----:B---3--:R-:W-:-:S03]  /*01e0*/  @P3 IMAD.WIDE.U32 R4, R216, 0x20, R4 ;  /* 0x00000020d8043825 */ /* 0x008fc600078e0004 */
[----:B------:R0:W5:Y:S04]  /*01f0*/  @P2 LDG.E.128 R112, desc[UR10][R8.64+0x10] ;  /* 0x0000100a08702981 */ /* 0x000168000c1e1d00 */
[----:B------:R0:W5:Y:S04]  /*0200*/  @P3 LDG.E.128 R108, desc[UR10][R4.64] ;  /* 0x0000000a046c3981 */ /* 0x000168000c1e1d00 */
[----:B------:R0:W5:Y:S01]  /*0210*/  @P3 LDG.E.128 R104, desc[UR10][R4.64+0x10] ;  /* 0x0000100a04683981 */ /* 0x000162000c1e1d00 */
[----:B------:R-:W1:Y:S01]  /*0220*/  S2UR UR4, SR_CTAID.X ;  /* 0x00000000000479c3 */ /* 0x000e620000002500 */
[----:B------:R-:W-:-:S02]  /*0230*/  CS2R R100, SRZ ;  /* 0x0000000000647805 */ /* 0x000fc4000001ff00 */
[----:B------:R-:W-:Y:S02]  /*0240*/  CS2R R102, SRZ ;  /* 0x0000000000667805 */ /* 0x000fe4000001ff00 */
[----:B------:R-:W-:Y:S02]  /*0250*/  CS2R R96, SRZ ;  /* 0x0000000000607805 */ /* 0x000fe4000001ff00 */
[----:B------:R-:W-:Y:S02]  /*0260*/  CS2R R98, SRZ ;  /* 0x0000000000627805 */ /* 0x000fe4000001ff00 */
[----:B------:R-:W-:Y:S02]  /*0270*/  CS2R R92, SRZ ;  /* 0x00000000005c7805 */ /* 0x000fe4000001ff00 */
        /* <DEDUP_REMOVED lines=72> */
.L_x_1170:
[----:B0----5:R-:W0:Y:S01]  /*0700*/  LDC.64 R4, c[0x0][0x3c0] ;  /* 0x0000f000ff047b82 */ /* 0x021e220000000a00 */
[----:B------:R-:W-:-:S07]  /*0710*/  ISETP.NE.AND P4, PT, R160, RZ, PT ;  /* 0x000000ffa000720c */ /* 0x000fce0003f85270 */
[----:B------:R-:W1:Y:S08]  /*0720*/  LDC R0, c[0x0][0x388] ;  /* 0x0000e200ff007b82 */ /* 0x000e700000000800 */
[----:B--234-:R-:W2:Y:S01]  /*0730*/  LDC.64 R152, c[0x0][0x3c8] ;  /* 0x0000f200ff987b82 */ /* 0x01cea20000000a00 */
[----:B0-----:R-:W-:-:S06]  /*0740*/  IMAD.WIDE R154, R3, 0x4, R4 ;  /* 0x00000004039a7825 */ /* 0x001fcc00078e0204 */
[----:B------:R-:W3:Y:S01]  /*0750*/  LDG.E R154, desc[UR10][R154.64] ;  /* 0x0000000a9a9a7981 */ /* 0x000ee2000c1e1900 */
[C---:B------:R-:W-:Y:S01]  /*0760*/  ISETP.GE.U32.AND P0, PT, R2.reuse, 0x200, PT ;  /* 0x000002000200780c */ /* 0x040fe20003f06070 */
[C---:B-1----:R-:W-:Y:S01]  /*0770*/  IMAD R4, R3.reuse, R0, RZ ;  /* 0x0000000003047224 */ /* 0x042fe200078e02ff */
[C---:B------:R-:W-:Y:S02]  /*0780*/  ISETP.GE.U32.AND P1, PT, R2.reuse, 0x300, PT ;  /* 0x000003000200780c */ /* 0x040fe40003f26070 */
[----:B------:R-:W-:Y:S02]  /*0790*/  ISETP.GE.U32.AND P2, PT, R2, 0x400, PT ;  /* 0x000004000200780c */ /* 0x000fe40003f46070 */
[----:B------:R-:W-:Y:S01]  /*07a0*/  SHF.R.S32.HI R5, RZ, 0x1f, R4 ;  /* 0x0000001fff057819 */ /* 0x000fe20000011404 */
[----:B--2---:R-:W-:-:S03]  /*07b0*/  IMAD.WIDE R152, R3, 0x4, R152 ;  /* 0x0000000403987825 */ /* 0x004fc600078e0298 */
[----:B------:R-:W-:-:S04]  /*07c0*/  LEA.HI R5, R5, R4, RZ, 0x3 ;  /* 0x0000000405057211 */ /* 0x000fc800078f18ff */
[----:B------:R-:W-:Y:S02]  /*07d0*/  LEA.HI.SX32 R4, R5, R216, 0x1d ;  /* 0x000000d805047211 */ /* 0x000fe400078feaff */
[----:B-----5:R0:W5:Y:S01]  /*07e0*/  LDG.E R5, desc[UR10][R152.64] ;  /* 0x0000000a98057981 */ /* 0x020162000c1e1900 */
[----:B------:R-:W-:Y:S01]  /*07f0*/  BSSY.RECONVERGENT B0, `(.L_x_1120) ;  /* 0x0000069000007945 */ /* 0x000fe20003800200 */
[----:B------:R-:W-:Y:S01]  /*0800*/  CS2R R196, SRZ ;  /* 0x0000000000c47805 */ /* 0x000fe2000001ff00 */
[----:B------:R-:W-:Y:S01]  /*0810*/  IMAD.MOV.U32 R167, RZ, RZ, R4 ;  /* 0x000000ffffa77224 */ /* 0x000fe200078e0004 */
[----:B---3--:R-:W-:Y:S01]  /*0820*/  FSEL R166, R154, RZ, !P4 ;  /* 0x000000ff9aa67208 */ /* 0x008fe20006000000 */
[----:B0-----:R-:W-:Y:S06]  /*0830*/  @!P3 BRA `(.L_x_1121) ;  /* 0x000000040090b947 */ /* 0x001fec0003800000 */
[----:B------:R-:W0:Y:S08]  /*0840*/  LDC.64 R8, c[0x0][0x3a8] ;  /* 0x0000ea00ff087b82 */ /* 0x000e300000000a00 */
[----:B------:R-:W1:Y:S01]  /*0850*/  LDC.64 R6, c[0x0][0x428] ;  /* 0x00010a00ff067b82 */ /* 0x000e620000000a00 */
[----:B----4-:R-:W-:Y:S02]  /*0860*/  ISETP.NE.U32.AND P4, PT, RZ, UR12, PT ;  /* 0x0000000cff007c0c */ /* 0x010fe4000bf85070 */
        /* <DEDUP_REMOVED lines=16> */
[----:B------:R-:W-:Y:S02]  /*0970*/  IADD3 R167, PT, PT, R4, 0x100, RZ ;  /* 0x0000010004a77810 */ /* 0x000fe40007ffe0ff */
[C---:B---3--:R-:W-:Y:S02]  /*0980*/  SHF.L.U32 R157, R8.reuse, 0x10, RZ ;  /* 0x00000010089d7819 */ /* 0x048fe400000006ff */
[----:B------:R-:W-:-:S03]  /*0990*/  PRMT R16, R8, 0x7632, R16 ;  /* 0x0000763208107816 */ /* 0x000fc60000000010 */
[----:B0-----:R-:W-:Y:S01]  /*09a0*/  FADD.FTZ R6, -R166, R157 ;  /* 0x0000009da6067221 */ /* 0x001fe20000010100 */
[C---:B------:R-:W-:Y:S01]  /*09b0*/  PRMT R8, R9.reuse, 0x7632, R8 ;  /* 0x0000763209087816 */ /* 0x040fe20000000008 */
[----:B------:R-:W-:Y:S01]  /*09c0*/  IMAD.U32 R9, R9, 0x10000, RZ ;  /* 0x0001000009097824 */ /* 0x000fe200078e00ff */
[C---:B----4-:R-:W-:Y:S01]  /*09d0*/  SHF.L.U32 R205, R12.reuse, 0x10, RZ ;  /* 0x000000100ccd7819 */ /* 0x050fe200000006ff */
[C---:B------:R-:W-:Y:S01]  /*09e0*/  IMAD.U32 R161, R11.reuse, 0x10000, RZ ;  /* 0x000100000ba17824 */ /* 0x040fe200078e00ff */
[----:B------:R-:W-:Y:S01]  /*09f0*/  PRMT R158, R11, 0x7632, R158 ;  /* 0x000076320b9e7816 */ /* 0x000fe2000000009e */
[----:B-----5:R-:W-:Y:S01]  /*0a00*/  FMUL.FTZ R207, R5, R6 ;  /* 0x0000000605cf7220 */ /* 0x020fe20000410000 */
[----:B------:R-:W-:Y:S02]  /*0a10*/  PRMT R7, R12, 0x7632, R7 ;  /* 0x000076320c077816 */ /* 0x000fe40000000007 */
[----:B------:R-:W-:Y:S01]  /*0a20*/  SHF.L.U32 R11, R16, 0x10, RZ ;  /* 0x00000010100b7819 */ /* 0x000fe200000006ff */
[----:B------:R-:W-:Y:S01]  /*0a30*/  FADD.FTZ R68, R68, R205 ;  /* 0x000000cd44447221 */ /* 0x000fe20000010000 */
[C---:B------:R-:W-:Y:S01]  /*0a40*/  PRMT R156, R10.reuse, 0x7632, R156 ;  /* 0x000076320a9c7816 */ /* 0x040fe2000000009c */
[----:B------:R-:W-:Y:S01]  /*0a50*/  FFMA.FTZ R100, R207, R205, R100 ;  /* 0x000000cdcf647223 */ /* 0x000fe20000010064 */
[----:B------:R-:W-:Y:S01]  /*0a60*/  SHF.L.U32 R159, R10, 0x10, RZ ;  /* 0x000000100a9f7819 */ /* 0x000fe200000006ff */
[----:B------:R-:W-:Y:S01]  /*0a70*/  FADD.FTZ R10, -R166, R9 ;  /* 0x00000009a60a7221 */ /* 0x000fe20000010100 */
[----:B------:R-:W-:-:S02]  /*0a80*/  PRMT R153, R14, 0x7632, R153 ;  /* 0x000076320e997816 */ /* 0x000fc40000000099 */
[----:B-1----:R-:W-:Y:S01]  /*0a90*/  SHF.L.U32 R155, R14, 0x10, RZ ;  /* 0x000000100e9b7819 */ /* 0x002fe200000006ff */
[----:B------:R-:W-:Y:S01]  /*0aa0*/  FADD.FTZ R14, -R166, R161 ;  /* 0x000000a1a60e7221 */ /* 0x000fe20000010100 */
[----:B------:R-:W-:Y:S01]  /*0ab0*/  SHF.L.U32 R12, R7, 0x10, RZ ;  /* 0x00000010070c7819 */ /* 0x000fe200000006ff */
[----:B------:R-:W-:Y:S01]  /*0ac0*/  FMUL.FTZ R205, R108, R205 ;  /* 0x000000cd6ccd7220 */ /* 0x000fe20000410000 */
[----:B------:R-:W-:Y:S01]  /*0ad0*/  FADD.FTZ R206, -R166, R11 ;  /* 0x0000000ba6ce7221 */ /* 0x000fe20000010100 */
[----:B------:R-:W-:Y:S01]  /*0ae0*/  PRMT R152, R13, 0x7632, R152 ;  /* 0x000076320d987816 */ /* 0x000fe20000000098 */
[C---:B------:R-:W-:Y:S01]  /*0af0*/  IMAD.U32 R163, R15.reuse, 0x10000, RZ ;  /* 0x000100000fa37824 */ /* 0x040fe200078e00ff */
[----:B------:R-:W-:Y:S01]  /*0b00*/  PRMT R154, R15, 0x7632, R154 ;  /* 0x000076320f9a7816 */ /* 0x000fe2000000009a */
[----:B------:R-:W-:Y:S02]  /*0b10*/  IMAD.U32 R13, R13, 0x10000, RZ ;  /* 0x000100000d0d7824 */ /* 0x000fe400078e00ff */
[----:B------:R-:W-:Y:S01]  /*0b20*/  FMUL.FTZ R201, R5, R10 ;  /* 0x0000000a05c97220 */ /* 0x000fe20000410000 */
[----:B------:R-:W-:-:S02]  /*0b30*/  IMAD.U32 R15, R8, 0x10000, RZ ;  /* 0x00010000080f7824 */ /* 0x000fc400078e00ff */
[----:B------:R-:W-:Y:S01]  /*0b40*/  FMUL.FTZ R9, R5, R14 ;  /* 0x0000000e05097220 */ /* 0x000fe20000410000 */
[----:B------:R-:W-:Y:S01]  /*0b50*/  FMUL.FTZ R203, R109, R12 ;  /* 0x0000000c6dcb7220 */ /* 0x000fe20000410000 */
[----:B------:R-:W-:Y:S01]  /*0b60*/  FADD.FTZ R14, RZ, R205 ;  /* 0x000000cdff0e7221 */ /* 0x000fe20000010000 */
[----:B------:R-:W-:Y:S01]  /*0b70*/  FMUL.FTZ R206, R5, R206 ;  /* 0x000000ce05ce7220 */ /* 0x000fe20000410000 */
[----:B------:R-:W-:Y:S01]  /*0b80*/  FFMA.FTZ R11, R207, R205, RZ ;  /* 0x000000cdcf0b7223 */ /* 0x000fe200000100ff */
[----:B------:R-:W-:Y:S01]  /*0b90*/  FADD.FTZ R70, R70, R13 ;  /* 0x0000000d46467221 */ /* 0x000fe20000010000 */
[-C--:B------:R-:W-:Y:S01]  /*0ba0*/  FFMA.FTZ R102, R201, R13.reuse, R102 ;  /* 0x0000000dc9667223 */ /* 0x080fe20000010066 */
[----:B------:R-:W-:Y:S01]  /*0bb0*/  FMUL.FTZ R6, R110, R13 ;  /* 0x0000000d6e067220 */ /* 0x000fe20000410000 */
[----:B------:R-:W-:Y:S01]  /*0bc0*/  FADD.FTZ R16, -R166, R15 ;  /* 0x0000000fa6107221 */ /* 0x000fe20000010100 */
[----:B------:R-:W-:Y:S02]  /*0bd0*/  IMAD.U32 R152, R152, 0x10000, RZ ;  /* 0x0001000098987824 */ /* 0x000fe400078e00ff */
[----:B------:R-:W-:Y:S01]  /*0be0*/  FADD.FTZ R13, R14, R203 ;  /* 0x000000cb0e0d7221 */ /* 0x000fe20000010000 */
[C---:B------:R-:W-:Y:S01]  /*0bf0*/  FFMA.FTZ R14, R206.reuse, R203, R11 ;  /* 0x000000cbce0e7223 */ /* 0x040fe2000001000b */
[----:B------:R-:W-:Y:S01]  /*0c00*/  FADD.FTZ R69, R69, R12 ;  /* 0x0000000c45457221 */ /* 0x000fe20000010000 */
[----:B------:R-:W-:Y:S01]  /*0c10*/  FFMA.FTZ R101, R206, R12, R101 ;  /* 0x0000000cce657223 */ /* 0x000fe20000010065 */
[----:B------:R-:W-:Y:S01]  /*0c20*/  FADD.FTZ R8, -R166, R159 ;  /* 0x0000009fa6087221 */ /* 0x000fe20000010100 */
[----:B------:R-:W-:Y:S01]  /*0c30*/  FMUL.FTZ R12, R5, R16 ;  /* 0x00000010050c7220 */ /* 0x000fe20000410000 */
[----:B------:R-:W-:Y:S01]  /*0c40*/  SHF.L.U32 R157, R156, 0x10, RZ ;  /* 0x000000109c9d7819 */ /* 0x000fe200000006ff */
[----:B------:R-:W-:Y:S01]  /*0c50*/  FMUL.FTZ R11, R111, R152 ;  /* 0x000000986f0b7220 */ /* 0x000fe20000410000 */
[----:B------:R-:W-:Y:S01]  /*0c60*/  FADD.FTZ R16, R13, R6 ;  /* 0x000000060d107221 */ /* 0x000fe20000010000 */
[----:B------:R-:W-:Y:S01]  /*0c70*/  FFMA.FTZ R13, R201, R6, R14 ;  /* 0x00000006c90d7223 */ /* 0x000fe2000001000e */
[----:B------:R-:W-:-:S02]  /*0c80*/  IMAD.U32 R159, R158, 0x10000, RZ ;  /* 0x000100009e9f7824 */ /* 0x000fc400078e00ff */
[----:B------:R-:W-:Y:S01]  /*0c90*/  FMUL.FTZ R7, R5, R8 ;  /* 0x0000000805077220 */ /* 0x000fe20000410000 */
[----:B------:R-:W-:Y:S01]  /*0ca0*/  SHF.L.U32 R156, R153, 0x10, RZ ;  /* 0x00000010999c7819 */ /* 0x000fe200000006ff */
[----:B------:R-:W-:Y:S01]  /*0cb0*/  FMUL.FTZ R8, R104, R155 ;  /* 0x0000009b68087220 */ /* 0x000fe20000410000 */
[----:B------:R-:W-:Y:S02]  /*0cc0*/  IMAD.U32 R158, R154, 0x10000, RZ ;  /* 0x000100009a9e7824 */ /* 0x000fe400078e00ff */
[----:B------:R-:W-:Y:S01]  /*0cd0*/  FADD.FTZ R15, R16, R11 ;  /* 0x0000000b100f7221 */ /* 0x000fe20000010000 */
[----:B------:R-:W-:Y:S01]  /*0ce0*/  FADD.FTZ R154, -R166, R157 ;  /* 0x0000009da69a7221 */ /* 0x000fe20000010100 */
[C---:B------:R-:W-:Y:S01]  /*0cf0*/  FFMA.FTZ R16, R12.reuse, R11, R13 ;  /* 0x0000000b0c107223 */ /* 0x040fe2000001000d */
[----:B------:R-:W-:Y:S01]  /*0d00*/  FADD.FTZ R71, R71, R152 ;  /* 0x0000009847477221 */ /* 0x000fe20000010000 */
[----:B------:R-:W-:Y:S01]  /*0d10*/  FFMA.FTZ R103, R12, R152, R103 ;  /* 0x000000980c677223 */ /* 0x000fe20000010067 */
[----:B------:R-:W-:Y:S01]  /*0d20*/  FMUL.FTZ R13, R105, R156 ;  /* 0x0000009c690d7220 */ /* 0x000fe20000410000 */
[----:B------:R-:W-:Y:S01]  /*0d30*/  FADD.FTZ R152, R15, R8 ;  /* 0x000000080f987221 */ /* 0x000fe20000010000 */
[----:B------:R-:W-:Y:S01]  /*0d40*/  FMUL.FTZ R14, R5, R154 ;  /* 0x0000009a050e7220 */ /* 0x000fe20000410000 */
[C---:B------:R-:W-:Y:S01]  /*0d50*/  FFMA.FTZ R153, R7.reuse, R8, R16 ;  /* 0x0000000807997223 */ /* 0x040fe20000010010 */
[----:B------:R-:W-:Y:S01]  /*0d60*/  FADD.FTZ R64, R64, R155 ;  /* 0x0000009b40407221 */ /* 0x000fe20000010000 */
[----:B------:R-:W-:Y:S01]  /*0d70*/  FFMA.FTZ R96, R7, R155, R96 ;  /* 0x0000009b07607223 */ /* 0x000fe20000010060 */
[----:B------:R-:W-:Y:S01]  /*0d80*/  FADD.FTZ R155, R152, R13 ;  /* 0x0000000d989b7221 */ /* 0x000fe20000010000 */
[----:B------:R-:W-:Y:S01]  /*0d90*/  FMUL.FTZ R10, R106, R163 ;  /* 0x000000a36a0a7220 */ /* 0x000fe20000410000 */
[----:B------:R-:W-:Y:S01]  /*0da0*/  FADD.FTZ R16, -R166, R159 ;  /* 0x0000009fa6107221 */ /* 0x000fe20000010100 */
        /* <DEDUP_REMOVED lines=13> */
.L_x_1121:
[----:B----4-:R-:W-:Y:S05]  /*0e80*/  BSYNC.RECONVERGENT B0 ;  /* 0x0000000000007941 */ /* 0x010fea0003800200 */
.L_x_1120:
        /* <DEDUP_REMOVED lines=18> */
[----:B------:R-:W5:Y:S01]  /*0fb0*/  @P4 LDG.E.64 R222, desc[UR10][R18.64] ;  /* 0x0000000a12de4981 */ /* 0x000f62000c1e1b00 */
[----:B-1----:R-:W-:-:S05]  /*0fc0*/  @P3 IMAD.WIDE.U32 R30, R167, 0x10, R30 ;  /* 0x00000010a71e3825 */ /* 0x002fca00078e001e */
[----:B------:R0:W5:Y:S01]  /*0fd0*/  @P3 LDG.E.128 R32, desc[UR10][R30.64] ;  /* 0x0000000a1e203981 */ /* 0x000162000c1e1d00 */
[----:B------:R-:W-:Y:S02]  /*0fe0*/  VIADD R167, R167, 0x100 ;  /* 0x00000100a7a77836 */ /* 0x000fe40000000000 */
[C---:B---3--:R-:W-:Y:S01]  /*0ff0*/  IMAD.U32 R153, R20.reuse, 0x10000, RZ ;  /* 0x0001000014997824 */ /* 0x048fe200078e00ff */
[----:B------:R-:W-:Y:S02]  /*1000*/  SHF.L.U32 R159, R23, 0x10, RZ ;  /* 0x00000010179f7819 */ /* 0x000fe400000006ff */
[----:B------:R-:W-:Y:S02]  /*1010*/  PRMT R17, R20, 0x7632, R17 ;  /* 0x0000763214117816 */ /* 0x000fe40000000011 */
[C---:B------:R-:W-:Y:S02]  /*1020*/  SHF.L.U32 R155, R21.reuse, 0x10, RZ ;  /* 0x00000010159b7819 */ /* 0x040fe400000006ff */
[----:B------:R-:W-:Y:S01]  /*1030*/  PRMT R20, R21, 0x7632, R20 ;  /* 0x0000763215147816 */ /* 0x000fe20000000014 */
[----:B----4-:R-:W-:Y:S01]  /*1040*/  IMAD.U32 R21, R24, 0x10000, RZ ;  /* 0x0001000018157824 */ /* 0x010fe200078e00ff */
[----:B------:R-:W-:Y:S01]  /*1050*/  PRMT R154, R23, 0x7632, R154 ;  /* 0x00007632179a7816 */ /* 0x000fe2000000009a */
[----:B0-----:R-:W-:Y:S01]  /*1060*/  IMAD.U32 R31, R26, 0x10000, RZ ;  /* 0x000100001a1f7824 */ /* 0x001fe200078e00ff */
[----:B------:R-:W-:Y:S01]  /*1070*/  PRMT R19, R24, 0x7632, R19 ;  /* 0x0000763218137816 */ /* 0x000fe20000000013 */
[----:B------:R-:W-:Y:S01]  /*1080*/  FADD.FTZ R18, -R166, R153 ;  /* 0x00000099a6127221 */ /* 0x000fe20000010100 */
[C---:B------:R-:W-:Y:S01]  /*1090*/  PRMT R23, R25.reuse, 0x7632, R23 ;  /* 0x0000763219177816 */ /* 0x040fe20000000017 */
[----:B------:R-:W-:Y:S01]  /*10a0*/  IMAD.U32 R157, R22, 0x10000, RZ ;  /* 0x00010000169d7824 */ /* 0x000fe200078e00ff */
[----:B------:R-:W-:Y:S01]  /*10b0*/  PRMT R24, R26, 0x7632, R24 ;  /* 0x000076321a187816 */ /* 0x000fe20000000018 */
[----:B------:R-:W-:Y:S01]  /*10c0*/  FADD.FTZ R26, -R166, R159 ;  /* 0x0000009fa61a7221 */ /* 0x000fe20000010100 */
[----:B------:R-:W-:Y:S01]  /*10d0*/  PRMT R152, R22, 0x7632, R152 ;  /* 0x0000763216987816 */ /* 0x000fe20000000098 */
[----:B------:R-:W-:Y:S01]  /*10e0*/  FADD.FTZ R22, -R166, R155 ;  /* 0x0000009ba6167221 */ /* 0x000fe20000010100 */
[----:B------:R-:W-:Y:S01]  /*10f0*/  SHF.L.U32 R29, R25, 0x10, RZ ;  /* 0x00000010191d7819 */ /* 0x000fe200000006ff */
[----:B------:R-:W-:Y:S01]  /*1100*/  IMAD.U32 R25, R17, 0x10000, RZ ;  /* 0x0001000011197824 */ /* 0x000fe200078e00ff */
[----:B------:R-:W-:Y:S01]  /*1110*/  PRMT R30, R27, 0x7632, R30 ;  /* 0x000076321b1e7816 */ /* 0x000fe2000000001e */
[----:B-----5:R-:W-:Y:S01]  /*1120*/  FMUL.FTZ R17, R5, R18 ;  /* 0x0000001205117220 */ /* 0x020fe20000410000 */
[----:B------:R-:W-:-:S02]  /*1130*/  SHF.L.U32 R161, R27, 0x10, RZ ;  /* 0x000000101ba17819 */ /* 0x000fc400000006ff */
[----:B------:R-:W-:Y:S01]  /*1140*/  SHF.L.U32 R155, R154, 0x10, RZ ;  /* 0x000000109a9b7819 */ /* 0x000fe200000006ff */
[----:B------:R-:W-:Y:S01]  /*1150*/  IMAD.U32 R28, R19, 0x10000, RZ ;  /* 0x00010000131c7824 */ /* 0x000fe200078e00ff */
[----:B------:R-:W-:Y:S01]  /*1160*/  SHF.L.U32 R27, R20, 0x10, RZ ;  /* 0x00000010141b7819 */ /* 0x000fe200000006ff */
[-C--:B------:R-:W-:Y:S01]  /*1170*/  FMUL.FTZ R18, R132, R21.reuse ;  /* 0x0000001584127220 */ /* 0x080fe20000410000 */
[----:B------:R-:W-:Y:S01]  /*1180*/  SHF.L.U32 R154, R23, 0x10, RZ ;  /* 0x00000010179a7819 */ /* 0x000fe200000006ff */
[C---:B------:R-:W-:Y:S01]  /*1190*/  FMUL.FTZ R23, R5.reuse, R26 ;  /* 0x0000001a05177220 */ /* 0x040fe20000410000 */
[C---:B------:R-:W-:Y:S01]  /*11a0*/  FADD.FTZ R26, -R166.reuse, R25 ;  /* 0x00000019a61a7221 */ /* 0x040fe20000010100 */
[----:B------:R-:W-:Y:S01]  /*11b0*/  FADD.FTZ R20, -R166, R157 ;  /* 0x0000009da6147221 */ /* 0x000fe20000010100 */
[----:B------:R-:W-:Y:S02]  /*11c0*/  IMAD.U32 R153, R152, 0x10000, RZ ;  /* 0x0001000098997824 */ /* 0x000fe400078e00ff */
[----:B------:R-:W-:Y:S01]  /*11d0*/  FMUL.FTZ R19, R5, R22 ;  /* 0x0000001605137220 */ /* 0x000fe20000410000 */
[----:B------:R-:W-:Y:S01]  /*11e0*/  SHF.L.U32 R160, R30, 0x10, RZ ;  /* 0x000000101ea07819 */ /* 0x000fe200000006ff */
[----:B------:R-:W-:Y:S01]  /*11f0*/  FADD.FTZ R152, -R166, R27 ;  /* 0x0000001ba6987221 */ /* 0x000fe20000010100 */
[----:B------:R-:W-:Y:S01]  /*1200*/  FADD.FTZ R30, R197, R18 ;  /* 0x00000012c51e7221 */ /* 0x000fe20000010000 */
[----:B------:R-:W-:Y:S01]  /*1210*/  FMUL.FTZ R25, R133, R28 ;  /* 0x0000001c85197220 */ /* 0x000fe20000410000 */
[----:B------:R-:W-:Y:S01]  /*1220*/  FADD.FTZ R60, R60, R21 ;  /* 0x000000153c3c7221 */ /* 0x000fe20000010000 */
[----:B------:R-:W-:Y:S01]  /*1230*/  FFMA.FTZ R92, R17, R21, R92 ;  /* 0x00000015115c7223 */ /* 0x000fe2000001005c */
[----:B------:R-:W-:Y:S01]  /*1240*/  FMUL.FTZ R26, R5, R26 ;  /* 0x0000001a051a7220 */ /* 0x000fe20000410000 */
[----:B------:R-:W-:Y:S01]  /*1250*/  FFMA.FTZ R27, R17, R18, R196 ;  /* 0x00000012111b7223 */ /* 0x000fe200000100c4 */
[----:B------:R-:W-:Y:S01]  /*1260*/  FMUL.FTZ R21, R5, R20 ;  /* 0x0000001405157220 */ /* 0x000fe20000410000 */
[----:B------:R-:W-:Y:S01]  /*1270*/  FADD.FTZ R62, R62, R29 ;  /* 0x0000001d3e3e7221 */ /* 0x000fe20000010000 */
[-C--:B------:R-:W-:Y:S01]  /*1280*/  FFMA.FTZ R94, R19, R29.reuse, R94 ;  /* 0x0000001d135e7223 */ /* 0x080fe2000001005e */
[----:B------:R-:W-:Y:S01]  /*1290*/  FMUL.FTZ R20, R134, R29 ;  /* 0x0000001d86147220 */ /* 0x000fe20000410000 */
[----:B------:R-:W-:Y:S01]  /*12a0*/  FADD.FTZ R29, R30, R25 ;  /* 0x000000191e1d7221 */ /* 0x000fe20000010000 */
        /* <DEDUP_REMOVED lines=8> */
[-C--:B------:R-:W-:Y:S01]  /*1330*/  FFMA.FTZ R88, R21, R31.reuse, R88 ;  /* 0x0000001f15587223 */ /* 0x080fe20000010058 */
[----:B------:R-:W-:Y:S01]  /*1340*/  FMUL.FTZ R22, R128, R31 ;  /* 0x0000001f80167220 */ /* 0x000fe20000410000 */
[----:B------:R-:W-:Y:S01]  /*1350*/  FADD.FTZ R31, R152, R27 ;  /* 0x0000001b981f7221 */ /* 0x000fe20000010000 */
[----:B------:R-:W-:-:S02]  /*1360*/  IMAD.U32 R158, R24, 0x10000, RZ ;  /* 0x00010000189e7824 */ /* 0x000fc400078e00ff */
        /* <DEDUP_REMOVED lines=8> */
[----:B------:R-:W-:Y:S01]  /*13f0*/  FADD.FTZ R168, -R166, R155 ;  /* 0x0000009ba6a87221 */ /* 0x000fe20000010100 */
[----:B------:R-:W-:Y:S01]  /*1400*/  FMUL.FTZ R24, R130, R161 ;  /* 0x000000a182187220 */ /* 0x000fe20000410000 */
        /* <DEDUP_REMOVED lines=14> */
.L_x_1123:
[----:B------:R-:W-:Y:S05]  /*14f0*/  BSYNC.RECONVERGENT B0 ;  /* 0x0000000000007941 */ /* 0x000fea0003800200 */
.L_x_1122:
        /* <DEDUP_REMOVED lines=21> */
[----:B------:R-:W-:Y:S01]  /*1650*/  IADD3 R167, PT, PT, R167, 0x100, RZ ;  /* 0x00000100a7a77810 */ /* 0x000fe20007ffe0ff */
[----:B---3--:R-:W-:Y:S01]  /*1660*/  IMAD.U32 R177, R155, 0x10000, RZ ;  /* 0x000100009bb17824 */ /* 0x008fe200078e00ff */
[C---:B------:R-:W-:Y:S01]  /*1670*/  PRMT R170, R152.reuse, 0x7632, R170 ;  /* 0x0000763298aa7816 */ /* 0x040fe200000000aa */
[----:B------:R-:W-:Y:S01]  /*1680*/  IMAD.U32 R173, R153, 0x10000, RZ ;  /* 0x0001000099ad7824 */ /* 0x000fe200078e00ff */
[----:B------:R-:W-:Y:S02]  /*1690*/  SHF.L.U32 R171, R152, 0x10, RZ ;  /* 0x0000001098ab7819 */ /* 0x000fe400000006ff */
[C---:B------:R-:W-:Y:S02]  /*16a0*/  PRMT R174, R154.reuse, 0x7632, R174 ;  /* 0x000076329aae7816 */ /* 0x040fe400000000ae */
[----:B------:R-:W-:Y:S02]  /*16b0*/  SHF.L.U32 R175, R154, 0x10, RZ ;  /* 0x000000109aaf7819 */ /* 0x000fe400000006ff */
[----:B------:R-:W-:Y:S01]  /*16c0*/  PRMT R154, R155, 0x7632, R154 ;  /* 0x000076329b9a7816 */ /* 0x000fe2000000009a */
[----:B----4-:R-:W-:Y:S01]  /*16d0*/  IMAD.U32 R161, R157, 0x10000, RZ ;  /* 0x000100009da17824 */ /* 0x010fe200078e00ff */
[----:B------:R-:W-:Y:S01]  /*16e0*/  PRMT R172, R153, 0x7632, R172 ;  /* 0x0000763299ac7816 */ /* 0x000fe200000000ac */
[----:B0-----:R-:W-:Y:S01]  /*16f0*/  FADD.FTZ R164, -R166, R177 ;  /* 0x000000b1a6a47221 */ /* 0x001fe20000010100 */
[----:B------:R-:W-:-:S02]  /*1700*/  PRMT R153, R156, 0x7632, R153 ;  /* 0x000076329c997816 */ /* 0x000fc40000000099 */
[----:B------:R-:W-:Y:S02]  /*1710*/  SHF.L.U32 R155, R156, 0x10, RZ ;  /* 0x000000109c9b7819 */ /* 0x000fe400000006ff */
[----:B------:R-:W-:Y:S01]  /*1720*/  PRMT R160, R157, 0x7632, R160 ;  /* 0x000076329da07816 */ /* 0x000fe200000000a0 */
[----:B------:R-:W-:Y:S01]  /*1730*/  FADD.FTZ R152, -R166, R171 ;  /* 0x000000aba6987221 */ /* 0x000fe20000010100 */
[----:B------:R-:W-:Y:S01]  /*1740*/  SHF.L.U32 R157, R170, 0x10, RZ ;  /* 0x00000010aa9d7819 */ /* 0x000fe200000006ff */
[----:B------:R-:W-:Y:S01]  /*1750*/  FADD.FTZ R156, -R166, R173 ;  /* 0x000000ada69c7221 */ /* 0x000fe20000010100 */
[----:B------:R-:W-:Y:S01]  /*1760*/  PRMT R176, R159, 0x7632, R176 ;  /* 0x000076329fb07816 */ /* 0x000fe200000000b0 */
[----:B------:R-:W-:Y:S01]  /*1770*/  IMAD.U32 R217, R154, 0x10000, RZ ;  /* 0x000100009ad97824 */ /* 0x000fe200078e00ff */
[----:B------:R-:W-:Y:S01]  /*1780*/  SHF.L.U32 R154, R153, 0x10, RZ ;  /* 0x00000010999a7819 */ /* 0x000fe200000006ff */
[----:B------:R-:W-:Y:S02]  /*1790*/  IMAD.U32 R179, R159, 0x10000, RZ ;  /* 0x000100009fb37824 */ /* 0x000fe400078e00ff */
[C---:B-----5:R-:W-:Y:S01]  /*17a0*/  FMUL.FTZ R177, R5.reuse, R164 ;  /* 0x000000a405b17220 */ /* 0x060fe20000410000 */
[----:B------:R-:W-:Y:S01]  /*17b0*/  FMUL.FTZ R170, R124, R155 ;  /* 0x0000009b7caa7220 */ /* 0x000fe20000410000 */
[C---:B------:R-:W-:Y:S01]  /*17c0*/  FMUL.FTZ R171, R5.reuse, R152 ;  /* 0x0000009805ab7220 */ /* 0x040fe20000410000 */
[----:B------:R-:W-:Y:S01]  /*17d0*/  FMUL.FTZ R173, R5, R156 ;  /* 0x0000009c05ad7220 */ /* 0x000fe20000410000 */
[----:B------:R-:W-:Y:S01]  /*17e0*/  FADD.FTZ R178, -R166, R157 ;  /* 0x0000009da6b27221 */ /* 0x000fe20000010100 */
[----:B------:R-:W-:-:S02]  /*17f0*/  IMAD.U32 R156, R176, 0x10000, RZ ;  /* 0x00010000b09c7824 */ /* 0x000fc400078e00ff */
[----:B------:R-:W-:Y:S01]  /*1800*/  FADD.FTZ R50, R50, R179 ;  /* 0x000000b332327221 */ /* 0x000fe20000010000 */
[-C--:B------:R-:W-:Y:S01]  /*1810*/  FFMA.FTZ R82, R177, R179.reuse, R82 ;  /* 0x000000b3b1527223 */ /* 0x080fe20000010052 */
[----:B------:R-:W-:Y:S01]  /*1820*/  FMUL.FTZ R176, R122, R179 ;  /* 0x000000b37ab07220 */ /* 0x000fe20000410000 */
[----:B------:R-:W-:Y:S01]  /*1830*/  FADD.FTZ R152, R197, R170 ;  /* 0x000000aac5987221 */ /* 0x000fe20000010000 */
[----:B------:R-:W-:Y:S01]  /*1840*/  FMUL.FTZ R179, R125, R154 ;  /* 0x0000009a7db37220 */ /* 0x000fe20000410000 */
[----:B------:R-:W-:Y:S02]  /*1850*/  IMAD.U32 R159, R172, 0x10000, RZ ;  /* 0x00010000ac9f7824 */ /* 0x000fe400078e00ff */
[----:B------:R-:W-:Y:S01]  /*1860*/  FMUL.FTZ R178, R5, R178 ;  /* 0x000000b205b27220 */ /* 0x000fe20000410000 */
[C---:B------:R-:W-:Y:S01]  /*1870*/  FFMA.FTZ R153, R171.reuse, R170, R196 ;  /* 0x000000aaab997223 */ /* 0x040fe200000100c4 */
[----:B------:R-:W-:Y:S01]  /*1880*/  FADD.FTZ R52, R52, R155 ;  /* 0x0000009b34347221 */ /* 0x000fe20000010000 */
[----:B------:R-:W-:Y:S01]  /*1890*/  FFMA.FTZ R84, R171, R155, R84 ;  /* 0x0000009bab547223 */ /* 0x000fe20000010054 */
[----:B------:R-:W-:Y:S01]  /*18a0*/  FADD.FTZ R155, R152, R179 ;  /* 0x000000b3989b7221 */ /* 0x000fe20000010000 */
[----:B------:R-:W-:-:S02]  /*18b0*/  IMAD.U32 R160, R160, 0x10000, RZ ;  /* 0x00010000a0a07824 */ /* 0x000fc400078e00ff */
[----:B------:R-:W-:Y:S01]  /*18c0*/  FMUL.FTZ R172, R126, R161 ;  /* 0x000000a17eac7220 */ /* 0x000fe20000410000 */
[----:B------:R-:W-:Y:S01]  /*18d0*/  FADD.FTZ R180, -R166, R159 ;  /* 0x0000009fa6b47221 */ /* 0x000fe20000010100 */
[----:B------:R-:W-:Y:S01]  /*18e0*/  FFMA.FTZ R152, R178, R179, R153 ;  /* 0x000000b3b2987223 */ /* 0x000fe20000010099 */
[C---:B------:R-:W-:Y:S01]  /*18f0*/  PRMT R162, R158.reuse, 0x7632, R162 ;  /* 0x000076329ea27816 */ /* 0x040fe200000000a2 */
[----:B------:R-:W-:Y:S01]  /*1900*/  FADD.FTZ R53, R53, R154 ;  /* 0x0000009a35357221 */ /* 0x000fe20000010000 */
[----:B------:R-:W-:Y:S01]  /*1910*/  SHF.L.U32 R163, R158, 0x10, RZ ;  /* 0x000000109ea37819 */ /* 0x000fe200000006ff */
[----:B------:R-:W-:Y:S01]  /*1920*/  FFMA.FTZ R85, R178, R154, R85 ;  /* 0x0000009ab2557223 */ /* 0x000fe20000010055 */
[----:B------:R-:W-:Y:S01]  /*1930*/  SHF.L.U32 R165, R174, 0x10, RZ ;  /* 0x00000010aea57819 */ /* 0x000fe200000006ff */
        /* <DEDUP_REMOVED lines=15> */
[----:B------:R-:W-:-:S02]  /*1a30*/  FADD.FTZ R186, -R166, R217 ;  /* 0x000000d9a6ba7221 */ /* 0x000fc40000010100 */
        /* <DEDUP_REMOVED lines=18> */
.L_x_1125:
[----:B------:R-:W-:Y:S05]  /*1b60*/  BSYNC.RECONVERGENT B0 ;  /* 0x0000000000007941 */ /* 0x000fea0003800200 */
.L_x_1124:
        /* <DEDUP_REMOVED lines=21> */
[C---:B---3--:R-:W-:Y:S01]  /*1cc0*/  PRMT R185, R153.reuse, 0x7632, R185 ;  /* 0x0000763299b97816 */ /* 0x048fe200000000b9 */
[C---:B------:R-:W-:Y:S01]  /*1cd0*/  IMAD.U32 R189, R154.reuse, 0x10000, RZ ;  /* 0x000100009abd7824 */ /* 0x040fe200078e00ff */
[----:B------:R-:W-:Y:S02]  /*1ce0*/  SHF.L.U32 R153, R153, 0x10, RZ ;  /* 0x0000001099997819 */ /* 0x000fe400000006ff */
[----:B------:R-:W-:Y:S02]  /*1cf0*/  PRMT R187, R154, 0x7632, R187 ;  /* 0x000076329abb7816 */ /* 0x000fe400000000bb */
[C---:B------:R-:W-:Y:S01]  /*1d00*/  PRMT R154, R155.reuse, 0x7632, R154 ;  /* 0x000076329b9a7816 */ /* 0x040fe2000000009a */
[----:B0-----:R-:W-:Y:S01]  /*1d10*/  FADD.FTZ R160, -R166, R153 ;  /* 0x00000099a6a07221 */ /* 0x001fe20000010100 */
[----:B------:R-:W-:Y:S02]  /*1d20*/  SHF.L.U32 R155, R155, 0x10, RZ ;  /* 0x000000109b9b7819 */ /* 0x000fe400000006ff */
[----:B------:R-:W-:Y:S01]  /*1d30*/  SHF.L.U32 R153, R154, 0x10, RZ ;  /* 0x000000109a997819 */ /* 0x000fe200000006ff */
[C---:B------:R-:W-:Y:S01]  /*1d40*/  IMAD.U32 R169, R152.reuse, 0x10000, RZ ;  /* 0x0001000098a97824 */ /* 0x040fe200078e00ff */
[----:B------:R-:W-:Y:S01]  /*1d50*/  PRMT R167, R152, 0x7632, R167 ;  /* 0x0000763298a77816 */ /* 0x000fe200000000a7 */
[----:B-1----:R-:W-:-:S02]  /*1d60*/  FADD.FTZ R164, -R166, R155 ;  /* 0x0000009ba6a47221 */ /* 0x002fc40000010100 */
[--C-:B------:R-:W-:Y:S01]  /*1d70*/  FADD.FTZ R204, -R166, R153.reuse ;  /* 0x00000099a6cc7221 */ /* 0x100fe20000010100 */
[C---:B----4-:R-:W-:Y:S01]  /*1d80*/  PRMT R153, R156.reuse, 0x7632, R153 ;  /* 0x000076329c997816 */ /* 0x050fe20000000099 */
[----:B------:R-:W-:Y:S02]  /*1d90*/  IMAD.U32 R155, R156, 0x10000, RZ ;  /* 0x000100009c9b7824 */ /* 0x000fe400078e00ff */
[----:B------:R-:W-:Y:S01]  /*1da0*/  FADD.FTZ R152, -R166, R169 ;  /* 0x000000a9a6987221 */ /* 0x000fe20000010100 */
[----:B------:R-:W-:Y:S02]  /*1db0*/  IMAD.U32 R167, R167, 0x10000, RZ ;  /* 0x00010000a7a77824 */ /* 0x000fe400078e00ff */
[----:B------:R-:W-:Y:S02]  /*1dc0*/  IMAD.U32 R154, R153, 0x10000, RZ ;  /* 0x00010000999a7824 */ /* 0x000fe400078e00ff */
[-C--:B------:R-:W-:Y:S01]  /*1dd0*/  FMUL.FTZ R188, R116, R155.reuse ;  /* 0x0000009b74bc7220 */ /* 0x080fe20000410000 */
[----:B------:R-:W-:Y:S01]  /*1de0*/  FADD.FTZ R194, -R166, R167 ;  /* 0x000000a7a6c27221 */ /* 0x000fe20000010100 */
[----:B-----5:R-:W-:Y:S01]  /*1df0*/  FMUL.FTZ R169, R5, R152 ;  /* 0x0000009805a97220 */ /* 0x020fe20000410000 */
[----:B------:R-:W-:Y:S01]  /*1e00*/  SHF.L.U32 R185, R185, 0x10, RZ ;  /* 0x00000010b9b97819 */ /* 0x000fe200000006ff */
[----:B------:R-:W-:Y:S01]  /*1e10*/  FADD.FTZ R152, R197, R188 ;  /* 0x000000bcc5987221 */ /* 0x000fe20000010000 */
[----:B------:R-:W-:Y:S01]  /*1e20*/  PRMT R156, R157, 0x7632, R156 ;  /* 0x000076329d9c7816 */ /* 0x000fe2000000009c */
[----:B------:R-:W-:Y:S01]  /*1e30*/  FMUL.FTZ R191, R117, R154 ;  /* 0x0000009a75bf7220 */ /* 0x000fe20000410000 */
[----:B------:R-:W-:Y:S01]  /*1e40*/  SHF.L.U32 R157, R157, 0x10, RZ ;  /* 0x000000109d9d7819 */ /* 0x000fe200000006ff */
[----:B------:R-:W-:Y:S01]  /*1e50*/  FMUL.FTZ R194, R5, R194 ;  /* 0x000000c205c27220 */ /* 0x000fe20000410000 */
[C---:B------:R-:W-:Y:S01]  /*1e60*/  FFMA.FTZ R153, R169.reuse, R188, R196 ;  /* 0x000000bca9997223 */ /* 0x040fe200000100c4 */
[----:B------:R-:W-:Y:S01]  /*1e70*/  FADD.FTZ R44, R44, R155 ;  /* 0x0000009b2c2c7221 */ /* 0x000fe20000010000 */
[----:B------:R-:W-:Y:S01]  /*1e80*/  FFMA.FTZ R76, R169, R155, R76 ;  /* 0x0000009ba94c7223 */ /* 0x000fe2000001004c */
[----:B------:R-:W-:Y:S01]  /*1e90*/  FADD.FTZ R198, -R166, R185 ;  /* 0x000000b9a6c67221 */ /* 0x000fe20000010100 */
[----:B------:R-:W-:Y:S01]  /*1ea0*/  SHF.L.U32 R156, R156, 0x10, RZ ;  /* 0x000000109c9c7819 */ /* 0x000fe200000006ff */
[----:B------:R-:W-:Y:S01]  /*1eb0*/  FADD.FTZ R155, R152, R191 ;  /* 0x000000bf989b7221 */ /* 0x000fe20000010000 */
[----:B------:R-:W-:Y:S01]  /*1ec0*/  FMUL.FTZ R185, R5, R160 ;  /* 0x000000a005b97220 */ /* 0x000fe20000410000 */
[----:B------:R-:W-:Y:S01]  /*1ed0*/  FMUL.FTZ R190, R118, R157 ;  /* 0x0000009d76be7220 */ /* 0x000fe20000410000 */
[----:B------:R-:W-:Y:S01]  /*1ee0*/  FFMA.FTZ R152, R194, R191, R153 ;  /* 0x000000bfc2987223 */ /* 0x000fe20000010099 */
[----:B------:R-:W-:Y:S01]  /*1ef0*/  IMAD.U32 R187, R187, 0x10000, RZ ;  /* 0x00010000bbbb7824 */ /* 0x000fe200078e00ff */
[----:B------:R-:W-:Y:S01]  /*1f00*/  PRMT R161, R158, 0x7632, R161 ;  /* 0x000076329ea17816 */ /* 0x000fe200000000a1 */
[----:B------:R-:W-:Y:S01]  /*1f10*/  FADD.FTZ R45, R45, R154 ;  /* 0x0000009a2d2d7221 */ /* 0x000fe20000010000 */
[----:B------:R-:W-:Y:S01]  /*1f20*/  FFMA.FTZ R77, R194, R154, R77 ;  /* 0x0000009ac24d7223 */ /* 0x000fe2000001004d */
[----:B------:R-:W-:Y:S01]  /*1f30*/  FADD.FTZ R162, -R166, R189 ;  /* 0x000000bda6a27221 */ /* 0x000fe20000010100 */
[----:B------:R-:W-:-:S02]  /*1f40*/  IMAD.U32 R163, R158, 0x10000, RZ ;  /* 0x000100009ea37824 */ /* 0x000fc400078e00ff */
[----:B------:R-:W-:Y:S01]  /*1f50*/  FMUL.FTZ R198, R5, R198 ;  /* 0x000000c605c67220 */ /* 0x000fe20000410000 */
[----:B------:R-:W-:Y:S01]  /*1f60*/  FMUL.FTZ R193, R119, R156 ;  /* 0x0000009c77c17220 */ /* 0x000fe20000410000 */
[----:B------:R-:W-:Y:S01]  /*1f70*/  FADD.FTZ R154, R155, R190 ;  /* 0x000000be9b9a7221 */ /* 0x000fe20000010000 */
[----:B------:R-:W-:Y:S01]  /*1f80*/  FFMA.FTZ R153, R185, R190, R152 ;  /* 0x000000beb9997223 */ /* 0x000fe20000010098 */
[----:B------:R-:W-:Y:S01]  /*1f90*/  FADD.FTZ R200, -R166, R187 ;  /* 0x000000bba6c87221 */ /* 0x000fe20000010100 */
[----:B------:R-:W-:Y:S01]  /*1fa0*/  FMUL.FTZ R187, R5, R162 ;  /* 0x000000a205bb7220 */ /* 0x000fe20000410000 */
[----:B------:R-:W-:Y:S02]  /*1fb0*/  IMAD.U32 R158, R161, 0x10000, RZ ;  /* 0x00010000a19e7824 */ /* 0x000fe400078e00ff */
        /* <DEDUP_REMOVED lines=32> */
.L_x_1127:
[----:B------:R-:W-:Y:S05]  /*21c0*/  BSYNC.RECONVERGENT B0 ;  /* 0x0000000000007941 */ /* 0x000fea0003800200 */
.L_x_1126:
        /* <DEDUP_REMOVED lines=32> */
.L_x_1129:
[----:B------:R-:W-:Y:S05]  /*23d0*/  BSYNC.RECONVERGENT B0 ;  /* 0x0000000000007941 */ /* 0x000fea0003800200 */
.L_x_1128:
        /* <DEDUP_REMOVED lines=57> */
[-C--:B------:R-:W-:Y:S01]  /*2770*/  FFMA.FTZ R154, R16, R162.reuse, R163 ;  /* 0x000000a2109a7223 */ /* 0x080fe200000100a3 */
[----:B------:R-:W-:Y:S02]  /*2780*/  LOP3.LUT P4, RZ, R215, 0xff0000, RZ, 0xc0, !PT ;  /* 0x00ff0000d7ff7812 */ /* 0x000fe4000788c0ff */
[----:B------:R-:W-:Y:S01]  /*2790*/  FADD.FTZ R152, R10, -R153 ;  /* 0x800000990a987221 */ /* 0x000fe20000010000 */
[----:B------:R-:W-:Y:S01]  /*27a0*/  FADD.FTZ R156, R15, -R154 ;  /* 0x8000009a0f9c7221 */ /* 0x000fe20000010000 */
[----:B------:R-:W-:Y:S02]  /*27b0*/  FFMA.FTZ R153, R7, R162, R163 ;  /* 0x000000a207997223 */ /* 0x000fe400000100a3 */
[C---:B-----5:R-:W-:Y:S01]  /*27c0*/  FMUL.FTZ R152, R5.reuse, R152 ;  /* 0x0000009805987220 */ /* 0x060fe20000410000 */
[----:B------:R-:W-:-:S03]  /*27d0*/  FMUL.FTZ R156, R5, R156 ;  /* 0x0000009c059c7220 */ /* 0x000fc60000410000 */
[----:B------:R-:W-:Y:S01]  /*27e0*/  FMUL.FTZ R154, R152, UR14 ;  /* 0x0000000e989a7c20 */ /* 0x000fe20008410000 */
[----:B------:R-:W-:Y:S01]  /*27f0*/  FADD.FTZ R152, R8, -R153 ;  /* 0x8000009908987221 */ /* 0x000fe20000010000 */
[----:B------:R-:W-:Y:S01]  /*2800*/  FMUL.FTZ R156, R156, UR14 ;  /* 0x0000000e9c9c7c20 */ /* 0x000fe20008410000 */
[--C-:B------:R-:W-:Y:S02]  /*2810*/  FFMA.FTZ R153, R201, R162, R163.reuse ;  /* 0x000000a2c9997223 */ /* 0x100fe400000100a3 */
[----:B------:R-:W-:Y:S01]  /*2820*/  FSEL R164, R154, RZ, P4 ;  /* 0x000000ff9aa47208 */ /* 0x000fe20002000000 */
[----:B------:R-:W-:Y:S01]  /*2830*/  FMUL.FTZ R152, R5, R152 ;  /* 0x0000009805987220 */ /* 0x000fe20000410000 */
[----:B------:R-:W-:Y:S01]  /*2840*/  ISETP.GE.U32.AND P4, PT, R214, RZ, PT ;  /* 0x000000ffd600720c */ /* 0x000fe20003f86070 */
[----:B------:R-:W-:Y:S02]  /*2850*/  FFMA.FTZ R154, R14, R162, R163 ;  /* 0x000000a20e9a7223 */ /* 0x000fe400000100a3 */
[----:B------:R-:W-:Y:S01]  /*2860*/  FMUL.FTZ R152, R152, UR14 ;  /* 0x0000000e98987c20 */ /* 0x000fe20008410000 */
[----:B------:R-:W-:Y:S01]  /*2870*/  ISETP.GE.U32.AND.EX P4, PT, R215, 0x1000000, PT, P4 ;  /* 0x01000000d700780c */ /* 0x000fe20003f86140 */
[----:B------:R-:W-:-:S03]  /*2880*/  FADD.FTZ R154, R13, -R154 ;  /* 0x8000009a0d9a7221 */ /* 0x000fc60000010000 */
[----:B------:R-:W-:Y:S01]  /*2890*/  FSEL R165, R156, RZ, P4 ;  /* 0x000000ff9ca57208 */ /* 0x000fe20002000000 */
[----:B------:R-:W-:Y:S01]  /*28a0*/  FMUL.FTZ R155, R5, R154 ;  /* 0x0000009a059b7220 */ /* 0x000fe20000410000 */
[----:B------:R-:W-:Y:S01]  /*28b0*/  LOP3.LUT P4, RZ, R215, 0xff, RZ, 0xc0, !PT ;  /* 0x000000ffd7ff7812 */ /* 0x000fe2000788c0ff */
[-CC-:B------:R-:W-:Y:S01]  /*28c0*/  FFMA.FTZ R156, R12, R162.reuse, R163.reuse ;  /* 0x000000a20c9c7223 */ /* 0x180fe200000100a3 */
[----:B------:R-:W-:Y:S01]  /*28d0*/  FFMA.FTZ R154, R206, R162, R163 ;  /* 0x000000a2ce9a7223 */ /* 0x000fe200000100a3 */
[----:B------:R-:W-:Y:S01]  /*28e0*/  FMUL.FTZ R155, R155, UR14 ;  /* 0x0000000e9b9b7c20 */ /* 0x000fe20008410000 */
[----:B------:R-:W-:Y:S01]  /*28f0*/  FSEL R158, R152, RZ, P4 ;  /* 0x000000ff989e7208 */ /* 0x000fe20002000000 */
[----:B------:R-:W-:Y:S01]  /*2900*/  FADD.FTZ R152, R6, -R153 ;  /* 0x8000009906987221 */ /* 0x000fe20000010000 */
[----:B------:R-:W-:Y:S01]  /*2910*/  LOP3.LUT P4, RZ, R215, 0xff00, RZ, 0xc0, !PT ;  /* 0x0000ff00d7ff7812 */ /* 0x000fe2000788c0ff */
[----:B------:R-:W-:Y:S01]  /*2920*/  FADD.FTZ R156, R11, -R156 ;  /* 0x8000009c0b9c7221 */ /* 0x000fe20000010000 */
[----:B------:R-:W-:Y:S01]  /*2930*/  FADD.FTZ R154, R203, -R154 ;  /* 0x8000009acb9a7221 */ /* 0x000fe20000010000 */
[----:B------:R-:W-:Y:S01]  /*2940*/  FMUL.FTZ R153, R5, R152 ;  /* 0x0000009805997220 */ /* 0x000fe20000410000 */
[----:B------:R-:W-:Y:S01]  /*2950*/  FSEL R159, R155, RZ, P4 ;  /* 0x000000ff9b9f7208 */ /* 0x000fe20002000000 */
[----:B------:R-:W-:Y:S01]  /*2960*/  FMUL.FTZ R156, R5, R156 ;  /* 0x0000009c059c7220 */ /* 0x000fe20000410000 */
[----:B------:R-:W-:Y:S01]  /*2970*/  LOP3.LUT P4, RZ, R214, 0xff0000, RZ, 0xc0, !PT ;  /* 0x00ff0000d6ff7812 */ /* 0x000fe2000788c0ff */
[----:B------:R-:W-:Y:S01]  /*2980*/  FMUL.FTZ R153, R153, UR14 ;  /* 0x0000000e99997c20 */ /* 0x000fe20008410000 */
[----:B------:R-:W-:Y:S01]  /*2990*/  FFMA.FTZ R152, R207, R162, R163 ;  /* 0x000000a2cf987223 */ /* 0x000fe200000100a3 */
[----:B------:R-:W-:Y:S01]  /*29a0*/  FMUL.FTZ R156, R156, UR14 ;  /* 0x0000000e9c9c7c20 */ /* 0x000fe20008410000 */
[----:B------:R-:W-:Y:S01]  /*29b0*/  FMUL.FTZ R154, R5, R154 ;  /* 0x0000009a059a7220 */ /* 0x000fe20000410000 */
[----:B------:R-:W-:Y:S01]  /*29c0*/  F2FP.BF16.F32.PACK_AB R155, R165, R164 ;  /* 0x000000a4a59b723e */ /* 0x000fe200000010ff */
[----:B------:R-:W-:Y:S01]  /*29d0*/  FADD.FTZ R152, R205, -R152 ;  /* 0x80000098cd987221 */ /* 0x000fe20000010000 */
[----:B------:R-:W-:Y:S01]  /*29e0*/  FSEL R153, R153, RZ, P4 ;  /* 0x000000ff99997208 */ /* 0x000fe20002000000 */
[----:B------:R-:W-:Y:S01]  /*29f0*/  FMUL.FTZ R154, R154, UR14 ;  /* 0x0000000e9a9a7c20 */ /* 0x000fe20008410000 */
[----:B------:R-:W-:Y:S01]  /*2a00*/  LOP3.LUT P4, RZ, R214, 0xff000000, RZ, 0xc0, !PT ;  /* 0xff000000d6ff7812 */ /* 0x000fe2000788c0ff */
[----:B------:R-:W-:-:S03]  /*2a10*/  FMUL.FTZ R152, R5, R152 ;  /* 0x0000009805987220 */ /* 0x000fc60000410000 */
[----:B------:R-:W-:Y:S01]  /*2a20*/  FSEL R156, R156, RZ, P4 ;  /* 0x000000ff9c9c7208 */ /* 0x000fe20002000000 */
[----:B------:R-:W-:Y:S01]  /*2a30*/  FMUL.FTZ R152, R152, UR14 ;  /* 0x0000000e98987c20 */ /* 0x000fe20008410000 */
        /* <DEDUP_REMOVED lines=8> */
.L_x_1134:
[-CC-:B------:R-:W-:Y:S01]  /*2ac0*/  FFMA.FTZ R145, R9, R162.reuse, R163.reuse ;  /* 0x000000a209917223 */ /* 0x180fe200000100a3 */
[-C--:B------:R-:W-:Y:S01]  /*2ad0*/  FFMA.FTZ R146, R16, R162.reuse, R163 ;  /* 0x000000a210927223 */ /* 0x080fe200000100a3 */
[----:B------:R-:W-:Y:S02]  /*2ae0*/  LOP3.LUT P4, RZ, R215, 0xff0000, RZ, 0xc0, !PT ;  /* 0x00ff0000d7ff7812 */ /* 0x000fe4000788c0ff */
[----:B------:R-:W-:Y:S01]  /*2af0*/  FADD.FTZ R144, R10, -R145 ;  /* 0x800000910a907221 */ /* 0x000fe20000010000 */
[----:B------:R-:W-:Y:S01]  /*2b00*/  FADD.FTZ R152, R15, -R146 ;  /* 0x800000920f987221 */ /* 0x000fe20000010000 */
[----:B------:R-:W-:Y:S02]  /*2b10*/  FFMA.FTZ R145, R7, R162, R163 ;  /* 0x000000a207917223 */ /* 0x000fe400000100a3 */
[C---:B-----5:R-:W-:Y:S01]  /*2b20*/  FMUL.FTZ R167, R5.reuse, R144 ;  /* 0x0000009005a77220 */ /* 0x060fe20000410000 */
[----:B------:R-:W-:Y:S01]  /*2b30*/  FMUL.FTZ R226, R5, R152 ;  /* 0x0000009805e27220 */ /* 0x000fe20000410000 */
[----:B------:R-:W-:Y:S01]  /*2b40*/  FADD.FTZ R144, R8, -R145 ;  /* 0x8000009108907221 */ /* 0x000fe20000010000 */
[----:B------:R-:W-:Y:S01]  /*2b50*/  FFMA.FTZ R152, R12, R162, R163 ;  /* 0x000000a20c987223 */ /* 0x000fe200000100a3 */
[----:B------:R-:W-:Y:S01]  /*2b60*/  FMUL.FTZ R146, R167, UR14 ;  /* 0x0000000ea7927c20 */ /* 0x000fe20008410000 */
[----:B------:R-:W-:Y:S01]  /*2b70*/  FMUL.FTZ R145, R226, UR14 ;  /* 0x0000000ee2917c20 */ /* 0x000fe20008410000 */
[----:B------:R-:W-:Y:S01]  /*2b80*/  FMUL.FTZ R157, R5, R144 ;  /* 0x00000090059d7220 */ /* 0x000fe20000410000 */
[----:B------:R-:W-:-:S02]  /*2b90*/  FADD.FTZ R152, R11, -R152 ;  /* 0x800000980b987221 */ /* 0x000fc40000010000 */
[----:B------:R-:W-:Y:S01]  /*2ba0*/  FSEL R196, R146, RZ, P4 ;  /* 0x000000ff92c47208 */ /* 0x000fe20002000000 */
[----:B------:R-:W-:Y:S01]  /*2bb0*/  FFMA.FTZ R146, R14, R162, R163 ;  /* 0x000000a20e927223 */ /* 0x000fe200000100a3 */
[----:B------:R-:W-:Y:S01]  /*2bc0*/  ISETP.GE.U32.AND P4, PT, R214, RZ, PT ;  /* 0x000000ffd600720c */ /* 0x000fe20003f86070 */
[----:B------:R-:W-:Y:S01]  /*2bd0*/  FMUL.FTZ R144, R157, UR14 ;  /* 0x0000000e9d907c20 */ /* 0x000fe20008410000 */
[----:B------:R-:W-:Y:S01]  /*2be0*/  FMUL.FTZ R158, R5, R152 ;  /* 0x00000098059e7220 */ /* 0x000fe20000410000 */
[----:B------:R-:W-:Y:S01]  /*2bf0*/  FADD.FTZ R154, R13, -R146 ;  /* 0x800000920d9a7221 */ /* 0x000fe20000010000 */
[----:B------:R-:W-:-:S03]  /*2c00*/  ISETP.GE.U32.AND.EX P4, PT, R215, 0x1000000, PT, P4 ;  /* 0x01000000d700780c */ /* 0x000fc60003f86140 */
[----:B------:R-:W-:Y:S01]  /*2c10*/  FMUL.FTZ R166, R5, R154 ;  /* 0x0000009a05a67220 */ /* 0x000fe20000410000 */
[----:B------:R-:W-:Y:S01]  /*2c20*/  FSEL R197, R145, RZ, P4 ;  /* 0x000000ff91c57208 */ /* 0x000fe20002000000 */
[-C--:B------:R-:W-:Y:S01]  /*2c30*/  FFMA.FTZ R145, R201, R162.reuse, R163 ;  /* 0x000000a2c9917223 */ /* 0x080fe200000100a3 */
[----:B------:R-:W-:Y:S01]  /*2c40*/  LOP3.LUT P4, RZ, R215, 0xff, RZ, 0xc0, !PT ;  /* 0x000000ffd7ff7812 */ /* 0x000fe2000788c0ff */
[----:B------:R-:W-:Y:S02]  /*2c50*/  FMUL.FTZ R147, R166, UR14 ;  /* 0x0000000ea6937c20 */ /* 0x000fe40008410000 */
[----:B------:R-:W-:Y:S01]  /*2c60*/  FADD.FTZ R146, R6, -R145 ;  /* 0x8000009106927221 */ /* 0x000fe20000010000 */
[----:B------:R-:W-:Y:S01]  /*2c70*/  FSEL R164, R144, RZ, P4 ;  /* 0x000000ff90a47208 */ /* 0x000fe20002000000 */
[--C-:B------:R-:W-:Y:S01]  /*2c80*/  FFMA.FTZ R144, R207, R162, R163.reuse ;  /* 0x000000a2cf907223 */ /* 0x100fe200000100a3 */
        /* <DEDUP_REMOVED lines=8> */
[----:B------:R-:W-:Y:S01]  /*2d10*/  FMUL.FTZ R144, R5, R144 ;  /* 0x0000009005907220 */ /* 0x000fe20000410000 */
[----:B------:R-:W-:Y:S01]  /*2d20*/  FADD.FTZ R146, R203, -R146 ;  /* 0x80000092cb927221 */ /* 0x000fe20000010000 */
[----:B------:R-:W-:-:S02]  /*2d30*/  FSEL R156, R145, RZ, P4 ;  /* 0x000000ff919c7208 */ /* 0x000fc40002000000 */
[----:B------:R-:W-:Y:S01]  /*2d40*/  LOP3.LUT P4, RZ, R214, 0xff000000, RZ, 0xc0, !PT ;  /* 0xff000000d6ff7812 */ /* 0x000fe2000788c0ff */
[----:B------:R-:W-:Y:S01]  /*2d50*/  FMUL.FTZ R145, R144, UR14 ;  /* 0x0000000e90917c20 */ /* 0x000fe20008410000 */
[----:B------:R-:W-:Y:S01]  /*2d60*/  FMUL.FTZ R153, R5, R146 ;  /* 0x0000009205997220 */ /* 0x000fe20000410000 */
[----:B------:R-:W-:Y:S02]  /*2d70*/  F2FP.BF16.F32.PACK_AB R146, R166, R157 ;  /* 0x0000009da692723e */ /* 0x000fe400000010ff */
[----:B------:R-:W-:Y:S01]  /*2d80*/  FSEL R159, R147, RZ, P4 ;  /* 0x000000ff939f7208 */ /* 0x000fe20002000000 */
[C---:B------:R-:W-:Y:S01]  /*2d90*/  FMUL.FTZ R154, R153.reuse, UR14 ;  /* 0x0000000e999a7c20 */ /* 0x040fe20008410000 */
        /* <DEDUP_REMOVED lines=9> */
[----:B------:R-:W-:Y:S02]  /*2e30*/  F2FP.BF16.F32.PACK_AB R153, R159, R156 ;  /* 0x0000009c9f99723e */ /* 0x000fe400000010ff */
[----:B------:R-:W-:Y:S01]  /*2e40*/  F2FP.BF16.F32.PACK_AB R152, R157, R152 ;  /* 0x000000989d98723e */ /* 0x000fe200000010ff */
[----:B------:R-:W-:Y:S06]  /*2e50*/  BRA `(.L_x_1135) ;  /* 0x0000001c00947947 */ /* 0x000fec0003800000 */
.L_x_1133:
[----:B------:R-:W-:Y:S01]  /*2e60*/  UMOV UR4, UR6 ;  /* 0x0000000600047c82 */ /* 0x000fe20008000000 */
[----:B------:R-:W-:Y:S01]  /*2e70*/  UMOV UR5, UR7 ;  /* 0x0000000700057c82 */ /* 0x000fe20008000000 */
[----:B------:R-:W-:-:S04]  /*2e80*/  UISETP.NE.U32.AND UP0, UPT, UR4, URZ, UPT ;  /* 0x000000ff0400728c */ /* 0x000fc8000bf05070 */
[----:B------:R-:W-:-:S09]  /*2e90*/  UISETP.NE.AND.EX UP0, UPT, UR5, URZ, UPT, UP0 ;  /* 0x000000ff0500728c */ /* 0x000fd2000bf05300 */
[----:B------:R-:W-:Y:S05]  /*2ea0*/  BRA.U UP0, `(.L_x_1136) ;  /* 0x0000000500087547 */ /* 0x000fea000b800000 */
[-CC-:B------:R-:W-:Y:S01]  /*2eb0*/  FFMA.FTZ R157, R9, R162.reuse, R163.reuse ;  /* 0x000000a2099d7223 */ /* 0x180fe200000100a3 */
[-C--:B------:R-:W-:Y:S01]  /*2ec0*/  FFMA.FTZ R158, R16, R162.reuse, R163 ;  /* 0x000000a2109e7223 */ /* 0x080fe200000100a3 */
[----:B------:R-:W-:Y:S01]  /*2ed0*/  PRMT R153, R39, 0x7632, R153 ;  /* 0x0000763227997816 */ /* 0x000fe20000000099 */
[-C--:B------:R-:W-:Y:S01]  /*2ee0*/  FFMA.FTZ R155, R7, R162.reuse, R163 ;  /* 0x000000a2079b7223 */ /* 0x080fe200000100a3 */
[----:B------:R-:W-:Y:S01]  /*2ef0*/  SHF.L.U32 R156, R39, 0x10, RZ ;  /* 0x00000010279c7819 */ /* 0x000fe200000006ff */
[----:B------:R-:W-:Y:S01]  /*2f00*/  FADD.FTZ R159, R10, -R157 ;  /* 0x8000009d0a9f7221 */ /* 0x000fe20000010000 */
[----:B------:R-:W-:Y:S01]  /*2f10*/  FADD.FTZ R165, R15, -R158 ;  /* 0x8000009e0fa57221 */ /* 0x000fe20000010000 */
[----:B------:R-:W-:Y:S01]  /*2f20*/  SHF.L.U32 R158, R153, 0x10, RZ ;  /* 0x00000010999e7819 */ /* 0x000fe200000006ff */
[-C--:B------:R-:W-:Y:S01]  /*2f30*/  FFMA.FTZ R164, R14, R162.reuse, R163 ;  /* 0x000000a20ea47223 */ /* 0x080fe200000100a3 */
[----:B------:R-:W-:Y:S01]  /*2f40*/  FADD.FTZ R153, R8, -R155 ;  /* 0x8000009b08997221 */ /* 0x000fe20000010000 */
[----:B-----5:R-:W-:Y:S01]  /*2f50*/  FFMA.FTZ R155, R5, R159, R156 ;  /* 0x0000009f059b7223 */ /* 0x020fe2000001009c */
[----:B------:R-:W-:Y:S01]  /*2f60*/  PRMT R152, R38, 0x7632, R152 ;  /* 0x0000763226987816 */ /* 0x000fe20000000098 */
[----:B------:R-:W-:Y:S01]  /*2f70*/  FADD.FTZ R157, R13, -R164 ;  /* 0x800000a40d9d7221 */ /* 0x000fe20000010000 */
[----:B------:R-:W-:Y:S01]  /*2f80*/  FFMA.FTZ R164, R12, R162, R163 ;  /* 0x000000a20ca47223 */ /* 0x000fe200000100a3 */
[----:B------:R-:W-:Y:S01]  /*2f90*/  FMUL.FTZ R155, R155, UR14 ;  /* 0x0000000e9b9b7c20 */ /* 0x000fe20008410000 */
[----:B------:R-:W-:Y:S01]  /*2fa0*/  LOP3.LUT P4, RZ, R215, 0xff0000, RZ, 0xc0, !PT ;  /* 0x00ff0000d7ff7812 */ /* 0x000fe2000788c0ff */
[----:B------:R-:W-:-:S02]  /*2fb0*/  IMAD.U32 R152, R152, 0x10000, RZ ;  /* 0x0001000098987824 */ /* 0x000fc400078e00ff */
[----:B------:R-:W-:Y:S01]  /*2fc0*/  FADD.FTZ R159, R11, -R164 ;  /* 0x800000a40b9f7221 */ /* 0x000fe20000010000 */
[----:B------:R-:W-:Y:S01]  /*2fd0*/  FFMA.FTZ R158, R5, R165, R158 ;  /* 0x000000a5059e7223 */ /* 0x000fe2000001009e */
[----:B------:R-:W-:Y:S01]  /*2fe0*/  FSEL R164, R155, RZ, P4 ;  /* 0x000000ff9ba47208 */ /* 0x000fe20002000000 */
[----:B------:R-:W-:Y:S02]  /*2ff0*/  IMAD.U32 R154, R38, 0x10000, RZ ;  /* 0x00010000269a7824 */ /* 0x000fe400078e00ff */
[--C-:B------:R-:W-:Y:S01]  /*3000*/  FFMA.FTZ R156, R5, R157, R152.reuse ;  /* 0x0000009d059c7223 */ /* 0x100fe20000010098 */
[----:B------:R-:W-:Y:S01]  /*3010*/  ISETP.GE.U32.AND P4, PT, R214, RZ, PT ;  /* 0x000000ffd600720c */ /* 0x000fe20003f86070 */
[----:B------:R-:W-:Y:S01]  /*3020*/  FMUL.FTZ R158, R158, UR14 ;  /* 0x0000000e9e9e7c20 */ /* 0x000fe20008410000 */
[----:B------:R-:W-:Y:S01]  /*3030*/  PRMT R152, R37, 0x7632, R152 ;  /* 0x0000763225987816 */ /* 0x000fe20000000098 */
[----:B------:R-:W-:Y:S01]  /*3040*/  FFMA.FTZ R153, R5, R153, R154 ;  /* 0x0000009905997223 */ /* 0x000fe2000001009a */
[----:B------:R-:W-:Y:S01]  /*3050*/  ISETP.GE.U32.AND.EX P4, PT, R215, 0x1000000, PT, P4 ;  /* 0x01000000d700780c */ /* 0x000fe20003f86140 */
[----:B------:R-:W-:Y:S01]  /*3060*/  FFMA.FTZ R157, R201, R162, R163 ;  /* 0x000000a2c99d7223 */ /* 0x000fe200000100a3 */
[----:B------:R-:W-:Y:S01]  /*3070*/  SHF.L.U32 R154, R37, 0x10, RZ ;  /* 0x00000010259a7819 */ /* 0x000fe200000006ff */
[----:B------:R-:W-:-:S02]  /*3080*/  IMAD.U32 R152, R152, 0x10000, RZ ;  /* 0x0001000098987824 */ /* 0x000fc400078e00ff */
[----:B------:R-:W-:Y:S01]  /*3090*/  FMUL.FTZ R153, R153, UR14 ;  /* 0x0000000e99997c20 */ /* 0x000fe20008410000 */
[----:B------:R-:W-:Y:S01]  /*30a0*/  FSEL R167, R158, RZ, P4 ;  /* 0x000000ff9ea77208 */ /* 0x000fe20002000000 */
[----:B------:R-:W-:Y:S01]  /*30b0*/  FADD.FTZ R157, R6, -R157 ;  /* 0x8000009d069d7221 */ /* 0x000fe20000010000 */
[----:B------:R-:W-:Y:S01]  /*30c0*/  LOP3.LUT P4, RZ, R215, 0xff, RZ, 0xc0, !PT ;  /* 0x000000ffd7ff7812 */ /* 0x000fe2000788c0ff */
[--C-:B------:R-:W-:Y:S01]  /*30d0*/  FFMA.FTZ R155, R5, R159, R152.reuse ;  /* 0x0000009f059b7223 */ /* 0x100fe20000010098 */
[----:B------:R-:W-:Y:S01]  /*30e0*/  PRMT R152, R36, 0x7632, R152 ;  /* 0x0000763224987816 */ /* 0x000fe20000000098 */
[--C-:B------:R-:W-:Y:S01]  /*30f0*/  FFMA.FTZ R166, R206, R162, R163.reuse ;  /* 0x000000a2cea67223 */ /* 0x100fe200000100a3 */
[----:B------:R-:W-:Y:S01]  /*3100*/  FMUL.FTZ R156, R156, UR14 ;  /* 0x0000000e9c9c7c20 */ /* 0x000fe20008410000 */
[----:B------:R-:W-:Y:S01]  /*3110*/  FSEL R158, R153, RZ, P4 ;  /* 0x000000ff999e7208 */ /* 0x000fe20002000000 */
[----:B------:R-:W-:Y:S01]  /*3120*/  FFMA.FTZ R154, R5, R157, R154 ;  /* 0x0000009d059a7223 */ /* 0x000fe2000001009a */
[----:B------:R-:W-:Y:S01]  /*3130*/  LOP3.LUT P4, RZ, R215, 0xff00, RZ, 0xc0, !PT ;  /* 0x0000ff00d7ff7812 */ /* 0x000fe2000788c0ff */
[----:B------:R-:W-:Y:S01]  /*3140*/  FADD.FTZ R166, R203, -R166 ;  /* 0x800000a6cba67221 */ /* 0x000fe20000010000 */
[----:B------:R-:W-:Y:S01]  /*3150*/  SHF.L.U32 R152, R152, 0x10, RZ ;  /* 0x0000001098987819 */ /* 0x000fe200000006ff */
[----:B------:R-:W-:Y:S01]  /*3160*/  FMUL.FTZ R154, R154, UR14 ;  /* 0x0000000e9a9a7c20 */ /* 0x000fe20008410000 */
[----:B------:R-:W-:Y:S01]  /*3170*/  FSEL R165, R156, RZ, P4 ;  /* 0x000000ff9ca57208 */ /* 0x000fe20002000000 */
[----:B------:R-:W-:Y:S01]  /*3180*/  FMUL.FTZ R155, R155, UR14 ;  /* 0x0000000e9b9b7c20 */ /* 0x000fe20008410000 */
        /* <DEDUP_REMOVED lines=17> */
[----:B------:R-:W-:-:S04]  /*32a0*/  FSEL R152, R152, RZ, P4 ;  /* 0x000000ff98987208 */ /* 0x000fc80002000000 */
[----:B------:R-:W-:Y:S01]  /*32b0*/  F2FP.BF16.F32.PACK_AB R152, R157, R152 ;  /* 0x000000989d98723e */ /* 0x000fe200000010ff */
[----:B------:R-:W-:Y:S06]  /*32c0*/  BRA `(.L_x_1135) ;  /* 0x0000001800787947 */ /* 0x000fec0003800000 */
.L_x_1136:
[-CC-:B------:R-:W-:Y:S01]  /*32d0*/  FFMA.FTZ R145, R9, R162.reuse, R163.reuse ;  /* 0x000000a209917223 */ /* 0x180fe200000100a3 */
[C---:B------:R-:W-:Y:S01]  /*32e0*/  PRMT R146, R39.reuse, 0x7632, R146 ;  /* 0x0000763227927816 */ /* 0x040fe20000000092 */
[-C--:B------:R-:W-:Y:S01]  /*32f0*/  FFMA.FTZ R154, R16, R162.reuse, R163 ;  /* 0x000000a2109a7223 */ /* 0x080fe200000100a3 */
[----:B------:R-:W-:Y:S01]  /*3300*/  SHF.L.U32 R152, R39, 0x10, RZ ;  /* 0x0000001027987819 */ /* 0x000fe200000006ff */
[----:B------:R-:W-:Y:S01]  /*3310*/  FADD.FTZ R144, R10, -R145 ;  /* 0x800000910a907221 */ /* 0x000fe20000010000 */
[----:B------:R-:W-:Y:S01]  /*3320*/  FFMA.FTZ R153, R7, R162, R163 ;  /* 0x000000a207997223 */ /* 0x000fe200000100a3 */
[----:B------:R-:W-:Y:S02]  /*3330*/  IMAD.U32 R145, R146, 0x10000, RZ ;  /* 0x0001000092917824 */ /* 0x000fe400078e00ff */
[----:B------:R-:W-:Y:S01]  /*3340*/  FADD.FTZ R154, R15, -R154 ;  /* 0x8000009a0f9a7221 */ /* 0x000fe20000010000 */
[C---:B-----5:R-:W-:Y:S01]  /*3350*/  FFMA.FTZ R156, R5.reuse, R144, R152 ;  /* 0x00000090059c7223 */ /* 0x060fe20000010098 */
[----:B------:R-:W-:Y:S01]  /*3360*/  PRMT R144, R38, 0x7632, R144 ;  /* 0x0000763226907816 */ /* 0x000fe20000000090 */
[----:B------:R-:W-:Y:S01]  /*3370*/  FADD.FTZ R146, R8, -R153 ;  /* 0x8000009908927221 */ /* 0x000fe20000010000 */
[----:B------:R-:W-:Y:S01]  /*3380*/  FFMA.FTZ R197, R5, R154, R145 ;  /* 0x0000009a05c57223 */ /* 0x000fe20000010091 */
[-CC-:B------:R-:W-:Y:S01]  /*3390*/  FFMA.FTZ R145, R201, R162.reuse, R163.reuse ;  /* 0x000000a2c9917223 */ /* 0x180fe200000100a3 */
[----:B------:R-:W-:Y:S01]  /*33a0*/  FFMA.FTZ R154, R14, R162, R163 ;  /* 0x000000a20e9a7223 */ /* 0x000fe200000100a3 */
[----:B------:R-:W-:Y:S01]  /*33b0*/  ISETP.GE.U32.AND P4, PT, R214, RZ, PT ;  /* 0x000000ffd600720c */ /* 0x000fe20003f86070 */
[----:B------:R-:W-:Y:S01]  /*33c0*/  IMAD.U32 R147, R37, 0x10000, RZ ;  /* 0x0001000025937824 */ /* 0x000fe200078e00ff */
[----:B------:R-:W-:Y:S01]  /*33d0*/  SHF.L.U32 R153, R144, 0x10, RZ ;  /* 0x0000001090997819 */ /* 0x000fe200000006ff */
[----:B------:R-:W-:Y:S01]  /*33e0*/  FADD.FTZ R144, R6, -R145 ;  /* 0x8000009106907221 */ /* 0x000fe20000010000 */
[----:B------:R-:W-:Y:S01]  /*33f0*/  FADD.FTZ R154, R13, -R154 ;  /* 0x8000009a0d9a7221 */ /* 0x000fe20000010000 */
[----:B------:R-:W-:Y:S01]  /*3400*/  FMUL.FTZ R145, R197, UR14 ;  /* 0x0000000ec5917c20 */ /* 0x000fe20008410000 */
[----:B------:R-:W-:Y:S01]  /*3410*/  SHF.L.U32 R152, R38, 0x10, RZ ;  /* 0x0000001026987819 */ /* 0x000fe200000006ff */
[----:B------:R-:W-:Y:S01]  /*3420*/  FFMA.FTZ R155, R5, R144, R147 ;  /* 0x00000090059b7223 */ /* 0x000fe20000010093 */
[----:B------:R-:W-:Y:S01]  /*3430*/  ISETP.GE.U32.AND.EX P4, PT, R215, 0x1000000, PT, P4 ;  /* 0x01000000d700780c */ /* 0x000fe20003f86140 */
[C---:B------:R-:W-:Y:S01]  /*3440*/  FFMA.FTZ R166, R5.reuse, R154, R153 ;  /* 0x0000009a05a67223 */ /* 0x040fe20000010099 */
[----:B------:R-:W-:Y:S01]  /*3450*/  FMUL.FTZ R153, R156, UR14 ;  /* 0x0000000e9c997c20 */ /* 0x000fe20008410000 */
[----:B------:R-:W-:Y:S01]  /*3460*/  FFMA.FTZ R157, R5, R146, R152 ;  /* 0x00000092059d7223 */ /* 0x000fe20000010098 */
[----:B------:R-:W-:Y:S01]  /*3470*/  FSEL R226, R145, RZ, P4 ;  /* 0x000000ff91e27208 */ /* 0x000fe20002000000 */
[-CC-:B------:R-:W-:Y:S01]  /*3480*/  FFMA.FTZ R152, R12, R162.reuse, R163.reuse ;  /* 0x000000a20c987223 */ /* 0x180fe200000100a3 */
[----:B------:R-:W-:Y:S01]  /*3490*/  LOP3.LUT P4, RZ, R215, 0xff0000, RZ, 0xc0, !PT ;  /* 0x00ff0000d7ff7812 */ /* 0x000fe2000788c0ff */
[----:B------:R-:W-:Y:S01]  /*34a0*/  FMUL.FTZ R147, R157, UR14 ;  /* 0x0000000e9d937c20 */ /* 0x000fe20008410000 */
[----:B------:R-:W-:Y:S01]  /*34b0*/  PRMT R146, R37, 0x7632, R146 ;  /* 0x0000763225927816 */ /* 0x000fe20000000092 */
[----:B------:R-:W-:Y:S01]  /*34c0*/  FFMA.FTZ R144, R207, R162, R163 ;  /* 0x000000a2cf907223 */ /* 0x000fe200000100a3 */
[----:B------:R-:W-:Y:S01]  /*34d0*/  FSEL R167, R153, RZ, P4 ;  /* 0x000000ff99a77208 */ /* 0x000fe20002000000 */
[----:B------:R-:W-:Y:S01]  /*34e0*/  FADD.FTZ R152, R11, -R152 ;  /* 0x800000980b987221 */ /* 0x000fe20000010000 */
[----:B------:R-:W-:Y:S01]  /*34f0*/  LOP3.LUT P4, RZ, R215, 0xff, RZ, 0xc0, !PT ;  /* 0x000000ffd7ff7812 */ /* 0x000fe2000788c0ff */
[----:B------:R-:W-:Y:S01]  /*3500*/  IMAD.U32 R145, R36, 0x10000, RZ ;  /* 0x0001000024917824 */ /* 0x000fe200078e00ff */
[----:B------:R-:W-:Y:S01]  /*3510*/  SHF.L.U32 R146, R146, 0x10, RZ ;  /* 0x0000001092927819 */ /* 0x000fe200000006ff */
[----:B------:R-:W-:Y:S01]  /*3520*/  FADD.FTZ R144, R205, -R144 ;  /* 0x80000090cd907221 */ /* 0x000fe20000010000 */
[----:B------:R-:W-:Y:S01]  /*3530*/  FMUL.FTZ R153, R166, UR14 ;  /* 0x0000000ea6997c20 */ /* 0x000fe20008410000 */
[----:B------:R-:W-:-:S02]  /*3540*/  FSEL R165, R147, RZ, P4 ;  /* 0x000000ff93a57208 */ /* 0x000fc40002000000 */
[----:B------:R-:W-:Y:S01]  /*3550*/  LOP3.LUT P4, RZ, R215, 0xff00, RZ, 0xc0, !PT ;  /* 0x0000ff00d7ff7812 */ /* 0x000fe2000788c0ff */
[C---:B------:R-:W-:Y:S01]  /*3560*/  FFMA.FTZ R164, R5.reuse, R152, R146 ;  /* 0x0000009805a47223 */ /* 0x040fe20000010092 */
[----:B------:R-:W-:Y:S01]  /*3570*/  FFMA.FTZ R152, R5, R144, R145 ;  /* 0x0000009005987223 */ /* 0x000fe20000010091 */
[----:B------:R-:W-:Y:S01]  /*3580*/  PRMT R144, R36, 0x7632, R144 ;  /* 0x0000763224907816 */ /* 0x000fe20000000090 */
[----:B------:R-:W-:Y:S01]  /*3590*/  FMUL.FTZ R145, R155, UR14 ;  /* 0x0000000e9b917c20 */ /* 0x000fe20008410000 */
[----:B------:R-:W-:Y:S01]  /*35a0*/  FSEL R196, R153, RZ, P4 ;  /* 0x000000ff99c47208 */ /* 0x000fe20002000000 */
[----:B------:R-:W-:Y:S01]  /*35b0*/  FFMA.FTZ R146, R206, R162, R163 ;  /* 0x000000a2ce927223 */ /* 0x000fe200000100a3 */
[----:B------:R-:W-:Y:S01]  /*35c0*/  LOP3.LUT P4, RZ, R214, 0xff0000, RZ, 0xc0, !PT ;  /* 0x00ff0000d6ff7812 */ /* 0x000fe2000788c0ff */
[----:B------:R-:W-:Y:S02]  /*35d0*/  IMAD.U32 R144, R144, 0x10000, RZ ;  /* 0x0001000090907824 */ /* 0x000fe400078e00ff */
[----:B------:R-:W-:Y:S01]  /*35e0*/  FMUL.FTZ R147, R164, UR14 ;  /* 0x0000000ea4937c20 */ /* 0x000fe20008410000 */
[----:B------:R-:W-:Y:S01]  /*35f0*/  FADD.FTZ R146, R203, -R146 ;  /* 0x80000092cb927221 */ /* 0x000fe20000010000 */
[----:B------:R-:W-:-:S02]  /*3600*/  FSEL R158, R145, RZ, P4 ;  /* 0x000000ff919e7208 */ /* 0x000fc40002000000 */
[----:B------:R-:W-:Y:S01]  /*3610*/  LOP3.LUT P4, RZ, R214, 0xff000000, RZ, 0xc0, !PT ;  /* 0xff000000d6ff7812 */ /* 0x000fe2000788c0ff */
[----:B------:R-:W-:Y:S01]  /*3620*/  FFMA.FTZ R153, R5, R146, R144 ;  /* 0x0000009205997223 */ /* 0x000fe20000010090 */
[----:B------:R-:W-:Y:S01]  /*3630*/  FMUL.FTZ R144, R152, UR14 ;  /* 0x0000000e98907c20 */ /* 0x000fe20008410000 */
        /* <DEDUP_REMOVED lines=15> */
.L_x_1132:
        /* <DEDUP_REMOVED lines=11> */
[-C--:B------:R-:W-:Y:S01]  /*37e0*/  FFMA.FTZ R154, R12, R162.reuse, R163 ;  /* 0x000000a20c9a7223 */ /* 0x080fe200000100a3 */
[----:B------:R-:W-:Y:S01]  /*37f0*/  FADD.FTZ R148, R10, -R149 ;  /* 0x800000950a947221 */ /* 0x000fe20000010000 */
[----:B------:R-:W-:Y:S01]  /*3800*/  FFMA.FTZ R149, R7, R162, R163 ;  /* 0x000000a207957223 */ /* 0x000fe200000100a3 */
[----:B------:R-:W-:Y:S01]  /*3810*/  FADD.FTZ R150, R15, -R150 ;  /* 0x800000960f967221 */ /* 0x000fe20000010000 */
[----:B------:R-:W-:Y:S01]  /*3820*/  FADD.FTZ R154, R11, -R154 ;  /* 0x8000009a0b9a7221 */ /* 0x000fe20000010000 */
[C---:B-----5:R-:W-:Y:S02]  /*3830*/  FMUL.FTZ R148, R5.reuse, R148 ;  /* 0x0000009405947220 */ /* 0x060fe40000410000 */
[C---:B------:R-:W-:Y:S01]  /*3840*/  FMUL.FTZ R150, R5.reuse, R150 ;  /* 0x0000009605967220 */ /* 0x040fe20000410000 */
[----:B------:R-:W-:Y:S01]  /*3850*/  FMUL.FTZ R155, R5, R154 ;  /* 0x0000009a059b7220 */ /* 0x000fe20000410000 */
[----:B------:R-:W-:-:S02]  /*3860*/  FMUL.FTZ R148, R148, UR14 ;  /* 0x0000000e94947c20 */ /* 0x000fc40008410000 */
[----:B------:R-:W-:Y:S01]  /*3870*/  FMUL.FTZ R153, R150, UR14 ;  /* 0x0000000e96997c20 */ /* 0x000fe20008410000 */
[----:B------:R-:W-:Y:S01]  /*3880*/  FFMA.FTZ R150, R14, R162, R163 ;  /* 0x000000a20e967223 */ /* 0x000fe200000100a3 */
[----:B------:R-:W-:Y:S01]  /*3890*/  FMUL.FTZ R156, R155, UR14 ;  /* 0x0000000e9b9c7c20 */ /* 0x000fe20008410000 */
[----:B------:R-:W-:Y:S02]  /*38a0*/  FSEL R166, R148, RZ, P4 ;  /* 0x000000ff94a67208 */ /* 0x000fe40002000000 */
[----:B------:R-:W-:Y:S01]  /*38b0*/  LOP3.LUT P4, RZ, R225, 0xff0000, RZ, 0xc0, !PT ;  /* 0x00ff0000e1ff7812 */ /* 0x000fe2000788c0ff */
[----:B------:R-:W-:-:S03]  /*38c0*/  FADD.FTZ R152, R13, -R150 ;  /* 0x800000960d987221 */ /* 0x000fc60000010000 */
[----:B------:R-:W-:Y:S01]  /*38d0*/  FSEL R151, R148, RZ, P4 ;  /* 0x000000ff94977208 */ /* 0x000fe20002000000 */
[----:B------:R-:W-:Y:S01]  /*38e0*/  FADD.FTZ R148, R8, -R149 ;  /* 0x8000009508947221 */ /* 0x000fe20000010000 */
[----:B------:R-:W-:Y:S01]  /*38f0*/  ISETP.GE.U32.AND P4, PT, R214, RZ, PT ;  /* 0x000000ffd600720c */ /* 0x000fe20003f86070 */
[----:B------:R-:W-:Y:S02]  /*3900*/  FFMA.FTZ R149, R201, R162, R163 ;  /* 0x000000a2c9957223 */ /* 0x000fe400000100a3 */
[----:B------:R-:W-:Y:S01]  /*3910*/  FMUL.FTZ R148, R5, R148 ;  /* 0x0000009405947220 */ /* 0x000fe20000410000 */
[----:B------:R-:W-:-:S03]  /*3920*/  ISETP.GE.U32.AND.EX P4, PT, R215, 0x1000000, PT, P4 ;  /* 0x01000000d700780c */ /* 0x000fc60003f86140 */
[----:B------:R-:W-:Y:S01]  /*3930*/  FMUL.FTZ R150, R148, UR14 ;  /* 0x0000000e94967c20 */ /* 0x000fe20008410000 */
[----:B------:R-:W-:Y:S02]  /*3940*/  FSEL R197, R153, RZ, P4 ;  /* 0x000000ff99c57208 */ /* 0x000fe40002000000 */
[----:B------:R-:W-:-:S04]  /*3950*/  ISETP.GE.U32.AND P4, PT, R224, RZ, PT ;  /* 0x000000ffe000720c */ /* 0x000fc80003f86070 */
[----:B------:R-:W-:-:S04]  /*3960*/  ISETP.GE.U32.AND.EX P4, PT, R225, 0x1000000, PT, P4 ;  /* 0x01000000e100780c */ /* 0x000fc80003f86140 */
[----:B------:R-:W-:Y:S01]  /*3970*/  FSEL R148, R153, RZ, P4 ;  /* 0x000000ff99947208 */ /* 0x000fe20002000000 */
[----:B------:R-:W-:Y:S01]  /*3980*/  FMUL.FTZ R153, R5, R152 ;  /* 0x0000009805997220 */ /* 0x000fe20000410000 */
[----:B------:R-:W-:Y:S01]  /*3990*/  LOP3.LUT P4, RZ, R215, 0xff, RZ, 0xc0, !PT ;  /* 0x000000ffd7ff7812 */ /* 0x000fe2000788c0ff */
[----:B------:R-:W-:Y:S01]  /*39a0*/  FADD.FTZ R152, R6, -R149 ;  /* 0x8000009506987221 */ /* 0x000fe20000010000 */
[----:B------:R-:W-:Y:S01]  /*39b0*/  F2FP.BF16.F32.PACK_AB R151, R148, R151 ;  /* 0x000000979497723e */ /* 0x000fe200000010ff */
        /* <DEDUP_REMOVED lines=42> */
.L_x_1138:
[-CC-:B------:R-:W-:Y:S01]  /*3c60*/  FFMA.FTZ R145, R9, R162.reuse, R163.reuse ;  /* 0x000000a209917223 */ /* 0x180fe200000100a3 */
[----:B------:R-:W-:Y:S01]  /*3c70*/  LOP3.LUT P4, RZ, R215, 0xff0000, RZ, 0xc0, !PT ;  /* 0x00ff0000d7ff7812 */ /* 0x000fe2000788c0ff */
[-C--:B------:R-:W-:Y:S02]  /*3c80*/  FFMA.FTZ R146, R16, R162.reuse, R163 ;  /* 0x000000a210927223 */ /* 0x080fe400000100a3 */
[----:B------:R-:W-:Y:S01]  /*3c90*/  FADD.FTZ R144, R10, -R145 ;  /* 0x800000910a907221 */ /* 0x000fe20000010000 */
[--C-:B------:R-:W-:Y:S01]  /*3ca0*/  FFMA.FTZ R145, R7, R162, R163.reuse ;  /* 0x000000a207917223 */ /* 0x100fe200000100a3 */
[----:B------:R-:W-:Y:S02]  /*3cb0*/  FADD.FTZ R146, R15, -R146 ;  /* 0x800000920f927221 */ /* 0x000fe40000010000 */
        /* <DEDUP_REMOVED lines=35> */
[----:B------:R-:W-:Y:S01]  /*3ef0*/  FADD.FTZ R146, R203, -R144 ;  /* 0x80000090cb927221 */ /* 0x000fe20000010000 */
[----:B------:R-:W-:Y:S01]  /*3f00*/  FFMA.FTZ R144, R207, R162, R163 ;  /* 0x000000a2cf907223 */ /* 0x000fe200000100a3 */
[----:B------:R-:W-:Y:S01]  /*3f10*/  FSEL R197, R147, RZ, P4 ;  /* 0x000000ff93c57208 */ /* 0x000fe20002000000 */
[----:B------:R-:W-:Y:S01]  /*3f20*/  FMUL.FTZ R147, R151, UR14 ;  /* 0x0000000e97937c20 */ /* 0x000fe20008410000 */
[----:B------:R-:W-:Y:S01]  /*3f30*/  LOP3.LUT P4, RZ, R214, 0xff0000, RZ, 0xc0, !PT ;  /* 0x00ff0000d6ff7812 */ /* 0x000fe2000788c0ff */
[----:B------:R-:W-:Y:S01]  /*3f40*/  FMUL.FTZ R149, R5, R146 ;  /* 0x0000009205957220 */ /* 0x000fe20000410000 */
[----:B------:R-:W-:Y:S01]  /*3f50*/  FADD.FTZ R144, R205, -R144 ;  /* 0x80000090cd907221 */ /* 0x000fe20000010000 */
[----:B------:R-:W-:-:S02]  /*3f60*/  F2FP.BF16.F32.PACK_AB R146, R155, R152 ;  /* 0x000000989b92723e */ /* 0x000fc400000010ff */
[----:B------:R-:W-:Y:S01]  /*3f70*/  FSEL R153, R145, RZ, P4 ;  /* 0x000000ff91997208 */ /* 0x000fe20002000000 */
[----:B------:R-:W-:Y:S01]  /*3f80*/  FMUL.FTZ R144, R5, R144 ;  /* 0x0000009005907220 */ /* 0x000fe20000410000 */
[----:B------:R-:W-:Y:S02]  /*3f90*/  LOP3.LUT P4, RZ, R224, 0xff0000, RZ, 0xc0, !PT ;  /* 0x00ff0000e0ff7812 */ /* 0x000fe4000788c0ff */
[----:B------:R-:W-:Y:S02]  /*3fa0*/  F2FP.BF16.F32.PACK_AB R155, R217, R166 ;  /* 0x000000a6d99b723e */ /* 0x000fe400000010ff */
[----:B------:R-:W-:Y:S01]  /*3fb0*/  FSEL R156, R145, RZ, P4 ;  /* 0x000000ff919c7208 */ /* 0x000fe20002000000 */
[----:B------:R-:W-:Y:S01]  /*3fc0*/  FMUL.FTZ R145, R149, UR14 ;  /* 0x0000000e95917c20 */ /* 0x000fe20008410000 */
[----:B------:R-:W-:Y:S02]  /*3fd0*/  LOP3.LUT P4, RZ, R214, 0xff000000, RZ, 0xc0, !PT ;  /* 0xff000000d6ff7812 */ /* 0x000fe4000788c0ff */
[----:B------:R-:W-:-:S02]  /*3fe0*/  F2FP.BF16.F32.PACK_AB R154, R167, R154 ;  /* 0x0000009aa79a723e */ /* 0x000fc400000010ff */
[C---:B------:R-:W-:Y:S02]  /*3ff0*/  FSEL R158, R147.reuse, RZ, P4 ;  /* 0x000000ff939e7208 */ /* 0x040fe40002000000 */
[----:B------:R-:W-:Y:S02]  /*4000*/  LOP3.LUT P4, RZ, R224, 0xff000000, RZ, 0xc0, !PT ;  /* 0xff000000e0ff7812 */ /* 0x000fe4000788c0ff */
        /* <DEDUP_REMOVED lines=20> */
.L_x_1137:
        /* <DEDUP_REMOVED lines=9> */
[----:B------:R-:W-:Y:S01]  /*41e0*/  FADD.FTZ R148, R10, -R149 ;  /* 0x800000950a947221 */ /* 0x000fe20000010000 */
[-CC-:B------:R-:W-:Y:S01]  /*41f0*/  FFMA.FTZ R149, R7, R162.reuse, R163.reuse ;  /* 0x000000a207957223 */ /* 0x180fe200000100a3 */
[----:B------:R-:W-:Y:S01]  /*4200*/  FADD.FTZ R152, R15, -R152 ;  /* 0x800000980f987221 */ /* 0x000fe20000010000 */
[----:B------:R-:W-:Y:S01]  /*4210*/  FFMA.FTZ R154, R14, R162, R163 ;  /* 0x000000a20e9a7223 */ /* 0x000fe200000100a3 */
[----:B-----5:R-:W-:Y:S01]  /*4220*/  FFMA.FTZ R150, R5, R148, R150 ;  /* 0x0000009405967223 */ /* 0x020fe20000010096 */
[----:B------:R-:W-:-:S03]  /*4230*/  PRMT R148, R39, 0x7632, R148 ;  /* 0x0000763227947816 */ /* 0x000fc60000000094 */
[----:B------:R-:W-:Y:S02]  /*4240*/  FMUL.FTZ R150, R150, UR14 ;  /* 0x0000000e96967c20 */ /* 0x000fe40008410000 */
[----:B------:R-:W-:-:S03]  /*4250*/  IMAD.U32 R148, R148, 0x10000, RZ ;  /* 0x0001000094947824 */ /* 0x000fc600078e00ff */
[----:B------:R-:W-:Y:S01]  /*4260*/  FSEL R155, R150, RZ, P4 ;  /* 0x000000ff969b7208 */ /* 0x000fe20002000000 */
[----:B------:R-:W-:Y:S01]  /*4270*/  FFMA.FTZ R148, R5, R152, R148 ;  /* 0x0000009805947223 */ /* 0x000fe20000010094 */
[----:B------:R-:W-:Y:S02]  /*4280*/  LOP3.LUT P4, RZ, R225, 0xff0000, RZ, 0xc0, !PT ;  /* 0x00ff0000e1ff7812 */ /* 0x000fe4000788c0ff */
[----:B------:R-:W-:Y:S01]  /*4290*/  SHF.L.U32 R152, R38, 0x10, RZ ;  /* 0x0000001026987819 */ /* 0x000fe200000006ff */
[----:B------:R-:W-:Y:S01]  /*42a0*/  FMUL.FTZ R153, R148, UR14 ;  /* 0x0000000e94997c20 */ /* 0x000fe20008410000 */
[----:B------:R-:W-:Y:S01]  /*42b0*/  FSEL R151, R150, RZ, P4 ;  /* 0x000000ff96977208 */ /* 0x000fe20002000000 */
[--C-:B------:R-:W-:Y:S01]  /*42c0*/  FADD.FTZ R150, R8, -R149.reuse ;  /* 0x8000009508967221 */ /* 0x100fe20000010000 */
[----:B------:R-:W-:Y:S02]  /*42d0*/  ISETP.GE.U32.AND P4, PT, R214, RZ, PT ;  /* 0x000000ffd600720c */ /* 0x000fe40003f86070 */
[----:B------:R-:W-:Y:S01]  /*42e0*/  PRMT R149, R38, 0x7632, R149 ;  /* 0x0000763226957816 */ /* 0x000fe20000000095 */
[----:B------:R-:W-:Y:S01]  /*42f0*/  FFMA.FTZ R150, R5, R150, R152 ;  /* 0x0000009605967223 */ /* 0x000fe20000010098 */
[----:B------:R-:W-:Y:S01]  /*4300*/  ISETP.GE.U32.AND.EX P4, PT, R215, 0x1000000, PT, P4 ;  /* 0x01000000d700780c */ /* 0x000fe20003f86140 */
[----:B------:R-:W-:-:S02]  /*4310*/  FADD.FTZ R152, R13, -R154 ;  /* 0x8000009a0d987221 */ /* 0x000fc40000010000 */
[----:B------:R-:W-:Y:S01]  /*4320*/  FMUL.FTZ R150, R150, UR14 ;  /* 0x0000000e96967c20 */ /* 0x000fe20008410000 */
[----:B------:R-:W-:Y:S01]  /*4330*/  FSEL R148, R153, RZ, P4 ;  /* 0x000000ff99947208 */ /* 0x000fe20002000000 */
[----:B------:R-:W-:Y:S01]  /*4340*/  IMAD.U32 R156, R149, 0x10000, RZ ;  /* 0x00010000959c7824 */ /* 0x000fe200078e00ff */
[----:B------:R-:W-:Y:S01]  /*4350*/  ISETP.GE.U32.AND P4, PT, R224, RZ, PT ;  /* 0x000000ffe000720c */ /* 0x000fe20003f86070 */
[----:B------:R-:W-:Y:S01]  /*4360*/  FFMA.FTZ R149, R201, R162, R163 ;  /* 0x000000a2c9957223 */ /* 0x000fe200000100a3 */
[----:B------:R-:W-:Y:S02]  /*4370*/  F2FP.BF16.F32.PACK_AB R155, R148, R155 ;  /* 0x0000009b949b723e */ /* 0x000fe400000010ff */
[----:B------:R-:W-:-:S04]  /*4380*/  ISETP.GE.U32.AND.EX P4, PT, R225, 0x1000000, PT, P4 ;  /* 0x01000000e100780c */ /* 0x000fc80003f86140 */
[----:B------:R-:W-:Y:S01]  /*4390*/  FSEL R154, R153, RZ, P4 ;  /* 0x000000ff999a7208 */ /* 0x000fe20002000000 */
[----:B------:R-:W-:Y:S01]  /*43a0*/  FFMA.FTZ R153, R5, R152, R156 ;  /* 0x0000009805997223 */ /* 0x000fe2000001009c */
[----:B------:R-:W-:Y:S01]  /*43b0*/  LOP3.LUT P4, RZ, R215, 0xff, RZ, 0xc0, !PT ;  /* 0x000000ffd7ff7812 */ /* 0x000fe2000788c0ff */
[--C-:B------:R-:W-:Y:S01]  /*43c0*/  FADD.FTZ R152, R6, -R149.reuse ;  /* 0x8000009506987221 */ /* 0x100fe20000010000 */
[----:B------:R-:W-:Y:S01]  /*43d0*/  SHF.L.U32 R156, R37, 0x10, RZ ;  /* 0x00000010259c7819 */ /* 0x000fe200000006ff */
[----:B------:R-:W-:Y:S01]  /*43e0*/  FMUL.FTZ R153, R153, UR14 ;  /* 0x0000000e99997c20 */ /* 0x000fe20008410000 */
[----:B------:R-:W-:Y:S02]  /*43f0*/  FSEL R166, R150, RZ, P4 ;  /* 0x000000ff96a67208 */ /* 0x000fe40002000000 */
[----:B------:R-:W-:Y:S01]  /*4400*/  LOP3.LUT P4, RZ, R225, 0xff, RZ, 0xc0, !PT ;  /* 0x000000ffe1ff7812 */ /* 0x000fe2000788c0ff */
[----:B------:R-:W-:Y:S01]  /*4410*/  FFMA.FTZ R152, R5, R152, R156 ;  /* 0x0000009805987223 */ /* 0x000fe2000001009c */
[----:B------:R-:W-:Y:S01]  /*4420*/  PRMT R149, R37, 0x7632, R149 ;  /* 0x0000763225957816 */ /* 0x000fe20000000095 */
[----:B------:R-:W-:Y:S01]  /*4430*/  FFMA.FTZ R156, R12, R162, R163 ;  /* 0x000000a20c9c7223 */ /* 0x000fe200000100a3 */
[----:B------:R-:W-:Y:S01]  /*4440*/  FSEL R150, R150, RZ, P4 ;  /* 0x000000ff96967208 */ /* 0x000fe20002000000 */
[----:B------:R-:W-:Y:S01]  /*4450*/  FMUL.FTZ R157, R152, UR14 ;  /* 0x0000000e989d7c20 */ /* 0x000fe20008410000 */
[----:B------:R-:W-:Y:S01]  /*4460*/  LOP3.LUT P4, RZ, R215, 0xff00, RZ, 0xc0, !PT ;  /* 0x0000ff00d7ff7812 */ /* 0x000fe2000788c0ff */
[----:B------:R-:W-:-:S02]  /*4470*/  IMAD.U32 R158, R149, 0x10000, RZ ;  /* 0x00010000959e7824 */ /* 0x000fc400078e00ff */
[----:B------:R-:W-:Y:S01]  /*4480*/  FADD.FTZ R156, R11, -R156 ;  /* 0x8000009c0b9c7221 */ /* 0x000fe20000010000 */
[----:B------:R-:W-:Y:S01]  /*4490*/  PRMT R149, R36, 0x7632, R149 ;  /* 0x0000763224957816 */ /* 0x000fe20000000095 */
[----:B------:R-:W-:Y:S01]  /*44a0*/  FFMA.FTZ R152, R206, R162, R163 ;  /* 0x000000a2ce987223 */ /* 0x000fe200000100a3 */
[----:B------:R-:W-:Y:S01]  /*44b0*/  FSEL R167, R153, RZ, P4 ;  /* 0x000000ff99a77208 */ /* 0x000fe20002000000 */
[----:B------:R-:W-:Y:S01]  /*44c0*/  FFMA.FTZ R158, R5, R156, R158 ;  /* 0x0000009c059e7223 */ /* 0x000fe2000001009e */
[----:B------:R-:W-:Y:S01]  /*44d0*/  LOP3.LUT P4, RZ, R225, 0xff00, RZ, 0xc0, !PT ;  /* 0x0000ff00e1ff7812 */ /* 0x000fe2000788c0ff */
[----:B------:R-:W-:Y:S01]  /*44e0*/  FADD.FTZ R152, R203, -R152 ;  /* 0x80000098cb987221 */ /* 0x000fe20000010000 */
[----:B------:R-:W-:Y:S01]  /*44f0*/  SHF.L.U32 R156, R149, 0x10, RZ ;  /* 0x00000010959c7819 */ /* 0x000fe200000006ff */
[----:B------:R-:W-:Y:S01]  /*4500*/  FMUL.FTZ R159, R158, UR14 ;  /* 0x0000000e9e9f7c20 */ /* 0x000fe20008410000 */
[----:B------:R-:W-:Y:S01]  /*4510*/  FSEL R153, R153, RZ, P4 ;  /* 0x000000ff99997208 */ /* 0x000fe20002000000 */
[----:B------:R-:W-:Y:S01]  /*4520*/  IMAD.U32 R158, R36, 0x10000, RZ ;  /* 0x00010000249e7824 */ /* 0x000fe200078e00ff */
[----:B------:R-:W-:-:S02]  /*4530*/  LOP3.LUT P4, RZ, R214, 0xff0000, RZ, 0xc0, !PT ;  /* 0x00ff0000d6ff7812 */ /* 0x000fc4000788c0ff */
[----:B------:R-:W-:Y:S02]  /*4540*/  F2FP.BF16.F32.PACK_AB R151, R154, R151 ;  /* 0x000000979a97723e */ /* 0x000fe400000010ff */
[----:B------:R-:W-:Y:S02]  /*4550*/  FSEL R164, R157, RZ, P4 ;  /* 0x000000ff9da47208 */ /* 0x000fe40002000000 */
[----:B------:R-:W-:Y:S02]  /*4560*/  LOP3.LUT P4, RZ, R224, 0xff0000, RZ, 0xc0, !PT ;  /* 0x00ff0000e0ff7812 */ /* 0x000fe4000788c0ff */
[----:B------:R-:W-:Y:S02]  /*4570*/  F2FP.BF16.F32.PACK_AB R150, R153, R150 ;  /* 0x000000969996723e */ /* 0x000fe400000010ff */
[----:B------:R-:W-:Y:S01]  /*4580*/  FSEL R149, R157, RZ, P4 ;  /* 0x000000ff9d957208 */ /* 0x000fe20002000000 */
[----:B------:R-:W-:Y:S01]  /*4590*/  FFMA.FTZ R157, R5, R152, R156 ;  /* 0x00000098059d7223 */ /* 0x000fe2000001009c */
[----:B------:R-:W-:Y:S01]  /*45a0*/  LOP3.LUT P4, RZ, R214, 0xff000000, RZ, 0xc0, !PT ;  /* 0xff000000d6ff7812 */ /* 0x000fe2000788c0ff */
[----:B------:R-:W-:Y:S01]  /*45b0*/  FFMA.FTZ R152, R207, R162, R163 ;  /* 0x000000a2cf987223 */ /* 0x000fe200000100a3 */
[----:B------:R-:W-:Y:S01]  /*45c0*/  F2FP.BF16.F32.PACK_AB R154, R167, R166 ;  /* 0x000000a6a79a723e */ /* 0x000fe200000010ff */
[----:B------:R-:W-:Y:S01]  /*45d0*/  FMUL.FTZ R157, R157, UR14 ;  /* 0x0000000e9d9d7c20 */ /* 0x000fe20008410000 */
[----:B------:R-:W-:Y:S01]  /*45e0*/  FSEL R165, R159, RZ, P4 ;  /* 0x000000ff9fa57208 */ /* 0x000fe20002000000 */
[----:B------:R-:W-:Y:S01]  /*45f0*/  FADD.FTZ R156, R205, -R152 ;  /* 0x80000098cd9c7221 */ /* 0x000fe20000010000 */
[----:B------:R-:W-:-:S02]  /*4600*/  LOP3.LUT P4, RZ, R224, 0xff000000, RZ, 0xc0, !PT ;  /* 0xff000000e0ff7812 */ /* 0x000fc4000788c0ff */
[----:B------:R-:W-:Y:S01]  /*4610*/  F2FP.BF16.F32.PACK_AB R153, R165, R164 ;  /* 0x000000a4a599723e */ /* 0x000fe200000010ff */
[----:B------:R-:W-:Y:S01]  /*4620*/  FFMA.FTZ R156, R5, R156, R158 ;  /* 0x0000009c059c7223 */ /* 0x000fe2000001009e */
[----:B------:R-:W-:Y:S02]  /*4630*/  FSEL R152, R159, RZ, P4 ;  /* 0x000000ff9f987208 */ /* 0x000fe40002000000 */
[----:B------:R-:W-:Y:S01]  /*4640*/  LOP3.LUT P4, RZ, R214, 0xff00, RZ, 0xc0, !PT ;  /* 0x0000ff00d6ff7812 */ /* 0x000fe2000788c0ff */
[----:B------:R-:W-:Y:S01]  /*4650*/  FMUL.FTZ R156, R156, UR14 ;  /* 0x0000000e9c9c7c20 */ /* 0x000fe20008410000 */
        /* <DEDUP_REMOVED lines=8> */
[----:B------:R-:W-:-:S04]  /*46e0*/  FSEL R148, R156, RZ, P4 ;  /* 0x000000ff9c947208 */ /* 0x000fc80002000000 */
[----:B------:R-:W-:Y:S01]  /*46f0*/  F2FP.BF16.F32.PACK_AB R148, R157, R148 ;  /* 0x000000949d94723e */ /* 0x000fe200000010ff */
[----:B------:R-:W-:Y:S06]  /*4700*/  BRA `(.L_x_1135) ;  /* 0x0000000400687947 */ /* 0x000fec0003800000 */
.L_x_1139:
[-CC-:B------:R-:W-:Y:S01]  /*4710*/  FFMA.FTZ R145, R9, R162.reuse, R163.reuse ;  /* 0x000000a209917223 */ /* 0x180fe200000100a3 */
[----:B------:R-:W-:Y:S01]  /*4720*/  SHF.L.U32 R146, R39, 0x10, RZ ;  /* 0x0000001027927819 */ /* 0x000fe200000006ff */
[-C--:B------:R-:W-:Y:S01]  /*4730*/  FFMA.FTZ R150, R14, R162.reuse, R163 ;  /* 0x000000a20e967223 */ /* 0x080fe200000100a3 */
[----:B------:R-:W-:Y:S01]  /*4740*/  LOP3.LUT P4, RZ, R215, 0xff0000, RZ, 0xc0, !PT ;  /* 0x00ff0000d7ff7812 */ /* 0x000fe2000788c0ff */
[----:B------:R-:W-:Y:S01]  /*4750*/  FADD.FTZ R144, R10, -R145 ;  /* 0x800000910a907221 */ /* 0x000fe20000010000 */
[--C-:B------:R-:W-:Y:S01]  /*4760*/  FFMA.FTZ R145, R7, R162, R163.reuse ;  /* 0x000000a207917223 */ /* 0x100fe200000100a3 */
[----:B------:R-:W-:Y:S02]  /*4770*/  FADD.FTZ R150, R13, -R150 ;  /* 0x800000960d967221 */ /* 0x000fe40000010000 */
[----:B-----5:R-:W-:Y:S01]  /*4780*/  FFMA.FTZ R147, R5, R144, R146 ;  /* 0x0000009005937223 */ /* 0x020fe20000010092 */
[----:B------:R-:W-:Y:S01]  /*4790*/  PRMT R144, R39, 0x7632, R144 ;  /* 0x0000763227907816 */ /* 0x000fe20000000090 */
[----:B------:R-:W-:-:S02]  /*47a0*/  FFMA.FTZ R146, R16, R162, R163 ;  /* 0x000000a210927223 */ /* 0x000fc400000100a3 */
[----:B------:R-:W-:Y:S02]  /*47b0*/  FMUL.FTZ R151, R147, UR14 ;  /* 0x0000000e93977c20 */ /* 0x000fe40008410000 */
[----:B------:R-:W-:Y:S01]  /*47c0*/  FADD.FTZ R146, R15, -R146 ;  /* 0x800000920f927221 */ /* 0x000fe20000010000 */
[----:B------:R-:W-:Y:S02]  /*47d0*/  IMAD.U32 R144, R144, 0x10000, RZ ;  /* 0x0001000090907824 */ /* 0x000fe400078e00ff */
[----:B------:R-:W-:Y:S02]  /*47e0*/  FSEL R155, R151, RZ, P4 ;  /* 0x000000ff979b7208 */ /* 0x000fe40002000000 */
[----:B------:R-:W-:Y:S01]  /*47f0*/  LOP3.LUT P4, RZ, R225, 0xff0000, RZ, 0xc0, !PT ;  /* 0x00ff0000e1ff7812 */ /* 0x000fe2000788c0ff */
[----:B------:R-:W-:Y:S01]  /*4800*/  FFMA.FTZ R166, R5, R146, R144 ;  /* 0x0000009205a67223 */ /* 0x000fe20000010090 */
[----:B------:R-:W-:Y:S01]  /*4810*/  SHF.L.U32 R146, R38, 0x10, RZ ;  /* 0x0000001026927819 */ /* 0x000fe200000006ff */
[--C-:B------:R-:W-:Y:S01]  /*4820*/  FADD.FTZ R144, R8, -R145.reuse ;  /* 0x8000009108907221 */ /* 0x100fe20000010000 */
[----:B------:R-:W-:Y:S01]  /*4830*/  FSEL R151, R151, RZ, P4 ;  /* 0x000000ff97977208 */ /* 0x000fe20002000000 */
[----:B------:R-:W-:Y:S01]  /*4840*/  FMUL.FTZ R153, R166, UR14 ;  /* 0x0000000ea6997c20 */ /* 0x000fe20008410000 */
[----:B------:R-:W-:Y:S01]  /*4850*/  ISETP.GE.U32.AND P4, PT, R214, RZ, PT ;  /* 0x000000ffd600720c */ /* 0x000fe20003f86070 */
[----:B------:R-:W-:Y:S01]  /*4860*/  FFMA.FTZ R152, R5, R144, R146 ;  /* 0x0000009005987223 */ /* 0x000fe20000010092 */
[----:B------:R-:W-:-:S02]  /*4870*/  PRMT R145, R38, 0x7632, R145 ;  /* 0x0000763226917816 */ /* 0x000fc40000000091 */
[----:B------:R-:W-:Y:S01]  /*4880*/  ISETP.GE.U32.AND.EX P4, PT, R215, 0x1000000, PT, P4 ;  /* 0x01000000d700780c */ /* 0x000fe20003f86140 */
[----:B------:R-:W-:Y:S01]  /*4890*/  FMUL.FTZ R149, R152, UR14 ;  /* 0x0000000e98957c20 */ /* 0x000fe20008410000 */
[----:B------:R-:W-:Y:S01]  /*48a0*/  SHF.L.U32 R146, R37, 0x10, RZ ;  /* 0x0000001025927819 */ /* 0x000fe200000006ff */
[----:B------:R-:W-:Y:S01]  /*48b0*/  IMAD.U32 R144, R145, 0x10000, RZ ;  /* 0x0001000091907824 */ /* 0x000fe200078e00ff */
[----:B------:R-:W-:Y:S01]  /*48c0*/  FSEL R148, R153, RZ, P4 ;  /* 0x000000ff99947208 */ /* 0x000fe20002000000 */
[----:B------:R-:W-:Y:S01]  /*48d0*/  FFMA.FTZ R145, R201, R162, R163 ;  /* 0x000000a2c9917223 */ /* 0x000fe200000100a3 */
[----:B------:R-:W-:Y:S01]  /*48e0*/  ISETP.GE.U32.AND P4, PT, R224, RZ, PT ;  /* 0x000000ffe000720c */ /* 0x000fe20003f86070 */
[----:B------:R-:W-:Y:S01]  /*48f0*/  FFMA.FTZ R217, R5, R150, R144 ;  /* 0x0000009605d97223 */ /* 0x000fe20000010090 */
[----:B------:R-:W-:Y:S01]  /*4900*/  F2FP.BF16.F32.PACK_AB R155, R148, R155 ;  /* 0x0000009b949b723e */ /* 0x000fe200000010ff */
[----:B------:R-:W-:Y:S01]  /*4910*/  FADD.FTZ R144, R6, -R145 ;  /* 0x8000009106907221 */ /* 0x000fe20000010000 */
[----:B------:R-:W-:-:S02]  /*4920*/  ISETP.GE.U32.AND.EX P4, PT, R225, 0x1000000, PT, P4 ;  /* 0x01000000e100780c */ /* 0x000fc40003f86140 */
[----:B------:R-:W-:Y:S01]  /*4930*/  F2FP.BF16.F32.PACK_AB R147, R166, R147 ;  /* 0x00000093a693723e */ /* 0x000fe200000010ff */
[----:B------:R-:W-:Y:S01]  /*4940*/  FFMA.FTZ R150, R5, R144, R146 ;  /* 0x0000009005967223 */ /* 0x000fe20000010092 */
[----:B------:R-:W-:Y:S01]  /*4950*/  FSEL R196, R153, RZ, P4 ;  /* 0x000000ff99c47208 */ /* 0x000fe20002000000 */
[----:B------:R-:W-:Y:S01]  /*4960*/  FMUL.FTZ R153, R217, UR14 ;  /* 0x0000000ed9997c20 */ /* 0x000fe20008410000 */
[----:B------:R-:W-:Y:S01]  /*4970*/  LOP3.LUT P4, RZ, R215, 0xff, RZ, 0xc0, !PT ;  /* 0x000000ffd7ff7812 */ /* 0x000fe2000788c0ff */
[----:B------:R-:W-:Y:S01]  /*4980*/  FFMA.FTZ R146, R12, R162, R163 ;  /* 0x000000a20c927223 */ /* 0x000fe200000100a3 */
[----:B------:R-:W-:Y:S01]  /*4990*/  PRMT R144, R37, 0x7632, R144 ;  /* 0x0000763225907816 */ /* 0x000fe20000000090 */
[----:B------:R-:W-:Y:S01]  /*49a0*/  FMUL.FTZ R145, R150, UR14 ;  /* 0x0000000e96917c20 */ /* 0x000fe20008410000 */
[----:B------:R-:W-:Y:S01]  /*49b0*/  FSEL R154, R149, RZ, P4 ;  /* 0x000000ff959a7208 */ /* 0x000fe20002000000 */
[----:B------:R-:W-:Y:S01]  /*49c0*/  FADD.FTZ R146, R11, -R146 ;  /* 0x800000920b927221 */ /* 0x000fe20000010000 */
[----:B------:R-:W-:Y:S01]  /*49d0*/  LOP3.LUT P4, RZ, R225, 0xff, RZ, 0xc0, !PT ;  /* 0x000000ffe1ff7812 */ /* 0x000fe2000788c0ff */
[----:B------:R-:W-:Y:S01]  /*49e0*/  IMAD.U32 R144, R144, 0x10000, RZ ;  /* 0x0001000090907824 */ /* 0x000fe200078e00ff */
[----:B------:R-:W-:-:S02]  /*49f0*/  F2FP.BF16.F32.PACK_AB R151, R196, R151 ;  /* 0x00000097c497723e */ /* 0x000fc400000010ff */
[----:B------:R-:W-:Y:S01]  /*4a00*/  FSEL R164, R149, RZ, P4 ;  /* 0x000000ff95a47208 */ /* 0x000fe20002000000 */
[--C-:B------:R-:W-:Y:S01]  /*4a10*/  FFMA.FTZ R165, R5, R146, R144.reuse ;  /* 0x0000009205a57223 */ /* 0x100fe20000010090 */
[----:B------:R-:W-:Y:S01]  /*4a20*/  LOP3.LUT P4, RZ, R215, 0xff00, RZ, 0xc0, !PT ;  /* 0x0000ff00d7ff7812 */ /* 0x000fe2000788c0ff */
[----:B------:R-:W-:Y:S01]  /*4a30*/  FFMA.FTZ R146, R206, R162, R163 ;  /* 0x000000a2ce927223 */ /* 0x000fe200000100a3 */
[----:B------:R-:W-:Y:S01]  /*4a40*/  PRMT R144, R36, 0x7632, R144 ;  /* 0x0000763224907816 */ /* 0x000fe20000000090 */
[----:B------:R-:W-:Y:S01]  /*4a50*/  FMUL.FTZ R149, R165, UR14 ;  /* 0x0000000ea5957c20 */ /* 0x000fe20008410000 */
[----:B------:R-:W-:Y:S01]  /*4a60*/  FSEL R227, R153, RZ, P4 ;  /* 0x000000ff99e37208 */ /* 0x000fe20002000000 */
[----:B------:R-:W-:Y:S01]  /*4a70*/  FADD.FTZ R146, R203, -R146 ;  /* 0x80000092cb927221 */ /* 0x000fe20000010000 */
[----:B------:R-:W-:Y:S02]  /*4a80*/  LOP3.LUT P4, RZ, R225, 0xff00, RZ, 0xc0, !PT ;  /* 0x0000ff00e1ff7812 */ /* 0x000fe4000788c0ff */
[----:B------:R-:W-:-:S02]  /*4a90*/  SHF.L.U32 R144, R144, 0x10, RZ ;  /* 0x0000001090907819 */ /* 0x000fc400000006ff */
[----:B------:R-:W-:Y:S02]  /*4aa0*/  FSEL R229, R153, RZ, P4 ;  /* 0x000000ff99e57208 */ /* 0x000fe40002000000 */
[----:B------:R-:W-:Y:S01]  /*4ab0*/  LOP3.LUT P4, RZ, R214, 0xff0000, RZ, 0xc0, !PT ;  /* 0x00ff0000d6ff7812 */ /* 0x000fe2000788c0ff */
[----:B------:R-:W-:Y:S01]  /*4ac0*/  FFMA.FTZ R153, R5, R146, R144 ;  /* 0x0000009205997223 */ /* 0x000fe20000010090 */
[----:B------:R-:W-:Y:S01]  /*4ad0*/  FFMA.FTZ R144, R207, R162, R163 ;  /* 0x000000a2cf907223 */ /* 0x000fe200000100a3 */
[----:B------:R-:W-:Y:S01]  /*4ae0*/  IMAD.U32 R146, R36, 0x10000, RZ ;  /* 0x0001000024927824 */ /* 0x000fe200078e00ff */
[----:B------:R-:W-:Y:S02]  /*4af0*/  FSEL R156, R145, RZ, P4 ;  /* 0x000000ff919c7208 */ /* 0x000fe40002000000 */
[----:B------:R-:W-:Y:S01]  /*4b00*/  LOP3.LUT P4, RZ, R224, 0xff0000, RZ, 0xc0, !PT ;  /* 0x00ff0000e0ff7812 */ /* 0x000fe2000788c0ff */
[----:B------:R-:W-:Y:S01]  /*4b10*/  FADD.FTZ R144, R205, -R144 ;  /* 0x80000090cd907221 */ /* 0x000fe20000010000 */
[----:B------:R-:W-:-:S02]  /*4b20*/  F2FP.BF16.F32.PACK_AB R154, R227, R154 ;  /* 0x0000009ae39a723e */ /* 0x000fc400000010ff */
[----:B------:R-:W-:Y:S01]  /*4b30*/  FSEL R158, R145, RZ, P4 ;  /* 0x000000ff919e7208 */ /* 0x000fe20002000000 */
[----:B------:R-:W-:Y:S01]  /*4b40*/  FMUL.FTZ R145, R153, UR14 ;  /* 0x0000000e99917c20 */ /* 0x000fe20008410000 */
[----:B------:R-:W-:Y:S01]  /*4b50*/  LOP3.LUT P4, RZ, R214, 0xff000000, RZ, 0xc0, !PT ;  /* 0xff000000d6ff7812 */ /* 0x000fe2000788c0ff */
[----:B------:R-:W-:Y:S01]  /*4b60*/  FFMA.FTZ R144, R5, R144, R146 ;  /* 0x0000009005907223 */ /* 0x000fe20000010092 */
[----:B------:R-:W-:Y:S02]  /*4b70*/  F2FP.BF16.F32.PACK_AB R146, R217, R152 ;  /* 0x00000098d992723e */ /* 0x000fe400000010ff */
[----:B------:R-:W-:Y:S02]  /*4b80*/  FSEL R167, R149, RZ, P4 ;  /* 0x000000ff95a77208 */ /* 0x000fe40002000000 */
[----:B------:R-:W-:-:S04]  /*4b90*/  LOP3.LUT P4, RZ, R224, 0xff000000, RZ, 0xc0, !PT ;  /* 0xff000000e0ff7812 */ /* 0x000fc8000788c0ff */
        /* <DEDUP_REMOVED lines=15> */
[----:B------:R-:W-:Y:S02]  /*4c90*/  F2FP.BF16.F32.PACK_AB R148, R159, R148 ;  /* 0x000000949f94723e */ /* 0x000fe400000010ff */
[----:B------:R-:W-:-:S07]  /*4ca0*/  F2FP.BF16.F32.PACK_AB R152, R157, R152 ;  /* 0x000000989d98723e */ /* 0x000fce00000010ff */
.L_x_1135:
        /* <DEDUP_REMOVED lines=14> */
.L_x_1131:
[----:B------:R-:W-:Y:S05]  /*4d90*/  BSYNC.RECONVERGENT B0 ;  /* 0x0000000000007941 */ /* 0x000fea0003800200 */
.L_x_1130:
        /* <DEDUP_REMOVED lines=103> */
.L_x_1144:
        /* <DEDUP_REMOVED lines=87> */
.L_x_1143:
        /* <DEDUP_REMOVED lines=83> */
.L_x_1146:
        /* <DEDUP_REMOVED lines=75> */
.L_x_1142:
        /* <DEDUP_REMOVED lines=77> */
.L_x_1148:
        /* <DEDUP_REMOVED lines=66> */
.L_x_1147:
        /* <DEDUP_REMOVED lines=62> */
.L_x_1149:
        /* <DEDUP_REMOVED lines=53> */
.L_x_1145:
        /* <DEDUP_REMOVED lines=10> */
.L_x_1141:
[----:B------:R-:W-:Y:S05]  /*7420*/  BSYNC.RECONVERGENT B0 ;  /* 0x0000000000007941 */ /* 0x000fea0003800200 */
.L_x_1140:
        /* <DEDUP_REMOVED lines=13> */
[----:B------:R-:W-:Y:S01]  /*7500*/  SHF.L.U32 R146, R139, 0x10, RZ ;  /* 0x000000108b927819 */ /* 0x000fe200000006ff */
[----:B------:R-:W-:Y:S01]  /*7510*/  FFMA.FTZ R147, R186, R162, R163 ;  /* 0x000000a2ba937223 */ /* 0x000fe200000100a3 */
[----:B------:R-:W-:Y:S01]  /*7520*/  LOP3.LUT P6, RZ, R209, 0xff0000, RZ, 0xc0, !PT ;  /* 0x00ff0000d1ff7812 */ /* 0x000fe200078cc0ff */
[--C-:B------:R-:W-:Y:S01]  /*7530*/  FADD.FTZ R144, R176, -R145.reuse ;  /* 0x80000091b0907221 */ /* 0x100fe20000010000 */
[----:B------:R-:W-:Y:S02]  /*7540*/  PRMT R145, R139, 0x7632, R145 ;  /* 0x000076328b917816 */ /* 0x000fe40000000091 */
[----:B------:R-:W-:Y:S01]  /*7550*/  SHF.L.U32 R152, R138, 0x10, RZ ;  /* 0x000000108a987819 */ /* 0x000fe200000006ff */
[----:B-----5:R-:W-:Y:S01]  /*7560*/  FFMA.FTZ R144, R5, R144, R146 ;  /* 0x0000009005907223 */ /* 0x020fe20000010092 */
[----:B------:R-:W-:Y:S01]  /*7570*/  FADD.FTZ R146, R184, -R147 ;  /* 0x80000093b8927221 */ /* 0x000fe20000010000 */
[----:B------:R-:W-:-:S02]  /*7580*/  IMAD.U32 R150, R145, 0x10000, RZ ;  /* 0x0001000091967824 */ /* 0x000fc400078e00ff */
[----:B------:R-:W-:Y:S01]  /*7590*/  FFMA.FTZ R145, R175, R162, R163 ;  /* 0x000000a2af917223 */ /* 0x000fe200000100a3 */
[----:B------:R-:W-:Y:S01]  /*75a0*/  FMUL.FTZ R151, R144, UR14 ;  /* 0x0000000e90977c20 */ /* 0x000fe20008410000 */
[----:B------:R-:W-:Y:S02]  /*75b0*/  FFMA.FTZ R147, R5, R146, R150 ;  /* 0x0000009205937223 */ /* 0x000fe40000010096 */
[--C-:B------:R-:W-:Y:S01]  /*75c0*/  FADD.FTZ R146, R174, -R145.reuse ;  /* 0x80000091ae927221 */ /* 0x100fe20000010000 */
[----:B------:R-:W-:Y:S02]  /*75d0*/  PRMT R145, R138, 0x7632, R145 ;  /* 0x000076328a917816 */ /* 0x000fe40000000091 */
        /* <DEDUP_REMOVED lines=8> */
[----:B------:R-:W-:Y:S01]  /*7660*/  ISETP.GE.U32.AND P6, PT, R208, RZ, PT ;  /* 0x000000ffd000720c */ /* 0x000fe20003fc6070 */
[----:B------:R-:W-:Y:S01]  /*7670*/  FADD.FTZ R146, R183, -R146 ;  /* 0x80000092b7927221 */ /* 0x000fe20000010000 */
[----:B------:R-:W-:-:S02]  /*7680*/  F2FP.BF16.F32.PACK_AB R147, R147, R144 ;  /* 0x000000909393723e */ /* 0x000fc400000010ff */
[----:B------:R-:W-:Y:S01]  /*7690*/  ISETP.GE.U32.AND.EX P6, PT, R209, 0x1000000, PT, P6 ;  /* 0x01000000d100780c */ /* 0x000fe20003fc6160 */
[----:B------:R-:W-:Y:S01]  /*76a0*/  FFMA.FTZ R226, R5, R146, R152 ;  /* 0x0000009205e27223 */ /* 0x000fe20000010098 */
[----:B------:R-:W-:Y:S02]  /*76b0*/  SHF.L.U32 R152, R137, 0x10, RZ ;  /* 0x0000001089987819 */ /* 0x000fe400000006ff */
[----:B------:R-:W-:Y:S01]  /*76c0*/  FSEL R155, R150, RZ, P6 ;  /* 0x000000ff969b7208 */ /* 0x000fe20003000000 */
[----:B------:R-:W-:Y:S01]  /*76d0*/  FMUL.FTZ R145, R226, UR14 ;  /* 0x0000000ee2917c20 */ /* 0x000fe20008410000 */
        /* <DEDUP_REMOVED lines=60> */
.L_x_1154:
        /* <DEDUP_REMOVED lines=87> */
.L_x_1153:
        /* <DEDUP_REMOVED lines=17> */
[----:B------:R-:W-:Y:S01]  /*8120*/  LOP3.LUT P6, RZ, R221, 0xff0000, RZ, 0xc0, !PT ;  /* 0x00ff0000ddff7812 */ /* 0x000fe200078cc0ff */
[----:B------:R-:W-:Y:S01]  /*8130*/  FADD.FTZ R150, R172, -R145 ;  /* 0x80000091ac967221 */ /* 0x000fe20000010000 */
[----:B------:R-:W-:Y:S01]  /*8140*/  FFMA.FTZ R145, R171, R162, R163 ;  /* 0x000000a2ab917223 */ /* 0x000fe200000100a3 */
[----:B------:R-:W-:-:S02]  /*8150*/  F2FP.BF16.F32.PACK_AB R147, R196, R147 ;  /* 0x00000093c493723e */ /* 0x000fc400000010ff */
[----:B------:R-:W-:Y:S01]  /*8160*/  FSEL R166, R144, RZ, P6 ;  /* 0x000000ff90a67208 */ /* 0x000fe20003000000 */
[----:B------:R-:W-:Y:S01]  /*8170*/  FMUL.FTZ R144, R196, UR14 ;  /* 0x0000000ec4907c20 */ /* 0x000fe20008410000 */
[----:B------:R-:W-:Y:S01]  /*8180*/  ISETP.GE.U32.AND P6, PT, R208, RZ, PT ;  /* 0x000000ffd000720c */ /* 0x000fe20003fc6070 */
[----:B------:R-:W-:-:S03]  /*8190*/  FMUL.FTZ R150, R5, R150 ;  /* 0x0000009605967220 */ /* 0x000fc60000410000 */
[----:B------:R-:W-:-:S04]  /*81a0*/  ISETP.GE.U32.AND.EX P6, PT, R209, 0x1000000, PT, P6 ;  /* 0x01000000d100780c */ /* 0x000fc80003fc6160 */
        /* <DEDUP_REMOVED lines=57> */
.L_x_1156:
        /* <DEDUP_REMOVED lines=75> */
.L_x_1152:
        /* <DEDUP_REMOVED lines=8> */
[-C--:B------:R-:W-:Y:S01]  /*8a70*/  FFMA.FTZ R145, R186, R162.reuse, R163 ;  /* 0x000000a2ba917223 */ /* 0x080fe200000100a3 */
[----:B------:R-:W-:Y:S02]  /*8a80*/  ISETP.GE.U32.AND P6, PT, R208, RZ, PT ;  /* 0x000000ffd000720c */ /* 0x000fe40003fc6070 */
[----:B------:R-:W-:Y:S01]  /*8a90*/  SHF.L.U32 R146, R144, 0x10, RZ ;  /* 0x0000001090927819 */ /* 0x000fe200000006ff */
[----:B------:R-:W-:Y:S01]  /*8aa0*/  FADD.FTZ R144, R184, -R145 ;  /* 0x80000091b8907221 */ /* 0x000fe20000010000 */
[----:B------:R-:W-:Y:S01]  /*8ab0*/  FFMA.FTZ R145, R177, R162, R163 ;  /* 0x000000a2b1917223 */ /* 0x000fe200000100a3 */
[----:B------:R-:W-:Y:S02]  /*8ac0*/  ISETP.GE.U32.AND.EX P6, PT, R209, 0x1000000, PT, P6 ;  /* 0x01000000d100780c */ /* 0x000fe40003fc6160 */
[----:B-----5:R-:W-:Y:S01]  /*8ad0*/  FFMA.FTZ R147, R5, R144, R146 ;  /* 0x0000009005937223 */ /* 0x020fe20000010092 */
[----:B------:R-:W-:-:S02]  /*8ae0*/  IMAD.U32 R146, R139, 0x10000, RZ ;  /* 0x000100008b927824 */ /* 0x000fc400078e00ff */
        /* <DEDUP_REMOVED lines=61> */
.L_x_1158:
[-C--:B------:R-:W-:Y:S01]  /*8ec0*/  FFMA.FTZ R153, R177, R162.reuse, R163 ;  /* 0x000000a2b1997223 */ /* 0x080fe200000100a3 */
[----:B------:R-:W-:Y:S02]  /*8ed0*/  SHF.L.U32 R154, R139, 0x10, RZ ;  /* 0x000000108b9a7819 */ /* 0x000fe400000006ff */
[----:B------:R-:W-:Y:S01]  /*8ee0*/  LOP3.LUT P6, RZ, R209, 0xff0000, RZ, 0xc0, !PT ;  /* 0x00ff0000d1ff7812 */ /* 0x000fe200078cc0ff */
[----:B------:R-:W-:Y:S01]  /*8ef0*/  FADD.FTZ R152, R176, -R153 ;  /* 0x80000099b0987221 */ /* 0x000fe20000010000 */
[----:B------:R-:W-:-:S03]  /*8f00*/  FFMA.FTZ R153, R186, R162, R163 ;  /* 0x000000a2ba997223 */ /* 0x000fc600000100a3 */
[----:B-----5:R-:W-:-:S04]  /*8f10*/  FFMA.FTZ R152, R5, R152, R154 ;  /* 0x0000009805987223 */ /* 0x020fc8000001009a */
[----:B------:R-:W-:-:S05]  /*8f20*/  FMUL.FTZ R152, R152, UR14 ;  /* 0x0000000e98987c20 */ /* 0x000fca0008410000 */
[----:B------:R-:W-:Y:S02]  /*8f30*/  FSEL R155, R152, RZ, P6 ;  /* 0x000000ff989b7208 */ /* 0x000fe40003000000 */
[----:B------:R-:W-:Y:S02]  /*8f40*/  PRMT R152, R139, 0x7632, R152 ;  /* 0x000076328b987816 */ /* 0x000fe40000000098 */
[----:B------:R-:W-:-:S03]  /*8f50*/  ISETP.GE.U32.AND P6, PT, R208, RZ, PT ;  /* 0x000000ffd000720c */ /* 0x000fc60003fc6070 */
[----:B------:R-:W-:Y:S02]  /*8f60*/  IMAD.U32 R154, R152, 0x10000, RZ ;  /* 0x00010000989a7824 */ /* 0x000fe400078e00ff */
[----:B------:R-:W-:Y:S01]  /*8f70*/  FADD.FTZ R152, R184, -R153 ;  /* 0x80000099b8987221 */ /* 0x000fe20000010000 */
[----:B------:R-:W-:Y:S01]  /*8f80*/  ISETP.GE.U32.AND.EX P6, PT, R209, 0x1000000, PT, P6 ;  /* 0x01000000d100780c */ /* 0x000fe20003fc6160 */
[----:B------:R-:W-:Y:S02]  /*8f90*/  FFMA.FTZ R153, R175, R162, R163 ;  /* 0x000000a2af997223 */ /* 0x000fe400000100a3 */
        /* <DEDUP_REMOVED lines=52> */
.L_x_1157:
        /* <DEDUP_REMOVED lines=62> */
.L_x_1159:
[----:B------:R-:W-:Y:S01]  /*96c0*/  FFMA.FTZ R153, R177, R162, R163 ;  /* 0x000000a2b1997223 */ /* 0x000fe200000100a3 */
[----:B------:R-:W-:-:S03]  /*96d0*/  LOP3.LUT P6, RZ, R209, 0xff0000, RZ, 0xc0, !PT ;  /* 0x00ff0000d1ff7812 */ /* 0x000fc600078cc0ff */
[----:B------:R-:W-:Y:S01]  /*96e0*/  FADD.FTZ R152, R176, -R153 ;  /* 0x80000099b0987221 */ /* 0x000fe20000010000 */
[----:B------:R-:W-:-:S03]  /*96f0*/  FFMA.FTZ R153, R186, R162, R163 ;  /* 0x000000a2ba997223 */ /* 0x000fc600000100a3 */
        /* <DEDUP_REMOVED lines=49> */
.L_x_1155:
        /* <DEDUP_REMOVED lines=10> */
.L_x_1151:
[----:B------:R-:W-:Y:S05]  /*9ab0*/  BSYNC.RECONVERGENT B0 ;  /* 0x0000000000007941 */ /* 0x000fea0003800200 */
.L_x_1150:
        /* <DEDUP_REMOVED lines=13> */
[----:B------:R-:W-:Y:S01]  /*9b90*/  SHF.L.U32 R146, R143, 0x10, RZ ;  /* 0x000000108f927819 */ /* 0x000fe200000006ff */
[----:B------:R-:W-:Y:S01]  /*9ba0*/  IMAD.U32 R152, R142, 0x10000, RZ ;  /* 0x000100008e987824 */ /* 0x000fe200078e00ff */
[----:B------:R-:W-:Y:S01]  /*9bb0*/  LOP3.LUT P6, RZ, R211, 0xff0000, RZ, 0xc0, !PT ;  /* 0x00ff0000d3ff7812 */ /* 0x000fe200078cc0ff */
        /* <DEDUP_REMOVED lines=24> */
[----:B------:R-:W-:Y:S02]  /*9d40*/  FSEL R155, R150, RZ, P6 ;  /* 0x000000ff969b7208 */ /* 0x000fe40003000000 */
[----:B------:R-:W-:Y:S01]  /*9d50*/  ISETP.GE.U32.AND P6, PT, R218, RZ, PT ;  /* 0x000000ffda00720c */ /* 0x000fe20003fc6070 */
[----:B------:R-:W-:Y:S01]  /*9d60*/  FMUL.FTZ R145, R226, UR14 ;  /* 0x0000000ee2917c20 */ /* 0x000fe20008410000 */
[----:B------:R-:W-:Y:S02]  /*9d70*/  SHF.L.U32 R152, R141, 0x10, RZ ;  /* 0x000000108d987819 */ /* 0x000fe400000006ff */
        /* <DEDUP_REMOVED lines=40> */
[----:B------:R-:W-:Y:S01]  /*a000*/  SHF.L.U32 R152, R140, 0x10, RZ ;  /* 0x000000108c987819 */ /* 0x000fe200000006ff */
[----:B------:R-:W-:Y:S02]  /*a010*/  FADD.FTZ R146, R188, -R163 ;  /* 0x800000a3bc927221 */ /* 0x000fe40000010000 */
[----:B------:R-:W-:Y:S02]  /*a020*/  FMUL.FTZ R145, R153, UR14 ;  /* 0x0000000e99917c20 */ /* 0x000fe40008410000 */
[----:B------:R-:W-:Y:S01]  /*a030*/  FFMA.FTZ R152, R5, R146, R152 ;  /* 0x0000009205987223 */ /* 0x000fe20000010098 */
[----:B------:R-:W-:Y:S02]  /*a040*/  F2FP.BF16.F32.PACK_AB R146, R226, R197 ;  /* 0x000000c5e292723e */ /* 0x000fe400000010ff */
        /* <DEDUP_REMOVED lines=14> */
.L_x_1164:
[----:B0--34-:R-:W-:Y:S01]  /*a130*/  FFMA.FTZ R149, R189, R162, R163 ;  /* 0x000000a2bd957223 */ /* 0x019fe200000100a3 */
[----:B------:R-:W-:Y:S01]  /*a140*/  IMAD.U32 R150, R143, 0x10000, RZ ;  /* 0x000100008f967824 */ /* 0x000fe200078e00ff */
[----:B------:R-:W-:Y:S02]  /*a150*/  LOP3.LUT P6, RZ, R211, 0xff0000, RZ, 0xc0, !PT ;  /* 0x00ff0000d3ff7812 */ /* 0x000fe400078cc0ff */
[--C-:B------:R-:W-:Y:S01]  /*a160*/  FADD.FTZ R148, R202, -R149.reuse ;  /* 0x80000095ca947221 */ /* 0x100fe20000010000 */
[----:B------:R-:W-:Y:S02]  /*a170*/  PRMT R149, R143, 0x7632, R149 ;  /* 0x000076328f957816 */ /* 0x000fe40000000095 */
[----:B------:R-:W-:Y:S01]  /*a180*/  SHF.L.U32 R154, R142, 0x10, RZ ;  /* 0x000000108e9a7819 */ /* 0x000fe200000006ff */
        /* <DEDUP_REMOVED lines=15> */
[----:B------:R-:W-:Y:S02]  /*a280*/  IMAD.U32 R156, R149, 0x10000, RZ ;  /* 0x00010000959c7824 */ /* 0x000fe400078e00ff */
[----:B------:R-:W-:Y:S01]  /*a290*/  FFMA.FTZ R149, R185, R162, R163 ;  /* 0x000000a2b9957223 */ /* 0x000fe200000100a3 */
[----:B------:R-:W-:Y:S01]  /*a2a0*/  FMUL.FTZ R152, R152, UR14 ;  /* 0x0000000e98987c20 */ /* 0x000fe20008410000 */
[----:B------:R-:W-:-:S04]  /*a2b0*/  ISETP.GE.U32.AND.EX P6, PT, R211, 0x1000000, PT, P6 ;  /* 0x01000000d300780c */ /* 0x000fc80003fc6160 */
        /* <DEDUP_REMOVED lines=62> */
.L_x_1163:
        /* <DEDUP_REMOVED lines=23> */
[----:B------:R-:W-:-:S03]  /*a810*/  F2FP.BF16.F32.PACK_AB R147, R226, R147 ;  /* 0x00000093e293723e */ /* 0x000fc600000010ff */
        /* <DEDUP_REMOVED lines=16> */
[C---:B------:R-:W-:Y:S02]  /*a920*/  FSEL R167, R144.reuse, RZ, P6 ;  /* 0x000000ff90a77208 */ /* 0x040fe40003000000 */
[----:B------:R-:W-:Y:S02]  /*a930*/  LOP3.LUT P6, RZ, R219, 0xff00, RZ, 0xc0, !PT ;  /* 0x0000ff00dbff7812 */ /* 0x000fe400078cc0ff */
[----:B------:R-:W-:Y:S02]  /*a940*/  F2FP.BF16.F32.PACK_AB R154, R167, R154 ;  /* 0x0000009aa79a723e */ /* 0x000fe400000010ff */
[----:B------:R-:W-:Y:S01]  /*a950*/  FSEL R197, R144, RZ, P6 ;  /* 0x000000ff90c57208 */ /* 0x000fe20003000000 */
[----:B------:R-:W-:Y:S01]  /*a960*/  FADD.FTZ R144, R190, -R145 ;  /* 0x80000091be907221 */ /* 0x000fe20000010000 */
[----:B------:R-:W-:-:S03]  /*a970*/  LOP3.LUT P6, RZ, R210, 0xff0000, RZ, 0xc0, !PT ;  /* 0x00ff0000d2ff7812 */ /* 0x000fc600078cc0ff */
        /* <DEDUP_REMOVED lines=12> */
[----:B------:R-:W-:Y:S02]  /*aa40*/  FSEL R158, R144, RZ, P6 ;  /* 0x000000ff909e7208 */ /* 0x000fe40003000000 */
[----:B------:R-:W-:Y:S02]  /*aa50*/  LOP3.LUT P6, RZ, R218, 0xff000000, RZ, 0xc0, !PT ;  /* 0xff000000daff7812 */ /* 0x000fe400078cc0ff */
[----:B------:R-:W-:Y:S02]  /*aa60*/  F2FP.BF16.F32.PACK_AB R153, R158, R153 ;  /* 0x000000999e99723e */ /* 0x000fe400000010ff */
[----:B------:R-:W-:Y:S01]  /*aa70*/  FSEL R165, R144, RZ, P6 ;  /* 0x000000ff90a57208 */ /* 0x000fe20003000000 */
[-CC-:B------:R-:W-:Y:S01]  /*aa80*/  FFMA.FTZ R144, R194, R162.reuse, R163.reuse ;  /* 0x000000a2c2907223 */ /* 0x180fe200000100a3 */
[----:B------:R-:W-:Y:S01]  /*aa90*/  LOP3.LUT P6, RZ, R210, 0xff00, RZ, 0xc0, !PT ;  /* 0x0000ff00d2ff7812 */ /* 0x000fe200078cc0ff */
[----:B------:R-:W-:-:S02]  /*aaa0*/  FFMA.FTZ R163, R169, R162, R163 ;  /* 0x000000a2a9a37223 */ /* 0x000fc400000100a3 */
        /* <DEDUP_REMOVED lines=15> */
[----:B------:R-:W-:-:S04]  /*aba0*/  FSEL R148, R5, RZ, P6 ;  /* 0x000000ff05947208 */ /* 0x000fc80003000000 */
[----:B------:R-:W-:Y:S01]  /*abb0*/  F2FP.BF16.F32.PACK_AB R148, R159, R148 ;  /* 0x000000949f94723e */ /* 0x000fe200000010ff */
[----:B------:R-:W-:Y:S06]  /*abc0*/  BRA `(.L_x_1165) ;  /* 0x0000001400347947 */ /* 0x000fec0003800000 */
.L_x_1166:
        /* <DEDUP_REMOVED lines=75> */
.L_x_1162:
        /* <DEDUP_REMOVED lines=63> */
[----:B------:R-:W-:Y:S02]  /*b470*/  F2FP.BF16.F32.PACK_AB R146, R167, R164 ;  /* 0x000000a4a792723e */ /* 0x000fe400000010ff */
[----:B------:R-:W-:Y:S01]  /*b480*/  F2FP.BF16.F32.PACK_AB R154, R166, R165 ;  /* 0x000000a5a69a723e */ /* 0x000fe200000010ff */
[----:B------:R-:W-:-:S05]  /*b490*/  FMUL.FTZ R144, R153, UR14 ;  /* 0x0000000e99907c20 */ /* 0x000fca0008410000 */
[----:B------:R-:W-:Y:S02]  /*b4a0*/  FSEL R156, R144, RZ, P6 ;  /* 0x000000ff909c7208 */ /* 0x000fe40003000000 */
[----:B------:R-:W-:Y:S02]  /*b4b0*/  PRMT R144, R140, 0x7632, R144 ;  /* 0x000076328c907816 */ /* 0x000fe40000000090 */
[----:B------:R-:W-:-:S03]  /*b4c0*/  LOP3.LUT P6, RZ, R210, 0xff00, RZ, 0xc0, !PT ;  /* 0x0000ff00d2ff7812 */ /* 0x000fc600078cc0ff */
[----:B------:R-:W-:-:S04]  /*b4d0*/  IMAD.U32 R144, R144, 0x10000, RZ ;  /* 0x0001000090907824 */ /* 0x000fc800078e00ff */
[----:B------:R-:W-:-:S04]  /*b4e0*/  FFMA.FTZ R144, R5, R162, R144 ;  /* 0x000000a205907223 */ /* 0x000fc80000010090 */
[C---:B------:R-:W-:Y:S01]  /*b4f0*/  FMUL.FTZ R5, R144.reuse, UR14 ;  /* 0x0000000e90057c20 */ /* 0x040fe20008410000 */
[----:B------:R-:W-:Y:S02]  /*b500*/  F2FP.BF16.F32.PACK_AB R144, R144, R153 ;  /* 0x000000999090723e */ /* 0x000fe400000010ff */
[----:B------:R-:W-:Y:S02]  /*b510*/  F2FP.BF16.F32.PACK_AB R153, R158, R157 ;  /* 0x0000009d9e99723e */ /* 0x000fe400000010ff */
[----:B------:R-:W-:-:S04]  /*b520*/  FSEL R5, R5, RZ, P6 ;  /* 0x000000ff05057208 */ /* 0x000fc80003000000 */
[----:B------:R-:W-:Y:S01]  /*b530*/  F2FP.BF16.F32.PACK_AB R152, R5, R156 ;  /* 0x0000009c0598723e */ /* 0x000fe200000010ff */
[----:B------:R-:W-:Y:S06]  /*b540*/  BRA `(.L_x_1165) ;  /* 0x0000000800d47947 */ /* 0x000fec0003800000 */
.L_x_1168:
        /* <DEDUP_REMOVED lines=52> */
[----:B------:R-:W-:Y:S02]  /*b890*/  SHF.L.U32 R152, R152, 0x10, RZ ;  /* 0x0000001098987819 */ /* 0x000fe400000006ff */
[----:B------:R-:W-:-:S03]  /*b8a0*/  F2FP.BF16.F32.PACK_AB R153, R156, R153 ;  /* 0x000000999c99723e */ /* 0x000fc600000010ff */
        /* <DEDUP_REMOVED lines=12> */
.L_x_1167:
        /* <DEDUP_REMOVED lines=62> */
.L_x_1169:
        /* <DEDUP_REMOVED lines=53> */
.L_x_1165:
        /* <DEDUP_REMOVED lines=9> */
.L_x_1161:
[----:B------:R-:W-:Y:S05]  /*c130*/  BSYNC.RECONVERGENT B0 ;  /* 0x0000000000007941 */ /* 0x000fea0003800200 */
.L_x_1160:
[----:B------:R-:W-:Y:S01]  /*c140*/  ISETP.NE.AND P4, PT, R161, RZ, PT ;  /* 0x000000ffa100720c */ /* 0x000fe20003f85270 */
[----:B------:R-:W-:-:S12]  /*c150*/  UPLOP3.LUT UP1, UPT, UPT, UPT, UP1, 0x40, 0x4 ;  /* 0x000000000004789c */ /* 0x000fd80003f2e810 */
[----:B------:R-:W-:Y:S05]  /*c160*/  @!P4 BRA `(.L_x_1170) ;  /* 0xffffff440064c947 */ /* 0x000fea000383ffff */
.L_x_1119:
[----:B------:R-:W1:Y:S08]  /*c170*/  S2UR UR4, SR_CTAID.X ;  /* 0x00000000000479c3 */ /* 0x000e700000002500 */
[----:B------:R-:W0:Y:S08]  /*c180*/  LDC.64 R2, c[0x0][0x440] ;  /* 0x00011000ff027b82 */ /* 0x000e300000000a00 */
[----:B-----5:R-:W2:Y:S08]  /*c190*/  LDC.64 R4, c[0x0][0x448] ;  /* 0x00011200ff047b82 */ /* 0x020eb00000000a00 */
        /* <DEDUP_REMOVED lines=37> */
.L_x_1171:
        /* <DEDUP_REMOVED lines=9> */
.L_x_4828:


//--------------------- .text._ZN10layer_norm22ln_bwd_finalize_kernelINS_22Kernel_traits_finalizeILj8192Ef13__nv_bfloat16S2_S2_fjLb0ELj1024ELj4ENS_18Kernel_traits_baseILj8192EfS2_S2_S2_fjLj1024EEEEELb0ELb1EEEvNS_9BwdParamsE --------------------------
	.section	.text._ZN10layer_norm22ln_bwd_finalize_kernelINS_22Kernel_traits_finalizeILj8192Ef13__nv_bfloat16S2_S2_fjLb0ELj1024ELj4ENS_18Kernel_traits_baseILj8192EfS2_S2_S2_fjLj1024EEEEELb0ELb1EEEvNS_9BwdParamsE,"ax",@progbits
	.align	128
        .global         _ZN10layer_norm22ln_bwd_finalize_kernelINS_22Kernel_traits_finalizeILj8192Ef13__nv_bfloat16S2_S2_fjLb0ELj1024ELj4ENS_18Kernel_traits_baseILj8192EfS2_S2_S2_fjLj1024EEEEELb0ELb1EEEvNS_9BwdParamsE
        .type           _ZN10layer_norm22ln_bwd_finalize_kernelINS_22Kernel_traits_finalizeILj8192Ef13__nv_bfloat16S2_S2_fjLb0ELj1024ELj4ENS_18Kernel_traits_baseILj8192EfS2_S2_S2_fjLj1024EEEEELb0ELb1EEEvNS_9BwdParamsE,@function
        .size           _ZN10layer_norm22ln_bwd_finalize_kernelINS_22Kernel_traits_finalizeILj8192Ef13__nv_bfloat16S2_S2_fjLb0ELj1024ELj4ENS_18Kernel_traits_baseILj8192EfS2_S2_S2_fjLj1024EEEEELb0ELb1EEEvNS_9BwdParamsE,(.L_x_4829 - _ZN10layer_norm22ln_bwd_finalize_kernelINS_22Kernel_traits_finalizeILj8192Ef13__nv_bfloat16S2_S2_fjLb0ELj1024ELj4ENS_18Kernel_traits_baseILj8192EfS2_S2_S2_fjLj1024EEEEELb0ELb1EEEvNS_9BwdParamsE)
        .other          _ZN10layer_norm22ln_bwd_finalize_kernelINS_22Kernel_traits_finalizeILj8192Ef13__nv_bfloat16S2_S2_fjLb0ELj1024ELj4ENS_18Kernel_traits_baseILj8192EfS2_S2_S2_fjLj1024EEEEELb0ELb1EEEvNS_9BwdParamsE,@"STO_CUDA_ENTRY STV_DEFAULT"
_ZN10layer_norm22ln_bwd_finalize_kernelINS_22Kernel_traits_finalizeILj8192Ef13__nv_bfloat16S2_S2_fjLb0ELj1024ELj4ENS_18Kernel_traits_baseILj8192EfS2_S2_S2_fjLj1024EEEEELb0ELb1EEEvNS_9BwdParamsE:
.text._ZN10layer_norm22ln_bwd_finalize_kernelINS_22Kernel_traits_finalizeILj8192Ef13__nv_bfloat16S2_S2_fjLb0ELj1024ELj4ENS_18Kernel_traits_baseILj8192EfS2_S2_S2_fjLj1024EEEEELb0ELb1EEEvNS_9BwdParamsE:
        /* <DEDUP_REMOVED lines=28> */
[C---:B------:R-:W-:Y:S02]  /*01c0*/  LOP3.LUT R7, R3.reuse, 0x160, RZ, 0xfc, !PT ;  /* 0x0000016003077812 */ /* 0x040fe400078efcff */
        /* <DEDUP_REMOVED lines=10> */
[----:B------:R-:W-:Y:S01]  /*0270*/  LOP3.LUT R21, R3, 0xe0, RZ, 0xfc, !PT ;  /* 0x000000e003157812 */ /* 0x000fe200078efcff */
[-CC-:B0-----:R-:W-:Y:S01]  /*0280*/  IMAD R8, R7, R55.reuse, R0.reuse ;  /* 0x0000003707087224 */ /* 0x181fe200078e0200 */
[----:B------:R-:W-:Y:S01]  /*0290*/  LOP3.LUT R23, R3, 0x40, RZ, 0xfc, !PT ;  /* 0x0000004003177812 */ /* 0x000fe200078efcff */
[-CC-:B------:R-:W-:Y:S01]  /*02a0*/  IMAD R10, R9, R55.reuse, R0.reuse ;  /* 0x00000037090a7224 */ /* 0x180fe200078e0200 */
[----:B------:R-:W-:Y:S01]  /*02b0*/  LOP3.LUT R25, R3, 0x60, RZ, 0xfc, !PT ;  /* 0x0000006003197812 */ /* 0x000fe200078efcff */
[-CC-:B------:R-:W-:Y:S01]  /*02c0*/  IMAD R34, R34, R55.reuse, R0.reuse ;  /* 0x0000003722227224 */ /* 0x180fe200078e0200 */
[----:B------:R-:W-:Y:S01]  /*02d0*/  LOP3.LUT R27, R54, 0xffffff0, RZ, 0xc0, !PT ;  /* 0x0ffffff0361b7812 */ /* 0x000fe200078ec0ff */
[-CC-:B------:R-:W-:Y:S01]  /*02e0*/  IMAD R16, R2, R55.reuse, R0.reuse ;  /* 0x0000003702107224 */ /* 0x180fe200078e0200 */
[----:B------:R-:W-:Y:S01]  /*02f0*/  IADD3 R7, PT, PT, R57, R8, RZ ;  /* 0x0000000839077210 */ /* 0x000fe20007ffe0ff */
[----:B------:R-:W-:-:S02]  /*0300*/  IMAD R4, R4, R55, R0 ;  /* 0x0000003704047224 */ /* 0x000fc400078e0200 */
[----:B------:R-:W-:Y:S02]  /*0310*/  HFMA2 R2, -RZ, RZ, 0, 0 ;  /* 0x00000000ff027431 */ /* 0x000fe400000001ff */
        /* <DEDUP_REMOVED lines=19> */
[----:B------:R-:W-:Y:S01]  /*0450*/  IADD3 R18, PT, PT, R57, R22, RZ ;  /* 0x0000001639127210 */ /* 0x000fe20007ffe0ff */
[----:B------:R-:W-:Y:S01]  /*0460*/  IMAD R0, R3, R55, R0 ;  /* 0x0000003703007224 */ /* 0x000fe200078e0200 */
[----:B------:R-:W-:-:S02]  /*0470*/  IADD3 R13, PT, PT, R57, R24, RZ ;  /* 0x00000018390d7210 */ /* 0x000fc40007ffe0ff */
[C---:B------:R-:W-:Y:S02]  /*0480*/  IADD3 R14, PT, PT, R57.reuse, R26, RZ ;  /* 0x0000001a390e7210 */ /* 0x040fe40007ffe0ff */
[C---:B------:R-:W-:Y:S02]  /*0490*/  IADD3 R15, PT, PT, R57.reuse, R28, RZ ;  /* 0x0000001c390f7210 */ /* 0x040fe40007ffe0ff */
[C---:B------:R-:W-:Y:S02]  /*04a0*/  IADD3 R4, PT, PT, R57.reuse, R30, RZ ;  /* 0x0000001e39047210 */ /* 0x040fe40007ffe0ff */
[C---:B------:R-:W-:Y:S02]  /*04b0*/  IADD3 R17, PT, PT, R57.reuse, R32, RZ ;  /* 0x0000002039117210 */ /* 0x040fe40007ffe0ff */
[----:B------:R-:W-:-:S07]  /*04c0*/  IADD3 R0, PT, PT, R57, R0, RZ ;  /* 0x0000000039007210 */ /* 0x000fce0007ffe0ff */
.L_x_1176:
        /* <DEDUP_REMOVED lines=118> */
.L_x_1175:
[----:B------:R-:W-:Y:S05]  /*0c30*/  BSYNC.RECONVERGENT B1 ;  /* 0x0000000000017941 */ /* 0x000fea0003800200 */
.L_x_1174:
        /* <DEDUP_REMOVED lines=17> */
[----:B------:R-:W-:Y:S01]  /*0d50*/  IMAD.WIDE.U32 R18, R21, 0x4, R6 ;  /* 0x0000000415127825 */ /* 0x000fe200078e0006 */
[----:B------:R0:W3:Y:S03]  /*0d60*/  LDG.E R10, desc[UR6][R14.64] ;  /* 0x000000060e0a7981 */ /* 0x0000e6000c1e1900 */
[--C-:B--2---:R-:W-:Y:S01]  /*0d70*/  IMAD.WIDE.U32 R16, R9, 0x4, R4.reuse ;  /* 0x0000000409107825 */ /* 0x104fe200078e0004 */
[----:B------:R-:W-:Y:S01]  /*0d80*/  LEA R31, R32, R25, 0x5 ;  /* 0x00000019201f7211 */ /* 0x000fe200078e28ff */
[----:B------:R1:W2:Y:S02]  /*0d90*/  LDG.E R9, desc[UR6][R18.64] ;  /* 0x0000000612097981 */ /* 0x0002a4000c1e1900 */
[----:B------:R-:W-:Y:S02]  /*0da0*/  IMAD.WIDE.U32 R20, R21, 0x4, R4 ;  /* 0x0000000415147825 */ /* 0x000fe400078e0004 */
[----:B------:R4:W5:Y:S02]  /*0db0*/  LDG.E R13, desc[UR6][R16.64] ;  /* 0x00000006100d7981 */ /* 0x000964000c1e1900 */
[----:B------:R-:W-:-:S02]  /*0dc0*/  IMAD.WIDE.U32 R22, R25, 0x4, R6 ;  /* 0x0000000419167825 */ /* 0x000fc400078e0006 */
[----:B------:R-:W5:Y:S02]  /*0dd0*/  LDG.E R28, desc[UR6][R20.64] ;  /* 0x00000006141c7981 */ /* 0x000f64000c1e1900 */
[----:B------:R-:W-:Y:S02]  /*0de0*/  IMAD.WIDE.U32 R24, R25, 0x4, R4 ;  /* 0x0000000419187825 */ /* 0x000fe400078e0004 */
[----:B------:R4:W5:Y:S02]  /*0df0*/  LDG.E R12, desc[UR6][R22.64] ;  /* 0x00000006160c7981 */ /* 0x000964000c1e1900 */
[C---:B0-----:R-:W-:Y:S02]  /*0e00*/  IMAD.WIDE.U32 R14, R31.reuse, 0x4, R6 ;  /* 0x000000041f0e7825 */ /* 0x041fe400078e0006 */
[----:B------:R0:W5:Y:S02]  /*0e10*/  LDG.E R30, desc[UR6][R24.64] ;  /* 0x00000006181e7981 */ /* 0x000164000c1e1900 */
[--C-:B-1----:R-:W-:Y:S01]  /*0e20*/  IMAD.WIDE.U32 R18, R31, 0x4, R4.reuse ;  /* 0x000000041f127825 */ /* 0x102fe200078e0004 */
[----:B------:R-:W-:Y:S01]  /*0e30*/  LEA R31, R32, R33, 0x5 ;  /* 0x00000021201f7211 */ /* 0x000fe200078e28ff */
[----:B------:R-:W5:Y:S02]  /*0e40*/  LDG.E R14, desc[UR6][R14.64] ;  /* 0x000000060e0e7981 */ /* 0x000f64000c1e1900 */
[----:B----4-:R-:W-:-:S02]  /*0e50*/  IMAD.WIDE.U32 R16, R33, 0x4, R4 ;  /* 0x0000000421107825 */ /* 0x010fc400078e0004 */
[----:B------:R-:W4:Y:S02]  /*0e60*/  LDG.E R18, desc[UR6][R18.64] ;  /* 0x0000000612127981 */ /* 0x000f24000c1e1900 */
[--C-:B------:R-:W-:Y:S01]  /*0e70*/  IMAD.WIDE.U32 R26, R33, 0x4, R6.reuse ;  /* 0x00000004211a7825 */ /* 0x100fe200078e0006 */
[C---:B------:R-:W-:Y:S01]  /*0e80*/  LEA R33, R32.reuse, R33, 0x6 ;  /* 0x0000002120217211 */ /* 0x040fe200078e30ff */
[----:B------:R-:W4:Y:S02]  /*0e90*/  LDG.E R16, desc[UR6][R16.64] ;  /* 0x0000000610107981 */ /* 0x000f24000c1e1900 */
[C---:B------:R-:W-:Y:S02]  /*0ea0*/  IMAD.WIDE.U32 R22, R31.reuse, 0x4, R6 ;  /* 0x000000041f167825 */ /* 0x040fe400078e0006 */
[----:B------:R1:W4:Y:S02]  /*0eb0*/  LDG.E R11, desc[UR6][R26.64] ;  /* 0x000000061a0b7981 */ /* 0x000324000c1e1900 */
[--C-:B------:R-:W-:Y:S01]  /*0ec0*/  IMAD.WIDE.U32 R20, R31, 0x4, R4.reuse ;  /* 0x000000041f147825 */ /* 0x100fe200078e0004 */
[----:B------:R-:W-:Y:S01]  /*0ed0*/  LEA R31, R32, R33, 0x5 ;  /* 0x00000021201f7211 */ /* 0x000fe200078e28ff */
[----:B------:R-:W4:Y:S02]  /*0ee0*/  LDG.E R22, desc[UR6][R22.64] ;  /* 0x0000000616167981 */ /* 0x000f24000c1e1900 */
[----:B0-----:R-:W-:-:S02]  /*0ef0*/  IMAD.WIDE.U32 R24, R33, 0x4, R4 ;  /* 0x0000000421187825 */ /* 0x001fc400078e0004 */
[----:B------:R-:W4:Y:S02]  /*0f00*/  LDG.E R20, desc[UR6][R20.64] ;  /* 0x0000000614147981 */ /* 0x000f24000c1e1900 */
[--C-:B-1----:R-:W-:Y:S02]  /*0f10*/  IMAD.WIDE.U32 R26, R33, 0x4, R6.reuse ;  /* 0x00000004211a7825 */ /* 0x102fe400078e0006 */
[----:B------:R-:W4:Y:S02]  /*0f20*/  LDG.E R24, desc[UR6][R24.64] ;  /* 0x0000000618187981 */ /* 0x000f24000c1e1900 */
[C---:B------:R-:W-:Y:S02]  /*0f30*/  IMAD.WIDE.U32 R6, R31.reuse, 0x4, R6 ;  /* 0x000000041f067825 */ /* 0x040fe400078e0006 */
[----:B------:R-:W4:Y:S02]  /*0f40*/  LDG.E R26, desc[UR6][R26.64] ;  /* 0x000000061a1a7981 */ /* 0x000f24000c1e1900 */
[----:B------:R-:W-:-:S02]  /*0f50*/  IMAD.WIDE.U32 R4, R31, 0x4, R4 ;  /* 0x000000041f047825 */ /* 0x000fc400078e0004 */
[----:B------:R-:W4:Y:S04]  /*0f60*/  LDG.E R6, desc[UR6][R6.64] ;  /* 0x0000000606067981 */ /* 0x000f28000c1e1900 */
[----:B------:R-:W4:Y:S01]  /*0f70*/  LDG.E R4, desc[UR6][R4.64] ;  /* 0x0000000604047981 */ /* 0x000f22000c1e1900 */
[----:B------:R-:W-:Y:S01]  /*0f80*/  IADD3 R3, PT, PT, R3, 0x100, RZ ;  /* 0x0000010003037810 */ /* 0x000fe20007ffe0ff */
[----:B---3--:R-:W-:-:S04]  /*0f90*/  FADD.FTZ R10, R43, R10 ;  /* 0x0000000a2b0a7221 */ /* 0x008fc80000010000 */
[----:B--2---:R-:W-:Y:S01]  /*0fa0*/  FADD.FTZ R9, R10, R9 ;  /* 0x000000090a097221 */ /* 0x004fe20000010000 */
[----:B-----5:R-:W-:-:S04]  /*0fb0*/  FADD.FTZ R13, R2, R13 ;  /* 0x0000000d020d7221 */ /* 0x020fc80000010000 */
[----:B------:R-:W-:Y:S01]  /*0fc0*/  FADD.FTZ R13, R13, R28 ;  /* 0x0000001c0d0d7221 */ /* 0x000fe20000010000 */
[----:B------:R-:W-:-:S03]  /*0fd0*/  FADD.FTZ R9, R9, R12 ;  /* 0x0000000c09097221 */ /* 0x000fc60000010000 */
[----:B------:R-:W-:Y:S01]  /*0fe0*/  FADD.FTZ R13, R13, R30 ;  /* 0x0000001e0d0d7221 */ /* 0x000fe20000010000 */
[----:B------:R-:W-:-:S03]  /*0ff0*/  FADD.FTZ R14, R9, R14 ;  /* 0x0000000e090e7221 */ /* 0x000fc60000010000 */
[----:B----4-:R-:W-:-:S04]  /*1000*/  FADD.FTZ R13, R13, R18 ;  /* 0x000000120d0d7221 */ /* 0x010fc80000010000 */
        /* <DEDUP_REMOVED lines=8> */
.L_x_1178:
[----:B------:R-:W-:Y:S05]  /*1090*/  BSYNC.RECONVERGENT B1 ;  /* 0x0000000000017941 */ /* 0x000fea0003800200 */
.L_x_1177:
        /* <DEDUP_REMOVED lines=38> */
.L_x_1180:
[----:B------:R-:W-:Y:S05]  /*1300*/  BSYNC.RECONVERGENT B1 ;  /* 0x0000000000017941 */ /* 0x000fea0003800200 */
.L_x_1179:
[----:B------:R-:W-:Y:S05]  /*1310*/  @!P1 BRA `(.L_x_1173) ;  /* 0x0000000000409947 */ /* 0x000fea0003800000 */
[----:B------:R-:W0:Y:S01]  /*1320*/  LDC R14, c[0x0][0x388] ;  /* 0x0000e200ff0e7b82 */ /* 0x000e220000000800 */
[----:B------:R-:W-:-:S07]  /*1330*/  IADD3 R12, PT, PT, -R54, RZ, RZ ;  /* 0x000000ff360c7210 */ /* 0x000fce0007ffe1ff */
[----:B------:R-:W1:Y:S08]  /*1340*/  LDC.64 R8, c[0x0][0x440] ;  /* 0x00011000ff087b82 */ /* 0x000e700000000a00 */
[----:B------:R-:W2:Y:S01]  /*1350*/  LDC.64 R10, c[0x0][0x448] ;  /* 0x00011200ff0a7b82 */ /* 0x000ea20000000a00 */
[----:B0-----:R-:W-:-:S05]  /*1360*/  IMAD R0, R3, R14, R0 ;  /* 0x0000000e03007224 */ /* 0x001fca00078e0200 */
[----:B------:R-:W-:-:S07]  /*1370*/  IADD3 R3, PT, PT, R57, R0, RZ ;  /* 0x0000000039037210 */ /* 0x000fce0007ffe0ff */
.L_x_1181:
        /* <DEDUP_REMOVED lines=10> */
.L_x_1173:
[----:B------:R-:W-:Y:S05]  /*1420*/  BSYNC.RECONVERGENT B0 ;  /* 0x0000000000007941 */ /* 0x000fea0003800200 */
.L_x_1172:
[----:B------:R-:W0:Y:S01]  /*1430*/  S2R R3, SR_TID.X ;  /* 0x0000000000037919 */ /* 0x000e220000002100 */
[----:B------:R-:W1:Y:S01]  /*1440*/  S2UR UR5, SR_CgaCtaId ;  /* 0x00000000000579c3 */ /* 0x000e620000008800 */
[----:B------:R-:W-:Y:S01]  /*1450*/  UMOV UR4, 0x400 ;  /* 0x0000040000047882 */ /* 0x000fe20000000000 */
[C---:B------:R-:W-:Y:S02]  /*1460*/  SHF.L.U32 R5, R57.reuse, 0x7, RZ ;  /* 0x0000000739057819 */ /* 0x040fe400000006ff */
[C---:B------:R-:W-:Y:S02]  /*1470*/  ISETP.NE.AND P1, PT, R57.reuse, RZ, PT ;  /* 0x000000ff3900720c */ /* 0x040fe40003f25270 */
[----:B------:R-:W-:Y:S01]  /*1480*/  ISETP.GT.U32.AND P0, PT, R57, 0xf, PT ;  /* 0x0000000f3900780c */ /* 0x000fe20003f04070 */
[----:B-1----:R-:W-:Y:S01]  /*1490*/  ULEA UR4, UR5, UR4, 0x18 ;  /* 0x0000000405047291 */ /* 0x002fe2000f8ec0ff */
[----:B0-----:R-:W-:-:S04]  /*14a0*/  SHF.R.U32.HI R12, RZ, 0x5, R3 ;  /* 0x00000005ff0c7819 */ /* 0x001fc80000011603 */
[C-C-:B------:R-:W-:Y:S02]  /*14b0*/  LOP3.LUT R0, R12.reuse, 0x1f, R3.reuse, 0x78, !PT ;  /* 0x0000001f0c007812 */ /* 0x140fe400078e7803 */
[----:B------:R-:W-:Y:S02]  /*14c0*/  ISETP.NE.OR P0, PT, R12, 0x1f, P0 ;  /* 0x0000001f0c00780c */ /* 0x000fe40000705670 */
        /* <DEDUP_REMOVED lines=44> */
[----:B-1----:R-:W-:Y:S04]  /*1790*/  STG.E.64 desc[UR6][R6.64], R4 ;  /* 0x0000000406007986 */ /* 0x002fe8000c101b06 */
[----:B--2---:R-:W-:Y:S01]  /*17a0*/  STG.E.64 desc[UR6][R8.64], R2 ;  /* 0x0000000208007986 */ /* 0x004fe2000c101b06 */
[----:B------:R-:W-:Y:S05]  /*17b0*/  EXIT ;  /* 0x000000000000794d */ /* 0x000fea0003800000 */
.L_x_1182:
        /* <DEDUP_REMOVED lines=12> */
.L_x_4829:


//--------------------- .text._ZN10layer_norm40ln_parallel_residual_bwd_finalize_kernelINS_22Kernel_traits_finalizeILj8192Ef13__nv_bfloat16S2_S2_fjLb0ELj1024ELj4ENS_18Kernel_traits_baseILj8192EfS2_S2_S2_fjLj1024EEEEELb1EEEvNS_9BwdParamsE --------------------------
	.section	.text._ZN10layer_norm40ln_parallel_residual_bwd_finalize_kernelINS_22Kernel_traits_finalizeILj8192Ef13__nv_bfloat16S2_S2_fjLb0ELj1024ELj4ENS_18Kernel_traits_baseILj8192EfS2_S2_S2_fjLj1024EEEEELb1EEEvNS_9BwdParamsE,"ax",@progbits
	.align	128
        .global         _ZN10layer_norm40ln_parallel_residual_bwd_finalize_kernelINS_22Kernel_traits_finalizeILj8192Ef13__nv_bfloat16S2_S2_fjLb0ELj1024ELj4ENS_18Kernel_traits_baseILj8192EfS2_S2_S2_fjLj1024EEEEELb1EEEvNS_9BwdParamsE
        .type           _ZN10layer_norm40ln_parallel_residual_bwd_finalize_kernelINS_22Kernel_traits_finalizeILj8192Ef13__nv_bfloat16S2_S2_fjLb0ELj1024ELj4ENS_18Kernel_traits_baseILj8192EfS2_S2_S2_fjLj1024EEEEELb1EEEvNS_9BwdParamsE,@function
        .size           _ZN10layer_norm40ln_parallel_residual_bwd_finalize_kernelINS_22Kernel_traits_finalizeILj8192Ef13__nv_bfloat16S2_S2_fjLb0ELj1024ELj4ENS_18Kernel_traits_baseILj8192EfS2_S2_S2_fjLj1024EEEEELb1EEEvNS_9BwdParamsE,(.L_x_4830 - _ZN10layer_norm40ln_parallel_residual_bwd_finalize_kernelINS_22Kernel_traits_finalizeILj8192Ef13__nv_bfloat16S2_S2_fjLb0ELj1024ELj4ENS_18Kernel_traits_baseILj8192EfS2_S2_S2_fjLj1024EEEEELb1EEEvNS_9BwdParamsE)
        .other          _ZN10layer_norm40ln_parallel_residual_bwd_finalize_kernelINS_22Kernel_traits_finalizeILj8192Ef13__nv_bfloat16S2_S2_fjLb0ELj1024ELj4ENS_18Kernel_traits_baseILj8192EfS2_S2_S2_fjLj1024EEEEELb1EEEvNS_9BwdParamsE,@"STO_CUDA_ENTRY STV_DEFAULT"
_ZN10layer_norm40ln_parallel_residual_bwd_finalize_kernelINS_22Kernel_traits_finalizeILj8192Ef13__nv_bfloat16S2_S2_fjLb0ELj1024ELj4ENS_18Kernel_traits_baseILj8192EfS2_S2_S2_fjLj1024EEEEELb1EEEvNS_9BwdParamsE:
.text._ZN10layer_norm40ln_parallel_residual_bwd_finalize_kernelINS_22Kernel_traits_finalizeILj8192Ef13__nv_bfloat16S2_S2_fjLb0ELj1024ELj4ENS_18Kernel_traits_baseILj8192EfS2_S2_S2_fjLj1024EEEEELb1EEEvNS_9BwdParamsE:
        /* <DEDUP_REMOVED lines=57> */
.L_x_1187:
        /* <DEDUP_REMOVED lines=112> */
.L_x_1186:
[----:B------:R-:W-:Y:S05]  /*0a90*/  BSYNC.RECONVERGENT B1 ;  /* 0x0000000000017941 */ /* 0x000fea0003800200 */
.L_x_1185:
        /* <DEDUP_REMOVED lines=16> */
[----:B-1----:R-:W1:Y:S01]  /*0ba0*/  LDC.64 R14, c[0x0][0x448] ;  /* 0x00011200ff0e7b82 */ /* 0x002e620000000a00 */
[----:B--2---:R-:W-:-:S06]  /*0bb0*/  IMAD.WIDE.U32 R24, R21, 0x4, R16 ;  /* 0x0000000415187825 */ /* 0x004fcc00078e0010 */
[----:B------:R-:W2:Y:S01]  /*0bc0*/  LDG.E R25, desc[UR6][R24.64] ;  /* 0x0000000618197981 */ /* 0x000ea2000c1e1900 */
[----:B-1----:R-:W-:-:S05]  /*0bd0*/  IMAD.WIDE.U32 R28, R21, 0x4, R14 ;  /* 0x00000004151c7825 */ /* 0x002fca00078e000e */
[----:B------:R-:W4:Y:S01]  /*0be0*/  LDG.E R23, desc[UR6][R28.64] ;  /* 0x000000061c177981 */ /* 0x000f22000c1e1900 */
[----:B---3--:R-:W-:Y:S01]  /*0bf0*/  FADD.FTZ R7, R7, R26 ;  /* 0x0000001a07077221 */ /* 0x008fe20000010000 */
[----:B0-----:R-:W-:-:S06]  /*0c00*/  IMAD.WIDE.U32 R26, R21, 0x4, R18 ;  /* 0x00000004151a7825 */ /* 0x001fcc00078e0012 */
[----:B------:R0:W3:Y:S02]  /*0c10*/  LDG.E R26, desc[UR6][R26.64] ;  /* 0x000000061a1a7981 */ /* 0x0000e4000c1e1900 */
[----:B0-----:R-:W-:-:S05]  /*0c20*/  LEA R27, R6, R21, 0x5 ;  /* 0x00000015061b7211 */ /* 0x001fca00078e28ff */
[----:B------:R-:W-:-:S06]  /*0c30*/  IMAD.WIDE.U32 R28, R27, 0x4, R14 ;  /* 0x000000041b1c7825 */ /* 0x000fcc00078e000e */
[----:B------:R-:W5:Y:S01]  /*0c40*/  LDG.E R28, desc[UR6][R28.64] ;  /* 0x000000061c1c7981 */ /* 0x000f62000c1e1900 */
[----:B--2---:R-:W-:Y:S01]  /*0c50*/  FADD.FTZ R10, R10, R25 ;  /* 0x000000190a0a7221 */ /* 0x004fe20000010000 */
[----:B------:R-:W-:-:S04]  /*0c60*/  IMAD.WIDE.U32 R24, R27, 0x4, R12 ;  /* 0x000000041b187825 */ /* 0x000fc800078e000c */
[----:B----4-:R-:W-:Y:S01]  /*0c70*/  FADD.FTZ R23, R22, R23 ;  /* 0x0000001716177221 */ /* 0x010fe20000010000 */
[----:B---3--:R-:W-:Y:S02]  /*0c80*/  FADD.FTZ R22, R20, R26 ;  /* 0x0000001a14167221 */ /* 0x008fe40000010000 */
[----:B------:R-:W2:Y:S01]  /*0c90*/  LDG.E R20, desc[UR6][R24.64] ;  /* 0x0000000618147981 */ /* 0x000ea2000c1e1900 */
[----:B------:R-:W-:Y:S01]  /*0ca0*/  LEA R21, R6, R21, 0x6 ;  /* 0x0000001506157211 */ /* 0x000fe200078e30ff */
[----:B-----5:R-:W-:Y:S01]  /*0cb0*/  FADD.FTZ R23, R23, R28 ;  /* 0x0000001c17177221 */ /* 0x020fe20000010000 */
[----:B------:R-:W-:-:S04]  /*0cc0*/  IMAD.WIDE.U32 R28, R27, 0x4, R16 ;  /* 0x000000041b1c7825 */ /* 0x000fc800078e0010 */
[----:B------:R-:W-:-:S05]  /*0cd0*/  IMAD.WIDE.U32 R26, R27, 0x4, R18 ;  /* 0x000000041b1a7825 */ /* 0x000fca00078e0012 */
[----:B------:R0:W3:Y:S02]  /*0ce0*/  LDG.E R25, desc[UR6][R26.64] ;  /* 0x000000061a197981 */ /* 0x0000e4000c1e1900 */
[----:B0-----:R-:W-:-:S06]  /*0cf0*/  IMAD.WIDE.U32 R26, R21, 0x4, R12 ;  /* 0x00000004151a7825 */ /* 0x001fcc00078e000c */
[----:B------:R-:W4:Y:S01]  /*0d00*/  LDG.E R26, desc[UR6][R26.64] ;  /* 0x000000061a1a7981 */ /* 0x000f22000c1e1900 */
[----:B--2---:R-:W-:-:S03]  /*0d10*/  FADD.FTZ R7, R7, R20 ;  /* 0x0000001407077221 */ /* 0x004fc60000010000 */
[----:B------:R0:W2:Y:S02]  /*0d20*/  LDG.E R20, desc[UR6][R28.64] ;  /* 0x000000061c147981 */ /* 0x0000a4000c1e1900 */
[----:B0-----:R-:W-:-:S04]  /*0d30*/  IMAD.WIDE.U32 R28, R21, 0x4, R14 ;  /* 0x00000004151c7825 */ /* 0x001fc800078e000e */
[----:B---3--:R-:W-:Y:S01]  /*0d40*/  FADD.FTZ R22, R22, R25 ;  /* 0x0000001916167221 */ /* 0x008fe20000010000 */
[----:B------:R-:W-:Y:S02]  /*0d50*/  LEA R25, R6, R21, 0x5 ;  /* 0x0000001506197211 */ /* 0x000fe400078e28ff */
[----:B------:R-:W3:Y:S03]  /*0d60*/  LDG.E R6, desc[UR6][R28.64] ;  /* 0x000000061c067981 */ /* 0x000ee6000c1e1900 */
[----:B------:R-:W-:-:S04]  /*0d70*/  IMAD.WIDE.U32 R12, R25, 0x4, R12 ;  /* 0x00000004190c7825 */ /* 0x000fc800078e000c */
[----:B------:R-:W-:Y:S02]  /*0d80*/  IMAD.WIDE.U32 R14, R25, 0x4, R14 ;  /* 0x00000004190e7825 */ /* 0x000fe400078e000e */
[----:B------:R-:W5:Y:S04]  /*0d90*/  LDG.E R13, desc[UR6][R12.64] ;  /* 0x000000060c0d7981 */ /* 0x000f68000c1e1900 */
[----:B------:R-:W5:Y:S01]  /*0da0*/  LDG.E R15, desc[UR6][R14.64] ;  /* 0x000000060e0f7981 */ /* 0x000f62000c1e1900 */
[----:B--2---:R-:W-:Y:S01]  /*0db0*/  FADD.FTZ R24, R10, R20 ;  /* 0x000000140a187221 */ /* 0x004fe20000010000 */
[----:B----4-:R-:W-:Y:S01]  /*0dc0*/  FADD.FTZ R10, R7, R26 ;  /* 0x0000001a070a7221 */ /* 0x010fe20000010000 */
[----:B------:R-:W-:-:S04]  /*0dd0*/  IMAD.WIDE.U32 R26, R21, 0x4, R16 ;  /* 0x00000004151a7825 */ /* 0x000fc800078e0010 */
[----:B------:R-:W-:Y:S01]  /*0de0*/  IMAD.WIDE.U32 R20, R21, 0x4, R18 ;  /* 0x0000000415147825 */ /* 0x000fe200078e0012 */
[----:B------:R-:W2:Y:S03]  /*0df0*/  LDG.E R7, desc[UR6][R26.64] ;  /* 0x000000061a077981 */ /* 0x000ea6000c1e1900 */
[C---:B------:R-:W-:Y:S02]  /*0e00*/  IMAD.WIDE.U32 R16, R25.reuse, 0x4, R16 ;  /* 0x0000000419107825 */ /* 0x040fe400078e0010 */
[----:B------:R-:W4:Y:S02]  /*0e10*/  LDG.E R21, desc[UR6][R20.64] ;  /* 0x0000000614157981 */ /* 0x000f24000c1e1900 */
[----:B------:R-:W-:Y:S02]  /*0e20*/  IMAD.WIDE.U32 R18, R25, 0x4, R18 ;  /* 0x0000000419127825 */ /* 0x000fe400078e0012 */
[----:B------:R-:W4:Y:S04]  /*0e30*/  LDG.E R17, desc[UR6][R16.64] ;  /* 0x0000000610117981 */ /* 0x000f28000c1e1900 */
[----:B------:R-:W4:Y:S01]  /*0e40*/  LDG.E R18, desc[UR6][R18.64] ;  /* 0x0000000612127981 */ /* 0x000f22000c1e1900 */
[----:B------:R-:W-:Y:S01]  /*0e50*/  IADD3 R8, PT, PT, R8, 0x80, RZ ;  /* 0x0000008008087810 */ /* 0x000fe20007ffe0ff */
[----:B---3--:R-:W-:Y:S01]  /*0e60*/  FADD.FTZ R6, R23, R6 ;  /* 0x0000000617067221 */ /* 0x008fe20000010000 */
[----:B--2---:R-:W-:Y:S01]  /*0e70*/  FADD.FTZ R24, R24, R7 ;  /* 0x0000000718187221 */ /* 0x004fe20000010000 */
[----:B-----5:R-:W-:Y:S01]  /*0e80*/  FADD.FTZ R7, R10, R13 ;  /* 0x0000000d0a077221 */ /* 0x020fe20000010000 */
[----:B----4-:R-:W-:Y:S01]  /*0e90*/  FADD.FTZ R23, R22, R21 ;  /* 0x0000001516177221 */ /* 0x010fe20000010000 */
[----:B------:R-:W-:Y:S01]  /*0ea0*/  FADD.FTZ R22, R6, R15 ;  /* 0x0000000f06167221 */ /* 0x000fe20000010000 */
[----:B------:R-:W-:-:S02]  /*0eb0*/  FADD.FTZ R10, R24, R17 ;  /* 0x00000011180a7221 */ /* 0x000fc40000010000 */
[----:B------:R-:W-:-:S07]  /*0ec0*/  FADD.FTZ R20, R23, R18 ;  /* 0x0000001217147221 */ /* 0x000fce0000010000 */
.L_x_1189:
[----:B------:R-:W-:Y:S05]  /*0ed0*/  BSYNC.RECONVERGENT B1 ;  /* 0x0000000000017941 */ /* 0x000fea0003800200 */
.L_x_1188:
        /* <DEDUP_REMOVED lines=13> */
[----:B------:R2:W4:Y:S01]  /*0fb0*/  LDG.E R4, desc[UR6][R12.64] ;  /* 0x000000060c047981 */ /* 0x000522000c1e1900 */
[----:B------:R-:W-:-:S06]  /*0fc0*/  IMAD.WIDE.U32 R14, R9, 0x4, R14 ;  /* 0x00000004090e7825 */ /* 0x000fcc00078e000e */
[----:B------:R-:W5:Y:S01]  /*0fd0*/  LDG.E R15, desc[UR6][R14.64] ;  /* 0x000000060e0f7981 */ /* 0x000f62000c1e1900 */
[----:B--2---:R-:W-:-:S04]  /*0fe0*/  IMAD.WIDE.U32 R12, R6, 0x4, R24 ;  /* 0x00000004060c7825 */ /* 0x004fc800078e0018 */
[C---:B---3--:R-:W-:Y:S02]  /*0ff0*/  IMAD.WIDE.U32 R28, R6.reuse, 0x4, R16 ;  /* 0x00000004061c7825 */ /* 0x048fe400078e0010 */
[----:B------:R-:W2:Y:S02]  /*1000*/  LDG.E R13, desc[UR6][R12.64] ;  /* 0x000000060c0d7981 */ /* 0x000ea4000c1e1900 */
[----:B0-----:R-:W-:Y:S02]  /*1010*/  IMAD.WIDE.U32 R26, R6, 0x4, R18 ;  /* 0x00000004061a7825 */ /* 0x001fe400078e0012 */
[----:B------:R-:W3:Y:S02]  /*1020*/  LDG.E R21, desc[UR6][R28.64] ;  /* 0x000000061c157981 */ /* 0x000ee4000c1e1900 */
[C---:B------:R-:W-:Y:S02]  /*1030*/  IMAD.WIDE.U32 R16, R9.reuse, 0x4, R16 ;  /* 0x0000000409107825 */ /* 0x040fe400078e0010 */
[----:B------:R-:W3:Y:S02]  /*1040*/  LDG.E R23, desc[UR6][R26.64] ;  /* 0x000000061a177981 */ /* 0x000ee4000c1e1900 */
[----:B------:R-:W-:-:S02]  /*1050*/  IMAD.WIDE.U32 R18, R9, 0x4, R18 ;  /* 0x0000000409127825 */ /* 0x000fc400078e0012 */
[----:B------:R-:W3:Y:S02]  /*1060*/  LDG.E R16, desc[UR6][R16.64] ;  /* 0x0000000610107981 */ /* 0x000ee4000c1e1900 */
[----:B------:R-:W-:Y:S02]  /*1070*/  IMAD.WIDE.U32 R24, R9, 0x4, R24 ;  /* 0x0000000409187825 */ /* 0x000fe400078e0018 */
[----:B------:R-:W3:Y:S04]  /*1080*/  LDG.E R19, desc[UR6][R18.64] ;  /* 0x0000000612137981 */ /* 0x000ee8000c1e1900 */
[----:B------:R-:W3:Y:S01]  /*1090*/  LDG.E R25, desc[UR6][R24.64] ;  /* 0x0000000618197981 */ /* 0x000ee2000c1e1900 */
[----:B------:R-:W-:Y:S01]  /*10a0*/  IADD3 R8, PT, PT, R8, 0x40, RZ ;  /* 0x0000004008087810 */ /* 0x000fe20007ffe0ff */
[----:B----4-:R-:W-:-:S04]  /*10b0*/  FADD.FTZ R4, R7, R4 ;  /* 0x0000000407047221 */ /* 0x010fc80000010000 */
[----:B-----5:R-:W-:Y:S01]  /*10c0*/  FADD.FTZ R7, R4, R15 ;  /* 0x0000000f04077221 */ /* 0x020fe20000010000 */
[----:B--2---:R-:W-:Y:S01]  /*10d0*/  FADD.FTZ R20, R20, R13 ;  /* 0x0000000d14147221 */ /* 0x004fe20000010000 */
[----:B---3--:R-:W-:Y:S01]  /*10e0*/  FADD.FTZ R21, R22, R21 ;  /* 0x0000001516157221 */ /* 0x008fe20000010000 */
[----:B------:R-:W-:-:S03]  /*10f0*/  FADD.FTZ R10, R10, R23 ;  /* 0x000000170a0a7221 */ /* 0x000fc60000010000 */
[----:B------:R-:W-:Y:S01]  /*1100*/  FADD.FTZ R22, R21, R16 ;  /* 0x0000001015167221 */ /* 0x000fe20000010000 */
[----:B------:R-:W-:Y:S01]  /*1110*/  FADD.FTZ R10, R10, R19 ;  /* 0x000000130a0a7221 */ /* 0x000fe20000010000 */
[----:B------:R-:W-:-:S07]  /*1120*/  FADD.FTZ R20, R20, R25 ;  /* 0x0000001914147221 */ /* 0x000fce0000010000 */
.L_x_1191:
[----:B------:R-:W-:Y:S05]  /*1130*/  BSYNC.RECONVERGENT B1 ;  /* 0x0000000000017941 */ /* 0x000fea0003800200 */
.L_x_1190:
        /* <DEDUP_REMOVED lines=19> */
.L_x_1184:
[----:B------:R-:W-:Y:S05]  /*1270*/  BSYNC.RECONVERGENT B0 ;  /* 0x0000000000007941 */ /* 0x000fea0003800200 */
.L_x_1183:
        /* <DEDUP_REMOVED lines=68> */
[----:B------:R-:W-:Y:S01]  /*16c0*/  LEA R20, R5, UR4, 0x3 ;  /* 0x0000000405147c11 */ /* 0x000fe2000f8e18ff */
[----:B------:R-:W1:Y:S01]  /*16d0*/  LDC.64 R16, c[0x0][0x488] ;  /* 0x00012200ff107b82 */ /* 0x000e620000000a00 */
[----:B------:R-:W-:-:S03]  /*16e0*/  SHF.L.U32 R0, R0, 0x4, RZ ;  /* 0x0000000400007819 */ /* 0x000fc600000006ff */
[----:B------:R-:W2:Y:S01]  /*16f0*/  LDS.64 R10, [R20+0x4000] ;  /* 0x00400000140a7984 */ /* 0x000ea20000000a00 */
[----:B------:R-:W-:-:S03]  /*1700*/  LOP3.LUT R0, R0, 0x7ffffff0, RZ, 0xc0, !PT ;  /* 0x7ffffff000007812 */ /* 0x000fc600078ec0ff */
[----:B0-----:R-:W0:Y:S01]  /*1710*/  LDS.64 R8, [R20+0x4080] ;  /* 0x0040800014087984 */ /* 0x001e220000000a00 */
[----:B------:R-:W3:Y:S01]  /*1720*/  LDC.64 R18, c[0x0][0x480] ;  /* 0x00012000ff127b82 */ /* 0x000ee20000000a00 */
[----:B------:R-:W-:Y:S02]  /*1730*/  IADD3 R21, PT, PT, R5, R0, RZ ;  /* 0x0000000005157210 */ /* 0x000fe40007ffe0ff */
[----:B------:R-:W4:Y:S04]  /*1740*/  LDS.64 R6, [R20+0x4100] ;  /* 0x0041000014067984 */ /* 0x000f280000000a00 */
[----:B------:R-:W5:Y:S01]  /*1750*/  LDS.64 R2, [R20+0x4180] ;  /* 0x0041800014027984 */ /* 0x000f620000000a00 */
[----:B------:R-:W2:Y:S01]  /*1760*/  LDC.64 R14, c[0x0][0x498] ;  /* 0x00012600ff0e7b82 */ /* 0x000ea20000000a00 */
[----:B-1----:R-:W-:-:S07]  /*1770*/  IMAD.WIDE.U32 R4, R21, 0x8, R16 ;  /* 0x0000000815047825 */ /* 0x002fce00078e0010 */
[----:B------:R-:W1:Y:S01]  /*1780*/  LDC.64 R12, c[0x0][0x490] ;  /* 0x00012400ff0c7b82 */ /* 0x000e620000000a00 */
[----:B---3--:R-:W-:-:S04]  /*1790*/  IMAD.WIDE.U32 R16, R21, 0x8, R18 ;  /* 0x0000000815107825 */ /* 0x008fc800078e0012 */
[C---:B--2---:R-:W-:Y:S01]  /*17a0*/  IMAD.WIDE.U32 R14, R21.reuse, 0x8, R14 ;  /* 0x00000008150e7825 */ /* 0x044fe200078e000e */
[----:B------:R-:W-:Y:S04]  /*17b0*/  STG.E.64 desc[UR6][R4.64], R10 ;  /* 0x0000000a04007986 */ /* 0x000fe8000c101b06 */
[----:B0-----:R-:W-:Y:S01]  /*17c0*/  STG.E.64 desc[UR6][R16.64], R8 ;  /* 0x0000000810007986 */ /* 0x001fe2000c101b06 */
[----:B-1----:R-:W-:-:S03]  /*17d0*/  IMAD.WIDE.U32 R12, R21, 0x8, R12 ;  /* 0x00000008150c7825 */ /* 0x002fc600078e000c */
[----:B----4-:R-:W-:Y:S04]  /*17e0*/  STG.E.64 desc[UR6][R14.64], R6 ;  /* 0x000000060e007986 */ /* 0x010fe8000c101b06 */
[----:B-----5:R-:W-:Y:S01]  /*17f0*/  STG.E.64 desc[UR6][R12.64], R2 ;  /* 0x000000020c007986 */ /* 0x020fe2000c101b06 */
[----:B------:R-:W-:Y:S05]  /*1800*/  EXIT ;  /* 0x000000000000794d */ /* 0x000fea0003800000 */
.L_x_1192:
        /* <DEDUP_REMOVED lines=15> */
.L_x_4830:


//--------------------- .text._ZN10layer_norm31ln_parallel_residual_bwd_kernelINS_13Kernel_traitsIf13__nv_bfloat16S2_S2_fjLj8192ELj1ELj1ELj8ELj16ENS_18Kernel_traits_baseILj8192EfS2_S2_S2_fjLj256EEEEELb1ELb1ELb1EEEvNS_9BwdParamsE --------------------------
	.section	.text._ZN10layer_norm31ln_parallel_residual_bwd_kernelINS_13Kernel_traitsIf13__nv_bfloat16S2_S2_fjLj8192ELj1ELj1ELj8ELj16ENS_18Kernel_traits_baseILj8192EfS2_S2_S2_fjLj256EEEEELb1ELb1ELb1EEEvNS_9BwdParamsE,"ax",@progbits
	.align	128
        .global         _ZN10layer_norm31ln_parallel_residual_bwd_kernelINS_13Kernel_traitsIf13__nv_bfloat16S2_S2_fjLj8192ELj1ELj1ELj8ELj16ENS_18Kernel_traits_baseILj8192EfS2_S2_S2_fjLj256EEEEELb1ELb1ELb1EEEvNS_9BwdParamsE
        .type           _ZN10layer_norm31ln_parallel_residual_bwd_kernelINS_13Kernel_traitsIf13__nv_bfloat16S2_S2_fjLj8192ELj1ELj1ELj8ELj16ENS_18Kernel_traits_baseILj8192EfS2_S2_S2_fjLj256EEEEELb1ELb1ELb1EEEvNS_9BwdParamsE,@function
        .size           _ZN10layer_norm31ln_parallel_residual_bwd_kernelINS_13Kernel_traitsIf13__nv_bfloat16S2_S2_fjLj8192ELj1ELj1ELj8ELj16ENS_18Kernel_traits_baseILj8192EfS2_S2_S2_fjLj256EEEEELb1ELb1ELb1EEEvNS_9BwdParamsE,(.L_x_4831 - _ZN10layer_norm31ln_parallel_residual_bwd_kernelINS_13Kernel_traitsIf13__nv_bfloat16S2_S2_fjLj8192ELj1ELj1ELj8ELj16ENS_18Kernel_traits_baseILj8192EfS2_S2_S2_fjLj256EEEEELb1ELb1ELb1EEEvNS_9BwdParamsE)
        .other          _ZN10layer_norm31ln_parallel_residual_bwd_kernelINS_13Kernel_traitsIf13__nv_bfloat16S2_S2_fjLj8192ELj1ELj1ELj8ELj16ENS_18Kernel_traits_baseILj8192EfS2_S2_S2_fjLj256EEEEELb1ELb1ELb1EEEvNS_9BwdParamsE,@"STO_CUDA_ENTRY STV_DEFAULT"
_ZN10layer_norm31ln_parallel_residual_bwd_kernelINS_13Kernel_traitsIf13__nv_bfloat16S2_S2_fjLj8192ELj1ELj1ELj8ELj16ENS_18Kernel_traits_baseILj8192EfS2_S2_S2_fjLj256EEEEELb1ELb1ELb1EEEvNS_9BwdParamsE:
.text._ZN10layer_norm31ln_parallel_residual_bwd_kernelINS_13Kernel_traitsIf13__nv_bfloat16S2_S2_fjLj8192ELj1ELj1ELj8ELj16ENS_18Kernel_traits_baseILj8192EfS2_S2_S2_fjLj256EEEEELb1ELb1ELb1EEEvNS_9BwdParamsE:
        /* <DEDUP_REMOVED lines=76> */
[----:B------:R-:W-:Y:S01]  /*04c0*/  UPLOP3.LUT UP1, UPT, UPT, UPT, UPT, 0x40, 0x4 ;  /* 0x000000000004789c */ /* 0x000fe20003f2e870 */
[----:B------:R0:W5:Y:S01]  /*04d0*/  LDG.E.128 R20, desc[UR10][R2.64+0x2010] ;  /* 0x0020100a02147981 */ /* 0x000162000c1e1d00 */
[----:B------:R-:W1:Y:S03]  /*04e0*/  LDCU UR6, c[0x0][0x408] ;  /* 0x00008100ff0677ac */ /* 0x000e660008000800 */
[----:B------:R0:W5:Y:S01]  /*04f0*/  LDG.E.128 R16, desc[UR10][R2.64+0x4000] ;  /* 0x0040000a02107981 */ /* 0x000162000c1e1d00 */
[----:B------:R-:W4:Y:S03]  /*0500*/  LDCU UR14, c[0x0][0x388] ;  /* 0x00007100ff0e77ac */ /* 0x000f260008000800 */
[----:B------:R0:W5:Y:S01]  /*0510*/  LDG.E.128 R12, desc[UR10][R2.64+0x4010] ;  /* 0x0040100a020c7981 */ /* 0x000162000c1e1d00 */
[----:B------:R-:W0:Y:S03]  /*0520*/  LDCU UR15, c[0x0][0x400] ;  /* 0x00008000ff0f77ac */ /* 0x000e260008000800 */
[----:B------:R0:W5:Y:S01]  /*0530*/  LDG.E.128 R8, desc[UR10][R2.64+0x6000] ;  /* 0x0060000a02087981 */ /* 0x000162000c1e1d00 */
[----:B------:R-:W0:Y:S03]  /*0540*/  LDCU.64 UR8, c[0x0][0x478] ;  /* 0x00008f00ff0877ac */ /* 0x000e260008000a00 */
[----:B------:R0:W5:Y:S01]  /*0550*/  LDG.E.128 R4, desc[UR10][R2.64+0x6010] ;  /* 0x0060100a02047981 */ /* 0x000162000c1e1d00 */
[----:B--2---:R-:W-:Y:S01]  /*0560*/  UISETP.NE.U32.AND UP0, UPT, UR4, URZ, UPT ;  /* 0x000000ff0400728c */ /* 0x004fe2000bf05070 */
[----:B------:R-:W-:Y:S01]  /*0570*/  CS2R R94, SRZ ;  /* 0x00000000005e7805 */ /* 0x000fe2000001ff00 */
[----:B---3--:R-:W-:Y:S01]  /*0580*/  UISETP.NE.AND UP2, UPT, UR13, URZ, UPT ;  /* 0x000000ff0d00728c */ /* 0x008fe2000bf45270 */
[----:B------:R-:W-:Y:S01]  /*0590*/  CS2R R92, SRZ ;  /* 0x00000000005c7805 */ /* 0x000fe2000001ff00 */
[----:B------:R-:W-:Y:S01]  /*05a0*/  UISETP.NE.AND.EX UP0, UPT, UR5, URZ, UPT, UP0 ;  /* 0x000000ff0500728c */ /* 0x000fe2000bf05300 */
[----:B------:R-:W-:Y:S01]  /*05b0*/  IMAD.MOV.U32 R165, RZ, RZ, RZ ;  /* 0x000000ffffa57224 */ /* 0x000fe200078e00ff */
[----:B------:R-:W-:Y:S01]  /*05c0*/  MOV R162, UR12 ;  /* 0x0000000c00a27c02 */ /* 0x000fe20008000f00 */
[----:B------:R-:W2:Y:S01]  /*05d0*/  LDCU.64 UR16, c[0x0][0x470] ;  /* 0x00008e00ff1077ac */ /* 0x000ea20008000a00 */
[----:B------:R-:W-:-:S02]  /*05e0*/  PLOP3.LUT P4, PT, PT, PT, UP2, 0x80, 0x8 ;  /* 0x000000000008781c */ /* 0x000fc40003f8f028 */
[----:B-1--4-:R-:W-:-:S13]  /*05f0*/  PLOP3.LUT P0, PT, PT, PT, UP0, 0x80, 0x8 ;  /* 0x000000000008781c */ /* 0x012fda0003f0f008 */
.L_x_1228:
[----:B---3--:R-:W1:Y:S01]  /*0600*/  LDC.64 R58, c[0x0][0x3a8] ;  /* 0x0000ea00ff3a7b82 */ /* 0x008e620000000a00 */
[----:B------:R-:W-:-:S05]  /*0610*/  IMAD R0, R162, UR14, RZ ;  /* 0x0000000ea2007c24 */ /* 0x000fca000f8e02ff */
[----:B------:R-:W-:Y:S02]  /*0620*/  SHF.R.S32.HI R61, RZ, 0x1f, R0 ;  /* 0x0000001fff3d7819 */ /* 0x000fe40000011400 */
[----:B------:R-:W3:Y:S02]  /*0630*/  LDC.64 R56, c[0x0][0x428] ;  /* 0x00010a00ff387b82 */ /* 0x000ee40000000a00 */
[----:B------:R-:W-:-:S04]  /*0640*/  LEA.HI R61, R61, R0, RZ, 0x3 ;  /* 0x000000003d3d7211 */ /* 0x000fc800078f18ff */
[----:B------:R-:W-:Y:S02]  /*0650*/  LEA.HI.SX32 R171, R61, R154, 0x1d ;  /* 0x0000009a3dab7211 */ /* 0x000fe400078feaff */
[----:B------:R-:W4:Y:S03]  /*0660*/  LDC.64 R180, c[0x0][0x3c0] ;  /* 0x0000f000ffb47b82 */ /* 0x000f260000000a00 */
[C---:B------:R-:W-:Y:S02]  /*0670*/  VIADD R169, R171.reuse, 0x100 ;  /* 0x00000100aba97836 */ /* 0x040fe40000000000 */
[----:B-1----:R-:W-:-:S03]  /*0680*/  IMAD.WIDE.U32 R60, R171, 0x10, R58 ;  /* 0x00000010ab3c7825 */ /* 0x002fc600078e003a */
[----:B------:R-:W1:Y:S03]  /*0690*/  LDC.64 R182, c[0x0][0x3c8] ;  /* 0x0000f200ffb67b82 */ /* 0x000e660000000a00 */
[----:B------:R-:W2:Y:S01]  /*06a0*/  LDG.E.128 R60, desc[UR10][R60.64] ;  /* 0x0000000a3c3c7981 */ /* 0x000ea2000c1e1d00 */
[----:B---3--:R-:W-:-:S04]  /*06b0*/  IMAD.WIDE.U32 R64, R171, 0x10, R56 ;  /* 0x00000010ab407825 */ /* 0x008fc800078e0038 */
[----:B------:R-:W-:Y:S02]  /*06c0*/  IMAD.WIDE.U32 R72, R169, 0x10, R56 ;  /* 0x00000010a9487825 */ /* 0x000fe400078e0038 */
[----:B------:R-:W3:Y:S01]  /*06d0*/  LDG.E.128 R64, desc[UR10][R64.64] ;  /* 0x0000000a40407981 */ /* 0x000ee2000c1e1d00 */
[C---:B------:R-:W-:Y:S01]  /*06e0*/  IADD3 R167, PT, PT, R171.reuse, 0x200, RZ ;  /* 0x00000200aba77810 */ /* 0x040fe20007ffe0ff */
[----:B------:R-:W-:Y:S02]  /*06f0*/  VIADD R163, R171, 0x300 ;  /* 0x00000300aba37836 */ /* 0x000fe40000000000 */
[----:B------:R-:W3:Y:S01]  /*0700*/  LDG.E.128 R72, desc[UR10][R72.64] ;  /* 0x0000000a48487981 */ /* 0x000ee2000c1e1d00 */
[----:B------:R-:W-:-:S04]  /*0710*/  IMAD.WIDE.U32 R68, R169, 0x10, R58 ;  /* 0x00000010a9447825 */ /* 0x000fc800078e003a */
[----:B------:R-:W-:Y:S02]  /*0720*/  IMAD.WIDE.U32 R76, R167, 0x10, R58 ;  /* 0x00000010a74c7825 */ /* 0x000fe400078e003a */
[----:B------:R-:W3:Y:S02]  /*0730*/  LDG.E.128 R68, desc[UR10][R68.64] ;  /* 0x0000000a44447981 */ /* 0x000ee4000c1e1d00 */
[----:B----4-:R-:W-:Y:S02]  /*0740*/  IMAD.WIDE R180, R162, 0x4, R180 ;  /* 0x00000004a2b47825 */ /* 0x010fe400078e02b4 */
[----:B------:R-:W4:Y:S02]  /*0750*/  LDG.E.128 R76, desc[UR10][R76.64] ;  /* 0x0000000a4c4c7981 */ /* 0x000f24000c1e1d00 */
[----:B------:R-:W-:Y:S02]  /*0760*/  IMAD.WIDE.U32 R84, R163, 0x10, R58 ;  /* 0x00000010a3547825 */ /* 0x000fe400078e003a */
[----:B------:R-:W4:Y:S02]  /*0770*/  LDG.E R180, desc[UR10][R180.64] ;  /* 0x0000000ab4b47981 */ /* 0x000f24000c1e1900 */
[----:B------:R-:W-:-:S02]  /*0780*/  IMAD.WIDE.U32 R80, R167, 0x10, R56 ;  /* 0x00000010a7507825 */ /* 0x000fc400078e0038 */
[----:B------:R-:W4:Y:S04]  /*0790*/  LDG.E.128 R84, desc[UR10][R84.64] ;  /* 0x0000000a54547981 */ /* 0x000f28000c1e1d00 */
[----:B------:R-:W4:Y:S01]  /*07a0*/  LDG.E.128 R80, desc[UR10][R80.64] ;  /* 0x0000000a50507981 */ /* 0x000f22000c1e1d00 */
[----:B-1----:R-:W-:-:S04]  /*07b0*/  IMAD.WIDE R182, R162, 0x4, R182 ;  /* 0x00000004a2b67825 */ /* 0x002fc800078e02b6 */
[----:B------:R-:W-:Y:S01]  /*07c0*/  IMAD.WIDE.U32 R56, R163, 0x10, R56 ;  /* 0x00000010a3387825 */ /* 0x000fe200078e0038 */
[----:B------:R1:W4:Y:S05]  /*07d0*/  LDG.E R164, desc[UR10][R182.64] ;  /* 0x0000000ab6a47981 */ /* 0x00032a000c1e1900 */
[----:B------:R-:W4:Y:S01]  /*07e0*/  LDG.E.128 R56, desc[UR10][R56.64] ;  /* 0x0000000a38387981 */ /* 0x000f22000c1e1d00 */
[----:B--2---:R-:W-:-:S04]  /*07f0*/  ISETP.NE.U32.AND P1, PT, RZ, UR16, PT ;  /* 0x00000010ff007c0c */ /* 0x004fc8000bf25070 */
[----:B------:R-:W-:-:S13]  /*0800*/  ISETP.NE.AND.EX P1, PT, RZ, UR17, PT, P1 ;  /* 0x00000011ff007c0c */ /* 0x000fda000bf25310 */
[----:B------:R-:W2:Y:S08]  /*0810*/  @P1 LDC.64 R172, c[0x0][0x3b8] ;  /* 0x0000ee00ffac1b82 */ /* 0x000eb00000000a00 */
[----:B------:R-:W1:Y:S08]  /*0820*/  @P1 LDC.64 R174, c[0x0][0x3b8] ;  /* 0x0000ee00ffae1b82 */ /* 0x000e700000000a00 */
[----:B------:R-:W1:Y:S08]  /*0830*/  @P1 LDC.64 R178, c[0x0][0x3b8] ;  /* 0x0000ee00ffb21b82 */ /* 0x000e700000000a00 */
[----:B------:R-:W1:Y:S01]  /*0840*/  @P1 LDC.64 R176, c[0x0][0x3b8] ;  /* 0x0000ee00ffb01b82 */ /* 0x000e620000000a00 */
[----:B--2---:R-:W-:-:S05]  /*0850*/  @P1 IMAD.WIDE.U32 R172, R169, 0x8, R172 ;  /* 0x00000008a9ac1825 */ /* 0x004fca00078e00ac */
[----:B0----5:R0:W5:Y:S01]  /*0860*/  @P1 LDG.E.64 R2, desc[UR10][R172.64] ;  /* 0x0000000aac021981 */ /* 0x021162000c1e1b00 */
[----:B-1----:R-:W-:-:S05]  /*0870*/  @P1 IMAD.WIDE.U32 R174, R171, 0x8, R174 ;  /* 0x00000008abae1825 */ /* 0x002fca00078e00ae */
[----:B------:R1:W5:Y:S01]  /*0880*/  @P1 LDG.E.64 R152, desc[UR10][R174.64] ;  /* 0x0000000aae981981 */ /* 0x000362000c1e1b00 */
[----:B------:R-:W-:-:S05]  /*0890*/  @P1 IMAD.WIDE.U32 R178, R167, 0x8, R178 ;  /* 0x00000008a7b21825 */ /* 0x000fca00078e00b2 */
[----:B------:R-:W5:Y:S01]  /*08a0*/  @P1 LDG.E.64 R88, desc[UR10][R178.64] ;  /* 0x0000000ab2581981 */ /* 0x000f62000c1e1b00 */
[----:B------:R-:W-:-:S05]  /*08b0*/  @P1 IMAD.WIDE.U32 R176, R163, 0x8, R176 ;  /* 0x00000008a3b01825 */ /* 0x000fca00078e00b0 */
[----:B------:R2:W5:Y:S01]  /*08c0*/  @P1 LDG.E.64 R90, desc[UR10][R176.64] ;  /* 0x0000000ab05a1981 */ /* 0x000562000c1e1b00 */
[C---:B------:R-:W-:Y:S01]  /*08d0*/  PRMT R183, R62.reuse, 0x7632, R183 ;  /* 0x000076323eb77816 */ /* 0x040fe200000000b7 */
[C---:B------:R-:W-:Y:S01]  /*08e0*/  IMAD.U32 R235, R63.reuse, 0x10000, RZ ;  /* 0x000100003feb7824 */ /* 0x040fe200078e00ff */
[----:B------:R-:W-:Y:S02]  /*08f0*/  SHF.L.U32 R237, R62, 0x10, RZ ;  /* 0x000000103eed7819 */ /* 0x000fe400000006ff */
[----:B------:R-:W-:Y:S02]  /*0900*/  PRMT R184, R63, 0x7632, R184 ;  /* 0x000076323fb87816 */ /* 0x000fe400000000b8 */
[----:B------:R-:W2:Y:S01]  /*0910*/  @P0 LDC.64 R62, c[0x0][0x438] ;  /* 0x00010e00ff3e0b82 */ /* 0x000ea20000000a00 */
[C---:B---3--:R-:W-:Y:S01]  /*0920*/  PRMT R242, R64.reuse, 0x7632, R242 ;  /* 0x0000763240f27816 */ /* 0x048fe200000000f2 */
[----:B------:R-:W-:Y:S01]  /*0930*/  IMAD.U32 R211, R65, 0x10000, RZ ;  /* 0x0001000041d37824 */ /* 0x000fe200078e00ff */
[----:B------:R-:W-:-:S02]  /*0940*/  SHF.L.U32 R209, R64, 0x10, RZ ;  /* 0x0000001040d17819 */ /* 0x000fc400000006ff */
[----:B------:R-:W-:-:S03]  /*0950*/  PRMT R240, R65, 0x7632, R240 ;  /* 0x0000763241f07816 */ /* 0x000fc600000000f0 */
[----:B------:R-:W3:Y:S01]  /*0960*/  @P0 LDC.64 R64, c[0x0][0x438] ;  /* 0x00010e00ff400b82 */ /* 0x000ee20000000a00 */
[C---:B------:R-:W-:Y:S01]  /*0970*/  PRMT R0, R66.reuse, 0x7632, R0 ;  /* 0x0000763242007816 */ /* 0x040fe20000000000 */
[----:B------:R-:W-:Y:S01]  /*0980*/  IMAD.U32 R225, R75, 0x10000, RZ ;  /* 0x000100004be17824 */ /* 0x000fe200078e00ff */
[----:B------:R-:W-:Y:S01]  /*0990*/  SHF.L.U32 R213, R66, 0x10, RZ ;  /* 0x0000001042d57819 */ /* 0x000fe200000006ff */
[----:B------:R-:W-:Y:S01]  /*09a0*/  IMAD.U32 R221, R73, 0x10000, RZ ;  /* 0x0001000049dd7824 */ /* 0x000fe200078e00ff */
[C---:B------:R-:W-:Y:S02]  /*09b0*/  PRMT R170, R74.reuse, 0x7632, R170 ;  /* 0x000076324aaa7816 */ /* 0x040fe400000000aa */
[----:B------:R-:W-:Y:S02]  /*09c0*/  SHF.L.U32 R223, R74, 0x10, RZ ;  /* 0x000000104adf7819 */ /* 0x000fe400000006ff */
[----:B------:R-:W-:Y:S02]  /*09d0*/  PRMT R66, R75, 0x7632, R66 ;  /* 0x000076324b427816 */ /* 0x000fe40000000042 */
[C---:B------:R-:W-:Y:S01]  /*09e0*/  PRMT R168, R72.reuse, 0x7632, R168 ;  /* 0x0000763248a87816 */ /* 0x040fe200000000a8 */
[----:B------:R-:W3:Y:S01]  /*09f0*/  @P0 LDC.64 R74, c[0x0][0x438] ;  /* 0x00010e00ff4a0b82 */ /* 0x000ee20000000a00 */
[----:B------:R-:W-:-:S02]  /*0a00*/  SHF.L.U32 R219, R72, 0x10, RZ ;  /* 0x0000001048db7819 */ /* 0x000fc400000006ff */
[----:B------:R-:W-:-:S05]  /*0a10*/  PRMT R166, R73, 0x7632, R166 ;  /* 0x0000763249a67816 */ /* 0x000fca00000000a6 */
[----:B------:R-:W3:Y:S01]  /*0a20*/  LDC.64 R72, c[0x0][0x3b0] ;  /* 0x0000ec00ff487b82 */ /* 0x000ee20000000a00 */
[C---:B0-----:R-:W-:Y:S02]  /*0a30*/  PRMT R173, R68.reuse, 0x7632, R173 ;  /* 0x0000763244ad7816 */ /* 0x041fe400000000ad */
[----:B------:R-:W-:Y:S01]  /*0a40*/  SHF.L.U32 R197, R68, 0x10, RZ ;  /* 0x0000001044c57819 */ /* 0x000fe200000006ff */
[----:B----4-:R-:W-:Y:S01]  /*0a50*/  IMAD.U32 R189, R79, 0x10000, RZ ;  /* 0x000100004fbd7824 */ /* 0x010fe200078e00ff */
[C---:B-1----:R-:W-:Y:S01]  /*0a60*/  PRMT R175, R70.reuse, 0x7632, R175 ;  /* 0x0000763246af7816 */ /* 0x042fe200000000af */
[----:B------:R-:W-:Y:S01]  /*0a70*/  IMAD.U32 R183, R183, 0x10000, RZ ;  /* 0x00010000b7b77824 */ /* 0x000fe200078e00ff */
[----:B------:R-:W-:Y:S02]  /*0a80*/  SHF.L.U32 R203, R70, 0x10, RZ ;  /* 0x0000001046cb7819 */ /* 0x000fe400000006ff */
[C---:B--2---:R-:W-:Y:S02]  /*0a90*/  PRMT R176, R76.reuse, 0x7632, R176 ;  /* 0x000076324cb07816 */ /* 0x044fe400000000b0 */
[----:B------:R-:W-:-:S02]  /*0aa0*/  SHF.L.U32 R179, R76, 0x10, RZ ;  /* 0x000000104cb37819 */ /* 0x000fc400000006ff */
[C---:B------:R-:W-:Y:S02]  /*0ab0*/  PRMT R177, R78.reuse, 0x7632, R177 ;  /* 0x000076324eb17816 */ /* 0x040fe400000000b1 */
[----:B------:R-:W-:Y:S02]  /*0ac0*/  SHF.L.U32 R187, R78, 0x10, RZ ;  /* 0x000000104ebb7819 */ /* 0x000fe400000006ff */
[----:B------:R-:W-:Y:S01]  /*0ad0*/  FSEL R68, R180, RZ, !P4 ;  /* 0x000000ffb4447208 */ /* 0x000fe20006000000 */
[C---:B------:R-:W-:Y:S01]  /*0ae0*/  IMAD.U32 R205, R71.reuse, 0x10000, RZ ;  /* 0x0001000047cd7824 */ /* 0x040fe200078e00ff */
[----:B------:R-:W-:Y:S02]  /*0af0*/  PRMT R70, R71, 0x7632, R70 ;  /* 0x0000763247467816 */ /* 0x000fe40000000046 */
[C---:B------:R-:W-:Y:S01]  /*0b00*/  PRMT R76, R77.reuse, 0x7632, R76 ;  /* 0x000076324d4c7816 */ /* 0x040fe2000000004c */
[----:B------:R-:W-:Y:S01]  /*0b10*/  IMAD.U32 R77, R77, 0x10000, RZ ;  /* 0x000100004d4d7824 */ /* 0x000fe200078e00ff */
[----:B------:R-:W-:-:S02]  /*0b20*/  PRMT R78, R79, 0x7632, R78 ;  /* 0x000076324f4e7816 */ /* 0x000fc4000000004e */
[----:B------:R-:W-:Y:S01]  /*0b30*/  PRMT R178, R85, 0x7632, R178 ;  /* 0x0000763255b27816 */ /* 0x000fe200000000b2 */
[----:B------:R-:W-:Y:S01]  /*0b40*/  IMAD.U32 R215, R83, 0x10000, RZ ;  /* 0x0001000053d77824 */ /* 0x000fe200078e00ff */
[----:B------:R-:W-:Y:S01]  /*0b50*/  PRMT R79, R84, 0x7632, R79 ;  /* 0x00007632544f7816 */ /* 0x000fe2000000004f */
[----:B------:R-:W-:Y:S01]  /*0b60*/  IMAD.U32 R201, R85, 0x10000, RZ ;  /* 0x0001000055c97824 */ /* 0x000fe200078e00ff */
[----:B------:R-:W-:Y:S02]  /*0b70*/  PRMT R186, R86, 0x7632, R186 ;  /* 0x0000763256ba7816 */ /* 0x000fe400000000ba */
[C---:B------:R-:W-:Y:S02]  /*0b80*/  PRMT R230, R82.reuse, 0x7632, R230 ;  /* 0x0000763252e67816 */ /* 0x040fe400000000e6 */
[----:B------:R-:W-:Y:S02]  /*0b90*/  SHF.L.U32 R71, R82, 0x10, RZ ;  /* 0x0000001052477819 */ /* 0x000fe400000006ff */
[----:B------:R-:W-:Y:S01]  /*0ba0*/  PRMT R228, R83, 0x7632, R228 ;  /* 0x0000763253e47816 */ /* 0x000fe200000000e4 */
[----:B------:R-:W-:Y:S01]  /*0bb0*/  @P0 IMAD.WIDE.U32 R82, R169, 0x10, R62 ;  /* 0x00000010a9520825 */ /* 0x000fe200078e003e */
[----:B------:R-:W-:-:S03]  /*0bc0*/  SHF.L.U32 R249, R84, 0x10, RZ ;  /* 0x0000001054f97819 */ /* 0x000fc600000006ff */
[----:B------:R-:W-:Y:S01]  /*0bd0*/  FADD.FTZ R195, -R68, R183 ;  /* 0x000000b744c37221 */ /* 0x000fe20000010100 */
[----:B------:R-:W-:Y:S01]  /*0be0*/  SHF.L.U32 R173, R173, 0x10, RZ ;  /* 0x00000010adad7819 */ /* 0x000fe200000006ff */
[----:B---3--:R-:W-:Y:S01]  /*0bf0*/  @P0 IMAD.WIDE.U32 R84, R167, 0x10, R64 ;  /* 0x00000010a7540825 */ /* 0x008fe200078e0040 */
[----:B------:R-:W-:-:S03]  /*0c00*/  SHF.L.U32 R63, R70, 0x10, RZ ;  /* 0x00000010463f7819 */ /* 0x000fc600000006ff */
[----:B------:R-:W-:Y:S01]  /*0c10*/  FADD.FTZ R183, -R68, R77 ;  /* 0x0000004d44b77221 */ /* 0x000fe20000010100 */
[----:B------:R-:W-:Y:S01]  /*0c20*/  SHF.L.U32 R65, R178, 0x10, RZ ;  /* 0x00000010b2417819 */ /* 0x000fe200000006ff */
[----:B------:R-:W-:Y:S01]  /*0c30*/  IMAD.U32 R77, R186, 0x10000, RZ ;  /* 0x00010000ba4d7824 */ /* 0x000fe200078e00ff */
[----:B------:R-:W-:Y:S02]  /*0c40*/  SHF.L.U32 R79, R79, 0x10, RZ ;  /* 0x000000104f4f7819 */ /* 0x000fe400000006ff */
[----:B------:R-:W-:Y:S01]  /*0c50*/  SHF.L.U32 R191, R177, 0x10, RZ ;  /* 0x00000010b1bf7819 */ /* 0x000fe200000006ff */
[C---:B------:R-:W-:Y:S01]  /*0c60*/  FADD.FTZ R177, -R68.reuse, R201 ;  /* 0x000000c944b17221 */ /* 0x040fe20000010100 */
[C---:B------:R-:W-:Y:S01]  /*0c70*/  FADD.FTZ R201, -R68.reuse, R173 ;  /* 0x000000ad44c97221 */ /* 0x040fe20000010100 */
[C---:B------:R-:W-:Y:S01]  /*0c80*/  FADD.FTZ R208, -R68.reuse, R63 ;  /* 0x0000003f44d07221 */ /* 0x040fe20000010100 */
[----:B------:R-:W-:Y:S01]  /*0c90*/  FADD.FTZ R173, -R68, R65 ;  /* 0x0000004144ad7221 */ /* 0x000fe20000010100 */
[----:B------:R-:W-:Y:S01]  /*0ca0*/  SHF.L.U32 R185, R76, 0x10, RZ ;  /* 0x000000104cb97819 */ /* 0x000fe200000006ff */
[----:B------:R-:W-:-:S02]  /*0cb0*/  IMAD.U32 R251, R78, 0x10000, RZ ;  /* 0x000100004efb7824 */ /* 0x000fc400078e00ff */
[C---:B------:R-:W-:Y:S01]  /*0cc0*/  FADD.FTZ R247, -R68.reuse, R79 ;  /* 0x0000004f44f77221 */ /* 0x040fe20000010100 */
[----:B------:R-:W-:Y:S01]  /*0cd0*/  FADD.FTZ R65, -R68, R77 ;  /* 0x0000004d44417221 */ /* 0x000fe20000010100 */
[----:B------:R-:W-:Y:S01]  /*0ce0*/  @P0 IMAD.WIDE.U32 R62, R163, 0x10, R74 ;  /* 0x00000010a33e0825 */ /* 0x000fe200078e004a */
[C---:B------:R-:W-:Y:S02]  /*0cf0*/  PRMT R181, R60.reuse, 0x7632, R181 ;  /* 0x000076323cb57816 */ /* 0x040fe400000000b5 */
[----:B------:R-:W-:Y:S01]  /*0d00*/  SHF.L.U32 R193, R60, 0x10, RZ ;  /* 0x000000103cc17819 */ /* 0x000fe200000006ff */
[----:B------:R-:W-:Y:S01]  /*0d10*/  IMAD.WIDE.U32 R78, R171, 0x8, R72 ;  /* 0x00000008ab4e7825 */ /* 0x000fe200078e0048 */
[----:B------:R-:W-:-:S03]  /*0d20*/  PRMT R182, R61, 0x7632, R182 ;  /* 0x000076323db67816 */ /* 0x000fc600000000b6 */
[----:B------:R-:W-:Y:S01]  /*0d30*/  IMAD.U32 R239, R61, 0x10000, RZ ;  /* 0x000100003def7824 */ /* 0x000fe200078e00ff */
[----:B------:R-:W-:Y:S01]  /*0d40*/  SHF.L.U32 R242, R242, 0x10, RZ ;  /* 0x00000010f2f27819 */ /* 0x000fe200000006ff */
[--C-:B------:R-:W-:Y:S01]  /*0d50*/  IMAD.WIDE.U32 R76, R169, 0x8, R72.reuse ;  /* 0x00000008a94c7825 */ /* 0x100fe200078e0048 */
[----:B------:R-:W5:Y:S01]  /*0d60*/  LDG.E.64 R78, desc[UR10][R78.64] ;  /* 0x0000000a4e4e7981 */ /* 0x000f62000c1e1b00 */
[----:B------:R-:W0:Y:S02]  /*0d70*/  @P0 LDC.64 R60, c[0x0][0x438] ;  /* 0x00010e00ff3c0b82 */ /* 0x000e240000000a00 */
[----:B------:R-:W-:-:S04]  /*0d80*/  IMAD.WIDE.U32 R74, R167, 0x8, R72 ;  /* 0x00000008a74a7825 */ /* 0x000fc800078e0048 */
[----:B------:R-:W-:Y:S01]  /*0d90*/  FMUL.FTZ R241, R32, R209 ;  /* 0x000000d120f17220 */ /* 0x000fe20000410000 */
[----:B------:R-:W5:Y:S01]  /*0da0*/  LDG.E.64 R76, desc[UR10][R76.64] ;  /* 0x0000000a4c4c7981 */ /* 0x000f62000c1e1b00 */
[----:B------:R-:W-:-:S03]  /*0db0*/  IMAD.WIDE.U32 R72, R163, 0x8, R72 ;  /* 0x00000008a3487825 */ /* 0x000fc600078e0048 */
[----:B------:R-:W5:Y:S04]  /*0dc0*/  LDG.E.64 R74, desc[UR10][R74.64] ;  /* 0x0000000a4a4a7981 */ /* 0x000f68000c1e1b00 */
[----:B------:R-:W5:Y:S01]  /*0dd0*/  LDG.E.64 R72, desc[UR10][R72.64] ;  /* 0x0000000a48487981 */ /* 0x000f62000c1e1b00 */
[----:B------:R-:W-:Y:S01]  /*0de0*/  SHF.L.U32 R181, R181, 0x10, RZ ;  /* 0x00000010b5b57819 */ /* 0x000fe200000006ff */
[----:B------:R-:W-:Y:S01]  /*0df0*/  FADD.FTZ R193, -R68, R193 ;  /* 0x000000c144c17221 */ /* 0x000fe20000010100 */
[----:B------:R-:W-:Y:S01]  /*0e00*/  IMAD.U32 R70, R0, 0x10000, RZ ;  /* 0x0001000000467824 */ /* 0x000fe200078e00ff */
[C---:B------:R-:W-:Y:S01]  /*0e10*/  PRMT R224, R57.reuse, 0x7632, R224 ;  /* 0x0000763239e07816 */ /* 0x040fe200000000e0 */
[----:B------:R-:W-:Y:S02]  /*0e20*/  IMAD.U32 R245, R57, 0x10000, RZ ;  /* 0x0001000039f57824 */ /* 0x000fe400078e00ff */
[----:B------:R-:W-:Y:S01]  /*0e30*/  FADD.FTZ R229, -R68, R181 ;  /* 0x000000b544e57221 */ /* 0x000fe20000010100 */
[----:B------:R-:W-:Y:S01]  /*0e40*/  FMUL.FTZ R0, R164, R193 ;  /* 0x000000c1a4007220 */ /* 0x000fe20000410000 */
[----:B------:R-:W-:Y:S01]  /*0e50*/  SHF.L.U32 R227, R182, 0x10, RZ ;  /* 0x00000010b6e37819 */ /* 0x000fe200000006ff */
[----:B------:R-:W-:Y:S01]  /*0e60*/  FMUL.FTZ R216, R33, R242 ;  /* 0x000000f221d87220 */ /* 0x000fe20000410000 */
[C---:B------:R-:W-:Y:S01]  /*0e70*/  PRMT R226, R56.reuse, 0x7632, R226 ;  /* 0x0000763238e27816 */ /* 0x040fe200000000e2 */
[----:B------:R-:W-:Y:S01]  /*0e80*/  FADD.FTZ R57, RZ, R241 ;  /* 0x000000f1ff397221 */ /* 0x000fe20000010000 */
[----:B------:R-:W-:Y:S01]  /*0e90*/  SHF.L.U32 R243, R56, 0x10, RZ ;  /* 0x0000001038f37819 */ /* 0x000fe200000006ff */
[----:B------:R-:W-:Y:S01]  /*0ea0*/  FADD.FTZ R239, -R68, R239 ;  /* 0x000000ef44ef7221 */ /* 0x000fe20000010100 */
[----:B------:R-:W-:Y:S01]  /*0eb0*/  FMUL.FTZ R229, R164, R229 ;  /* 0x000000e5a4e57220 */ /* 0x000fe20000410000 */
[----:B------:R-:W-:Y:S01]  /*0ec0*/  FFMA.FTZ R56, R0, R241, RZ ;  /* 0x000000f100387223 */ /* 0x000fe200000100ff */
[----:B------:R-:W-:Y:S01]  /*0ed0*/  SHF.L.U32 R240, R240, 0x10, RZ ;  /* 0x00000010f0f07819 */ /* 0x000fe200000006ff */
[C---:B------:R-:W-:Y:S01]  /*0ee0*/  IMAD.U32 R199, R69.reuse, 0x10000, RZ ;  /* 0x0001000045c77824 */ /* 0x040fe200078e00ff */
[----:B------:R-:W-:Y:S01]  /*0ef0*/  PRMT R174, R69, 0x7632, R174 ;  /* 0x0000763245ae7816 */ /* 0x000fe200000000ae */
[----:B------:R-:W-:Y:S01]  /*0f00*/  FMUL.FTZ R222, R34, R211 ;  /* 0x000000d322de7220 */ /* 0x000fe20000410000 */
[----:B------:R-:W-:Y:S01]  /*0f10*/  FADD.FTZ R57, R57, R216 ;  /* 0x000000d839397221 */ /* 0x000fe20000010000 */
[C---:B------:R-:W-:Y:S01]  /*0f20*/  PRMT R234, R80.reuse, 0x7632, R234 ;  /* 0x0000763250ea7816 */ /* 0x040fe200000000ea */
[C---:B------:R-:W-:Y:S01]  /*0f30*/  IMAD.U32 R69, R81.reuse, 0x10000, RZ ;  /* 0x0001000051457824 */ /* 0x040fe200078e00ff */
[----:B------:R-:W-:Y:S01]  /*0f40*/  SHF.L.U32 R217, R80, 0x10, RZ ;  /* 0x0000001050d97819 */ /* 0x000fe200000006ff */
[----:B------:R-:W-:Y:S01]  /*0f50*/  FADD.FTZ R227, -R68, R227 ;  /* 0x000000e344e37221 */ /* 0x000fe20000010100 */
[----:B------:R-:W-:Y:S01]  /*0f60*/  PRMT R232, R81, 0x7632, R232 ;  /* 0x0000763251e87816 */ /* 0x000fe200000000e8 */
[----:B------:R-:W-:Y:S01]  /*0f70*/  FMUL.FTZ R239, R164, R239 ;  /* 0x000000efa4ef7220 */ /* 0x000fe20000410000 */
[----:B------:R-:W-:Y:S01]  /*0f80*/  FFMA.FTZ R56, R229, R216, R56 ;  /* 0x000000d8e5387223 */ /* 0x000fe20000010038 */
[----:B0-----:R-:W-:Y:S01]  /*0f90*/  @P0 IMAD.WIDE.U32 R80, R171, 0x10, R60 ;  /* 0x00000010ab500825 */ /* 0x001fe200078e003c */
[----:B------:R-:W-:-:S03]  /*0fa0*/  SHF.L.U32 R231, R86, 0x10, RZ ;  /* 0x0000001056e77819 */ /* 0x000fc600000006ff */
[----:B------:R-:W-:Y:S01]  /*0fb0*/  FMUL.FTZ R214, R35, R240 ;  /* 0x000000f023d67220 */ /* 0x000fe20000410000 */
[----:B------:R-:W-:Y:S01]  /*0fc0*/  SHF.L.U32 R61, R184, 0x10, RZ ;  /* 0x00000010b83d7819 */ /* 0x000fe200000006ff */
[----:B------:R-:W-:Y:S01]  /*0fd0*/  FADD.FTZ R57, R57, R222 ;  /* 0x000000de39397221 */ /* 0x000fe20000010000 */
[----:B------:R-:W-:Y:S01]  /*0fe0*/  PRMT R86, R87, 0x7632, R86 ;  /* 0x0000763257567816 */ /* 0x000fe20000000056 */
[----:B------:R-:W-:Y:S01]  /*0ff0*/  FADD.FTZ R237, -R68, R237 ;  /* 0x000000ed44ed7221 */ /* 0x000fe20000010100 */
[----:B------:R-:W-:Y:S01]  /*1000*/  FMUL.FTZ R227, R164, R227 ;  /* 0x000000e3a4e37220 */ /* 0x000fe20000410000 */
[----:B------:R-:W-:Y:S01]  /*1010*/  FFMA.FTZ R56, R239, R222, R56 ;  /* 0x000000deef387223 */ /* 0x000fe20000010038 */
[----:B------:R-:W-:Y:S02]  /*1020*/  IMAD.U32 R233, R87, 0x10000, RZ ;  /* 0x0001000057e97824 */ /* 0x000fe400078e00ff */
[C---:B------:R-:W-:Y:S01]  /*1030*/  FADD.FTZ R210, -R68.reuse, R61 ;  /* 0x0000003d44d27221 */ /* 0x040fe20000010100 */
[----:B------:R-:W-:Y:S01]  /*1040*/  FADD.FTZ R87, -R68, R231 ;  /* 0x000000e744577221 */ /* 0x000fe20000010100 */
[----:B------:R-:W-:Y:S01]  /*1050*/  FMUL.FTZ R220, R28, R213 ;  /* 0x000000d51cdc7220 */ /* 0x000fe20000410000 */
[----:B------:R-:W-:Y:S01]  /*1060*/  FADD.FTZ R57, R57, R214 ;  /* 0x000000d639397221 */ /* 0x000fe20000010000 */
[----:B------:R-:W-:Y:S01]  /*1070*/  IMAD.U32 R61, R174, 0x10000, RZ ;  /* 0x00010000ae3d7824 */ /* 0x000fe200078e00ff */
[----:B------:R-:W-:Y:S01]  /*1080*/  SHF.L.U32 R207, R175, 0x10, RZ ;  /* 0x00000010afcf7819 */ /* 0x000fe200000006ff */
[----:B------:R-:W-:Y:S01]  /*1090*/  FMUL.FTZ R237, R164, R237 ;  /* 0x000000eda4ed7220 */ /* 0x000fe20000410000 */
[----:B------:R-:W-:Y:S01]  /*10a0*/  SHF.L.U32 R231, R86, 0x10, RZ ;  /* 0x0000001056e77819 */ /* 0x000fe200000006ff */
[----:B------:R-:W-:Y:S01]  /*10b0*/  FFMA.FTZ R56, R227, R214, R56 ;  /* 0x000000d6e3387223 */ /* 0x000fe20000010038 */
[----:B------:R-:W-:Y:S01]  /*10c0*/  IMAD.U32 R181, R176, 0x10000, RZ ;  /* 0x00010000b0b57824 */ /* 0x000fe200078e00ff */
[C---:B------:R-:W-:Y:S01]  /*10d0*/  PRMT R172, R67.reuse, 0x7632, R172 ;  /* 0x0000763243ac7816 */ /* 0x040fe200000000ac */
[----:B------:R-:W-:Y:S01]  /*10e0*/  FADD.FTZ R175, -R68, R233 ;  /* 0x000000e944af7221 */ /* 0x000fe20000010100 */
[----:B------:R0:W5:Y:S01]  /*10f0*/  @P0 LDG.E.128 R116, desc[UR10][R80.64] ;  /* 0x0000000a50740981 */ /* 0x000162000c1e1d00 */
[----:B------:R-:W-:-:S02]  /*1100*/  IMAD.U32 R67, R67, 0x10000, RZ ;  /* 0x0001000043437824 */ /* 0x000fc400078e00ff */
[----:B------:R-:W-:Y:S01]  /*1110*/  FMUL.FTZ R233, R29, R70 ;  /* 0x000000461de97220 */ /* 0x000fe20000410000 */
[C---:B------:R-:W-:Y:S01]  /*1120*/  FADD.FTZ R235, -R68.reuse, R235 ;  /* 0x000000eb44eb7221 */ /* 0x040fe20000010100 */
[----:B------:R-:W-:Y:S01]  /*1130*/  FADD.FTZ R202, -R68, R61 ;  /* 0x0000003d44ca7221 */ /* 0x000fe20000010100 */
[----:B------:R-:W-:Y:S01]  /*1140*/  FMUL.FTZ R212, R164, R195 ;  /* 0x000000c3a4d47220 */ /* 0x000fe20000410000 */
[C---:B------:R-:W-:Y:S01]  /*1150*/  FADD.FTZ R197, -R68.reuse, R197 ;  /* 0x000000c544c57221 */ /* 0x040fe20000010100 */
[C---:B------:R-:W-:Y:S01]  /*1160*/  FADD.FTZ R199, -R68.reuse, R199 ;  /* 0x000000c744c77221 */ /* 0x040fe20000010100 */
[C---:B------:R-:W-:Y:S01]  /*1170*/  FADD.FTZ R203, -R68.reuse, R203 ;  /* 0x000000cb44cb7221 */ /* 0x040fe20000010100 */
[C---:B------:R-:W-:Y:S01]  /*1180*/  FADD.FTZ R205, -R68.reuse, R205 ;  /* 0x000000cd44cd7221 */ /* 0x040fe20000010100 */
[----:B0-----:R-:W-:Y:S01]  /*1190*/  FADD.FTZ R80, R57, R220 ;  /* 0x000000dc39507221 */ /* 0x001fe20000010000 */
        /* <DEDUP_REMOVED lines=11> */
[----:B------:R0:W5:Y:S01]  /*1250*/  @P0 LDG.E.128 R44, desc[UR10][R62.64] ;  /* 0x0000000a3e2c0981 */ /* 0x000162000c1e1d00 */
[----:B------:R-:W-:Y:S01]  /*1260*/  SHF.L.U32 R68, R172, 0x10, RZ ;  /* 0x00000010ac447819 */ /* 0x000fe200000006ff */
[----:B------:R-:W-:Y:S01]  /*1270*/  FMUL.FTZ R218, R30, R67 ;  /* 0x000000431eda7220 */ /* 0x000fe20000410000 */
[----:B------:R-:W-:Y:S01]  /*1280*/  FMUL.FTZ R235, R164, R235 ;  /* 0x000000eba4eb7220 */ /* 0x000fe20000410000 */
[----:B------:R-:W-:Y:S01]  /*1290*/  FFMA.FTZ R56, R212, R233, R57 ;  /* 0x000000e9d4387223 */ /* 0x000fe20000010039 */
[----:B------:R-:W-:Y:S01]  /*12a0*/  FMUL.FTZ R210, R164, R210 ;  /* 0x000000d2a4d27220 */ /* 0x000fe20000410000 */
[----:B------:R-:W-:Y:S01]  /*12b0*/  FMUL.FTZ R231, R31, R68 ;  /* 0x000000441fe77220 */ /* 0x000fe20000410000 */
[----:B------:R-:W-:Y:S01]  /*12c0*/  FMUL.FTZ R194, R26, R221 ;  /* 0x000000dd1ac27220 */ /* 0x000fe20000410000 */
[----:B------:R-:W-:Y:S01]  /*12d0*/  SHF.L.U32 R64, R170, 0x10, RZ ;  /* 0x00000010aa407819 */ /* 0x000fe200000006ff */
[----:B------:R-:W-:Y:S01]  /*12e0*/  FMUL.FTZ R196, R22, R225 ;  /* 0x000000e116c47220 */ /* 0x000fe20000410000 */
[----:B0-----:R-:W-:Y:S01]  /*12f0*/  FADD.FTZ R63, R80, R233 ;  /* 0x000000e9503f7221 */ /* 0x001fe20000010000 */
[----:B------:R-:W-:Y:S01]  /*1300*/  FFMA.FTZ R57, R235, R218, R56 ;  /* 0x000000daeb397223 */ /* 0x000fe20000010038 */
[----:B------:R-:W-:-:S02]  /*1310*/  SHF.L.U32 R66, R66, 0x10, RZ ;  /* 0x0000001042427819 */ /* 0x000fc400000006ff */
[----:B------:R-:W-:Y:S01]  /*1320*/  SHF.L.U32 R230, R230, 0x10, RZ ;  /* 0x00000010e6e67819 */ /* 0x000fe200000006ff */
[----:B------:R-:W-:Y:S01]  /*1330*/  FADD.FTZ R80, R63, R218 ;  /* 0x000000da3f507221 */ /* 0x000fe20000010000 */
        /* <DEDUP_REMOVED lines=9> */
[----:B------:R-:W-:-:S02]  /*13d0*/  IMAD.U32 R62, R166, 0x10000, RZ ;  /* 0x00010000a63e7824 */ /* 0x000fc400078e00ff */
[----:B------:R-:W-:Y:S01]  /*13e0*/  FMUL.FTZ R199, R164, R199 ;  /* 0x000000c7a4c77220 */ /* 0x000fe20000410000 */
[----:B------:R-:W-:Y:S01]  /*13f0*/  FADD.FTZ R57, R57, R198 ;  /* 0x000000c639397221 */ /* 0x000fe20000010000 */
[----:B------:R-:W-:Y:S01]  /*1400*/  FFMA.FTZ R56, R200, R198, R63 ;  /* 0x000000c6c8387223 */ /* 0x000fe2000001003f */
        /* <DEDUP_REMOVED lines=13> */
[----:B------:R-:W-:-:S02]  /*14e0*/  IMAD.U32 R228, R228, 0x10000, RZ ;  /* 0x00010000e4e47824 */ /* 0x000fc400078e00ff */
[----:B------:R-:W-:Y:S01]  /*14f0*/  FADD.FTZ R57, R57, R204 ;  /* 0x000000cc39397221 */ /* 0x000fe20000010000 */
[----:B------:R-:W-:Y:S01]  /*1500*/  FFMA.FTZ R56, R206, R204, R63 ;  /* 0x000000ccce387223 */ /* 0x000fe2000001003f */
[----:B------:R-:W-:Y:S01]  /*1510*/  FMUL.FTZ R207, R23, R66 ;  /* 0x0000004217cf7220 */ /* 0x000fe20000410000 */
[----:B------:R-:W-:Y:S01]  /*1520*/  FMUL.FTZ R208, R164, R208 ;  /* 0x000000d0a4d07220 */ /* 0x000fe20000410000 */
[----:B------:R-:W-:Y:S01]  /*1530*/  FADD.FTZ R80, R57, R196 ;  /* 0x000000c439507221 */ /* 0x000fe20000010000 */
[----:B------:R-:W-:Y:S01]  /*1540*/  FFMA.FTZ R57, R205, R196, R56 ;  /* 0x000000c4cd397223 */ /* 0x000fe20000010038 */
[----:B------:R-:W-:Y:S02]  /*1550*/  IMAD.U32 R234, R234, 0x10000, RZ ;  /* 0x00010000eaea7824 */ /* 0x000fe400078e00ff */
        /* <DEDUP_REMOVED lines=38> */
[----:B------:R0:W5:Y:S01]  /*17c0*/  @P0 LDG.E.128 R36, desc[UR10][R82.64] ;  /* 0x0000000a52240981 */ /* 0x000162000c1e1d00 */
[----:B------:R-:W-:-:S02]  /*17d0*/  FADD.FTZ R57, R63, R80 ;  /* 0x000000503f397221 */ /* 0x000fc40000010000 */
[----:B------:R-:W-:Y:S01]  /*17e0*/  FFMA.FTZ R63, R81, R80, R56 ;  /* 0x00000050513f7223 */ /* 0x000fe20000010038 */
[----:B------:R1:W5:Y:S01]  /*17f0*/  @P0 LDG.E.128 R40, desc[UR10][R84.64] ;  /* 0x0000000a54280981 */ /* 0x000362000c1e1d00 */
[----:B------:R-:W-:Y:S01]  /*1800*/  SHF.L.U32 R224, R224, 0x10, RZ ;  /* 0x00000010e0e07819 */ /* 0x000fe200000006ff */
[----:B------:R-:W-:Y:S01]  /*1810*/  FMUL.FTZ R86, R10, R245 ;  /* 0x000000f50a567220 */ /* 0x000fe20000410000 */
[----:B0-----:R-:W-:Y:S01]  /*1820*/  FMUL.FTZ R82, R9, R226 ;  /* 0x000000e209527220 */ /* 0x001fe20000410000 */
[----:B-1----:R-:W-:-:S03]  /*1830*/  FMUL.FTZ R84, R164, R247 ;  /* 0x000000f7a4547220 */ /* 0x002fc60000410000 */
[----:B------:R-:W-:Y:S01]  /*1840*/  FADD.FTZ R57, R57, R82 ;  /* 0x0000005239397221 */ /* 0x000fe20000010000 */
[----:B------:R-:W-:Y:S01]  /*1850*/  FMUL.FTZ R83, R164, R177 ;  /* 0x000000b1a4537220 */ /* 0x000fe20000410000 */
[----:B------:R-:W-:Y:S01]  /*1860*/  FFMA.FTZ R56, R84, R82, R63 ;  /* 0x0000005254387223 */ /* 0x000fe2000001003f */
[C---:B------:R-:W-:Y:S01]  /*1870*/  PRMT R236, R58.reuse, 0x7632, R236 ;  /* 0x000076323aec7816 */ /* 0x040fe200000000ec */
[----:B------:R-:W-:Y:S02]  /*1880*/  IMAD.U32 R247, R58, 0x10000, RZ ;  /* 0x000100003af77824 */ /* 0x000fe400078e00ff */
[----:B------:R-:W-:Y:S01]  /*1890*/  FADD.FTZ R58, R57, R86 ;  /* 0x00000056393a7221 */ /* 0x000fe20000010000 */
[----:B------:R-:W-:Y:S01]  /*18a0*/  FMUL.FTZ R166, R164, R173 ;  /* 0x000000ada4a67220 */ /* 0x000fe20000410000 */
[----:B------:R-:W-:Y:S01]  /*18b0*/  FFMA.FTZ R57, R83, R86, R56 ;  /* 0x0000005653397223 */ /* 0x000fe20000010038 */
[----:B------:R-:W-:Y:S01]  /*18c0*/  FMUL.FTZ R85, R11, R224 ;  /* 0x000000e00b557220 */ /* 0x000fe20000410000 */
        /* <DEDUP_REMOVED lines=55> */
.L_x_1195:
[----:B------:R-:W-:Y:S05]  /*1c40*/  BSYNC.RECONVERGENT B0 ;  /* 0x0000000000007941 */ /* 0x000fea0003800200 */
.L_x_1194:
        /* <DEDUP_REMOVED lines=26> */
[----:B------:R-:W-:Y:S01]  /*1df0*/  UISETP.NE.U32.AND UP0, UPT, UR16, URZ, UPT ;  /* 0x000000ff1000728c */ /* 0x000fe2000bf05070 */
[----:B------:R-:W-:Y:S01]  /*1e00*/  ISETP.NE.AND P4, PT, RZ, UR13, PT ;  /* 0x0000000dff007c0c */ /* 0x000fe2000bf85270 */
        /* <DEDUP_REMOVED lines=8> */
[----:B------:R-:W-:Y:S01]  /*1e90*/  UISETP.NE.AND.EX UP0, UPT, UR17, URZ, UPT, UP0 ;  /* 0x000000ff1100728c */ /* 0x000fe2000bf05300 */
        /* <DEDUP_REMOVED lines=131> */
.L_x_1198:
[-CC-:B------:R-:W-:Y:S01]  /*26d0*/  FFMA.FTZ R210, R210, R70.reuse, R71.reuse ;  /* 0x00000046d2d27223 */ /* 0x180fe20000010047 */
[-CC-:B------:R-:W-:Y:S01]  /*26e0*/  FFMA.FTZ R212, R212, R70.reuse, R71.reuse ;  /* 0x00000046d4d47223 */ /* 0x180fe20000010047 */
[-CC-:B------:R-:W-:Y:S01]  /*26f0*/  FFMA.FTZ R237, R237, R70.reuse, R71.reuse ;  /* 0x00000046eded7223 */ /* 0x180fe20000010047 */
[----:B-----5:R-:W-:Y:S01]  /*2700*/  ISETP.GE.U32.AND P0, PT, R78, RZ, PT ;  /* 0x000000ff4e00720c */ /* 0x020fe20003f06070 */
[----:B------:R-:W-:Y:S01]  /*2710*/  FADD.FTZ R231, R231, -R210 ;  /* 0x800000d2e7e77221 */ /* 0x000fe20000010000 */
[----:B------:R-:W-:Y:S01]  /*2720*/  FADD.FTZ R233, R233, -R212 ;  /* 0x800000d4e9e97221 */ /* 0x000fe20000010000 */
[-C--:B------:R-:W-:Y:S01]  /*2730*/  FFMA.FTZ R235, R235, R70.reuse, R71 ;  /* 0x00000046ebeb7223 */ /* 0x080fe20000010047 */
        /* <DEDUP_REMOVED lines=51> */
.L_x_1197:
[----:B------:R-:W-:Y:S01]  /*2a70*/  UMOV UR4, UR8 ;  /* 0x0000000800047c82 */ /* 0x000fe20008000000 */
[----:B------:R-:W-:Y:S01]  /*2a80*/  UMOV UR5, UR9 ;  /* 0x0000000900057c82 */ /* 0x000fe20008000000 */
[----:B------:R-:W-:-:S04]  /*2a90*/  UISETP.NE.U32.AND UP0, UPT, UR4, URZ, UPT ;  /* 0x000000ff0400728c */ /* 0x000fc8000bf05070 */
[----:B------:R-:W-:-:S09]  /*2aa0*/  UISETP.NE.AND.EX UP0, UPT, UR5, URZ, UPT, UP0 ;  /* 0x000000ff0500728c */ /* 0x000fd2000bf05300 */
[----:B------:R-:W-:Y:S05]  /*2ab0*/  BRA.U UP0, `(.L_x_1200) ;  /* 0x0000000500087547 */ /* 0x000fea000b800000 */
[-CC-:B------:R-:W-:Y:S01]  /*2ac0*/  FFMA.FTZ R235, R235, R70.reuse, R71.reuse ;  /* 0x00000046ebeb7223 */ /* 0x180fe20000010047 */
[C---:B-----5:R-:W-:Y:S01]  /*2ad0*/  IMAD.U32 R57, R119.reuse, 0x10000, RZ ;  /* 0x0001000077397824 */ /* 0x060fe200078e00ff */
[----:B------:R-:W-:Y:S01]  /*2ae0*/  PRMT R56, R119, 0x7632, R56 ;  /* 0x0000763277387816 */ /* 0x000fe20000000038 */
[-C--:B------:R-:W-:Y:S01]  /*2af0*/  FFMA.FTZ R210, R210, R70.reuse, R71 ;  /* 0x00000046d2d27223 */ /* 0x080fe20000010047 */
[----:B------:R-:W-:Y:S01]  /*2b00*/  FADD.FTZ R60, R218, -R235 ;  /* 0x800000ebda3c7221 */ /* 0x000fe20000010000 */
[-CC-:B------:R-:W-:Y:S01]  /*2b10*/  FFMA.FTZ R0, R0, R70.reuse, R71.reuse ;  /* 0x0000004600007223 */ /* 0x180fe20000010047 */
[-CC-:B------:R-:W-:Y:S01]  /*2b20*/  FFMA.FTZ R237, R237, R70.reuse, R71.reuse ;  /* 0x00000046eded7223 */ /* 0x180fe20000010047 */
[----:B------:R-:W-:Y:S01]  /*2b30*/  FFMA.FTZ R212, R212, R70, R71 ;  /* 0x00000046d4d47223 */ /* 0x000fe20000010047 */
[--C-:B------:R-:W-:Y:S01]  /*2b40*/  FFMA.FTZ R60, R164, R60, R57.reuse ;  /* 0x0000003ca43c7223 */ /* 0x100fe20000010039 */
[----:B------:R-:W-:Y:S01]  /*2b50*/  PRMT R57, R118, 0x7632, R57 ;  /* 0x0000763276397816 */ /* 0x000fe20000000039 */
[----:B------:R-:W-:Y:S01]  /*2b60*/  FADD.FTZ R62, R231, -R210 ;  /* 0x800000d2e73e7221 */ /* 0x000fe20000010000 */
[----:B------:R-:W-:Y:S01]  /*2b70*/  SHF.L.U32 R61, R56, 0x10, RZ ;  /* 0x00000010383d7819 */ /* 0x000fe200000006ff */
[----:B------:R-:W-:Y:S01]  /*2b80*/  FADD.FTZ R64, R241, -R0 ;  /* 0x80000000f1407221 */ /* 0x000fe20000010000 */
[----:B------:R-:W-:Y:S01]  /*2b90*/  SHF.L.U32 R59, R118, 0x10, RZ ;  /* 0x00000010763b7819 */ /* 0x000fe200000006ff */
[-C--:B------:R-:W-:Y:S01]  /*2ba0*/  FFMA.FTZ R239, R239, R70.reuse, R71 ;  /* 0x00000046efef7223 */ /* 0x080fe20000010047 */
[----:B------:R-:W-:Y:S01]  /*2bb0*/  SHF.L.U32 R65, R57, 0x10, RZ ;  /* 0x0000001039417819 */ /* 0x000fe200000006ff */
[----:B------:R-:W-:Y:S01]  /*2bc0*/  FADD.FTZ R58, R220, -R237 ;  /* 0x800000eddc3a7221 */ /* 0x000fe20000010000 */
[----:B------:R-:W-:Y:S01]  /*2bd0*/  FADD.FTZ R212, R233, -R212 ;  /* 0x800000d4e9d47221 */ /* 0x000fe20000010000 */
[----:B------:R-:W-:Y:S01]  /*2be0*/  PRMT R56, R117, 0x7632, R56 ;  /* 0x0000763275387816 */ /* 0x000fe20000000038 */
[-CC-:B------:R-:W-:Y:S01]  /*2bf0*/  FFMA.FTZ R229, R229, R70.reuse, R71.reuse ;  /* 0x00000046e5e57223 */ /* 0x180fe20000010047 */
[----:B------:R-:W-:Y:S01]  /*2c00*/  PRMT R0, R116, 0x7632, R0 ;  /* 0x0000763274007816 */ /* 0x000fe20000000000 */
[----:B------:R-:W-:Y:S01]  /*2c10*/  FFMA.FTZ R227, R227, R70, R71 ;  /* 0x00000046e3e37223 */ /* 0x000fe20000010047 */
[----:B------:R-:W-:Y:S01]  /*2c20*/  FFMA.FTZ R62, R164, R62, R61 ;  /* 0x0000003ea43e7223 */ /* 0x000fe2000001003d */
[----:B------:R-:W-:Y:S01]  /*2c30*/  FADD.FTZ R222, R222, -R239 ;  /* 0x800000efdede7221 */ /* 0x000fe20000010000 */
[----:B------:R-:W-:Y:S01]  /*2c40*/  FFMA.FTZ R58, R164, R58, R59 ;  /* 0x0000003aa43a7223 */ /* 0x000fe2000001003b */
        /* <DEDUP_REMOVED lines=41> */
.L_x_1200:
[----:B-----5:R-:W-:Y:S01]  /*2ee0*/  PRMT R49, R119, 0x7632, R49 ;  /* 0x0000763277317816 */ /* 0x020fe20000000031 */
[-CC-:B------:R-:W-:Y:S01]  /*2ef0*/  FFMA.FTZ R210, R210, R70.reuse, R71.reuse ;  /* 0x00000046d2d27223 */ /* 0x180fe20000010047 */
[----:B------:R-:W-:Y:S01]  /*2f00*/  PRMT R48, R118, 0x7632, R48 ;  /* 0x0000763276307816 */ /* 0x000fe20000000030 */
[-CC-:B------:R-:W-:Y:S01]  /*2f10*/  FFMA.FTZ R212, R212, R70.reuse, R71.reuse ;  /* 0x00000046d4d47223 */ /* 0x180fe20000010047 */
[----:B------:R-:W-:Y:S01]  /*2f20*/  SHF.L.U32 R56, R49, 0x10, RZ ;  /* 0x0000001031387819 */ /* 0x000fe200000006ff */
[----:B------:R-:W-:Y:S01]  /*2f30*/  FADD.FTZ R231, R231, -R210 ;  /* 0x800000d2e7e77221 */ /* 0x000fe20000010000 */
[----:B------:R-:W-:Y:S01]  /*2f40*/  FFMA.FTZ R237, R237, R70, R71 ;  /* 0x00000046eded7223 */ /* 0x000fe20000010047 */
[----:B------:R-:W-:Y:S01]  /*2f50*/  SHF.L.U32 R48, R48, 0x10, RZ ;  /* 0x0000001030307819 */ /* 0x000fe200000006ff */
[----:B------:R-:W-:Y:S01]  /*2f60*/  FADD.FTZ R233, R233, -R212 ;  /* 0x800000d4e9e97221 */ /* 0x000fe20000010000 */
[----:B------:R-:W-:Y:S01]  /*2f70*/  FFMA.FTZ R60, R164, R231, R56 ;  /* 0x000000e7a43c7223 */ /* 0x000fe20000010038 */
[----:B------:R-:W-:Y:S01]  /*2f80*/  ISETP.GE.U32.AND P0, PT, R78, RZ, PT ;  /* 0x000000ff4e00720c */ /* 0x000fe20003f06070 */
[----:B------:R-:W-:Y:S01]  /*2f90*/  FADD.FTZ R237, R220, -R237 ;  /* 0x800000eddced7221 */ /* 0x000fe20000010000 */
[----:B------:R-:W-:-:S02]  /*2fa0*/  IMAD.U32 R50, R118, 0x10000, RZ ;  /* 0x0001000076327824 */ /* 0x000fc400078e00ff */
[-C--:B------:R-:W-:Y:S01]  /*2fb0*/  FFMA.FTZ R235, R235, R70.reuse, R71 ;  /* 0x00000046ebeb7223 */ /* 0x080fe20000010047 */
[----:B------:R-:W-:Y:S01]  /*2fc0*/  FFMA.FTZ R58, R164, R233, R48 ;  /* 0x000000e9a43a7223 */ /* 0x000fe20000010030 */
[----:B------:R-:W-:Y:S01]  /*2fd0*/  FMUL.FTZ R48, R60, UR6 ;  /* 0x000000063c307c20 */ /* 0x000fe20008410000 */
[----:B------:R-:W-:Y:S01]  /*2fe0*/  ISETP.GE.U32.AND.EX P0, PT, R79, 0x1000000, PT, P0 ;  /* 0x010000004f00780c */ /* 0x000fe20003f06100 */
[----:B------:R-:W-:Y:S01]  /*2ff0*/  FFMA.FTZ R237, R164, R237, R50 ;  /* 0x000000eda4ed7223 */ /* 0x000fe20000010032 */
[----:B------:R-:W-:Y:S01]  /*3000*/  SHF.L.U32 R51, R119, 0x10, RZ ;  /* 0x0000001077337819 */ /* 0x000fe200000006ff */
[----:B------:R-:W-:Y:S01]  /*3010*/  FADD.FTZ R235, R218, -R235 ;  /* 0x800000ebdaeb7221 */ /* 0x000fe20000010000 */
[----:B------:R-:W-:Y:S01]  /*3020*/  FSEL R64, R48, RZ, P0 ;  /* 0x000000ff30407208 */ /* 0x000fe20000000000 */
[----:B------:R-:W-:Y:S01]  /*3030*/  FMUL.FTZ R48, R237, UR6 ;  /* 0x00000006ed307c20 */ /* 0x000fe20008410000 */
[C---:B------:R-:W-:Y:S01]  /*3040*/  LOP3.LUT P6, RZ, R79.reuse, 0xff, RZ, 0xc0, !PT ;  /* 0x000000ff4fff7812 */ /* 0x040fe200078cc0ff */
[----:B------:R-:W-:Y:S01]  /*3050*/  FFMA.FTZ R51, R164, R235, R51 ;  /* 0x000000eba4337223 */ /* 0x000fe20000010033 */
[-CC-:B------:R-:W-:Y:S01]  /*3060*/  FFMA.FTZ R0, R0, R70.reuse, R71.reuse ;  /* 0x0000004600007223 */ /* 0x180fe20000010047 */
[----:B------:R-:W-:Y:S01]  /*3070*/  FMUL.FTZ R49, R58, UR6 ;  /* 0x000000063a317c20 */ /* 0x000fe20008410000 */
[----:B------:R-:W-:Y:S01]  /*3080*/  LOP3.LUT P3, RZ, R79, 0xff00, RZ, 0xc0, !PT ;  /* 0x0000ff004fff7812 */ /* 0x000fe2000786c0ff */
[----:B------:R-:W-:Y:S01]  /*3090*/  FMUL.FTZ R50, R51, UR6 ;  /* 0x0000000633327c20 */ /* 0x000fe20008410000 */
[----:B------:R-:W-:Y:S01]  /*30a0*/  FSEL R62, R48, RZ, P6 ;  /* 0x000000ff303e7208 */ /* 0x000fe20003000000 */
[-CC-:B------:R-:W-:Y:S01]  /*30b0*/  FFMA.FTZ R239, R239, R70.reuse, R71.reuse ;  /* 0x00000046efef7223 */ /* 0x180fe20000010047 */
[----:B------:R-:W-:Y:S01]  /*30c0*/  LOP3.LUT P2, RZ, R79, 0xff0000, RZ, 0xc0, !PT ;  /* 0x00ff00004fff7812 */ /* 0x000fe2000784c0ff */
[-CC-:B------:R-:W-:Y:S01]  /*30d0*/  FFMA.FTZ R227, R227, R70.reuse, R71.reuse ;  /* 0x00000046e3e37223 */ /* 0x180fe20000010047 */
        /* <DEDUP_REMOVED lines=11> */
[----:B------:R-:W-:Y:S01]  /*3190*/  FADD.FTZ R229, R216, -R229 ;  /* 0x800000e5d8e57221 */ /* 0x000fe20000010000 */
[----:B------:R-:W-:Y:S01]  /*31a0*/  SHF.L.U32 R0, R0, 0x10, RZ ;  /* 0x0000001000007819 */ /* 0x000fe200000006ff */
[C---:B------:R-:W-:Y:S01]  /*31b0*/  FFMA.FTZ R49, R164.reuse, R239, R49 ;  /* 0x000000efa4317223 */ /* 0x040fe20000010031 */
[C---:B------:R-:W-:Y:S01]  /*31c0*/  FFMA.FTZ R56, R164.reuse, R227, R50 ;  /* 0x000000e3a4387223 */ /* 0x040fe20000010032 */
[----:B------:R-:W-:Y:S01]  /*31d0*/  FFMA.FTZ R48, R164, R241, R48 ;  /* 0x000000f1a4307223 */ /* 0x000fe20000010030 */
[----:B------:R-:W-:Y:S01]  /*31e0*/  F2FP.BF16.F32.PACK_AB R50, R58, R237 ;  /* 0x000000ed3a32723e */ /* 0x000fe200000010ff */
[----:B------:R-:W-:Y:S01]  /*31f0*/  FFMA.FTZ R229, R164, R229, R0 ;  /* 0x000000e5a4e57223 */ /* 0x000fe20000010000 */
        /* <DEDUP_REMOVED lines=20> */
.L_x_1196:
        /* <DEDUP_REMOVED lines=16> */
[-CC-:B------:R-:W-:Y:S01]  /*3440*/  FFMA.FTZ R239, R239, R70.reuse, R71.reuse ;  /* 0x00000046efef7223 */ /* 0x180fe20000010047 */
[----:B------:R-:W-:Y:S01]  /*3450*/  FMUL.FTZ R231, R164, R231 ;  /* 0x000000e7a4e77220 */ /* 0x000fe20000410000 */
[-C--:B------:R-:W-:Y:S01]  /*3460*/  FFMA.FTZ R212, R212, R70.reuse, R71 ;  /* 0x00000046d4d47223 */ /* 0x080fe20000010047 */
        /* <DEDUP_REMOVED lines=15> */
[-C--:B------:R-:W-:Y:S01]  /*3560*/  FFMA.FTZ R227, R227, R70.reuse, R71 ;  /* 0x00000046e3e37223 */ /* 0x080fe20000010047 */
        /* <DEDUP_REMOVED lines=49> */
.L_x_1202:
[-CC-:B------:R-:W-:Y:S01]  /*3880*/  FFMA.FTZ R210, R210, R70.reuse, R71.reuse ;  /* 0x00000046d2d27223 */ /* 0x180fe20000010047 */
[-CC-:B------:R-:W-:Y:S01]  /*3890*/  FFMA.FTZ R235, R235, R70.reuse, R71.reuse ;  /* 0x00000046ebeb7223 */ /* 0x180fe20000010047 */
[-C--:B------:R-:W-:Y:S01]  /*38a0*/  FFMA.FTZ R212, R212, R70.reuse, R71 ;  /* 0x00000046d4d47223 */ /* 0x080fe20000010047 */
[----:B-----5:R-:W-:Y:S01]  /*38b0*/  ISETP.GE.U32.AND P0, PT, R78, RZ, PT ;  /* 0x000000ff4e00720c */ /* 0x020fe20003f06070 */
[----:B------:R-:W-:Y:S01]  /*38c0*/  FADD.FTZ R231, R231, -R210 ;  /* 0x800000d2e7e77221 */ /* 0x000fe20000010000 */
[----:B------:R-:W-:Y:S01]  /*38d0*/  FADD.FTZ R235, R218, -R235 ;  /* 0x800000ebdaeb7221 */ /* 0x000fe20000010000 */
[----:B------:R-:W-:Y:S01]  /*38e0*/  ISETP.GE.U32.AND P2, PT, R152, RZ, PT ;  /* 0x000000ff9800720c */ /* 0x000fe20003f46070 */
[----:B------:R-:W-:Y:S01]  /*38f0*/  FADD.FTZ R233, R233, -R212 ;  /* 0x800000d4e9e97221 */ /* 0x000fe20000010000 */
[C---:B------:R-:W-:Y:S01]  /*3900*/  FMUL.FTZ R52, R164.reuse, R231 ;  /* 0x000000e7a4347220 */ /* 0x040fe20000410000 */
[-C--:B------:R-:W-:Y:S01]  /*3910*/  FFMA.FTZ R237, R237, R70.reuse, R71 ;  /* 0x00000046eded7223 */ /* 0x080fe20000010047 */
[----:B------:R-:W-:Y:S01]  /*3920*/  FMUL.FTZ R51, R164, R235 ;  /* 0x000000eba4337220 */ /* 0x000fe20000410000 */
[----:B------:R-:W-:Y:S01]  /*3930*/  ISETP.GE.U32.AND.EX P0, PT, R79, 0x1000000, PT, P0 ;  /* 0x010000004f00780c */ /* 0x000fe20003f06100 */
[----:B------:R-:W-:Y:S01]  /*3940*/  FMUL.FTZ R49, R52, UR6 ;  /* 0x0000000634317c20 */ /* 0x000fe20008410000 */
[----:B------:R-:W-:Y:S01]  /*3950*/  ISETP.GE.U32.AND.EX P2, PT, R153, 0x1000000, PT, P2 ;  /* 0x010000009900780c */ /* 0x000fe20003f46120 */
[----:B------:R-:W-:Y:S01]  /*3960*/  FMUL.FTZ R233, R164, R233 ;  /* 0x000000e9a4e97220 */ /* 0x000fe20000410000 */
[----:B------:R-:W-:Y:S01]  /*3970*/  FADD.FTZ R237, R220, -R237 ;  /* 0x800000eddced7221 */ /* 0x000fe20000010000 */
[-C--:B------:R-:W-:Y:S01]  /*3980*/  FFMA.FTZ R239, R239, R70.reuse, R71 ;  /* 0x00000046efef7223 */ /* 0x080fe20000010047 */
[----:B------:R-:W-:Y:S01]  /*3990*/  FMUL.FTZ R48, R51, UR6 ;  /* 0x0000000633307c20 */ /* 0x000fe20008410000 */
[C---:B------:R-:W-:Y:S01]  /*39a0*/  FSEL R56, R49.reuse, RZ, P0 ;  /* 0x000000ff31387208 */ /* 0x040fe20000000000 */
[----:B------:R-:W-:Y:S01]  /*39b0*/  FMUL.FTZ R50, R164, R237 ;  /* 0x000000eda4327220 */ /* 0x000fe20000410000 */
[----:B------:R-:W-:Y:S01]  /*39c0*/  FSEL R60, R49, RZ, P2 ;  /* 0x000000ff313c7208 */ /* 0x000fe20001000000 */
[----:B------:R-:W-:Y:S01]  /*39d0*/  FMUL.FTZ R49, R233, UR6 ;  /* 0x00000006e9317c20 */ /* 0x000fe20008410000 */
[----:B------:R-:W-:Y:S01]  /*39e0*/  LOP3.LUT P6, RZ, R79, 0xff0000, RZ, 0xc0, !PT ;  /* 0x00ff00004fff7812 */ /* 0x000fe200078cc0ff */
[----:B------:R-:W-:Y:S01]  /*39f0*/  FADD.FTZ R239, R222, -R239 ;  /* 0x800000efdeef7221 */ /* 0x000fe20000010000 */
[----:B------:R-:W-:Y:S01]  /*3a00*/  LOP3.LUT P3, RZ, R153, 0xff0000, RZ, 0xc0, !PT ;  /* 0x00ff000099ff7812 */ /* 0x000fe2000786c0ff */
[-CC-:B------:R-:W-:Y:S01]  /*3a10*/  FFMA.FTZ R227, R227, R70.reuse, R71.reuse ;  /* 0x00000046e3e37223 */ /* 0x180fe20000010047 */
[----:B------:R-:W-:Y:S01]  /*3a20*/  LOP3.LUT P0, RZ, R79, 0xff00, RZ, 0xc0, !PT ;  /* 0x0000ff004fff7812 */ /* 0x000fe2000780c0ff */
[-C--:B------:R-:W-:Y:S01]  /*3a30*/  FFMA.FTZ R0, R0, R70.reuse, R71 ;  /* 0x0000004600007223 */ /* 0x080fe20000010047 */
[----:B------:R-:W-:Y:S01]  /*3a40*/  LOP3.LUT P2, RZ, R153, 0xff00, RZ, 0xc0, !PT ;  /* 0x0000ff0099ff7812 */ /* 0x000fe2000784c0ff */
[----:B------:R-:W-:Y:S01]  /*3a50*/  FADD.FTZ R227, R214, -R227 ;  /* 0x800000e3d6e37221 */ /* 0x000fe20000010000 */
[C---:B------:R-:W-:Y:S01]  /*3a60*/  FSEL R59, R48.reuse, RZ, P6 ;  /* 0x000000ff303b7208 */ /* 0x040fe20003000000 */
[----:B------:R-:W-:Y:S01]  /*3a70*/  FADD.FTZ R241, R241, -R0 ;  /* 0x80000000f1f17221 */ /* 0x000fe20000010000 */
[----:B------:R-:W-:Y:S01]  /*3a80*/  FSEL R55, R48, RZ, P3 ;  /* 0x000000ff30377208 */ /* 0x000fe20001800000 */
[----:B------:R-:W-:Y:S01]  /*3a90*/  FMUL.FTZ R48, R50, UR6 ;  /* 0x0000000632307c20 */ /* 0x000fe20008410000 */
[----:B------:R-:W-:Y:S01]  /*3aa0*/  FSEL R61, R49, RZ, P0 ;  /* 0x000000ff313d7208 */ /* 0x000fe20000000000 */
[----:B------:R-:W-:Y:S01]  /*3ab0*/  FFMA.FTZ R229, R229, R70, R71 ;  /* 0x00000046e5e57223 */ /* 0x000fe20000010047 */
[----:B------:R-:W-:Y:S01]  /*3ac0*/  FSEL R53, R49, RZ, P2 ;  /* 0x000000ff31357208 */ /* 0x000fe20001000000 */
[----:B------:R-:W-:Y:S01]  /*3ad0*/  FMUL.FTZ R49, R164, R239 ;  /* 0x000000efa4317220 */ /* 0x000fe20000410000 */
[----:B------:R-:W-:Y:S01]  /*3ae0*/  LOP3.LUT P6, RZ, R79, 0xff, RZ, 0xc0, !PT ;  /* 0x000000ff4fff7812 */ /* 0x000fe200078cc0ff */
[----:B------:R-:W-:Y:S01]  /*3af0*/  FADD.FTZ R229, R216, -R229 ;  /* 0x800000e5d8e57221 */ /* 0x000fe20000010000 */
[----:B------:R-:W-:Y:S01]  /*3b00*/  LOP3.LUT P3, RZ, R153, 0xff, RZ, 0xc0, !PT ;  /* 0x000000ff99ff7812 */ /* 0x000fe2000786c0ff */
[----:B------:R-:W-:Y:S01]  /*3b10*/  FMUL.FTZ R0, R49, UR6 ;  /* 0x0000000631007c20 */ /* 0x000fe20008410000 */
[----:B------:R-:W-:Y:S01]  /*3b20*/  FSEL R58, R48, RZ, P6 ;  /* 0x000000ff303a7208 */ /* 0x000fe20003000000 */
[----:B------:R-:W-:Y:S01]  /*3b30*/  FMUL.FTZ R241, R164, R241 ;  /* 0x000000f1a4f17220 */ /* 0x000fe20000410000 */
[----:B------:R-:W-:-:S02]  /*3b40*/  LOP3.LUT P6, RZ, R78, 0xff0000, RZ, 0xc0, !PT ;  /* 0x00ff00004eff7812 */ /* 0x000fc400078cc0ff */
[----:B------:R-:W-:Y:S01]  /*3b50*/  FSEL R54, R48, RZ, P3 ;  /* 0x000000ff30367208 */ /* 0x000fe20001800000 */
[----:B------:R-:W-:Y:S01]  /*3b60*/  FMUL.FTZ R48, R164, R227 ;  /* 0x000000e3a4307220 */ /* 0x000fe20000410000 */
[----:B------:R-:W-:Y:S02]  /*3b70*/  FSEL R57, R0, RZ, P6 ;  /* 0x000000ff00397208 */ /* 0x000fe40003000000 */
[----:B------:R-:W-:Y:S02]  /*3b80*/  LOP3.LUT P6, RZ, R152, 0xff0000, RZ, 0xc0, !PT ;  /* 0x00ff000098ff7812 */ /* 0x000fe400078cc0ff */
[----:B------:R-:W-:Y:S01]  /*3b90*/  F2FP.BF16.F32.PACK_AB R51, R52, R51 ;  /* 0x000000333433723e */ /* 0x000fe200000010ff */
[C---:B------:R-:W-:Y:S01]  /*3ba0*/  FMUL.FTZ R52, R48.reuse, UR6 ;  /* 0x0000000630347c20 */ /* 0x040fe20008410000 */
[----:B------:R-:W-:Y:S01]  /*3bb0*/  F2FP.BF16.F32.PACK_AB R49, R48, R49 ;  /* 0x000000313031723e */ /* 0x000fe200000010ff */
[----:B------:R-:W-:Y:S01]  /*3bc0*/  FMUL.FTZ R48, R164, R229 ;  /* 0x000000e5a4307220 */ /* 0x000fe20000410000 */
[----:B------:R-:W-:-:S02]  /*3bd0*/  F2FP.BF16.F32.PACK_AB R54, R53, R54 ;  /* 0x000000363536723e */ /* 0x000fc400000010ff */
[----:B------:R-:W-:Y:S01]  /*3be0*/  FSEL R53, R0, RZ, P6 ;  /* 0x000000ff00357208 */ /* 0x000fe20003000000 */
[----:B------:R-:W-:Y:S01]  /*3bf0*/  FMUL.FTZ R0, R48, UR6 ;  /* 0x0000000630007c20 */ /* 0x000fe20008410000 */
[----:B------:R-:W-:Y:S02]  /*3c00*/  LOP3.LUT P3, RZ, R78, 0xff000000, RZ, 0xc0, !PT ;  /* 0xff0000004eff7812 */ /* 0x000fe4000786c0ff */
[----:B------:R-:W-:Y:S02]  /*3c10*/  LOP3.LUT P6, RZ, R152, 0xff000000, RZ, 0xc0, !PT ;  /* 0xff00000098ff7812 */ /* 0x000fe400078cc0ff */
[----:B------:R-:W-:Y:S02]  /*3c20*/  F2FP.BF16.F32.PACK_AB R55, R60, R55 ;  /* 0x000000373c37723e */ /* 0x000fe400000010ff */
[----:B------:R-:W-:Y:S01]  /*3c30*/  F2FP.BF16.F32.PACK_AB R48, R48, R241 ;  /* 0x000000f13030723e */ /* 0x000fe200000010ff */
[----:B------:R-:W-:Y:S01]  /*3c40*/  FMUL.FTZ R241, R241, UR6 ;  /* 0x00000006f1f17c20 */ /* 0x000fe20008410000 */
[----:B------:R-:W-:-:S02]  /*3c50*/  FSEL R60, R52, RZ, P3 ;  /* 0x000000ff343c7208 */ /* 0x000fc40001800000 */
[----:B------:R-:W-:Y:S02]  /*3c60*/  FSEL R62, R52, RZ, P6 ;  /* 0x000000ff343e7208 */ /* 0x000fe40003000000 */
[C---:B------:R-:W-:Y:S02]  /*3c70*/  LOP3.LUT P0, RZ, R78.reuse, 0xff00, RZ, 0xc0, !PT ;  /* 0x0000ff004eff7812 */ /* 0x040fe4000780c0ff */
[----:B------:R-:W-:Y:S02]  /*3c80*/  LOP3.LUT P2, RZ, R78, 0xff, RZ, 0xc0, !PT ;  /* 0x000000ff4eff7812 */ /* 0x000fe4000784c0ff */
[C---:B------:R-:W-:Y:S02]  /*3c90*/  LOP3.LUT P3, RZ, R152.reuse, 0xff00, RZ, 0xc0, !PT ;  /* 0x0000ff0098ff7812 */ /* 0x040fe4000786c0ff */
[----:B------:R-:W-:Y:S02]  /*3ca0*/  LOP3.LUT P6, RZ, R152, 0xff, RZ, 0xc0, !PT ;  /* 0x000000ff98ff7812 */ /* 0x000fe400078cc0ff */
        /* <DEDUP_REMOVED lines=10> */
[----:B------:R-:W-:Y:S01]  /*3d50*/  F2FP.BF16.F32.PACK_AB R56, R61, R56 ;  /* 0x000000383d38723e */ /* 0x000fe200000010ff */
[----:B------:R-:W-:Y:S06]  /*3d60*/  BRA `(.L_x_1199) ;  /* 0x0000000800d87947 */ /* 0x000fec0003800000 */
.L_x_1201:
[----:B------:R-:W-:Y:S01]  /*3d70*/  UMOV UR4, UR8 ;  /* 0x0000000800047c82 */ /* 0x000fe20008000000 */
[----:B------:R-:W-:Y:S01]  /*3d80*/  UMOV UR5, UR9 ;  /* 0x0000000900057c82 */ /* 0x000fe20008000000 */
[----:B------:R-:W-:-:S04]  /*3d90*/  UISETP.NE.U32.AND UP0, UPT, UR4, URZ, UPT ;  /* 0x000000ff0400728c */ /* 0x000fc8000bf05070 */
[----:B------:R-:W-:-:S09]  /*3da0*/  UISETP.NE.AND.EX UP0, UPT, UR5, URZ, UPT, UP0 ;  /* 0x000000ff0500728c */ /* 0x000fd2000bf05300 */
[----:B------:R-:W-:Y:S05]  /*3db0*/  BRA.U UP0, `(.L_x_1203) ;  /* 0x00000005005c7547 */ /* 0x000fea000b800000 */
[-C--:B------:R-:W-:Y:S01]  /*3dc0*/  FFMA.FTZ R235, R235, R70.reuse, R71 ;  /* 0x00000046ebeb7223 */ /* 0x080fe20000010047 */
[C---:B-----5:R-:W-:Y:S01]  /*3dd0*/  PRMT R53, R119.reuse, 0x7632, R53 ;  /* 0x0000763277357816 */ /* 0x060fe20000000035 */
[-C--:B------:R-:W-:Y:S01]  /*3de0*/  FFMA.FTZ R210, R210, R70.reuse, R71 ;  /* 0x00000046d2d27223 */ /* 0x080fe20000010047 */
[----:B------:R-:W-:Y:S02]  /*3df0*/  IMAD.U32 R55, R119, 0x10000, RZ ;  /* 0x0001000077377824 */ /* 0x000fe400078e00ff */
[----:B------:R-:W-:Y:S01]  /*3e00*/  FADD.FTZ R235, R218, -R235 ;  /* 0x800000ebdaeb7221 */ /* 0x000fe20000010000 */
[----:B------:R-:W-:Y:S01]  /*3e10*/  SHF.L.U32 R56, R53, 0x10, RZ ;  /* 0x0000001035387819 */ /* 0x000fe200000006ff */
[-C--:B------:R-:W-:Y:S01]  /*3e20*/  FFMA.FTZ R237, R237, R70.reuse, R71 ;  /* 0x00000046eded7223 */ /* 0x080fe20000010047 */
[----:B------:R-:W-:Y:S01]  /*3e30*/  FADD.FTZ R231, R231, -R210 ;  /* 0x800000d2e7e77221 */ /* 0x000fe20000010000 */
[----:B------:R-:W-:Y:S01]  /*3e40*/  PRMT R52, R118, 0x7632, R52 ;  /* 0x0000763276347816 */ /* 0x000fe20000000034 */
[----:B------:R-:W-:Y:S01]  /*3e50*/  FFMA.FTZ R55, R164, R235, R55 ;  /* 0x000000eba4377223 */ /* 0x000fe20000010037 */
[----:B------:R-:W-:Y:S01]  /*3e60*/  SHF.L.U32 R54, R118, 0x10, RZ ;  /* 0x0000001076367819 */ /* 0x000fe200000006ff */
[----:B------:R-:W-:Y:S01]  /*3e70*/  FADD.FTZ R237, R220, -R237 ;  /* 0x800000eddced7221 */ /* 0x000fe20000010000 */
[-CC-:B------:R-:W-:Y:S01]  /*3e80*/  FFMA.FTZ R212, R212, R70.reuse, R71.reuse ;  /* 0x00000046d4d47223 */ /* 0x180fe20000010047 */
[----:B------:R-:W-:Y:S01]  /*3e90*/  FFMA.FTZ R56, R164, R231, R56 ;  /* 0x000000e7a4387223 */ /* 0x000fe20000010038 */
[----:B------:R-:W-:Y:S01]  /*3ea0*/  ISETP.GE.U32.AND P0, PT, R78, RZ, PT ;  /* 0x000000ff4e00720c */ /* 0x000fe20003f06070 */
[----:B------:R-:W-:Y:S01]  /*3eb0*/  FFMA.FTZ R239, R239, R70, R71 ;  /* 0x00000046efef7223 */ /* 0x000fe20000010047 */
[----:B------:R-:W-:Y:S01]  /*3ec0*/  ISETP.GE.U32.AND P2, PT, R152, RZ, PT ;  /* 0x000000ff9800720c */ /* 0x000fe20003f46070 */
[----:B------:R-:W-:Y:S01]  /*3ed0*/  FMUL.FTZ R55, R55, UR6 ;  /* 0x0000000637377c20 */ /* 0x000fe20008410000 */
[----:B------:R-:W-:Y:S01]  /*3ee0*/  FADD.FTZ R233, R233, -R212 ;  /* 0x800000d4e9e97221 */ /* 0x000fe20000010000 */
[----:B------:R-:W-:-:S02]  /*3ef0*/  IMAD.U32 R52, R52, 0x10000, RZ ;  /* 0x0001000034347824 */ /* 0x000fc400078e00ff */
[----:B------:R-:W-:Y:S01]  /*3f00*/  FFMA.FTZ R54, R164, R237, R54 ;  /* 0x000000eda4367223 */ /* 0x000fe20000010036 */
[----:B------:R-:W-:Y:S01]  /*3f10*/  LOP3.LUT P6, RZ, R79, 0xff0000, RZ, 0xc0, !PT ;  /* 0x00ff00004fff7812 */ /* 0x000fe200078cc0ff */
[----:B------:R-:W-:Y:S01]  /*3f20*/  FMUL.FTZ R56, R56, UR6 ;  /* 0x0000000638387c20 */ /* 0x000fe20008410000 */
[----:B------:R-:W-:Y:S01]  /*3f30*/  SHF.L.U32 R57, R117, 0x10, RZ ;  /* 0x0000001075397819 */ /* 0x000fe200000006ff */
[----:B------:R-:W-:Y:S01]  /*3f40*/  FADD.FTZ R239, R222, -R239 ;  /* 0x800000efdeef7221 */ /* 0x000fe20000010000 */
[----:B------:R-:W-:Y:S01]  /*3f50*/  ISETP.GE.U32.AND.EX P0, PT, R79, 0x1000000, PT, P0 ;  /* 0x010000004f00780c */ /* 0x000fe20003f06100 */
[----:B------:R-:W-:Y:S01]  /*3f60*/  FFMA.FTZ R233, R164, R233, R52 ;  /* 0x000000e9a4e97223 */ /* 0x000fe20000010034 */
[----:B------:R-:W-:Y:S01]  /*3f70*/  ISETP.GE.U32.AND.EX P2, PT, R153, 0x1000000, PT, P2 ;  /* 0x010000009900780c */ /* 0x000fe20003f46120 */
[----:B------:R-:W-:Y:S01]  /*3f80*/  FMUL.FTZ R54, R54, UR6 ;  /* 0x0000000636367c20 */ /* 0x000fe20008410000 */
[----:B------:R-:W-:Y:S01]  /*3f90*/  FSEL R61, R55, RZ, P6 ;  /* 0x000000ff373d7208 */ /* 0x000fe20003000000 */
[-C--:B------:R-:W-:Y:S01]  /*3fa0*/  FFMA.FTZ R0, R0, R70.reuse, R71 ;  /* 0x0000004600007223 */ /* 0x080fe20000010047 */
[----:B------:R-:W-:Y:S01]  /*3fb0*/  LOP3.LUT P3, RZ, R153, 0xff0000, RZ, 0xc0, !PT ;  /* 0x00ff000099ff7812 */ /* 0x000fe2000786c0ff */
[----:B------:R-:W-:Y:S01]  /*3fc0*/  FFMA.FTZ R57, R164, R239, R57 ;  /* 0x000000efa4397223 */ /* 0x000fe20000010039 */
[----:B------:R-:W-:Y:S01]  /*3fd0*/  LOP3.LUT P6, RZ, R79, 0xff, RZ, 0xc0, !PT ;  /* 0x000000ff4fff7812 */ /* 0x000fe200078cc0ff */
[-C--:B------:R-:W-:Y:S01]  /*3fe0*/  FFMA.FTZ R227, R227, R70.reuse, R71 ;  /* 0x00000046e3e37223 */ /* 0x080fe20000010047 */
[C---:B------:R-:W-:Y:S01]  /*3ff0*/  FSEL R62, R56.reuse, RZ, P0 ;  /* 0x000000ff383e7208 */ /* 0x040fe20000000000 */
[----:B------:R-:W-:Y:S01]  /*4000*/  FMUL.FTZ R233, R233, UR6 ;  /* 0x00000006e9e97c20 */ /* 0x000fe20008410000 */
[----:B------:R-:W-:Y:S01]  /*4010*/  FSEL R52, R56, RZ, P2 ;  /* 0x000000ff38347208 */ /* 0x000fe20001000000 */
[----:B------:R-:W-:Y:S01]  /*4020*/  FADD.FTZ R241, R241, -R0 ;  /* 0x80000000f1f17221 */ /* 0x000fe20000010000 */
[----:B------:R-:W-:Y:S01]  /*4030*/  PRMT R56, R117, 0x7632, R56 ;  /* 0x0000763275387816 */ /* 0x000fe20000000038 */
[----:B------:R-:W-:Y:S01]  /*4040*/  FMUL.FTZ R57, R57, UR6 ;  /* 0x0000000639397c20 */ /* 0x000fe20008410000 */
[----:B------:R-:W-:Y:S01]  /*4050*/  FSEL R55, R55, RZ, P3 ;  /* 0x000000ff37377208 */ /* 0x000fe20001800000 */
[----:B------:R-:W-:Y:S01]  /*4060*/  FADD.FTZ R227, R214, -R227 ;  /* 0x800000e3d6e37221 */ /* 0x000fe20000010000 */
[----:B------:R-:W-:Y:S01]  /*4070*/  FSEL R58, R54, RZ, P6 ;  /* 0x000000ff363a7208 */ /* 0x000fe20003000000 */
[----:B------:R-:W-:Y:S01]  /*4080*/  FFMA.FTZ R229, R229, R70, R71 ;  /* 0x00000046e5e57223 */ /* 0x000fe20000010047 */
[----:B------:R-:W-:-:S02]  /*4090*/  LOP3.LUT P3, RZ, R153, 0xff, RZ, 0xc0, !PT ;  /* 0x000000ff99ff7812 */ /* 0x000fc4000786c0ff */
[----:B------:R-:W-:Y:S01]  /*40a0*/  LOP3.LUT P2, RZ, R153, 0xff00, RZ, 0xc0, !PT ;  /* 0x0000ff0099ff7812 */ /* 0x000fe2000784c0ff */
[----:B------:R-:W-:Y:S01]  /*40b0*/  FADD.FTZ R229, R216, -R229 ;  /* 0x800000e5d8e57221 */ /* 0x000fe20000010000 */
[----:B------:R-:W-:Y:S02]  /*40c0*/  LOP3.LUT P6, RZ, R78, 0xff0000, RZ, 0xc0, !PT ;  /* 0x00ff00004eff7812 */ /* 0x000fe400078cc0ff */
        /* <DEDUP_REMOVED lines=38> */
.L_x_1203:
[-C--:B------:R-:W-:Y:S01]  /*4330*/  FFMA.FTZ R235, R235, R70.reuse, R71 ;  /* 0x00000046ebeb7223 */ /* 0x080fe20000010047 */
[C---:B-----5:R-:W-:Y:S01]  /*4340*/  PRMT R49, R119.reuse, 0x7632, R49 ;  /* 0x0000763277317816 */ /* 0x060fe20000000031 */
[-CC-:B------:R-:W-:Y:S01]  /*4350*/  FFMA.FTZ R210, R210, R70.reuse, R71.reuse ;  /* 0x00000046d2d27223 */ /* 0x180fe20000010047 */
[----:B------:R-:W-:Y:S01]  /*4360*/  PRMT R48, R118, 0x7632, R48 ;  /* 0x0000763276307816 */ /* 0x000fe20000000030 */
[-C--:B------:R-:W-:Y:S01]  /*4370*/  FFMA.FTZ R212, R212, R70.reuse, R71 ;  /* 0x00000046d4d47223 */ /* 0x080fe20000010047 */
[----:B------:R-:W-:Y:S01]  /*4380*/  SHF.L.U32 R51, R119, 0x10, RZ ;  /* 0x0000001077337819 */ /* 0x000fe200000006ff */
[----:B------:R-:W-:Y:S01]  /*4390*/  FADD.FTZ R235, R218, -R235 ;  /* 0x800000ebdaeb7221 */ /* 0x000fe20000010000 */
[----:B------:R-:W-:Y:S01]  /*43a0*/  FFMA.FTZ R237, R237, R70, R71 ;  /* 0x00000046eded7223 */ /* 0x000fe20000010047 */
[----:B------:R-:W-:Y:S01]  /*43b0*/  SHF.L.U32 R48, R48, 0x10, RZ ;  /* 0x0000001030307819 */ /* 0x000fe200000006ff */
[----:B------:R-:W-:Y:S01]  /*43c0*/  FADD.FTZ R231, R231, -R210 ;  /* 0x800000d2e7e77221 */ /* 0x000fe20000010000 */
[----:B------:R-:W-:-:S02]  /*43d0*/  IMAD.U32 R52, R49, 0x10000, RZ ;  /* 0x0001000031347824 */ /* 0x000fc400078e00ff */
[----:B------:R-:W-:Y:S01]  /*43e0*/  FADD.FTZ R233, R233, -R212 ;  /* 0x800000d4e9e97221 */ /* 0x000fe20000010000 */
[----:B------:R-:W-:Y:S01]  /*43f0*/  FFMA.FTZ R51, R164, R235, R51 ;  /* 0x000000eba4337223 */ /* 0x000fe20000010033 */
[----:B------:R-:W-:Y:S01]  /*4400*/  SHF.L.U32 R50, R118, 0x10, RZ ;  /* 0x0000001076327819 */ /* 0x000fe200000006ff */
[----:B------:R-:W-:Y:S01]  /*4410*/  FADD.FTZ R237, R220, -R237 ;  /* 0x800000eddced7221 */ /* 0x000fe20000010000 */
[C---:B------:R-:W-:Y:S01]  /*4420*/  FFMA.FTZ R60, R164.reuse, R231, R52 ;  /* 0x000000e7a43c7223 */ /* 0x040fe20000010034 */
[----:B------:R-:W-:Y:S01]  /*4430*/  FFMA.FTZ R56, R164, R233, R48 ;  /* 0x000000e9a4387223 */ /* 0x000fe20000010030 */
[----:B------:R-:W-:Y:S01]  /*4440*/  FMUL.FTZ R48, R51, UR6 ;  /* 0x0000000633307c20 */ /* 0x000fe20008410000 */
[----:B------:R-:W-:Y:S01]  /*4450*/  ISETP.GE.U32.AND P0, PT, R78, RZ, PT ;  /* 0x000000ff4e00720c */ /* 0x000fe20003f06070 */
[----:B------:R-:W-:Y:S01]  /*4460*/  FFMA.FTZ R237, R164, R237, R50 ;  /* 0x000000eda4ed7223 */ /* 0x000fe20000010032 */
[----:B------:R-:W-:Y:S01]  /*4470*/  ISETP.GE.U32.AND P2, PT, R152, RZ, PT ;  /* 0x000000ff9800720c */ /* 0x000fe20003f46070 */
[----:B------:R-:W-:Y:S01]  /*4480*/  FMUL.FTZ R49, R60, UR6 ;  /* 0x000000063c317c20 */ /* 0x000fe20008410000 */
[----:B------:R-:W-:Y:S01]  /*4490*/  LOP3.LUT P6, RZ, R79, 0xff0000, RZ, 0xc0, !PT ;  /* 0x00ff00004fff7812 */ /* 0x000fe200078cc0ff */
[-CC-:B------:R-:W-:Y:S01]  /*44a0*/  FFMA.FTZ R239, R239, R70.reuse, R71.reuse ;  /* 0x00000046efef7223 */ /* 0x180fe20000010047 */
[----:B------:R-:W-:Y:S01]  /*44b0*/  LOP3.LUT P3, RZ, R153, 0xff0000, RZ, 0xc0, !PT ;  /* 0x00ff000099ff7812 */ /* 0x000fe2000786c0ff */
[-C--:B------:R-:W-:Y:S01]  /*44c0*/  FFMA.FTZ R0, R0, R70.reuse, R71 ;  /* 0x0000004600007223 */ /* 0x080fe20000010047 */
[----:B------:R-:W-:Y:S01]  /*44d0*/  ISETP.GE.U32.AND.EX P0, PT, R79, 0x1000000, PT, P0 ;  /* 0x010000004f00780c */ /* 0x000fe20003f06100 */
[----:B------:R-:W-:Y:S01]  /*44e0*/  FADD.FTZ R239, R222, -R239 ;  /* 0x800000efdeef7221 */ /* 0x000fe20000010000 */
[----:B------:R-:W-:Y:S01]  /*44f0*/  ISETP.GE.U32.AND.EX P2, PT, R153, 0x1000000, PT, P2 ;  /* 0x010000009900780c */ /* 0x000fe20003f46120 */
[----:B------:R-:W-:Y:S01]  /*4500*/  FADD.FTZ R241, R241, -R0 ;  /* 0x80000000f1f17221 */ /* 0x000fe20000010000 */
[C---:B------:R-:W-:Y:S01]  /*4510*/  FSEL R59, R48.reuse, RZ, P6 ;  /* 0x000000ff303b7208 */ /* 0x040fe20003000000 */
[-C--:B------:R-:W-:Y:S01]  /*4520*/  FFMA.FTZ R227, R227, R70.reuse, R71 ;  /* 0x00000046e3e37223 */ /* 0x080fe20000010047 */
        /* <DEDUP_REMOVED lines=8> */
[----:B------:R-:W-:Y:S01]  /*45b0*/  FMUL.FTZ R49, R56, UR6 ;  /* 0x0000000638317c20 */ /* 0x000fe20008410000 */
[----:B------:R-:W-:Y:S01]  /*45c0*/  LOP3.LUT P0, RZ, R79, 0xff00, RZ, 0xc0, !PT ;  /* 0x0000ff004fff7812 */ /* 0x000fe2000780c0ff */
[----:B------:R-:W-:Y:S01]  /*45d0*/  FADD.FTZ R229, R216, -R229 ;  /* 0x800000e5d8e57221 */ /* 0x000fe20000010000 */
[----:B------:R-:W-:Y:S02]  /*45e0*/  LOP3.LUT P2, RZ, R153, 0xff00, RZ, 0xc0, !PT ;  /* 0x0000ff0099ff7812 */ /* 0x000fe4000784c0ff */
[C---:B------:R-:W-:Y:S02]  /*45f0*/  FSEL R58, R48.reuse, RZ, P6 ;  /* 0x000000ff303a7208 */ /* 0x040fe40003000000 */
[----:B------:R-:W-:Y:S02]  /*4600*/  FSEL R54, R48, RZ, P3 ;  /* 0x000000ff30367208 */ /* 0x000fe40001800000 */
[----:B------:R-:W-:-:S02]  /*4610*/  PRMT R48, R117, 0x7632, R48 ;  /* 0x0000763275307816 */ /* 0x000fc40000000030 */
[C---:B------:R-:W-:Y:S02]  /*4620*/  FSEL R61, R49.reuse, RZ, P0 ;  /* 0x000000ff313d7208 */ /* 0x040fe40000000000 */
[----:B------:R-:W-:Y:S01]  /*4630*/  FSEL R53, R49, RZ, P2 ;  /* 0x000000ff31357208 */ /* 0x000fe20001000000 */
[----:B------:R-:W-:Y:S01]  /*4640*/  IMAD.U32 R49, R117, 0x10000, RZ ;  /* 0x0001000075317824 */ /* 0x000fe200078e00ff */
[----:B------:R-:W-:Y:S02]  /*4650*/  SHF.L.U32 R50, R48, 0x10, RZ ;  /* 0x0000001030327819 */ /* 0x000fe400000006ff */
[----:B------:R-:W-:Y:S01]  /*4660*/  SHF.L.U32 R48, R116, 0x10, RZ ;  /* 0x0000001074307819 */ /* 0x000fe200000006ff */
[----:B------:R-:W-:Y:S01]  /*4670*/  FFMA.FTZ R49, R164, R239, R49 ;  /* 0x000000efa4317223 */ /* 0x000fe20000010031 */
[----:B------:R-:W-:Y:S01]  /*4680*/  PRMT R0, R116, 0x7632, R0 ;  /* 0x0000763274007816 */ /* 0x000fe20000000000 */
[----:B------:R-:W-:Y:S01]  /*4690*/  FFMA.FTZ R52, R164, R227, R50 ;  /* 0x000000e3a4347223 */ /* 0x000fe20000010032 */
[----:B------:R-:W-:Y:S01]  /*46a0*/  LOP3.LUT P6, RZ, R78, 0xff0000, RZ, 0xc0, !PT ;  /* 0x00ff00004eff7812 */ /* 0x000fe200078cc0ff */
[----:B------:R-:W-:Y:S01]  /*46b0*/  FFMA.FTZ R241, R164, R241, R48 ;  /* 0x000000f1a4f17223 */ /* 0x000fe20000010030 */
[----:B------:R-:W-:Y:S01]  /*46c0*/  FMUL.FTZ R48, R49, UR6 ;  /* 0x0000000631307c20 */ /* 0x000fe20008410000 */
[----:B------:R-:W-:Y:S01]  /*46d0*/  IMAD.U32 R0, R0, 0x10000, RZ ;  /* 0x0001000000007824 */ /* 0x000fe200078e00ff */
[----:B------:R-:W-:Y:S01]  /*46e0*/  F2FP.BF16.F32.PACK_AB R50, R56, R237 ;  /* 0x000000ed3832723e */ /* 0x000fe200000010ff */
[----:B------:R-:W-:Y:S01]  /*46f0*/  FMUL.FTZ R56, R52, UR6 ;  /* 0x0000000634387c20 */ /* 0x000fe20008410000 */
[----:B------:R-:W-:Y:S01]  /*4700*/  F2FP.BF16.F32.PACK_AB R54, R53, R54 ;  /* 0x000000363536723e */ /* 0x000fe200000010ff */
[----:B------:R-:W-:Y:S01]  /*4710*/  FFMA.FTZ R0, R164, R229, R0 ;  /* 0x000000e5a4007223 */ /* 0x000fe20000010000 */
[----:B------:R-:W-:-:S02]  /*4720*/  FSEL R57, R48, RZ, P6 ;  /* 0x000000ff30397208 */ /* 0x000fc40003000000 */
[----:B------:R-:W-:Y:S02]  /*4730*/  LOP3.LUT P6, RZ, R152, 0xff0000, RZ, 0xc0, !PT ;  /* 0x00ff000098ff7812 */ /* 0x000fe400078cc0ff */
[----:B------:R-:W-:Y:S02]  /*4740*/  LOP3.LUT P3, RZ, R78, 0xff000000, RZ, 0xc0, !PT ;  /* 0xff0000004eff7812 */ /* 0x000fe4000786c0ff */
[----:B------:R-:W-:Y:S02]  /*4750*/  FSEL R53, R48, RZ, P6 ;  /* 0x000000ff30357208 */ /* 0x000fe40003000000 */
[----:B------:R-:W-:Y:S02]  /*4760*/  LOP3.LUT P6, RZ, R152, 0xff000000, RZ, 0xc0, !PT ;  /* 0xff00000098ff7812 */ /* 0x000fe400078cc0ff */
[----:B------:R-:W-:Y:S02]  /*4770*/  F2FP.BF16.F32.PACK_AB R51, R60, R51 ;  /* 0x000000333c33723e */ /* 0x000fe400000010ff */
[----:B------:R-:W-:Y:S01]  /*4780*/  F2FP.BF16.F32.PACK_AB R49, R52, R49 ;  /* 0x000000313431723e */ /* 0x000fe200000010ff */
[----:B------:R-:W-:Y:S01]  /*4790*/  FMUL.FTZ R52, R0, UR6 ;  /* 0x0000000600347c20 */ /* 0x000fe20008410000 */
        /* <DEDUP_REMOVED lines=17> */
[----:B------:R-:W-:Y:S02]  /*48b0*/  F2FP.BF16.F32.PACK_AB R52, R63, R52 ;  /* 0x000000343f34723e */ /* 0x000fe400000010ff */
[----:B------:R-:W-:-:S07]  /*48c0*/  F2FP.BF16.F32.PACK_AB R56, R61, R56 ;  /* 0x000000383d38723e */ /* 0x000fce00000010ff */
.L_x_1199:
        /* <DEDUP_REMOVED lines=17> */
[-CC-:B------:R-:W-:Y:S01]  /*49e0*/  FFMA.FTZ R0, R203, R70.reuse, R71.reuse ;  /* 0x00000046cb007223 */ /* 0x180fe20000010047 */
[----:B0-----:R-:W-:Y:S01]  /*49f0*/  PRMT R48, R38, 0x7632, R48 ;  /* 0x0000763226307816 */ /* 0x001fe20000000030 */
[-C--:B------:R-:W-:Y:S01]  /*4a00*/  FFMA.FTZ R199, R199, R70.reuse, R71 ;  /* 0x00000046c7c77223 */ /* 0x080fe20000010047 */
[----:B------:R-:W-:Y:S01]  /*4a10*/  SHF.L.U32 R53, R39, 0x10, RZ ;  /* 0x0000001027357819 */ /* 0x000fe200000006ff */
[----:B------:R-:W-:Y:S01]  /*4a20*/  FADD.FTZ R205, R196, -R205 ;  /* 0x800000cdc4cd7221 */ /* 0x000fe20000010000 */
[----:B------:R-:W-:Y:S01]  /*4a30*/  FADD.FTZ R195, R195, -R0 ;  /* 0x80000000c3c37221 */ /* 0x000fe20000010000 */
[----:B------:R-:W-:Y:S01]  /*4a40*/  SHF.L.U32 R52, R48, 0x10, RZ ;  /* 0x0000001030347819 */ /* 0x000fe200000006ff */
[-C--:B------:R-:W-:Y:S01]  /*4a50*/  FFMA.FTZ R0, R197, R70.reuse, R71 ;  /* 0x00000046c5007223 */ /* 0x080fe20000010047 */
[----:B------:R-:W-:Y:S01]  /*4a60*/  SHF.L.U32 R48, R37, 0x10, RZ ;  /* 0x0000001025307819 */ /* 0x000fe200000006ff */
[----:B------:R-:W-:Y:S01]  /*4a70*/  FADD.FTZ R199, R194, -R199 ;  /* 0x800000c7c2c77221 */ /* 0x000fe20000010000 */
[----:B------:R-:W-:Y:S01]  /*4a80*/  PRMT R50, R39, 0x7632, R50 ;  /* 0x0000763227327816 */ /* 0x000fe20000000032 */
[----:B------:R-:W-:Y:S01]  /*4a90*/  FFMA.FTZ R205, R164, R205, R53 ;  /* 0x000000cda4cd7223 */ /* 0x000fe20000010035 */
[-CC-:B------:R-:W-:Y:S01]  /*4aa0*/  FFMA.FTZ R208, R208, R70.reuse, R71.reuse ;  /* 0x00000046d0d07223 */ /* 0x180fe20000010047 */
[--C-:B------:R-:W-:Y:S01]  /*4ab0*/  FADD.FTZ R193, R193, -R0.reuse ;  /* 0x80000000c1c17221 */ /* 0x100fe20000010000 */
[-CC-:B------:R-:W-:Y:S01]  /*4ac0*/  FFMA.FTZ R51, R206, R70.reuse, R71.reuse ;  /* 0x00000046ce337223 */ /* 0x180fe20000010047 */
[----:B------:R-:W-:Y:S01]  /*4ad0*/  PRMT R0, R37, 0x7632, R0 ;  /* 0x0000763225007816 */ /* 0x000fe20000000000 */
[----:B------:R-:W-:Y:S01]  /*4ae0*/  FFMA.FTZ R199, R164, R199, R48 ;  /* 0x000000c7a4c77223 */ /* 0x000fe20000010030 */
[----:B------:R-:W-:Y:S01]  /*4af0*/  FFMA.FTZ R202, R202, R70, R71 ;  /* 0x00000046caca7223 */ /* 0x000fe20000010047 */
[----:B------:R-:W-:Y:S01]  /*4b00*/  SHF.L.U32 R53, R50, 0x10, RZ ;  /* 0x0000001032357819 */ /* 0x000fe200000006ff */
[----:B------:R-:W-:Y:S01]  /*4b10*/  FMUL.FTZ R48, R205, UR6 ;  /* 0x00000006cd307c20 */ /* 0x000fe20008410000 */
[----:B------:R-:W-:Y:S01]  /*4b20*/  FADD.FTZ R207, R207, -R208 ;  /* 0x800000d0cfcf7221 */ /* 0x000fe20000010000 */
[----:B------:R-:W-:Y:S01]  /*4b30*/  LOP3.LUT P3, RZ, R77, 0xff0000, RZ, 0xc0, !PT ;  /* 0x00ff00004dff7812 */ /* 0x000fe2000786c0ff */
[----:B------:R-:W-:Y:S01]  /*4b40*/  FADD.FTZ R51, R204, -R51 ;  /* 0x80000033cc337221 */ /* 0x000fe20000010000 */
[----:B------:R-:W-:Y:S01]  /*4b50*/  FADD.FTZ R201, R201, -R202 ;  /* 0x800000cac9c97221 */ /* 0x000fe20000010000 */
[----:B------:R-:W-:-:S02]  /*4b60*/  IMAD.U32 R50, R38, 0x10000, RZ ;  /* 0x0001000026327824 */ /* 0x000fc400078e00ff */
[----:B------:R-:W-:Y:S01]  /*4b70*/  FFMA.FTZ R66, R164, R207, R53 ;  /* 0x000000cfa4427223 */ /* 0x000fe20000010035 */
[----:B------:R-:W-:Y:S01]  /*4b80*/  IMAD.U32 R0, R0, 0x10000, RZ ;  /* 0x0001000000007824 */ /* 0x000fe200078e00ff */
[----:B------:R-:W-:Y:S01]  /*4b90*/  LOP3.LUT P6, RZ, R3, 0xff0000, RZ, 0xc0, !PT ;  /* 0x00ff000003ff7812 */ /* 0x000fe200078cc0ff */
[----:B------:R-:W-:Y:S01]  /*4ba0*/  FFMA.FTZ R56, R164, R51, R52 ;  /* 0x00000033a4387223 */ /* 0x000fe20000010034 */
[----:B------:R-:W-:Y:S01]  /*4bb0*/  FSEL R59, R48, RZ, P3 ;  /* 0x000000ff303b7208 */ /* 0x000fe20001800000 */
[----:B------:R-:W-:Y:S01]  /*4bc0*/  FFMA.FTZ R195, R164, R195, R50 ;  /* 0x000000c3a4c37223 */ /* 0x000fe20000010032 */
[----:B------:R-:W-:Y:S01]  /*4bd0*/  ISETP.GE.U32.AND P3, PT, R76, RZ, PT ;  /* 0x000000ff4c00720c */ /* 0x000fe20003f66070 */
[--C-:B------:R-:W-:Y:S01]  /*4be0*/  FFMA.FTZ R52, R164, R201, R0.reuse ;  /* 0x000000c9a4347223 */ /* 0x100fe20000010000 */
[----:B------:R-:W-:Y:S01]  /*4bf0*/  PRMT R0, R36, 0x7632, R0 ;  /* 0x0000763224007816 */ /* 0x000fe20000000000 */
[----:B------:R-:W-:Y:S01]  /*4c00*/  FMUL.FTZ R50, R66, UR6 ;  /* 0x0000000642327c20 */ /* 0x000fe20008410000 */
[----:B------:R-:W-:Y:S01]  /*4c10*/  FSEL R55, R48, RZ, P6 ;  /* 0x000000ff30377208 */ /* 0x000fe20003000000 */
[----:B------:R-:W-:Y:S01]  /*4c20*/  FFMA.FTZ R49, R200, R70, R71 ;  /* 0x00000046c8317223 */ /* 0x000fe20000010047 */
[----:B------:R-:W-:-:S02]  /*4c30*/  ISETP.GE.U32.AND P6, PT, R2, RZ, PT ;  /* 0x000000ff0200720c */ /* 0x000fc40003fc6070 */
[----:B------:R-:W-:Y:S01]  /*4c40*/  ISETP.GE.U32.AND.EX P3, PT, R77, 0x1000000, PT, P3 ;  /* 0x010000004d00780c */ /* 0x000fe20003f66130 */
[----:B------:R-:W-:Y:S01]  /*4c50*/  FADD.FTZ R49, R198, -R49 ;  /* 0x80000031c6317221 */ /* 0x000fe20000010000 */
[----:B------:R-:W-:Y:S01]  /*4c60*/  SHF.L.U32 R51, R0, 0x10, RZ ;  /* 0x0000001000337819 */ /* 0x000fe200000006ff */
[----:B------:R-:W-:Y:S01]  /*4c70*/  FMUL.FTZ R0, R195, UR6 ;  /* 0x00000006c3007c20 */ /* 0x000fe20008410000 */
[----:B------:R-:W-:Y:S02]  /*4c80*/  ISETP.GE.U32.AND.EX P6, PT, R3, 0x1000000, PT, P6 ;  /* 0x010000000300780c */ /* 0x000fe40003fc6160 */
[----:B------:R-:W-:Y:S01]  /*4c90*/  FSEL R68, R50, RZ, P3 ;  /* 0x000000ff32447208 */ /* 0x000fe20001800000 */
[----:B------:R-:W-:Y:S01]  /*4ca0*/  FFMA.FTZ R48, R164, R49, R51 ;  /* 0x00000031a4307223 */ /* 0x000fe20000010033 */
        /* <DEDUP_REMOVED lines=8> */
[----:B------:R-:W-:Y:S01]  /*4d30*/  FMUL.FTZ R0, R199, UR6 ;  /* 0x00000006c7007c20 */ /* 0x000fe20008410000 */
[----:B------:R-:W-:Y:S02]  /*4d40*/  LOP3.LUT P6, RZ, R3, 0xff00, RZ, 0xc0, !PT ;  /* 0x0000ff0003ff7812 */ /* 0x000fe400078cc0ff */
[----:B------:R-:W-:Y:S02]  /*4d50*/  FSEL R67, R49, RZ, P3 ;  /* 0x000000ff31437208 */ /* 0x000fe40001800000 */
[----:B------:R-:W-:-:S02]  /*4d60*/  LOP3.LUT P3, RZ, R76, 0xff0000, RZ, 0xc0, !PT ;  /* 0x00ff00004cff7812 */ /* 0x000fc4000786c0ff */
        /* <DEDUP_REMOVED lines=13> */
[----:B------:R-:W-:Y:S01]  /*4e40*/  F2FP.BF16.F32.PACK_AB R48, R48, R193 ;  /* 0x000000c13030723e */ /* 0x000fe200000010ff */
[----:B------:R-:W-:Y:S01]  /*4e50*/  FMUL.FTZ R193, R193, UR6 ;  /* 0x00000006c1c17c20 */ /* 0x000fe20008410000 */
[----:B------:R-:W-:-:S02]  /*4e60*/  FSEL R64, R50, RZ, P6 ;  /* 0x000000ff32407208 */ /* 0x000fc40003000000 */
[----:B------:R-:W-:Y:S02]  /*4e70*/  FSEL R65, R0, RZ, P3 ;  /* 0x000000ff00417208 */ /* 0x000fe40001800000 */
[----:B------:R-:W-:Y:S02]  /*4e80*/  LOP3.LUT P6, RZ, R76, 0xff, RZ, 0xc0, !PT ;  /* 0x000000ff4cff7812 */ /* 0x000fe400078cc0ff */
[----:B------:R-:W-:Y:S02]  /*4e90*/  LOP3.LUT P3, RZ, R2, 0xff, RZ, 0xc0, !PT ;  /* 0x000000ff02ff7812 */ /* 0x000fe4000786c0ff */
[----:B------:R-:W-:Y:S02]  /*4ea0*/  F2FP.BF16.F32.PACK_AB R50, R56, R195 ;  /* 0x000000c33832723e */ /* 0x000fe400000010ff */
[----:B------:R-:W-:Y:S02]  /*4eb0*/  F2FP.BF16.F32.PACK_AB R49, R52, R199 ;  /* 0x000000c73431723e */ /* 0x000fe400000010ff */
        /* <DEDUP_REMOVED lines=12> */
.L_x_1206:
[-CC-:B------:R-:W-:Y:S01]  /*4f80*/  FFMA.FTZ R205, R205, R70.reuse, R71.reuse ;  /* 0x00000046cdcd7223 */ /* 0x180fe20000010047 */
[C---:B0-----:R-:W-:Y:S01]  /*4f90*/  IMAD.U32 R57, R39.reuse, 0x10000, RZ ;  /* 0x0001000027397824 */ /* 0x041fe200078e00ff */
[----:B------:R-:W-:Y:S01]  /*4fa0*/  PRMT R54, R39, 0x7632, R54 ;  /* 0x0000763227367816 */ /* 0x000fe20000000036 */
[-C--:B------:R-:W-:Y:S01]  /*4fb0*/  FFMA.FTZ R208, R208, R70.reuse, R71 ;  /* 0x00000046d0d07223 */ /* 0x080fe20000010047 */
[----:B------:R-:W-:Y:S01]  /*4fc0*/  FADD.FTZ R205, R196, -R205 ;  /* 0x800000cdc4cd7221 */ /* 0x000fe20000010000 */
[-C--:B------:R-:W-:Y:S01]  /*4fd0*/  FFMA.FTZ R0, R203, R70.reuse, R71 ;  /* 0x00000046cb007223 */ /* 0x080fe20000010047 */
[----:B------:R-:W-:Y:S01]  /*4fe0*/  SHF.L.U32 R56, R54, 0x10, RZ ;  /* 0x0000001036387819 */ /* 0x000fe200000006ff */
[----:B------:R-:W-:Y:S01]  /*4ff0*/  FADD.FTZ R207, R207, -R208 ;  /* 0x800000d0cfcf7221 */ /* 0x000fe20000010000 */
[----:B------:R-:W-:Y:S01]  /*5000*/  FFMA.FTZ R57, R164, R205, R57 ;  /* 0x000000cda4397223 */ /* 0x000fe20000010039 */
[----:B------:R-:W-:Y:S01]  /*5010*/  LOP3.LUT P3, RZ, R77, 0xff0000, RZ, 0xc0, !PT ;  /* 0x00ff00004dff7812 */ /* 0x000fe2000786c0ff */
[----:B------:R-:W-:Y:S01]  /*5020*/  FADD.FTZ R195, R195, -R0 ;  /* 0x80000000c3c37221 */ /* 0x000fe20000010000 */
[----:B------:R-:W-:Y:S01]  /*5030*/  LOP3.LUT P6, RZ, R3, 0xff0000, RZ, 0xc0, !PT ;  /* 0x00ff000003ff7812 */ /* 0x000fe200078cc0ff */
[----:B------:R-:W-:Y:S01]  /*5040*/  FMUL.FTZ R57, R57, UR6 ;  /* 0x0000000639397c20 */ /* 0x000fe20008410000 */
[-CC-:B------:R-:W-:Y:S01]  /*5050*/  FFMA.FTZ R0, R197, R70.reuse, R71.reuse ;  /* 0x00000046c5007223 */ /* 0x180fe20000010047 */
[----:B------:R-:W-:Y:S01]  /*5060*/  SHF.L.U32 R54, R38, 0x10, RZ ;  /* 0x0000001026367819 */ /* 0x000fe200000006ff */
[----:B------:R-:W-:Y:S01]  /*5070*/  FFMA.FTZ R207, R164, R207, R56 ;  /* 0x000000cfa4cf7223 */ /* 0x000fe20000010038 */
[----:B------:R-:W-:Y:S01]  /*5080*/  PRMT R52, R38, 0x7632, R52 ;  /* 0x0000763226347816 */ /* 0x000fe20000000034 */
[-CC-:B------:R-:W-:Y:S01]  /*5090*/  FFMA.FTZ R199, R199, R70.reuse, R71.reuse ;  /* 0x00000046c7c77223 */ /* 0x180fe20000010047 */
[----:B------:R-:W-:Y:S01]  /*50a0*/  FSEL R59, R57, RZ, P3 ;  /* 0x000000ff393b7208 */ /* 0x000fe20001800000 */
[-C--:B------:R-:W-:Y:S01]  /*50b0*/  FFMA.FTZ R55, R206, R70.reuse, R71 ;  /* 0x00000046ce377223 */ /* 0x080fe20000010047 */
        /* <DEDUP_REMOVED lines=15> */
[--C-:B------:R-:W-:Y:S01]  /*51b0*/  FFMA.FTZ R199, R164, R199, R0.reuse ;  /* 0x000000c7a4c77223 */ /* 0x100fe20000010000 */
[----:B------:R-:W-:Y:S01]  /*51c0*/  LOP3.LUT P3, RZ, R77, 0xff, RZ, 0xc0, !PT ;  /* 0x000000ff4dff7812 */ /* 0x000fe2000786c0ff */
[-CC-:B------:R-:W-:Y:S01]  /*51d0*/  FFMA.FTZ R202, R202, R70.reuse, R71.reuse ;  /* 0x00000046caca7223 */ /* 0x180fe20000010047 */
        /* <DEDUP_REMOVED lines=28> */
[C---:B------:R-:W-:Y:S01]  /*53a0*/  FSEL R62, R201.reuse, RZ, P3 ;  /* 0x000000ffc93e7208 */ /* 0x040fe20001800000 */
        /* <DEDUP_REMOVED lines=20> */
.L_x_1205:
[----:B------:R-:W-:Y:S05]  /*54f0*/  @!P2 BRA `(.L_x_1208) ;  /* 0x00000004003ca947 */ /* 0x000fea0003800000 */
[-CC-:B------:R-:W-:Y:S01]  /*5500*/  FFMA.FTZ R205, R205, R70.reuse, R71.reuse ;  /* 0x00000046cdcd7223 */ /* 0x180fe20000010047 */
[-CC-:B------:R-:W-:Y:S01]  /*5510*/  FFMA.FTZ R0, R203, R70.reuse, R71.reuse ;  /* 0x00000046cb007223 */ /* 0x180fe20000010047 */
[-C--:B------:R-:W-:Y:S01]  /*5520*/  FFMA.FTZ R208, R208, R70.reuse, R71 ;  /* 0x00000046d0d07223 */ /* 0x080fe20000010047 */
[----:B------:R-:W-:Y:S01]  /*5530*/  LOP3.LUT P3, RZ, R77, 0xff0000, RZ, 0xc0, !PT ;  /* 0x00ff00004dff7812 */ /* 0x000fe2000786c0ff */
[----:B0-----:R-:W-:Y:S01]  /*5540*/  FADD.FTZ R51, R196, -R205 ;  /* 0x800000cdc4337221 */ /* 0x001fe20000010000 */
[----:B------:R-:W-:Y:S01]  /*5550*/  FADD.FTZ R195, R195, -R0 ;  /* 0x80000000c3c37221 */ /* 0x000fe20000010000 */
[----:B------:R-:W-:Y:S01]  /*5560*/  FADD.FTZ R207, R207, -R208 ;  /* 0x800000d0cfcf7221 */ /* 0x000fe20000010000 */
[----:B------:R-:W-:Y:S01]  /*5570*/  LOP3.LUT P6, RZ, R3, 0xff0000, RZ, 0xc0, !PT ;  /* 0x00ff000003ff7812 */ /* 0x000fe200078cc0ff */
[----:B------:R-:W-:Y:S01]  /*5580*/  FMUL.FTZ R51, R164, R51 ;  /* 0x00000033a4337220 */ /* 0x000fe20000410000 */
[-CC-:B------:R-:W-:Y:S01]  /*5590*/  FFMA.FTZ R55, R206, R70.reuse, R71.reuse ;  /* 0x00000046ce377223 */ /* 0x180fe20000010047 */
[C---:B------:R-:W-:Y:S01]  /*55a0*/  FMUL.FTZ R66, R164.reuse, R207 ;  /* 0x000000cfa4427220 */ /* 0x040fe20000410000 */
[----:B------:R-:W-:Y:S01]  /*55b0*/  FMUL.FTZ R54, R164, R195 ;  /* 0x000000c3a4367220 */ /* 0x000fe20000410000 */
[----:B------:R-:W-:Y:S01]  /*55c0*/  FMUL.FTZ R0, R51, UR6 ;  /* 0x0000000633007c20 */ /* 0x000fe20008410000 */
[-C--:B------:R-:W-:Y:S01]  /*55d0*/  FFMA.FTZ R49, R200, R70.reuse, R71 ;  /* 0x00000046c8317223 */ /* 0x080fe20000010047 */
[----:B------:R-:W-:Y:S01]  /*55e0*/  FMUL.FTZ R48, R66, UR6 ;  /* 0x0000000642307c20 */ /* 0x000fe20008410000 */
[----:B------:R-:W-:Y:S01]  /*55f0*/  FADD.FTZ R55, R204, -R55 ;  /* 0x80000037cc377221 */ /* 0x000fe20000010000 */
[-C--:B------:R-:W-:Y:S01]  /*5600*/  FFMA.FTZ R199, R199, R70.reuse, R71 ;  /* 0x00000046c7c77223 */ /* 0x080fe20000010047 */
        /* <DEDUP_REMOVED lines=11> */
[----:B------:R-:W-:Y:S01]  /*56c0*/  FMUL.FTZ R50, R55, UR6 ;  /* 0x0000000637327c20 */ /* 0x000fe20008410000 */
[----:B------:R-:W-:Y:S01]  /*56d0*/  FSEL R68, R48, RZ, P3 ;  /* 0x000000ff30447208 */ /* 0x000fe20001800000 */
[----:B------:R-:W-:Y:S01]  /*56e0*/  FMUL.FTZ R49, R164, R49 ;  /* 0x00000031a4317220 */ /* 0x000fe20000410000 */
[----:B------:R-:W-:Y:S01]  /*56f0*/  FSEL R78, R48, RZ, P6 ;  /* 0x000000ff304e7208 */ /* 0x000fe20003000000 */
[----:B------:R-:W-:Y:S01]  /*5700*/  FADD.FTZ R201, R201, -R202 ;  /* 0x800000cac9c97221 */ /* 0x000fe20000010000 */
[----:B------:R-:W-:Y:S01]  /*5710*/  LOP3.LUT P3, RZ, R77, 0xff, RZ, 0xc0, !PT ;  /* 0x000000ff4dff7812 */ /* 0x000fe2000786c0ff */
[C---:B------:R-:W-:Y:S01]  /*5720*/  FMUL.FTZ R53, R164.reuse, R53 ;  /* 0x00000035a4357220 */ /* 0x040fe20000410000 */
[----:B------:R-:W-:Y:S01]  /*5730*/  LOP3.LUT P6, RZ, R3, 0xff, RZ, 0xc0, !PT ;  /* 0x000000ff03ff7812 */ /* 0x000fe200078cc0ff */
[----:B------:R-:W-:Y:S01]  /*5740*/  FMUL.FTZ R48, R164, R201 ;  /* 0x000000c9a4307220 */ /* 0x000fe20000410000 */
[C---:B------:R-:W-:Y:S01]  /*5750*/  FSEL R58, R0.reuse, RZ, P3 ;  /* 0x000000ff003a7208 */ /* 0x040fe20001800000 */
[----:B------:R-:W-:Y:S01]  /*5760*/  FMUL.FTZ R52, R53, UR6 ;  /* 0x0000000635347c20 */ /* 0x000fe20008410000 */
[----:B------:R-:W-:Y:S01]  /*5770*/  FSEL R56, R0, RZ, P6 ;  /* 0x000000ff00387208 */ /* 0x000fe20003000000 */
[----:B------:R-:W-:Y:S01]  /*5780*/  FMUL.FTZ R0, R49, UR6 ;  /* 0x0000000631007c20 */ /* 0x000fe20008410000 */
[----:B------:R-:W-:-:S02]  /*5790*/  LOP3.LUT P3, RZ, R77, 0xff00, RZ, 0xc0, !PT ;  /* 0x0000ff004dff7812 */ /* 0x000fc4000786c0ff */
[----:B------:R-:W-:Y:S02]  /*57a0*/  LOP3.LUT P6, RZ, R3, 0xff00, RZ, 0xc0, !PT ;  /* 0x0000ff0003ff7812 */ /* 0x000fe400078cc0ff */
[C---:B------:R-:W-:Y:S02]  /*57b0*/  FSEL R69, R50.reuse, RZ, P3 ;  /* 0x000000ff32457208 */ /* 0x040fe40001800000 */
[----:B------:R-:W-:Y:S01]  /*57c0*/  FSEL R77, R50, RZ, P6 ;  /* 0x000000ff324d7208 */ /* 0x000fe20003000000 */
[----:B------:R-:W-:Y:S01]  /*57d0*/  FMUL.FTZ R50, R48, UR6 ;  /* 0x0000000630327c20 */ /* 0x000fe20008410000 */
[----:B------:R-:W-:Y:S02]  /*57e0*/  LOP3.LUT P3, RZ, R76, 0xff0000, RZ, 0xc0, !PT ;  /* 0x00ff00004cff7812 */ /* 0x000fe4000786c0ff */
[----:B------:R-:W-:Y:S02]  /*57f0*/  LOP3.LUT P6, RZ, R2, 0xff0000, RZ, 0xc0, !PT ;  /* 0x00ff000002ff7812 */ /* 0x000fe400078cc0ff */
[----:B------:R-:W-:-:S02]  /*5800*/  FSEL R57, R0, RZ, P3 ;  /* 0x000000ff00397208 */ /* 0x000fc40001800000 */
[----:B------:R-:W-:Y:S01]  /*5810*/  FSEL R62, R0, RZ, P6 ;  /* 0x000000ff003e7208 */ /* 0x000fe20003000000 */
[----:B------:R-:W-:Y:S01]  /*5820*/  FFMA.FTZ R0, R197, R70, R71 ;  /* 0x00000046c5007223 */ /* 0x000fe20000010047 */
[----:B------:R-:W-:Y:S02]  /*5830*/  LOP3.LUT P3, RZ, R76, 0xff000000, RZ, 0xc0, !PT ;  /* 0xff0000004cff7812 */ /* 0x000fe4000786c0ff */
[----:B------:R-:W-:Y:S01]  /*5840*/  LOP3.LUT P6, RZ, R2, 0xff000000, RZ, 0xc0, !PT ;  /* 0xff00000002ff7812 */ /* 0x000fe200078cc0ff */
[----:B------:R-:W-:Y:S01]  /*5850*/  FADD.FTZ R193, R193, -R0 ;  /* 0x80000000c1c17221 */ /* 0x000fe20000010000 */
[----:B------:R-:W-:Y:S02]  /*5860*/  FSEL R64, R50, RZ, P3 ;  /* 0x000000ff32407208 */ /* 0x000fe40001800000 */
[----:B------:R-:W-:Y:S01]  /*5870*/  LOP3.LUT P3, RZ, R76, 0xff00, RZ, 0xc0, !PT ;  /* 0x0000ff004cff7812 */ /* 0x000fe2000786c0ff */
[----:B------:R-:W-:Y:S01]  /*5880*/  FMUL.FTZ R0, R164, R193 ;  /* 0x000000c1a4007220 */ /* 0x000fe20000410000 */
[----:B------:R-:W-:-:S02]  /*5890*/  FSEL R67, R50, RZ, P6 ;  /* 0x000000ff32437208 */ /* 0x000fc40003000000 */
[----:B------:R-:W-:Y:S02]  /*58a0*/  FSEL R63, R52, RZ, P3 ;  /* 0x000000ff343f7208 */ /* 0x000fe40001800000 */
[----:B------:R-:W-:Y:S02]  /*58b0*/  LOP3.LUT P3, RZ, R2, 0xff00, RZ, 0xc0, !PT ;  /* 0x0000ff0002ff7812 */ /* 0x000fe4000786c0ff */
[----:B------:R-:W-:Y:S02]  /*58c0*/  F2FP.BF16.F32.PACK_AB R50, R55, R54 ;  /* 0x000000363732723e */ /* 0x000fe400000010ff */
[----:B------:R-:W-:Y:S02]  /*58d0*/  F2FP.BF16.F32.PACK_AB R49, R48, R49 ;  /* 0x000000313031723e */ /* 0x000fe400000010ff */
[----:B------:R-:W-:Y:S02]  /*58e0*/  F2FP.BF16.F32.PACK_AB R55, R78, R65 ;  /* 0x000000414e37723e */ /* 0x000fe400000010ff */
[----:B------:R-:W-:Y:S01]  /*58f0*/  F2FP.BF16.F32.PACK_AB R48, R53, R0 ;  /* 0x000000003530723e */ /* 0x000fe200000010ff */
[----:B------:R-:W-:Y:S01]  /*5900*/  FMUL.FTZ R0, R0, UR6 ;  /* 0x0000000600007c20 */ /* 0x000fe20008410000 */
[----:B------:R-:W-:-:S02]  /*5910*/  FSEL R65, R52, RZ, P3 ;  /* 0x000000ff34417208 */ /* 0x000fc40001800000 */
[----:B------:R-:W-:Y:S02]  /*5920*/  LOP3.LUT P6, RZ, R76, 0xff, RZ, 0xc0, !PT ;  /* 0x000000ff4cff7812 */ /* 0x000fe400078cc0ff */
[----:B------:R-:W-:Y:S02]  /*5930*/  LOP3.LUT P3, RZ, R2, 0xff, RZ, 0xc0, !PT ;  /* 0x000000ff02ff7812 */ /* 0x000fe4000786c0ff */
        /* <DEDUP_REMOVED lines=11> */
.L_x_1208:
[-CC-:B------:R-:W-:Y:S01]  /*59f0*/  FFMA.FTZ R208, R208, R70.reuse, R71.reuse ;  /* 0x00000046d0d07223 */ /* 0x180fe20000010047 */
[-CC-:B------:R-:W-:Y:S01]  /*5a00*/  FFMA.FTZ R205, R205, R70.reuse, R71.reuse ;  /* 0x00000046cdcd7223 */ /* 0x180fe20000010047 */
[----:B------:R-:W-:Y:S01]  /*5a10*/  ISETP.GE.U32.AND P3, PT, R76, RZ, PT ;  /* 0x000000ff4c00720c */ /* 0x000fe20003f66070 */
[-C--:B------:R-:W-:Y:S01]  /*5a20*/  FFMA.FTZ R0, R203, R70.reuse, R71 ;  /* 0x00000046cb007223 */ /* 0x080fe20000010047 */
[----:B------:R-:W-:Y:S01]  /*5a30*/  FADD.FTZ R207, R207, -R208 ;  /* 0x800000d0cfcf7221 */ /* 0x000fe20000010000 */
[----:B------:R-:W-:Y:S01]  /*5a40*/  FADD.FTZ R205, R196, -R205 ;  /* 0x800000cdc4cd7221 */ /* 0x000fe20000010000 */
[----:B------:R-:W-:Y:S01]  /*5a50*/  ISETP.GE.U32.AND.EX P3, PT, R77, 0x1000000, PT, P3 ;  /* 0x010000004d00780c */ /* 0x000fe20003f66130 */
[----:B------:R-:W-:Y:S01]  /*5a60*/  FADD.FTZ R195, R195, -R0 ;  /* 0x80000000c3c37221 */ /* 0x000fe20000010000 */
[C---:B------:R-:W-:Y:S01]  /*5a70*/  FMUL.FTZ R207, R164.reuse, R207 ;  /* 0x000000cfa4cf7220 */ /* 0x040fe20000410000 */
[----:B------:R-:W-:Y:S01]  /*5a80*/  FMUL.FTZ R205, R164, R205 ;  /* 0x000000cda4cd7220 */ /* 0x000fe20000410000 */
[----:B------:R-:W-:Y:S01]  /*5a90*/  LOP3.LUT P6, RZ, R77, 0xff0000, RZ, 0xc0, !PT ;  /* 0x00ff00004dff7812 */ /* 0x000fe200078cc0ff */
[-C--:B0-----:R-:W-:Y:S01]  /*5aa0*/  FFMA.FTZ R55, R206, R70.reuse, R71 ;  /* 0x00000046ce377223 */ /* 0x081fe20000010047 */
[----:B------:R-:W-:Y:S01]  /*5ab0*/  FMUL.FTZ R207, R207, UR6 ;  /* 0x00000006cfcf7c20 */ /* 0x000fe20008410000 */
[----:B------:R-:W-:Y:S01]  /*5ac0*/  FMUL.FTZ R205, R205, UR6 ;  /* 0x00000006cdcd7c20 */ /* 0x000fe20008410000 */
[----:B------:R-:W-:Y:S01]  /*5ad0*/  FMUL.FTZ R195, R164, R195 ;  /* 0x000000c3a4c37220 */ /* 0x000fe20000410000 */
[----:B------:R-:W-:Y:S01]  /*5ae0*/  FADD.FTZ R55, R204, -R55 ;  /* 0x80000037cc377221 */ /* 0x000fe20000010000 */
[-C--:B------:R-:W-:Y:S01]  /*5af0*/  FFMA.FTZ R199, R199, R70.reuse, R71 ;  /* 0x00000046c7c77223 */ /* 0x080fe20000010047 */
[----:B------:R-:W-:Y:S01]  /*5b00*/  FSEL R52, R207, RZ, P3 ;  /* 0x000000ffcf347208 */ /* 0x000fe20001800000 */
[----:B------:R-:W-:Y:S01]  /*5b10*/  FMUL.FTZ R195, R195, UR6 ;  /* 0x00000006c3c37c20 */ /* 0x000fe20008410000 */
[----:B------:R-:W-:Y:S01]  /*5b20*/  ISETP.GE.U32.AND P3, PT, R2, RZ, PT ;  /* 0x000000ff0200720c */ /* 0x000fe20003f66070 */
[----:B------:R-:W-:Y:S01]  /*5b30*/  FMUL.FTZ R55, R164, R55 ;  /* 0x00000037a4377220 */ /* 0x000fe20000410000 */
[----:B------:R-:W-:Y:S01]  /*5b40*/  FSEL R59, R205, RZ, P6 ;  /* 0x000000ffcd3b7208 */ /* 0x000fe20003000000 */
[----:B------:R-:W-:Y:S01]  /*5b50*/  FADD.FTZ R199, R194, -R199 ;  /* 0x800000c7c2c77221 */ /* 0x000fe20000010000 */
[C---:B------:R-:W-:Y:S01]  /*5b60*/  LOP3.LUT P6, RZ, R3.reuse, 0xff0000, RZ, 0xc0, !PT ;  /* 0x00ff000003ff7812 */ /* 0x040fe200078cc0ff */
[-CC-:B------:R-:W-:Y:S01]  /*5b70*/  FFMA.FTZ R202, R202, R70.reuse, R71.reuse ;  /* 0x00000046caca7223 */ /* 0x180fe20000010047 */
[----:B------:R-:W-:Y:S01]  /*5b80*/  ISETP.GE.U32.AND.EX P3, PT, R3, 0x1000000, PT, P3 ;  /* 0x010000000300780c */ /* 0x000fe20003f66130 */
[----:B------:R-:W-:Y:S01]  /*5b90*/  FMUL.FTZ R55, R55, UR6 ;  /* 0x0000000637377c20 */ /* 0x000fe20008410000 */
[----:B------:R-:W-:Y:S01]  /*5ba0*/  FSEL R205, R205, RZ, P6 ;  /* 0x000000ffcdcd7208 */ /* 0x000fe20003000000 */
[----:B------:R-:W-:Y:S01]  /*5bb0*/  FMUL.FTZ R199, R164, R199 ;  /* 0x000000c7a4c77220 */ /* 0x000fe20000410000 */
[----:B------:R-:W-:Y:S01]  /*5bc0*/  LOP3.LUT P6, RZ, R77, 0xff, RZ, 0xc0, !PT ;  /* 0x000000ff4dff7812 */ /* 0x000fe200078cc0ff */
[----:B------:R-:W-:Y:S01]  /*5bd0*/  FADD.FTZ R201, R201, -R202 ;  /* 0x800000cac9c97221 */ /* 0x000fe20000010000 */
[----:B------:R-:W-:Y:S01]  /*5be0*/  FSEL R56, R207, RZ, P3 ;  /* 0x000000ffcf387208 */ /* 0x000fe20001800000 */
[-C--:B------:R-:W-:Y:S01]  /*5bf0*/  FFMA.FTZ R53, R200, R70.reuse, R71 ;  /* 0x00000046c8357223 */ /* 0x080fe20000010047 */
        /* <DEDUP_REMOVED lines=42> */
.L_x_1204:
[----:B------:R-:W-:-:S04]  /*5ea0*/  ISETP.NE.U32.AND P0, PT, R68, RZ, PT ;  /* 0x000000ff4400720c */ /* 0x000fc80003f05070 */
[----:B------:R-:W-:-:S13]  /*5eb0*/  ISETP.NE.AND.EX P0, PT, R69, RZ, PT, P0 ;  /* 0x000000ff4500720c */ /* 0x000fda0003f05300 */
[----:B------:R-:W-:Y:S05]  /*5ec0*/  @!P0 BRA `(.L_x_1209) ;  /* 0x0000000800248947 */ /* 0x000fea0003800000 */
[----:B------:R-:W-:Y:S05]  /*5ed0*/  @!P2 BRA `(.L_x_1210) ;  /* 0x000000040018a947 */ /* 0x000fea0003800000 */
[-CC-:B------:R-:W-:Y:S01]  /*5ee0*/  FFMA.FTZ R0, R203, R70.reuse, R71.reuse ;  /* 0x00000046cb007223 */ /* 0x180fe20000010047 */
[----:B0-----:R-:W-:Y:S01]  /*5ef0*/  PRMT R50, R39, 0x7632, R50 ;  /* 0x0000763227327816 */ /* 0x001fe20000000032 */
[-CC-:B------:R-:W-:Y:S01]  /*5f00*/  FFMA.FTZ R205, R205, R70.reuse, R71.reuse ;  /* 0x00000046cdcd7223 */ /* 0x180fe20000010047 */
[----:B------:R-:W-:Y:S01]  /*5f10*/  PRMT R48, R38, 0x7632, R48 ;  /* 0x0000763226307816 */ /* 0x000fe20000000030 */
[----:B------:R-:W-:Y:S01]  /*5f20*/  FADD.FTZ R195, R195, -R0 ;  /* 0x80000000c3c37221 */ /* 0x000fe20000010000 */
[-CC-:B------:R-:W-:Y:S01]  /*5f30*/  FFMA.FTZ R0, R197, R70.reuse, R71.reuse ;  /* 0x00000046c5007223 */ /* 0x180fe20000010047 */
[----:B------:R-:W-:Y:S01]  /*5f40*/  IMAD.U32 R58, R50, 0x10000, RZ ;  /* 0x00010000323a7824 */ /* 0x000fe200078e00ff */
[----:B------:R-:W-:Y:S01]  /*5f50*/  SHF.L.U32 R50, R38, 0x10, RZ ;  /* 0x0000001026327819 */ /* 0x000fe200000006ff */
[-CC-:B------:R-:W-:Y:S01]  /*5f60*/  FFMA.FTZ R199, R199, R70.reuse, R71.reuse ;  /* 0x00000046c7c77223 */ /* 0x180fe20000010047 */
[--C-:B------:R-:W-:Y:S01]  /*5f70*/  FADD.FTZ R193, R193, -R0.reuse ;  /* 0x80000000c1c17221 */ /* 0x100fe20000010000 */
[----:B------:R-:W-:Y:S01]  /*5f80*/  PRMT R0, R37, 0x7632, R0 ;  /* 0x0000763225007816 */ /* 0x000fe20000000000 */
[-C--:B------:R-:W-:Y:S01]  /*5f90*/  FFMA.FTZ R208, R208, R70.reuse, R71 ;  /* 0x00000046d0d07223 */ /* 0x080fe20000010047 */
[----:B------:R-:W-:Y:S01]  /*5fa0*/  SHF.L.U32 R57, R39, 0x10, RZ ;  /* 0x0000001027397819 */ /* 0x000fe200000006ff */
[----:B------:R-:W-:Y:S01]  /*5fb0*/  FADD.FTZ R205, R196, -R205 ;  /* 0x800000cdc4cd7221 */ /* 0x000fe20000010000 */
[----:B------:R-:W-:Y:S01]  /*5fc0*/  FFMA.FTZ R195, R164, R195, R50 ;  /* 0x000000c3a4c37223 */ /* 0x000fe20000010032 */
[-C--:B------:R-:W-:Y:S01]  /*5fd0*/  FFMA.FTZ R202, R202, R70.reuse, R71 ;  /* 0x00000046caca7223 */ /* 0x080fe20000010047 */
        /* <DEDUP_REMOVED lines=8> */
[-C--:B------:R-:W-:Y:S01]  /*6060*/  FFMA.FTZ R51, R206, R70.reuse, R71 ;  /* 0x00000046ce337223 */ /* 0x080fe20000010047 */
        /* <DEDUP_REMOVED lines=45> */
.L_x_1210:
[-CC-:B------:R-:W-:Y:S01]  /*6340*/  FFMA.FTZ R0, R203, R70.reuse, R71.reuse ;  /* 0x00000046cb007223 */ /* 0x180fe20000010047 */
[-CC-:B0-----:R-:W-:Y:S01]  /*6350*/  FFMA.FTZ R59, R206, R70.reuse, R71.reuse ;  /* 0x00000046ce3b7223 */ /* 0x181fe20000010047 */
[----:B------:R-:W-:Y:S01]  /*6360*/  PRMT R56, R39, 0x7632, R56 ;  /* 0x0000763227387816 */ /* 0x000fe20000000038 */
[-CC-:B------:R-:W-:Y:S01]  /*6370*/  FFMA.FTZ R208, R208, R70.reuse, R71.reuse ;  /* 0x00000046d0d07223 */ /* 0x180fe20000010047 */
        /* <DEDUP_REMOVED lines=10> */
[-C--:B------:R-:W-:Y:S01]  /*6420*/  FFMA.FTZ R199, R199, R70.reuse, R71 ;  /* 0x00000046c7c77223 */ /* 0x080fe20000010047 */
[C---:B------:R-:W-:Y:S01]  /*6430*/  FFMA.FTZ R207, R164.reuse, R207, R59 ;  /* 0x000000cfa4cf7223 */ /* 0x040fe2000001003b */
[--C-:B------:R-:W-:Y:S01]  /*6440*/  FFMA.FTZ R205, R164, R205, R56.reuse ;  /* 0x000000cda4cd7223 */ /* 0x100fe20000010038 */
        /* <DEDUP_REMOVED lines=49> */
.L_x_1209:
[----:B------:R-:W-:Y:S05]  /*6760*/  @!P2 BRA `(.L_x_1211) ;  /* 0x0000000000e8a947 */ /* 0x000fea0003800000 */
[-CC-:B------:R-:W-:Y:S01]  /*6770*/  FFMA.FTZ R208, R208, R70.reuse, R71.reuse ;  /* 0x00000046d0d07223 */ /* 0x180fe20000010047 */
[-CC-:B------:R-:W-:Y:S01]  /*6780*/  FFMA.FTZ R205, R205, R70.reuse, R71.reuse ;  /* 0x00000046cdcd7223 */ /* 0x180fe20000010047 */
[-CC-:B------:R-:W-:Y:S01]  /*6790*/  FFMA.FTZ R0, R203, R70.reuse, R71.reuse ;  /* 0x00000046cb007223 */ /* 0x180fe20000010047 */
[-C--:B0-----:R-:W-:Y:S01]  /*67a0*/  FFMA.FTZ R51, R206, R70.reuse, R71 ;  /* 0x00000046ce337223 */ /* 0x081fe20000010047 */
[----:B------:R-:W-:Y:S01]  /*67b0*/  FADD.FTZ R207, R207, -R208 ;  /* 0x800000d0cfcf7221 */ /* 0x000fe20000010000 */
[----:B------:R-:W-:Y:S01]  /*67c0*/  FADD.FTZ R205, R196, -R205 ;  /* 0x800000cdc4cd7221 */ /* 0x000fe20000010000 */
[----:B------:R-:W-:Y:S01]  /*67d0*/  FADD.FTZ R195, R195, -R0 ;  /* 0x80000000c3c37221 */ /* 0x000fe20000010000 */
[-C--:B------:R-:W-:Y:S01]  /*67e0*/  FFMA.FTZ R0, R197, R70.reuse, R71 ;  /* 0x00000046c5007223 */ /* 0x080fe20000010047 */
[----:B------:R-:W-:Y:S01]  /*67f0*/  FMUL.FTZ R56, R164, R207 ;  /* 0x000000cfa4387220 */ /* 0x000fe20000410000 */
[----:B------:R-:W-:Y:S01]  /*6800*/  ISETP.GE.U32.AND P3, PT, R76, RZ, PT ;  /* 0x000000ff4c00720c */ /* 0x000fe20003f66070 */
[----:B------:R-:W-:Y:S01]  /*6810*/  FMUL.FTZ R205, R164, R205 ;  /* 0x000000cda4cd7220 */ /* 0x000fe20000410000 */
[----:B------:R-:W-:Y:S01]  /*6820*/  FADD.FTZ R51, R204, -R51 ;  /* 0x80000033cc337221 */ /* 0x000fe20000010000 */
[-CC-:B------:R-:W-:Y:S01]  /*6830*/  FFMA.FTZ R199, R199, R70.reuse, R71.reuse ;  /* 0x00000046c7c77223 */ /* 0x180fe20000010047 */
[-C--:B------:R-:W-:Y:S01]  /*6840*/  FFMA.FTZ R202, R202, R70.reuse, R71 ;  /* 0x00000046caca7223 */ /* 0x080fe20000010047 */
        /* <DEDUP_REMOVED lines=44> */
.L_x_1211:
[-CC-:B------:R-:W-:Y:S01]  /*6b10*/  FFMA.FTZ R208, R208, R70.reuse, R71.reuse ;  /* 0x00000046d0d07223 */ /* 0x180fe20000010047 */
[-CC-:B------:R-:W-:Y:S01]  /*6b20*/  FFMA.FTZ R205, R205, R70.reuse, R71.reuse ;  /* 0x00000046cdcd7223 */ /* 0x180fe20000010047 */
[-CC-:B------:R-:W-:Y:S01]  /*6b30*/  FFMA.FTZ R0, R203, R70.reuse, R71.reuse ;  /* 0x00000046cb007223 */ /* 0x180fe20000010047 */
[-C--:B0-----:R-:W-:Y:S01]  /*6b40*/  FFMA.FTZ R59, R206, R70.reuse, R71 ;  /* 0x00000046ce3b7223 */ /* 0x081fe20000010047 */
        /* <DEDUP_REMOVED lines=8> */
[-C--:B------:R-:W-:Y:S01]  /*6bd0*/  FFMA.FTZ R202, R202, R70.reuse, R71 ;  /* 0x00000046caca7223 */ /* 0x080fe20000010047 */
        /* <DEDUP_REMOVED lines=40> */
.L_x_1207:
        /* <DEDUP_REMOVED lines=12> */
[----:B0-----:R-:W-:Y:S01]  /*6f20*/  PRMT R48, R42, 0x7632, R48 ;  /* 0x000076322a307816 */ /* 0x001fe20000000030 */
[-CC-:B------:R-:W-:Y:S01]  /*6f30*/  FFMA.FTZ R183, R183, R70.reuse, R71.reuse ;  /* 0x00000046b7b77223 */ /* 0x180fe20000010047 */
[----:B------:R-:W-:Y:S02]  /*6f40*/  IMAD.U32 R55, R43, 0x10000, RZ ;  /* 0x000100002b377824 */ /* 0x000fe400078e00ff */
[----:B------:R-:W-:Y:S01]  /*6f50*/  FADD.FTZ R181, R181, -R0 ;  /* 0x80000000b5b57221 */ /* 0x000fe20000010000 */
[-C--:B------:R-:W-:Y:S01]  /*6f60*/  FFMA.FTZ R0, R189, R70.reuse, R71 ;  /* 0x00000046bd007223 */ /* 0x080fe20000010047 */
[----:B------:R-:W-:Y:S01]  /*6f70*/  IMAD.U32 R52, R48, 0x10000, RZ ;  /* 0x0001000030347824 */ /* 0x000fe200078e00ff */
[----:B------:R-:W-:Y:S01]  /*6f80*/  SHF.L.U32 R48, R41, 0x10, RZ ;  /* 0x0000001029307819 */ /* 0x000fe200000006ff */
[----:B------:R-:W-:Y:S01]  /*6f90*/  FADD.FTZ R183, R178, -R183 ;  /* 0x800000b7b2b77221 */ /* 0x000fe20000010000 */
[--C-:B------:R-:W-:Y:S01]  /*6fa0*/  FADD.FTZ R185, R185, -R0.reuse ;  /* 0x80000000b9b97221 */ /* 0x100fe20000010000 */
[----:B------:R-:W-:Y:S01]  /*6fb0*/  PRMT R0, R43, 0x7632, R0 ;  /* 0x000076322b007816 */ /* 0x000fe20000000000 */
[-CC-:B------:R-:W-:Y:S01]  /*6fc0*/  FFMA.FTZ R192, R192, R70.reuse, R71.reuse ;  /* 0x00000046c0c07223 */ /* 0x180fe20000010047 */
[-C--:B------:R-:W-:Y:S01]  /*6fd0*/  FFMA.FTZ R53, R190, R70.reuse, R71 ;  /* 0x00000046be357223 */ /* 0x080fe20000010047 */
[----:B------:R-:W-:Y:S01]  /*6fe0*/  FFMA.FTZ R55, R164, R185, R55 ;  /* 0x000000b9a4377223 */ /* 0x000fe20000010037 */
[----:B------:R-:W-:Y:S01]  /*6ff0*/  SHF.L.U32 R57, R0, 0x10, RZ ;  /* 0x0000001000397819 */ /* 0x000fe200000006ff */
[-C--:B------:R-:W-:Y:S01]  /*7000*/  FFMA.FTZ R51, R186, R70.reuse, R71 ;  /* 0x00000046ba337223 */ /* 0x080fe20000010047 */
[----:B------:R-:W-:Y:S01]  /*7010*/  PRMT R0, R41, 0x7632, R0 ;  /* 0x0000763229007816 */ /* 0x000fe20000000000 */
[----:B------:R-:W-:Y:S01]  /*7020*/  FFMA.FTZ R183, R164, R183, R48 ;  /* 0x000000b7a4b77223 */ /* 0x000fe20000010030 */
[----:B------:R-:W-:Y:S01]  /*7030*/  FMUL.FTZ R48, R55, UR6 ;  /* 0x0000000637307c20 */ /* 0x000fe20008410000 */
[----:B------:R-:W-:Y:S01]  /*7040*/  FADD.FTZ R191, R191, -R192 ;  /* 0x800000c0bfbf7221 */ /* 0x000fe20000010000 */
[----:B------:R-:W-:Y:S01]  /*7050*/  LOP3.LUT P3, RZ, R75, 0xff0000, RZ, 0xc0, !PT ;  /* 0x00ff00004bff7812 */ /* 0x000fe2000786c0ff */
[----:B------:R-:W-:Y:S01]  /*7060*/  FADD.FTZ R53, R188, -R53 ;  /* 0x80000035bc357221 */ /* 0x000fe20000010000 */
[----:B------:R-:W-:Y:S01]  /*7070*/  SHF.L.U32 R0, R0, 0x10, RZ ;  /* 0x0000001000007819 */ /* 0x000fe200000006ff */
        /* <DEDUP_REMOVED lines=8> */
[----:B------:R-:W-:Y:S01]  /*7100*/  FFMA.FTZ R181, R164, R181, R50 ;  /* 0x000000b5a4b57223 */ /* 0x000fe20000010032 */
[----:B------:R-:W-:Y:S01]  /*7110*/  PRMT R0, R40, 0x7632, R0 ;  /* 0x0000763228007816 */ /* 0x000fe20000000000 */
[----:B------:R-:W-:Y:S01]  /*7120*/  FMUL.FTZ R50, R66, UR6 ;  /* 0x0000000642327c20 */ /* 0x000fe20008410000 */
[----:B------:R-:W-:Y:S01]  /*7130*/  FSEL R65, R48, RZ, P6 ;  /* 0x000000ff30417208 */ /* 0x000fe20003000000 */
[-C--:B------:R-:W-:Y:S01]  /*7140*/  FFMA.FTZ R49, R182, R70.reuse, R71 ;  /* 0x00000046b6317223 */ /* 0x080fe20000010047 */
[----:B------:R-:W-:Y:S01]  /*7150*/  ISETP.GE.U32.AND P6, PT, R88, RZ, PT ;  /* 0x000000ff5800720c */ /* 0x000fe20003fc6070 */
[----:B------:R-:W-:Y:S01]  /*7160*/  IMAD.U32 R51, R0, 0x10000, RZ ;  /* 0x0001000000337824 */ /* 0x000fe200078e00ff */
[----:B------:R-:W-:Y:S01]  /*7170*/  ISETP.GE.U32.AND.EX P3, PT, R75, 0x1000000, PT, P3 ;  /* 0x010000004b00780c */ /* 0x000fe20003f66130 */
[----:B------:R-:W-:Y:S01]  /*7180*/  FADD.FTZ R49, R180, -R49 ;  /* 0x80000031b4317221 */ /* 0x000fe20000010000 */
[----:B------:R-:W-:Y:S01]  /*7190*/  ISETP.GE.U32.AND.EX P6, PT, R89, 0x1000000, PT, P6 ;  /* 0x010000005900780c */ /* 0x000fe20003fc6160 */
[----:B------:R-:W-:Y:S01]  /*71a0*/  FMUL.FTZ R0, R181, UR6 ;  /* 0x00000006b5007c20 */ /* 0x000fe20008410000 */
[----:B------:R-:W-:Y:S01]  /*71b0*/  FSEL R68, R50, RZ, P3 ;  /* 0x000000ff32447208 */ /* 0x000fe20001800000 */
[----:B------:R-:W-:Y:S01]  /*71c0*/  FFMA.FTZ R48, R164, R49, R51 ;  /* 0x00000031a4307223 */ /* 0x000fe20000010033 */
[----:B------:R-:W-:Y:S01]  /*71d0*/  LOP3.LUT P3, RZ, R75, 0xff, RZ, 0xc0, !PT ;  /* 0x000000ff4bff7812 */ /* 0x000fe2000786c0ff */
[----:B------:R-:W-:Y:S01]  /*71e0*/  FMUL.FTZ R49, R56, UR6 ;  /* 0x0000000638317c20 */ /* 0x000fe20008410000 */
[----:B------:R-:W-:Y:S01]  /*71f0*/  FSEL R76, R50, RZ, P6 ;  /* 0x000000ff324c7208 */ /* 0x000fe20003000000 */
[----:B------:R-:W-:Y:S01]  /*7200*/  FMUL.FTZ R50, R52, UR6 ;  /* 0x0000000634327c20 */ /* 0x000fe20008410000 */
[----:B------:R-:W-:Y:S01]  /*7210*/  LOP3.LUT P6, RZ, R89, 0xff, RZ, 0xc0, !PT ;  /* 0x000000ff59ff7812 */ /* 0x000fe200078cc0ff */
[----:B------:R-:W-:Y:S01]  /*7220*/  FFMA.FTZ R179, R179, R70, R71 ;  /* 0x00000046b3b37223 */ /* 0x000fe20000010047 */
[----:B------:R-:W-:-:S02]  /*7230*/  FSEL R58, R0, RZ, P3 ;  /* 0x000000ff003a7208 */ /* 0x000fc40001800000 */
[----:B------:R-:W-:Y:S01]  /*7240*/  LOP3.LUT P3, RZ, R75, 0xff00, RZ, 0xc0, !PT ;  /* 0x0000ff004bff7812 */ /* 0x000fe2000786c0ff */
[----:B------:R-:W-:Y:S01]  /*7250*/  FADD.FTZ R179, R176, -R179 ;  /* 0x800000b3b0b37221 */ /* 0x000fe20000010000 */
[----:B------:R-:W-:Y:S01]  /*7260*/  FSEL R54, R0, RZ, P6 ;  /* 0x000000ff00367208 */ /* 0x000fe20003000000 */
[----:B------:R-:W-:Y:S01]  /*7270*/  FMUL.FTZ R0, R183, UR6 ;  /* 0x00000006b7007c20 */ /* 0x000fe20008410000 */
[----:B------:R-:W-:Y:S02]  /*7280*/  LOP3.LUT P6, RZ, R89, 0xff00, RZ, 0xc0, !PT ;  /* 0x0000ff0059ff7812 */ /* 0x000fe400078cc0ff */
[C---:B------:R-:W-:Y:S02]  /*7290*/  FSEL R67, R49.reuse, RZ, P3 ;  /* 0x000000ff31437208 */ /* 0x040fe40001800000 */
[----:B------:R-:W-:Y:S02]  /*72a0*/  LOP3.LUT P3, RZ, R74, 0xff0000, RZ, 0xc0, !PT ;  /* 0x00ff00004aff7812 */ /* 0x000fe4000786c0ff */
[----:B------:R-:W-:-:S02]  /*72b0*/  FSEL R69, R49, RZ, P6 ;  /* 0x000000ff31457208 */ /* 0x000fc40003000000 */
[----:B------:R-:W-:Y:S02]  /*72c0*/  LOP3.LUT P6, RZ, R88, 0xff0000, RZ, 0xc0, !PT ;  /* 0x00ff000058ff7812 */ /* 0x000fe400078cc0ff */
[----:B------:R-:W-:Y:S02]  /*72d0*/  FSEL R57, R0, RZ, P3 ;  /* 0x000000ff00397208 */ /* 0x000fe40001800000 */
[----:B------:R-:W-:Y:S02]  /*72e0*/  LOP3.LUT P3, RZ, R74, 0xff000000, RZ, 0xc0, !PT ;  /* 0xff0000004aff7812 */ /* 0x000fe4000786c0ff */
[----:B------:R-:W-:Y:S01]  /*72f0*/  FSEL R53, R0, RZ, P6 ;  /* 0x000000ff00357208 */ /* 0x000fe20003000000 */
[----:B------:R-:W-:Y:S01]  /*7300*/  FMUL.FTZ R0, R48, UR6 ;  /* 0x0000000630007c20 */ /* 0x000fe20008410000 */
[----:B------:R-:W-:Y:S02]  /*7310*/  SHF.L.U32 R49, R40, 0x10, RZ ;  /* 0x0000001028317819 */ /* 0x000fe400000006ff */
[----:B------:R-:W-:-:S02]  /*7320*/  FSEL R62, R50, RZ, P3 ;  /* 0x000000ff323e7208 */ /* 0x000fc40001800000 */
[----:B------:R-:W-:Y:S01]  /*7330*/  LOP3.LUT P3, RZ, R74, 0xff00, RZ, 0xc0, !PT ;  /* 0x0000ff004aff7812 */ /* 0x000fe2000786c0ff */
[----:B------:R-:W-:Y:S01]  /*7340*/  FFMA.FTZ R179, R164, R179, R49 ;  /* 0x000000b3a4b37223 */ /* 0x000fe20000010031 */
[----:B------:R-:W-:Y:S02]  /*7350*/  LOP3.LUT P6, RZ, R88, 0xff000000, RZ, 0xc0, !PT ;  /* 0xff00000058ff7812 */ /* 0x000fe400078cc0ff */
[----:B------:R-:W-:Y:S02]  /*7360*/  FSEL R63, R0, RZ, P3 ;  /* 0x000000ff003f7208 */ /* 0x000fe40001800000 */
[----:B------:R-:W-:Y:S02]  /*7370*/  LOP3.LUT P3, RZ, R88, 0xff00, RZ, 0xc0, !PT ;  /* 0x0000ff0058ff7812 */ /* 0x000fe4000786c0ff */
[----:B------:R-:W-:Y:S02]  /*7380*/  F2FP.BF16.F32.PACK_AB R51, R66, R55 ;  /* 0x000000374233723e */ /* 0x000fe400000010ff */
        /* <DEDUP_REMOVED lines=19> */
.L_x_1214:
[-CC-:B0-----:R-:W-:Y:S01]  /*74c0*/  FFMA.FTZ R52, R189, R70.reuse, R71.reuse ;  /* 0x00000046bd347223 */ /* 0x181fe20000010047 */
[----:B------:R-:W-:Y:S01]  /*74d0*/  SHF.L.U32 R59, R43, 0x10, RZ ;  /* 0x000000102b3b7819 */ /* 0x000fe200000006ff */
[-CC-:B------:R-:W-:Y:S01]  /*74e0*/  FFMA.FTZ R192, R192, R70.reuse, R71.reuse ;  /* 0x00000046c0c07223 */ /* 0x180fe20000010047 */
[----:B------:R-:W-:Y:S01]  /*74f0*/  FFMA.FTZ R0, R187, R70, R71 ;  /* 0x00000046bb007223 */ /* 0x000fe20000010047 */
[--C-:B------:R-:W-:Y:S01]  /*7500*/  FADD.FTZ R185, R185, -R52.reuse ;  /* 0x80000034b9b97221 */ /* 0x100fe20000010000 */
[----:B------:R-:W-:Y:S01]  /*7510*/  PRMT R52, R43, 0x7632, R52 ;  /* 0x000076322b347816 */ /* 0x000fe20000000034 */
[----:B------:R-:W-:Y:S01]  /*7520*/  FADD.FTZ R191, R191, -R192 ;  /* 0x800000c0bfbf7221 */ /* 0x000fe20000010000 */
[----:B------:R-:W-:Y:S01]  /*7530*/  LOP3.LUT P3, RZ, R75, 0xff0000, RZ, 0xc0, !PT ;  /* 0x00ff00004bff7812 */ /* 0x000fe2000786c0ff */
[----:B------:R-:W-:Y:S01]  /*7540*/  FFMA.FTZ R59, R164, R185, R59 ;  /* 0x000000b9a43b7223 */ /* 0x000fe2000001003b */
[----:B------:R-:W-:Y:S01]  /*7550*/  LOP3.LUT P6, RZ, R89, 0xff0000, RZ, 0xc0, !PT ;  /* 0x00ff000059ff7812 */ /* 0x000fe200078cc0ff */
[----:B------:R-:W-:-:S02]  /*7560*/  IMAD.U32 R56, R52, 0x10000, RZ ;  /* 0x0001000034387824 */ /* 0x000fc400078e00ff */
[----:B------:R-:W-:Y:S01]  /*7570*/  FADD.FTZ R181, R181, -R0 ;  /* 0x80000000b5b57221 */ /* 0x000fe20000010000 */
[----:B------:R-:W-:Y:S01]  /*7580*/  FMUL.FTZ R59, R59, UR6 ;  /* 0x000000063b3b7c20 */ /* 0x000fe20008410000 */
[----:B------:R-:W-:Y:S01]  /*7590*/  SHF.L.U32 R52, R42, 0x10, RZ ;  /* 0x000000102a347819 */ /* 0x000fe200000006ff */
[----:B------:R-:W-:Y:S01]  /*75a0*/  FFMA.FTZ R56, R164, R191, R56 ;  /* 0x000000bfa4387223 */ /* 0x000fe20000010038 */
[----:B------:R-:W-:Y:S01]  /*75b0*/  PRMT R0, R42, 0x7632, R0 ;  /* 0x000076322a007816 */ /* 0x000fe20000000000 */
[-CC-:B------:R-:W-:Y:S01]  /*75c0*/  FFMA.FTZ R183, R183, R70.reuse, R71.reuse ;  /* 0x00000046b7b77223 */ /* 0x180fe20000010047 */
[C---:B------:R-:W-:Y:S01]  /*75d0*/  FSEL R66, R59.reuse, RZ, P3 ;  /* 0x000000ff3b427208 */ /* 0x040fe20001800000 */
[-C--:B------:R-:W-:Y:S01]  /*75e0*/  FFMA.FTZ R57, R190, R70.reuse, R71 ;  /* 0x00000046be397223 */ /* 0x080fe20000010047 */
        /* <DEDUP_REMOVED lines=14> */
[--C-:B------:R-:W-:Y:S01]  /*76d0*/  FFMA.FTZ R183, R164, R183, R0.reuse ;  /* 0x000000b7a4b77223 */ /* 0x100fe20000010000 */
[----:B------:R-:W-:Y:S01]  /*76e0*/  LOP3.LUT P3, RZ, R75, 0xff, RZ, 0xc0, !PT ;  /* 0x000000ff4bff7812 */ /* 0x000fe2000786c0ff */
[-C--:B------:R-:W-:Y:S01]  /*76f0*/  FFMA.FTZ R55, R186, R70.reuse, R71 ;  /* 0x00000046ba377223 */ /* 0x080fe20000010047 */
[----:B------:R-:W-:Y:S01]  /*7700*/  FSEL R68, R56, RZ, P6 ;  /* 0x000000ff38447208 */ /* 0x000fe20003000000 */
[----:B------:R-:W-:Y:S01]  /*7710*/  FMUL.FTZ R56, R54, UR6 ;  /* 0x0000000636387c20 */ /* 0x000fe20008410000 */
[----:B------:R-:W-:Y:S01]  /*7720*/  PRMT R0, R41, 0x7632, R0 ;  /* 0x0000763229007816 */ /* 0x000fe20000000000 */
[----:B------:R-:W-:Y:S01]  /*7730*/  FADD.FTZ R55, R184, -R55 ;  /* 0x80000037b8377221 */ /* 0x000fe20000010000 */
[----:B------:R-:W-:Y:S01]  /*7740*/  LOP3.LUT P6, RZ, R89, 0xff, RZ, 0xc0, !PT ;  /* 0x000000ff59ff7812 */ /* 0x000fe200078cc0ff */
[-C--:B------:R-:W-:Y:S01]  /*7750*/  FFMA.FTZ R53, R182, R70.reuse, R71 ;  /* 0x00000046b6357223 */ /* 0x080fe20000010047 */
        /* <DEDUP_REMOVED lines=8> */
[----:B------:R-:W-:Y:S01]  /*77e0*/  LOP3.LUT P6, RZ, R89, 0xff00, RZ, 0xc0, !PT ;  /* 0x0000ff0059ff7812 */ /* 0x000fe200078cc0ff */
[----:B------:R-:W-:Y:S01]  /*77f0*/  FADD.FTZ R179, R176, -R179 ;  /* 0x800000b3b0b37221 */ /* 0x000fe20000010000 */
[----:B------:R-:W-:Y:S01]  /*7800*/  PRMT R0, R40, 0x7632, R0 ;  /* 0x0000763228007816 */ /* 0x000fe20000000000 */
[----:B------:R-:W-:Y:S01]  /*7810*/  FMUL.FTZ R52, R52, UR6 ;  /* 0x0000000634347c20 */ /* 0x000fe20008410000 */
[----:B------:R-:W-:-:S02]  /*7820*/  FSEL R67, R56, RZ, P3 ;  /* 0x000000ff38437208 */ /* 0x000fc40001800000 */
[----:B------:R-:W-:Y:S02]  /*7830*/  LOP3.LUT P3, RZ, R74, 0xff0000, RZ, 0xc0, !PT ;  /* 0x00ff00004aff7812 */ /* 0x000fe4000786c0ff */
[----:B------:R-:W-:Y:S02]  /*7840*/  FSEL R69, R56, RZ, P6 ;  /* 0x000000ff38457208 */ /* 0x000fe40003000000 */
        /* <DEDUP_REMOVED lines=30> */
.L_x_1213:
[----:B------:R-:W-:Y:S05]  /*7a30*/  @!P2 BRA `(.L_x_1216) ;  /* 0x00000004003ca947 */ /* 0x000fea0003800000 */
[-CC-:B------:R-:W-:Y:S01]  /*7a40*/  FFMA.FTZ R0, R189, R70.reuse, R71.reuse ;  /* 0x00000046bd007223 */ /* 0x180fe20000010047 */
[-CC-:B------:R-:W-:Y:S01]  /*7a50*/  FFMA.FTZ R192, R192, R70.reuse, R71.reuse ;  /* 0x00000046c0c07223 */ /* 0x180fe20000010047 */
[----:B------:R-:W-:Y:S01]  /*7a60*/  LOP3.LUT P3, RZ, R75, 0xff0000, RZ, 0xc0, !PT ;  /* 0x00ff00004bff7812 */ /* 0x000fe2000786c0ff */
[-CC-:B0-----:R-:W-:Y:S01]  /*7a70*/  FFMA.FTZ R55, R186, R70.reuse, R71.reuse ;  /* 0x00000046ba377223 */ /* 0x181fe20000010047 */
[----:B------:R-:W-:Y:S01]  /*7a80*/  FADD.FTZ R51, R185, -R0 ;  /* 0x80000000b9337221 */ /* 0x000fe20000010000 */
[-C--:B------:R-:W-:Y:S01]  /*7a90*/  FFMA.FTZ R0, R187, R70.reuse, R71 ;  /* 0x00000046bb007223 */ /* 0x080fe20000010047 */
[----:B------:R-:W-:Y:S01]  /*7aa0*/  FADD.FTZ R191, R191, -R192 ;  /* 0x800000c0bfbf7221 */ /* 0x000fe20000010000 */
[----:B------:R-:W-:Y:S01]  /*7ab0*/  LOP3.LUT P6, RZ, R89, 0xff0000, RZ, 0xc0, !PT ;  /* 0x00ff000059ff7812 */ /* 0x000fe200078cc0ff */
[C---:B------:R-:W-:Y:S01]  /*7ac0*/  FMUL.FTZ R51, R164.reuse, R51 ;  /* 0x00000033a4337220 */ /* 0x040fe20000410000 */
[----:B------:R-:W-:Y:S01]  /*7ad0*/  FADD.FTZ R181, R181, -R0 ;  /* 0x80000000b5b57221 */ /* 0x000fe20000010000 */
[----:B------:R-:W-:Y:S01]  /*7ae0*/  FMUL.FTZ R66, R164, R191 ;  /* 0x000000bfa4427220 */ /* 0x000fe20000410000 */
[----:B------:R-:W-:Y:S01]  /*7af0*/  FADD.FTZ R57, R184, -R55 ;  /* 0x80000037b8397221 */ /* 0x000fe20000010000 */
[----:B------:R-:W-:Y:S01]  /*7b00*/  FMUL.FTZ R0, R51, UR6 ;  /* 0x0000000633007c20 */ /* 0x000fe20008410000 */
[-CC-:B------:R-:W-:Y:S01]  /*7b10*/  FFMA.FTZ R55, R190, R70.reuse, R71.reuse ;  /* 0x00000046be377223 */ /* 0x180fe20000010047 */
[----:B------:R-:W-:Y:S01]  /*7b20*/  FMUL.FTZ R48, R66, UR6 ;  /* 0x0000000642307c20 */ /* 0x000fe20008410000 */
[----:B------:R-:W-:Y:S01]  /*7b30*/  FMUL.FTZ R54, R164, R181 ;  /* 0x000000b5a4367220 */ /* 0x000fe20000410000 */
[-C--:B------:R-:W-:Y:S01]  /*7b40*/  FFMA.FTZ R49, R182, R70.reuse, R71 ;  /* 0x00000046b6317223 */ /* 0x080fe20000010047 */
[----:B------:R-:W-:Y:S01]  /*7b50*/  FSEL R59, R0, RZ, P3 ;  /* 0x000000ff003b7208 */ /* 0x000fe20001800000 */
[----:B------:R-:W-:Y:S01]  /*7b60*/  FADD.FTZ R55, R188, -R55 ;  /* 0x80000037bc377221 */ /* 0x000fe20000010000 */
[----:B------:R-:W-:Y:S01]  /*7b70*/  ISETP.GE.U32.AND P3, PT, R74, RZ, PT ;  /* 0x000000ff4a00720c */ /* 0x000fe20003f66070 */
[-C--:B------:R-:W-:Y:S01]  /*7b80*/  FFMA.FTZ R183, R183, R70.reuse, R71 ;  /* 0x00000046b7b77223 */ /* 0x080fe20000010047 */
[----:B------:R-:W-:Y:S01]  /*7b90*/  FSEL R65, R0, RZ, P6 ;  /* 0x000000ff00417208 */ /* 0x000fe20003000000 */
[----:B------:R-:W-:Y:S01]  /*7ba0*/  FMUL.FTZ R0, R54, UR6 ;  /* 0x0000000636007c20 */ /* 0x000fe20008410000 */
[----:B------:R-:W-:Y:S01]  /*7bb0*/  ISETP.GE.U32.AND P6, PT, R88, RZ, PT ;  /* 0x000000ff5800720c */ /* 0x000fe20003fc6070 */
[----:B------:R-:W-:Y:S01]  /*7bc0*/  FADD.FTZ R53, R180, -R49 ;  /* 0x80000031b4357221 */ /* 0x000fe20000010000 */
[----:B------:R-:W-:Y:S01]  /*7bd0*/  ISETP.GE.U32.AND.EX P3, PT, R75, 0x1000000, PT, P3 ;  /* 0x010000004b00780c */ /* 0x000fe20003f66130 */
[----:B------:R-:W-:Y:S01]  /*7be0*/  FMUL.FTZ R55, R164, R55 ;  /* 0x00000037a4377220 */ /* 0x000fe20000410000 */
[----:B------:R-:W-:Y:S01]  /*7bf0*/  ISETP.GE.U32.AND.EX P6, PT, R89, 0x1000000, PT, P6 ;  /* 0x010000005900780c */ /* 0x000fe20003fc6160 */
[----:B------:R-:W-:Y:S01]  /*7c00*/  FADD.FTZ R49, R178, -R183 ;  /* 0x800000b7b2317221 */ /* 0x000fe20000010000 */
[----:B------:R-:W-:Y:S01]  /*7c10*/  FSEL R68, R48, RZ, P3 ;  /* 0x000000ff30447208 */ /* 0x000fe20001800000 */
[----:B------:R-:W-:Y:S01]  /*7c20*/  FMUL.FTZ R50, R55, UR6 ;  /* 0x0000000637327c20 */ /* 0x000fe20008410000 */
[----:B------:R-:W-:Y:S01]  /*7c30*/  LOP3.LUT P3, RZ, R75, 0xff, RZ, 0xc0, !PT ;  /* 0x000000ff4bff7812 */ /* 0x000fe2000786c0ff */
[----:B------:R-:W-:Y:S01]  /*7c40*/  FMUL.FTZ R49, R164, R49 ;  /* 0x00000031a4317220 */ /* 0x000fe20000410000 */
[----:B------:R-:W-:Y:S01]  /*7c50*/  FSEL R76, R48, RZ, P6 ;  /* 0x000000ff304c7208 */ /* 0x000fe20003000000 */
[----:B------:R-:W-:Y:S01]  /*7c60*/  FMUL.FTZ R48, R164, R57 ;  /* 0x00000039a4307220 */ /* 0x000fe20000410000 */
[----:B------:R-:W-:Y:S01]  /*7c70*/  LOP3.LUT P6, RZ, R89, 0xff, RZ, 0xc0, !PT ;  /* 0x000000ff59ff7812 */ /* 0x000fe200078cc0ff */
[----:B------:R-:W-:Y:S01]  /*7c80*/  FFMA.FTZ R179, R179, R70, R71 ;  /* 0x00000046b3b37223 */ /* 0x000fe20000010047 */
[----:B------:R-:W-:Y:S01]  /*7c90*/  FSEL R58, R0, RZ, P3 ;  /* 0x000000ff003a7208 */ /* 0x000fe20001800000 */
[----:B------:R-:W-:Y:S01]  /*7ca0*/  FMUL.FTZ R53, R164, R53 ;  /* 0x00000035a4357220 */ /* 0x000fe20000410000 */
[----:B------:R-:W-:Y:S01]  /*7cb0*/  LOP3.LUT P3, RZ, R75, 0xff00, RZ, 0xc0, !PT ;  /* 0x0000ff004bff7812 */ /* 0x000fe2000786c0ff */
[----:B------:R-:W-:Y:S01]  /*7cc0*/  FADD.FTZ R179, R176, -R179 ;  /* 0x800000b3b0b37221 */ /* 0x000fe20000010000 */
[----:B------:R-:W-:Y:S01]  /*7cd0*/  FSEL R56, R0, RZ, P6 ;  /* 0x000000ff00387208 */ /* 0x000fe20003000000 */
[----:B------:R-:W-:Y:S01]  /*7ce0*/  FMUL.FTZ R0, R49, UR6 ;  /* 0x0000000631007c20 */ /* 0x000fe20008410000 */
[----:B------:R-:W-:Y:S01]  /*7cf0*/  LOP3.LUT P6, RZ, R89, 0xff00, RZ, 0xc0, !PT ;  /* 0x0000ff0059ff7812 */ /* 0x000fe200078cc0ff */
[----:B------:R-:W-:Y:S01]  /*7d00*/  FMUL.FTZ R52, R53, UR6 ;  /* 0x0000000635347c20 */ /* 0x000fe20008410000 */
[----:B------:R-:W-:-:S02]  /*7d10*/  FSEL R69, R50, RZ, P3 ;  /* 0x000000ff32457208 */ /* 0x000fc40001800000 */
[----:B------:R-:W-:Y:S02]  /*7d20*/  LOP3.LUT P3, RZ, R74, 0xff0000, RZ, 0xc0, !PT ;  /* 0x00ff00004aff7812 */ /* 0x000fe4000786c0ff */
[----:B------:R-:W-:Y:S01]  /*7d30*/  FSEL R75, R50, RZ, P6 ;  /* 0x000000ff324b7208 */ /* 0x000fe20003000000 */
[----:B------:R-:W-:Y:S01]  /*7d40*/  FMUL.FTZ R50, R48, UR6 ;  /* 0x0000000630327c20 */ /* 0x000fe20008410000 */
[----:B------:R-:W-:Y:S02]  /*7d50*/  FSEL R57, R0, RZ, P3 ;  /* 0x000000ff00397208 */ /* 0x000fe40001800000 */
[----:B------:R-:W-:Y:S02]  /*7d60*/  LOP3.LUT P3, RZ, R74, 0xff000000, RZ, 0xc0, !PT ;  /* 0xff0000004aff7812 */ /* 0x000fe4000786c0ff */
[----:B------:R-:W-:Y:S02]  /*7d70*/  LOP3.LUT P6, RZ, R88, 0xff0000, RZ, 0xc0, !PT ;  /* 0x00ff000058ff7812 */ /* 0x000fe400078cc0ff */
[----:B------:R-:W-:-:S02]  /*7d80*/  FSEL R64, R50, RZ, P3 ;  /* 0x000000ff32407208 */ /* 0x000fc40001800000 */
[----:B------:R-:W-:Y:S02]  /*7d90*/  LOP3.LUT P3, RZ, R74, 0xff00, RZ, 0xc0, !PT ;  /* 0x0000ff004aff7812 */ /* 0x000fe4000786c0ff */
[----:B------:R-:W-:Y:S01]  /*7da0*/  FSEL R62, R0, RZ, P6 ;  /* 0x000000ff003e7208 */ /* 0x000fe20003000000 */
[----:B------:R-:W-:Y:S01]  /*7db0*/  FMUL.FTZ R0, R164, R179 ;  /* 0x000000b3a4007220 */ /* 0x000fe20000410000 */
[----:B------:R-:W-:Y:S02]  /*7dc0*/  LOP3.LUT P6, RZ, R88, 0xff000000, RZ, 0xc0, !PT ;  /* 0xff00000058ff7812 */ /* 0x000fe400078cc0ff */
[----:B------:R-:W-:Y:S02]  /*7dd0*/  FSEL R63, R52, RZ, P3 ;  /* 0x000000ff343f7208 */ /* 0x000fe40001800000 */
[----:B------:R-:W-:Y:S02]  /*7de0*/  LOP3.LUT P3, RZ, R88, 0xff00, RZ, 0xc0, !PT ;  /* 0x0000ff0058ff7812 */ /* 0x000fe4000786c0ff */
[----:B------:R-:W-:-:S02]  /*7df0*/  FSEL R67, R50, RZ, P6 ;  /* 0x000000ff32437208 */ /* 0x000fc40003000000 */
[----:B------:R-:W-:Y:S02]  /*7e00*/  F2FP.BF16.F32.PACK_AB R50, R55, R54 ;  /* 0x000000363732723e */ /* 0x000fe400000010ff */
[----:B------:R-:W-:Y:S02]  /*7e10*/  F2FP.BF16.F32.PACK_AB R49, R48, R49 ;  /* 0x000000313031723e */ /* 0x000fe400000010ff */
[----:B------:R-:W-:Y:S02]  /*7e20*/  F2FP.BF16.F32.PACK_AB R55, R76, R65 ;  /* 0x000000414c37723e */ /* 0x000fe400000010ff */
[----:B------:R-:W-:Y:S01]  /*7e30*/  F2FP.BF16.F32.PACK_AB R48, R53, R0 ;  /* 0x000000003530723e */ /* 0x000fe200000010ff */
[----:B------:R-:W-:Y:S01]  /*7e40*/  FMUL.FTZ R0, R0, UR6 ;  /* 0x0000000600007c20 */ /* 0x000fe20008410000 */
[----:B------:R-:W-:Y:S02]  /*7e50*/  FSEL R65, R52, RZ, P3 ;  /* 0x000000ff34417208 */ /* 0x000fe40001800000 */
[----:B------:R-:W-:-:S02]  /*7e60*/  LOP3.LUT P6, RZ, R74, 0xff, RZ, 0xc0, !PT ;  /* 0x000000ff4aff7812 */ /* 0x000fc400078cc0ff */
[----:B------:R-:W-:Y:S02]  /*7e70*/  LOP3.LUT P3, RZ, R88, 0xff, RZ, 0xc0, !PT ;  /* 0x000000ff58ff7812 */ /* 0x000fe4000786c0ff */
        /* <DEDUP_REMOVED lines=11> */
.L_x_1216:
[-CC-:B------:R-:W-:Y:S01]  /*7f30*/  FFMA.FTZ R192, R192, R70.reuse, R71.reuse ;  /* 0x00000046c0c07223 */ /* 0x180fe20000010047 */
[-CC-:B0-----:R-:W-:Y:S01]  /*7f40*/  FFMA.FTZ R52, R189, R70.reuse, R71.reuse ;  /* 0x00000046bd347223 */ /* 0x181fe20000010047 */
[----:B------:R-:W-:Y:S01]  /*7f50*/  ISETP.GE.U32.AND P3, PT, R74, RZ, PT ;  /* 0x000000ff4a00720c */ /* 0x000fe20003f66070 */
[-CC-:B------:R-:W-:Y:S01]  /*7f60*/  FFMA.FTZ R0, R187, R70.reuse, R71.reuse ;  /* 0x00000046bb007223 */ /* 0x180fe20000010047 */
[----:B------:R-:W-:Y:S01]  /*7f70*/  FADD.FTZ R191, R191, -R192 ;  /* 0x800000c0bfbf7221 */ /* 0x000fe20000010000 */
[----:B------:R-:W-:Y:S01]  /*7f80*/  FADD.FTZ R185, R185, -R52 ;  /* 0x80000034b9b97221 */ /* 0x000fe20000010000 */
[----:B------:R-:W-:Y:S01]  /*7f90*/  ISETP.GE.U32.AND.EX P3, PT, R75, 0x1000000, PT, P3 ;  /* 0x010000004b00780c */ /* 0x000fe20003f66130 */
[----:B------:R-:W-:Y:S01]  /*7fa0*/  FADD.FTZ R181, R181, -R0 ;  /* 0x80000000b5b57221 */ /* 0x000fe20000010000 */
[C---:B------:R-:W-:Y:S01]  /*7fb0*/  FMUL.FTZ R191, R164.reuse, R191 ;  /* 0x000000bfa4bf7220 */ /* 0x040fe20000410000 */
[----:B------:R-:W-:Y:S01]  /*7fc0*/  FMUL.FTZ R185, R164, R185 ;  /* 0x000000b9a4b97220 */ /* 0x000fe20000410000 */
[----:B------:R-:W-:Y:S01]  /*7fd0*/  LOP3.LUT P6, RZ, R75, 0xff0000, RZ, 0xc0, !PT ;  /* 0x00ff00004bff7812 */ /* 0x000fe200078cc0ff */
[-C--:B------:R-:W-:Y:S01]  /*7fe0*/  FFMA.FTZ R57, R190, R70.reuse, R71 ;  /* 0x00000046be397223 */ /* 0x080fe20000010047 */
        /* <DEDUP_REMOVED lines=12> */
[-C--:B------:R-:W-:Y:S01]  /*80b0*/  FFMA.FTZ R55, R186, R70.reuse, R71 ;  /* 0x00000046ba377223 */ /* 0x080fe20000010047 */
        /* <DEDUP_REMOVED lines=50> */
.L_x_1212:
[----:B------:R-:W-:Y:S05]  /*83e0*/  @!P0 BRA `(.L_x_1217) ;  /* 0x0000000800248947 */ /* 0x000fea0003800000 */
[----:B------:R-:W-:Y:S05]  /*83f0*/  @!P2 BRA `(.L_x_1218) ;  /* 0x000000040018a947 */ /* 0x000fea0003800000 */
[-CC-:B------:R-:W-:Y:S01]  /*8400*/  FFMA.FTZ R0, R187, R70.reuse, R71.reuse ;  /* 0x00000046bb007223 */ /* 0x180fe20000010047 */
[-CC-:B0-----:R-:W-:Y:S01]  /*8410*/  FFMA.FTZ R48, R189, R70.reuse, R71.reuse ;  /* 0x00000046bd307223 */ /* 0x181fe20000010047 */
[C---:B------:R-:W-:Y:S02]  /*8420*/  IMAD.U32 R50, R42.reuse, 0x10000, RZ ;  /* 0x000100002a327824 */ /* 0x040fe400078e00ff */
[-CC-:B------:R-:W-:Y:S01]  /*8430*/  FFMA.FTZ R183, R183, R70.reuse, R71.reuse ;  /* 0x00000046b7b77223 */ /* 0x180fe20000010047 */
[--C-:B------:R-:W-:Y:S01]  /*8440*/  FADD.FTZ R181, R181, -R0.reuse ;  /* 0x80000000b5b57221 */ /* 0x100fe20000010000 */
[----:B------:R-:W-:Y:S01]  /*8450*/  PRMT R0, R43, 0x7632, R0 ;  /* 0x000076322b007816 */ /* 0x000fe20000000000 */
[--C-:B------:R-:W-:Y:S01]  /*8460*/  FADD.FTZ R185, R185, -R48.reuse ;  /* 0x80000030b9b97221 */ /* 0x100fe20000010000 */
[----:B------:R-:W-:Y:S01]  /*8470*/  PRMT R48, R42, 0x7632, R48 ;  /* 0x000076322a307816 */ /* 0x000fe20000000030 */
[-CC-:B------:R-:W-:Y:S01]  /*8480*/  FFMA.FTZ R192, R192, R70.reuse, R71.reuse ;  /* 0x00000046c0c07223 */ /* 0x180fe20000010047 */
[----:B------:R-:W-:Y:S01]  /*8490*/  SHF.L.U32 R58, R0, 0x10, RZ ;  /* 0x00000010003a7819 */ /* 0x000fe200000006ff */
[-CC-:B------:R-:W-:Y:S01]  /*84a0*/  FFMA.FTZ R179, R179, R70.reuse, R71.reuse ;  /* 0x00000046b3b37223 */ /* 0x180fe20000010047 */
[----:B------:R-:W-:Y:S01]  /*84b0*/  PRMT R0, R41, 0x7632, R0 ;  /* 0x0000763229007816 */ /* 0x000fe20000000000 */
[----:B------:R-:W-:Y:S01]  /*84c0*/  FFMA.FTZ R181, R164, R181, R50 ;  /* 0x000000b5a4b57223 */ /* 0x000fe20000010032 */
[----:B------:R-:W-:Y:S01]  /*84d0*/  SHF.L.U32 R59, R43, 0x10, RZ ;  /* 0x000000102b3b7819 */ /* 0x000fe200000006ff */
[-C--:B------:R-:W-:Y:S01]  /*84e0*/  FFMA.FTZ R51, R186, R70.reuse, R71 ;  /* 0x00000046ba337223 */ /* 0x080fe20000010047 */
[----:B------:R-:W-:Y:S01]  /*84f0*/  SHF.L.U32 R56, R48, 0x10, RZ ;  /* 0x0000001030387819 */ /* 0x000fe200000006ff */
[----:B------:R-:W-:Y:S01]  /*8500*/  IMAD.U32 R50, R0, 0x10000, RZ ;  /* 0x0001000000327824 */ /* 0x000fe200078e00ff */
[----:B------:R-:W-:Y:S01]  /*8510*/  SHF.L.U32 R48, R41, 0x10, RZ ;  /* 0x0000001029307819 */ /* 0x000fe200000006ff */
[----:B------:R-:W-:Y:S01]  /*8520*/  FADD.FTZ R183, R178, -R183 ;  /* 0x800000b7b2b77221 */ /* 0x000fe20000010000 */
[----:B------:R-:W-:Y:S01]  /*8530*/  FADD.FTZ R191, R191, -R192 ;  /* 0x800000c0bfbf7221 */ /* 0x000fe20000010000 */
[----:B------:R-:W-:Y:S01]  /*8540*/  SHF.L.U32 R0, R40, 0x10, RZ ;  /* 0x0000001028007819 */ /* 0x000fe200000006ff */
[----:B------:R-:W-:Y:S01]  /*8550*/  FADD.FTZ R179, R176, -R179 ;  /* 0x800000b3b0b37221 */ /* 0x000fe20000010000 */
        /* <DEDUP_REMOVED lines=48> */
.L_x_1218:
[-CC-:B------:R-:W-:Y:S01]  /*8860*/  FFMA.FTZ R0, R187, R70.reuse, R71.reuse ;  /* 0x00000046bb007223 */ /* 0x180fe20000010047 */
[-CC-:B0-----:R-:W-:Y:S01]  /*8870*/  FFMA.FTZ R63, R190, R70.reuse, R71.reuse ;  /* 0x00000046be3f7223 */ /* 0x181fe20000010047 */
[----:B------:R-:W-:Y:S01]  /*8880*/  PRMT R56, R43, 0x7632, R56 ;  /* 0x000076322b387816 */ /* 0x000fe20000000038 */
[-CC-:B------:R-:W-:Y:S01]  /*8890*/  FFMA.FTZ R192, R192, R70.reuse, R71.reuse ;  /* 0x00000046c0c07223 */ /* 0x180fe20000010047 */
[----:B------:R-:W-:Y:S01]  /*88a0*/  FADD.FTZ R181, R181, -R0 ;  /* 0x80000000b5b57221 */ /* 0x000fe20000010000 */
[-C--:B------:R-:W-:Y:S01]  /*88b0*/  FFMA.FTZ R0, R189, R70.reuse, R71 ;  /* 0x00000046bd007223 */ /* 0x080fe20000010047 */
[----:B------:R-:W-:Y:S01]  /*88c0*/  FADD.FTZ R65, R188, -R63 ;  /* 0x8000003fbc417221 */ /* 0x000fe20000010000 */
[----:B------:R-:W-:Y:S02]  /*88d0*/  IMAD.U32 R63, R56, 0x10000, RZ ;  /* 0x00010000383f7824 */ /* 0x000fe400078e00ff */
[----:B------:R-:W-:Y:S01]  /*88e0*/  FADD.FTZ R191, R191, -R192 ;  /* 0x800000c0bfbf7221 */ /* 0x000fe20000010000 */
[--C-:B------:R-:W-:Y:S01]  /*88f0*/  FADD.FTZ R185, R185, -R0.reuse ;  /* 0x80000000b9b97221 */ /* 0x100fe20000010000 */
[----:B------:R-:W-:Y:S01]  /*8900*/  SHF.L.U32 R56, R43, 0x10, RZ ;  /* 0x000000102b387819 */ /* 0x000fe200000006ff */
[-C--:B------:R-:W-:Y:S01]  /*8910*/  FFMA.FTZ R183, R183, R70.reuse, R71 ;  /* 0x00000046b7b77223 */ /* 0x080fe20000010047 */
[----:B------:R-:W-:Y:S01]  /*8920*/  PRMT R0, R42, 0x7632, R0 ;  /* 0x000076322a007816 */ /* 0x000fe20000000000 */
[----:B------:R-:W-:Y:S01]  /*8930*/  FFMA.FTZ R191, R164, R191, R63 ;  /* 0x000000bfa4bf7223 */ /* 0x000fe2000001003f */
[----:B------:R-:W-:Y:S01]  /*8940*/  SHF.L.U32 R63, R42, 0x10, RZ ;  /* 0x000000102a3f7819 */ /* 0x000fe200000006ff */
[--C-:B------:R-:W-:Y:S01]  /*8950*/  FFMA.FTZ R185, R164, R185, R56.reuse ;  /* 0x000000b9a4b97223 */ /* 0x100fe20000010038 */
[----:B------:R-:W-:Y:S01]  /*8960*/  PRMT R56, R41, 0x7632, R56 ;  /* 0x0000763229387816 */ /* 0x000fe20000000038 */
[----:B------:R-:W-:Y:S01]  /*8970*/  IMAD.U32 R62, R0, 0x10000, RZ ;  /* 0x00010000003e7824 */ /* 0x000fe200078e00ff */
[----:B------:R-:W-:Y:S01]  /*8980*/  ISETP.GE.U32.AND P3, PT, R74, RZ, PT ;  /* 0x000000ff4a00720c */ /* 0x000fe20003f66070 */
[-C--:B------:R-:W-:Y:S01]  /*8990*/  FFMA.FTZ R59, R186, R70.reuse, R71 ;  /* 0x00000046ba3b7223 */ /* 0x080fe20000010047 */
[----:B------:R-:W-:Y:S01]  /*89a0*/  PRMT R0, R40, 0x7632, R0 ;  /* 0x0000763228007816 */ /* 0x000fe20000000000 */
[C---:B------:R-:W-:Y:S01]  /*89b0*/  FFMA.FTZ R65, R164.reuse, R65, R62 ;  /* 0x00000041a4417223 */ /* 0x040fe2000001003e */
[----:B------:R-:W-:Y:S01]  /*89c0*/  FMUL.FTZ R191, R191, UR6 ;  /* 0x00000006bfbf7c20 */ /* 0x000fe20008410000 */
[----:B------:R-:W-:Y:S01]  /*89d0*/  FMUL.FTZ R185, R185, UR6 ;  /* 0x00000006b9b97c20 */ /* 0x000fe20008410000 */
[----:B------:R-:W-:Y:S01]  /*89e0*/  SHF.L.U32 R58, R41, 0x10, RZ ;  /* 0x00000010293a7819 */ /* 0x000fe200000006ff */
[----:B------:R-:W-:Y:S01]  /*89f0*/  FFMA.FTZ R63, R164, R181, R63 ;  /* 0x000000b5a43f7223 */ /* 0x000fe2000001003f */
[----:B------:R-:W-:Y:S01]  /*8a00*/  SHF.L.U32 R62, R56, 0x10, RZ ;  /* 0x00000010383e7819 */ /* 0x000fe200000006ff */
[----:B------:R-:W-:Y:S01]  /*8a10*/  FADD.FTZ R183, R178, -R183 ;  /* 0x800000b7b2b77221 */ /* 0x000fe20000010000 */
[C---:B------:R-:W-:Y:S01]  /*8a20*/  ISETP.GE.U32.AND.EX P3, PT, R75.reuse, 0x1000000, PT, P3 ;  /* 0x010000004b00780c */ /* 0x040fe20003f66130 */
[----:B------:R-:W-:Y:S01]  /*8a30*/  FADD.FTZ R59, R184, -R59 ;  /* 0x8000003bb83b7221 */ /* 0x000fe20000010000 */
[----:B------:R-:W-:Y:S01]  /*8a40*/  LOP3.LUT P6, RZ, R75, 0xff0000, RZ, 0xc0, !PT ;  /* 0x00ff00004bff7812 */ /* 0x000fe200078cc0ff */
        /* <DEDUP_REMOVED lines=35> */
.L_x_1217:
[----:B------:R-:W-:Y:S05]  /*8c80*/  @!P2 BRA `(.L_x_1219) ;  /* 0x0000000000e8a947 */ /* 0x000fea0003800000 */
[-CC-:B------:R-:W-:Y:S01]  /*8c90*/  FFMA.FTZ R0, R187, R70.reuse, R71.reuse ;  /* 0x00000046bb007223 */ /* 0x180fe20000010047 */
[-CC-:B------:R-:W-:Y:S01]  /*8ca0*/  FFMA.FTZ R192, R192, R70.reuse, R71.reuse ;  /* 0x00000046c0c07223 */ /* 0x180fe20000010047 */
[-CC-:B0-----:R-:W-:Y:S01]  /*8cb0*/  FFMA.FTZ R57, R190, R70.reuse, R71.reuse ;  /* 0x00000046be397223 */ /* 0x181fe20000010047 */
[----:B------:R-:W-:Y:S01]  /*8cc0*/  ISETP.GE.U32.AND P3, PT, R74, RZ, PT ;  /* 0x000000ff4a00720c */ /* 0x000fe20003f66070 */
[----:B------:R-:W-:Y:S01]  /*8cd0*/  FADD.FTZ R181, R181, -R0 ;  /* 0x80000000b5b57221 */ /* 0x000fe20000010000 */
[-C--:B------:R-:W-:Y:S01]  /*8ce0*/  FFMA.FTZ R0, R189, R70.reuse, R71 ;  /* 0x00000046bd007223 */ /* 0x080fe20000010047 */
[----:B------:R-:W-:Y:S01]  /*8cf0*/  FADD.FTZ R191, R191, -R192 ;  /* 0x800000c0bfbf7221 */ /* 0x000fe20000010000 */
[----:B------:R-:W-:Y:S01]  /*8d00*/  FADD.FTZ R57, R188, -R57 ;  /* 0x80000039bc397221 */ /* 0x000fe20000010000 */
[-CC-:B------:R-:W-:Y:S01]  /*8d10*/  FFMA.FTZ R183, R183, R70.reuse, R71.reuse ;  /* 0x00000046b7b77223 */ /* 0x180fe20000010047 */
[----:B------:R-:W-:Y:S01]  /*8d20*/  FADD.FTZ R185, R185, -R0 ;  /* 0x80000000b9b97221 */ /* 0x000fe20000010000 */
[----:B------:R-:W-:Y:S01]  /*8d30*/  FMUL.FTZ R56, R164, R191 ;  /* 0x000000bfa4387220 */ /* 0x000fe20000410000 */
[-C--:B------:R-:W-:Y:S01]  /*8d40*/  FFMA.FTZ R51, R186, R70.reuse, R71 ;  /* 0x00000046ba337223 */ /* 0x080fe20000010047 */
[C---:B------:R-:W-:Y:S01]  /*8d50*/  ISETP.GE.U32.AND.EX P3, PT, R75.reuse, 0x1000000, PT, P3 ;  /* 0x010000004b00780c */ /* 0x040fe20003f66130 */
[----:B------:R-:W-:Y:S01]  /*8d60*/  FMUL.FTZ R185, R164, R185 ;  /* 0x000000b9a4b97220 */ /* 0x000fe20000410000 */
[----:B------:R-:W-:Y:S01]  /*8d70*/  FMUL.FTZ R48, R56, UR6 ;  /* 0x0000000638307c20 */ /* 0x000fe20008410000 */
[----:B------:R-:W-:Y:S01]  /*8d80*/  LOP3.LUT P6, RZ, R75, 0xff0000, RZ, 0xc0, !PT ;  /* 0x00ff00004bff7812 */ /* 0x000fe200078cc0ff */
[C---:B------:R-:W-:Y:S01]  /*8d90*/  FMUL.FTZ R181, R164.reuse, R181 ;  /* 0x000000b5a4b57220 */ /* 0x040fe20000410000 */
[----:B------:R-:W-:Y:S01]  /*8da0*/  FMUL.FTZ R0, R185, UR6 ;  /* 0x00000006b9007c20 */ /* 0x000fe20008410000 */
        /* <DEDUP_REMOVED lines=40> */
.L_x_1219:
        /* <DEDUP_REMOVED lines=12> */
[----:B------:R-:W-:Y:S01]  /*90f0*/  ISETP.GE.U32.AND.EX P3, PT, R75, 0x1000000, PT, P3 ;  /* 0x010000004b00780c */ /* 0x000fe20003f66130 */
[C---:B------:R-:W-:Y:S01]  /*9100*/  FMUL.FTZ R185, R164.reuse, R185 ;  /* 0x000000b9a4b97220 */ /* 0x040fe20000410000 */
        /* <DEDUP_REMOVED lines=39> */
.L_x_1215:
        /* <DEDUP_REMOVED lines=14> */
[----:B0-----:R-:W-:Y:S01]  /*9460*/  PRMT R48, R46, 0x7632, R48 ;  /* 0x000076322e307816 */ /* 0x001fe20000000030 */
[----:B------:R-:W-:Y:S01]  /*9470*/  FFMA.FTZ R83, R83, R70, R71 ;  /* 0x0000004653537223 */ /* 0x000fe20000010047 */
[----:B------:R-:W-:Y:S01]  /*9480*/  SHF.L.U32 R51, R0, 0x10, RZ ;  /* 0x0000001000337819 */ /* 0x000fe200000006ff */
[----:B------:R-:W-:Y:S01]  /*9490*/  FADD.FTZ R177, R177, -R174 ;  /* 0x800000aeb1b17221 */ /* 0x000fe20000010000 */
[----:B------:R-:W-:Y:S01]  /*94a0*/  FADD.FTZ R175, R172, -R175 ;  /* 0x800000afacaf7221 */ /* 0x000fe20000010000 */
[----:B------:R-:W-:Y:S01]  /*94b0*/  SHF.L.U32 R52, R48, 0x10, RZ ;  /* 0x0000001030347819 */ /* 0x000fe200000006ff */
[----:B------:R-:W-:Y:S01]  /*94c0*/  FADD.FTZ R83, R86, -R83 ;  /* 0x8000005356537221 */ /* 0x000fe20000010000 */
[----:B------:R-:W-:Y:S01]  /*94d0*/  FFMA.FTZ R66, R164, R177, R51 ;  /* 0x000000b1a4427223 */ /* 0x000fe20000010033 */
[----:B------:R-:W-:-:S02]  /*94e0*/  IMAD.U32 R51, R47, 0x10000, RZ ;  /* 0x000100002f337824 */ /* 0x000fc400078e00ff */
[-C--:B------:R-:W-:Y:S01]  /*94f0*/  FFMA.FTZ R170, R170, R70.reuse, R71 ;  /* 0x00000046aaaa7223 */ /* 0x080fe20000010047 */
[C---:B------:R-:W-:Y:S01]  /*9500*/  IMAD.U32 R48, R45.reuse, 0x10000, RZ ;  /* 0x000100002d307824 */ /* 0x040fe200078e00ff */
[----:B------:R-:W-:Y:S01]  /*9510*/  PRMT R0, R45, 0x7632, R0 ;  /* 0x000076322d007816 */ /* 0x000fe20000000000 */
[----:B------:R-:W-:Y:S01]  /*9520*/  FFMA.FTZ R175, R164, R175, R51 ;  /* 0x000000afa4af7223 */ /* 0x000fe20000010033 */
[-CC-:B------:R-:W-:Y:S01]  /*9530*/  FFMA.FTZ R166, R166, R70.reuse, R71.reuse ;  /* 0x00000046a6a67223 */ /* 0x180fe20000010047 */
[----:B------:R-:W-:Y:S01]  /*9540*/  FFMA.FTZ R83, R164, R83, R48 ;  /* 0x00000053a4537223 */ /* 0x000fe20000010030 */
[-C--:B------:R-:W-:Y:S01]  /*9550*/  FFMA.FTZ R87, R87, R70.reuse, R71 ;  /* 0x0000004657577223 */ /* 0x080fe20000010047 */
[----:B------:R-:W-:Y:S01]  /*9560*/  FMUL.FTZ R48, R175, UR6 ;  /* 0x00000006af307c20 */ /* 0x000fe20008410000 */
[----:B------:R-:W-:Y:S01]  /*9570*/  LOP3.LUT P3, RZ, R73, 0xff0000, RZ, 0xc0, !PT ;  /* 0x00ff000049ff7812 */ /* 0x000fe2000786c0ff */
[----:B------:R-:W-:Y:S01]  /*9580*/  FADD.FTZ R173, R173, -R170 ;  /* 0x800000aaadad7221 */ /* 0x000fe20000010000 */
[----:B------:R-:W-:Y:S01]  /*9590*/  SHF.L.U32 R50, R46, 0x10, RZ ;  /* 0x000000102e327819 */ /* 0x000fe200000006ff */
[----:B------:R-:W-:Y:S01]  /*95a0*/  FADD.FTZ R85, R85, -R166 ;  /* 0x800000a655557221 */ /* 0x000fe20000010000 */
[----:B------:R-:W-:Y:S01]  /*95b0*/  SHF.L.U32 R0, R0, 0x10, RZ ;  /* 0x0000001000007819 */ /* 0x000fe200000006ff */
[----:B------:R-:W-:Y:S01]  /*95c0*/  FADD.FTZ R87, R168, -R87 ;  /* 0x80000057a8577221 */ /* 0x000fe20000010000 */
        /* <DEDUP_REMOVED lines=32> */
[----:B------:R-:W-:Y:S01]  /*97d0*/  FSEL R69, R49, RZ, P6 ;  /* 0x000000ff31457208 */ /* 0x000fe20003000000 */
[----:B------:R-:W-:Y:S01]  /*97e0*/  IMAD.U32 R49, R44, 0x10000, RZ ;  /* 0x000100002c317824 */ /* 0x000fe200078e00ff */
[----:B------:R-:W-:Y:S02]  /*97f0*/  LOP3.LUT P6, RZ, R90, 0xff0000, RZ, 0xc0, !PT ;  /* 0x00ff00005aff7812 */ /* 0x000fe400078cc0ff */
[----:B------:R-:W-:Y:S01]  /*9800*/  FSEL R57, R0, RZ, P3 ;  /* 0x000000ff00397208 */ /* 0x000fe20001800000 */
[----:B------:R-:W-:Y:S01]  /*9810*/  FFMA.FTZ R71, R164, R71, R49 ;  /* 0x00000047a4477223 */ /* 0x000fe20000010031 */
[----:B------:R-:W-:Y:S02]  /*9820*/  LOP3.LUT P3, RZ, R72, 0xff000000, RZ, 0xc0, !PT ;  /* 0xff00000048ff7812 */ /* 0x000fe4000786c0ff */
[----:B------:R-:W-:Y:S01]  /*9830*/  FSEL R53, R0, RZ, P6 ;  /* 0x000000ff00357208 */ /* 0x000fe20003000000 */
[----:B------:R-:W-:Y:S01]  /*9840*/  FMUL.FTZ R0, R48, UR6 ;  /* 0x0000000630007c20 */ /* 0x000fe20008410000 */
[----:B------:R-:W-:-:S02]  /*9850*/  FSEL R62, R50, RZ, P3 ;  /* 0x000000ff323e7208 */ /* 0x000fc40001800000 */
[----:B------:R-:W-:Y:S02]  /*9860*/  LOP3.LUT P3, RZ, R72, 0xff00, RZ, 0xc0, !PT ;  /* 0x0000ff0048ff7812 */ /* 0x000fe4000786c0ff */
        /* <DEDUP_REMOVED lines=23> */
.L_x_1222:
[----:B0-----:R-:W-:Y:S01]  /*99e0*/  PRMT R52, R47, 0x7632, R52 ;  /* 0x000076322f347816 */ /* 0x001fe20000000034 */
[-CC-:B------:R-:W-:Y:S01]  /*99f0*/  FFMA.FTZ R174, R174, R70.reuse, R71.reuse ;  /* 0x00000046aeae7223 */ /* 0x180fe20000010047 */
[-CC-:B------:R-:W-:Y:S01]  /*9a00*/  FFMA.FTZ R175, R175, R70.reuse, R71.reuse ;  /* 0x00000046afaf7223 */ /* 0x180fe20000010047 */
[----:B------:R-:W-:Y:S01]  /*9a10*/  SHF.L.U32 R56, R47, 0x10, RZ ;  /* 0x000000102f387819 */ /* 0x000fe200000006ff */
[-C--:B------:R-:W-:Y:S01]  /*9a20*/  FFMA.FTZ R87, R87, R70.reuse, R71 ;  /* 0x0000004657577223 */ /* 0x080fe20000010047 */
[----:B------:R-:W-:Y:S01]  /*9a30*/  SHF.L.U32 R55, R52, 0x10, RZ ;  /* 0x0000001034377819 */ /* 0x000fe200000006ff */
[----:B------:R-:W-:Y:S01]  /*9a40*/  FADD.FTZ R177, R177, -R174 ;  /* 0x800000aeb1b17221 */ /* 0x000fe20000010000 */
[----:B------:R-:W-:Y:S01]  /*9a50*/  FADD.FTZ R175, R172, -R175 ;  /* 0x800000afacaf7221 */ /* 0x000fe20000010000 */
[----:B------:R-:W-:Y:S01]  /*9a60*/  ISETP.GE.U32.AND P3, PT, R72, RZ, PT ;  /* 0x000000ff4800720c */ /* 0x000fe20003f66070 */
[-C--:B------:R-:W-:Y:S01]  /*9a70*/  FFMA.FTZ R83, R83, R70.reuse, R71 ;  /* 0x0000004653537223 */ /* 0x080fe20000010047 */
[C---:B------:R-:W-:Y:S01]  /*9a80*/  FFMA.FTZ R55, R164.reuse, R177, R55 ;  /* 0x000000b1a4377223 */ /* 0x040fe20000010037 */
[----:B------:R-:W-:Y:S01]  /*9a90*/  FFMA.FTZ R56, R164, R175, R56 ;  /* 0x000000afa4387223 */ /* 0x000fe20000010038 */
[----:B------:R-:W-:Y:S01]  /*9aa0*/  ISETP.GE.U32.AND.EX P3, PT, R73, 0x1000000, PT, P3 ;  /* 0x010000004900780c */ /* 0x000fe20003f66130 */
[----:B------:R-:W-:Y:S01]  /*9ab0*/  FADD.FTZ R87, R168, -R87 ;  /* 0x80000057a8577221 */ /* 0x000fe20000010000 */
[----:B------:R-:W-:Y:S01]  /*9ac0*/  FMUL.FTZ R57, R55, UR6 ;  /* 0x0000000637397c20 */ /* 0x000fe20008410000 */
[----:B------:R-:W-:Y:S01]  /*9ad0*/  PRMT R0, R46, 0x7632, R0 ;  /* 0x000076322e007816 */ /* 0x000fe20000000000 */
[----:B------:R-:W-:Y:S01]  /*9ae0*/  FMUL.FTZ R56, R56, UR6 ;  /* 0x0000000638387c20 */ /* 0x000fe20008410000 */
[----:B------:R-:W-:Y:S01]  /*9af0*/  LOP3.LUT P6, RZ, R73, 0xff0000, RZ, 0xc0, !PT ;  /* 0x00ff000049ff7812 */ /* 0x000fe200078cc0ff */
[----:B------:R-:W-:Y:S01]  /*9b00*/  IMAD.U32 R52, R46, 0x10000, RZ ;  /* 0x000100002e347824 */ /* 0x000fe200078e00ff */
[----:B------:R-:W-:Y:S01]  /*9b10*/  FSEL R66, R57, RZ, P3 ;  /* 0x000000ff39427208 */ /* 0x000fe20001800000 */
[-C--:B------:R-:W-:Y:S01]  /*9b20*/  FFMA.FTZ R170, R170, R70.reuse, R71 ;  /* 0x00000046aaaa7223 */ /* 0x080fe20000010047 */
[----:B------:R-:W-:Y:S01]  /*9b30*/  ISETP.GE.U32.AND P3, PT, R90, RZ, PT ;  /* 0x000000ff5a00720c */ /* 0x000fe20003f66070 */
[----:B------:R-:W-:Y:S01]  /*9b40*/  FADD.FTZ R83, R86, -R83 ;  /* 0x8000005356537221 */ /* 0x000fe20000010000 */
[----:B------:R-:W-:Y:S01]  /*9b50*/  SHF.L.U32 R54, R0, 0x10, RZ ;  /* 0x0000001000367819 */ /* 0x000fe200000006ff */
[----:B------:R-:W-:Y:S01]  /*9b60*/  FFMA.FTZ R52, R164, R87, R52 ;  /* 0x00000057a4347223 */ /* 0x000fe20000010034 */
[----:B------:R-:W-:Y:S01]  /*9b70*/  SHF.L.U32 R0, R45, 0x10, RZ ;  /* 0x000000102d007819 */ /* 0x000fe200000006ff */
[----:B------:R-:W-:Y:S01]  /*9b80*/  FADD.FTZ R173, R173, -R170 ;  /* 0x800000aaadad7221 */ /* 0x000fe20000010000 */
[----:B------:R-:W-:Y:S01]  /*9b90*/  FSEL R59, R56, RZ, P6 ;  /* 0x000000ff383b7208 */ /* 0x000fe20003000000 */
[----:B------:R-:W-:Y:S01]  /*9ba0*/  FMUL.FTZ R52, R52, UR6 ;  /* 0x0000000634347c20 */ /* 0x000fe20008410000 */
[C---:B------:R-:W-:Y:S01]  /*9bb0*/  LOP3.LUT P6, RZ, R91.reuse, 0xff0000, RZ, 0xc0, !PT ;  /* 0x00ff00005bff7812 */ /* 0x040fe200078cc0ff */
[C---:B------:R-:W-:Y:S01]  /*9bc0*/  FFMA.FTZ R83, R164.reuse, R83, R0 ;  /* 0x00000053a4537223 */ /* 0x040fe20000010000 */
[----:B------:R-:W-:Y:S01]  /*9bd0*/  ISETP.GE.U32.AND.EX P3, PT, R91, 0x1000000, PT, P3 ;  /* 0x010000005b00780c */ /* 0x000fe20003f66130 */
[----:B------:R-:W-:Y:S01]  /*9be0*/  FFMA.FTZ R54, R164, R173, R54 ;  /* 0x000000ada4367223 */ /* 0x000fe20000010036 */
[----:B------:R-:W-:Y:S01]  /*9bf0*/  FSEL R65, R56, RZ, P6 ;  /* 0x000000ff38417208 */ /* 0x000fe20003000000 */
[-CC-:B------:R-:W-:Y:S01]  /*9c00*/  FFMA.FTZ R166, R166, R70.reuse, R71.reuse ;  /* 0x00000046a6a67223 */ /* 0x180fe20000010047 */
[----:B------:R-:W-:Y:S01]  /*9c10*/  PRMT R0, R45, 0x7632, R0 ;  /* 0x000076322d007816 */ /* 0x000fe20000000000 */
[----:B------:R-:W-:Y:S01]  /*9c20*/  FMUL.FTZ R56, R54, UR6 ;  /* 0x0000000636387c20 */ /* 0x000fe20008410000 */
[----:B------:R-:W-:Y:S01]  /*9c30*/  LOP3.LUT P6, RZ, R73, 0xff, RZ, 0xc0, !PT ;  /* 0x000000ff49ff7812 */ /* 0x000fe200078cc0ff */
[----:B------:R-:W-:Y:S01]  /*9c40*/  FADD.FTZ R85, R85, -R166 ;  /* 0x800000a655557221 */ /* 0x000fe20000010000 */
[----:B------:R-:W-:Y:S01]  /*9c50*/  FSEL R68, R57, RZ, P3 ;  /* 0x000000ff39447208 */ /* 0x000fe20001800000 */
[----:B------:R-:W-:Y:S01]  /*9c60*/  IMAD.U32 R55, R0, 0x10000, RZ ;  /* 0x0001000000377824 */ /* 0x000fe200078e00ff */
[----:B------:R-:W-:Y:S01]  /*9c70*/  LOP3.LUT P3, RZ, R91, 0xff, RZ, 0xc0, !PT ;  /* 0x000000ff5bff7812 */ /* 0x000fe2000786c0ff */
[-C--:B------:R-:W-:Y:S01]  /*9c80*/  FFMA.FTZ R53, R84, R70.reuse, R71 ;  /* 0x0000004654357223 */ /* 0x080fe20000010047 */
[----:B------:R-:W-:Y:S01]  /*9c90*/  FSEL R58, R52, RZ, P6 ;  /* 0x000000ff343a7208 */ /* 0x000fe20003000000 */
[----:B------:R-:W-:Y:S01]  /*9ca0*/  FFMA.FTZ R85, R164, R85, R55 ;  /* 0x00000055a4557223 */ /* 0x000fe20000010037 */
[----:B------:R-:W-:Y:S01]  /*9cb0*/  LOP3.LUT P6, RZ, R73, 0xff00, RZ, 0xc0, !PT ;  /* 0x0000ff0049ff7812 */ /* 0x000fe200078cc0ff */
[----:B------:R-:W-:Y:S01]  /*9cc0*/  FMUL.FTZ R83, R83, UR6 ;  /* 0x0000000653537c20 */ /* 0x000fe20008410000 */
[----:B------:R-:W-:Y:S01]  /*9cd0*/  FSEL R54, R52, RZ, P3 ;  /* 0x000000ff34367208 */ /* 0x000fe20001800000 */
[----:B------:R-:W-:Y:S01]  /*9ce0*/  FADD.FTZ R53, R82, -R53 ;  /* 0x8000003552357221 */ /* 0x000fe20000010000 */
[----:B------:R-:W-:Y:S01]  /*9cf0*/  PRMT R0, R44, 0x7632, R0 ;  /* 0x000076322c007816 */ /* 0x000fe20000000000 */
[----:B------:R-:W-:Y:S01]  /*9d00*/  FFMA.FTZ R71, R81, R70, R71 ;  /* 0x0000004651477223 */ /* 0x000fe20000010047 */
[----:B------:R-:W-:Y:S01]  /*9d10*/  LOP3.LUT P3, RZ, R91, 0xff00, RZ, 0xc0, !PT ;  /* 0x0000ff005bff7812 */ /* 0x000fe2000786c0ff */
[----:B------:R-:W-:Y:S01]  /*9d20*/  FMUL.FTZ R85, R85, UR6 ;  /* 0x0000000655557c20 */ /* 0x000fe20008410000 */
[----:B------:R-:W-:Y:S01]  /*9d30*/  FSEL R67, R56, RZ, P6 ;  /* 0x000000ff38437208 */ /* 0x000fe20003000000 */
[----:B------:R-:W-:Y:S01]  /*9d40*/  FADD.FTZ R71, R80, -R71 ;  /* 0x8000004750477221 */ /* 0x000fe20000010000 */
[----:B------:R-:W-:-:S02]  /*9d50*/  SHF.L.U32 R55, R0, 0x10, RZ ;  /* 0x0000001000377819 */ /* 0x000fc400000006ff */
[----:B------:R-:W-:Y:S02]  /*9d60*/  LOP3.LUT P6, RZ, R72, 0xff0000, RZ, 0xc0, !PT ;  /* 0x00ff000048ff7812 */ /* 0x000fe400078cc0ff */
[----:B------:R-:W-:Y:S01]  /*9d70*/  FSEL R69, R56, RZ, P3 ;  /* 0x000000ff38457208 */ /* 0x000fe20001800000 */
[----:B------:R-:W-:Y:S01]  /*9d80*/  FFMA.FTZ R55, R164, R53, R55 ;  /* 0x00000035a4377223 */ /* 0x000fe20000010037 */
[----:B------:R-:W-:Y:S02]  /*9d90*/  LOP3.LUT P3, RZ, R90, 0xff0000, RZ, 0xc0, !PT ;  /* 0x00ff00005aff7812 */ /* 0x000fe4000786c0ff */
[----:B------:R-:W-:Y:S01]  /*9da0*/  FSEL R57, R83, RZ, P6 ;  /* 0x000000ff53397208 */ /* 0x000fe20003000000 */
[----:B------:R-:W-:Y:S01]  /*9db0*/  FMUL.FTZ R0, R55, UR6 ;  /* 0x0000000637007c20 */ /* 0x000fe20008410000 */
[----:B------:R-:W-:Y:S02]  /*9dc0*/  FSEL R83, R83, RZ, P3 ;  /* 0x000000ff53537208 */ /* 0x000fe40001800000 */
[----:B------:R-:W-:-:S02]  /*9dd0*/  LOP3.LUT P6, RZ, R72, 0xff000000, RZ, 0xc0, !PT ;  /* 0xff00000048ff7812 */ /* 0x000fc400078cc0ff */
[----:B------:R-:W-:Y:S02]  /*9de0*/  SHF.L.U32 R53, R44, 0x10, RZ ;  /* 0x000000102c357819 */ /* 0x000fe400000006ff */
[----:B------:R-:W-:Y:S02]  /*9df0*/  LOP3.LUT P3, RZ, R90, 0xff000000, RZ, 0xc0, !PT ;  /* 0xff0000005aff7812 */ /* 0x000fe4000786c0ff */
[C---:B------:R-:W-:Y:S01]  /*9e00*/  FSEL R62, R85.reuse, RZ, P6 ;  /* 0x000000ff553e7208 */ /* 0x040fe20003000000 */
[----:B------:R-:W-:Y:S01]  /*9e10*/  FFMA.FTZ R53, R164, R71, R53 ;  /* 0x00000047a4357223 */ /* 0x000fe20000010035 */
[----:B------:R-:W-:Y:S02]  /*9e20*/  FSEL R64, R85, RZ, P3 ;  /* 0x000000ff55407208 */ /* 0x000fe40001800000 */
[----:B------:R-:W-:Y:S01]  /*9e30*/  LOP3.LUT P6, RZ, R72, 0xff00, RZ, 0xc0, !PT ;  /* 0x0000ff0048ff7812 */ /* 0x000fe200078cc0ff */
[----:B------:R-:W-:Y:S01]  /*9e40*/  FMUL.FTZ R53, R53, UR6 ;  /* 0x0000000635357c20 */ /* 0x000fe20008410000 */
[----:B------:R-:W-:-:S02]  /*9e50*/  LOP3.LUT P3, RZ, R90, 0xff00, RZ, 0xc0, !PT ;  /* 0x0000ff005aff7812 */ /* 0x000fc4000786c0ff */
[----:B------:R-:W-:Y:S02]  /*9e60*/  F2FP.BF16.F32.PACK_AB R55, R68, R65 ;  /* 0x000000414437723e */ /* 0x000fe400000010ff */
[C---:B------:R-:W-:Y:S02]  /*9e70*/  FSEL R63, R0.reuse, RZ, P6 ;  /* 0x000000ff003f7208 */ /* 0x040fe40003000000 */
[----:B------:R-:W-:Y:S02]  /*9e80*/  FSEL R65, R0, RZ, P3 ;  /* 0x000000ff00417208 */ /* 0x000fe40001800000 */
[----:B------:R-:W-:Y:S02]  /*9e90*/  LOP3.LUT P6, RZ, R72, 0xff, RZ, 0xc0, !PT ;  /* 0x000000ff48ff7812 */ /* 0x000fe400078cc0ff */
        /* <DEDUP_REMOVED lines=11> */
.L_x_1221:
[----:B------:R-:W-:Y:S05]  /*9f50*/  @!P2 BRA `(.L_x_1224) ;  /* 0x00000004003ca947 */ /* 0x000fea0003800000 */
[-CC-:B------:R-:W-:Y:S01]  /*9f60*/  FFMA.FTZ R175, R175, R70.reuse, R71.reuse ;  /* 0x00000046afaf7223 */ /* 0x180fe20000010047 */
[-CC-:B------:R-:W-:Y:S01]  /*9f70*/  FFMA.FTZ R174, R174, R70.reuse, R71.reuse ;  /* 0x00000046aeae7223 */ /* 0x180fe20000010047 */
[----:B------:R-:W-:Y:S01]  /*9f80*/  LOP3.LUT P3, RZ, R73, 0xff0000, RZ, 0xc0, !PT ;  /* 0x00ff000049ff7812 */ /* 0x000fe2000786c0ff */
[-C--:B------:R-:W-:Y:S01]  /*9f90*/  FFMA.FTZ R87, R87, R70.reuse, R71 ;  /* 0x0000004657577223 */ /* 0x080fe20000010047 */
[----:B0-----:R-:W-:Y:S01]  /*9fa0*/  FADD.FTZ R51, R172, -R175 ;  /* 0x800000afac337221 */ /* 0x001fe20000010000 */
[----:B------:R-:W-:Y:S01]  /*9fb0*/  FADD.FTZ R177, R177, -R174 ;  /* 0x800000aeb1b17221 */ /* 0x000fe20000010000 */
[----:B------:R-:W-:Y:S01]  /*9fc0*/  LOP3.LUT P6, RZ, R91, 0xff0000, RZ, 0xc0, !PT ;  /* 0x00ff00005bff7812 */ /* 0x000fe200078cc0ff */
[----:B------:R-:W-:Y:S01]  /*9fd0*/  FADD.FTZ R87, R168, -R87 ;  /* 0x80000057a8577221 */ /* 0x000fe20000010000 */
[C---:B------:R-:W-:Y:S01]  /*9fe0*/  FMUL.FTZ R51, R164.reuse, R51 ;  /* 0x00000033a4337220 */ /* 0x040fe20000410000 */
[----:B------:R-:W-:Y:S01]  /*9ff0*/  FMUL.FTZ R66, R164, R177 ;  /* 0x000000b1a4427220 */ /* 0x000fe20000410000 */
[-CC-:B------:R-:W-:Y:S01]  /*a000*/  FFMA.FTZ R170, R170, R70.reuse, R71.reuse ;  /* 0x00000046aaaa7223 */ /* 0x180fe20000010047 */
[----:B------:R-:W-:Y:S01]  /*a010*/  FMUL.FTZ R52, R164, R87 ;  /* 0x00000057a4347220 */ /* 0x000fe20000410000 */
[----:B------:R-:W-:Y:S01]  /*a020*/  FMUL.FTZ R0, R51, UR6 ;  /* 0x0000000633007c20 */ /* 0x000fe20008410000 */
[----:B------:R-:W-:Y:S01]  /*a030*/  FMUL.FTZ R48, R66, UR6 ;  /* 0x0000000642307c20 */ /* 0x000fe20008410000 */
[-CC-:B------:R-:W-:Y:S01]  /*a040*/  FFMA.FTZ R49, R84, R70.reuse, R71.reuse ;  /* 0x0000004654317223 */ /* 0x180fe20000010047 */
[----:B------:R-:W-:Y:S01]  /*a050*/  FADD.FTZ R55, R173, -R170 ;  /* 0x800000aaad377221 */ /* 0x000fe20000010000 */
[-C--:B------:R-:W-:Y:S01]  /*a060*/  FFMA.FTZ R83, R83, R70.reuse, R71 ;  /* 0x0000004653537223 */ /* 0x080fe20000010047 */
[----:B------:R-:W-:Y:S01]  /*a070*/  FSEL R59, R0, RZ, P3 ;  /* 0x000000ff003b7208 */ /* 0x000fe20001800000 */
[----:B------:R-:W-:Y:S01]  /*a080*/  FADD.FTZ R53, R82, -R49 ;  /* 0x8000003152357221 */ /* 0x000fe20000010000 */
[----:B------:R-:W-:Y:S01]  /*a090*/  ISETP.GE.U32.AND P3, PT, R72, RZ, PT ;  /* 0x000000ff4800720c */ /* 0x000fe20003f66070 */
[----:B------:R-:W-:Y:S01]  /*a0a0*/  FMUL.FTZ R55, R164, R55 ;  /* 0x00000037a4377220 */ /* 0x000fe20000410000 */
[----:B------:R-:W-:Y:S01]  /*a0b0*/  FSEL R56, R0, RZ, P6 ;  /* 0x000000ff00387208 */ /* 0x000fe20003000000 */
[----:B------:R-:W-:Y:S01]  /*a0c0*/  FMUL.FTZ R0, R52, UR6 ;  /* 0x0000000634007c20 */ /* 0x000fe20008410000 */
[----:B------:R-:W-:Y:S01]  /*a0d0*/  ISETP.GE.U32.AND P6, PT, R90, RZ, PT ;  /* 0x000000ff5a00720c */ /* 0x000fe20003fc6070 */
[----:B------:R-:W-:Y:S01]  /*a0e0*/  FADD.FTZ R49, R86, -R83 ;  /* 0x8000005356317221 */ /* 0x000fe20000010000 */
[----:B------:R-:W-:Y:S01]  /*a0f0*/  ISETP.GE.U32.AND.EX P3, PT, R73, 0x1000000, PT, P3 ;  /* 0x010000004900780c */ /* 0x000fe20003f66130 */
        /* <DEDUP_REMOVED lines=14> */
[----:B------:R-:W-:Y:S01]  /*a1e0*/  FMUL.FTZ R53, R164, R53 ;  /* 0x00000035a4357220 */ /* 0x000fe20000410000 */
[----:B------:R-:W-:Y:S01]  /*a1f0*/  FSEL R54, R0, RZ, P6 ;  /* 0x000000ff00367208 */ /* 0x000fe20003000000 */
[----:B------:R-:W-:Y:S01]  /*a200*/  FMUL.FTZ R0, R49, UR6 ;  /* 0x0000000631007c20 */ /* 0x000fe20008410000 */
[----:B------:R-:W-:Y:S01]  /*a210*/  LOP3.LUT P6, RZ, R91, 0xff00, RZ, 0xc0, !PT ;  /* 0x0000ff005bff7812 */ /* 0x000fe200078cc0ff */
[----:B------:R-:W-:Y:S01]  /*a220*/  FMUL.FTZ R164, R164, R63 ;  /* 0x0000003fa4a47220 */ /* 0x000fe20000410000 */
[----:B------:R-:W-:-:S02]  /*a230*/  FSEL R69, R50, RZ, P3 ;  /* 0x000000ff32457208 */ /* 0x000fc40001800000 */
[----:B------:R-:W-:Y:S02]  /*a240*/  LOP3.LUT P3, RZ, R72, 0xff0000, RZ, 0xc0, !PT ;  /* 0x00ff000048ff7812 */ /* 0x000fe4000786c0ff */
[----:B------:R-:W-:Y:S01]  /*a250*/  FSEL R71, R50, RZ, P6 ;  /* 0x000000ff32477208 */ /* 0x000fe20003000000 */
[----:B------:R-:W-:Y:S01]  /*a260*/  FMUL.FTZ R50, R48, UR6 ;  /* 0x0000000630327c20 */ /* 0x000fe20008410000 */
[----:B------:R-:W-:Y:S02]  /*a270*/  LOP3.LUT P6, RZ, R90, 0xff0000, RZ, 0xc0, !PT ;  /* 0x00ff00005aff7812 */ /* 0x000fe400078cc0ff */
[----:B------:R-:W-:Y:S02]  /*a280*/  FSEL R57, R0, RZ, P3 ;  /* 0x000000ff00397208 */ /* 0x000fe40001800000 */
        /* <DEDUP_REMOVED lines=8> */
[----:B------:R-:W-:Y:S02]  /*a310*/  FSEL R67, R50, RZ, P6 ;  /* 0x000000ff32437208 */ /* 0x000fe40003000000 */
[----:B------:R-:W-:-:S02]  /*a320*/  F2FP.BF16.F32.PACK_AB R50, R55, R52 ;  /* 0x000000343732723e */ /* 0x000fc400000010ff */
[----:B------:R-:W-:Y:S02]  /*a330*/  F2FP.BF16.F32.PACK_AB R49, R48, R49 ;  /* 0x000000313031723e */ /* 0x000fe400000010ff */
[----:B------:R-:W-:Y:S02]  /*a340*/  F2FP.BF16.F32.PACK_AB R55, R65, R56 ;  /* 0x000000384137723e */ /* 0x000fe400000010ff */
[----:B------:R-:W-:Y:S01]  /*a350*/  F2FP.BF16.F32.PACK_AB R48, R53, R164 ;  /* 0x000000a43530723e */ /* 0x000fe200000010ff */
[----:B------:R-:W-:Y:S01]  /*a360*/  FMUL.FTZ R164, R164, UR6 ;  /* 0x00000006a4a47c20 */ /* 0x000fe20008410000 */
        /* <DEDUP_REMOVED lines=14> */
.L_x_1224:
[-CC-:B------:R-:W-:Y:S01]  /*a450*/  FFMA.FTZ R174, R174, R70.reuse, R71.reuse ;  /* 0x00000046aeae7223 */ /* 0x180fe20000010047 */
[-CC-:B------:R-:W-:Y:S01]  /*a460*/  FFMA.FTZ R175, R175, R70.reuse, R71.reuse ;  /* 0x00000046afaf7223 */ /* 0x180fe20000010047 */
[----:B------:R-:W-:Y:S01]  /*a470*/  ISETP.GE.U32.AND P3, PT, R72, RZ, PT ;  /* 0x000000ff4800720c */ /* 0x000fe20003f66070 */
[-C--:B------:R-:W-:Y:S01]  /*a480*/  FFMA.FTZ R87, R87, R70.reuse, R71 ;  /* 0x0000004657577223 */ /* 0x080fe20000010047 */
[----:B------:R-:W-:Y:S01]  /*a490*/  FADD.FTZ R177, R177, -R174 ;  /* 0x800000aeb1b17221 */ /* 0x000fe20000010000 */
[----:B------:R-:W-:Y:S01]  /*a4a0*/  FADD.FTZ R175, R172, -R175 ;  /* 0x800000afacaf7221 */ /* 0x000fe20000010000 */
[C---:B------:R-:W-:Y:S01]  /*a4b0*/  ISETP.GE.U32.AND.EX P3, PT, R73.reuse, 0x1000000, PT, P3 ;  /* 0x010000004900780c */ /* 0x040fe20003f66130 */
[----:B------:R-:W-:Y:S01]  /*a4c0*/  FADD.FTZ R87, R168, -R87 ;  /* 0x80000057a8577221 */ /* 0x000fe20000010000 */
[C---:B------:R-:W-:Y:S01]  /*a4d0*/  FMUL.FTZ R177, R164.reuse, R177 ;  /* 0x000000b1a4b17220 */ /* 0x040fe20000410000 */
[----:B------:R-:W-:Y:S01]  /*a4e0*/  FMUL.FTZ R175, R164, R175 ;  /* 0x000000afa4af7220 */ /* 0x000fe20000410000 */
[----:B------:R-:W-:Y:S01]  /*a4f0*/  LOP3.LUT P6, RZ, R73, 0xff0000, RZ, 0xc0, !PT ;  /* 0x00ff000049ff7812 */ /* 0x000fe200078cc0ff */
[-CC-:B------:R-:W-:Y:S01]  /*a500*/  FFMA.FTZ R170, R170, R70.reuse, R71.reuse ;  /* 0x00000046aaaa7223 */ /* 0x180fe20000010047 */
[----:B------:R-:W-:Y:S01]  /*a510*/  FMUL.FTZ R177, R177, UR6 ;  /* 0x00000006b1b17c20 */ /* 0x000fe20008410000 */
[----:B------:R-:W-:Y:S01]  /*a520*/  FMUL.FTZ R175, R175, UR6 ;  /* 0x00000006afaf7c20 */ /* 0x000fe20008410000 */
[----:B------:R-:W-:Y:S01]  /*a530*/  FMUL.FTZ R87, R164, R87 ;  /* 0x00000057a4577220 */ /* 0x000fe20000410000 */
[----:B------:R-:W-:Y:S01]  /*a540*/  FADD.FTZ R173, R173, -R170 ;  /* 0x800000aaadad7221 */ /* 0x000fe20000010000 */
[-C--:B------:R-:W-:Y:S01]  /*a550*/  FFMA.FTZ R83, R83, R70.reuse, R71 ;  /* 0x0000004653537223 */ /* 0x080fe20000010047 */
[----:B0-----:R-:W-:Y:S01]  /*a560*/  FSEL R52, R177, RZ, P3 ;  /* 0x000000ffb1347208 */ /* 0x001fe20001800000 */
        /* <DEDUP_REMOVED lines=57> */
.L_x_1220:
[----:B------:R-:W-:Y:S05]  /*a900*/  @!P0 BRA `(.L_x_1225) ;  /* 0x0000000800248947 */ /* 0x000fea0003800000 */
[----:B------:R-:W-:Y:S05]  /*a910*/  @!P2 BRA `(.L_x_1226) ;  /* 0x000000040018a947 */ /* 0x000fea0003800000 */
[----:B------:R-:W-:Y:S01]  /*a920*/  PRMT R0, R47, 0x7632, R0 ;  /* 0x000076322f007816 */ /* 0x000fe20000000000 */
[-CC-:B------:R-:W-:Y:S01]  /*a930*/  FFMA.FTZ R87, R87, R70.reuse, R71.reuse ;  /* 0x0000004657577223 */ /* 0x180fe20000010047 */
[C---:B0-----:R-:W-:Y:S01]  /*a940*/  PRMT R48, R46.reuse, 0x7632, R48 ;  /* 0x000076322e307816 */ /* 0x041fe20000000030 */
[-C--:B------:R-:W-:Y:S01]  /*a950*/  FFMA.FTZ R175, R175, R70.reuse, R71 ;  /* 0x00000046afaf7223 */ /* 0x080fe20000010047 */
[----:B------:R-:W-:Y:S01]  /*a960*/  SHF.L.U32 R50, R46, 0x10, RZ ;  /* 0x000000102e327819 */ /* 0x000fe200000006ff */
[----:B------:R-:W-:Y:S01]  /*a970*/  FADD.FTZ R87, R168, -R87 ;  /* 0x80000057a8577221 */ /* 0x000fe20000010000 */
[----:B------:R-:W-:Y:S02]  /*a980*/  IMAD.U32 R51, R0, 0x10000, RZ ;  /* 0x0001000000337824 */ /* 0x000fe400078e00ff */
[-CC-:B------:R-:W-:Y:S01]  /*a990*/  FFMA.FTZ R49, R84, R70.reuse, R71.reuse ;  /* 0x0000004654317223 */ /* 0x180fe20000010047 */
[-CC-:B------:R-:W-:Y:S01]  /*a9a0*/  FFMA.FTZ R83, R83, R70.reuse, R71.reuse ;  /* 0x0000004653537223 */ /* 0x180fe20000010047 */
[-CC-:B------:R-:W-:Y:S01]  /*a9b0*/  FFMA.FTZ R166, R166, R70.reuse, R71.reuse ;  /* 0x00000046a6a67223 */ /* 0x180fe20000010047 */
[-CC-:B------:R-:W-:Y:S01]  /*a9c0*/  FFMA.FTZ R170, R170, R70.reuse, R71.reuse ;  /* 0x00000046aaaa7223 */ /* 0x180fe20000010047 */
[-CC-:B------:R-:W-:Y:S01]  /*a9d0*/  FFMA.FTZ R174, R174, R70.reuse, R71.reuse ;  /* 0x00000046aeae7223 */ /* 0x180fe20000010047 */
[----:B------:R-:W-:Y:S01]  /*a9e0*/  PRMT R0, R45, 0x7632, R0 ;  /* 0x000076322d007816 */ /* 0x000fe20000000000 */
[----:B------:R-:W-:Y:S01]  /*a9f0*/  FFMA.FTZ R71, R81, R70, R71 ;  /* 0x0000004651477223 */ /* 0x000fe20000010047 */
[----:B------:R-:W-:Y:S01]  /*aa00*/  SHF.L.U32 R58, R47, 0x10, RZ ;  /* 0x000000102f3a7819 */ /* 0x000fe200000006ff */
[----:B------:R-:W-:Y:S01]  /*aa10*/  FADD.FTZ R175, R172, -R175 ;  /* 0x800000afacaf7221 */ /* 0x000fe20000010000 */
[----:B------:R-:W-:-:S02]  /*aa20*/  IMAD.U32 R56, R48, 0x10000, RZ ;  /* 0x0001000030387824 */ /* 0x000fc400078e00ff */
[----:B------:R-:W-:Y:S01]  /*aa30*/  FFMA.FTZ R87, R164, R87, R50 ;  /* 0x00000057a4577223 */ /* 0x000fe20000010032 */
[----:B------:R-:W-:Y:S01]  /*aa40*/  SHF.L.U32 R48, R45, 0x10, RZ ;  /* 0x000000102d307819 */ /* 0x000fe200000006ff */
[----:B------:R-:W-:Y:S01]  /*aa50*/  FADD.FTZ R83, R86, -R83 ;  /* 0x8000005356537221 */ /* 0x000fe20000010000 */
[----:B------:R-:W-:Y:S01]  /*aa60*/  FADD.FTZ R177, R177, -R174 ;  /* 0x800000aeb1b17221 */ /* 0x000fe20000010000 */
[----:B------:R-:W-:Y:S01]  /*aa70*/  SHF.L.U32 R50, R0, 0x10, RZ ;  /* 0x0000001000327819 */ /* 0x000fe200000006ff */
[----:B------:R-:W-:Y:S01]  /*aa80*/  FADD.FTZ R71, R80, -R71 ;  /* 0x8000004750477221 */ /* 0x000fe20000010000 */
[----:B------:R-:W-:Y:S02]  /*aa90*/  IMAD.U32 R0, R44, 0x10000, RZ ;  /* 0x000100002c007824 */ /* 0x000fe400078e00ff */
        /* <DEDUP_REMOVED lines=46> */
.L_x_1226:
[----:B------:R-:W-:Y:S01]  /*ad80*/  PRMT R0, R47, 0x7632, R0 ;  /* 0x000076322f007816 */ /* 0x000fe20000000000 */
[-CC-:B------:R-:W-:Y:S01]  /*ad90*/  FFMA.FTZ R174, R174, R70.reuse, R71.reuse ;  /* 0x00000046aeae7223 */ /* 0x180fe20000010047 */
[-CC-:B------:R-:W-:Y:S01]  /*ada0*/  FFMA.FTZ R175, R175, R70.reuse, R71.reuse ;  /* 0x00000046afaf7223 */ /* 0x180fe20000010047 */
[-C--:B------:R-:W-:Y:S01]  /*adb0*/  FFMA.FTZ R170, R170, R70.reuse, R71 ;  /* 0x00000046aaaa7223 */ /* 0x080fe20000010047 */
[----:B0-----:R-:W-:Y:S01]  /*adc0*/  SHF.L.U32 R59, R0, 0x10, RZ ;  /* 0x00000010003b7819 */ /* 0x001fe200000006ff */
[----:B------:R-:W-:Y:S01]  /*add0*/  FADD.FTZ R177, R177, -R174 ;  /* 0x800000aeb1b17221 */ /* 0x000fe20000010000 */
[----:B------:R-:W-:Y:S01]  /*ade0*/  PRMT R0, R46, 0x7632, R0 ;  /* 0x000076322e007816 */ /* 0x000fe20000000000 */
[----:B------:R-:W-:Y:S02]  /*adf0*/  IMAD.U32 R56, R47, 0x10000, RZ ;  /* 0x000100002f387824 */ /* 0x000fe400078e00ff */
[----:B------:R-:W-:Y:S01]  /*ae00*/  FADD.FTZ R175, R172, -R175 ;  /* 0x800000afacaf7221 */ /* 0x000fe20000010000 */
[-C--:B------:R-:W-:Y:S01]  /*ae10*/  FFMA.FTZ R87, R87, R70.reuse, R71 ;  /* 0x0000004657577223 */ /* 0x080fe20000010047 */
[----:B------:R-:W-:Y:S01]  /*ae20*/  FFMA.FTZ R177, R164, R177, R59 ;  /* 0x000000b1a4b17223 */ /* 0x000fe2000001003b */
[----:B------:R-:W-:Y:S01]  /*ae30*/  SHF.L.U32 R62, R0, 0x10, RZ ;  /* 0x00000010003e7819 */ /* 0x000fe200000006ff */
[----:B------:R-:W-:Y:S01]  /*ae40*/  FADD.FTZ R173, R173, -R170 ;  /* 0x800000aaadad7221 */ /* 0x000fe20000010000 */
[--C-:B------:R-:W-:Y:S01]  /*ae50*/  FFMA.FTZ R175, R164, R175, R56.reuse ;  /* 0x000000afa4af7223 */ /* 0x100fe20000010038 */
[----:B------:R-:W-:Y:S01]  /*ae60*/  SHF.L.U32 R59, R46, 0x10, RZ ;  /* 0x000000102e3b7819 */ /* 0x000fe200000006ff */
[----:B------:R-:W-:Y:S01]  /*ae70*/  FADD.FTZ R87, R168, -R87 ;  /* 0x80000057a8577221 */ /* 0x000fe20000010000 */
[----:B------:R-:W-:Y:S01]  /*ae80*/  PRMT R56, R45, 0x7632, R56 ;  /* 0x000076322d387816 */ /* 0x000fe20000000038 */
[-CC-:B------:R-:W-:Y:S01]  /*ae90*/  FFMA.FTZ R83, R83, R70.reuse, R71.reuse ;  /* 0x0000004653537223 */ /* 0x180fe20000010047 */
[----:B------:R-:W-:Y:S01]  /*aea0*/  ISETP.GE.U32.AND P3, PT, R72, RZ, PT ;  /* 0x000000ff4800720c */ /* 0x000fe20003f66070 */
[-C--:B------:R-:W-:Y:S01]  /*aeb0*/  FFMA.FTZ R166, R166, R70.reuse, R71 ;  /* 0x00000046a6a67223 */ /* 0x080fe20000010047 */
[C---:B------:R-:W-:Y:S01]  /*aec0*/  FFMA.FTZ R173, R164.reuse, R173, R62 ;  /* 0x000000ada4ad7223 */ /* 0x040fe2000001003e */
[----:B------:R-:W-:Y:S01]  /*aed0*/  FMUL.FTZ R177, R177, UR6 ;  /* 0x00000006b1b17c20 */ /* 0x000fe20008410000 */
[----:B------:R-:W-:Y:S01]  /*aee0*/  FMUL.FTZ R175, R175, UR6 ;  /* 0x00000006afaf7c20 */ /* 0x000fe20008410000 */
[----:B------:R-:W-:Y:S01]  /*aef0*/  FFMA.FTZ R59, R164, R87, R59 ;  /* 0x00000057a43b7223 */ /* 0x000fe2000001003b */
[----:B------:R-:W-:Y:S01]  /*af00*/  SHF.L.U32 R62, R56, 0x10, RZ ;  /* 0x00000010383e7819 */ /* 0x000fe200000006ff */
[-C--:B------:R-:W-:Y:S01]  /*af10*/  FFMA.FTZ R57, R84, R70.reuse, R71 ;  /* 0x0000004654397223 */ /* 0x080fe20000010047 */
[C---:B------:R-:W-:Y:S01]  /*af20*/  ISETP.GE.U32.AND.EX P3, PT, R73.reuse, 0x1000000, PT, P3 ;  /* 0x010000004900780c */ /* 0x040fe20003f66130 */
[----:B------:R-:W-:Y:S01]  /*af30*/  FADD.FTZ R83, R86, -R83 ;  /* 0x8000005356537221 */ /* 0x000fe20000010000 */
[----:B------:R-:W-:Y:S01]  /*af40*/  LOP3.LUT P6, RZ, R73, 0xff0000, RZ, 0xc0, !PT ;  /* 0x00ff000049ff7812 */ /* 0x000fe200078cc0ff */
[----:B------:R-:W-:Y:S01]  /*af50*/  FADD.FTZ R85, R85, -R166 ;  /* 0x800000a655557221 */ /* 0x000fe20000010000 */
[----:B------:R-:W-:Y:S01]  /*af60*/  IMAD.U32 R58, R45, 0x10000, RZ ;  /* 0x000100002d3a7824 */ /* 0x000fe200078e00ff */
[----:B------:R-:W-:Y:S01]  /*af70*/  PRMT R0, R44, 0x7632, R0 ;  /* 0x000076322c007816 */ /* 0x000fe20000000000 */
[----:B------:R-:W-:Y:S01]  /*af80*/  FFMA.FTZ R71, R81, R70, R71 ;  /* 0x0000004651477223 */ /* 0x000fe20000010047 */
        /* <DEDUP_REMOVED lines=11> */
[----:B------:R-:W-:-:S02]  /*b040*/  IMAD.U32 R0, R44, 0x10000, RZ ;  /* 0x000100002c007824 */ /* 0x000fc400078e00ff */
[----:B------:R-:W-:Y:S01]  /*b050*/  FMUL.FTZ R58, R58, UR6 ;  /* 0x000000063a3a7c20 */ /* 0x000fe20008410000 */
[----:B------:R-:W-:Y:S01]  /*b060*/  FSEL R64, R59, RZ, P3 ;  /* 0x000000ff3b407208 */ /* 0x000fe20001800000 */
[----:B------:R-:W-:Y:S01]  /*b070*/  FMUL.FTZ R62, R62, UR6 ;  /* 0x000000063e3e7c20 */ /* 0x000fe20008410000 */
[----:B------:R-:W-:Y:S01]  /*b080*/  FSEL R173, R173, RZ, P6 ;  /* 0x000000ffadad7208 */ /* 0x000fe20003000000 */
[C---:B------:R-:W-:Y:S01]  /*b090*/  FFMA.FTZ R56, R164.reuse, R57, R56 ;  /* 0x00000039a4387223 */ /* 0x040fe20000010038 */
[----:B------:R-:W-:Y:S01]  /*b0a0*/  FFMA.FTZ R0, R164, R71, R0 ;  /* 0x00000047a4007223 */ /* 0x000fe20000010000 */
[C---:B------:R-:W-:Y:S02]  /*b0b0*/  LOP3.LUT P3, RZ, R72.reuse, 0xff0000, RZ, 0xc0, !PT ;  /* 0x00ff000048ff7812 */ /* 0x040fe4000786c0ff */
        /* <DEDUP_REMOVED lines=12> */
[----:B------:R-:W-:Y:S01]  /*b180*/  F2FP.BF16.F32.PACK_AB R56, R63, R0 ;  /* 0x000000003f38723e */ /* 0x000fe200000010ff */
[----:B------:R-:W-:Y:S06]  /*b190*/  BRA `(.L_x_1223) ;  /* 0x0000000400c07947 */ /* 0x000fec0003800000 */
.L_x_1225:
[----:B------:R-:W-:Y:S05]  /*b1a0*/  @!P2 BRA `(.L_x_1227) ;  /* 0x0000000000e8a947 */ /* 0x000fea0003800000 */
[-CC-:B------:R-:W-:Y:S01]  /*b1b0*/  FFMA.FTZ R174, R174, R70.reuse, R71.reuse ;  /* 0x00000046aeae7223 */ /* 0x180fe20000010047 */
[-CC-:B------:R-:W-:Y:S01]  /*b1c0*/  FFMA.FTZ R175, R175, R70.reuse, R71.reuse ;  /* 0x00000046afaf7223 */ /* 0x180fe20000010047 */
[-CC-:B------:R-:W-:Y:S01]  /*b1d0*/  FFMA.FTZ R87, R87, R70.reuse, R71.reuse ;  /* 0x0000004657577223 */ /* 0x180fe20000010047 */
[-C--:B------:R-:W-:Y:S01]  /*b1e0*/  FFMA.FTZ R170, R170, R70.reuse, R71 ;  /* 0x00000046aaaa7223 */ /* 0x080fe20000010047 */
[----:B------:R-:W-:Y:S01]  /*b1f0*/  FADD.FTZ R177, R177, -R174 ;  /* 0x800000aeb1b17221 */ /* 0x000fe20000010000 */
[----:B------:R-:W-:Y:S01]  /*b200*/  FADD.FTZ R175, R172, -R175 ;  /* 0x800000afacaf7221 */ /* 0x000fe20000010000 */
[----:B------:R-:W-:Y:S01]  /*b210*/  ISETP.GE.U32.AND P3, PT, R72, RZ, PT ;  /* 0x000000ff4800720c */ /* 0x000fe20003f66070 */
[----:B------:R-:W-:Y:S01]  /*b220*/  FADD.FTZ R87, R168, -R87 ;  /* 0x80000057a8577221 */ /* 0x000fe20000010000 */
[C---:B0-----:R-:W-:Y:S01]  /*b230*/  FMUL.FTZ R56, R164.reuse, R177 ;  /* 0x000000b1a4387220 */ /* 0x041fe20000410000 */
[----:B------:R-:W-:Y:S01]  /*b240*/  FMUL.FTZ R51, R164, R175 ;  /* 0x000000afa4337220 */ /* 0x000fe20000410000 */
[-CC-:B------:R-:W-:Y:S01]  /*b250*/  FFMA.FTZ R83, R83, R70.reuse, R71.reuse ;  /* 0x0000004653537223 */ /* 0x180fe20000010047 */
[----:B------:R-:W-:Y:S01]  /*b260*/  FADD.FTZ R173, R173, -R170 ;  /* 0x800000aaadad7221 */ /* 0x000fe20000010000 */
[----:B------:R-:W-:Y:S01]  /*b270*/  FMUL.FTZ R0, R56, UR6 ;  /* 0x0000000638007c20 */ /* 0x000fe20008410000 */
[-C--:B------:R-:W-:Y:S01]  /*b280*/  FFMA.FTZ R166, R166, R70.reuse, R71 ;  /* 0x00000046a6a67223 */ /* 0x080fe20000010047 */
[----:B------:R-:W-:Y:S01]  /*b290*/  ISETP.GE.U32.AND.EX P3, PT, R73, 0x1000000, PT, P3 ;  /* 0x010000004900780c */ /* 0x000fe20003f66130 */
[----:B------:R-:W-:Y:S01]  /*b2a0*/  FMUL.FTZ R87, R164, R87 ;  /* 0x00000057a4577220 */ /* 0x000fe20000410000 */
[----:B------:R-:W-:Y:S01]  /*b2b0*/  FMUL.FTZ R48, R51, UR6 ;  /* 0x0000000633307c20 */ /* 0x000fe20008410000 */
[----:B------:R-:W-:Y:S01]  /*b2c0*/  LOP3.LUT P6, RZ, R73, 0xff0000, RZ, 0xc0, !PT ;  /* 0x00ff000049ff7812 */ /* 0x000fe200078cc0ff */
[----:B------:R-:W-:Y:S01]  /*b2d0*/  FADD.FTZ R83, R86, -R83 ;  /* 0x8000005356537221 */ /* 0x000fe20000010000 */
[----:B------:R-:W-:Y:S01]  /*b2e0*/  FMUL.FTZ R66, R164, R173 ;  /* 0x000000ada4427220 */ /* 0x000fe20000410000 */
[-CC-:B------:R-:W-:Y:S01]  /*b2f0*/  FFMA.FTZ R49, R84, R70.reuse, R71.reuse ;  /* 0x0000004654317223 */ /* 0x180fe20000010047 */
        /* <DEDUP_REMOVED lines=37> */
.L_x_1227:
        /* <DEDUP_REMOVED lines=12> */
[-CC-:B------:R-:W-:Y:S01]  /*b610*/  FFMA.FTZ R166, R166, R70.reuse, R71.reuse ;  /* 0x00000046a6a67223 */ /* 0x180fe20000010047 */
        /* <DEDUP_REMOVED lines=40> */
.L_x_1223:
        /* <DEDUP_REMOVED lines=10> */
[----:B------:R-:W-:Y:S01]  /*b940*/  MOV R4, R165 ;  /* 0x000000a500047202 */ /* 0x000fe20000000f00 */
[----:B------:R-:W-:Y:S01]  /*b950*/  IMAD.MOV.U32 R5, RZ, RZ, R160 ;  /* 0x000000ffff057224 */ /* 0x000fe200078e00a0 */
[----:B------:R-:W-:Y:S01]  /*b960*/  MOV R8, R161 ;  /* 0x000000a100087202 */ /* 0x000fe20000000f00 */
[----:B------:R-:W-:Y:S01]  /*b970*/  IMAD.MOV.U32 R10, RZ, RZ, R157 ;  /* 0x000000ffff0a7224 */ /* 0x000fe200078e009d */
[----:B------:R-:W-:Y:S02]  /*b980*/  MOV R9, R159 ;  /* 0x0000009f00097202 */ /* 0x000fe40000000f00 */
[----:B------:R-:W-:Y:S02]  /*b990*/  MOV R6, R158 ;  /* 0x0000009e00067202 */ /* 0x000fe40000000f00 */
[----:B------:R-:W-:Y:S02]  /*b9a0*/  MOV R7, R156 ;  /* 0x0000009c00077202 */ /* 0x000fe40000000f00 */
[----:B------:R-:W-:-:S07]  /*b9b0*/  MOV R11, R155 ;  /* 0x0000009b000b7202 */ /* 0x000fce0000000f00 */
.L_x_1193:
[----:B------:R-:W1:Y:S08]  /*b9c0*/  LDC R15, c[0x0][0x388] ;  /* 0x0000e200ff0f7b82 */ /* 0x000e700000000800 */
[----:B------:R-:W2:Y:S08]  /*b9d0*/  LDC.64 R2, c[0x0][0x440] ;  /* 0x00011000ff027b82 */ /* 0x000eb00000000a00 */
[----:B------:R-:W4:Y:S01]  /*b9e0*/  LDC.64 R12, c[0x0][0x448] ;  /* 0x00011200ff0c7b82 */ /* 0x000f220000000a00 */
[----:B-1----:R-:W-:-:S05]  /*b9f0*/  IMAD R15, R15, UR12, RZ ;  /* 0x0000000c0f0f7c24 */ /* 0x002fca000f8e02ff */
[----:B------:R-:W-:-:S05]  /*ba00*/  LEA.HI R15, R15, R154, RZ, 0x1d ;  /* 0x0000009a0f0f7211 */ /* 0x000fca00078fe8ff */
[----:B--2---:R-:W-:-:S05]  /*ba10*/  IMAD.WIDE.U32 R2, R15, 0x20, R2 ;  /* 0x000000200f027825 */ /* 0x004fca00078e0002 */
[----:B0-----:R-:W-:Y:S01]  /*ba20*/  STG.E.128 desc[UR10][R2.64], R8 ;  /* 0x0000000802007986 */ /* 0x001fe2000c101d0a */
[----:B----4-:R-:W-:-:S03]  /*ba30*/  IMAD.WIDE.U32 R12, R15, 0x20, R12 ;  /* 0x000000200f0c7825 */ /* 0x010fc600078e000c */
        /* <DEDUP_REMOVED lines=16> */
.L_x_1229:
        /* <DEDUP_REMOVED lines=12> */
.L_x_4831:


//--------------------- .text._ZN10layer_norm31ln_parallel_residual_bwd_kernelINS_13Kernel_traitsI13__nv_bfloat16S2_fS2_fjLj8192ELj1ELj1ELj8ELj16ENS_18Kernel_traits_baseILj8192ES2_S2_fS2_fjLj256EEEEELb0ELb0ELb0EEEvNS_9BwdParamsE --------------------------
	.section	.text._ZN10layer_norm31ln_parallel_residual_bwd_kernelINS_13Kernel_traitsI13__nv_bfloat16S2_fS2_fjLj8192ELj1ELj1ELj8ELj16ENS_18Kernel_traits_baseILj8192ES2_S2_fS2_fjLj256EEEEELb0ELb0ELb0EEEvNS_9BwdParamsE,"ax",@progbits
	.align	128
        .global         _ZN10layer_norm31ln_parallel_residual_bwd_kernelINS_13Kernel_traitsI13__nv_bfloat16S2_fS2_fjLj8192ELj1ELj1ELj8ELj16ENS_18Kernel_traits_baseILj8192ES2_S2_fS2_fjLj256EEEEELb0ELb0ELb0EEEvNS_9BwdParamsE
        .type           _ZN10layer_norm31ln_parallel_residual_bwd_kernelINS_13Kernel_traitsI13__nv_bfloat16S2_fS2_fjLj8192ELj1ELj1ELj8ELj16ENS_18Kernel_traits_baseILj8192ES2_S2_fS2_fjLj256EEEEELb0ELb0ELb0EEEvNS_9BwdParamsE,@function
        .size           _ZN10layer_norm31ln_parallel_residual_bwd_kernelINS_13Kernel_traitsI13__nv_bfloat16S2_fS2_fjLj8192ELj1ELj1ELj8ELj16ENS_18Kernel_traits_baseILj8192ES2_S2_fS2_fjLj256EEEEELb0ELb0ELb0EEEvNS_9BwdParamsE,(.L_x_4832 - _ZN10layer_norm31ln_parallel_residual_bwd_kernelINS_13Kernel_traitsI13__nv_bfloat16S2_fS2_fjLj8192ELj1ELj1ELj8ELj16ENS_18Kernel_traits_baseILj8192ES2_S2_fS2_fjLj256EEEEELb0ELb0ELb0EEEvNS_9BwdParamsE)
        .other          _ZN10layer_norm31ln_parallel_residual_bwd_kernelINS_13Kernel_traitsI13__nv_bfloat16S2_fS2_fjLj8192ELj1ELj1ELj8ELj16ENS_18Kernel_traits_baseILj8192ES2_S2_fS2_fjLj256EEEEELb0ELb0ELb0EEEvNS_9BwdParamsE,@"STO_CUDA_ENTRY STV_DEFAULT"
_ZN10layer_norm31ln_parallel_residual_bwd_kernelINS_13Kernel_traitsI13__nv_bfloat16S2_fS2_fjLj8192ELj1ELj1ELj8ELj16ENS_18Kernel_traits_baseILj8192ES2_S2_fS2_fjLj256EEEEELb0ELb0ELb0EEEvNS_9BwdParamsE:
.text._ZN10layer_norm31ln_parallel_residual_bwd_kernelINS_13Kernel_traitsI13__nv_bfloat16S2_fS2_fjLj8192ELj1ELj1ELj8ELj16ENS_18Kernel_traits_baseILj8192ES2_S2_fS2_fjLj256EEEEELb0ELb0ELb0EEEvNS_9BwdParamsE:
        /* <DEDUP_REMOVED lines=18> */
[----:B------:R-:W-:-:S02]  /*0120*/  MOV R0, UR4 ;  /* 0x0000000400007c02 */ /* 0x000fc40008000f00 */
[----:B0-----:R-:W-:Y:S01]  /*0130*/  LOP3.LUT R221, R149, 0xff, RZ, 0x3c, !PT ;  /* 0x000000ff95dd7812 */ /* 0x001fe200078e3cff */
        /* <DEDUP_REMOVED lines=20> */
[C---:B-1----:R-:W-:Y:S01]  /*0280*/  @P1 IMAD.WIDE.U32 R12, R23.reuse, 0x10, R8 ;  /* 0x00000010170c1825 */ /* 0x042fe200078e0008 */
[----:B------:R-:W-:-:S05]  /*0290*/  @P1 IADD3 R23, PT, PT, R23, 0x100, RZ ;  /* 0x0000010017171810 */ /* 0x000fca0007ffe0ff */
        /* <DEDUP_REMOVED lines=11> */
[----:B------:R-:W-:-:S02]  /*0350*/  MOV R59, R67 ;  /* 0x00000043003b7202 */ /* 0x000fc40000000f00 */
[----:B------:R-:W-:Y:S01]  /*0360*/  MOV R55, R66 ;  /* 0x0000004200377202 */ /* 0x000fe20000000f00 */
[----:B------:R1:W-:Y:S01]  /*0370*/  @P4 STL.64 [R1+0x98], R66 ;  /* 0x0000984201004387 */ /* 0x0003e20000100a00 */
[----:B------:R-:W-:Y:S02]  /*0380*/  MOV R51, R65 ;  /* 0x0000004100337202 */ /* 0x000fe40000000f00 */
[----:B------:R-:W-:Y:S01]  /*0390*/  MOV R47, R64 ;  /* 0x00000040002f7202 */ /* 0x000fe20000000f00 */
[----:B------:R4:W3:Y:S04]  /*03a0*/  LDL.64 R68, [R1+0x30] ;  /* 0x0000300001447983 */ /* 0x0008e80000100a00 */
[----:B------:R4:W3:Y:S04]  /*03b0*/  LDL.64 R70, [R1+0x38] ;  /* 0x0000380001467983 */ /* 0x0008e80000100a00 */
[----:B0-----:R4:W4:Y:S04]  /*03c0*/  LDL.64 R64, [R1+0x20] ;  /* 0x0000200001407983 */ /* 0x0019280000100a00 */
[----:B-1----:R0:W4:Y:S01]  /*03d0*/  LDL.64 R66, [R1+0x28] ;  /* 0x0000280001427983 */ /* 0x0021220000100a00 */
[----:B--2---:R-:W-:-:S03]  /*03e0*/  @P3 IMAD.WIDE.U32 R8, R23, 0x10, R20 ;  /* 0x0000001017083825 */ /* 0x004fc600078e0014 */
[----:B---3--:R-:W2:Y:S04]  /*03f0*/  @P3 LDG.E.128 R68, desc[UR16][R6.64] ;  /* 0x0000001006443981 */ /* 0x008ea8000c1e1d00 */
[----:B----4-:R-:W3:Y:S04]  /*0400*/  @P3 LDG.E.128 R64, desc[UR16][R8.64] ;  /* 0x0000001008403981 */ /* 0x010ee8000c1e1d00 */
[----:B------:R1:W-:Y:S04]  /*0410*/  @P4 STL.64 [R1+0x80], R88 ;  /* 0x0000805801004387 */ /* 0x0003e80000100a00 */
[----:B------:R4:W-:Y:S04]  /*0420*/  @P4 STL.64 [R1+0x88], R90 ;  /* 0x0000885a01004387 */ /* 0x0009e80000100a00 */
[----:B-----5:R5:W-:Y:S01]  /*0430*/  @P1 STL.64 [R1+0x70], R84 ;  /* 0x0000705401001387 */ /* 0x020be20000100a00 */
[----:B------:R-:W0:Y:S03]  /*0440*/  S2UR UR11, SR_CTAID.X ;  /* 0x00000000000b79c3 */ /* 0x000e260000002500 */
[----:B------:R5:W-:Y:S04]  /*0450*/  @P1 STL.64 [R1+0x78], R86 ;  /* 0x0000785601001387 */ /* 0x000be80000100a00 */
[----:B------:R5:W-:Y:S04]  /*0460*/  @P1 STL.64 [R1+0x60], R80 ;  /* 0x0000605001001387 */ /* 0x000be80000100a00 */
[----:B------:R5:W-:Y:S04]  /*0470*/  @P1 STL.64 [R1+0x68], R82 ;  /* 0x0000685201001387 */ /* 0x000be80000100a00 */
[----:B------:R5:W-:Y:S04]  /*0480*/  @P2 STL.64 [R1+0x50], R76 ;  /* 0x0000504c01002387 */ /* 0x000be80000100a00 */
[----:B------:R5:W-:Y:S04]  /*0490*/  @P2 STL.64 [R1+0x58], R78 ;  /* 0x0000584e01002387 */ /* 0x000be80000100a00 */
[----:B------:R5:W-:Y:S04]  /*04a0*/  @P2 STL.64 [R1+0x40], R72 ;  /* 0x0000404801002387 */ /* 0x000be80000100a00 */
[----:B------:R5:W-:Y:S01]  /*04b0*/  @P2 STL.64 [R1+0x48], R74 ;  /* 0x0000484a01002387 */ /* 0x000be20000100a00 */
[----:B0-----:R-:W-:Y:S01]  /*04c0*/  UISETP.GE.AND UP0, UPT, UR11, UR4, UPT ;  /* 0x000000040b00728c */ /* 0x001fe2000bf06270 */
[----:B------:R-:W-:-:S02]  /*04d0*/  MOV R61, R91 ;  /* 0x0000005b003d7202 */ /* 0x000fc40000000f00 */
[----:B------:R-:W-:Y:S02]  /*04e0*/  CS2R R248, SRZ ;  /* 0x0000000000f87805 */ /* 0x000fe4000001ff00 */
[----:B------:R-:W-:Y:S02]  /*04f0*/  MOV R57, R90 ;  /* 0x0000005a00397202 */ /* 0x000fe40000000f00 */
[----:B------:R-:W-:Y:S02]  /*0500*/  CS2R R250, SRZ ;  /* 0x0000000000fa7805 */ /* 0x000fe4000001ff00 */
[----:B------:R-:W-:Y:S02]  /*0510*/  MOV R53, R89 ;  /* 0x0000005900357202 */ /* 0x000fe40000000f00 */
[----:B------:R-:W-:Y:S02]  /*0520*/  CS2R R244, SRZ ;  /* 0x0000000000f47805 */ /* 0x000fe4000001ff00 */
        /* <DEDUP_REMOVED lines=62> */
[----:B-1----:R-:W-:Y:S02]  /*0910*/  CS2R R88, SRZ ;  /* 0x0000000000587805 */ /* 0x002fe4000001ff00 */
[----:B----4-:R-:W-:Y:S02]  /*0920*/  CS2R R90, SRZ ;  /* 0x00000000005a7805 */ /* 0x010fe4000001ff00 */
[----:B-----5:R-:W-:Y:S02]  /*0930*/  CS2R R84, SRZ ;  /* 0x0000000000547805 */ /* 0x020fe4000001ff00 */
[----:B------:R-:W-:Y:S02]  /*0940*/  CS2R R86, SRZ ;  /* 0x0000000000567805 */ /* 0x000fe4000001ff00 */
[----:B------:R-:W-:-:S02]  /*0950*/  CS2R R80, SRZ ;  /* 0x0000000000507805 */ /* 0x000fc4000001ff00 */
[----:B------:R-:W-:Y:S02]  /*0960*/  CS2R R82, SRZ ;  /* 0x0000000000527805 */ /* 0x000fe4000001ff00 */
[----:B------:R-:W-:Y:S02]  /*0970*/  CS2R R76, SRZ ;  /* 0x00000000004c7805 */ /* 0x000fe4000001ff00 */
[----:B------:R-:W-:Y:S02]  /*0980*/  CS2R R78, SRZ ;  /* 0x00000000004e7805 */ /* 0x000fe4000001ff00 */
[----:B------:R-:W-:Y:S02]  /*0990*/  CS2R R72, SRZ ;  /* 0x0000000000487805 */ /* 0x000fe4000001ff00 */
[----:B------:R-:W-:Y:S01]  /*09a0*/  CS2R R74, SRZ ;  /* 0x00000000004a7805 */ /* 0x000fe2000001ff00 */
[----:B--2---:R-:W-:Y:S04]  /*09b0*/  @P3 STL.64 [R1+0x30], R68 ;  /* 0x0000304401003387 */ /* 0x004fe80000100a00 */
[----:B------:R0:W-:Y:S04]  /*09c0*/  @P3 STL.64 [R1+0x38], R70 ;  /* 0x0000384601003387 */ /* 0x0001e80000100a00 */
[----:B---3--:R1:W-:Y:S04]  /*09d0*/  @P3 STL.64 [R1+0x20], R64 ;  /* 0x0000204001003387 */ /* 0x0083e80000100a00 */
[----:B------:R1:W-:Y:S04]  /*09e0*/  @P3 STL.64 [R1+0x28], R66 ;  /* 0x0000284201003387 */ /* 0x0003e80000100a00 */
        /* <DEDUP_REMOVED lines=8> */
[----:B------:R-:W-:-:S02]  /*0a70*/  MOV R11, R71 ;  /* 0x00000047000b7202 */ /* 0x000fc40000000f00 */
[----:B------:R-:W-:Y:S02]  /*0a80*/  MOV R7, R70 ;  /* 0x0000004600077202 */ /* 0x000fe40000000f00 */
[----:B0-----:R-:W-:Y:S02]  /*0a90*/  CS2R R70, SRZ ;  /* 0x0000000000467805 */ /* 0x001fe4000001ff00 */
[----:B------:R-:W-:Y:S02]  /*0aa0*/  MOV R3, R69 ;  /* 0x0000004500037202 */ /* 0x000fe40000000f00 */
[----:B------:R-:W-:Y:S02]  /*0ab0*/  MOV R0, R68 ;  /* 0x0000004400007202 */ /* 0x000fe40000000f00 */
[----:B------:R-:W-:Y:S02]  /*0ac0*/  CS2R R68, SRZ ;  /* 0x0000000000447805 */ /* 0x000fe4000001ff00 */
[----:B------:R-:W-:-:S02]  /*0ad0*/  MOV R13, R67 ;  /* 0x00000043000d7202 */ /* 0x000fc40000000f00 */
[----:B------:R-:W-:Y:S02]  /*0ae0*/  MOV R9, R66 ;  /* 0x0000004200097202 */ /* 0x000fe40000000f00 */
[----:B------:R-:W-:Y:S02]  /*0af0*/  MOV R5, R65 ;  /* 0x0000004100057202 */ /* 0x000fe40000000f00 */
[----:B------:R-:W-:Y:S01]  /*0b00*/  MOV R2, R64 ;  /* 0x0000004000027202 */ /* 0x000fe20000000f00 */
[----:B-1----:R-:W-:Y:S06]  /*0b10*/  BRA.U UP0, `(.L_x_1230) ;  /* 0x0000007d00907547 */ /* 0x002fec000b800000 */
[----:B------:R-:W-:Y:S01]  /*0b20*/  PRMT R60, R61, 0x7632, R60 ;  /* 0x000076323d3c7816 */ /* 0x000fe2000000003c */
[----:B------:R-:W0:Y:S01]  /*0b30*/  LDCU.U8 UR8, c[0x0][0x410] ;  /* 0x00008200ff0877ac */ /* 0x000e220008000000 */
        /* <DEDUP_REMOVED lines=119> */
[----:B------:R1:W-:Y:S01]  /*12b0*/  STL [R1+0x10], RZ ;  /* 0x000010ff01007387 */ /* 0x0003e20000100800 */
[----:B------:R-:W-:Y:S01]  /*12c0*/  CS2R R70, SRZ ;  /* 0x0000000000467805 */ /* 0x000fe2000001ff00 */
[----:B------:R-:W-:Y:S02]  /*12d0*/  UPLOP3.LUT UP1, UPT, UPT, UPT, UPT, 0x40, 0x4 ;  /* 0x000000000004789c */ /* 0x000fe40003f2e870 */
[----:B------:R1:W-:Y:S01]  /*12e0*/  STL [R1+0x14], RZ ;  /* 0x000014ff01007387 */ /* 0x0003e20000100800 */
[----:B------:R-:W2:Y:S03]  /*12f0*/  LDCU UR10, c[0x0][0x388] ;  /* 0x00007100ff0a77ac */ /* 0x000ea60008000800 */
[----:B------:R1:W-:Y:S01]  /*1300*/  STL [R1+0x18], RZ ;  /* 0x000018ff01007387 */ /* 0x0003e20000100800 */
[----:B------:R-:W3:Y:S03]  /*1310*/  LDCU.U8 UR25, c[0x0][0x410] ;  /* 0x00008200ff1977ac */ /* 0x000ee60008000000 */
[----:B------:R1:W-:Y:S01]  /*1320*/  STL [R1+0x1c], RZ ;  /* 0x00001cff01007387 */ /* 0x0003e20000100800 */
[----:B------:R-:W4:Y:S03]  /*1330*/  LDCU UR22, c[0x0][0x400] ;  /* 0x00008000ff1677ac */ /* 0x000f260008000800 */
[----:B------:R1:W-:Y:S01]  /*1340*/  STL [R1], RZ ;  /* 0x000000ff01007387 */ /* 0x0003e20000100800 */
[----:B------:R-:W1:Y:S03]  /*1350*/  LDCU.64 UR4, c[0x0][0x470] ;  /* 0x00008e00ff0477ac */ /* 0x000e660008000a00 */
[----:B------:R0:W-:Y:S01]  /*1360*/  STL [R1+0x4], RZ ;  /* 0x000004ff01007387 */ /* 0x0001e20000100800 */
[----:B------:R-:W1:Y:S03]  /*1370*/  LDCU.64 UR18, c[0x0][0x438] ;  /* 0x00008700ff1277ac */ /* 0x000e660008000a00 */
[----:B------:R1:W-:Y:S01]  /*1380*/  STL [R1+0x8], RZ ;  /* 0x000008ff01007387 */ /* 0x0003e20000100800 */
[----:B------:R-:W1:Y:S03]  /*1390*/  LDCU.64 UR6, c[0x0][0x478] ;  /* 0x00008f00ff0677ac */ /* 0x000e660008000a00 */
[----:B------:R1:W-:Y:S01]  /*13a0*/  STL [R1+0xc], RZ ;  /* 0x00000cff01007387 */ /* 0x0003e20000100800 */
[----:B------:R-:W1:Y:S01]  /*13b0*/  LDCU.128 UR12, c[0x0][0x3c0] ;  /* 0x00007800ff0c77ac */ /* 0x000e620008000c00 */
[----:B------:R-:W1:Y:S01]  /*13c0*/  LDCU.64 UR20, c[0x0][0x380] ;  /* 0x00007000ff1477ac */ /* 0x000e620008000a00 */
[----:B0-234-:R-:W-:-:S11]  /*13d0*/  UISETP.NE.AND UP2, UPT, UR8, URZ, UPT ;  /* 0x000000ff0800728c */ /* 0x01dfd6000bf45270 */
.L_x_1281:
        /* <DEDUP_REMOVED lines=24> */
[----:B------:R-:W2:Y:S01]  /*1560*/  LDL R158, [R1+0x80] ;  /* 0x00008000019e7983 */ /* 0x000ea20000100800 */
[----:B------:R-:W0:Y:S03]  /*1570*/  LDC.64 R18, c[0x0][0x430] ;  /* 0x00010c00ff127b82 */ /* 0x000e260000000a00 */
[----:B------:R-:W3:Y:S04]  /*1580*/  LDL R169, [R1+0x90] ;  /* 0x0000900001a97983 */ /* 0x000ee80000100800 */
[----:B------:R-:W4:Y:S01]  /*1590*/  LDL.LU R168, [R1+0x10] ;  /* 0x0000100001a87983 */ /* 0x000f220000300800 */
[----:B------:R-:W1:Y:S03]  /*15a0*/  LDC.64 R16, c[0x0][0x3a8] ;  /* 0x0000ea00ff107b82 */ /* 0x000e660000000a00 */
[----:B------:R-:W4:Y:S04]  /*15b0*/  LDL R170, [R1+0xf8] ;  /* 0x0000f80001aa7983 */ /* 0x000f280000100800 */
[----:B------:R-:W4:Y:S01]  /*15c0*/  LDL R171, [R1+0xf4] ;  /* 0x0000f40001ab7983 */ /* 0x000f220000100800 */
[----:B------:R-:W1:Y:S03]  /*15d0*/  LDC.64 R144, c[0x0][0x428] ;  /* 0x00010a00ff907b82 */ /* 0x000e660000000a00 */
[----:B------:R-:W4:Y:S04]  /*15e0*/  LDL.LU R178, [R1+0x14] ;  /* 0x0000140001b27983 */ /* 0x000f280000300800 */
[----:B------:R-:W4:Y:S01]  /*15f0*/  LDL.LU R179, [R1+0x18] ;  /* 0x0000180001b37983 */ /* 0x000f220000300800 */
[----:B0-----:R-:W-:Y:S01]  /*1600*/  IMAD.WIDE.U32 R18, R2, 0x10, R18 ;  /* 0x0000001002127825 */ /* 0x001fe200078e0012 */
[----:B------:R-:W-:-:S02]  /*1610*/  ISETP.NE.U32.AND P0, PT, RZ, UR18, PT ;  /* 0x00000012ff007c0c */ /* 0x000fc4000bf05070 */
[----:B------:R-:W4:Y:S04]  /*1620*/  LDL R28, [R1+0x94] ;  /* 0x00009400011c7983 */ /* 0x000f280000100800 */
[----:B------:R-:W4:Y:S01]  /*1630*/  LDG.E.128 R140, desc[UR16][R18.64] ;  /* 0x00000010128c7981 */ /* 0x000f22000c1e1d00 */
[----:B-1----:R-:W-:-:S05]  /*1640*/  IMAD.WIDE.U32 R16, R2, 0x20, R16 ;  /* 0x0000002002107825 */ /* 0x002fca00078e0010 */
[----:B------:R-:W4:Y:S01]  /*1650*/  LDG.E.128 R152, desc[UR16][R16.64] ;  /* 0x0000001010987981 */ /* 0x000f22000c1e1d00 */
[----:B------:R-:W-:Y:S01]  /*1660*/  IMAD.WIDE.U32 R144, R2, 0x10, R144 ;  /* 0x0000001002907825 */ /* 0x000fe200078e0090 */
[----:B------:R-:W-:Y:S02]  /*1670*/  ISETP.NE.AND.EX P0, PT, RZ, UR19, PT, P0 ;  /* 0x00000013ff007c0c */ /* 0x000fe4000bf05300 */
[----:B------:R0:W4:Y:S04]  /*1680*/  LDG.E.128 R148, desc[UR16][R16.64+0x10] ;  /* 0x0000101010947981 */ /* 0x000128000c1e1d00 */
[----:B------:R-:W4:Y:S07]  /*1690*/  LDG.E.128 R144, desc[UR16][R144.64] ;  /* 0x0000001090907981 */ /* 0x000f2e000c1e1d00 */
[----:B0-----:R-:W0:Y:S01]  /*16a0*/  @P0 LDC.64 R16, c[0x0][0x438] ;  /* 0x00010e00ff100b82 */ /* 0x001e220000000a00 */
[----:B--2---:R-:W-:-:S02]  /*16b0*/  SHF.L.U32 R7, R158, 0x10, RZ ;  /* 0x000000109e077819 */ /* 0x004fc400000006ff */
[----:B------:R-:W2:Y:S01]  /*16c0*/  LDL R158, [R1+0x84] ;  /* 0x00008400019e7983 */ /* 0x000ea20000100800 */
[----:B0-----:R-:W-:-:S05]  /*16d0*/  @P0 IMAD.WIDE.U32 R16, R2, 0x20, R16 ;  /* 0x0000002002100825 */ /* 0x001fca00078e0010 */
[----:B------:R-:W5:Y:S04]  /*16e0*/  @P0 LDG.E.128 R64, desc[UR16][R16.64] ;  /* 0x0000001010400981 */ /* 0x000f68000c1e1d00 */
[----:B------:R4:W5:Y:S01]  /*16f0*/  @P0 LDG.E.128 R60, desc[UR16][R16.64+0x10] ;  /* 0x00001010103c0981 */ /* 0x000962000c1e1d00 */
[----:B---3--:R-:W-:Y:S02]  /*1700*/  SHF.L.U32 R18, R169, 0x10, RZ ;  /* 0x00000010a9127819 */ /* 0x008fe400000006ff */
[----:B----4-:R-:W-:Y:S01]  /*1710*/  SHF.L.U32 R16, R140, 0x10, RZ ;  /* 0x000000108c107819 */ /* 0x010fe200000006ff */
[----:B------:R-:W-:-:S04]  /*1720*/  FADD.FTZ R0, R152, -UR24 ;  /* 0x8000001898007e21 */ /* 0x000fc80008010000 */
[----:B------:R-:W-:Y:S01]  /*1730*/  FMUL.FTZ R7, R7, R16 ;  /* 0x0000001007077220 */ /* 0x000fe20000410000 */
[----:B------:R-:W-:Y:S01]  /*1740*/  FMUL.FTZ R0, R0, UR23 ;  /* 0x0000001700007c20 */ /* 0x000fe20008410000 */
[C---:B------:R-:W-:Y:S02]  /*1750*/  SHF.L.U32 R17, R144.reuse, 0x10, RZ ;  /* 0x0000001090117819 */ /* 0x040fe400000006ff */
[----:B------:R-:W-:-:S03]  /*1760*/  PRMT R19, R144, 0x7632, R19 ;  /* 0x0000763290137816 */ /* 0x000fc60000000013 */
[-C--:B------:R-:W-:Y:S01]  /*1770*/  FFMA.FTZ R168, R0, R17.reuse, R168 ;  /* 0x0000001100a87223 */ /* 0x080fe200000100a8 */
[----:B------:R-:W-:Y:S01]  /*1780*/  FFMA.FTZ R7, R18, R17, R7 ;  /* 0x0000001112077223 */ /* 0x000fe20000010007 */
[----:B------:R-:W-:Y:S01]  /*1790*/  FADD.FTZ R224, R224, R17 ;  /* 0x00000011e0e07221 */ /* 0x000fe20000010000 */
[----:B------:R-:W-:Y:S01]  /*17a0*/  FADD.FTZ R17, R153, -UR24 ;  /* 0x8000001899117e21 */ /* 0x000fe20008010000 */
[----:B------:R-:W-:Y:S01]  /*17b0*/  SHF.L.U32 R19, R19, 0x10, RZ ;  /* 0x0000001013137819 */ /* 0x000fe200000006ff */
[----:B------:R0:W-:Y:S02]  /*17c0*/  STL [R1+0x10], R168 ;  /* 0x000010a801007387 */ /* 0x0001e40000100800 */
[----:B------:R-:W-:Y:S02]  /*17d0*/  FMUL.FTZ R17, R17, UR23 ;  /* 0x0000001711117c20 */ /* 0x000fe40008410000 */
[----:B------:R-:W3:Y:S02]  /*17e0*/  LDL R144, [R1+0xfc] ;  /* 0x0000fc0001907983 */ /* 0x000ee40000100800 */
[----:B------:R-:W-:-:S02]  /*17f0*/  FFMA.FTZ R178, R17, R19, R178 ;  /* 0x0000001311b27223 */ /* 0x000fc400000100b2 */
[----:B0-----:R-:W4:Y:S01]  /*1800*/  LDL R168, [R1+0x100] ;  /* 0x0001000001a87983 */ /* 0x001f220000100800 */
[----:B------:R-:W-:-:S03]  /*1810*/  SHF.L.U32 R27, R171, 0x10, RZ ;  /* 0x00000010ab1b7819 */ /* 0x000fc600000006ff */
[----:B------:R-:W4:Y:S04]  /*1820*/  LDL.LU R152, [R1+0x1c] ;  /* 0x00001c0001987983 */ /* 0x000f280000300800 */
[----:B------:R-:W4:Y:S04]  /*1830*/  LDL.LU R171, [R1] ;  /* 0x0000000001ab7983 */ /* 0x000f280000300800 */
[----:B------:R-:W-:Y:S04]  /*1840*/  STL [R1+0x14], R178 ;  /* 0x000014b201007387 */ /* 0x000fe80000100800 */
[----:B------:R-:W4:Y:S01]  /*1850*/  LDL R159, [R1+0x88] ;  /* 0x00008800019f7983 */ /* 0x000f220000100800 */
[----:B------:R-:W-:Y:S01]  /*1860*/  PRMT R18, R140, 0x7632, R18 ;  /* 0x000076328c127816 */ /* 0x000fe20000000012 */
[----:B------:R-:W-:Y:S01]  /*1870*/  FADD.FTZ R96, R96, R16 ;  /* 0x0000001060607221 */ /* 0x000fe20000010000 */
[----:B------:R-:W-:Y:S01]  /*1880*/  FFMA.FTZ R188, R0, R16, R188 ;  /* 0x0000001000bc7223 */ /* 0x000fe200000100bc */
[----:B------:R-:W-:-:S02]  /*1890*/  SHF.L.U32 R16, R170, 0x10, RZ ;  /* 0x00000010aa107819 */ /* 0x000fc400000006ff */
[----:B------:R-:W-:-:S05]  /*18a0*/  SHF.L.U32 R18, R18, 0x10, RZ ;  /* 0x0000001012127819 */ /* 0x000fca00000006ff */
[-C--:B------:R-:W-:Y:S01]  /*18b0*/  FMUL.FTZ R16, R16, R18.reuse ;  /* 0x0000001210107220 */ /* 0x080fe20000410000 */
[----:B------:R-:W-:Y:S01]  /*18c0*/  FADD.FTZ R97, R97, R18 ;  /* 0x0000001261617221 */ /* 0x000fe20000010000 */
[----:B------:R-:W-:Y:S01]  /*18d0*/  FFMA.FTZ R189, R17, R18, R189 ;  /* 0x0000001211bd7223 */ /* 0x000fe200000100bd */
[----:B--2---:R-:W-:Y:S02]  /*18e0*/  SHF.L.U32 R18, R158, 0x10, RZ ;  /* 0x000000109e127819 */ /* 0x004fe400000006ff */
[----:B------:R-:W2:Y:S01]  /*18f0*/  LDL R158, [R1+0x98] ;  /* 0x00009800019e7983 */ /* 0x000ea20000100800 */
[----:B------:R-:W-:Y:S01]  /*1900*/  FFMA.FTZ R16, R27, R19, R16 ;  /* 0x000000131b107223 */ /* 0x000fe20000010010 */
[----:B------:R-:W-:Y:S01]  /*1910*/  FADD.FTZ R225, R225, R19 ;  /* 0x00000013e1e17221 */ /* 0x000fe20000010000 */
[----:B------:R-:W-:Y:S01]  /*1920*/  FADD.FTZ R19, R154, -UR24 ;  /* 0x800000189a137e21 */ /* 0x000fe20008010000 */
[----:B------:R-:W-:Y:S02]  /*1930*/  SHF.L.U32 R27, R141, 0x10, RZ ;  /* 0x000000108d1b7819 */ /* 0x000fe400000006ff */
[----:B------:R-:W-:Y:S01]  /*1940*/  SHF.L.U32 R140, R28, 0x10, RZ ;  /* 0x000000101c8c7819 */ /* 0x000fe200000006ff */
[----:B------:R-:W-:Y:S01]  /*1950*/  FMUL.FTZ R19, R19, UR23 ;  /* 0x0000001713137c20 */ /* 0x000fe20008410000 */
[----:B------:R-:W-:Y:S01]  /*1960*/  SHF.L.U32 R28, R145, 0x10, RZ ;  /* 0x00000010911c7819 */ /* 0x000fe200000006ff */
[-C--:B------:R-:W-:Y:S01]  /*1970*/  FMUL.FTZ R18, R18, R27.reuse ;  /* 0x0000001b12127220 */ /* 0x080fe20000410000 */
[--C-:B------:R-:W-:Y:S01]  /*1980*/  FADD.FTZ R98, R98, R27.reuse ;  /* 0x0000001b62627221 */ /* 0x100fe20000010000 */
[----:B------:R-:W-:Y:S01]  /*1990*/  FFMA.FTZ R190, R19, R27, R190 ;  /* 0x0000001b13be7223 */ /* 0x000fe200000100be */
[----:B------:R-:W-:Y:S01]  /*19a0*/  PRMT R27, R141, 0x7632, R27 ;  /* 0x000076328d1b7816 */ /* 0x000fe2000000001b */
[-C--:B------:R-:W-:Y:S01]  /*19b0*/  FFMA.FTZ R179, R19, R28.reuse, R179 ;  /* 0x0000001c13b37223 */ /* 0x080fe200000100b3 */
[----:B------:R-:W-:Y:S01]  /*19c0*/  FFMA.FTZ R18, R140, R28, R18 ;  /* 0x0000001c8c127223 */ /* 0x000fe20000010012 */
[----:B------:R-:W-:Y:S01]  /*19d0*/  FADD.FTZ R226, R226, R28 ;  /* 0x0000001ce2e27221 */ /* 0x000fe20000010000 */
[----:B------:R-:W-:Y:S01]  /*19e0*/  SHF.L.U32 R140, R27, 0x10, RZ ;  /* 0x000000101b8c7819 */ /* 0x000fe200000006ff */
[----:B------:R-:W-:Y:S01]  /*19f0*/  FADD.FTZ R28, R155, -UR24 ;  /* 0x800000189b1c7e21 */ /* 0x000fe20008010000 */
[----:B------:R-:W-:Y:S01]  /*1a00*/  PRMT R141, R145, 0x7632, R141 ;  /* 0x00007632918d7816 */ /* 0x000fe2000000008d */
[----:B------:R-:W-:Y:S02]  /*1a10*/  STL [R1+0x18], R179 ;  /* 0x000018b301007387 */ /* 0x000fe40000100800 */
[----:B------:R-:W-:Y:S01]  /*1a20*/  FMUL.FTZ R28, R28, UR23 ;  /* 0x000000171c1c7c20 */ /* 0x000fe20008410000 */
[----:B------:R-:W-:Y:S01]  /*1a30*/  SHF.L.U32 R141, R141, 0x10, RZ ;  /* 0x000000108d8d7819 */ /* 0x000fe200000006ff */
[----:B------:R-:W2:Y:S01]  /*1a40*/  LDL R169, [R1+0x108] ;  /* 0x0001080001a97983 */ /* 0x000ea20000100800 */
[----:B------:R-:W-:Y:S01]  /*1a50*/  FADD.FTZ R99, R99, R140 ;  /* 0x0000008c63637221 */ /* 0x000fe20000010000 */
[----:B------:R-:W-:-:S02]  /*1a60*/  FFMA.FTZ R191, R28, R140, R191 ;  /* 0x0000008c1cbf7223 */ /* 0x000fc400000100bf */
[----:B------:R-:W-:Y:S01]  /*1a70*/  FADD.FTZ R227, R227, R141 ;  /* 0x0000008de3e37221 */ /* 0x000fe20000010000 */
[----:B------:R-:W-:Y:S01]  /*1a80*/  FADD.FTZ R148, R148, -UR24 ;  /* 0x8000001894947e21 */ /* 0x000fe20008010000 */
[----:B---3--:R-:W-:Y:S02]  /*1a90*/  SHF.L.U32 R144, R144, 0x10, RZ ;  /* 0x0000001090907819 */ /* 0x008fe400000006ff */
[----:B----4-:R-:W-:Y:S02]  /*1aa0*/  SHF.L.U32 R27, R168, 0x10, RZ ;  /* 0x00000010a81b7819 */ /* 0x010fe400000006ff */
[----:B------:R-:W3:Y:S03]  /*1ab0*/  LDL R168, [R1+0x104] ;  /* 0x0001040001a87983 */ /* 0x000ee60000100800 */
[----:B------:R-:W-:Y:S01]  /*1ac0*/  FMUL.FTZ R27, R27, R140 ;  /* 0x0000008c1b1b7220 */ /* 0x000fe20000410000 */
[----:B------:R-:W4:Y:S01]  /*1ad0*/  LDL.LU R170, [R1+0x4] ;  /* 0x0000040001aa7983 */ /* 0x000f220000300800 */
[-C--:B------:R-:W-:Y:S01]  /*1ae0*/  FFMA.FTZ R152, R28, R141.reuse, R152 ;  /* 0x0000008d1c987223 */ /* 0x080fe20000010098 */
[----:B------:R-:W-:Y:S01]  /*1af0*/  SHF.L.U32 R140, R142, 0x10, RZ ;  /* 0x000000108e8c7819 */ /* 0x000fe200000006ff */
[----:B------:R-:W-:Y:S01]  /*1b00*/  FFMA.FTZ R27, R144, R141, R27 ;  /* 0x0000008d901b7223 */ /* 0x000fe2000001001b */
[----:B------:R-:W4:Y:S04]  /*1b10*/  LDL R155, [R1+0x8c] ;  /* 0x00008c00019b7983 */ /* 0x000f280000100800 */
[----:B------:R-:W4:Y:S01]  /*1b20*/  LDL R154, [R1+0x9c] ;  /* 0x00009c00019a7983 */ /* 0x000f220000100800 */
[----:B------:R-:W-:Y:S01]  /*1b30*/  SHF.L.U32 R141, R159, 0x10, RZ ;  /* 0x000000109f8d7819 */ /* 0x000fe200000006ff */
[----:B------:R-:W-:-:S04]  /*1b40*/  FMUL.FTZ R159, R148, UR23 ;  /* 0x00000017949f7c20 */ /* 0x000fc80008410000 */
[----:B------:R-:W-:Y:S01]  /*1b50*/  FMUL.FTZ R144, R141, R140 ;  /* 0x0000008c8d907220 */ /* 0x000fe20000410000 */
[----:B------:R-:W-:Y:S01]  /*1b60*/  SHF.L.U32 R141, R146, 0x10, RZ ;  /* 0x00000010928d7819 */ /* 0x000fe200000006ff */
[----:B------:R0:W-:Y:S04]  /*1b70*/  STL [R1+0x1c], R152 ;  /* 0x00001c9801007387 */ /* 0x0001e80000100800 */
[----:B------:R-:W-:Y:S01]  /*1b80*/  FFMA.FTZ R171, R159, R141, R171 ;  /* 0x0000008d9fab7223 */ /* 0x000fe200000100ab */
[----:B------:R-:W4:Y:S04]  /*1b90*/  LDL.LU R153, [R1+0x8] ;  /* 0x0000080001997983 */ /* 0x000f280000300800 */
[----:B0-----:R-:W4:Y:S04]  /*1ba0*/  LDL R152, [R1+0x110] ;  /* 0x0001100001987983 */ /* 0x001f280000100800 */
[----:B------:R-:W-:Y:S01]  /*1bb0*/  STL [R1], R171 ;  /* 0x000000ab01007387 */ /* 0x000fe20000100800 */
[----:B------:R-:W-:-:S03]  /*1bc0*/  FADD.FTZ R216, R216, R141 ;  /* 0x0000008dd8d87221 */ /* 0x000fc60000010000 */
[----:B------:R-:W4:Y:S01]  /*1bd0*/  LDL R148, [R1+0x10c] ;  /* 0x00010c0001947983 */ /* 0x000f220000100800 */
[----:B--2---:R-:W-:-:S05]  /*1be0*/  SHF.L.U32 R145, R158, 0x10, RZ ;  /* 0x000000109e917819 */ /* 0x004fca00000006ff */
[----:B------:R-:W-:Y:S01]  /*1bf0*/  FFMA.FTZ R158, R145, R141, R144 ;  /* 0x0000008d919e7223 */ /* 0x000fe20000010090 */
[----:B------:R-:W-:Y:S02]  /*1c00*/  PRMT R141, R146, 0x7632, R141 ;  /* 0x00007632928d7816 */ /* 0x000fe4000000008d */
[----:B------:R-:W2:Y:S01]  /*1c10*/  LDL.LU R146, [R1+0xc] ;  /* 0x00000c0001927983 */ /* 0x000ea20000300800 */
[----:B------:R-:W-:Y:S01]  /*1c20*/  FADD.FTZ R92, R92, R140 ;  /* 0x0000008c5c5c7221 */ /* 0x000fe20000010000 */
[----:B------:R-:W-:Y:S01]  /*1c30*/  FFMA.FTZ R124, R159, R140, R124 ;  /* 0x0000008c9f7c7223 */ /* 0x000fe2000001007c */
[----:B------:R-:W-:Y:S01]  /*1c40*/  PRMT R140, R142, 0x7632, R140 ;  /* 0x000076328e8c7816 */ /* 0x000fe2000000008c */
[----:B------:R-:W-:Y:S01]  /*1c50*/  FADD.FTZ R145, R149, -UR24 ;  /* 0x8000001895917e21 */ /* 0x000fe20008010000 */
[----:B------:R-:W-:Y:S02]  /*1c60*/  SHF.L.U32 R141, R141, 0x10, RZ ;  /* 0x000000108d8d7819 */ /* 0x000fe400000006ff */
[----:B------:R-:W-:-:S02]  /*1c70*/  SHF.L.U32 R140, R140, 0x10, RZ ;  /* 0x000000108c8c7819 */ /* 0x000fc400000006ff */
[----:B------:R-:W-:Y:S01]  /*1c80*/  SHF.L.U32 R142, R169, 0x10, RZ ;  /* 0x00000010a98e7819 */ /* 0x000fe200000006ff */
[----:B------:R-:W-:Y:S01]  /*1c90*/  FMUL.FTZ R169, R145, UR23 ;  /* 0x0000001791a97c20 */ /* 0x000fe20008410000 */
[----:B------:R-:W-:-:S03]  /*1ca0*/  FADD.FTZ R145, R150, -UR24 ;  /* 0x8000001896917e21 */ /* 0x000fc60008010000 */
[-C--:B------:R-:W-:Y:S01]  /*1cb0*/  FMUL.FTZ R142, R142, R140.reuse ;  /* 0x0000008c8e8e7220 */ /* 0x080fe20000410000 */
[----:B------:R-:W-:Y:S01]  /*1cc0*/  FADD.FTZ R93, R93, R140 ;  /* 0x0000008c5d5d7221 */ /* 0x000fe20000010000 */
[----:B------:R-:W-:Y:S01]  /*1cd0*/  FFMA.FTZ R125, R169, R140, R125 ;  /* 0x0000008ca97d7223 */ /* 0x000fe2000001007d */
[----:B------:R-:W-:Y:S01]  /*1ce0*/  SHF.L.U32 R140, R143, 0x10, RZ ;  /* 0x000000108f8c7819 */ /* 0x000fe200000006ff */
[----:B------:R-:W-:-:S04]  /*1cf0*/  FADD.FTZ R217, R217, R141 ;  /* 0x0000008dd9d97221 */ /* 0x000fc80000010000 */
[----:B------:R-:W-:Y:S01]  /*1d00*/  FADD.FTZ R94, R94, R140 ;  /* 0x0000008c5e5e7221 */ /* 0x000fe20000010000 */
[----:B---3--:R-:W-:Y:S01]  /*1d10*/  SHF.L.U32 R144, R168, 0x10, RZ ;  /* 0x00000010a8907819 */ /* 0x008fe200000006ff */
[----:B----4-:R-:W-:-:S04]  /*1d20*/  FFMA.FTZ R170, R169, R141, R170 ;  /* 0x0000008da9aa7223 */ /* 0x010fc800000100aa */
[----:B------:R-:W-:Y:S01]  /*1d30*/  FFMA.FTZ R168, R144, R141, R142 ;  /* 0x0000008d90a87223 */ /* 0x000fe2000001008e */
[----:B------:R-:W-:Y:S01]  /*1d40*/  SHF.L.U32 R142, R155, 0x10, RZ ;  /* 0x000000109b8e7819 */ /* 0x000fe200000006ff */
[----:B------:R0:W-:Y:S01]  /*1d50*/  STL [R1+0x4], R170 ;  /* 0x000004aa01007387 */ /* 0x0001e20000100800 */
[----:B------:R-:W-:Y:S02]  /*1d60*/  SHF.L.U32 R141, R147, 0x10, RZ ;  /* 0x00000010938d7819 */ /* 0x000fe400000006ff */
[----:B------:R-:W-:Y:S01]  /*1d70*/  SHF.L.U32 R144, R154, 0x10, RZ ;  /* 0x000000109a907819 */ /* 0x000fe200000006ff */
[----:B------:R-:W-:Y:S01]  /*1d80*/  FMUL.FTZ R142, R142, R140 ;  /* 0x0000008c8e8e7220 */ /* 0x000fe20000410000 */
[----:B0-----:R-:W-:-:S04]  /*1d90*/  FMUL.FTZ R170, R145, UR23 ;  /* 0x0000001791aa7c20 */ /* 0x001fc80008410000 */
[----:B------:R-:W-:Y:S01]  /*1da0*/  FFMA.FTZ R126, R170, R140, R126 ;  /* 0x0000008caa7e7223 */ /* 0x000fe2000001007e */
[----:B------:R-:W-:Y:S01]  /*1db0*/  PRMT R140, R143, 0x7632, R140 ;  /* 0x000076328f8c7816 */ /* 0x000fe2000000008c */
[-C--:B------:R-:W-:Y:S01]  /*1dc0*/  FFMA.FTZ R171, R144, R141.reuse, R142 ;  /* 0x0000008d90ab7223 */ /* 0x080fe2000001008e */
[----:B------:R-:W-:Y:S01]  /*1dd0*/  FADD.FTZ R218, R218, R141 ;  /* 0x0000008ddada7221 */ /* 0x000fe20000010000 */
[----:B------:R-:W-:Y:S01]  /*1de0*/  FFMA.FTZ R153, R170, R141, R153 ;  /* 0x0000008daa997223 */ /* 0x000fe20000010099 */
[----:B------:R-:W-:Y:S01]  /*1df0*/  PRMT R141, R147, 0x7632, R141 ;  /* 0x00007632938d7816 */ /* 0x000fe2000000008d */
[----:B------:R-:W-:Y:S01]  /*1e00*/  FADD.FTZ R144, R151, -UR24 ;  /* 0x8000001897907e21 */ /* 0x000fe20008010000 */
[----:B------:R-:W-:Y:S02]  /*1e10*/  SHF.L.U32 R140, R140, 0x10, RZ ;  /* 0x000000108c8c7819 */ /* 0x000fe400000006ff */
[----:B------:R-:W-:Y:S01]  /*1e20*/  SHF.L.U32 R142, R152, 0x10, RZ ;  /* 0x00000010988e7819 */ /* 0x000fe200000006ff */
[----:B------:R-:W-:Y:S01]  /*1e30*/  FMUL.FTZ R178, R144, UR23 ;  /* 0x0000001790b27c20 */ /* 0x000fe20008410000 */
[----:B------:R-:W-:-:S03]  /*1e40*/  SHF.L.U32 R141, R141, 0x10, RZ ;  /* 0x000000108d8d7819 */ /* 0x000fc600000006ff */
[-C--:B------:R-:W-:Y:S01]  /*1e50*/  FMUL.FTZ R142, R142, R140.reuse ;  /* 0x0000008c8e8e7220 */ /* 0x080fe20000410000 */
[----:B------:R-:W-:Y:S01]  /*1e60*/  SHF.L.U32 R143, R148, 0x10, RZ ;  /* 0x00000010948f7819 */ /* 0x000fe200000006ff */
[----:B------:R-:W-:Y:S01]  /*1e70*/  FADD.FTZ R219, R219, R141 ;  /* 0x0000008ddbdb7221 */ /* 0x000fe20000010000 */
[----:B------:R-:W-:Y:S01]  /*1e80*/  FADD.FTZ R95, R95, R140 ;  /* 0x0000008c5f5f7221 */ /* 0x000fe20000010000 */
[----:B------:R-:W-:Y:S01]  /*1e90*/  FFMA.FTZ R127, R178, R140, R127 ;  /* 0x0000008cb27f7223 */ /* 0x000fe2000001007f */
[----:B------:R-:W-:Y:S01]  /*1ea0*/  FFMA.FTZ R140, R0, R7, RZ ;  /* 0x00000007008c7223 */ /* 0x000fe200000100ff */
[----:B------:R-:W-:-:S03]  /*1eb0*/  FFMA.FTZ R179, R143, R141, R142 ;  /* 0x0000008d8fb37223 */ /* 0x000fc6000001008e */
[----:B------:R-:W-:Y:S01]  /*1ec0*/  FFMA.FTZ R140, R17, R16, R140 ;  /* 0x00000010118c7223 */ /* 0x000fe2000001008c */
[----:B------:R0:W-:Y:S03]  /*1ed0*/  STL [R1+0x8], R153 ;  /* 0x0000089901007387 */ /* 0x0001e60000100800 */
[----:B------:R-:W-:-:S04]  /*1ee0*/  FFMA.FTZ R140, R19, R18, R140 ;  /* 0x00000012138c7223 */ /* 0x000fc8000001008c */
[----:B------:R-:W-:-:S04]  /*1ef0*/  FFMA.FTZ R140, R28, R27, R140 ;  /* 0x0000001b1c8c7223 */ /* 0x000fc8000001008c */
[----:B------:R-:W-:-:S04]  /*1f00*/  FFMA.FTZ R140, R159, R158, R140 ;  /* 0x0000009e9f8c7223 */ /* 0x000fc8000001008c */
[----:B------:R-:W-:-:S04]  /*1f10*/  FFMA.FTZ R140, R169, R168, R140 ;  /* 0x000000a8a98c7223 */ /* 0x000fc8000001008c */
[----:B------:R-:W-:Y:S01]  /*1f20*/  FFMA.FTZ R140, R170, R171, R140 ;  /* 0x000000abaa8c7223 */ /* 0x000fe2000001008c */
[----:B------:R-:W-:-:S03]  /*1f30*/  IADD3 R220, PT, PT, R2, 0x100, RZ ;  /* 0x0000010002dc7810 */ /* 0x000fc60007ffe0ff */
[C---:B------:R-:W-:Y:S01]  /*1f40*/  FFMA.FTZ R187, R178.reuse, R179, R140 ;  /* 0x000000b3b2bb7223 */ /* 0x040fe2000001008c */
[----:B--2---:R-:W-:Y:S01]  /*1f50*/  FFMA.FTZ R146, R178, R141, R146 ;  /* 0x0000008db2927223 */ /* 0x004fe20000010092 */
[----:B------:R-:W-:-:S04]  /*1f60*/  FADD.FTZ R141, RZ, R7 ;  /* 0x00000007ff8d7221 */ /* 0x000fc80000010000 */
[----:B------:R-:W-:Y:S01]  /*1f70*/  FADD.FTZ R141, R141, R16 ;  /* 0x000000108d8d7221 */ /* 0x000fe20000010000 */
[----:B------:R0:W-:Y:S03]  /*1f80*/  STL [R1+0xc], R146 ;  /* 0x00000c9201007387 */ /* 0x0001e60000100800 */
[----:B------:R-:W-:-:S04]  /*1f90*/  FADD.FTZ R141, R141, R18 ;  /* 0x000000128d8d7221 */ /* 0x000fc80000010000 */
[----:B------:R-:W-:-:S04]  /*1fa0*/  FADD.FTZ R141, R141, R27 ;  /* 0x0000001b8d8d7221 */ /* 0x000fc80000010000 */
[----:B------:R-:W-:-:S04]  /*1fb0*/  FADD.FTZ R141, R141, R158 ;  /* 0x0000009e8d8d7221 */ /* 0x000fc80000010000 */
[----:B------:R-:W-:-:S04]  /*1fc0*/  FADD.FTZ R141, R141, R168 ;  /* 0x000000a88d8d7221 */ /* 0x000fc80000010000 */
[----:B------:R-:W-:-:S04]  /*1fd0*/  FADD.FTZ R141, R141, R171 ;  /* 0x000000ab8d8d7221 */ /* 0x000fc80000010000 */
[----:B0-----:R-:W-:-:S07]  /*1fe0*/  FADD.FTZ R186, R141, R179 ;  /* 0x000000b38dba7221 */ /* 0x001fce0000010000 */
.L_x_1232:
[----:B------:R-:W-:Y:S05]  /*1ff0*/  BSYNC.RECONVERGENT B0 ;  /* 0x0000000000007941 */ /* 0x000fea0003800200 */
.L_x_1231:
        /* <DEDUP_REMOVED lines=14> */
[----:B-1----:R-:W-:-:S05]  /*20e0*/  IMAD.WIDE.U32 R20, R220, 0x10, R20 ;  /* 0x00000010dc147825 */ /* 0x002fca00078e0014 */
[----:B------:R-:W4:Y:S01]  /*20f0*/  LDG.E.128 R140, desc[UR16][R20.64] ;  /* 0x00000010148c7981 */ /* 0x000f22000c1e1d00 */
[----:B------:R-:W-:-:S05]  /*2100*/  IMAD.WIDE.U32 R14, R220, 0x20, R14 ;  /* 0x00000020dc0e7825 */ /* 0x000fca00078e000e */
[----:B------:R-:W4:Y:S01]  /*2110*/  LDG.E.128 R152, desc[UR16][R14.64] ;  /* 0x000000100e987981 */ /* 0x000f22000c1e1d00 */
[----:B------:R-:W-:-:S03]  /*2120*/  ISETP.NE.U32.AND P0, PT, RZ, UR18, PT ;  /* 0x00000012ff007c0c */ /* 0x000fc6000bf05070 */
[----:B------:R0:W4:Y:S01]  /*2130*/  LDG.E.128 R148, desc[UR16][R14.64+0x10] ;  /* 0x000010100e947981 */ /* 0x000122000c1e1d00 */
[----:B------:R-:W-:-:S13]  /*2140*/  ISETP.NE.AND.EX P0, PT, RZ, UR19, PT, P0 ;  /* 0x00000013ff007c0c */ /* 0x000fda000bf05300 */
[----:B0-----:R-:W0:Y:S02]  /*2150*/  @P0 LDC.64 R14, c[0x0][0x438] ;  /* 0x00010e00ff0e0b82 */ /* 0x001e240000000a00 */
[----:B0-----:R-:W-:-:S05]  /*2160*/  @P0 IMAD.WIDE.U32 R14, R220, 0x20, R14 ;  /* 0x00000020dc0e0825 */ /* 0x001fca00078e000e */
[----:B------:R-:W5:Y:S04]  /*2170*/  @P0 LDG.E.128 R56, desc[UR16][R14.64] ;  /* 0x000000100e380981 */ /* 0x000f68000c1e1d00 */
[----:B------:R3:W5:Y:S01]  /*2180*/  @P0 LDG.E.128 R52, desc[UR16][R14.64+0x10] ;  /* 0x000010100e340981 */ /* 0x000762000c1e1d00 */
[----:B--2---:R-:W-:-:S03]  /*2190*/  SHF.L.U32 R5, R156, 0x10, RZ ;  /* 0x000000109c057819 */ /* 0x004fc600000006ff */
[----:B------:R-:W2:Y:S01]  /*21a0*/  LDL R156, [R1+0x78] ;  /* 0x00007800019c7983 */ /* 0x000ea20000100800 */
[----:B---3--:R-:W-:-:S03]  /*21b0*/  SHF.L.U32 R15, R167, 0x10, RZ ;  /* 0x00000010a70f7819 */ /* 0x008fc600000006ff */
[----:B------:R-:W3:Y:S01]  /*21c0*/  LDL R167, [R1+0xe8] ;  /* 0x0000e80001a77983 */ /* 0x000ee20000100800 */
[C---:B----4-:R-:W-:Y:S02]  /*21d0*/  SHF.L.U32 R14, R144.reuse, 0x10, RZ ;  /* 0x00000010900e7819 */ /* 0x050fe400000006ff */
[----:B------:R-:W-:Y:S02]  /*21e0*/  PRMT R21, R144, 0x7632, R21 ;  /* 0x0000763290157816 */ /* 0x000fe40000000015 */
[----:B------:R-:W4:Y:S01]  /*21f0*/  LDL R144, [R1+0xdc] ;  /* 0x0000dc0001907983 */ /* 0x000f220000100800 */
[----:B------:R-:W-:Y:S01]  /*2200*/  SHF.L.U32 R20, R140, 0x10, RZ ;  /* 0x000000108c147819 */ /* 0x000fe200000006ff */
[----:B------:R-:W-:-:S04]  /*2210*/  FADD.FTZ R6, R152, -UR24 ;  /* 0x8000001898067e21 */ /* 0x000fc80008010000 */
[----:B------:R-:W-:Y:S01]  /*2220*/  FMUL.FTZ R5, R5, R20 ;  /* 0x0000001405057220 */ /* 0x000fe20000410000 */
[----:B------:R-:W3:Y:S01]  /*2230*/  LDL R152, [R1+0x68] ;  /* 0x0000680001987983 */ /* 0x000ee20000100800 */
[----:B------:R-:W-:Y:S02]  /*2240*/  FMUL.FTZ R6, R6, UR23 ;  /* 0x0000001706067c20 */ /* 0x000fe40008410000 */
[-C--:B------:R-:W-:Y:S01]  /*2250*/  FFMA.FTZ R5, R15, R14.reuse, R5 ;  /* 0x0000000e0f057223 */ /* 0x080fe20000010005 */
[----:B------:R-:W-:Y:S01]  /*2260*/  FADD.FTZ R212, R212, R14 ;  /* 0x0000000ed4d47221 */ /* 0x000fe20000010000 */
[----:B------:R-:W-:Y:S01]  /*2270*/  FFMA.FTZ R248, R6, R14, R248 ;  /* 0x0000000e06f87223 */ /* 0x000fe200000100f8 */
[----:B------:R-:W-:Y:S01]  /*2280*/  PRMT R14, R140, 0x7632, R14 ;  /* 0x000076328c0e7816 */ /* 0x000fe2000000000e */
[----:B------:R-:W-:Y:S01]  /*2290*/  FADD.FTZ R88, R88, R20 ;  /* 0x0000001458587221 */ /* 0x000fe20000010000 */
[----:B------:R-:W-:Y:S02]  /*22a0*/  FFMA.FTZ R120, R6, R20, R120 ;  /* 0x0000001406787223 */ /* 0x000fe40000010078 */
[----:B------:R-:W-:Y:S01]  /*22b0*/  SHF.L.U32 R20, R14, 0x10, RZ ;  /* 0x000000100e147819 */ /* 0x000fe200000006ff */
[----:B------:R-:W-:Y:S01]  /*22c0*/  FADD.FTZ R15, R153, -UR24 ;  /* 0x80000018990f7e21 */ /* 0x000fe20008010000 */
[----:B------:R-:W-:Y:S01]  /*22d0*/  SHF.L.U32 R14, R166, 0x10, RZ ;  /* 0x00000010a60e7819 */ /* 0x000fe200000006ff */
[----:B------:R-:W3:Y:S01]  /*22e0*/  LDL R153, [R1+0xec] ;  /* 0x0000ec0001997983 */ /* 0x000ee20000100800 */
[----:B------:R-:W-:Y:S01]  /*22f0*/  SHF.L.U32 R21, R21, 0x10, RZ ;  /* 0x0000001015157819 */ /* 0x000fe200000006ff */
[----:B------:R-:W-:Y:S01]  /*2300*/  FMUL.FTZ R15, R15, UR23 ;  /* 0x000000170f0f7c20 */ /* 0x000fe20008410000 */
[----:B------:R-:W-:Y:S01]  /*2310*/  SHF.L.U32 R25, R172, 0x10, RZ ;  /* 0x00000010ac197819 */ /* 0x000fe200000006ff */
[----:B------:R-:W-:Y:S01]  /*2320*/  FMUL.FTZ R14, R14, R20 ;  /* 0x000000140e0e7220 */ /* 0x000fe20000410000 */
[----:B------:R-:W-:Y:S01]  /*2330*/  SHF.L.U32 R140, R141, 0x10, RZ ;  /* 0x000000108d8c7819 */ /* 0x000fe200000006ff */
[----:B------:R-:W-:Y:S01]  /*2340*/  FADD.FTZ R213, R213, R21 ;  /* 0x00000015d5d57221 */ /* 0x000fe20000010000 */
[-C--:B------:R-:W-:Y:S01]  /*2350*/  FFMA.FTZ R249, R15, R21.reuse, R249 ;  /* 0x000000150ff97223 */ /* 0x080fe200000100f9 */
[----:B------:R-:W-:Y:S01]  /*2360*/  FFMA.FTZ R14, R25, R21, R14 ;  /* 0x00000015190e7223 */ /* 0x000fe2000001000e */
[----:B------:R-:W-:Y:S01]  /*2370*/  SHF.L.U32 R21, R173, 0x10, RZ ;  /* 0x00000010ad157819 */ /* 0x000fe200000006ff */
[----:B------:R-:W3:Y:S01]  /*2380*/  LDL R166, [R1+0xe4] ;  /* 0x0000e40001a67983 */ /* 0x000ee20000100800 */
[----:B------:R-:W-:-:S02]  /*2390*/  SHF.L.U32 R26, R180, 0x10, RZ ;  /* 0x00000010b41a7819 */ /* 0x000fc400000006ff */
[----:B------:R-:W-:Y:S01]  /*23a0*/  SHF.L.U32 R25, R145, 0x10, RZ ;  /* 0x0000001091197819 */ /* 0x000fe200000006ff */
[----:B------:R-:W-:Y:S01]  /*23b0*/  FMUL.FTZ R21, R21, R140 ;  /* 0x0000008c15157220 */ /* 0x000fe20000410000 */
[----:B------:R-:W3:Y:S03]  /*23c0*/  LDL R172, [R1+0x6c] ;  /* 0x00006c0001ac7983 */ /* 0x000ee60000100800 */
[----:B------:R-:W-:Y:S01]  /*23d0*/  FFMA.FTZ R21, R26, R25, R21 ;  /* 0x000000191a157223 */ /* 0x000fe20000010015 */
[----:B------:R-:W-:Y:S02]  /*23e0*/  FADD.FTZ R26, R155, -UR24 ;  /* 0x800000189b1a7e21 */ /* 0x000fe40008010000 */
[----:B------:R-:W3:Y:S01]  /*23f0*/  LDL R155, [R1+0x7c] ;  /* 0x00007c00019b7983 */ /* 0x000ee20000100800 */
[----:B------:R-:W-:Y:S01]  /*2400*/  FADD.FTZ R89, R89, R20 ;  /* 0x0000001459597221 */ /* 0x000fe20000010000 */
[----:B------:R-:W-:Y:S01]  /*2410*/  FFMA.FTZ R121, R15, R20, R121 ;  /* 0x000000140f797223 */ /* 0x000fe20000010079 */
[----:B------:R-:W-:-:S02]  /*2420*/  FADD.FTZ R20, R154, -UR24 ;  /* 0x800000189a147e21 */ /* 0x000fc40008010000 */
[----:B------:R-:W3:Y:S02]  /*2430*/  LDL R154, [R1+0xf0] ;  /* 0x0000f000019a7983 */ /* 0x000ee40000100800 */
[----:B------:R-:W-:Y:S01]  /*2440*/  FMUL.FTZ R20, R20, UR23 ;  /* 0x0000001714147c20 */ /* 0x000fe20008410000 */
[----:B------:R-:W-:-:S03]  /*2450*/  FADD.FTZ R214, R214, R25 ;  /* 0x00000019d6d67221 */ /* 0x000fc60000010000 */
[----:B------:R-:W-:Y:S01]  /*2460*/  FFMA.FTZ R250, R20, R25, R250 ;  /* 0x0000001914fa7223 */ /* 0x000fe200000100fa */
[----:B------:R-:W-:Y:S01]  /*2470*/  PRMT R25, R141, 0x7632, R25 ;  /* 0x000076328d197816 */ /* 0x000fe20000000019 */
[----:B------:R-:W-:Y:S01]  /*2480*/  FADD.FTZ R90, R90, R140 ;  /* 0x0000008c5a5a7221 */ /* 0x000fe20000010000 */
[----:B------:R-:W-:Y:S01]  /*2490*/  FFMA.FTZ R122, R20, R140, R122 ;  /* 0x0000008c147a7223 */ /* 0x000fe2000001007a */
[----:B------:R-:W-:Y:S02]  /*24a0*/  PRMT R141, R145, 0x7632, R141 ;  /* 0x00007632918d7816 */ /* 0x000fe4000000008d */
[----:B------:R-:W-:Y:S02]  /*24b0*/  SHF.L.U32 R140, R25, 0x10, RZ ;  /* 0x00000010198c7819 */ /* 0x000fe400000006ff */
[----:B------:R-:W-:Y:S01]  /*24c0*/  SHF.L.U32 R25, R181, 0x10, RZ ;  /* 0x00000010b5197819 */ /* 0x000fe200000006ff */
[----:B------:R-:W-:Y:S01]  /*24d0*/  FMUL.FTZ R26, R26, UR23 ;  /* 0x000000171a1a7c20 */ /* 0x000fe20008410000 */
[----:B------:R-:W-:-:S03]  /*24e0*/  SHF.L.U32 R141, R141, 0x10, RZ ;  /* 0x000000108d8d7819 */ /* 0x000fc600000006ff */
[-C--:B------:R-:W-:Y:S02]  /*24f0*/  FMUL.FTZ R25, R25, R140.reuse ;  /* 0x0000008c19197220 */ /* 0x080fe40000410000 */
[----:B------:R-:W-:Y:S01]  /*2500*/  FADD.FTZ R215, R215, R141 ;  /* 0x0000008dd7d77221 */ /* 0x000fe20000010000 */
[----:B------:R-:W-:Y:S01]  /*2510*/  FFMA.FTZ R251, R26, R141, R251 ;  /* 0x0000008d1afb7223 */ /* 0x000fe200000100fb */
[----:B------:R-:W-:Y:S01]  /*2520*/  FADD.FTZ R145, R148, -UR24 ;  /* 0x8000001894917e21 */ /* 0x000fe20008010000 */
[----:B------:R-:W-:Y:S01]  /*2530*/  FADD.FTZ R91, R91, R140 ;  /* 0x0000008c5b5b7221 */ /* 0x000fe20000010000 */
[----:B------:R-:W-:Y:S01]  /*2540*/  FFMA.FTZ R123, R26, R140, R123 ;  /* 0x0000008c1a7b7223 */ /* 0x000fe2000001007b */
[----:B------:R-:W-:Y:S01]  /*2550*/  SHF.L.U32 R140, R146, 0x10, RZ ;  /* 0x00000010928c7819 */ /* 0x000fe200000006ff */
[----:B------:R-:W-:-:S04]  /*2560*/  FMUL.FTZ R157, R145, UR23 ;  /* 0x00000017919d7c20 */ /* 0x000fc80008410000 */
[----:B------:R-:W-:Y:S01]  /*2570*/  FADD.FTZ R208, R208, R140 ;  /* 0x0000008cd0d07221 */ /* 0x000fe20000010000 */
[----:B------:R-:W-:Y:S01]  /*2580*/  FFMA.FTZ R244, R157, R140, R244 ;  /* 0x0000008c9df47223 */ /* 0x000fe200000100f4 */
[----:B------:R-:W-:Y:S01]  /*2590*/  FADD.FTZ R145, R149, -UR24 ;  /* 0x8000001895917e21 */ /* 0x000fe20008010000 */
[----:B------:R-:W-:Y:S02]  /*25a0*/  IADD3 R220, PT, PT, R220, 0x100, RZ ;  /* 0x00000100dcdc7810 */ /* 0x000fe40007ffe0ff */
[----:B----4-:R-:W-:-:S05]  /*25b0*/  SHF.L.U32 R144, R144, 0x10, RZ ;  /* 0x0000001090907819 */ /* 0x010fca00000006ff */
[----:B------:R-:W-:Y:S01]  /*25c0*/  FFMA.FTZ R25, R144, R141, R25 ;  /* 0x0000008d90197223 */ /* 0x000fe20000010019 */
[----:B--2---:R-:W-:Y:S02]  /*25d0*/  SHF.L.U32 R144, R156, 0x10, RZ ;  /* 0x000000109c907819 */ /* 0x004fe400000006ff */
[----:B---3--:R-:W-:Y:S02]  /*25e0*/  SHF.L.U32 R141, R152, 0x10, RZ ;  /* 0x00000010988d7819 */ /* 0x008fe400000006ff */
[----:B------:R-:W-:-:S05]  /*25f0*/  SHF.L.U32 R152, R142, 0x10, RZ ;  /* 0x000000108e987819 */ /* 0x000fca00000006ff */
[----:B------:R-:W-:-:S04]  /*2600*/  FMUL.FTZ R141, R141, R152 ;  /* 0x000000988d8d7220 */ /* 0x000fc80000410000 */
[--C-:B------:R-:W-:Y:S01]  /*2610*/  FFMA.FTZ R156, R144, R140, R141.reuse ;  /* 0x0000008c909c7223 */ /* 0x100fe2000001008d */
[----:B------:R-:W-:Y:S02]  /*2620*/  PRMT R140, R142, 0x7632, R140 ;  /* 0x000076328e8c7816 */ /* 0x000fe4000000008c */
[----:B------:R-:W-:Y:S02]  /*2630*/  PRMT R141, R146, 0x7632, R141 ;  /* 0x00007632928d7816 */ /* 0x000fe4000000008d */
[----:B------:R-:W-:Y:S02]  /*2640*/  SHF.L.U32 R140, R140, 0x10, RZ ;  /* 0x000000108c8c7819 */ /* 0x000fe400000006ff */
[----:B------:R-:W-:Y:S01]  /*2650*/  SHF.L.U32 R142, R167, 0x10, RZ ;  /* 0x00000010a78e7819 */ /* 0x000fe200000006ff */
[----:B------:R-:W-:Y:S01]  /*2660*/  FMUL.FTZ R167, R145, UR23 ;  /* 0x0000001791a77c20 */ /* 0x000fe20008410000 */
[----:B------:R-:W-:-:S03]  /*2670*/  SHF.L.U32 R141, R141, 0x10, RZ ;  /* 0x000000108d8d7819 */ /* 0x000fc600000006ff */
[-C--:B------:R-:W-:Y:S01]  /*2680*/  FMUL.FTZ R142, R142, R140.reuse ;  /* 0x0000008c8e8e7220 */ /* 0x080fe20000410000 */
[----:B------:R-:W-:Y:S01]  /*2690*/  SHF.L.U32 R144, R166, 0x10, RZ ;  /* 0x00000010a6907819 */ /* 0x000fe200000006ff */
[----:B------:R-:W-:Y:S01]  /*26a0*/  FADD.FTZ R209, R209, R141 ;  /* 0x0000008dd1d17221 */ /* 0x000fe20000010000 */
[-C--:B------:R-:W-:Y:S01]  /*26b0*/  FFMA.FTZ R245, R167, R141.reuse, R245 ;  /* 0x0000008da7f57223 */ /* 0x080fe200000100f5 */
[----:B------:R-:W-:Y:S02]  /*26c0*/  SHF.L.U32 R145, R143, 0x10, RZ ;  /* 0x000000108f917819 */ /* 0x000fe400000006ff */
[----:B------:R-:W-:Y:S01]  /*26d0*/  FFMA.FTZ R166, R144, R141, R142 ;  /* 0x0000008d90a67223 */ /* 0x000fe2000001008e */
[----:B------:R-:W-:Y:S01]  /*26e0*/  SHF.L.U32 R141, R172, 0x10, RZ ;  /* 0x00000010ac8d7819 */ /* 0x000fe200000006ff */
[----:B------:R-:W-:Y:S01]  /*26f0*/  FADD.FTZ R144, R150, -UR24 ;  /* 0x8000001896907e21 */ /* 0x000fe20008010000 */
[----:B------:R-:W-:Y:S01]  /*2700*/  FADD.FTZ R85, R85, R140 ;  /* 0x0000008c55557221 */ /* 0x000fe20000010000 */
[----:B------:R-:W-:Y:S01]  /*2710*/  FFMA.FTZ R117, R167, R140, R117 ;  /* 0x0000008ca7757223 */ /* 0x000fe20000010075 */
[----:B------:R-:W-:Y:S01]  /*2720*/  SHF.L.U32 R140, R147, 0x10, RZ ;  /* 0x00000010938c7819 */ /* 0x000fe200000006ff */
[----:B------:R-:W-:Y:S01]  /*2730*/  FMUL.FTZ R141, R141, R145 ;  /* 0x000000918d8d7220 */ /* 0x000fe20000410000 */
[----:B------:R-:W-:Y:S01]  /*2740*/  SHF.L.U32 R142, R155, 0x10, RZ ;  /* 0x000000109b8e7819 */ /* 0x000fe200000006ff */
[----:B------:R-:W-:-:S02]  /*2750*/  FMUL.FTZ R172, R144, UR23 ;  /* 0x0000001790ac7c20 */ /* 0x000fc40008410000 */
[----:B------:R-:W-:Y:S02]  /*2760*/  FADD.FTZ R210, R210, R140 ;  /* 0x0000008cd2d27221 */ /* 0x000fe40000010000 */
[-CC-:B------:R-:W-:Y:S01]  /*2770*/  FFMA.FTZ R173, R142, R140.reuse, R141.reuse ;  /* 0x0000008c8ead7223 */ /* 0x180fe2000001008d */
[----:B------:R-:W-:Y:S01]  /*2780*/  FFMA.FTZ R246, R172, R140, R246 ;  /* 0x0000008cacf67223 */ /* 0x000fe200000100f6 */
[----:B------:R-:W-:Y:S01]  /*2790*/  PRMT R140, R143, 0x7632, R140 ;  /* 0x000076328f8c7816 */ /* 0x000fe2000000008c */
[----:B------:R-:W-:Y:S01]  /*27a0*/  FADD.FTZ R144, R151, -UR24 ;  /* 0x8000001897907e21 */ /* 0x000fe20008010000 */
[----:B------:R-:W-:Y:S02]  /*27b0*/  PRMT R141, R147, 0x7632, R141 ;  /* 0x00007632938d7816 */ /* 0x000fe4000000008d */
[----:B------:R-:W-:Y:S02]  /*27c0*/  SHF.L.U32 R140, R140, 0x10, RZ ;  /* 0x000000108c8c7819 */ /* 0x000fe400000006ff */
[----:B------:R-:W-:Y:S01]  /*27d0*/  SHF.L.U32 R142, R154, 0x10, RZ ;  /* 0x000000109a8e7819 */ /* 0x000fe200000006ff */
[----:B------:R-:W-:Y:S01]  /*27e0*/  FMUL.FTZ R180, R144, UR23 ;  /* 0x0000001790b47c20 */ /* 0x000fe20008410000 */
[----:B------:R-:W-:-:S02]  /*27f0*/  SHF.L.U32 R141, R141, 0x10, RZ ;  /* 0x000000108d8d7819 */ /* 0x000fc400000006ff */
[----:B------:R-:W-:Y:S01]  /*2800*/  SHF.L.U32 R143, R153, 0x10, RZ ;  /* 0x00000010998f7819 */ /* 0x000fe200000006ff */
        /* <DEDUP_REMOVED lines=26> */
.L_x_1234:
[----:B------:R-:W-:Y:S05]  /*29b0*/  BSYNC.RECONVERGENT B0 ;  /* 0x0000000000007941 */ /* 0x000fea0003800200 */
.L_x_1233:
        /* <DEDUP_REMOVED lines=16> */
[----:B------:R-:W-:Y:S01]  /*2ac0*/  IMAD.WIDE.U32 R30, R220, 0x10, R30 ;  /* 0x00000010dc1e7825 */ /* 0x000fe200078e001e */
[----:B------:R-:W-:Y:S02]  /*2ad0*/  ISETP.NE.U32.AND P0, PT, RZ, UR18, PT ;  /* 0x00000012ff007c0c */ /* 0x000fe4000bf05070 */
[----:B------:R0:W4:Y:S04]  /*2ae0*/  LDG.E.128 R148, desc[UR16][R12.64+0x10] ;  /* 0x000010100c947981 */ /* 0x000128000c1e1d00 */
[----:B------:R-:W4:Y:S01]  /*2af0*/  LDG.E.128 R144, desc[UR16][R30.64] ;  /* 0x000000101e907981 */ /* 0x000f22000c1e1d00 */
[----:B------:R-:W-:-:S13]  /*2b00*/  ISETP.NE.AND.EX P0, PT, RZ, UR19, PT, P0 ;  /* 0x00000013ff007c0c */ /* 0x000fda000bf05300 */
[----:B0-----:R-:W0:Y:S02]  /*2b10*/  @P0 LDC.64 R12, c[0x0][0x438] ;  /* 0x00010e00ff0c0b82 */ /* 0x001e240000000a00 */
[----:B0-----:R-:W-:-:S05]  /*2b20*/  @P0 IMAD.WIDE.U32 R12, R220, 0x20, R12 ;  /* 0x00000020dc0c0825 */ /* 0x001fca00078e000c */
[----:B------:R-:W5:Y:S04]  /*2b30*/  @P0 LDG.E.128 R48, desc[UR16][R12.64] ;  /* 0x000000100c300981 */ /* 0x000f68000c1e1d00 */
[----:B------:R3:W5:Y:S01]  /*2b40*/  @P0 LDG.E.128 R44, desc[UR16][R12.64+0x10] ;  /* 0x000010100c2c0981 */ /* 0x000762000c1e1d00 */
[----:B--2---:R-:W-:Y:S02]  /*2b50*/  SHF.L.U32 R3, R29, 0x10, RZ ;  /* 0x000000101d037819 */ /* 0x004fe400000006ff */
[----:B---3--:R-:W-:Y:S02]  /*2b60*/  SHF.L.U32 R13, R165, 0x10, RZ ;  /* 0x00000010a50d7819 */ /* 0x008fe400000006ff */
[----:B------:R-:W2:Y:S01]  /*2b70*/  LDL R165, [R1+0x58] ;  /* 0x0000580001a57983 */ /* 0x000ea20000100800 */
[----:B----4-:R-:W-:Y:S01]  /*2b80*/  SHF.L.U32 R22, R140, 0x10, RZ ;  /* 0x000000108c167819 */ /* 0x010fe200000006ff */
[----:B------:R-:W-:-:S04]  /*2b90*/  FADD.FTZ R4, R152, -UR24 ;  /* 0x8000001898047e21 */ /* 0x000fc80008010000 */
[----:B------:R-:W-:Y:S01]  /*2ba0*/  FMUL.FTZ R3, R3, R22 ;  /* 0x0000001603037220 */ /* 0x000fe20000410000 */
[----:B------:R-:W-:Y:S01]  /*2bb0*/  SHF.L.U32 R12, R144, 0x10, RZ ;  /* 0x00000010900c7819 */ /* 0x000fe200000006ff */
[----:B------:R-:W-:Y:S01]  /*2bc0*/  FMUL.FTZ R4, R4, UR23 ;  /* 0x0000001704047c20 */ /* 0x000fe20008410000 */
[----:B------:R-:W-:Y:S01]  /*2bd0*/  PRMT R23, R144, 0x7632, R23 ;  /* 0x0000763290177816 */ /* 0x000fe20000000017 */
[----:B------:R-:W-:Y:S01]  /*2be0*/  FADD.FTZ R80, R80, R22 ;  /* 0x0000001650507221 */ /* 0x000fe20000010000 */
[----:B------:R-:W3:Y:S01]  /*2bf0*/  LDL R144, [R1+0x48] ;  /* 0x0000480001907983 */ /* 0x000ee20000100800 */
[-C--:B------:R-:W-:Y:S01]  /*2c00*/  FFMA.FTZ R3, R13, R12.reuse, R3 ;  /* 0x0000000c0d037223 */ /* 0x080fe20000010003 */
[----:B------:R-:W-:Y:S01]  /*2c10*/  FADD.FTZ R204, R204, R12 ;  /* 0x0000000ccccc7221 */ /* 0x000fe20000010000 */
[----:B------:R-:W-:Y:S01]  /*2c20*/  FFMA.FTZ R240, R4, R12, R240 ;  /* 0x0000000c04f07223 */ /* 0x000fe200000100f0 */
[----:B------:R-:W-:Y:S01]  /*2c30*/  PRMT R12, R140, 0x7632, R12 ;  /* 0x000076328c0c7816 */ /* 0x000fe2000000000c */
[----:B------:R-:W4:Y:S04]  /*2c40*/  LDL R152, [R1+0xcc] ;  /* 0x0000cc0001987983 */ /* 0x000f280000100800 */
[----:B------:R-:W4:Y:S01]  /*2c50*/  LDL R140, [R1+0xbc] ;  /* 0x0000bc00018c7983 */ /* 0x000f220000100800 */
[----:B------:R-:W-:Y:S01]  /*2c60*/  FFMA.FTZ R112, R4, R22, R112 ;  /* 0x0000001604707223 */ /* 0x000fe20000010070 */
[----:B------:R-:W-:Y:S01]  /*2c70*/  SHF.L.U32 R22, R12, 0x10, RZ ;  /* 0x000000100c167819 */ /* 0x000fe200000006ff */
[----:B------:R-:W-:Y:S01]  /*2c80*/  FADD.FTZ R13, R153, -UR24 ;  /* 0x80000018990d7e21 */ /* 0x000fe20008010000 */
[----:B------:R-:W-:Y:S01]  /*2c90*/  SHF.L.U32 R12, R164, 0x10, RZ ;  /* 0x00000010a40c7819 */ /* 0x000fe200000006ff */
[----:B------:R-:W4:Y:S01]  /*2ca0*/  LDL R153, [R1+0xd0] ;  /* 0x0000d00001997983 */ /* 0x000f220000100800 */
[----:B------:R-:W-:Y:S01]  /*2cb0*/  SHF.L.U32 R23, R23, 0x10, RZ ;  /* 0x0000001017177819 */ /* 0x000fe200000006ff */
[----:B------:R-:W-:Y:S01]  /*2cc0*/  FMUL.FTZ R13, R13, UR23 ;  /* 0x000000170d0d7c20 */ /* 0x000fe20008410000 */
[----:B------:R-:W-:Y:S01]  /*2cd0*/  SHF.L.U32 R29, R174, 0x10, RZ ;  /* 0x00000010ae1d7819 */ /* 0x000fe200000006ff */
[-C--:B------:R-:W-:Y:S01]  /*2ce0*/  FMUL.FTZ R12, R12, R22.reuse ;  /* 0x000000160c0c7220 */ /* 0x080fe20000410000 */
[----:B------:R-:W-:Y:S01]  /*2cf0*/  FADD.FTZ R81, R81, R22 ;  /* 0x0000001651517221 */ /* 0x000fe20000010000 */
[----:B------:R-:W-:Y:S01]  /*2d00*/  FADD.FTZ R205, R205, R23 ;  /* 0x00000017cdcd7221 */ /* 0x000fe20000010000 */
[-C--:B------:R-:W-:Y:S01]  /*2d10*/  FFMA.FTZ R241, R13, R23.reuse, R241 ;  /* 0x000000170df17223 */ /* 0x080fe200000100f1 */
[----:B------:R-:W-:Y:S01]  /*2d20*/  FFMA.FTZ R12, R29, R23, R12 ;  /* 0x000000171d0c7223 */ /* 0x000fe2000001000c */
[----:B------:R-:W-:Y:S01]  /*2d30*/  FFMA.FTZ R113, R13, R22, R113 ;  /* 0x000000160d717223 */ /* 0x000fe20000010071 */
[----:B------:R-:W-:Y:S01]  /*2d40*/  SHF.L.U32 R23, R175, 0x10, RZ ;  /* 0x00000010af177819 */ /* 0x000fe200000006ff */
[----:B------:R-:W-:Y:S01]  /*2d50*/  FADD.FTZ R22, R154, -UR24 ;  /* 0x800000189a167e21 */ /* 0x000fe20008010000 */
[----:B------:R-:W-:Y:S01]  /*2d60*/  SHF.L.U32 R31, R141, 0x10, RZ ;  /* 0x000000108d1f7819 */ /* 0x000fe200000006ff */
[----:B------:R-:W4:Y:S01]  /*2d70*/  LDL R164, [R1+0xc4] ;  /* 0x0000c40001a47983 */ /* 0x000f220000100800 */
[----:B------:R-:W-:-:S02]  /*2d80*/  SHF.L.U32 R29, R145, 0x10, RZ ;  /* 0x00000010911d7819 */ /* 0x000fc400000006ff */
[----:B------:R-:W-:Y:S01]  /*2d90*/  PRMT R32, R145, 0x7632, R32 ;  /* 0x0000763291207816 */ /* 0x000fe20000000020 */
[----:B------:R-:W4:Y:S01]  /*2da0*/  LDL R154, [R1+0x5c] ;  /* 0x00005c00019a7983 */ /* 0x000f220000100800 */
[----:B------:R-:W-:-:S03]  /*2db0*/  SHF.L.U32 R30, R182, 0x10, RZ ;  /* 0x00000010b61e7819 */ /* 0x000fc600000006ff */
[----:B------:R-:W4:Y:S01]  /*2dc0*/  LDL R145, [R1+0xc8] ;  /* 0x0000c80001917983 */ /* 0x000f220000100800 */
[----:B------:R-:W-:Y:S01]  /*2dd0*/  FMUL.FTZ R23, R23, R31 ;  /* 0x0000001f17177220 */ /* 0x000fe20000410000 */
[----:B------:R-:W-:Y:S01]  /*2de0*/  FMUL.FTZ R22, R22, UR23 ;  /* 0x0000001716167c20 */ /* 0x000fe20008410000 */
[----:B------:R-:W-:Y:S02]  /*2df0*/  FADD.FTZ R206, R206, R29 ;  /* 0x0000001dcece7221 */ /* 0x000fe40000010000 */
[-C--:B------:R-:W-:Y:S01]  /*2e00*/  FFMA.FTZ R23, R30, R29.reuse, R23 ;  /* 0x0000001d1e177223 */ /* 0x080fe20000010017 */
[----:B------:R-:W-:Y:S01]  /*2e10*/  FFMA.FTZ R242, R22, R29, R242 ;  /* 0x0000001d16f27223 */ /* 0x000fe200000100f2 */
[----:B------:R-:W-:Y:S02]  /*2e20*/  FADD.FTZ R29, R155, -UR24 ;  /* 0x800000189b1d7e21 */ /* 0x000fe40008010000 */
[----:B------:R-:W4:Y:S01]  /*2e30*/  LDL R155, [R1+0x4c] ;  /* 0x00004c00019b7983 */ /* 0x000f220000100800 */
[--C-:B------:R-:W-:Y:S01]  /*2e40*/  FADD.FTZ R82, R82, R31.reuse ;  /* 0x0000001f52527221 */ /* 0x100fe20000010000 */
[----:B------:R-:W-:Y:S01]  /*2e50*/  FFMA.FTZ R114, R22, R31, R114 ;  /* 0x0000001f16727223 */ /* 0x000fe20000010072 */
[----:B------:R-:W-:-:S02]  /*2e60*/  PRMT R31, R141, 0x7632, R31 ;  /* 0x000076328d1f7816 */ /* 0x000fc4000000001f */
[----:B------:R-:W-:Y:S02]  /*2e70*/  SHF.L.U32 R30, R183, 0x10, RZ ;  /* 0x00000010b71e7819 */ /* 0x000fe400000006ff */
[----:B------:R-:W-:Y:S01]  /*2e80*/  SHF.L.U32 R31, R31, 0x10, RZ ;  /* 0x000000101f1f7819 */ /* 0x000fe200000006ff */
[----:B------:R-:W-:Y:S01]  /*2e90*/  FMUL.FTZ R29, R29, UR23 ;  /* 0x000000171d1d7c20 */ /* 0x000fe20008410000 */
[----:B------:R-:W-:-:S03]  /*2ea0*/  SHF.L.U32 R32, R32, 0x10, RZ ;  /* 0x0000001020207819 */ /* 0x000fc600000006ff */
[-C--:B------:R-:W-:Y:S01]  /*2eb0*/  FMUL.FTZ R30, R30, R31.reuse ;  /* 0x0000001f1e1e7220 */ /* 0x080fe20000410000 */
[----:B------:R-:W-:Y:S01]  /*2ec0*/  FADD.FTZ R83, R83, R31 ;  /* 0x0000001f53537221 */ /* 0x000fe20000010000 */
[----:B------:R-:W-:Y:S01]  /*2ed0*/  FFMA.FTZ R115, R29, R31, R115 ;  /* 0x0000001f1d737223 */ /* 0x000fe20000010073 */
[----:B------:R-:W-:Y:S01]  /*2ee0*/  FADD.FTZ R207, R207, R32 ;  /* 0x00000020cfcf7221 */ /* 0x000fe20000010000 */
[----:B------:R-:W-:Y:S01]  /*2ef0*/  FFMA.FTZ R243, R29, R32, R243 ;  /* 0x000000201df37223 */ /* 0x000fe200000100f3 */
[----:B------:R-:W-:Y:S02]  /*2f00*/  IADD3 R220, PT, PT, R220, 0x100, RZ ;  /* 0x00000100dcdc7810 */ /* 0x000fe40007ffe0ff */
[----:B--2---:R-:W-:Y:S02]  /*2f10*/  SHF.L.U32 R141, R165, 0x10, RZ ;  /* 0x00000010a58d7819 */ /* 0x004fe400000006ff */
[----:B---3--:R-:W-:Y:S02]  /*2f20*/  SHF.L.U32 R31, R144, 0x10, RZ ;  /* 0x00000010901f7819 */ /* 0x008fe400000006ff */
[----:B------:R-:W-:-:S02]  /*2f30*/  SHF.L.U32 R144, R142, 0x10, RZ ;  /* 0x000000108e907819 */ /* 0x000fc400000006ff */
[----:B----4-:R-:W-:-:S05]  /*2f40*/  SHF.L.U32 R140, R140, 0x10, RZ ;  /* 0x000000108c8c7819 */ /* 0x010fca00000006ff */
[----:B------:R-:W-:Y:S01]  /*2f50*/  FFMA.FTZ R30, R140, R32, R30 ;  /* 0x000000208c1e7223 */ /* 0x000fe2000001001e */
[----:B------:R-:W-:Y:S01]  /*2f60*/  FADD.FTZ R32, R148, -UR24 ;  /* 0x8000001894207e21 */ /* 0x000fe20008010000 */
[----:B------:R-:W-:Y:S01]  /*2f70*/  SHF.L.U32 R140, R146, 0x10, RZ ;  /* 0x00000010928c7819 */ /* 0x000fe200000006ff */
[----:B------:R-:W-:Y:S02]  /*2f80*/  FMUL.FTZ R31, R31, R144 ;  /* 0x000000901f1f7220 */ /* 0x000fe40000410000 */
[----:B------:R-:W-:Y:S02]  /*2f90*/  FMUL.FTZ R32, R32, UR23 ;  /* 0x0000001720207c20 */ /* 0x000fe40008410000 */
[-C--:B------:R-:W-:Y:S01]  /*2fa0*/  FFMA.FTZ R31, R141, R140.reuse, R31 ;  /* 0x0000008c8d1f7223 */ /* 0x080fe2000001001f */
[----:B------:R-:W-:Y:S01]  /*2fb0*/  FADD.FTZ R200, R200, R140 ;  /* 0x0000008cc8c87221 */ /* 0x000fe20000010000 */
[----:B------:R-:W-:Y:S01]  /*2fc0*/  FFMA.FTZ R236, R32, R140, R236 ;  /* 0x0000008c20ec7223 */ /* 0x000fe200000100ec */
[----:B------:R-:W-:-:S02]  /*2fd0*/  PRMT R140, R142, 0x7632, R140 ;  /* 0x000076328e8c7816 */ /* 0x000fc4000000008c */
[----:B------:R-:W-:Y:S02]  /*2fe0*/  PRMT R141, R146, 0x7632, R141 ;  /* 0x00007632928d7816 */ /* 0x000fe4000000008d */
[----:B------:R-:W-:Y:S01]  /*2ff0*/  SHF.L.U32 R140, R140, 0x10, RZ ;  /* 0x000000108c8c7819 */ /* 0x000fe200000006ff */
[----:B------:R-:W-:Y:S01]  /*3000*/  FADD.FTZ R76, R76, R144 ;  /* 0x000000904c4c7221 */ /* 0x000fe20000010000 */
[----:B------:R-:W-:Y:S01]  /*3010*/  FFMA.FTZ R108, R32, R144, R108 ;  /* 0x00000090206c7223 */ /* 0x000fe2000001006c */
[----:B------:R-:W-:Y:S02]  /*3020*/  SHF.L.U32 R141, R141, 0x10, RZ ;  /* 0x000000108d8d7819 */ /* 0x000fe400000006ff */
[----:B------:R-:W-:Y:S01]  /*3030*/  SHF.L.U32 R142, R145, 0x10, RZ ;  /* 0x00000010918e7819 */ /* 0x000fe200000006ff */
[----:B------:R-:W-:Y:S01]  /*3040*/  FADD.FTZ R145, R149, -UR24 ;  /* 0x8000001895917e21 */ /* 0x000fe20008010000 */
[----:B------:R-:W-:-:S03]  /*3050*/  SHF.L.U32 R144, R164, 0x10, RZ ;  /* 0x00000010a4907819 */ /* 0x000fc600000006ff */
[-C--:B------:R-:W-:Y:S01]  /*3060*/  FMUL.FTZ R142, R142, R140.reuse ;  /* 0x0000008c8e8e7220 */ /* 0x080fe20000410000 */
[----:B------:R-:W-:Y:S01]  /*3070*/  FMUL.FTZ R165, R145, UR23 ;  /* 0x0000001791a57c20 */ /* 0x000fe20008410000 */
[----:B------:R-:W-:Y:S01]  /*3080*/  FADD.FTZ R201, R201, R141 ;  /* 0x0000008dc9c97221 */ /* 0x000fe20000010000 */
[----:B------:R-:W-:Y:S01]  /*3090*/  SHF.L.U32 R145, R143, 0x10, RZ ;  /* 0x000000108f917819 */ /* 0x000fe200000006ff */
[-C--:B------:R-:W-:Y:S01]  /*30a0*/  FFMA.FTZ R164, R144, R141.reuse, R142 ;  /* 0x0000008d90a47223 */ /* 0x080fe2000001008e */
        /* <DEDUP_REMOVED lines=8> */
[----:B------:R-:W-:-:S04]  /*3130*/  FMUL.FTZ R174, R144, UR23 ;  /* 0x0000001790ae7c20 */ /* 0x000fc80008410000 */
[-CC-:B------:R-:W-:Y:S01]  /*3140*/  FFMA.FTZ R175, R142, R140.reuse, R141.reuse ;  /* 0x0000008c8eaf7223 */ /* 0x180fe2000001008d */
[----:B------:R-:W-:Y:S01]  /*3150*/  FADD.FTZ R202, R202, R140 ;  /* 0x0000008ccaca7221 */ /* 0x000fe20000010000 */
        /* <DEDUP_REMOVED lines=33> */
.L_x_1236:
[----:B------:R-:W-:Y:S05]  /*3370*/  BSYNC.RECONVERGENT B0 ;  /* 0x0000000000007941 */ /* 0x000fea0003800200 */
.L_x_1235:
        /* <DEDUP_REMOVED lines=9> */
[----:B------:R-:W-:Y:S01]  /*3410*/  ISETP.NE.U32.AND P0, PT, RZ, UR18, PT ;  /* 0x00000012ff007c0c */ /* 0x000fe2000bf05070 */
[----:B------:R-:W4:Y:S04]  /*3420*/  LDL R185, [R1+0xa0] ;  /* 0x0000a00001b97983 */ /* 0x000f280000100800 */
[----:B------:R-:W4:Y:S01]  /*3430*/  LDL R160, [R1+0x38] ;  /* 0x0000380001a07983 */ /* 0x000f220000100800 */
[----:B0-----:R-:W-:-:S03]  /*3440*/  IMAD.WIDE.U32 R8, R220, 0x20, R8 ;  /* 0x00000020dc087825 */ /* 0x001fc600078e0008 */
[----:B------:R-:W4:Y:S04]  /*3450*/  LDL R163, [R1+0xa8] ;  /* 0x0000a80001a37983 */ /* 0x000f280000100800 */
[----:B------:R-:W4:Y:S01]  /*3460*/  LDG.E.128 R148, desc[UR16][R8.64] ;  /* 0x0000001008947981 */ /* 0x000f22000c1e1d00 */
[----:B-1----:R-:W-:-:S04]  /*3470*/  IMAD.WIDE.U32 R10, R220, 0x10, R10 ;  /* 0x00000010dc0a7825 */ /* 0x002fc800078e000a */
[----:B------:R-:W-:Y:S01]  /*3480*/  IMAD.WIDE.U32 R34, R220, 0x10, R34 ;  /* 0x00000010dc227825 */ /* 0x000fe200078e0022 */
[----:B------:R-:W4:Y:S04]  /*3490*/  LDG.E.128 R140, desc[UR16][R10.64] ;  /* 0x000000100a8c7981 */ /* 0x000f28000c1e1d00 */
[----:B------:R-:W4:Y:S01]  /*34a0*/  LDG.E.128 R144, desc[UR16][R34.64] ;  /* 0x0000001022907981 */ /* 0x000f22000c1e1d00 */
[----:B------:R-:W-:-:S03]  /*34b0*/  ISETP.NE.AND.EX P0, PT, RZ, UR19, PT, P0 ;  /* 0x00000013ff007c0c */ /* 0x000fc6000bf05300 */
[----:B------:R0:W4:Y:S10]  /*34c0*/  LDG.E.128 R152, desc[UR16][R8.64+0x10] ;  /* 0x0000101008987981 */ /* 0x000134000c1e1d00 */
[----:B0-----:R-:W0:Y:S02]  /*34d0*/  @P0 LDC.64 R8, c[0x0][0x438] ;  /* 0x00010e00ff080b82 */ /* 0x001e240000000a00 */
[----:B0-----:R-:W-:-:S05]  /*34e0*/  @P0 IMAD.WIDE.U32 R8, R220, 0x20, R8 ;  /* 0x00000020dc080825 */ /* 0x001fca00078e0008 */
[----:B------:R-:W5:Y:S04]  /*34f0*/  @P0 LDG.E.128 R40, desc[UR16][R8.64] ;  /* 0x0000001008280981 */ /* 0x000f68000c1e1d00 */
[----:B------:R2:W5:Y:S01]  /*3500*/  @P0 LDG.E.128 R36, desc[UR16][R8.64+0x10] ;  /* 0x0000101008240981 */ /* 0x000562000c1e1d00 */
[----:B------:R-:W-:Y:S02]  /*3510*/  SHF.L.U32 R34, R222, 0x10, RZ ;  /* 0x00000010de227819 */ /* 0x000fe400000006ff */
[----:B--2---:R-:W-:Y:S02]  /*3520*/  SHF.L.U32 R9, R162, 0x10, RZ ;  /* 0x00000010a2097819 */ /* 0x004fe400000006ff */
[----:B------:R-:W2:Y:S01]  /*3530*/  LDL R162, [R1+0xa4] ;  /* 0x0000a40001a27983 */ /* 0x000ea20000100800 */
[----:B---3--:R-:W-:-:S03]  /*3540*/  SHF.L.U32 R24, R176, 0x10, RZ ;  /* 0x00000010b0187819 */ /* 0x008fc600000006ff */
[----:B------:R-:W3:Y:S01]  /*3550*/  LDL R176, [R1+0x3c] ;  /* 0x00003c0001b07983 */ /* 0x000ee20000100800 */
[----:B----4-:R-:W-:-:S03]  /*3560*/  FADD.FTZ R8, R148, -UR24 ;  /* 0x8000001894087e21 */ /* 0x010fc60008010000 */
[----:B------:R-:W4:Y:S01]  /*3570*/  LDL R148, [R1+0x28] ;  /* 0x0000280001947983 */ /* 0x000f220000100800 */
[----:B------:R-:W-:Y:S01]  /*3580*/  FMUL.FTZ R8, R8, UR23 ;  /* 0x0000001708087c20 */ /* 0x000fe20008410000 */
[----:B------:R-:W-:Y:S02]  /*3590*/  SHF.L.U32 R10, R140, 0x10, RZ ;  /* 0x000000108c0a7819 */ /* 0x000fe400000006ff */
[----:B------:R-:W-:-:S03]  /*35a0*/  SHF.L.U32 R11, R144, 0x10, RZ ;  /* 0x00000010900b7819 */ /* 0x000fc600000006ff */
[-C--:B------:R-:W-:Y:S01]  /*35b0*/  FMUL.FTZ R9, R9, R10.reuse ;  /* 0x0000000a09097220 */ /* 0x080fe20000410000 */
[----:B------:R-:W-:Y:S01]  /*35c0*/  FADD.FTZ R72, R72, R10 ;  /* 0x0000000a48487221 */ /* 0x000fe20000010000 */
[----:B------:R-:W-:Y:S01]  /*35d0*/  FFMA.FTZ R104, R8, R10, R104 ;  /* 0x0000000a08687223 */ /* 0x000fe20000010068 */
[----:B------:R-:W-:Y:S01]  /*35e0*/  PRMT R10, R140, 0x7632, R10 ;  /* 0x000076328c0a7816 */ /* 0x000fe2000000000a */
[-C--:B------:R-:W-:Y:S01]  /*35f0*/  FFMA.FTZ R9, R24, R11.reuse, R9 ;  /* 0x0000000b18097223 */ /* 0x080fe20000010009 */
[----:B------:R-:W-:Y:S01]  /*3600*/  FADD.FTZ R196, R196, R11 ;  /* 0x0000000bc4c47221 */ /* 0x000fe20000010000 */
[----:B------:R-:W-:Y:S01]  /*3610*/  FFMA.FTZ R232, R8, R11, R232 ;  /* 0x0000000b08e87223 */ /* 0x000fe200000100e8 */
[----:B------:R-:W-:Y:S01]  /*3620*/  SHF.L.U32 R24, R10, 0x10, RZ ;  /* 0x000000100a187819 */ /* 0x000fe200000006ff */
[----:B------:R-:W-:Y:S01]  /*3630*/  FADD.FTZ R11, R149, -UR24 ;  /* 0x80000018950b7e21 */ /* 0x000fe20008010000 */
[----:B------:R-:W-:Y:S01]  /*3640*/  PRMT R33, R144, 0x7632, R33 ;  /* 0x0000763290217816 */ /* 0x000fe20000000021 */
[----:B------:R-:W3:Y:S01]  /*3650*/  LDL R149, [R1+0xac] ;  /* 0x0000ac0001957983 */ /* 0x000ee20000100800 */
[----:B------:R-:W-:Y:S01]  /*3660*/  SHF.L.U32 R10, R223, 0x10, RZ ;  /* 0x00000010df0a7819 */ /* 0x000fe200000006ff */
[----:B------:R-:W-:Y:S01]  /*3670*/  FMUL.FTZ R11, R11, UR23 ;  /* 0x000000170b0b7c20 */ /* 0x000fe20008410000 */
[----:B------:R-:W-:-:S03]  /*3680*/  SHF.L.U32 R33, R33, 0x10, RZ ;  /* 0x0000001021217819 */ /* 0x000fc600000006ff */
[-C--:B------:R-:W-:Y:S02]  /*3690*/  FMUL.FTZ R10, R10, R24.reuse ;  /* 0x000000180a0a7220 */ /* 0x080fe40000410000 */
[----:B------:R-:W-:Y:S01]  /*36a0*/  FADD.FTZ R197, R197, R33 ;  /* 0x00000021c5c57221 */ /* 0x000fe20000010000 */
[-C--:B------:R-:W-:Y:S01]  /*36b0*/  FFMA.FTZ R233, R11, R33.reuse, R233 ;  /* 0x000000210be97223 */ /* 0x080fe200000100e9 */
[----:B------:R-:W-:Y:S01]  /*36c0*/  FFMA.FTZ R10, R34, R33, R10 ;  /* 0x00000021220a7223 */ /* 0x000fe2000001000a */
[----:B------:R-:W-:Y:S02]  /*36d0*/  SHF.L.U32 R33, R177, 0x10, RZ ;  /* 0x00000010b1217819 */ /* 0x000fe400000006ff */
[----:B------:R-:W3:Y:S01]  /*36e0*/  LDL R177, [R1+0x2c] ;  /* 0x00002c0001b17983 */ /* 0x000ee20000100800 */
[----:B------:R-:W-:Y:S01]  /*36f0*/  FADD.FTZ R73, R73, R24 ;  /* 0x0000001849497221 */ /* 0x000fe20000010000 */
[----:B------:R-:W-:Y:S01]  /*3700*/  FFMA.FTZ R105, R11, R24, R105 ;  /* 0x000000180b697223 */ /* 0x000fe20000010069 */
[----:B------:R-:W-:-:S02]  /*3710*/  FADD.FTZ R24, R150, -UR24 ;  /* 0x8000001896187e21 */ /* 0x000fc40008010000 */
[----:B------:R-:W3:Y:S01]  /*3720*/  LDL R150, [R1+0xb0] ;  /* 0x0000b00001967983 */ /* 0x000ee20000100800 */
[----:B------:R-:W-:Y:S01]  /*3730*/  SHF.L.U32 R140, R141, 0x10, RZ ;  /* 0x000000108d8c7819 */ /* 0x000fe200000006ff */
[----:B------:R-:W-:Y:S01]  /*3740*/  FMUL.FTZ R24, R24, UR23 ;  /* 0x0000001718187c20 */ /* 0x000fe20008410000 */
[----:B------:R-:W-:Y:S02]  /*3750*/  SHF.L.U32 R35, R184, 0x10, RZ ;  /* 0x00000010b8237819 */ /* 0x000fe400000006ff */
[----:B------:R-:W-:Y:S01]  /*3760*/  SHF.L.U32 R34, R145, 0x10, RZ ;  /* 0x0000001091227819 */ /* 0x000fe200000006ff */
[----:B------:R-:W-:-:S04]  /*3770*/  FMUL.FTZ R33, R33, R140 ;  /* 0x0000008c21217220 */ /* 0x000fc80000410000 */
[-C--:B------:R-:W-:Y:S01]  /*3780*/  FFMA.FTZ R33, R35, R34.reuse, R33 ;  /* 0x0000002223217223 */ /* 0x080fe20000010021 */
[----:B------:R-:W-:Y:S01]  /*3790*/  FADD.FTZ R198, R198, R34 ;  /* 0x00000022c6c67221 */ /* 0x000fe20000010000 */
[----:B------:R-:W-:Y:S01]  /*37a0*/  FFMA.FTZ R234, R24, R34, R234 ;  /* 0x0000002218ea7223 */ /* 0x000fe200000100ea */
[----:B------:R-:W-:-:S04]  /*37b0*/  PRMT R34, R141, 0x7632, R34 ;  /* 0x000076328d227816 */ /* 0x000fc80000000022 */
[----:B------:R-:W-:Y:S01]  /*37c0*/  SHF.L.U32 R141, R34, 0x10, RZ ;  /* 0x00000010228d7819 */ /* 0x000fe200000006ff */
[----:B------:R-:W-:Y:S01]  /*37d0*/  FADD.FTZ R34, R151, -UR24 ;  /* 0x8000001897227e21 */ /* 0x000fe20008010000 */
[----:B------:R-:W-:Y:S02]  /*37e0*/  PRMT R144, R145, 0x7632, R144 ;  /* 0x0000763291907816 */ /* 0x000fe40000000090 */
[----:B------:R-:W-:Y:S01]  /*37f0*/  SHF.L.U32 R35, R185, 0x10, RZ ;  /* 0x00000010b9237819 */ /* 0x000fe200000006ff */
[----:B------:R-:W-:Y:S01]  /*3800*/  FMUL.FTZ R34, R34, UR23 ;  /* 0x0000001722227c20 */ /* 0x000fe20008410000 */
[----:B------:R-:W-:Y:S01]  /*3810*/  SHF.L.U32 R144, R144, 0x10, RZ ;  /* 0x0000001090907819 */ /* 0x000fe200000006ff */
[----:B------:R-:W-:Y:S01]  /*3820*/  FADD.FTZ R75, R75, R141 ;  /* 0x0000008d4b4b7221 */ /* 0x000fe20000010000 */
[----:B------:R-:W-:Y:S01]  /*3830*/  SHF.L.U32 R145, R252, 0x10, RZ ;  /* 0x00000010fc917819 */ /* 0x000fe200000006ff */
[-C--:B------:R-:W-:Y:S01]  /*3840*/  FMUL.FTZ R35, R35, R141.reuse ;  /* 0x0000008d23237220 */ /* 0x080fe20000410000 */
[----:B------:R-:W-:Y:S01]  /*3850*/  FFMA.FTZ R107, R34, R141, R107 ;  /* 0x0000008d226b7223 */ /* 0x000fe2000001006b */
[----:B------:R-:W-:Y:S01]  /*3860*/  FADD.FTZ R74, R74, R140 ;  /* 0x0000008c4a4a7221 */ /* 0x000fe20000010000 */
[----:B------:R-:W-:Y:S01]  /*3870*/  FFMA.FTZ R106, R24, R140, R106 ;  /* 0x0000008c186a7223 */ /* 0x000fe2000001006a */
[----:B------:R-:W-:Y:S01]  /*3880*/  SHF.L.U32 R140, R142, 0x10, RZ ;  /* 0x000000108e8c7819 */ /* 0x000fe200000006ff */
[-C--:B------:R-:W-:Y:S01]  /*3890*/  FFMA.FTZ R35, R145, R144.reuse, R35 ;  /* 0x0000009091237223 */ /* 0x080fe20000010023 */
[----:B------:R-:W-:Y:S01]  /*38a0*/  SHF.L.U32 R145, R160, 0x10, RZ ;  /* 0x00000010a0917819 */ /* 0x000fe200000006ff */
[----:B------:R-:W-:Y:S01]  /*38b0*/  FADD.FTZ R199, R199, R144 ;  /* 0x00000090c7c77221 */ /* 0x000fe20000010000 */
[----:B------:R-:W-:Y:S01]  /*38c0*/  FFMA.FTZ R235, R34, R144, R235 ;  /* 0x0000009022eb7223 */ /* 0x000fe200000100eb */
[----:B------:R-:W-:Y:S01]  /*38d0*/  FADD.FTZ R68, R68, R140 ;  /* 0x0000008c44447221 */ /* 0x000fe20000010000 */
[----:B----4-:R-:W-:Y:S01]  /*38e0*/  SHF.L.U32 R141, R148, 0x10, RZ ;  /* 0x00000010948d7819 */ /* 0x010fe200000006ff */
[----:B------:R-:W-:-:S04]  /*38f0*/  FADD.FTZ R148, R152, -UR24 ;  /* 0x8000001898947e21 */ /* 0x000fc80008010000 */
[----:B------:R-:W-:Y:S01]  /*3900*/  FMUL.FTZ R160, R148, UR23 ;  /* 0x0000001794a07c20 */ /* 0x000fe20008410000 */
[-C--:B------:R-:W-:Y:S01]  /*3910*/  FMUL.FTZ R144, R141, R140.reuse ;  /* 0x0000008c8d907220 */ /* 0x080fe20000410000 */
[----:B------:R-:W-:Y:S02]  /*3920*/  SHF.L.U32 R141, R146, 0x10, RZ ;  /* 0x00000010928d7819 */ /* 0x000fe400000006ff */
[----:B------:R-:W-:Y:S01]  /*3930*/  FFMA.FTZ R100, R160, R140, R100 ;  /* 0x0000008ca0647223 */ /* 0x000fe20000010064 */
[----:B------:R-:W-:Y:S02]  /*3940*/  PRMT R140, R142, 0x7632, R140 ;  /* 0x000076328e8c7816 */ /* 0x000fe4000000008c */
[-C--:B------:R-:W-:Y:S01]  /*3950*/  FFMA.FTZ R161, R145, R141.reuse, R144 ;  /* 0x0000008d91a17223 */ /* 0x080fe20000010090 */
[--C-:B------:R-:W-:Y:S01]  /*3960*/  FADD.FTZ R192, R192, R141.reuse ;  /* 0x0000008dc0c07221 */ /* 0x100fe20000010000 */
[----:B------:R-:W-:Y:S01]  /*3970*/  FFMA.FTZ R228, R160, R141, R228 ;  /* 0x0000008da0e47223 */ /* 0x000fe200000100e4 */
[----:B------:R-:W-:Y:S01]  /*3980*/  PRMT R141, R146, 0x7632, R141 ;  /* 0x00007632928d7816 */ /* 0x000fe2000000008d */
[----:B------:R-:W-:Y:S01]  /*3990*/  FADD.FTZ R145, R153, -UR24 ;  /* 0x8000001899917e21 */ /* 0x000fe20008010000 */
[----:B------:R-:W-:-:S02]  /*39a0*/  SHF.L.U32 R140, R140, 0x10, RZ ;  /* 0x000000108c8c7819 */ /* 0x000fc400000006ff */
[----:B------:R-:W-:Y:S01]  /*39b0*/  SHF.L.U32 R142, R163, 0x10, RZ ;  /* 0x00000010a38e7819 */ /* 0x000fe200000006ff */
[----:B------:R-:W-:Y:S01]  /*39c0*/  FMUL.FTZ R163, R145, UR23 ;  /* 0x0000001791a37c20 */ /* 0x000fe20008410000 */
[----:B------:R-:W-:Y:S02]  /*39d0*/  SHF.L.U32 R141, R141, 0x10, RZ ;  /* 0x000000108d8d7819 */ /* 0x000fe400000006ff */
[----:B--2---:R-:W-:Y:S01]  /*39e0*/  SHF.L.U32 R144, R162, 0x10, RZ ;  /* 0x00000010a2907819 */ /* 0x004fe200000006ff */
[-C--:B------:R-:W-:Y:S01]  /*39f0*/  FMUL.FTZ R142, R142, R140.reuse ;  /* 0x0000008c8e8e7220 */ /* 0x080fe20000410000 */
[----:B------:R-:W-:Y:S01]  /*3a00*/  FADD.FTZ R145, R154, -UR24 ;  /* 0x800000189a917e21 */ /* 0x000fe20008010000 */
[----:B------:R-:W-:Y:S01]  /*3a10*/  FADD.FTZ R69, R69, R140 ;  /* 0x0000008c45457221 */ /* 0x000fe20000010000 */
[----:B------:R-:W-:Y:S01]  /*3a20*/  FFMA.FTZ R101, R163, R140, R101 ;  /* 0x0000008ca3657223 */ /* 0x000fe20000010065 */
[----:B------:R-:W-:Y:S01]  /*3a30*/  FFMA.FTZ R162, R144, R141, R142 ;  /* 0x0000008d90a27223 */ /* 0x000fe2000001008e */
[----:B------:R-:W-:-:S02]  /*3a40*/  SHF.L.U32 R140, R143, 0x10, RZ ;  /* 0x000000108f8c7819 */ /* 0x000fc400000006ff */
[----:B---3--:R-:W-:Y:S01]  /*3a50*/  SHF.L.U32 R144, R176, 0x10, RZ ;  /* 0x00000010b0907819 */ /* 0x008fe200000006ff */
[----:B------:R-:W-:Y:S01]  /*3a60*/  FMUL.FTZ R176, R145, UR23 ;  /* 0x0000001791b07c20 */ /* 0x000fe20008410000 */
[----:B------:R-:W-:Y:S01]  /*3a70*/  FADD.FTZ R193, R193, R141 ;  /* 0x0000008dc1c17221 */ /* 0x000fe20000010000 */
[----:B------:R-:W-:Y:S01]  /*3a80*/  FFMA.FTZ R229, R163, R141, R229 ;  /* 0x0000008da3e57223 */ /* 0x000fe200000100e5 */
[----:B------:R-:W-:Y:S01]  /*3a90*/  SHF.L.U32 R142, R177, 0x10, RZ ;  /* 0x00000010b18e7819 */ /* 0x000fe200000006ff */
[----:B------:R-:W-:Y:S01]  /*3aa0*/  FADD.FTZ R70, R70, R140 ;  /* 0x0000008c46467221 */ /* 0x000fe20000010000 */
[----:B------:R-:W-:Y:S01]  /*3ab0*/  SHF.L.U32 R141, R147, 0x10, RZ ;  /* 0x00000010938d7819 */ /* 0x000fe200000006ff */
[-C--:B------:R-:W-:Y:S02]  /*3ac0*/  FFMA.FTZ R102, R176, R140.reuse, R102 ;  /* 0x0000008cb0667223 */ /* 0x080fe40000010066 */
[----:B------:R-:W-:Y:S01]  /*3ad0*/  FMUL.FTZ R142, R142, R140 ;  /* 0x0000008c8e8e7220 */ /* 0x000fe20000410000 */
[----:B------:R-:W-:Y:S01]  /*3ae0*/  PRMT R140, R143, 0x7632, R140 ;  /* 0x000076328f8c7816 */ /* 0x000fe2000000008c */
[--C-:B------:R-:W-:Y:S01]  /*3af0*/  FADD.FTZ R194, R194, R141.reuse ;  /* 0x0000008dc2c27221 */ /* 0x100fe20000010000 */
[-C--:B------:R-:W-:Y:S01]  /*3b00*/  FFMA.FTZ R230, R176, R141.reuse, R230 ;  /* 0x0000008db0e67223 */ /* 0x080fe200000100e6 */
[----:B------:R-:W-:Y:S01]  /*3b10*/  FFMA.FTZ R177, R144, R141, R142 ;  /* 0x0000008d90b17223 */ /* 0x000fe2000001008e */
[----:B------:R-:W-:Y:S01]  /*3b20*/  PRMT R141, R147, 0x7632, R141 ;  /* 0x00007632938d7816 */ /* 0x000fe2000000008d */
[----:B------:R-:W-:Y:S01]  /*3b30*/  FADD.FTZ R144, R155, -UR24 ;  /* 0x800000189b907e21 */ /* 0x000fe20008010000 */
[----:B------:R-:W-:-:S02]  /*3b40*/  SHF.L.U32 R140, R140, 0x10, RZ ;  /* 0x000000108c8c7819 */ /* 0x000fc400000006ff */
[----:B------:R-:W-:Y:S01]  /*3b50*/  SHF.L.U32 R142, R150, 0x10, RZ ;  /* 0x00000010968e7819 */ /* 0x000fe200000006ff */
[----:B------:R-:W-:Y:S01]  /*3b60*/  FMUL.FTZ R184, R144, UR23 ;  /* 0x0000001790b87c20 */ /* 0x000fe20008410000 */
[----:B------:R-:W-:Y:S02]  /*3b70*/  SHF.L.U32 R141, R141, 0x10, RZ ;  /* 0x000000108d8d7819 */ /* 0x000fe400000006ff */
        /* <DEDUP_REMOVED lines=23> */
.L_x_1238:
[----:B------:R-:W-:Y:S05]  /*3cf0*/  BSYNC.RECONVERGENT B0 ;  /* 0x0000000000007941 */ /* 0x000fea0003800200 */
.L_x_1237:
        /* <DEDUP_REMOVED lines=32> */
.L_x_1240:
[----:B------:R-:W-:Y:S05]  /*3f00*/  BSYNC.RECONVERGENT B0 ;  /* 0x0000000000007941 */ /* 0x000fea0003800200 */
.L_x_1239:
        /* <DEDUP_REMOVED lines=81> */
.L_x_1245:
        /* <DEDUP_REMOVED lines=33> */
.L_x_1244:
        /* <DEDUP_REMOVED lines=8> */
[--C-:B------:R-:W-:Y:S01]  /*46b0*/  FFMA.FTZ R133, R28, UR8, R145.reuse ;  /* 0x000000081c857c23 */ /* 0x100fe20008010091 */
[----:B------:R-:W-:Y:S01]  /*46c0*/  FADD.FTZ R137, R16, -R132 ;  /* 0x8000008410897221 */ /* 0x000fe20000010000 */
[----:B------:R-:W-:Y:S01]  /*46d0*/  FADD.FTZ R138, R18, -R134 ;  /* 0x80000086128a7221 */ /* 0x000fe20000010000 */
[----:B------:R-:W-:Y:S01]  /*46e0*/  FFMA.FTZ R132, R159, UR8, R145 ;  /* 0x000000089f847c23 */ /* 0x000fe20008010091 */
[----:B------:R-:W-:Y:S01]  /*46f0*/  FADD.FTZ R139, R27, -R133 ;  /* 0x800000851b8b7221 */ /* 0x000fe20000010000 */
        /* <DEDUP_REMOVED lines=17> */
[----:B------:R-:W-:Y:S01]  /*4810*/  F2FP.BF16.F32.PACK_AB R140, R137, R136 ;  /* 0x00000088898c723e */ /* 0x000fe200000010ff */
[----:B------:R-:W-:Y:S06]  /*4820*/  BRA `(.L_x_1246) ;  /* 0x0000000800947947 */ /* 0x000fec0003800000 */
.L_x_1247:
        /* <DEDUP_REMOVED lines=33> */
.L_x_1243:
        /* <DEDUP_REMOVED lines=14> */
[----:B-----5:R-:W-:Y:S01]  /*4b20*/  FFMA.FTZ R141, R141, UR23, R64 ;  /* 0x000000178d8d7c23 */ /* 0x020fe20008010040 */
[----:B------:R-:W-:Y:S01]  /*4b30*/  FFMA.FTZ R140, R140, UR23, R65 ;  /* 0x000000178c8c7c23 */ /* 0x000fe20008010041 */
[----:B------:R-:W-:Y:S01]  /*4b40*/  FFMA.FTZ R142, R142, UR23, R66 ;  /* 0x000000178e8e7c23 */ /* 0x000fe20008010042 */
[----:B------:R-:W-:Y:S01]  /*4b50*/  FFMA.FTZ R143, R143, UR23, R60 ;  /* 0x000000178f8f7c23 */ /* 0x000fe2000801003c */
[----:B------:R-:W-:-:S02]  /*4b60*/  FFMA.FTZ R144, R178, UR8, R145 ;  /* 0x00000008b2907c23 */ /* 0x000fc40008010091 */
[----:B------:R-:W-:Y:S01]  /*4b70*/  F2FP.BF16.F32.PACK_AB R140, R140, R141 ;  /* 0x0000008d8c8c723e */ /* 0x000fe200000010ff */
[----:B------:R-:W-:Y:S01]  /*4b80*/  FFMA.FTZ R141, R28, UR8, R145 ;  /* 0x000000081c8d7c23 */ /* 0x000fe20008010091 */
[----:B------:R-:W-:-:S03]  /*4b90*/  FADD.FTZ R144, R179, -R144 ;  /* 0x80000090b3907221 */ /* 0x000fc60000010000 */
[----:B------:R-:W-:Y:S01]  /*4ba0*/  FADD.FTZ R141, R27, -R141 ;  /* 0x8000008d1b8d7221 */ /* 0x000fe20000010000 */
[----:B------:R-:W-:-:S03]  /*4bb0*/  FFMA.FTZ R144, R144, UR23, R63 ;  /* 0x0000001790907c23 */ /* 0x000fc6000801003f */
[----:B------:R-:W-:-:S05]  /*4bc0*/  FFMA.FTZ R141, R141, UR23, R67 ;  /* 0x000000178d8d7c23 */ /* 0x000fca0008010043 */
[----:B------:R-:W-:Y:S01]  /*4bd0*/  F2FP.BF16.F32.PACK_AB R141, R141, R142 ;  /* 0x0000008e8d8d723e */ /* 0x000fe200000010ff */
[----:B------:R-:W-:-:S04]  /*4be0*/  FFMA.FTZ R142, R169, UR8, R145 ;  /* 0x00000008a98e7c23 */ /* 0x000fc80008010091 */
[----:B------:R-:W-:-:S04]  /*4bf0*/  FADD.FTZ R142, R168, -R142 ;  /* 0x8000008ea88e7221 */ /* 0x000fc80000010000 */
[----:B------:R-:W-:-:S05]  /*4c00*/  FFMA.FTZ R142, R142, UR23, R61 ;  /* 0x000000178e8e7c23 */ /* 0x000fca000801003d */
[----:B------:R-:W-:Y:S01]  /*4c10*/  F2FP.BF16.F32.PACK_AB R142, R142, R143 ;  /* 0x0000008f8e8e723e */ /* 0x000fe200000010ff */
[----:B------:R-:W-:-:S04]  /*4c20*/  FFMA.FTZ R143, R170, UR8, R145 ;  /* 0x00000008aa8f7c23 */ /* 0x000fc80008010091 */
[----:B------:R-:W-:-:S04]  /*4c30*/  FADD.FTZ R143, R171, -R143 ;  /* 0x8000008fab8f7221 */ /* 0x000fc80000010000 */
[----:B------:R-:W-:-:S05]  /*4c40*/  FFMA.FTZ R143, R143, UR23, R62 ;  /* 0x000000178f8f7c23 */ /* 0x000fca000801003e */
[----:B------:R-:W-:Y:S01]  /*4c50*/  F2FP.BF16.F32.PACK_AB R143, R144, R143 ;  /* 0x0000008f908f723e */ /* 0x000fe200000010ff */
[----:B------:R-:W-:Y:S06]  /*4c60*/  BRA `(.L_x_1246) ;  /* 0x0000000400847947 */ /* 0x000fec0003800000 */
.L_x_1249:
        /* <DEDUP_REMOVED lines=11> */
[----:B------:R-:W-:-:S03]  /*4d20*/  FFMA.FTZ R131, R131, UR23, R61 ;  /* 0x0000001783837c23 */ /* 0x000fc6000801003d */
[----:B------:R-:W-:Y:S01]  /*4d30*/  F2FP.BF16.F32.PACK_AB R141, R128, R129 ;  /* 0x00000081808d723e */ /* 0x000fe200000010ff */
[--C-:B------:R-:W-:Y:S01]  /*4d40*/  FFMA.FTZ R128, R170, UR8, R145.reuse ;  /* 0x00000008aa807c23 */ /* 0x100fe20008010091 */
[----:B------:R-:W-:Y:S01]  /*4d50*/  FFMA.FTZ R129, R178, UR8, R145 ;  /* 0x00000008b2817c23 */ /* 0x000fe20008010091 */
[----:B------:R-:W-:Y:S02]  /*4d60*/  F2FP.BF16.F32.PACK_AB R142, R131, R130 ;  /* 0x00000082838e723e */ /* 0x000fe400000010ff */
[----:B------:R-:W-:Y:S01]  /*4d70*/  FADD.FTZ R128, R171, -R128 ;  /* 0x80000080ab807221 */ /* 0x000fe20000010000 */
[----:B------:R-:W-:Y:S01]  /*4d80*/  FADD.FTZ R129, R179, -R129 ;  /* 0x80000081b3817221 */ /* 0x000fe20000010000 */
[----:B------:R-:W-:Y:S02]  /*4d90*/  MOV R130, R142 ;  /* 0x0000008e00827202 */ /* 0x000fe40000000f00 */
[----:B------:R-:W-:Y:S01]  /*4da0*/  FFMA.FTZ R128, R128, UR23, R62 ;  /* 0x0000001780807c23 */ /* 0x000fe2000801003e */
[----:B------:R-:W-:-:S05]  /*4db0*/  FFMA.FTZ R129, R129, UR23, R63 ;  /* 0x0000001781817c23 */ /* 0x000fca000801003f */
[----:B------:R-:W-:Y:S01]  /*4dc0*/  F2FP.BF16.F32.PACK_AB R143, R129, R128 ;  /* 0x00000080818f723e */ /* 0x000fe200000010ff */
[--C-:B------:R-:W-:Y:S01]  /*4dd0*/  FFMA.FTZ R128, R0, UR8, R145.reuse ;  /* 0x0000000800807c23 */ /* 0x100fe20008010091 */
[----:B------:R-:W-:Y:S02]  /*4de0*/  FFMA.FTZ R129, R17, UR8, R145 ;  /* 0x0000000811817c23 */ /* 0x000fe40008010091 */
[----:B------:R-:W-:Y:S01]  /*4df0*/  MOV R131, R143 ;  /* 0x0000008f00837202 */ /* 0x000fe20000000f00 */
[----:B------:R-:W-:Y:S01]  /*4e00*/  FADD.FTZ R128, R7, -R128 ;  /* 0x8000008007807221 */ /* 0x000fe20000010000 */
[----:B------:R-:W-:-:S03]  /*4e10*/  FADD.FTZ R129, R16, -R129 ;  /* 0x8000008110817221 */ /* 0x000fc60000010000 */
[----:B------:R-:W-:Y:S01]  /*4e20*/  FFMA.FTZ R128, R128, UR23, R64 ;  /* 0x0000001780807c23 */ /* 0x000fe20008010040 */
[----:B------:R-:W-:-:S05]  /*4e30*/  FFMA.FTZ R129, R129, UR23, R65 ;  /* 0x0000001781817c23 */ /* 0x000fca0008010041 */
[----:B------:R-:W-:Y:S02]  /*4e40*/  F2FP.BF16.F32.PACK_AB R140, R129, R128 ;  /* 0x00000080818c723e */ /* 0x000fe400000010ff */
[----:B------:R-:W-:Y:S02]  /*4e50*/  MOV R129, R141 ;  /* 0x0000008d00817202 */ /* 0x000fe40000000f00 */
[----:B------:R-:W-:Y:S01]  /*4e60*/  MOV R128, R140 ;  /* 0x0000008c00807202 */ /* 0x000fe20000000f00 */
[----:B------:R-:W-:Y:S06]  /*4e70*/  BRA `(.L_x_1246) ;  /* 0x0000000400007947 */ /* 0x000fec0003800000 */
.L_x_1248:
        /* <DEDUP_REMOVED lines=30> */
[----:B------:R-:W-:Y:S01]  /*5060*/  F2FP.BF16.F32.PACK_AB R140, R137, R136 ;  /* 0x00000088898c723e */ /* 0x000fe200000010ff */
[----:B------:R-:W-:Y:S06]  /*5070*/  BRA `(.L_x_1246) ;  /* 0x0000000000807947 */ /* 0x000fec0003800000 */
.L_x_1250:
        /* <DEDUP_REMOVED lines=31> */
[----:B------:R-:W-:-:S07]  /*5270*/  MOV R128, R140 ;  /* 0x0000008c00807202 */ /* 0x000fce0000000f00 */
.L_x_1246:
[----:B------:R-:W-:-:S04]  /*5280*/  ISETP.NE.U32.AND P0, PT, RZ, UR6, PT ;  /* 0x00000006ff007c0c */ /* 0x000fc8000bf05070 */
[----:B------:R-:W-:-:S13]  /*5290*/  ISETP.NE.AND.EX P0, PT, RZ, UR7, PT, P0 ;  /* 0x00000007ff007c0c */ /* 0x000fda000bf05300 */
[----:B------:R-:W0:Y:S02]  /*52a0*/  @P0 LDC.64 R146, c[0x0][0x478] ;  /* 0x00011e00ff920b82 */ /* 0x000e240000000a00 */
[----:B0-----:R-:W-:-:S05]  /*52b0*/  @P0 IMAD.WIDE.U32 R146, R2, 0x20, R146 ;  /* 0x0000002002920825 */ /* 0x001fca00078e0092 */
[----:B------:R-:W-:Y:S04]  /*52c0*/  @P0 STG.E.128 desc[UR16][R146.64], R136 ;  /* 0x0000008892000986 */ /* 0x000fe8000c101d10 */
        /* <DEDUP_REMOVED lines=10> */
.L_x_1242:
[----:B------:R-:W-:Y:S05]  /*5370*/  BSYNC.RECONVERGENT B0 ;  /* 0x0000000000007941 */ /* 0x000fea0003800200 */
.L_x_1241:
        /* <DEDUP_REMOVED lines=12> */
[--C-:B0-----:R-:W-:Y:S01]  /*5440*/  FFMA.FTZ R129, R6, UR8, R145.reuse ;  /* 0x0000000806817c23 */ /* 0x101fe20008010091 */
        /* <DEDUP_REMOVED lines=32> */
.L_x_1255:
        /* <DEDUP_REMOVED lines=26> */
[----:B0-----:R-:W-:Y:S02]  /*57f0*/  F2FP.BF16.F32.PACK_AB R141, R139, R138 ;  /* 0x0000008a8b8d723e */ /* 0x001fe400000010ff */
[----:B------:R-:W-:Y:S01]  /*5800*/  F2FP.BF16.F32.PACK_AB R140, R137, R136 ;  /* 0x00000088898c723e */ /* 0x000fe200000010ff */
[----:B------:R-:W-:Y:S06]  /*5810*/  BRA `(.L_x_1256) ;  /* 0x0000000c00187947 */ /* 0x000fec0003800000 */
.L_x_1254:
        /* <DEDUP_REMOVED lines=36> */
.L_x_1257:
        /* <DEDUP_REMOVED lines=29> */
.L_x_1253:
        /* <DEDUP_REMOVED lines=40> */
.L_x_1259:
        /* <DEDUP_REMOVED lines=29> */
.L_x_1258:
        /* <DEDUP_REMOVED lines=36> */
.L_x_1260:
        /* <DEDUP_REMOVED lines=28> */
.L_x_1256:
[----:B------:R-:W0:Y:S01]  /*6480*/  @P0 LDC.64 R146, c[0x0][0x478] ;  /* 0x00011e00ff920b82 */ /* 0x000e220000000a00 */
[----:B------:R-:W1:Y:S01]  /*6490*/  @UP0 LDCU.64 UR26, c[0x0][0x470] ;  /* 0x00008e00ff1a07ac */ /* 0x000e620008000a00 */
[----:B------:R-:W-:Y:S01]  /*64a0*/  PLOP3.LUT P5, PT, PT, PT, UP0, 0x80, 0x8 ;  /* 0x000000000008781c */ /* 0x000fe20003faf008 */
[----:B0-----:R-:W-:-:S05]  /*64b0*/  @P0 IMAD.WIDE.U32 R146, R2, 0x20, R146 ;  /* 0x0000002002920825 */ /* 0x001fca00078e0092 */
[----:B------:R-:W-:Y:S04]  /*64c0*/  @P0 STG.E.128 desc[UR16][R146.64], R136 ;  /* 0x0000008892000986 */ /* 0x000fe8000c101d10 */
        /* <DEDUP_REMOVED lines=9> */
.L_x_1252:
[----:B------:R-:W-:Y:S05]  /*6560*/  BSYNC.RECONVERGENT B0 ;  /* 0x0000000000007941 */ /* 0x000fea0003800200 */
.L_x_1251:
        /* <DEDUP_REMOVED lines=12> */
[--C-:B01----:R-:W-:Y:S01]  /*6630*/  FFMA.FTZ R129, R4, UR8, R145.reuse ;  /* 0x0000000804817c23 */ /* 0x103fe20008010091 */
        /* <DEDUP_REMOVED lines=32> */
.L_x_1265:
        /* <DEDUP_REMOVED lines=26> */
[----:B01----:R-:W-:Y:S02]  /*69e0*/  F2FP.BF16.F32.PACK_AB R141, R139, R138 ;  /* 0x0000008a8b8d723e */ /* 0x003fe400000010ff */
[----:B------:R-:W-:Y:S01]  /*69f0*/  F2FP.BF16.F32.PACK_AB R140, R137, R136 ;  /* 0x00000088898c723e */ /* 0x000fe200000010ff */
[----:B------:R-:W-:Y:S06]  /*6a00*/  BRA `(.L_x_1266) ;  /* 0x0000000c00187947 */ /* 0x000fec0003800000 */
.L_x_1264:
        /* <DEDUP_REMOVED lines=36> */
.L_x_1267:
        /* <DEDUP_REMOVED lines=29> */
.L_x_1263:
        /* <DEDUP_REMOVED lines=40> */
.L_x_1269:
        /* <DEDUP_REMOVED lines=29> */
.L_x_1268:
        /* <DEDUP_REMOVED lines=36> */
.L_x_1270:
        /* <DEDUP_REMOVED lines=28> */
.L_x_1266:
        /* <DEDUP_REMOVED lines=14> */
.L_x_1262:
[----:B------:R-:W-:Y:S05]  /*7750*/  BSYNC.RECONVERGENT B0 ;  /* 0x0000000000007941 */ /* 0x000fea0003800200 */
.L_x_1261:
        /* <DEDUP_REMOVED lines=13> */
[--C-:B------:R-:W-:Y:S01]  /*7830*/  FFMA.FTZ R133, R24, UR8, R145.reuse ;  /* 0x0000000818857c23 */ /* 0x100fe20008010091 */
[--C-:B------:R-:W-:Y:S01]  /*7840*/  FFMA.FTZ R135, R184, UR8, R145.reuse ;  /* 0x00000008b8877c23 */ /* 0x100fe20008010091 */
[--C-:B012---:R-:W-:Y:S01]  /*7850*/  FFMA.FTZ R128, R11, UR8, R145.reuse ;  /* 0x000000080b807c23 */ /* 0x107fe20008010091 */
        /* <DEDUP_REMOVED lines=29> */
.L_x_1275:
        /* <DEDUP_REMOVED lines=26> */
[----:B012---:R-:W-:Y:S02]  /*7bd0*/  F2FP.BF16.F32.PACK_AB R141, R139, R138 ;  /* 0x0000008a8b8d723e */ /* 0x007fe400000010ff */
[----:B------:R-:W-:Y:S01]  /*7be0*/  F2FP.BF16.F32.PACK_AB R140, R137, R136 ;  /* 0x00000088898c723e */ /* 0x000fe200000010ff */
[----:B------:R-:W-:Y:S06]  /*7bf0*/  BRA `(.L_x_1276) ;  /* 0x0000000c00187947 */ /* 0x000fec0003800000 */
.L_x_1274:
[----:B------:R-:W-:-:S04]  /*7c00*/  UISETP.NE.U32.AND UP0, UPT, UR4, URZ, UPT ;  /* 0x000000ff0400728c */ /* 0x000fc8000bf05070 */
[----:B------:R-:W-:-:S09]  /*7c10*/  UISETP.NE.AND.EX UP0, UPT, UR5, URZ, UPT, UP0 ;  /* 0x000000ff0500728c */ /* 0x000fd2000bf05300 */
[----:B------:R-:W-:Y:S05]  /*7c20*/  BRA.U !UP0, `(.L_x_1277) ;  /* 0x0000000108847547 */ /* 0x000fea000b800000 */
[--C-:B012---:R-:W-:Y:S01]  /*7c30*/  FFMA.FTZ R130, R8, UR8, R145.reuse ;  /* 0x0000000808827c23 */ /* 0x107fe20008010091 */
        /* <DEDUP_REMOVED lines=21> */
[----:B------:R-:W-:Y:S01]  /*7d90*/  FFMA.FTZ R130, R130, UR23, R39 ;  /* 0x0000001782827c23 */ /* 0x000fe20008010027 */
[----:B------:R-:W-:Y:S01]  /*7da0*/  FFMA.FTZ R131, R131, UR23, R36 ;  /* 0x0000001783837c23 */ /* 0x000fe20008010024 */
[----:B------:R-:W-:Y:S01]  /*7db0*/  FFMA.FTZ R128, R128, UR23, R38 ;  /* 0x0000001780807c23 */ /* 0x000fe20008010026 */
[----:B------:R-:W-:-:S04]  /*7dc0*/  FFMA.FTZ R129, R129, UR23, R37 ;  /* 0x0000001781817c23 */ /* 0x000fc80008010025 */
[----:B------:R-:W-:Y:S02]  /*7dd0*/  F2FP.BF16.F32.PACK_AB R143, R130, R128 ;  /* 0x00000080828f723e */ /* 0x000fe400000010ff */
[----:B------:R-:W-:Y:S02]  /*7de0*/  F2FP.BF16.F32.PACK_AB R142, R129, R131 ;  /* 0x00000083818e723e */ /* 0x000fe400000010ff */
[----:B------:R-:W-:Y:S02]  /*7df0*/  MOV R131, R143 ;  /* 0x0000008f00837202 */ /* 0x000fe40000000f00 */
[----:B------:R-:W-:Y:S02]  /*7e00*/  MOV R130, R142 ;  /* 0x0000008e00827202 */ /* 0x000fe40000000f00 */
[----:B------:R-:W-:Y:S02]  /*7e10*/  MOV R129, R141 ;  /* 0x0000008d00817202 */ /* 0x000fe40000000f00 */
[----:B------:R-:W-:Y:S01]  /*7e20*/  MOV R128, R140 ;  /* 0x0000008c00807202 */ /* 0x000fe20000000f00 */
[----:B------:R-:W-:Y:S06]  /*7e30*/  BRA `(.L_x_1276) ;  /* 0x0000000800887947 */ /* 0x000fec0003800000 */
.L_x_1277:
        /* <DEDUP_REMOVED lines=21> */
[--C-:B------:R-:W-:Y:S01]  /*7f90*/  FFMA.FTZ R143, R184, UR8, R145.reuse ;  /* 0x00000008b88f7c23 */ /* 0x100fe20008010091 */
[----:B------:R-:W-:-:S03]  /*7fa0*/  FFMA.FTZ R145, R176, UR8, R145 ;  /* 0x00000008b0917c23 */ /* 0x000fc60008010091 */
[----:B------:R-:W-:Y:S01]  /*7fb0*/  FADD.FTZ R143, R185, -R143 ;  /* 0x8000008fb98f7221 */ /* 0x000fe20000010000 */
[----:B------:R-:W-:-:S03]  /*7fc0*/  FADD.FTZ R145, R177, -R145 ;  /* 0x80000091b1917221 */ /* 0x000fc60000010000 */
[----:B------:R-:W-:Y:S01]  /*7fd0*/  FFMA.FTZ R143, R143, UR23, R39 ;  /* 0x000000178f8f7c23 */ /* 0x000fe20008010027 */
[----:B------:R-:W-:-:S05]  /*7fe0*/  FFMA.FTZ R145, R145, UR23, R38 ;  /* 0x0000001791917c23 */ /* 0x000fca0008010026 */
[----:B------:R-:W-:Y:S01]  /*7ff0*/  F2FP.BF16.F32.PACK_AB R143, R143, R145 ;  /* 0x000000918f8f723e */ /* 0x000fe200000010ff */
[----:B------:R-:W-:Y:S06]  /*8000*/  BRA `(.L_x_1276) ;  /* 0x0000000800147947 */ /* 0x000fec0003800000 */
.L_x_1273:
        /* <DEDUP_REMOVED lines=40> */
.L_x_1279:
        /* <DEDUP_REMOVED lines=29> */
.L_x_1278:
        /* <DEDUP_REMOVED lines=36> */
.L_x_1280:
        /* <DEDUP_REMOVED lines=28> */
.L_x_1276:
        /* <DEDUP_REMOVED lines=13> */
.L_x_1272:
[----:B------:R-:W-:Y:S05]  /*8930*/  BSYNC.RECONVERGENT B0 ;  /* 0x0000000000007941 */ /* 0x000fea0003800200 */
.L_x_1271:
[----:B------:R-:W-:Y:S01]  /*8940*/  UPLOP3.LUT UP1, UPT, UPT, UPT, UP1, 0x40, 0x4 ;  /* 0x000000000004789c */ /* 0x000fe20003f2e810 */
[----:B------:R-:W-:Y:S10]  /*8950*/  BRA.U !UP3, `(.L_x_1281) ;  /* 0xffffff890ba07547 */ /* 0x000ff4000b83ffff */
.L_x_1230:
        /* <DEDUP_REMOVED lines=12> */
[----:B0123--:R-:W2:Y:S01]  /*8a20*/  LDL.LU R140, [R1] ;  /* 0x00000000018c7983 */ /* 0x00fea20000300800 */
        /* <DEDUP_REMOVED lines=18> */
.L_x_1283:
[----:B------:R-:W-:Y:S05]  /*8b50*/  BSYNC.RECONVERGENT B0 ;  /* 0x0000000000007941 */ /* 0x000fea0003800200 */
.L_x_1282:
[----:B------:R-:W-:Y:S04]  /*8b60*/  BSSY.RECONVERGENT B0, `(.L_x_1284) ;  /* 0x0000013000007945 */ /* 0x000fe80003800200 */
[----:B------:R-:W-:Y:S05]  /*8b70*/  @!P1 BRA `(.L_x_1285) ;  /* 0x0000000000449947 */ /* 0x000fea0003800000 */
[----:B---3--:R-:W3:Y:S08]  /*8b80*/  LDC.64 R2, c[0x0][0x440] ;  /* 0x00011000ff027b82 */ /* 0x008ef00000000a00 */
[----:B------:R-:W4:Y:S08]  /*8b90*/  LDC.64 R4, c[0x0][0x448] ;  /* 0x00011200ff047b82 */ /* 0x000f300000000a00 */
[----:B------:R-:W0:Y:S08]  /*8ba0*/  LDC.64 R6, c[0x0][0x450] ;  /* 0x00011400ff067b82 */ /* 0x000e300000000a00 */
[----:B------:R-:W1:Y:S01]  /*8bb0*/  LDC.64 R8, c[0x0][0x458] ;  /* 0x00011600ff087b82 */ /* 0x000e620000000a00 */
[----:B---3--:R-:W-:-:S05]  /*8bc0*/  IMAD.WIDE.U32 R2, R149, 0x20, R2 ;  /* 0x0000002095027825 */ /* 0x008fca00078e0002 */
[----:B------:R3:W-:Y:S01]  /*8bd0*/  STG.E.128 desc[UR16][R2.64], R212 ;  /* 0x000000d402007986 */ /* 0x0007e2000c101d10 */
[----:B----4-:R-:W-:-:S03]  /*8be0*/  IMAD.WIDE.U32 R4, R149, 0x20, R4 ;  /* 0x0000002095047825 */ /* 0x010fc600078e0004 */
[----:B------:R3:W-:Y:S04]  /*8bf0*/  STG.E.128 desc[UR16][R2.64+0x10], R208 ;  /* 0x000010d002007986 */ /* 0x0007e8000c101d10 */
[----:B------:R3:W-:Y:S01]  /*8c00*/  STG.E.128 desc[UR16][R4.64], R248 ;  /* 0x000000f804007986 */ /* 0x0007e2000c101d10 */
[----:B0-----:R-:W-:-:S03]  /*8c10*/  IMAD.WIDE.U32 R6, R149, 0x20, R6 ;  /* 0x0000002095067825 */ /* 0x001fc600078e0006 */
[----:B------:R3:W-:Y:S04]  /*8c20*/  STG.E.128 desc[UR16][R4.64+0x10], R244 ;  /* 0x000010f404007986 */ /* 0x0007e8000c101d10 */
[----:B------:R3:W-:Y:S01]  /*8c30*/  STG.E.128 desc[UR16][R6.64], R88 ;  /* 0x0000005806007986 */ /* 0x0007e2000c101d10 */
[C---:B-1----:R-:W-:Y:S01]  /*8c40*/  IMAD.WIDE.U32 R8, R149.reuse, 0x20, R8 ;  /* 0x0000002095087825 */ /* 0x042fe200078e0008 */
[----:B------:R-:W-:Y:S02]  /*8c50*/  IADD3 R149, PT, PT, R149, 0x100, RZ ;  /* 0x0000010095957810 */ /* 0x000fe40007ffe0ff */
[----:B------:R3:W-:Y:S04]  /*8c60*/  STG.E.128 desc[UR16][R6.64+0x10], R84 ;  /* 0x0000105406007986 */ /* 0x0007e8000c101d10 */
[----:B------:R3:W-:Y:S04]  /*8c70*/  STG.E.128 desc[UR16][R8.64], R120 ;  /* 0x0000007808007986 */ /* 0x0007e8000c101d10 */
[----:B------:R3:W-:Y:S02]  /*8c80*/  STG.E.128 desc[UR16][R8.64+0x10], R116 ;  /* 0x0000107408007986 */ /* 0x0007e4000c101d10 */
.L_x_1285:
[----:B------:R-:W-:Y:S05]  /*8c90*/  BSYNC.RECONVERGENT B0 ;  /* 0x0000000000007941 */ /* 0x000fea0003800200 */
.L_x_1284:
        /* <DEDUP_REMOVED lines=19> */
.L_x_1287:
[----:B------:R-:W-:Y:S05]  /*8dd0*/  BSYNC.RECONVERGENT B0 ;  /* 0x0000000000007941 */ /* 0x000fea0003800200 */
.L_x_1286:
[----:B------:R-:W-:Y:S05]  /*8de0*/  @!P3 EXIT ;  /* 0x000000000000b94d */ /* 0x000fea0003800000 */
[----:B---3--:R-:W3:Y:S08]  /*8df0*/  LDC.64 R2, c[0x0][0x440] ;  /* 0x00011000ff027b82 */ /* 0x008ef00000000a00 */
[----:B------:R-:W4:Y:S08]  /*8e00*/  LDC.64 R4, c[0x0][0x448] ;  /* 0x00011200ff047b82 */ /* 0x000f300000000a00 */
[----:B------:R-:W0:Y:S08]  /*8e10*/  LDC.64 R6, c[0x0][0x450] ;  /* 0x00011400ff067b82 */ /* 0x000e300000000a00 */
[----:B------:R-:W1:Y:S01]  /*8e20*/  LDC.64 R8, c[0x0][0x458] ;  /* 0x00011600ff087b82 */ /* 0x000e620000000a00 */
[----:B---3--:R-:W-:-:S05]  /*8e30*/  IMAD.WIDE.U32 R2, R149, 0x20, R2 ;  /* 0x0000002095027825 */ /* 0x008fca00078e0002 */
[----:B------:R-:W-:Y:S01]  /*8e40*/  STG.E.128 desc[UR16][R2.64], R196 ;  /* 0x000000c402007986 */ /* 0x000fe2000c101d10 */
[----:B----4-:R-:W-:-:S03]  /*8e50*/  IMAD.WIDE.U32 R4, R149, 0x20, R4 ;  /* 0x0000002095047825 */ /* 0x010fc600078e0004 */
[----:B------:R-:W-:Y:S04]  /*8e60*/  STG.E.128 desc[UR16][R2.64+0x10], R192 ;  /* 0x000010c002007986 */ /* 0x000fe8000c101d10 */
[----:B------:R-:W-:Y:S01]  /*8e70*/  STG.E.128 desc[UR16][R4.64], R232 ;  /* 0x000000e804007986 */ /* 0x000fe2000c101d10 */
[----:B0-----:R-:W-:-:S03]  /*8e80*/  IMAD.WIDE.U32 R6, R149, 0x20, R6 ;  /* 0x0000002095067825 */ /* 0x001fc600078e0006 */
[----:B------:R-:W-:Y:S04]  /*8e90*/  STG.E.128 desc[UR16][R4.64+0x10], R228 ;  /* 0x000010e404007986 */ /* 0x000fe8000c101d10 */
[----:B------:R-:W-:Y:S01]  /*8ea0*/  STG.E.128 desc[UR16][R6.64], R72 ;  /* 0x0000004806007986 */ /* 0x000fe2000c101d10 */
[----:B-1----:R-:W-:-:S03]  /*8eb0*/  IMAD.WIDE.U32 R8, R149, 0x20, R8 ;  /* 0x0000002095087825 */ /* 0x002fc600078e0008 */
[----:B------:R-:W-:Y:S04]  /*8ec0*/  STG.E.128 desc[UR16][R6.64+0x10], R68 ;  /* 0x0000104406007986 */ /* 0x000fe8000c101d10 */
[----:B------:R-:W-:Y:S04]  /*8ed0*/  STG.E.128 desc[UR16][R8.64], R104 ;  /* 0x0000006808007986 */ /* 0x000fe8000c101d10 */
[----:B------:R-:W-:Y:S01]  /*8ee0*/  STG.E.128 desc[UR16][R8.64+0x10], R100 ;  /* 0x0000106408007986 */ /* 0x000fe2000c101d10 */
[----:B------:R-:W-:Y:S05]  /*8ef0*/  EXIT ;  /* 0x000000000000794d */ /* 0x000fea0003800000 */
.L_x_1288:
        /* <DEDUP_REMOVED lines=16> */
.L_x_4832:


//--------------------- .text._ZN10layer_norm31ln_parallel_residual_bwd_kernelINS_13Kernel_traitsI13__nv_bfloat16S2_fS2_fjLj8192ELj1ELj1ELj8ELj16ENS_18Kernel_traits_baseILj8192ES2_S2_fS2_fjLj256EEEEELb0ELb0ELb1EEEvNS_9BwdParamsE --------------------------
	.section	.text._ZN10layer_norm31ln_parallel_residual_bwd_kernelINS_13Kernel_traitsI13__nv_bfloat16S2_fS2_fjLj8192ELj1ELj1ELj8ELj16ENS_18Kernel_traits_baseILj8192ES2_S2_fS2_fjLj256EEEEELb0ELb0ELb1EEEvNS_9BwdParamsE,"ax",@progbits
	.align	128
        .global         _ZN10layer_norm31ln_parallel_residual_bwd_kernelINS_13Kernel_traitsI13__nv_bfloat16S2_fS2_fjLj8192ELj1ELj1ELj8ELj16ENS_18Kernel_traits_baseILj8192ES2_S2_fS2_fjLj256EEEEELb0ELb0ELb1EEEvNS_9BwdParamsE
        .type           _ZN10layer_norm31ln_parallel_residual_bwd_kernelINS_13Kernel_traitsI13__nv_bfloat16S2_fS2_fjLj8192ELj1ELj1ELj8ELj16ENS_18Kernel_traits_baseILj8192ES2_S2_fS2_fjLj256EEEEELb0ELb0ELb1EEEvNS_9BwdParamsE,@function
        .size           _ZN10layer_norm31ln_parallel_residual_bwd_kernelINS_13Kernel_traitsI13__nv_bfloat16S2_fS2_fjLj8192ELj1ELj1ELj8ELj16ENS_18Kernel_traits_baseILj8192ES2_S2_fS2_fjLj256EEEEELb0ELb0ELb1EEEvNS_9BwdParamsE,(.L_x_4833 - _ZN10layer_norm31ln_parallel_residual_bwd_kernelINS_13Kernel_traitsI13__nv_bfloat16S2_fS2_fjLj8192ELj1ELj1ELj8ELj16ENS_18Kernel_traits_baseILj8192ES2_S2_fS2_fjLj256EEEEELb0ELb0ELb1EEEvNS_9BwdParamsE)
        .other          _ZN10layer_norm31ln_parallel_residual_bwd_kernelINS_13Kernel_traitsI13__nv_bfloat16S2_fS2_fjLj8192ELj1ELj1ELj8ELj16ENS_18Kernel_traits_baseILj8192ES2_S2_fS2_fjLj256EEEEELb0ELb0ELb1EEEvNS_9BwdParamsE,@"STO_CUDA_ENTRY STV_DEFAULT"
_ZN10layer_norm31ln_parallel_residual_bwd_kernelINS_13Kernel_traitsI13__nv_bfloat16S2_fS2_fjLj8192ELj1ELj1ELj8ELj16ENS_18Kernel_traits_baseILj8192ES2_S2_fS2_fjLj256EEEEELb0ELb0ELb1EEEvNS_9BwdParamsE:
.text._ZN10layer_norm31ln_parallel_residual_bwd_kernelINS_13Kernel_traitsI13__nv_bfloat16S2_fS2_fjLj8192ELj1ELj1ELj8ELj16ENS_18Kernel_traits_baseILj8192ES2_S2_fS2_fjLj256EEEEELb0ELb0ELb1EEEvNS_9BwdParamsE:
        /* <DEDUP_REMOVED lines=80> */
[----:B------:R-:W-:Y:S02]  /*0500*/  MOV R245, RZ ;  /* 0x000000ff00f57202 */ /* 0x000fe40000000f00 */
[----:B------:R-:W-:Y:S02]  /*0510*/  CS2R R242, SRZ ;  /* 0x0000000000f27805 */ /* 0x000fe4000001ff00 */
[----:B------:R-:W-:Y:S02]  /*0520*/  CS2R R240, SRZ ;  /* 0x0000000000f07805 */ /* 0x000fe4000001ff00 */
[----:B------:R-:W-:Y:S02]  /*0530*/  CS2R R238, SRZ ;  /* 0x0000000000ee7805 */ /* 0x000fe4000001ff00 */
[----:B------:R-:W-:Y:S02]  /*0540*/  CS2R R236, SRZ ;  /* 0x0000000000ec7805 */ /* 0x000fe4000001ff00 */
[----:B------:R-:W-:-:S02]  /*0550*/  MOV R232, RZ ;  /* 0x000000ff00e87202 */ /* 0x000fc40000000f00 */
[----:B------:R-:W-:Y:S02]  /*0560*/  CS2R R230, SRZ ;  /* 0x0000000000e67805 */ /* 0x000fe4000001ff00 */
[----:B------:R-:W-:Y:S01]  /*0570*/  CS2R R228, SRZ ;  /* 0x0000000000e47805 */ /* 0x000fe2000001ff00 */
[----:B-1----:R-:W-:Y:S01]  /*0580*/  IMAD.WIDE.U32 R2, R251, 0x10, R2 ;  /* 0x00000010fb027825 */ /* 0x002fe200078e0002 */
[----:B------:R-:W-:Y:S02]  /*0590*/  CS2R R226, SRZ ;  /* 0x0000000000e27805 */ /* 0x000fe4000001ff00 */
[----:B------:R-:W-:Y:S02]  /*05a0*/  CS2R R224, SRZ ;  /* 0x0000000000e07805 */ /* 0x000fe4000001ff00 */
[----:B------:R-:W-:Y:S02]  /*05b0*/  MOV R248, RZ ;  /* 0x000000ff00f87202 */ /* 0x000fe40000000f00 */
[----:B------:R-:W-:Y:S01]  /*05c0*/  CS2R R222, SRZ ;  /* 0x0000000000de7805 */ /* 0x000fe2000001ff00 */
        /* <DEDUP_REMOVED lines=24> */
[----:B------:R0:W3:Y:S01]  /*0750*/  LDG.E.128 R8, desc[UR14][R2.64+0x3000] ;  /* 0x0030000e02087981 */ /* 0x0000e2000c1e1d00 */
        /* <DEDUP_REMOVED lines=35> */
[----:B------:R-:W0:Y:S01]  /*0990*/  LDCU.U8 UR22, c[0x0][0x410] ;  /* 0x00008200ff1677ac */ /* 0x000e220008000000 */
[----:B------:R-:W0:Y:S01]  /*09a0*/  LDCU UR28, c[0x0][0x400] ;  /* 0x00008000ff1c77ac */ /* 0x000e220008000800 */
[----:B------:R-:W0:Y:S01]  /*09b0*/  LDCU.64 UR30, c[0x0][0x468] ;  /* 0x00008d00ff1e77ac */ /* 0x000e220008000a00 */
[----:B------:R-:W0:Y:S01]  /*09c0*/  LDCU.64 UR12, c[0x0][0x470] ;  /* 0x00008e00ff0c77ac */ /* 0x000e220008000a00 */
[----:B------:R-:W0:Y:S01]  /*09d0*/  LDCU.64 UR10, c[0x0][0x478] ;  /* 0x00008f00ff0a77ac */ /* 0x000e220008000a00 */
[----:B------:R-:W0:Y:S01]  /*09e0*/  LDCU.128 UR16, c[0x0][0x3c0] ;  /* 0x00007800ff1077ac */ /* 0x000e220008000c00 */
[----:B------:R-:W0:Y:S01]  /*09f0*/  LDCU.64 UR24, c[0x0][0x438] ;  /* 0x00008700ff1877ac */ /* 0x000e220008000a00 */
[----:B------:R-:W0:Y:S01]  /*0a00*/  LDCU.64 UR26, c[0x0][0x380] ;  /* 0x00007000ff1a77ac */ /* 0x000e220008000a00 */
[----:B----4-:R-:W-:-:S02]  /*0a10*/  SHF.L.U32 R40, R36, 0x10, RZ ;  /* 0x0000001024287819 */ /* 0x010fc400000006ff */
[----:B------:R-:W-:-:S03]  /*0a20*/  SHF.L.U32 R0, R37, 0x10, RZ ;  /* 0x0000001025007819 */ /* 0x000fc600000006ff */
[----:B------:R4:W-:Y:S01]  /*0a30*/  STL [R1+0xfc], R40 ;  /* 0x0000fc2801007387 */ /* 0x0009e20000100800 */
[----:B------:R-:W-:-:S03]  /*0a40*/  PRMT R14, R36, 0x7632, R14 ;  /* 0x00007632240e7816 */ /* 0x000fc6000000000e */
[----:B------:R1:W-:Y:S01]  /*0a50*/  STL [R1+0xec], R0 ;  /* 0x0000ec0001007387 */ /* 0x0003e20000100800 */
[----:B------:R-:W-:Y:S02]  /*0a60*/  PRMT R36, R37, 0x7632, R36 ;  /* 0x0000763225247816 */ /* 0x000fe40000000024 */
[----:B----4-:R-:W-:Y:S02]  /*0a70*/  SHF.L.U32 R40, R38, 0x10, RZ ;  /* 0x0000001026287819 */ /* 0x010fe400000006ff */
[----:B-1----:R-:W-:-:S03]  /*0a80*/  SHF.L.U32 R0, R39, 0x10, RZ ;  /* 0x0000001027007819 */ /* 0x002fc600000006ff */
[----:B------:R-:W-:Y:S01]  /*0a90*/  STL [R1+0xdc], R40 ;  /* 0x0000dc2801007387 */ /* 0x000fe20000100800 */
[----:B------:R-:W-:Y:S02]  /*0aa0*/  PRMT R37, R38, 0x7632, R37 ;  /* 0x0000763226257816 */ /* 0x000fe40000000025 */
[----:B------:R-:W-:Y:S01]  /*0ab0*/  PRMT R38, R39, 0x7632, R38 ;  /* 0x0000763227267816 */ /* 0x000fe20000000026 */
[----:B------:R1:W-:Y:S01]  /*0ac0*/  STL [R1+0xcc], R0 ;  /* 0x0000cc0001007387 */ /* 0x0003e20000100800 */
[----:B-----5:R-:W-:Y:S02]  /*0ad0*/  SHF.L.U32 R39, R32, 0x10, RZ ;  /* 0x0000001020277819 */ /* 0x020fe400000006ff */
[----:B0-----:R-:W-:-:S03]  /*0ae0*/  PRMT R2, R33, 0x7632, R2 ;  /* 0x0000763221027816 */ /* 0x001fc60000000002 */
[----:B------:R-:W-:Y:S01]  /*0af0*/  STL [R1+0xf8], R39 ;  /* 0x0000f82701007387 */ /* 0x000fe20000100800 */
[----:B-1----:R-:W-:Y:S02]  /*0b00*/  SHF.L.U32 R0, R33, 0x10, RZ ;  /* 0x0000001021007819 */ /* 0x002fe400000006ff */
[----:B------:R-:W-:-:S03]  /*0b10*/  SHF.L.U32 R33, R34, 0x10, RZ ;  /* 0x0000001022217819 */ /* 0x000fc600000006ff */
[----:B------:R0:W-:Y:S04]  /*0b20*/  STL [R1+0xe8], R0 ;  /* 0x0000e80001007387 */ /* 0x0001e80000100800 */
[----:B------:R2:W-:Y:S01]  /*0b30*/  STL [R1+0xd8], R33 ;  /* 0x0000d82101007387 */ /* 0x0005e20000100800 */
[----:B0-----:R-:W-:Y:S02]  /*0b40*/  SHF.L.U32 R0, R35, 0x10, RZ ;  /* 0x0000001023007819 */ /* 0x001fe400000006ff */
[----:B--2---:R-:W-:-:S03]  /*0b50*/  SHF.L.U32 R33, R28, 0x10, RZ ;  /* 0x000000101c217819 */ /* 0x004fc600000006ff */
[----:B------:R0:W-:Y:S04]  /*0b60*/  STL [R1+0xc8], R0 ;  /* 0x0000c80001007387 */ /* 0x0001e80000100800 */
[----:B------:R1:W-:Y:S01]  /*0b70*/  STL [R1+0xbc], R33 ;  /* 0x0000bc2101007387 */ /* 0x0003e20000100800 */
[----:B0-----:R-:W-:Y:S02]  /*0b80*/  SHF.L.U32 R0, R29, 0x10, RZ ;  /* 0x000000101d007819 */ /* 0x001fe400000006ff */
[----:B-1----:R-:W-:-:S03]  /*0b90*/  SHF.L.U32 R33, R30, 0x10, RZ ;  /* 0x000000101e217819 */ /* 0x002fc600000006ff */
[----:B------:R0:W-:Y:S04]  /*0ba0*/  STL [R1+0xac], R0 ;  /* 0x0000ac0001007387 */ /* 0x0001e80000100800 */
[----:B------:R3:W-:Y:S01]  /*0bb0*/  STL [R1+0x9c], R33 ;  /* 0x00009c2101007387 */ /* 0x0007e20000100800 */
[----:B0-----:R-:W-:Y:S02]  /*0bc0*/  SHF.L.U32 R0, R31, 0x10, RZ ;  /* 0x000000101f007819 */ /* 0x001fe400000006ff */
[----:B---3--:R-:W-:-:S03]  /*0bd0*/  SHF.L.U32 R33, R24, 0x10, RZ ;  /* 0x0000001018217819 */ /* 0x008fc600000006ff */
[----:B------:R0:W-:Y:S04]  /*0be0*/  STL [R1+0x8c], R0 ;  /* 0x00008c0001007387 */ /* 0x0001e80000100800 */
[----:B------:R1:W-:Y:S01]  /*0bf0*/  STL [R1+0xb8], R33 ;  /* 0x0000b82101007387 */ /* 0x0003e20000100800 */
[----:B0-----:R-:W-:Y:S02]  /*0c00*/  SHF.L.U32 R0, R25, 0x10, RZ ;  /* 0x0000001019007819 */ /* 0x001fe400000006ff */
[----:B-1----:R-:W-:-:S03]  /*0c10*/  SHF.L.U32 R33, R26, 0x10, RZ ;  /* 0x000000101a217819 */ /* 0x002fc600000006ff */
        /* <DEDUP_REMOVED lines=16> */
[----:B------:R0:W-:Y:S01]  /*0d20*/  STL [R1+0x68], R0 ;  /* 0x0000680001007387 */ /* 0x0001e20000100800 */
[----:B------:R-:W-:Y:S02]  /*0d30*/  PRMT R15, R32, 0x7632, R15 ;  /* 0x00007632200f7816 */ /* 0x000fe4000000000f */
[----:B------:R-:W-:Y:S01]  /*0d40*/  PRMT R32, R29, 0x7632, R32 ;  /* 0x000076321d207816 */ /* 0x000fe20000000020 */
[----:B------:R1:W-:Y:S01]  /*0d50*/  STL [R1+0x58], R33 ;  /* 0x0000582101007387 */ /* 0x0003e20000100800 */
[----:B0-----:R-:W-:Y:S02]  /*0d60*/  SHF.L.U32 R0, R19, 0x10, RZ ;  /* 0x0000001013007819 */ /* 0x001fe400000006ff */
[----:B------:R-:W-:Y:S02]  /*0d70*/  PRMT R29, R30, 0x7632, R29 ;  /* 0x000076321e1d7816 */ /* 0x000fe4000000001d */
[----:B-1----:R-:W-:Y:S01]  /*0d80*/  SHF.L.U32 R33, R8, 0x10, RZ ;  /* 0x0000001008217819 */ /* 0x002fe200000006ff */
[----:B------:R0:W-:Y:S01]  /*0d90*/  STL [R1+0x48], R0 ;  /* 0x0000480001007387 */ /* 0x0001e20000100800 */
[----:B------:R-:W-:-:S02]  /*0da0*/  PRMT R30, R31, 0x7632, R30 ;  /* 0x000076321f1e7816 */ /* 0x000fc4000000001e */
[----:B------:R-:W-:Y:S01]  /*0db0*/  PRMT R31, R21, 0x7632, R31 ;  /* 0x00007632151f7816 */ /* 0x000fe2000000001f */
[----:B------:R1:W-:Y:S01]  /*0dc0*/  STL [R1+0x3c], R33 ;  /* 0x00003c2101007387 */ /* 0x0003e20000100800 */
[----:B------:R-:W-:Y:S02]  /*0dd0*/  PRMT R21, R22, 0x7632, R21 ;  /* 0x0000763216157816 */ /* 0x000fe40000000015 */
[----:B0-----:R-:W-:Y:S02]  /*0de0*/  SHF.L.U32 R0, R9, 0x10, RZ ;  /* 0x0000001009007819 */ /* 0x001fe400000006ff */
[----:B------:R-:W-:Y:S02]  /*0df0*/  PRMT R22, R23, 0x7632, R22 ;  /* 0x0000763217167816 */ /* 0x000fe40000000016 */
[----:B------:R-:W-:Y:S01]  /*0e00*/  PRMT R23, R9, 0x7632, R23 ;  /* 0x0000763209177816 */ /* 0x000fe20000000017 */
[----:B------:R0:W-:Y:S01]  /*0e10*/  STL [R1+0x2c], R0 ;  /* 0x00002c0001007387 */ /* 0x0001e20000100800 */
[----:B-1----:R-:W-:-:S02]  /*0e20*/  SHF.L.U32 R33, R10, 0x10, RZ ;  /* 0x000000100a217819 */ /* 0x002fc400000006ff */
[----:B------:R-:W-:Y:S02]  /*0e30*/  PRMT R13, R28, 0x7632, R13 ;  /* 0x000076321c0d7816 */ /* 0x000fe4000000000d */
[----:B------:R-:W-:Y:S02]  /*0e40*/  PRMT R9, R10, 0x7632, R9 ;  /* 0x000076320a097816 */ /* 0x000fe40000000009 */
[----:B------:R-:W-:Y:S02]  /*0e50*/  PRMT R28, R24, 0x7632, R28 ;  /* 0x00007632181c7816 */ /* 0x000fe4000000001c */
[C---:B------:R-:W-:Y:S02]  /*0e60*/  PRMT R10, R11.reuse, 0x7632, R10 ;  /* 0x000076320b0a7816 */ /* 0x040fe4000000000a */
[----:B0-----:R-:W-:Y:S02]  /*0e70*/  SHF.L.U32 R0, R11, 0x10, RZ ;  /* 0x000000100b007819 */ /* 0x001fe400000006ff */
[----:B------:R-:W-:-:S02]  /*0e80*/  PRMT R24, R25, 0x7632, R24 ;  /* 0x0000763219187816 */ /* 0x000fc40000000018 */
[----:B------:R-:W-:Y:S01]  /*0e90*/  SHF.L.U32 R11, R4, 0x10, RZ ;  /* 0x00000010040b7819 */ /* 0x000fe200000006ff */
[----:B------:R-:W-:Y:S01]  /*0ea0*/  STL [R1+0x1c], R33 ;  /* 0x00001c2101007387 */ /* 0x000fe20000100800 */
[----:B------:R-:W-:Y:S02]  /*0eb0*/  PRMT R25, R26, 0x7632, R25 ;  /* 0x000076321a197816 */ /* 0x000fe40000000019 */
[----:B------:R-:W-:Y:S01]  /*0ec0*/  PRMT R26, R27, 0x7632, R26 ;  /* 0x000076321b1a7816 */ /* 0x000fe2000000001a */
[----:B------:R0:W-:Y:S01]  /*0ed0*/  STL [R1+0xc], R0 ;  /* 0x00000c0001007387 */ /* 0x0001e20000100800 */
[----:B------:R-:W-:Y:S02]  /*0ee0*/  PRMT R27, R20, 0x7632, R27 ;  /* 0x00007632141b7816 */ /* 0x000fe4000000001b */
[----:B------:R-:W-:Y:S01]  /*0ef0*/  PRMT R20, R16, 0x7632, R20 ;  /* 0x0000763210147816 */ /* 0x000fe20000000014 */
[----:B------:R1:W-:Y:S01]  /*0f00*/  STL [R1+0x38], R11 ;  /* 0x0000380b01007387 */ /* 0x0003e20000100800 */
[----:B------:R-:W-:-:S02]  /*0f10*/  PRMT R16, R17, 0x7632, R16 ;  /* 0x0000763211107816 */ /* 0x000fc40000000010 */
[----:B------:R-:W-:Y:S02]  /*0f20*/  PRMT R17, R18, 0x7632, R17 ;  /* 0x0000763212117816 */ /* 0x000fe40000000011 */
[----:B0-----:R-:W-:Y:S02]  /*0f30*/  SHF.L.U32 R0, R5, 0x10, RZ ;  /* 0x0000001005007819 */ /* 0x001fe400000006ff */
[----:B------:R-:W-:Y:S02]  /*0f40*/  PRMT R18, R19, 0x7632, R18 ;  /* 0x0000763213127816 */ /* 0x000fe40000000012 */
[----:B-1----:R-:W-:Y:S01]  /*0f50*/  SHF.L.U32 R11, R6, 0x10, RZ ;  /* 0x00000010060b7819 */ /* 0x002fe200000006ff */
[----:B------:R0:W-:Y:S01]  /*0f60*/  STL [R1+0x28], R0 ;  /* 0x0000280001007387 */ /* 0x0001e20000100800 */
[----:B------:R-:W-:Y:S02]  /*0f70*/  PRMT R19, R8, 0x7632, R19 ;  /* 0x0000763208137816 */ /* 0x000fe40000000013 */
[----:B------:R-:W-:Y:S01]  /*0f80*/  PRMT R8, R4, 0x7632, R8 ;  /* 0x0000763204087816 */ /* 0x000fe20000000008 */
[----:B------:R1:W-:Y:S01]  /*0f90*/  STL [R1+0x18], R11 ;  /* 0x0000180b01007387 */ /* 0x0003e20000100800 */
[----:B------:R-:W-:-:S02]  /*0fa0*/  PRMT R4, R5, 0x7632, R4 ;  /* 0x0000763205047816 */ /* 0x000fc40000000004 */
[----:B------:R-:W-:Y:S02]  /*0fb0*/  PRMT R5, R6, 0x7632, R5 ;  /* 0x0000763206057816 */ /* 0x000fe40000000005 */
[----:B------:R-:W-:Y:S02]  /*0fc0*/  SHF.L.U32 R14, R14, 0x10, RZ ;  /* 0x000000100e0e7819 */ /* 0x000fe400000006ff */
[C---:B0-----:R-:W-:Y:S02]  /*0fd0*/  SHF.L.U32 R0, R7.reuse, 0x10, RZ ;  /* 0x0000001007007819 */ /* 0x041fe400000006ff */
[----:B------:R-:W-:Y:S02]  /*0fe0*/  PRMT R6, R7, 0x7632, R6 ;  /* 0x0000763207067816 */ /* 0x000fe40000000006 */
[----:B-1----:R-:W-:Y:S02]  /*0ff0*/  SHF.L.U32 R11, R36, 0x10, RZ ;  /* 0x00000010240b7819 */ /* 0x002fe400000006ff */
[----:B------:R-:W-:Y:S01]  /*1000*/  SHF.L.U32 R7, R37, 0x10, RZ ;  /* 0x0000001025077819 */ /* 0x000fe200000006ff */
[----:B------:R-:W-:Y:S01]  /*1010*/  STL [R1+0x8], R0 ;  /* 0x0000080001007387 */ /* 0x000fe20000100800 */
[----:B------:R-:W-:-:S02]  /*1020*/  PRMT R3, R34, 0x7632, R3 ;  /* 0x0000763222037816 */ /* 0x000fc40000000003 */
[----:B------:R-:W-:Y:S01]  /*1030*/  PRMT R12, R35, 0x7632, R12 ;  /* 0x00007632230c7816 */ /* 0x000fe2000000000c */
[----:B------:R0:W-:Y:S01]  /*1040*/  STL [R1+0xf4], R14 ;  /* 0x0000f40e01007387 */ /* 0x0001e20000100800 */
[----:B------:R-:W-:-:S03]  /*1050*/  SHF.L.U32 R3, R3, 0x10, RZ ;  /* 0x0000001003037819 */ /* 0x000fc600000006ff */
[----:B------:R1:W-:Y:S04]  /*1060*/  STL [R1+0xe4], R11 ;  /* 0x0000e40b01007387 */ /* 0x0003e80000100800 */
[----:B------:R2:W-:Y:S01]  /*1070*/  STL [R1+0xd4], R7 ;  /* 0x0000d40701007387 */ /* 0x0005e20000100800 */
[----:B0-----:R-:W-:Y:S02]  /*1080*/  SHF.L.U32 R14, R38, 0x10, RZ ;  /* 0x00000010260e7819 */ /* 0x001fe400000006ff */
[----:B-1----:R-:W-:-:S03]  /*1090*/  SHF.L.U32 R11, R15, 0x10, RZ ;  /* 0x000000100f0b7819 */ /* 0x002fc600000006ff */
[----:B------:R-:W-:Y:S01]  /*10a0*/  STL [R1+0xc4], R14 ;  /* 0x0000c40e01007387 */ /* 0x000fe20000100800 */
[----:B--2---:R-:W-:Y:S02]  /*10b0*/  SHF.L.U32 R7, R2, 0x10, RZ ;  /* 0x0000001002077819 */ /* 0x004fe400000006ff */
[----:B------:R-:W-:Y:S01]  /*10c0*/  SHF.L.U32 R2, R12, 0x10, RZ ;  /* 0x000000100c027819 */ /* 0x000fe200000006ff */
[----:B------:R-:W-:Y:S04]  /*10d0*/  STL [R1+0xf0], R11 ;  /* 0x0000f00b01007387 */ /* 0x000fe80000100800 */
[----:B------:R0:W-:Y:S04]  /*10e0*/  STL [R1+0xe0], R7 ;  /* 0x0000e00701007387 */ /* 0x0001e80000100800 */
[----:B------:R1:W-:Y:S04]  /*10f0*/  STL [R1+0xd0], R3 ;  /* 0x0000d00301007387 */ /* 0x0003e80000100800 */
[----:B------:R2:W-:Y:S01]  /*1100*/  STL [R1+0xc0], R2 ;  /* 0x0000c00201007387 */ /* 0x0005e20000100800 */
[----:B0-----:R-:W-:-:S02]  /*1110*/  SHF.L.U32 R7, R13, 0x10, RZ ;  /* 0x000000100d077819 */ /* 0x001fc400000006ff */
[----:B-1----:R-:W-:-:S03]  /*1120*/  SHF.L.U32 R3, R32, 0x10, RZ ;  /* 0x0000001020037819 */ /* 0x002fc600000006ff */
[----:B------:R0:W-:Y:S01]  /*1130*/  STL [R1+0xb4], R7 ;  /* 0x0000b40701007387 */ /* 0x0001e20000100800 */
[----:B--2---:R-:W-:-:S03]  /*1140*/  SHF.L.U32 R2, R29, 0x10, RZ ;  /* 0x000000101d027819 */ /* 0x004fc600000006ff */
[----:B------:R1:W-:Y:S04]  /*1150*/  STL [R1+0xa4], R3 ;  /* 0x0000a40301007387 */ /* 0x0003e80000100800 */
[----:B------:R2:W-:Y:S01]  /*1160*/  STL [R1+0x94], R2 ;  /* 0x0000940201007387 */ /* 0x0005e20000100800 */
[----:B0-----:R-:W-:Y:S02]  /*1170*/  SHF.L.U32 R7, R30, 0x10, RZ ;  /* 0x000000101e077819 */ /* 0x001fe400000006ff */
        /* <DEDUP_REMOVED lines=31> */
[----:B------:R-:W-:Y:S01]  /*1370*/  STL [R1+0x14], R7 ;  /* 0x0000140701007387 */ /* 0x000fe20000100800 */
[----:B--2---:R-:W-:-:S03]  /*1380*/  SHF.L.U32 R2, R8, 0x10, RZ ;  /* 0x0000001008027819 */ /* 0x004fc600000006ff */
[----:B------:R0:W-:Y:S01]  /*1390*/  STL [R1+0x4], R3 ;  /* 0x0000040301007387 */ /* 0x0001e20000100800 */
[----:B------:R-:W-:-:S03]  /*13a0*/  SHF.L.U32 R4, R4, 0x10, RZ ;  /* 0x0000001004047819 */ /* 0x000fc600000006ff */
[----:B------:R1:W-:Y:S01]  /*13b0*/  STL [R1+0x30], R2 ;  /* 0x0000300201007387 */ /* 0x0003e20000100800 */
[----:B0-----:R-:W-:-:S03]  /*13c0*/  SHF.L.U32 R3, R5, 0x10, RZ ;  /* 0x0000001005037819 */ /* 0x001fc600000006ff */
[----:B------:R0:W-:Y:S01]  /*13d0*/  STL [R1+0x20], R4 ;  /* 0x0000200401007387 */ /* 0x0001e20000100800 */
[----:B-1----:R-:W-:-:S03]  /*13e0*/  SHF.L.U32 R2, R6, 0x10, RZ ;  /* 0x0000001006027819 */ /* 0x002fc600000006ff */
[----:B------:R0:W-:Y:S04]  /*13f0*/  STL [R1+0x10], R3 ;  /* 0x0000100301007387 */ /* 0x0001e80000100800 */
[----:B------:R0:W-:Y:S01]  /*1400*/  STL [R1], R2 ;  /* 0x0000000201007387 */ /* 0x0001e20000100800 */
[----:B------:R-:W-:-:S07]  /*1410*/  MOV R0, RZ ;  /* 0x000000ff00007202 */ /* 0x000fce0000000f00 */
.L_x_1324:
[----:B------:R-:W-:Y:S01]  /*1420*/  UIMAD.WIDE UR8, UR4, 0x4, UR16 ;  /* 0x00000004040878a5 */ /* 0x000fe2000f8e0210 */
[----:B-1----:R-:W1:Y:S01]  /*1430*/  LDC.64 R100, c[0x0][0x3a8] ;  /* 0x0000ea00ff647b82 */ /* 0x002e620000000a00 */
[----:B------:R-:W-:Y:S01]  /*1440*/  UIMAD.WIDE UR20, UR4, 0x4, UR18 ;  /* 0x00000004041478a5 */ /* 0x000fe2000f8e0212 */
[----:B------:R-:W2:Y:S03]  /*1450*/  LDL R191, [R1+0xf8] ;  /* 0x0000f80001bf7983 */ /* 0x000ea60000100800 */
[----:B0-----:R-:W-:Y:S01]  /*1460*/  MOV R2, UR8 ;  /* 0x0000000800027c02 */ /* 0x001fe20008000f00 */
[----:B------:R-:W3:Y:S01]  /*1470*/  LDL R197, [R1+0xfc] ;  /* 0x0000fc0001c57983 */ /* 0x000ee20000100800 */
[----:B------:R-:W-:Y:S01]  /*1480*/  MOV R3, UR9 ;  /* 0x0000000900037c02 */ /* 0x000fe20008000f00 */
[----:B------:R-:W-:Y:S01]  /*1490*/  UIMAD UR5, UR4, UR23, URZ ;  /* 0x00000017040572a4 */ /* 0x000fe2000f8e02ff */
[----:B------:R-:W0:Y:S01]  /*14a0*/  LDC.64 R98, c[0x0][0x430] ;  /* 0x00010c00ff627b82 */ /* 0x000e220000000a00 */
[----:B------:R-:W4:Y:S04]  /*14b0*/  LDL R196, [R1+0xe8] ;  /* 0x0000e80001c47983 */ /* 0x000f280000100800 */
[----:B------:R1:W2:Y:S03]  /*14c0*/  LDG.E R96, desc[UR14][R2.64] ;  /* 0x0000000e02607981 */ /* 0x0002a6000c1e1900 */
[----:B------:R-:W0:Y:S01]  /*14d0*/  LDC.64 R102, c[0x0][0x428] ;  /* 0x00010a00ff667b82 */ /* 0x000e220000000a00 */
[----:B------:R-:W4:Y:S04]  /*14e0*/  LDL R193, [R1+0xec] ;  /* 0x0000ec0001c17983 */ /* 0x000f280000100800 */
[----:B------:R-:W4:Y:S01]  /*14f0*/  LDL R195, [R1+0xf0] ;  /* 0x0000f00001c37983 */ /* 0x000f220000100800 */
[----:B-1----:R-:W-:-:S02]  /*1500*/  MOV R2, UR20 ;  /* 0x0000001400027c02 */ /* 0x002fc40008000f00 */
[----:B------:R-:W-:Y:S01]  /*1510*/  MOV R3, UR21 ;  /* 0x0000001500037c02 */ /* 0x000fe20008000f00 */
[----:B------:R-:W4:Y:S01]  /*1520*/  LDL R194, [R1+0xf4] ;  /* 0x0000f40001c27983 */ /* 0x000f220000100800 */
[----:B------:R-:W-:-:S03]  /*1530*/  USHF.R.S32.HI UR6, URZ, 0x1f, UR5 ;  /* 0x0000001fff067899 */ /* 0x000fc60008011405 */
[----:B------:R1:W3:Y:S01]  /*1540*/  LDG.E R97, desc[UR14][R2.64] ;  /* 0x0000000e02617981 */ /* 0x0002e2000c1e1900 */
[----:B------:R-:W-:-:S03]  /*1550*/  ULEA.HI UR6, UR6, UR5, URZ, 0x3 ;  /* 0x0000000506067291 */ /* 0x000fc6000f8f18ff */
[----:B------:R1:W-:Y:S03]  /*1560*/  STL [R1+0x104], R37 ;  /* 0x0001042501007387 */ /* 0x0003e60000100800 */
[----:B------:R-:W-:Y:S01]  /*1570*/  MOV R48, UR6 ;  /* 0x0000000600307c02 */ /* 0x000fe20008000f00 */
[----:B------:R0:W-:Y:S03]  /*1580*/  STL [R1+0x100], R36 ;  /* 0x0001002401007387 */ /* 0x0001e60000100800 */
[----:B------:R-:W-:Y:S01]  /*1590*/  LEA.HI.SX32 R189, R48, R251, 0x1d ;  /* 0x000000fb30bd7211 */ /* 0x000fe200078feaff */
[----:B------:R-:W4:Y:S04]  /*15a0*/  LDL R198, [R1+0xcc] ;  /* 0x0000cc0001c67983 */ /* 0x000f280000100800 */
[C---:B------:R-:W-:Y:S01]  /*15b0*/  IMAD.WIDE.U32 R56, R189.reuse, 0x20, R100 ;  /* 0x00000020bd387825 */ /* 0x040fe200078e0064 */
[----:B-1----:R-:W4:Y:S03]  /*15c0*/  LDL R37, [R1+0xe4] ;  /* 0x0000e40001257983 */ /* 0x002f260000100800 */
[C---:B0-----:R-:W-:Y:S01]  /*15d0*/  IMAD.WIDE.U32 R48, R189.reuse, 0x10, R98 ;  /* 0x00000010bd307825 */ /* 0x041fe200078e0062 */
[----:B------:R-:W4:Y:S03]  /*15e0*/  LDG.E.128 R88, desc[UR14][R56.64] ;  /* 0x0000000e38587981 */ /* 0x000f26000c1e1d00 */
[----:B------:R-:W-:Y:S01]  /*15f0*/  IMAD.WIDE.U32 R52, R189, 0x10, R102 ;  /* 0x00000010bd347825 */ /* 0x000fe200078e0066 */
[----:B------:R-:W4:Y:S04]  /*1600*/  LDL R36, [R1+0xd0] ;  /* 0x0000d00001247983 */ /* 0x000f280000100800 */
[----:B------:R-:W2:Y:S04]  /*1610*/  LDG.E.128 R48, desc[UR14][R48.64] ;  /* 0x0000000e30307981 */ /* 0x000ea8000c1e1d00 */
[----:B------:R-:W4:Y:S01]  /*1620*/  LDG.E.128 R52, desc[UR14][R52.64] ;  /* 0x0000000e34347981 */ /* 0x000f22000c1e1d00 */
[----:B------:R-:W-:-:S02]  /*1630*/  ISETP.NE.U32.AND P0, PT, RZ, UR24, PT ;  /* 0x00000018ff007c0c */ /* 0x000fc4000bf05070 */
[----:B------:R-:W-:Y:S01]  /*1640*/  IADD3 R188, PT, PT, R189, 0x100, RZ ;  /* 0x00000100bdbc7810 */ /* 0x000fe20007ffe0ff */
[----:B------:R-:W4:Y:S01]  /*1650*/  LDG.E.128 R56, desc[UR14][R56.64+0x10] ;  /* 0x0000100e38387981 */ /* 0x000f22000c1e1d00 */
[----:B------:R-:W-:Y:S02]  /*1660*/  ISETP.NE.AND.EX P0, PT, RZ, UR25, PT, P0 ;  /* 0x00000019ff007c0c */ /* 0x000fe4000bf05300 */
[----:B------:R-:W-:Y:S01]  /*1670*/  ISETP.NE.AND P2, PT, RZ, UR22, PT ;  /* 0x00000016ff007c0c */ /* 0x000fe2000bf45270 */
[----:B------:R-:W4:Y:S04]  /*1680*/  LDL R244, [R1+0xc4] ;  /* 0x0000c40001f47983 */ /* 0x000f280000100800 */
[----:B------:R-:W4:Y:S04]  /*1690*/  LDL R201, [R1+0xbc] ;  /* 0x0000bc0001c97983 */ /* 0x000f280000100800 */
[----:B------:R-:W4:Y:S02]  /*16a0*/  LDL R249, [R1+0x9c] ;  /* 0x00009c0001f97983 */ /* 0x000f240000100800 */
[----:B------:R-:W0:Y:S01]  /*16b0*/  @P0 LDC.64 R2, c[0x0][0x438] ;  /* 0x00010e00ff020b82 */ /* 0x000e220000000a00 */
[----:B---3--:R-:W-:Y:S01]  /*16c0*/  R2UR UR9, R97 ;  /* 0x00000000610972ca */ /* 0x008fe200000e0000 */
[----:B------:R-:W3:Y:S01]  /*16d0*/  LDL R252, [R1+0x2c] ;  /* 0x00002c0001fc7983 */ /* 0x000ee20000100800 */
[----:B------:R-:W-:-:S02]  /*16e0*/  IADD3 R187, PT, PT, R189, 0x200, RZ ;  /* 0x00000200bdbb7810 */ /* 0x000fc40007ffe0ff */
[C---:B--2---:R-:W-:Y:S01]  /*16f0*/  SHF.L.U32 R192, R49.reuse, 0x10, RZ ;  /* 0x0000001031c07819 */ /* 0x044fe200000006ff */
[----:B------:R-:W2:Y:S01]  /*1700*/  LDL R97, [R1+0xe0] ;  /* 0x0000e00001617983 */ /* 0x000ea20000100800 */
[----:B0-----:R-:W-:Y:S01]  /*1710*/  @P0 IMAD.WIDE.U32 R94, R188, 0x20, R2 ;  /* 0x00000020bc5e0825 */ /* 0x001fe200078e0002 */
[----:B------:R-:W0:Y:S01]  /*1720*/  @P0 LDC.64 R86, c[0x0][0x438] ;  /* 0x00010e00ff560b82 */ /* 0x000e220000000a00 */
[----:B------:R-:W-:Y:S02]  /*1730*/  FSEL R96, R96, RZ, !P2 ;  /* 0x000000ff60607208 */ /* 0x000fe40005000000 */
[----:B------:R-:W-:Y:S01]  /*1740*/  FADD.FTZ R243, R192, R243 ;  /* 0x000000f3c0f37221 */ /* 0x000fe20000010000 */
[----:B------:R-:W-:Y:S01]  /*1750*/  PRMT R49, R49, 0x7632, R49 ;  /* 0x0000763231317816 */ /* 0x000fe20000000031 */
[----:B------:R-:W-:-:S03]  /*1760*/  IMAD.WIDE.U32 R72, R188, 0x20, R100 ;  /* 0x00000020bc487825 */ /* 0x000fc600078e0064 */
[----:B------:R-:W1:Y:S01]  /*1770*/  @P0 LDC.64 R2, c[0x0][0x438] ;  /* 0x00010e00ff020b82 */ /* 0x000e620000000a00 */
[----:B------:R-:W-:Y:S01]  /*1780*/  R2UR UR5, R96 ;  /* 0x00000000600572ca */ /* 0x000fe200000e0000 */
[C---:B------:R-:W-:Y:S01]  /*1790*/  IMAD.WIDE.U32 R64, R188.reuse, 0x10, R98 ;  /* 0x00000010bc407825 */ /* 0x040fe200078e0062 */
[----:B------:R-:W-:Y:S01]  /*17a0*/  SHF.L.U32 R49, R49, 0x10, RZ ;  /* 0x0000001031317819 */ /* 0x000fe200000006ff */
[----:B------:R-:W3:Y:S02]  /*17b0*/  LDG.E.128 R60, desc[UR14][R72.64] ;  /* 0x0000000e483c7981 */ /* 0x000ee4000c1e1d00 */
[----:B------:R-:W-:Y:S02]  /*17c0*/  IMAD.WIDE.U32 R68, R188, 0x10, R102 ;  /* 0x00000010bc447825 */ /* 0x000fe400078e0066 */
[----:B------:R-:W5:Y:S02]  /*17d0*/  @P0 LDG.E.128 R12, desc[UR14][R94.64] ;  /* 0x0000000e5e0c0981 */ /* 0x000f64000c1e1d00 */
[----:B------:R-:W-:-:S02]  /*17e0*/  IMAD.WIDE.U32 R92, R187, 0x20, R100 ;  /* 0x00000020bb5c7825 */ /* 0x000fc400078e0064 */
[----:B------:R-:W5:Y:S02]  /*17f0*/  @P0 LDG.E.128 R16, desc[UR14][R94.64+0x10] ;  /* 0x0000100e5e100981 */ /* 0x000f64000c1e1d00 */
[----:B-1----:R-:W-:-:S04]  /*1800*/  @P0 IMAD.WIDE.U32 R2, R187, 0x20, R2 ;  /* 0x00000020bb020825 */ /* 0x002fc800078e0002 */
[----:B----4-:R-:W-:Y:S01]  /*1810*/  FADD.FTZ R90, R90, -UR5 ;  /* 0x800000055a5a7e21 */ /* 0x010fe20008010000 */
[----:B------:R-:W-:Y:S01]  /*1820*/  FADD.FTZ R89, R89, -UR5 ;  /* 0x8000000559597e21 */ /* 0x000fe20008010000 */
[----:B------:R-:W-:Y:S01]  /*1830*/  FADD.FTZ R91, R91, -UR5 ;  /* 0x800000055b5b7e21 */ /* 0x000fe20008010000 */
[----:B------:R-:W-:Y:S01]  /*1840*/  FADD.FTZ R242, R49, R242 ;  /* 0x000000f231f27221 */ /* 0x000fe20000010000 */
[----:B------:R-:W5:Y:S01]  /*1850*/  @P0 LDG.E.128 R20, desc[UR14][R2.64] ;  /* 0x0000000e02140981 */ /* 0x000f62000c1e1d00 */
[----:B------:R-:W-:Y:S01]  /*1860*/  FADD.FTZ R57, R57, -UR5 ;  /* 0x8000000539397e21 */ /* 0x000fe20008010000 */
[----:B------:R-:W-:Y:S01]  /*1870*/  FADD.FTZ R58, R58, -UR5 ;  /* 0x800000053a3a7e21 */ /* 0x000fe20008010000 */
[----:B------:R-:W-:Y:S01]  /*1880*/  FADD.FTZ R59, R59, -UR5 ;  /* 0x800000053b3b7e21 */ /* 0x000fe20008010000 */
[----:B------:R1:W5:Y:S01]  /*1890*/  @P0 LDG.E.128 R24, desc[UR14][R2.64+0x10] ;  /* 0x0000100e02180981 */ /* 0x000362000c1e1d00 */
[----:B------:R-:W-:-:S04]  /*18a0*/  IMAD.WIDE.U32 R80, R187, 0x10, R98 ;  /* 0x00000010bb507825 */ /* 0x000fc800078e0062 */
[----:B------:R-:W-:Y:S01]  /*18b0*/  FMUL.FTZ R57, R57, UR9 ;  /* 0x0000000939397c20 */ /* 0x000fe20008410000 */
[----:B------:R-:W4:Y:S04]  /*18c0*/  LDG.E.128 R64, desc[UR14][R64.64] ;  /* 0x0000000e40407981 */ /* 0x000f28000c1e1d00 */
[----:B------:R-:W4:Y:S01]  /*18d0*/  LDG.E.128 R68, desc[UR14][R68.64] ;  /* 0x0000000e44447981 */ /* 0x000f22000c1e1d00 */
[----:B0-----:R-:W-:-:S04]  /*18e0*/  @P0 IMAD.WIDE.U32 R86, R189, 0x20, R86 ;  /* 0x00000020bd560825 */ /* 0x001fc800078e0056 */
[----:B-1----:R-:W-:Y:S01]  /*18f0*/  FADD.FTZ R2, R88, -UR5 ;  /* 0x8000000558027e21 */ /* 0x002fe20008010000 */
[----:B------:R-:W-:Y:S01]  /*1900*/  SHF.L.U32 R88, R48, 0x10, RZ ;  /* 0x0000001030587819 */ /* 0x000fe200000006ff */
[----:B------:R-:W-:Y:S01]  /*1910*/  FMUL.FTZ R199, R59, UR9 ;  /* 0x000000093bc77c20 */ /* 0x000fe20008410000 */
[----:B------:R-:W-:Y:S01]  /*1920*/  SHF.L.U32 R3, R52, 0x10, RZ ;  /* 0x0000001034037819 */ /* 0x000fe200000006ff */
[----:B------:R-:W-:Y:S01]  /*1930*/  FMUL.FTZ R2, R2, UR9 ;  /* 0x0000000902027c20 */ /* 0x000fe20008410000 */
[----:B------:R-:W4:Y:S01]  /*1940*/  LDG.E.128 R72, desc[UR14][R72.64+0x10] ;  /* 0x0000100e48487981 */ /* 0x000f22000c1e1d00 */
[----:B------:R-:W-:Y:S01]  /*1950*/  FADD.FTZ R247, R88, R247 ;  /* 0x000000f758f77221 */ /* 0x000fe20000010000 */
[----:B------:R-:W-:-:S04]  /*1960*/  IMAD.WIDE.U32 R84, R187, 0x10, R102 ;  /* 0x00000010bb547825 */ /* 0x000fc800078e0066 */
[-C--:B------:R-:W-:Y:S01]  /*1970*/  FFMA.FTZ R167, R2, R88.reuse, R167 ;  /* 0x0000005802a77223 */ /* 0x080fe200000100a7 */
[----:B------:R-:W-:Y:S01]  /*1980*/  FMUL.FTZ R88, R191, R88 ;  /* 0x00000058bf587220 */ /* 0x000fe20000410000 */
[----:B------:R-:W-:Y:S01]  /*1990*/  FMUL.FTZ R191, R90, UR9 ;  /* 0x000000095abf7c20 */ /* 0x000fe20008410000 */
[----:B------:R-:W-:Y:S01]  /*19a0*/  FADD.FTZ R135, R3, R135 ;  /* 0x0000008703877221 */ /* 0x000fe20000010000 */
[-C--:B------:R-:W-:Y:S01]  /*19b0*/  FFMA.FTZ R0, R2, R3.reuse, R0 ;  /* 0x0000000302007223 */ /* 0x080fe20000010000 */
[----:B------:R-:W-:Y:S01]  /*19c0*/  FFMA.FTZ R3, R197, R3, R88 ;  /* 0x00000003c5037223 */ /* 0x000fe20000010058 */
[-C--:B------:R-:W-:Y:S01]  /*19d0*/  FFMA.FTZ R169, R191, R192.reuse, R169 ;  /* 0x000000c0bfa97223 */ /* 0x080fe200000100a9 */
[----:B------:R-:W-:Y:S01]  /*19e0*/  SHF.L.U32 R88, R53, 0x10, RZ ;  /* 0x0000001035587819 */ /* 0x000fe200000006ff */
[----:B------:R-:W-:Y:S01]  /*19f0*/  FMUL.FTZ R192, R196, R192 ;  /* 0x000000c0c4c07220 */ /* 0x000fe20000410000 */
[----:B------:R-:W-:Y:S01]  /*1a00*/  PRMT R48, R48, 0x7632, R48 ;  /* 0x0000763230307816 */ /* 0x000fe20000000030 */
[----:B------:R-:W3:Y:S01]  /*1a10*/  LDL R197, [R1+0xd4] ;  /* 0x0000d40001c57983 */ /* 0x000ee20000100800 */
[----:B------:R-:W-:Y:S01]  /*1a20*/  PRMT R52, R52, 0x7632, R52 ;  /* 0x0000763234347816 */ /* 0x000fe20000000034 */
[----:B------:R-:W-:Y:S01]  /*1a30*/  FFMA.FTZ R192, R193, R88, R192 ;  /* 0x00000058c1c07223 */ /* 0x000fe200000100c0 */
[----:B------:R-:W-:Y:S01]  /*1a40*/  SHF.L.U32 R48, R48, 0x10, RZ ;  /* 0x0000001030307819 */ /* 0x000fe200000006ff */
[----:B------:R-:W-:Y:S01]  /*1a50*/  FMUL.FTZ R193, R89, UR9 ;  /* 0x0000000959c17c20 */ /* 0x000fe20008410000 */
[----:B------:R-:W-:Y:S01]  /*1a60*/  SHF.L.U32 R52, R52, 0x10, RZ ;  /* 0x0000001034347819 */ /* 0x000fe200000006ff */
[----:B------:R-:W4:Y:S01]  /*1a70*/  LDG.E.128 R76, desc[UR14][R92.64] ;  /* 0x0000000e5c4c7981 */ /* 0x000f22000c1e1d00 */
[----:B------:R-:W0:Y:S01]  /*1a80*/  @P0 LDC.64 R94, c[0x0][0x438] ;  /* 0x00010e00ff5e0b82 */ /* 0x000e220000000a00 */
[-C--:B------:R-:W-:Y:S01]  /*1a90*/  FFMA.FTZ R168, R193, R48.reuse, R168 ;  /* 0x00000030c1a87223 */ /* 0x080fe200000100a8 */
[----:B------:R-:W-:Y:S01]  /*1aa0*/  FADD.FTZ R245, R48, R245 ;  /* 0x000000f530f57221 */ /* 0x000fe20000010000 */
[----:B------:R-:W-:Y:S01]  /*1ab0*/  FMUL.FTZ R48, R195, R48 ;  /* 0x00000030c3307220 */ /* 0x000fe20000410000 */
[-C--:B------:R-:W-:Y:S01]  /*1ac0*/  FFMA.FTZ R104, R193, R52.reuse, R104 ;  /* 0x00000034c1687223 */ /* 0x080fe20000010068 */
[----:B------:R-:W-:Y:S01]  /*1ad0*/  FADD.FTZ R136, R52, R136 ;  /* 0x0000008834887221 */ /* 0x000fe20000010000 */
[----:B------:R-:W-:Y:S01]  /*1ae0*/  PRMT R53, R53, 0x7632, R53 ;  /* 0x0000763235357816 */ /* 0x000fe20000000035 */
[----:B------:R-:W-:Y:S01]  /*1af0*/  FFMA.FTZ R52, R194, R52, R48 ;  /* 0x00000034c2347223 */ /* 0x000fe20000010030 */
[----:B------:R-:W-:Y:S01]  /*1b00*/  FMUL.FTZ R194, R91, UR9 ;  /* 0x000000095bc27c20 */ /* 0x000fe20008410000 */
[----:B------:R-:W4:Y:S01]  /*1b10*/  LDG.E.128 R80, desc[UR14][R80.64] ;  /* 0x0000000e50507981 */ /* 0x000f22000c1e1d00 */
[----:B------:R-:W-:-:S02]  /*1b20*/  SHF.L.U32 R53, R53, 0x10, RZ ;  /* 0x0000001035357819 */ /* 0x000fc400000006ff */
[C---:B------:R-:W-:Y:S01]  /*1b30*/  FFMA.FTZ R170, R194.reuse, R49, R170 ;  /* 0x00000031c2aa7223 */ /* 0x040fe200000100aa */
[----:B------:R-:W5:Y:S02]  /*1b40*/  @P0 LDG.E.128 R4, desc[UR14][R86.64] ;  /* 0x0000000e56040981 */ /* 0x000f64000c1e1d00 */
[----:B------:R-:W-:Y:S01]  /*1b50*/  FFMA.FTZ R106, R194, R53, R106 ;  /* 0x00000035c26a7223 */ /* 0x000fe2000001006a */
[----:B------:R-:W-:Y:S01]  /*1b60*/  FADD.FTZ R138, R53, R138 ;  /* 0x0000008a358a7221 */ /* 0x000fe20000010000 */
[C---:B------:R-:W-:Y:S01]  /*1b70*/  SHF.L.U32 R48, R50.reuse, 0x10, RZ ;  /* 0x0000001032307819 */ /* 0x040fe200000006ff */
[----:B------:R1:W5:Y:S01]  /*1b80*/  @P0 LDG.E.128 R8, desc[UR14][R86.64+0x10] ;  /* 0x0000100e56080981 */ /* 0x000362000c1e1d00 */
[----:B------:R-:W-:Y:S02]  /*1b90*/  PRMT R50, R50, 0x7632, R50 ;  /* 0x0000763232327816 */ /* 0x000fe40000000032 */
[----:B------:R-:W-:Y:S01]  /*1ba0*/  IADD3 R190, PT, PT, R189, 0x300, RZ ;  /* 0x00000300bdbe7810 */ /* 0x000fe20007ffe0ff */
[----:B------:R-:W4:Y:S01]  /*1bb0*/  LDL R96, [R1+0xd8] ;  /* 0x0000d80001607983 */ /* 0x000f220000100800 */
[----:B------:R-:W-:-:S03]  /*1bc0*/  SHF.L.U32 R50, R50, 0x10, RZ ;  /* 0x0000001032327819 */ /* 0x000fc600000006ff */
[----:B------:R-:W4:Y:S02]  /*1bd0*/  LDL R90, [R1+0xdc] ;  /* 0x0000dc00015a7983 */ /* 0x000f240000100800 */
[----:B------:R-:W-:Y:S02]  /*1be0*/  FMUL.FTZ R196, R36, R50 ;  /* 0x0000003224c47220 */ /* 0x000fe40000410000 */
[----:B------:R-:W4:Y:S01]  /*1bf0*/  LDL R36, [R1+0xc0] ;  /* 0x0000c00001247983 */ /* 0x000f220000100800 */
[----:B--2---:R-:W-:Y:S01]  /*1c00*/  FMUL.FTZ R49, R97, R49 ;  /* 0x0000003161317220 */ /* 0x004fe20000410000 */
[----:B------:R-:W-:Y:S02]  /*1c10*/  FADD.FTZ R195, R56, -UR5 ;  /* 0x8000000538c37e21 */ /* 0x000fe40008010000 */
[----:B------:R-:W2:Y:S01]  /*1c20*/  LDG.E.128 R84, desc[UR14][R84.64] ;  /* 0x0000000e54547981 */ /* 0x000ea2000c1e1d00 */
[----:B------:R-:W-:-:S03]  /*1c30*/  FFMA.FTZ R53, R37, R53, R49 ;  /* 0x0000003525357223 */ /* 0x000fc60000010031 */
[----:B------:R-:W4:Y:S01]  /*1c40*/  LDL R37, [R1+0xc8] ;  /* 0x0000c80001257983 */ /* 0x000f220000100800 */
[C---:B------:R-:W-:Y:S02]  /*1c50*/  SHF.L.U32 R56, R54.reuse, 0x10, RZ ;  /* 0x0000001036387819 */ /* 0x040fe400000006ff */
[----:B------:R-:W-:Y:S01]  /*1c60*/  PRMT R54, R54, 0x7632, R54 ;  /* 0x0000763236367816 */ /* 0x000fe20000000036 */
[----:B------:R-:W-:Y:S01]  /*1c70*/  FADD.FTZ R240, R50, R240 ;  /* 0x000000f032f07221 */ /* 0x000fe20000010000 */
[----:B------:R-:W-:Y:S02]  /*1c80*/  FFMA.FTZ R172, R57, R50, R172 ;  /* 0x0000003239ac7223 */ /* 0x000fe400000100ac */
[----:B------:R-:W-:Y:S02]  /*1c90*/  SHF.L.U32 R54, R54, 0x10, RZ ;  /* 0x0000001036367819 */ /* 0x000fe400000006ff */
[----:B------:R-:W-:-:S03]  /*1ca0*/  SHF.L.U32 R50, R51, 0x10, RZ ;  /* 0x0000001033327819 */ /* 0x000fc600000006ff */
[----:B------:R-:W-:Y:S01]  /*1cb0*/  FADD.FTZ R140, R54, R140 ;  /* 0x0000008c368c7221 */ /* 0x000fe20000010000 */
[-C--:B------:R-:W-:Y:S01]  /*1cc0*/  FFMA.FTZ R108, R57, R54.reuse, R108 ;  /* 0x00000036396c7223 */ /* 0x080fe2000001006c */
[----:B------:R-:W-:Y:S01]  /*1cd0*/  FADD.FTZ R239, R50, R239 ;  /* 0x000000ef32ef7221 */ /* 0x000fe20000010000 */
[----:B---3--:R-:W-:Y:S01]  /*1ce0*/  FFMA.FTZ R54, R197, R54, R196 ;  /* 0x00000036c5367223 */ /* 0x008fe200000100c4 */
[----:B------:R-:W-:Y:S01]  /*1cf0*/  FMUL.FTZ R197, R58, UR9 ;  /* 0x000000093ac57c20 */ /* 0x000fe20008410000 */
[----:B------:R-:W-:-:S03]  /*1d00*/  SHF.L.U32 R196, R55, 0x10, RZ ;  /* 0x0000001037c47819 */ /* 0x000fc600000006ff */
[C---:B------:R-:W-:Y:S02]  /*1d10*/  FFMA.FTZ R173, R197.reuse, R50, R173 ;  /* 0x00000032c5ad7223 */ /* 0x040fe400000100ad */
[----:B------:R-:W-:Y:S01]  /*1d20*/  FADD.FTZ R141, R196, R141 ;  /* 0x0000008dc48d7221 */ /* 0x000fe20000010000 */
[----:B------:R-:W-:Y:S01]  /*1d30*/  FFMA.FTZ R109, R197, R196, R109 ;  /* 0x000000c4c56d7223 */ /* 0x000fe2000001006d */
[----:B----4-:R-:W-:Y:S02]  /*1d40*/  FMUL.FTZ R58, R37, R50 ;  /* 0x00000032253a7220 */ /* 0x010fe40000410000 */
[----:B------:R-:W3:Y:S01]  /*1d50*/  LDL R37, [R1+0xb8] ;  /* 0x0000b80001257983 */ /* 0x000ee20000100800 */
[----:B------:R-:W-:Y:S01]  /*1d60*/  PRMT R50, R51, 0x7632, R50 ;  /* 0x0000763233327816 */ /* 0x000fe20000000032 */
[----:B------:R-:W-:Y:S01]  /*1d70*/  FFMA.FTZ R196, R198, R196, R58 ;  /* 0x000000c4c6c47223 */ /* 0x000fe2000001003a */
[----:B------:R-:W-:Y:S01]  /*1d80*/  PRMT R55, R55, 0x7632, R55 ;  /* 0x0000763237377816 */ /* 0x000fe20000000037 */
[----:B------:R-:W4:Y:S01]  /*1d90*/  LDL R51, [R1+0xa0] ;  /* 0x0000a00001337983 */ /* 0x000f220000100800 */
[----:B------:R-:W-:-:S05]  /*1da0*/  SHF.L.U32 R50, R50, 0x10, RZ ;  /* 0x0000001032327819 */ /* 0x000fca00000006ff */
[----:B------:R-:W-:Y:S02]  /*1db0*/  FMUL.FTZ R198, R36, R50 ;  /* 0x0000003224c67220 */ /* 0x000fe40000410000 */
[----:B------:R-:W2:Y:S01]  /*1dc0*/  LDL R36, [R1+0xa8] ;  /* 0x0000a80001247983 */ /* 0x000ea20000100800 */
[----:B------:R-:W-:Y:S01]  /*1dd0*/  SHF.L.U32 R55, R55, 0x10, RZ ;  /* 0x0000001037377819 */ /* 0x000fe200000006ff */
[----:B------:R-:W-:-:S04]  /*1de0*/  FADD.FTZ R58, R60, -UR5 ;  /* 0x800000053c3a7e21 */ /* 0x000fc80008010000 */
[----:B------:R-:W-:Y:S02]  /*1df0*/  FFMA.FTZ R198, R244, R55, R198 ;  /* 0x00000037f4c67223 */ /* 0x000fe400000100c6 */
[----:B------:R-:W4:Y:S01]  /*1e00*/  LDL R244, [R1+0xac] ;  /* 0x0000ac0001f47983 */ /* 0x000f220000100800 */
[----:B------:R-:W-:Y:S01]  /*1e10*/  FADD.FTZ R238, R50, R238 ;  /* 0x000000ee32ee7221 */ /* 0x000fe20000010000 */
[----:B------:R-:W-:Y:S01]  /*1e20*/  FFMA.FTZ R174, R199, R50, R174 ;  /* 0x00000032c7ae7223 */ /* 0x000fe200000100ae */
[----:B------:R-:W-:Y:S01]  /*1e30*/  SHF.L.U32 R50, R64, 0x10, RZ ;  /* 0x0000001040327819 */ /* 0x000fe200000006ff */
[----:B------:R-:W-:Y:S01]  /*1e40*/  FMUL.FTZ R58, R58, UR9 ;  /* 0x000000093a3a7c20 */ /* 0x000fe20008410000 */
[----:B------:R-:W-:-:S03]  /*1e50*/  FADD.FTZ R142, R55, R142 ;  /* 0x0000008e378e7221 */ /* 0x000fc60000010000 */
[----:B------:R-:W-:Y:S01]  /*1e60*/  FADD.FTZ R237, R50, R237 ;  /* 0x000000ed32ed7221 */ /* 0x000fe20000010000 */
[----:B------:R-:W-:Y:S01]  /*1e70*/  FFMA.FTZ R175, R58, R50, R175 ;  /* 0x000000323aaf7223 */ /* 0x000fe200000100af */
[----:B------:R-:W-:Y:S01]  /*1e80*/  FFMA.FTZ R110, R199, R55, R110 ;  /* 0x00000037c76e7223 */ /* 0x000fe2000001006e */
[----:B------:R-:W-:Y:S01]  /*1e90*/  SHF.L.U32 R55, R68, 0x10, RZ ;  /* 0x0000001044377819 */ /* 0x000fe200000006ff */
[----:B------:R-:W-:-:S04]  /*1ea0*/  FADD.FTZ R60, R62, -UR5 ;  /* 0x800000053e3c7e21 */ /* 0x000fc80008010000 */
[----:B------:R-:W-:Y:S01]  /*1eb0*/  FADD.FTZ R143, R55, R143 ;  /* 0x0000008f378f7221 */ /* 0x000fe20000010000 */
[-C--:B------:R-:W-:Y:S01]  /*1ec0*/  FFMA.FTZ R111, R58, R55.reuse, R111 ;  /* 0x000000373a6f7223 */ /* 0x080fe2000001006f */
[----:B------:R-:W-:Y:S01]  /*1ed0*/  FMUL.FTZ R60, R60, UR9 ;  /* 0x000000093c3c7c20 */ /* 0x000fe20008410000 */
[----:B---3--:R-:W-:Y:S02]  /*1ee0*/  FMUL.FTZ R50, R37, R50 ;  /* 0x0000003225327220 */ /* 0x008fe40000410000 */
[----:B------:R-:W3:Y:S02]  /*1ef0*/  LDL R37, [R1+0xb0] ;  /* 0x0000b00001257983 */ /* 0x000ee40000100800 */
[----:B------:R-:W-:Y:S01]  /*1f00*/  FFMA.FTZ R55, R201, R55, R50 ;  /* 0x00000037c9377223 */ /* 0x000fe20000010032 */
[----:B------:R-:W-:Y:S01]  /*1f10*/  SHF.L.U32 R50, R65, 0x10, RZ ;  /* 0x0000001041327819 */ /* 0x000fe200000006ff */
[----:B------:R-:W-:Y:S01]  /*1f20*/  FADD.FTZ R61, R61, -UR5 ;  /* 0x800000053d3d7e21 */ /* 0x000fe20008010000 */
[----:B------:R-:W-:Y:S01]  /*1f30*/  SHF.L.U32 R59, R69, 0x10, RZ ;  /* 0x00000010453b7819 */ /* 0x000fe200000006ff */
[----:B------:R-:W3:Y:S02]  /*1f40*/  LDL R201, [R1+0xb4] ;  /* 0x0000b40001c97983 */ /* 0x000ee40000100800 */
[----:B------:R-:W-:Y:S01]  /*1f50*/  FADD.FTZ R235, R50, R235 ;  /* 0x000000eb32eb7221 */ /* 0x000fe20000010000 */
[-C--:B------:R-:W-:Y:S01]  /*1f60*/  FFMA.FTZ R177, R60, R50.reuse, R177 ;  /* 0x000000323cb17223 */ /* 0x080fe200000100b1 */
[----:B--2---:R-:W-:-:S02]  /*1f70*/  FMUL.FTZ R50, R36, R50 ;  /* 0x0000003224327220 */ /* 0x004fc40000410000 */
[----:B------:R-:W2:Y:S01]  /*1f80*/  LDL R36, [R1+0xa4] ;  /* 0x0000a40001247983 */ /* 0x000ea20000100800 */
[----:B------:R-:W-:Y:S01]  /*1f90*/  FADD.FTZ R145, R59, R145 ;  /* 0x000000913b917221 */ /* 0x000fe20000010000 */
[-C--:B------:R-:W-:Y:S01]  /*1fa0*/  FFMA.FTZ R113, R60, R59.reuse, R113 ;  /* 0x0000003b3c717223 */ /* 0x080fe20000010071 */
[--C-:B----4-:R-:W-:Y:S01]  /*1fb0*/  FFMA.FTZ R59, R244, R59, R50.reuse ;  /* 0x0000003bf43b7223 */ /* 0x110fe20000010032 */
[----:B------:R-:W-:Y:S01]  /*1fc0*/  PRMT R50, R64, 0x7632, R50 ;  /* 0x0000763240327816 */ /* 0x000fe20000000032 */
[----:B------:R-:W-:Y:S01]  /*1fd0*/  FMUL.FTZ R62, R61, UR9 ;  /* 0x000000093d3e7c20 */ /* 0x000fe20008410000 */
[----:B------:R-:W-:Y:S01]  /*1fe0*/  PRMT R65, R65, 0x7632, R65 ;  /* 0x0000763241417816 */ /* 0x000fe20000000041 */
[----:B------:R-:W-:Y:S01]  /*1ff0*/  FADD.FTZ R63, R63, -UR5 ;  /* 0x800000053f3f7e21 */ /* 0x000fe20008010000 */
[----:B------:R-:W-:Y:S01]  /*2000*/  SHF.L.U32 R50, R50, 0x10, RZ ;  /* 0x0000001032327819 */ /* 0x000fe200000006ff */
[----:B------:R-:W4:Y:S04]  /*2010*/  LDL R244, [R1+0x94] ;  /* 0x0000940001f47983 */ /* 0x000f280000100800 */
[----:B------:R-:W-:Y:S01]  /*2020*/  FFMA.FTZ R176, R62, R50, R176 ;  /* 0x000000323eb07223 */ /* 0x000fe200000100b0 */
[----:B------:R-:W-:Y:S01]  /*2030*/  FADD.FTZ R236, R50, R236 ;  /* 0x000000ec32ec7221 */ /* 0x000fe20000010000 */
[----:B------:R-:W-:-:S02]  /*2040*/  PRMT R69, R69, 0x7632, R69 ;  /* 0x0000763245457816 */ /* 0x000fc40000000045 */
[----:B------:R-:W-:Y:S01]  /*2050*/  SHF.L.U32 R65, R65, 0x10, RZ ;  /* 0x0000001041417819 */ /* 0x000fe200000006ff */
[----:B------:R-:W-:Y:S01]  /*2060*/  FMUL.FTZ R64, R63, UR9 ;  /* 0x000000093f407c20 */ /* 0x000fe20008410000 */
[----:B------:R-:W-:-:S03]  /*2070*/  SHF.L.U32 R69, R69, 0x10, RZ ;  /* 0x0000001045457819 */ /* 0x000fc600000006ff */
[----:B------:R-:W-:Y:S01]  /*2080*/  FMUL.FTZ R63, R51, R65 ;  /* 0x00000041333f7220 */ /* 0x000fe20000410000 */
[----:B---3--:R-:W-:Y:S02]  /*2090*/  FMUL.FTZ R50, R37, R50 ;  /* 0x0000003225327220 */ /* 0x008fe40000410000 */
[----:B------:R-:W3:Y:S01]  /*20a0*/  LDL R37, [R1+0x98] ;  /* 0x0000980001257983 */ /* 0x000ee20000100800 */
[----:B--2---:R-:W-:-:S03]  /*20b0*/  FFMA.FTZ R63, R36, R69, R63 ;  /* 0x00000045243f7223 */ /* 0x004fc6000001003f */
[----:B------:R-:W2:Y:S01]  /*20c0*/  LDL R36, [R1+0x90] ;  /* 0x0000900001247983 */ /* 0x000ea20000100800 */
[----:B------:R-:W-:-:S04]  /*20d0*/  PRMT R68, R68, 0x7632, R68 ;  /* 0x0000763244447816 */ /* 0x000fc80000000044 */
[----:B------:R-:W-:-:S05]  /*20e0*/  SHF.L.U32 R61, R68, 0x10, RZ ;  /* 0x00000010443d7819 */ /* 0x000fca00000006ff */
[-C--:B------:R-:W-:Y:S01]  /*20f0*/  FFMA.FTZ R112, R62, R61.reuse, R112 ;  /* 0x0000003d3e707223 */ /* 0x080fe20000010070 */
[----:B------:R-:W-:Y:S01]  /*2100*/  FADD.FTZ R144, R61, R144 ;  /* 0x000000903d907221 */ /* 0x000fe20000010000 */
[----:B------:R-:W-:Y:S01]  /*2110*/  FFMA.FTZ R61, R201, R61, R50 ;  /* 0x0000003dc93d7223 */ /* 0x000fe20000010032 */
[----:B------:R-:W-:Y:S01]  /*2120*/  SHF.L.U32 R50, R66, 0x10, RZ ;  /* 0x0000001042327819 */ /* 0x000fe200000006ff */
[----:B------:R-:W4:Y:S01]  /*2130*/  LDL R201, [R1+0x88] ;  /* 0x0000880001c97983 */ /* 0x000f220000100800 */
[----:B------:R-:W-:-:S04]  /*2140*/  FADD.FTZ R68, R72, -UR5 ;  /* 0x8000000548447e21 */ /* 0x000fc80008010000 */
[----:B------:R-:W-:Y:S01]  /*2150*/  FMUL.FTZ R68, R68, UR9 ;  /* 0x0000000944447c20 */ /* 0x000fe20008410000 */
[----:B------:R-:W-:-:S03]  /*2160*/  FADD.FTZ R231, R50, R231 ;  /* 0x000000e732e77221 */ /* 0x000fc60000010000 */
[-C--:B------:R-:W-:Y:S01]  /*2170*/  FFMA.FTZ R179, R68, R50.reuse, R179 ;  /* 0x0000003244b37223 */ /* 0x080fe200000100b3 */
[----:B------:R-:W-:Y:S01]  /*2180*/  FFMA.FTZ R114, R64, R69, R114 ;  /* 0x0000004540727223 */ /* 0x000fe20000010072 */
[----:B------:R-:W-:Y:S01]  /*2190*/  FADD.FTZ R146, R69, R146 ;  /* 0x0000009245927221 */ /* 0x000fe20000010000 */
[----:B------:R-:W-:Y:S02]  /*21a0*/  FADD.FTZ R69, R73, -UR5 ;  /* 0x8000000549457e21 */ /* 0x000fe40008010000 */
[----:B------:R-:W4:Y:S01]  /*21b0*/  LDL R73, [R1+0x80] ;  /* 0x0000800001497983 */ /* 0x000f220000100800 */
[----:B---3--:R-:W-:-:S03]  /*21c0*/  FMUL.FTZ R51, R37, R50 ;  /* 0x0000003225337220 */ /* 0x008fc60000410000 */
[----:B------:R-:W3:Y:S01]  /*21d0*/  LDL R37, [R1+0x8c] ;  /* 0x00008c0001257983 */ /* 0x000ee20000100800 */
[----:B------:R-:W-:-:S04]  /*21e0*/  PRMT R50, R66, 0x7632, R50 ;  /* 0x0000763242327816 */ /* 0x000fc80000000032 */
[----:B------:R-:W-:-:S05]  /*21f0*/  SHF.L.U32 R50, R50, 0x10, RZ ;  /* 0x0000001032327819 */ /* 0x000fca00000006ff */
[-C--:B--2---:R-:W-:Y:S02]  /*2200*/  FMUL.FTZ R66, R36, R50.reuse ;  /* 0x0000003224427220 */ /* 0x084fe40000410000 */
[----:B------:R-:W2:Y:S01]  /*2210*/  LDL R36, [R1+0x84] ;  /* 0x0000840001247983 */ /* 0x000ea20000100800 */
[----:B------:R-:W-:Y:S01]  /*2220*/  FFMA.FTZ R178, R64, R65, R178 ;  /* 0x0000004140b27223 */ /* 0x000fe200000100b2 */
[----:B------:R-:W-:Y:S01]  /*2230*/  FADD.FTZ R232, R65, R232 ;  /* 0x000000e841e87221 */ /* 0x000fe20000010000 */
[C---:B------:R-:W-:Y:S02]  /*2240*/  SHF.L.U32 R65, R70.reuse, 0x10, RZ ;  /* 0x0000001046417819 */ /* 0x040fe400000006ff */
[----:B------:R-:W-:Y:S01]  /*2250*/  PRMT R70, R70, 0x7632, R70 ;  /* 0x0000763246467816 */ /* 0x000fe20000000046 */
[----:B------:R-:W-:Y:S01]  /*2260*/  FMUL.FTZ R69, R69, UR9 ;  /* 0x0000000945457c20 */ /* 0x000fe20008410000 */
[----:B------:R-:W-:Y:S02]  /*2270*/  FADD.FTZ R230, R50, R230 ;  /* 0x000000e632e67221 */ /* 0x000fe40000010000 */
[----:B------:R-:W-:Y:S01]  /*2280*/  SHF.L.U32 R70, R70, 0x10, RZ ;  /* 0x0000001046467819 */ /* 0x000fe200000006ff */
[----:B------:R-:W-:Y:S01]  /*2290*/  FFMA.FTZ R180, R69, R50, R180 ;  /* 0x0000003245b47223 */ /* 0x000fe200000100b4 */
[----:B------:R-:W-:Y:S01]  /*22a0*/  FADD.FTZ R72, R74, -UR5 ;  /* 0x800000054a487e21 */ /* 0x000fe20008010000 */
[----:B------:R-:W-:Y:S01]  /*22b0*/  SHF.L.U32 R50, R67, 0x10, RZ ;  /* 0x0000001043327819 */ /* 0x000fe200000006ff */
[----:B------:R-:W-:Y:S01]  /*22c0*/  FADD.FTZ R147, R65, R147 ;  /* 0x0000009341937221 */ /* 0x000fe20000010000 */
[----:B------:R-:W-:Y:S01]  /*22d0*/  FADD.FTZ R148, R70, R148 ;  /* 0x0000009446947221 */ /* 0x000fe20000010000 */
[-C--:B------:R-:W-:Y:S01]  /*22e0*/  FFMA.FTZ R116, R69, R70.reuse, R116 ;  /* 0x0000004645747223 */ /* 0x080fe20000010074 */
[----:B----4-:R-:W-:Y:S01]  /*22f0*/  FFMA.FTZ R66, R244, R70, R66 ;  /* 0x00000046f4427223 */ /* 0x010fe20000010042 */
[-C--:B------:R-:W-:Y:S01]  /*2300*/  FFMA.FTZ R115, R68, R65.reuse, R115 ;  /* 0x0000004144737223 */ /* 0x080fe20000010073 */
[----:B------:R-:W-:Y:S01]  /*2310*/  SHF.L.U32 R70, R71, 0x10, RZ ;  /* 0x0000001047467819 */ /* 0x000fe200000006ff */
[----:B------:R-:W-:Y:S01]  /*2320*/  FFMA.FTZ R65, R249, R65, R51 ;  /* 0x00000041f9417223 */ /* 0x000fe20000010033 */
[----:B------:R-:W-:Y:S01]  /*2330*/  FMUL.FTZ R72, R72, UR9 ;  /* 0x0000000948487c20 */ /* 0x000fe20008410000 */
[----:B------:R-:W-:Y:S01]  /*2340*/  FMUL.FTZ R51, R201, R50 ;  /* 0x00000032c9337220 */ /* 0x000fe20000410000 */
[----:B------:R-:W4:Y:S01]  /*2350*/  LDL R74, [R1+0x78] ;  /* 0x00007800014a7983 */ /* 0x000f220000100800 */
[----:B------:R-:W-:Y:S01]  /*2360*/  FADD.FTZ R149, R70, R149 ;  /* 0x0000009546957221 */ /* 0x000fe20000010000 */
[----:B------:R-:W-:Y:S01]  /*2370*/  FFMA.FTZ R117, R72, R70, R117 ;  /* 0x0000004648757223 */ /* 0x000fe20000010075 */
[----:B------:R-:W-:Y:S01]  /*2380*/  PRMT R67, R67, 0x7632, R67 ;  /* 0x0000763243437816 */ /* 0x000fe20000000043 */
[----:B------:R-:W-:Y:S01]  /*2390*/  FADD.FTZ R75, R75, -UR5 ;  /* 0x800000054b4b7e21 */ /* 0x000fe20008010000 */
[----:B------:R-:W-:Y:S01]  /*23a0*/  PRMT R200, R71, 0x7632, R200 ;  /* 0x0000763247c87816 */ /* 0x000fe200000000c8 */
[----:B------:R-:W4:Y:S01]  /*23b0*/  LDL R244, [R1+0x68] ;  /* 0x0000680001f47983 */ /* 0x000f220000100800 */
[----:B------:R-:W-:Y:S01]  /*23c0*/  SHF.L.U32 R67, R67, 0x10, RZ ;  /* 0x0000001043437819 */ /* 0x000fe200000006ff */
[----:B------:R-:W-:Y:S01]  /*23d0*/  FMUL.FTZ R201, R75, UR9 ;  /* 0x000000094bc97c20 */ /* 0x000fe20008410000 */
[----:B------:R-:W-:Y:S01]  /*23e0*/  SHF.L.U32 R200, R200, 0x10, RZ ;  /* 0x00000010c8c87819 */ /* 0x000fe200000006ff */
[----:B------:R-:W4:Y:S02]  /*23f0*/  LDL R249, [R1+0x70] ;  /* 0x0000700001f97983 */ /* 0x000f240000100800 */
[----:B------:R-:W-:-:S02]  /*2400*/  FMUL.FTZ R71, R73, R67 ;  /* 0x0000004349477220 */ /* 0x000fc40000410000 */
[----:B------:R-:W-:Y:S01]  /*2410*/  FADD.FTZ R150, R200, R150 ;  /* 0x00000096c8967221 */ /* 0x000fe20000010000 */
[----:B------:R-:W-:Y:S01]  /*2420*/  FFMA.FTZ R118, R201, R200, R118 ;  /* 0x000000c8c9767223 */ /* 0x000fe20000010076 */
[----:B---3--:R-:W-:Y:S02]  /*2430*/  FFMA.FTZ R70, R37, R70, R51 ;  /* 0x0000004625467223 */ /* 0x008fe40000010033 */
[----:B------:R-:W3:Y:S01]  /*2440*/  LDL R37, [R1+0x7c] ;  /* 0x00007c0001257983 */ /* 0x000ee20000100800 */
[----:B--2---:R-:W-:-:S03]  /*2450*/  FFMA.FTZ R200, R36, R200, R71 ;  /* 0x000000c824c87223 */ /* 0x004fc60000010047 */
[----:B------:R-:W2:Y:S01]  /*2460*/  LDL R36, [R1+0x6c] ;  /* 0x00006c0001247983 */ /* 0x000ea20000100800 */
[----:B------:R-:W-:Y:S01]  /*2470*/  FADD.FTZ R71, R76, -UR5 ;  /* 0x800000054c477e21 */ /* 0x000fe20008010000 */
[----:B------:R-:W-:Y:S01]  /*2480*/  SHF.L.U32 R73, R80, 0x10, RZ ;  /* 0x0000001050497819 */ /* 0x000fe200000006ff */
[----:B------:R-:W-:Y:S02]  /*2490*/  FADD.FTZ R228, R67, R228 ;  /* 0x000000e443e47221 */ /* 0x000fe40000010000 */
[----:B------:R-:W-:Y:S01]  /*24a0*/  FMUL.FTZ R71, R71, UR9 ;  /* 0x0000000947477c20 */ /* 0x000fe20008410000 */
[----:B------:R-:W-:Y:S01]  /*24b0*/  FFMA.FTZ R182, R201, R67, R182 ;  /* 0x00000043c9b67223 */ /* 0x000fe200000100b6 */
[----:B------:R-:W-:Y:S01]  /*24c0*/  SHF.L.U32 R67, R84, 0x10, RZ ;  /* 0x0000001054437819 */ /* 0x000fe200000006ff */
[----:B------:R-:W-:Y:S01]  /*24d0*/  FADD.FTZ R227, R73, R227 ;  /* 0x000000e349e37221 */ /* 0x000fe20000010000 */
[----:B------:R-:W-:-:S03]  /*24e0*/  FFMA.FTZ R183, R71, R73, R183 ;  /* 0x0000004947b77223 */ /* 0x000fc600000100b7 */
[----:B------:R-:W-:Y:S01]  /*24f0*/  FADD.FTZ R151, R67, R151 ;  /* 0x0000009743977221 */ /* 0x000fe20000010000 */
[----:B------:R-:W-:Y:S01]  /*2500*/  FFMA.FTZ R119, R71, R67, R119 ;  /* 0x0000004347777223 */ /* 0x000fe20000010077 */
[----:B----4-:R-:W-:Y:S01]  /*2510*/  FMUL.FTZ R73, R74, R73 ;  /* 0x000000494a497220 */ /* 0x010fe20000410000 */
[----:B------:R-:W-:Y:S02]  /*2520*/  SHF.L.U32 R75, R81, 0x10, RZ ;  /* 0x00000010514b7819 */ /* 0x000fe400000006ff */
[----:B------:R-:W-:-:S03]  /*2530*/  SHF.L.U32 R74, R85, 0x10, RZ ;  /* 0x00000010554a7819 */ /* 0x000fc600000006ff */
[----:B------:R-:W-:Y:S02]  /*2540*/  FADD.FTZ R225, R75, R225 ;  /* 0x000000e14be17221 */ /* 0x000fe40000010000 */
[----:B------:R-:W-:Y:S01]  /*2550*/  FADD.FTZ R153, R74, R153 ;  /* 0x000000994a997221 */ /* 0x000fe20000010000 */
[----:B---3--:R-:W-:Y:S02]  /*2560*/  FFMA.FTZ R67, R37, R67, R73 ;  /* 0x0000004325437223 */ /* 0x008fe40000010049 */
[----:B------:R-:W3:Y:S01]  /*2570*/  LDL R37, [R1+0x74] ;  /* 0x0000740001257983 */ /* 0x000ee20000100800 */
[----:B------:R-:W-:-:S04]  /*2580*/  FADD.FTZ R73, R78, -UR5 ;  /* 0x800000054e497e21 */ /* 0x000fc80008010000 */
[----:B------:R-:W-:-:S04]  /*2590*/  FMUL.FTZ R73, R73, UR9 ;  /* 0x0000000949497c20 */ /* 0x000fc80008410000 */
[CC--:B------:R-:W-:Y:S01]  /*25a0*/  FFMA.FTZ R185, R73.reuse, R75.reuse, R185 ;  /* 0x0000004b49b97223 */ /* 0x0c0fe200000100b9 */
[----:B------:R-:W-:Y:S02]  /*25b0*/  FMUL.FTZ R75, R244, R75 ;  /* 0x0000004bf44b7220 */ /* 0x000fe40000410000 */
[----:B------:R-:W4:Y:S01]  /*25c0*/  LDL R244, [R1+0x60] ;  /* 0x0000600001f47983 */ /* 0x000f220000100800 */
[-C--:B------:R-:W-:Y:S01]  /*25d0*/  FFMA.FTZ R121, R73, R74.reuse, R121 ;  /* 0x0000004a49797223 */ /* 0x080fe20000010079 */
[----:B--2---:R-:W-:Y:S02]  /*25e0*/  FFMA.FTZ R74, R36, R74, R75 ;  /* 0x0000004a244a7223 */ /* 0x004fe4000001004b */
[----:B------:R-:W2:Y:S01]  /*25f0*/  LDL R36, [R1+0x64] ;  /* 0x0000640001247983 */ /* 0x000ea20000100800 */
[----:B0-----:R-:W-:Y:S01]  /*2600*/  @P0 IMAD.WIDE.U32 R94, R190, 0x20, R94 ;  /* 0x00000020be5e0825 */ /* 0x001fe200078e005e */
[----:B------:R-:W-:-:S03]  /*2610*/  PRMT R75, R80, 0x7632, R75 ;  /* 0x00007632504b7816 */ /* 0x000fc6000000004b */
[----:B------:R-:W-:Y:S01]  /*2620*/  FADD.FTZ R76, R77, -UR5 ;  /* 0x800000054d4c7e21 */ /* 0x000fe20008010000 */
[----:B------:R-:W-:Y:S02]  /*2630*/  PRMT R77, R84, 0x7632, R77 ;  /* 0x00007632544d7816 */ /* 0x000fe4000000004d */
[----:B------:R-:W-:Y:S01]  /*2640*/  SHF.L.U32 R75, R75, 0x10, RZ ;  /* 0x000000104b4b7819 */ /* 0x000fe200000006ff */
[----:B------:R-:W5:Y:S01]  /*2650*/  @P0 LDG.E.128 R28, desc[UR14][R94.64] ;  /* 0x0000000e5e1c0981 */ /* 0x000f62000c1e1d00 */
[----:B------:R-:W-:-:S03]  /*2660*/  FMUL.FTZ R76, R76, UR9 ;  /* 0x000000094c4c7c20 */ /* 0x000fc60008410000 */
[----:B------:R0:W5:Y:S01]  /*2670*/  @P0 LDG.E.128 R32, desc[UR14][R94.64+0x10] ;  /* 0x0000100e5e200981 */ /* 0x000162000c1e1d00 */
[----:B------:R-:W-:Y:S01]  /*2680*/  SHF.L.U32 R77, R77, 0x10, RZ ;  /* 0x000000104d4d7819 */ /* 0x000fe200000006ff */
[-C--:B------:R-:W-:Y:S01]  /*2690*/  FFMA.FTZ R184, R76, R75.reuse, R184 ;  /* 0x0000004b4cb87223 */ /* 0x080fe200000100b8 */
[----:B------:R-:W-:Y:S01]  /*26a0*/  FADD.FTZ R226, R75, R226 ;  /* 0x000000e24be27221 */ /* 0x000fe20000010000 */
[----:B------:R-:W-:Y:S01]  /*26b0*/  FMUL.FTZ R75, R249, R75 ;  /* 0x0000004bf94b7220 */ /* 0x000fe20000410000 */
[----:B------:R-:W2:Y:S04]  /*26c0*/  LDL R84, [R1+0x58] ;  /* 0x0000580001547983 */ /* 0x000ea80000100800 */
[----:B------:R-:W2:Y:S01]  /*26d0*/  LDG.E.128 R92, desc[UR14][R92.64+0x10] ;  /* 0x0000100e5c5c7981 */ /* 0x000ea2000c1e1d00 */
[----:B------:R-:W-:-:S02]  /*26e0*/  PRMT R81, R81, 0x7632, R81 ;  /* 0x0000763251517816 */ /* 0x000fc40000000051 */
[----:B------:R-:W-:Y:S01]  /*26f0*/  PRMT R85, R85, 0x7632, R85 ;  /* 0x0000763255557816 */ /* 0x000fe20000000055 */
[-C--:B------:R-:W-:Y:S01]  /*2700*/  FFMA.FTZ R120, R76, R77.reuse, R120 ;  /* 0x0000004d4c787223 */ /* 0x080fe20000010078 */
[----:B------:R-:W-:Y:S01]  /*2710*/  SHF.L.U32 R81, R81, 0x10, RZ ;  /* 0x0000001051517819 */ /* 0x000fe200000006ff */
[----:B------:R-:W-:Y:S01]  /*2720*/  FADD.FTZ R152, R77, R152 ;  /* 0x000000984d987221 */ /* 0x000fe20000010000 */
[----:B------:R-:W-:Y:S01]  /*2730*/  SHF.L.U32 R85, R85, 0x10, RZ ;  /* 0x0000001055557819 */ /* 0x000fe200000006ff */
[----:B------:R-:W2:Y:S01]  /*2740*/  LDL R249, [R1+0x50] ;  /* 0x0000500001f97983 */ /* 0x000ea20000100800 */
[----:B---3--:R-:W-:-:S03]  /*2750*/  FFMA.FTZ R75, R37, R77, R75 ;  /* 0x0000004d254b7223 */ /* 0x008fc6000001004b */
[----:B------:R-:W3:Y:S01]  /*2760*/  LDL R37, [R1+0x5c] ;  /* 0x00005c0001257983 */ /* 0x000ee20000100800 */
[----:B----4-:R-:W-:-:S03]  /*2770*/  FMUL.FTZ R77, R244, R81 ;  /* 0x00000051f44d7220 */ /* 0x010fc60000410000 */
[----:B------:R-:W4:Y:S01]  /*2780*/  LDL R244, [R1+0x54] ;  /* 0x0000540001f47983 */ /* 0x000f220000100800 */
[----:B--2---:R-:W-:-:S03]  /*2790*/  FFMA.FTZ R77, R36, R85, R77 ;  /* 0x00000055244d7223 */ /* 0x004fc6000001004d */
[----:B------:R-:W2:Y:S01]  /*27a0*/  LDL R36, [R1+0x48] ;  /* 0x0000480001247983 */ /* 0x000ea20000100800 */
[----:B------:R-:W-:-:S04]  /*27b0*/  FADD.FTZ R78, R79, -UR5 ;  /* 0x800000054f4e7e21 */ /* 0x000fc80008010000 */
[----:B------:R-:W-:Y:S01]  /*27c0*/  FMUL.FTZ R78, R78, UR9 ;  /* 0x000000094e4e7c20 */ /* 0x000fe20008410000 */
[----:B------:R-:W-:-:S03]  /*27d0*/  FADD.FTZ R224, R81, R224 ;  /* 0x000000e051e07221 */ /* 0x000fc60000010000 */
[----:B------:R-:W-:Y:S01]  /*27e0*/  FFMA.FTZ R186, R78, R81, R186 ;  /* 0x000000514eba7223 */ /* 0x000fe200000100ba */
[----:B------:R-:W-:Y:S02]  /*27f0*/  SHF.L.U32 R81, R82, 0x10, RZ ;  /* 0x0000001052517819 */ /* 0x000fe400000006ff */
[----:B------:R-:W-:Y:S01]  /*2800*/  SHF.L.U32 R79, R86, 0x10, RZ ;  /* 0x00000010564f7819 */ /* 0x000fe200000006ff */
[----:B------:R-:W-:Y:S02]  /*2810*/  FADD.FTZ R80, R92, -UR5 ;  /* 0x800000055c507e21 */ /* 0x000fe40008010000 */
[----:B------:R-:W-:Y:S02]  /*2820*/  FMUL.FTZ R84, R84, R81 ;  /* 0x0000005154547220 */ /* 0x000fe40000410000 */
[----:B------:R-:W-:Y:S01]  /*2830*/  FMUL.FTZ R80, R80, UR9 ;  /* 0x0000000950507c20 */ /* 0x000fe20008410000 */
[----:B------:R-:W-:-:S03]  /*2840*/  FADD.FTZ R155, R79, R155 ;  /* 0x0000009b4f9b7221 */ /* 0x000fc60000010000 */
[C---:B------:R-:W-:Y:S01]  /*2850*/  FFMA.FTZ R123, R80.reuse, R79, R123 ;  /* 0x0000004f507b7223 */ /* 0x040fe2000001007b */
[----:B------:R-:W-:Y:S01]  /*2860*/  FADD.FTZ R250, R81, R250 ;  /* 0x000000fa51fa7221 */ /* 0x000fe20000010000 */
[----:B------:R-:W-:Y:S01]  /*2870*/  FFMA.FTZ R202, R80, R81, R202 ;  /* 0x0000005150ca7223 */ /* 0x000fe200000100ca */
[----:B------:R-:W-:Y:S01]  /*2880*/  FMUL.FTZ R195, R195, UR9 ;  /* 0x00000009c3c37c20 */ /* 0x000fe20008410000 */
[----:B------:R-:W-:Y:S01]  /*2890*/  FMUL.FTZ R49, R96, R48 ;  /* 0x0000003060317220 */ /* 0x000fe20000410000 */
[----:B------:R-:W-:Y:S01]  /*28a0*/  FADD.FTZ R139, R56, R139 ;  /* 0x0000008b388b7221 */ /* 0x000fe20000010000 */
[----:B------:R-:W-:Y:S01]  /*28b0*/  FADD.FTZ R241, R48, R241 ;  /* 0x000000f130f17221 */ /* 0x000fe20000010000 */
[CC--:B------:R-:W-:Y:S01]  /*28c0*/  FFMA.FTZ R107, R195.reuse, R56.reuse, R107 ;  /* 0x00000038c36b7223 */ /* 0x0c0fe2000001006b */
[----:B------:R-:W-:Y:S01]  /*28d0*/  FFMA.FTZ R56, R90, R56, R49 ;  /* 0x000000385a387223 */ /* 0x000fe20000010031 */
[----:B------:R-:W-:Y:S01]  /*28e0*/  FFMA.FTZ R171, R195, R48, R171 ;  /* 0x00000030c3ab7223 */ /* 0x000fe200000100ab */
[----:B------:R-:W-:-:S04]  /*28f0*/  IMAD.WIDE.U32 R48, R190, 0x20, R100 ;  /* 0x00000020be307825 */ /* 0x000fc800078e0064 */
[----:B------:R-:W-:Y:S01]  /*2900*/  FADD.FTZ R137, R88, R137 ;  /* 0x0000008958897221 */ /* 0x000fe20000010000 */
[----:B------:R-:W-:Y:S01]  /*2910*/  FFMA.FTZ R105, R191, R88, R105 ;  /* 0x00000058bf697223 */ /* 0x000fe20000010069 */
[----:B------:R-:W-:Y:S01]  /*2920*/  IMAD.WIDE.U32 R88, R190, 0x10, R98 ;  /* 0x00000010be587825 */ /* 0x000fe200078e0062 */
[----:B-1----:R-:W-:Y:S01]  /*2930*/  PRMT R86, R86, 0x7632, R86 ;  /* 0x0000763256567816 */ /* 0x002fe20000000056 */
[----:B------:R-:W4:Y:S03]  /*2940*/  LDG.E.128 R96, desc[UR14][R48.64] ;  /* 0x0000000e30607981 */ /* 0x000f26000c1e1d00 */
[----:B------:R-:W-:Y:S01]  /*2950*/  SHF.L.U32 R86, R86, 0x10, RZ ;  /* 0x0000001056567819 */ /* 0x000fe200000006ff */
[----:B------:R-:W4:Y:S01]  /*2960*/  LDG.E.128 R88, desc[UR14][R88.64] ;  /* 0x0000000e58587981 */ /* 0x000f22000c1e1d00 */
[--C-:B---3--:R-:W-:Y:S01]  /*2970*/  FFMA.FTZ R79, R37, R79, R84.reuse ;  /* 0x0000004f254f7223 */ /* 0x108fe20000010054 */
[----:B------:R-:W-:Y:S01]  /*2980*/  PRMT R84, R82, 0x7632, R84 ;  /* 0x0000763252547816 */ /* 0x000fe20000000054 */
[----:B------:R-:W-:Y:S01]  /*2990*/  FADD.FTZ R82, R93, -UR5 ;  /* 0x800000055d527e21 */ /* 0x000fe20008010000 */
[----:B------:R-:W3:Y:S02]  /*29a0*/  LDL R37, [R1+0x4c] ;  /* 0x00004c0001257983 */ /* 0x000ee40000100800 */
[----:B------:R-:W-:Y:S01]  /*29b0*/  SHF.L.U32 R84, R84, 0x10, RZ ;  /* 0x0000001054547819 */ /* 0x000fe200000006ff */
[----:B------:R-:W-:Y:S01]  /*29c0*/  FMUL.FTZ R82, R82, UR9 ;  /* 0x0000000952527c20 */ /* 0x000fe20008410000 */
[----:B------:R-:W3:Y:S03]  /*29d0*/  LDL R93, [R1+0x40] ;  /* 0x00004000015d7983 */ /* 0x000ee60000100800 */
[-C--:B------:R-:W-:Y:S01]  /*29e0*/  FMUL.FTZ R81, R249, R84.reuse ;  /* 0x00000054f9517220 */ /* 0x080fe20000410000 */
[----:B------:R-:W-:Y:S01]  /*29f0*/  FADD.FTZ R248, R84, R248 ;  /* 0x000000f854f87221 */ /* 0x000fe20000010000 */
[----:B------:R-:W-:Y:S01]  /*2a00*/  FFMA.FTZ R203, R82, R84, R203 ;  /* 0x0000005452cb7223 */ /* 0x000fe200000100cb */
[----:B------:R-:W-:Y:S01]  /*2a10*/  SHF.L.U32 R84, R83, 0x10, RZ ;  /* 0x0000001053547819 */ /* 0x000fe200000006ff */
[----:B------:R-:W-:-:S04]  /*2a20*/  IMAD.WIDE.U32 R100, R190, 0x10, R102 ;  /* 0x00000010be647825 */ /* 0x000fc800078e0066 */
[----:B------:R-:W-:Y:S01]  /*2a30*/  FADD.FTZ R156, R86, R156 ;  /* 0x0000009c569c7221 */ /* 0x000fe20000010000 */
[----:B------:R-:W-:Y:S01]  /*2a40*/  FFMA.FTZ R124, R82, R86, R124 ;  /* 0x00000056527c7223 */ /* 0x000fe2000001007c */
[----:B------:R-:W-:Y:S01]  /*2a50*/  FFMA.FTZ R122, R78, R85, R122 ;  /* 0x000000554e7a7223 */ /* 0x000fe2000001007a */
[----:B--2---:R-:W-:Y:S01]  /*2a60*/  FMUL.FTZ R92, R36, R84 ;  /* 0x00000054245c7220 */ /* 0x004fe20000410000 */
[----:B------:R-:W-:Y:S01]  /*2a70*/  FADD.FTZ R154, R85, R154 ;  /* 0x0000009a559a7221 */ /* 0x000fe20000010000 */
[----:B------:R-:W2:Y:S01]  /*2a80*/  LDL R36, [R1+0x44] ;  /* 0x0000440001247983 */ /* 0x000ea20000100800 */
[----:B----4-:R-:W-:-:S03]  /*2a90*/  FFMA.FTZ R81, R244, R86, R81 ;  /* 0x00000056f4517223 */ /* 0x010fc60000010051 */
[----:B------:R-:W4:Y:S01]  /*2aa0*/  LDL R244, [R1+0x38] ;  /* 0x0000380001f47983 */ /* 0x000f220000100800 */
[----:B------:R-:W-:Y:S01]  /*2ab0*/  FADD.FTZ R86, R94, -UR5 ;  /* 0x800000055e567e21 */ /* 0x000fe20008010000 */
[----:B------:R-:W-:Y:S02]  /*2ac0*/  PRMT R83, R83, 0x7632, R83 ;  /* 0x0000763253537816 */ /* 0x000fe40000000053 */
[C---:B------:R-:W-:Y:S01]  /*2ad0*/  SHF.L.U32 R85, R87.reuse, 0x10, RZ ;  /* 0x0000001057557819 */ /* 0x040fe200000006ff */
[----:B------:R-:W4:Y:S01]  /*2ae0*/  LDG.E.128 R100, desc[UR14][R100.64] ;  /* 0x0000000e64647981 */ /* 0x000f22000c1e1d00 */
[----:B------:R-:W-:Y:S01]  /*2af0*/  FMUL.FTZ R86, R86, UR9 ;  /* 0x0000000956567c20 */ /* 0x000fe20008410000 */
[----:B------:R-:W-:Y:S02]  /*2b00*/  PRMT R87, R87, 0x7632, R87 ;  /* 0x0000763257577816 */ /* 0x000fe40000000057 */
[----:B------:R-:W-:Y:S01]  /*2b10*/  SHF.L.U32 R83, R83, 0x10, RZ ;  /* 0x0000001053537819 */ /* 0x000fe200000006ff */
[----:B------:R-:W-:Y:S01]  /*2b20*/  FADD.FTZ R157, R85, R157 ;  /* 0x0000009d559d7221 */ /* 0x000fe20000010000 */
[----:B------:R-:W-:Y:S01]  /*2b30*/  FFMA.FTZ R125, R86, R85, R125 ;  /* 0x00000055567d7223 */ /* 0x000fe2000001007d */
[----:B------:R-:W-:Y:S01]  /*2b40*/  SHF.L.U32 R87, R87, 0x10, RZ ;  /* 0x0000001057577819 */ /* 0x000fe200000006ff */
[----:B0-----:R-:W-:Y:S01]  /*2b50*/  FADD.FTZ R94, R95, -UR5 ;  /* 0x800000055f5e7e21 */ /* 0x001fe20008010000 */
[----:B------:R-:W-:Y:S01]  /*2b60*/  FADD.FTZ R223, R84, R223 ;  /* 0x000000df54df7221 */ /* 0x000fe20000010000 */
[----:B------:R-:W-:Y:S01]  /*2b70*/  FFMA.FTZ R204, R86, R84, R204 ;  /* 0x0000005456cc7223 */ /* 0x000fe200000100cc */
[----:B------:R-:W4:Y:S01]  /*2b80*/  LDL R249, [R1+0x30] ;  /* 0x0000300001f97983 */ /* 0x000f220000100800 */
[----:B------:R-:W-:Y:S01]  /*2b90*/  FMUL.FTZ R94, R94, UR9 ;  /* 0x000000095e5e7c20 */ /* 0x000fe20008410000 */
[----:B------:R-:W-:-:S03]  /*2ba0*/  FADD.FTZ R158, R87, R158 ;  /* 0x0000009e579e7221 */ /* 0x000fc60000010000 */
[----:B------:R-:W-:Y:S01]  /*2bb0*/  FFMA.FTZ R126, R94, R87, R126 ;  /* 0x000000575e7e7223 */ /* 0x000fe2000001007e */
[----:B------:R-:W-:-:S04]  /*2bc0*/  FADD.FTZ R84, R96, -UR5 ;  /* 0x8000000560547e21 */ /* 0x000fc80008010000 */
[----:B------:R-:W-:Y:S01]  /*2bd0*/  FMUL.FTZ R84, R84, UR9 ;  /* 0x0000000954547c20 */ /* 0x000fe20008410000 */
[----:B---3--:R-:W-:Y:S02]  /*2be0*/  FFMA.FTZ R85, R37, R85, R92 ;  /* 0x0000005525557223 */ /* 0x008fe4000001005c */
[----:B------:R-:W3:Y:S01]  /*2bf0*/  LDL R37, [R1+0x3c] ;  /* 0x00003c0001257983 */ /* 0x000ee20000100800 */
[----:B------:R-:W-:-:S04]  /*2c00*/  FMUL.FTZ R93, R93, R83 ;  /* 0x000000535d5d7220 */ /* 0x000fc80000410000 */
[----:B--2---:R-:W-:Y:S02]  /*2c10*/  FFMA.FTZ R93, R36, R87, R93 ;  /* 0x00000057245d7223 */ /* 0x004fe4000001005d */
[----:B------:R-:W2:Y:S01]  /*2c20*/  LDL R36, [R1+0x28] ;  /* 0x0000280001247983 */ /* 0x000ea20000100800 */
[----:B------:R-:W-:-:S05]  /*2c30*/  SHF.L.U32 R87, R88, 0x10, RZ ;  /* 0x0000001058577819 */ /* 0x000fca00000006ff */
[----:B------:R-:W-:Y:S01]  /*2c40*/  FADD.FTZ R221, R87, R221 ;  /* 0x000000dd57dd7221 */ /* 0x000fe20000010000 */
[-C--:B------:R-:W-:Y:S01]  /*2c50*/  FFMA.FTZ R206, R84, R87.reuse, R206 ;  /* 0x0000005754ce7223 */ /* 0x080fe200000100ce */
[----:B----4-:R-:W-:Y:S02]  /*2c60*/  FMUL.FTZ R87, R244, R87 ;  /* 0x00000057f4577220 */ /* 0x010fe40000410000 */
[----:B------:R-:W4:Y:S01]  /*2c70*/  LDL R244, [R1+0x34] ;  /* 0x0000340001f47983 */ /* 0x000f220000100800 */
[----:B------:R-:W-:Y:S01]  /*2c80*/  FADD.FTZ R222, R83, R222 ;  /* 0x000000de53de7221 */ /* 0x000fe20000010000 */
[----:B------:R-:W-:Y:S01]  /*2c90*/  FFMA.FTZ R205, R94, R83, R205 ;  /* 0x000000535ecd7223 */ /* 0x000fe200000100cd */
[----:B------:R-:W-:Y:S01]  /*2ca0*/  SHF.L.U32 R83, R100, 0x10, RZ ;  /* 0x0000001064537819 */ /* 0x000fe200000006ff */
[----:B------:R-:W-:Y:S01]  /*2cb0*/  FADD.FTZ R92, R98, -UR5 ;  /* 0x80000005625c7e21 */ /* 0x000fe20008010000 */
[----:B------:R-:W-:-:S03]  /*2cc0*/  SHF.L.U32 R95, R89, 0x10, RZ ;  /* 0x00000010595f7819 */ /* 0x000fc600000006ff */
[----:B------:R-:W-:Y:S01]  /*2cd0*/  FADD.FTZ R159, R83, R159 ;  /* 0x0000009f539f7221 */ /* 0x000fe20000010000 */
[----:B------:R-:W-:Y:S01]  /*2ce0*/  FFMA.FTZ R127, R84, R83, R127 ;  /* 0x00000053547f7223 */ /* 0x000fe2000001007f */
[----:B------:R-:W-:Y:S01]  /*2cf0*/  FMUL.FTZ R92, R92, UR9 ;  /* 0x000000095c5c7c20 */ /* 0x000fe20008410000 */
[----:B------:R-:W-:-:S03]  /*2d00*/  FADD.FTZ R219, R95, R219 ;  /* 0x000000db5fdb7221 */ /* 0x000fc60000010000 */
[----:B------:R-:W-:Y:S01]  /*2d10*/  FFMA.FTZ R208, R92, R95, R208 ;  /* 0x0000005f5cd07223 */ /* 0x000fe200000100d0 */
[----:B------:R-:W-:Y:S02]  /*2d20*/  PRMT R88, R88, 0x7632, R88 ;  /* 0x0000763258587816 */ /* 0x000fe40000000058 */
[----:B------:R-:W-:Y:S02]  /*2d30*/  PRMT R96, R100, 0x7632, R96 ;  /* 0x0000763264607816 */ /* 0x000fe40000000060 */
[----:B------:R-:W-:Y:S01]  /*2d40*/  SHF.L.U32 R88, R88, 0x10, RZ ;  /* 0x0000001058587819 */ /* 0x000fe200000006ff */
[----:B------:R-:W-:Y:S01]  /*2d50*/  FADD.FTZ R99, R99, -UR5 ;  /* 0x8000000563637e21 */ /* 0x000fe20008010000 */
[----:B------:R-:W-:Y:S01]  /*2d60*/  SHF.L.U32 R96, R96, 0x10, RZ ;  /* 0x0000001060607819 */ /* 0x000fe200000006ff */
[----:B------:R-:W4:Y:S02]  /*2d70*/  LDL R100, [R1] ;  /* 0x0000000001647983 */ /* 0x000f240000100800 */
[----:B------:R-:W-:-:S02]  /*2d80*/  FADD.FTZ R220, R88, R220 ;  /* 0x000000dc58dc7221 */ /* 0x000fc40000010000 */
[----:B------:R-:W-:Y:S01]  /*2d90*/  FADD.FTZ R160, R96, R160 ;  /* 0x000000a060a07221 */ /* 0x000fe20000010000 */
[----:B---3--:R-:W-:Y:S02]  /*2da0*/  FFMA.FTZ R83, R37, R83, R87 ;  /* 0x0000005325537223 */ /* 0x008fe40000010057 */
[----:B------:R-:W3:Y:S01]  /*2db0*/  LDL R37, [R1+0x20] ;  /* 0x0000200001257983 */ /* 0x000ee20000100800 */
[----:B--2---:R-:W-:-:S03]  /*2dc0*/  FMUL.FTZ R95, R36, R95 ;  /* 0x0000005f245f7220 */ /* 0x004fc60000410000 */
[----:B------:R-:W2:Y:S01]  /*2dd0*/  LDL R36, [R1+0x24] ;  /* 0x0000240001247983 */ /* 0x000ea20000100800 */
[----:B------:R-:W-:-:S05]  /*2de0*/  SHF.L.U32 R87, R101, 0x10, RZ ;  /* 0x0000001065577819 */ /* 0x000fca00000006ff */
[----:B------:R-:W-:Y:S01]  /*2df0*/  FADD.FTZ R161, R87, R161 ;  /* 0x000000a157a17221 */ /* 0x000fe20000010000 */
[-C--:B------:R-:W-:Y:S01]  /*2e00*/  FFMA.FTZ R129, R92, R87.reuse, R129 ;  /* 0x000000575c817223 */ /* 0x080fe20000010081 */
[----:B------:R-:W-:Y:S01]  /*2e10*/  FFMA.FTZ R87, R252, R87, R95 ;  /* 0x00000057fc577223 */ /* 0x000fe2000001005f */
[----:B------:R-:W-:Y:S01]  /*2e20*/  FADD.FTZ R95, R97, -UR5 ;  /* 0x80000005615f7e21 */ /* 0x000fe20008010000 */
[----:B------:R-:W-:Y:S01]  /*2e30*/  PRMT R246, R90, 0x7632, R246 ;  /* 0x000076325af67816 */ /* 0x000fe200000000f6 */
[----:B------:R-:W-:Y:S01]  /*2e40*/  FADD.FTZ R229, R50, R229 ;  /* 0x000000e532e57221 */ /* 0x000fe20000010000 */
[----:B------:R-:W-:Y:S01]  /*2e50*/  PRMT R101, R101, 0x7632, R101 ;  /* 0x0000763265657816 */ /* 0x000fe20000000065 */
[----:B------:R-:W-:Y:S01]  /*2e60*/  FMUL.FTZ R95, R95, UR9 ;  /* 0x000000095f5f7c20 */ /* 0x000fe20008410000 */
[----:B------:R-:W-:Y:S01]  /*2e70*/  FADD.FTZ R97, RZ, R3 ;  /* 0x00000003ff617221 */ /* 0x000fe20000010000 */
[----:B------:R-:W-:Y:S01]  /*2e80*/  PRMT R233, R103, 0x7632, R233 ;  /* 0x0000763267e97816 */ /* 0x000fe200000000e9 */
[----:B------:R-:W-:Y:S01]  /*2e90*/  FFMA.FTZ R181, R72, R50, R181 ;  /* 0x0000003248b57223 */ /* 0x000fe200000100b5 */
[-C--:B------:R-:W-:Y:S01]  /*2ea0*/  FFMA.FTZ R207, R95, R88.reuse, R207 ;  /* 0x000000585fcf7223 */ /* 0x080fe200000100cf */
[----:B------:R-:W-:Y:S01]  /*2eb0*/  FMUL.FTZ R88, R249, R88 ;  /* 0x00000058f9587220 */ /* 0x000fe20000410000 */
[-C--:B------:R-:W-:Y:S01]  /*2ec0*/  FFMA.FTZ R128, R95, R96.reuse, R128 ;  /* 0x000000605f807223 */ /* 0x080fe20000010080 */
[----:B------:R-:W-:Y:S01]  /*2ed0*/  SHF.L.U32 R101, R101, 0x10, RZ ;  /* 0x0000001065657819 */ /* 0x000fe200000006ff */
[----:B------:R-:W2:Y:S01]  /*2ee0*/  LDG.E.128 R48, desc[UR14][R48.64+0x10] ;  /* 0x0000100e30307981 */ /* 0x000ea2000c1e1d00 */
[----:B----4-:R-:W-:Y:S01]  /*2ef0*/  FFMA.FTZ R88, R244, R96, R88 ;  /* 0x00000060f4587223 */ /* 0x010fe20000010058 */
[----:B------:R-:W-:Y:S01]  /*2f00*/  PRMT R96, R89, 0x7632, R96 ;  /* 0x0000763259607816 */ /* 0x000fe20000000060 */
[----:B------:R-:W-:Y:S01]  /*2f10*/  FADD.FTZ R89, R52, R97 ;  /* 0x0000006134597221 */ /* 0x000fe20000010000 */
[----:B------:R-:W-:Y:S01]  /*2f20*/  PRMT R234, R91, 0x7632, R234 ;  /* 0x000076325bea7816 */ /* 0x000fe200000000ea */
[----:B------:R-:W4:Y:S02]  /*2f30*/  LDL R252, [R1+0x4] ;  /* 0x0000040001fc7983 */ /* 0x000f240000100800 */
[----:B------:R-:W-:-:S04]  /*2f40*/  FADD.FTZ R97, R192, R89 ;  /* 0x00000059c0617221 */ /* 0x000fc80000010000 */
        /* <DEDUP_REMOVED lines=19> */
[----:B------:R-:W-:-:S03]  /*3080*/  SHF.L.U32 R249, R90, 0x10, RZ ;  /* 0x000000105af97819 */ /* 0x000fc600000006ff */
[----:B------:R-:W-:Y:S01]  /*3090*/  FADD.FTZ R98, R85, R98 ;  /* 0x0000006255627221 */ /* 0x000fe20000010000 */
[----:B------:R-:W-:-:S03]  /*30a0*/  FFMA.FTZ R97, R2, R3, RZ ;  /* 0x0000000302617223 */ /* 0x000fc600000100ff */
[----:B------:R-:W-:Y:S01]  /*30b0*/  FADD.FTZ R90, R93, R98 ;  /* 0x000000625d5a7221 */ /* 0x000fe20000010000 */
[----:B------:R-:W-:Y:S01]  /*30c0*/  SHF.L.U32 R96, R96, 0x10, RZ ;  /* 0x0000001060607819 */ /* 0x000fe200000006ff */
[----:B------:R-:W-:Y:S01]  /*30d0*/  FMUL.FTZ R89, R99, UR9 ;  /* 0x0000000963597c20 */ /* 0x000fe20008410000 */
[----:B------:R-:W-:Y:S01]  /*30e0*/  FFMA.FTZ R97, R193, R52, R97 ;  /* 0x00000034c1617223 */ /* 0x000fe20000010061 */
[----:B------:R-:W-:Y:S01]  /*30f0*/  FADD.FTZ R90, R83, R90 ;  /* 0x0000005a535a7221 */ /* 0x000fe20000010000 */
[----:B------:R-:W-:Y:S01]  /*3100*/  SHF.L.U32 R244, R103, 0x10, RZ ;  /* 0x0000001067f47819 */ /* 0x000fe200000006ff */
[----:B------:R-:W-:Y:S01]  /*3110*/  FFMA.FTZ R209, R89, R96, R209 ;  /* 0x0000006059d17223 */ /* 0x000fe200000100d1 */
[----:B------:R-:W-:Y:S01]  /*3120*/  FADD.FTZ R218, R96, R218 ;  /* 0x000000da60da7221 */ /* 0x000fe20000010000 */
[----:B------:R-:W-:Y:S01]  /*3130*/  FADD.FTZ R99, R90, R88 ;  /* 0x000000585a637221 */ /* 0x000fe20000010000 */
[----:B------:R-:W-:Y:S01]  /*3140*/  FFMA.FTZ R97, R191, R192, R97 ;  /* 0x000000c0bf617223 */ /* 0x000fe20000010061 */
[----:B------:R-:W-:Y:S01]  /*3150*/  SHF.L.U32 R103, R91, 0x10, RZ ;  /* 0x000000105b677819 */ /* 0x000fe200000006ff */
[----:B------:R-:W4:Y:S04]  /*3160*/  LDL R90, [R1+0x18] ;  /* 0x00001800015a7983 */ /* 0x000f280000100800 */
[----:B------:R-:W4:Y:S01]  /*3170*/  LDL R91, [R1+0x8] ;  /* 0x00000800015b7983 */ /* 0x000f220000100800 */
[----:B------:R-:W-:Y:S01]  /*3180*/  FFMA.FTZ R97, R194, R53, R97 ;  /* 0x00000035c2617223 */ /* 0x000fe20000010061 */
[----:B------:R-:W-:-:S02]  /*3190*/  FADD.FTZ R162, R101, R162 ;  /* 0x000000a265a27221 */ /* 0x000fc40000010000 */
[----:B------:R-:W4:Y:S01]  /*31a0*/  LDL R98, [R1+0x14] ;  /* 0x0000140001627983 */ /* 0x000f220000100800 */
[----:B------:R-:W-:-:S04]  /*31b0*/  FFMA.FTZ R97, R195, R56, R97 ;  /* 0x00000038c3617223 */ /* 0x000fc80000010061 */
        /* <DEDUP_REMOVED lines=14> */
[----:B------:R-:W-:Y:S01]  /*32a0*/  FFMA.FTZ R97, R78, R77, R97 ;  /* 0x0000004d4e617223 */ /* 0x000fe20000010061 */
[-C--:B------:R-:W-:Y:S01]  /*32b0*/  FFMA.FTZ R130, R89, R101.reuse, R130 ;  /* 0x0000006559827223 */ /* 0x080fe20000010082 */
[----:B---3--:R-:W-:Y:S02]  /*32c0*/  FMUL.FTZ R96, R37, R96 ;  /* 0x0000006025607220 */ /* 0x008fe40000410000 */
[----:B------:R-:W3:Y:S02]  /*32d0*/  LDL R37, [R1+0x1c] ;  /* 0x00001c0001257983 */ /* 0x000ee40000100800 */
[----:B--2---:R-:W-:Y:S02]  /*32e0*/  FFMA.FTZ R96, R36, R101, R96 ;  /* 0x0000006524607223 */ /* 0x004fe40000010060 */
[----:B------:R-:W2:Y:S01]  /*32f0*/  LDL R36, [R1+0xc] ;  /* 0x00000c0001247983 */ /* 0x000ea20000100800 */
[----:B------:R-:W-:-:S03]  /*3300*/  FFMA.FTZ R101, R80, R79, R97 ;  /* 0x0000004f50657223 */ /* 0x000fc60000010061 */
[----:B------:R-:W2:Y:S01]  /*3310*/  LDL R97, [R1+0x10] ;  /* 0x0000100001617983 */ /* 0x000ea20000100800 */
[C---:B------:R-:W-:Y:S02]  /*3320*/  PRMT R251, R102.reuse, 0x7632, R251 ;  /* 0x0000763266fb7816 */ /* 0x040fe400000000fb */
[----:B------:R-:W-:Y:S01]  /*3330*/  SHF.L.U32 R102, R102, 0x10, RZ ;  /* 0x0000001066667819 */ /* 0x000fe200000006ff */
[----:B------:R-:W-:Y:S01]  /*3340*/  FADD.FTZ R99, R99, R87 ;  /* 0x0000005763637221 */ /* 0x000fe20000010000 */
[----:B------:R-:W-:Y:S01]  /*3350*/  SHF.L.U32 R246, R246, 0x10, RZ ;  /* 0x00000010f6f67819 */ /* 0x000fe200000006ff */
[----:B------:R-:W-:Y:S01]  /*3360*/  FFMA.FTZ R101, R82, R81, R101 ;  /* 0x0000005152657223 */ /* 0x000fe20000010065 */
[----:B------:R-:W-:Y:S01]  /*3370*/  SHF.L.U32 R251, R251, 0x10, RZ ;  /* 0x00000010fbfb7819 */ /* 0x000fe200000006ff */
[----:B------:R-:W-:Y:S01]  /*3380*/  FADD.FTZ R99, R99, R96 ;  /* 0x0000006063637221 */ /* 0x000fe20000010000 */
[----:B------:R-:W-:Y:S01]  /*3390*/  SHF.L.U32 R234, R234, 0x10, RZ ;  /* 0x00000010eaea7819 */ /* 0x000fe200000006ff */
[----:B------:R-:W-:Y:S01]  /*33a0*/  FFMA.FTZ R101, R86, R85, R101 ;  /* 0x0000005556657223 */ /* 0x000fe20000010065 */
[----:B------:R-:W-:-:S03]  /*33b0*/  SHF.L.U32 R233, R233, 0x10, RZ ;  /* 0x00000010e9e97819 */ /* 0x000fc600000006ff */
[----:B------:R-:W-:Y:S01]  /*33c0*/  FFMA.FTZ R101, R94, R93, R101 ;  /* 0x0000005d5e657223 */ /* 0x000fe20000010065 */
[----:B----4-:R-:W-:Y:S01]  /*33d0*/  FMUL.FTZ R90, R90, R249 ;  /* 0x000000f95a5a7220 */ /* 0x010fe20000410000 */
[----:B------:R-:W-:Y:S01]  /*33e0*/  FMUL.FTZ R91, R91, R103 ;  /* 0x000000675b5b7220 */ /* 0x000fe20000410000 */
[----:B------:R-:W-:Y:S01]  /*33f0*/  FADD.FTZ R50, R50, -UR5 ;  /* 0x8000000532327e21 */ /* 0x000fe20008010000 */
[----:B------:R-:W-:Y:S01]  /*3400*/  FADD.FTZ R51, R51, -UR5 ;  /* 0x8000000533337e21 */ /* 0x000fe20008010000 */
[----:B------:R-:W-:Y:S01]  /*3410*/  FADD.FTZ R163, R102, R163 ;  /* 0x000000a366a37221 */ /* 0x000fe20000010000 */
[----:B---3--:R-:W-:Y:S02]  /*3420*/  FFMA.FTZ R90, R37, R102, R90 ;  /* 0x00000066255a7223 */ /* 0x008fe4000001005a */
[----:B------:R0:W5:Y:S01]  /*3430*/  LDL.LU R37, [R1+0x104] ;  /* 0x0001040001257983 */ /* 0x0001620000300800 */
[----:B--2---:R-:W-:-:S03]  /*3440*/  FFMA.FTZ R91, R36, R244, R91 ;  /* 0x000000f4245b7223 */ /* 0x004fc6000001005b */
[----:B------:R0:W5:Y:S01]  /*3450*/  LDL.LU R36, [R1+0x100] ;  /* 0x0001000001247983 */ /* 0x0001620000300800 */
[----:B------:R-:W-:Y:S01]  /*3460*/  FMUL.FTZ R97, R97, R246 ;  /* 0x000000f661617220 */ /* 0x000fe20000410000 */
[----:B------:R-:W-:-:S03]  /*3470*/  FADD.FTZ R99, R99, R90 ;  /* 0x0000005a63637221 */ /* 0x000fc60000010000 */
[----:B------:R-:W-:Y:S01]  /*3480*/  FFMA.FTZ R97, R98, R251, R97 ;  /* 0x000000fb62617223 */ /* 0x000fe20000010061 */
[----:B------:R-:W-:Y:S01]  /*3490*/  FMUL.FTZ R98, R100, R234 ;  /* 0x000000ea64627220 */ /* 0x000fe20000410000 */
[----:B------:R-:W-:Y:S02]  /*34a0*/  FADD.FTZ R100, R48, -UR5 ;  /* 0x8000000530647e21 */ /* 0x000fe40008010000 */
[----:B------:R-:W-:Y:S01]  /*34b0*/  FADD.FTZ R99, R99, R97 ;  /* 0x0000006163637221 */ /* 0x000fe20000010000 */
[----:B------:R-:W-:Y:S01]  /*34c0*/  FFMA.FTZ R48, R84, R83, R101 ;  /* 0x0000005354307223 */ /* 0x000fe20000010065 */
[----:B------:R-:W-:Y:S02]  /*34d0*/  FFMA.FTZ R98, R252, R233, R98 ;  /* 0x000000e9fc627223 */ /* 0x000fe40000010062 */
[----:B------:R-:W-:Y:S01]  /*34e0*/  FADD.FTZ R101, R99, R91 ;  /* 0x0000005b63657221 */ /* 0x000fe20000010000 */
[----:B------:R-:W-:Y:S01]  /*34f0*/  FMUL.FTZ R99, R100, UR9 ;  /* 0x0000000964637c20 */ /* 0x000fe20008410000 */
[----:B------:R-:W-:-:S02]  /*3500*/  FFMA.FTZ R100, R95, R88, R48 ;  /* 0x000000585f647223 */ /* 0x000fc40000010030 */
[----:B------:R-:W-:Y:S02]  /*3510*/  FADD.FTZ R48, R101, R98 ;  /* 0x0000006265307221 */ /* 0x000fe40000010000 */
[----:B------:R-:W-:-:S03]  /*3520*/  FFMA.FTZ R101, R92, R87, R100 ;  /* 0x000000575c657223 */ /* 0x000fc60000010064 */
[----:B------:R-:W1:Y:S01]  /*3530*/  SHFL.DOWN PT, R252, R48, 0x10, 0x1f ;  /* 0x0a001f0030fc7f89 */ /* 0x000e6200000e0000 */
[----:B------:R-:W-:Y:S01]  /*3540*/  FADD.FTZ R100, R49, -UR5 ;  /* 0x8000000531647e21 */ /* 0x000fe20008010000 */
[----:B------:R-:W-:-:S03]  /*3550*/  FFMA.FTZ R49, R89, R96, R101 ;  /* 0x0000006059317223 */ /* 0x000fc60000010065 */
[----:B------:R-:W-:Y:S01]  /*3560*/  FMUL.FTZ R100, R100, UR9 ;  /* 0x0000000964647c20 */ /* 0x000fe20008410000 */
[----:B------:R-:W-:Y:S01]  /*3570*/  FFMA.FTZ R49, R99, R90, R49 ;  /* 0x0000005a63317223 */ /* 0x000fe20000010031 */
[----:B------:R-:W-:-:S03]  /*3580*/  FMUL.FTZ R101, R50, UR9 ;  /* 0x0000000932657c20 */ /* 0x000fc60008410000 */
[----:B------:R-:W-:Y:S01]  /*3590*/  FFMA.FTZ R49, R100, R97, R49 ;  /* 0x0000006164317223 */ /* 0x000fe20000010031 */
[----:B------:R-:W-:Y:S01]  /*35a0*/  FFMA.FTZ R131, R99, R102, R131 ;  /* 0x0000006663837223 */ /* 0x000fe20000010083 */
[----:B------:R-:W-:Y:S02]  /*35b0*/  FMUL.FTZ R102, R51, UR9 ;  /* 0x0000000933667c20 */ /* 0x000fe40008410000 */
[----:B------:R-:W-:-:S04]  /*35c0*/  FFMA.FTZ R49, R101, R91, R49 ;  /* 0x0000005b65317223 */ /* 0x000fc80000010031 */
[----:B------:R-:W-:Y:S01]  /*35d0*/  FFMA.FTZ R49, R102, R98, R49 ;  /* 0x0000006266317223 */ /* 0x000fe20000010031 */
[----:B-1----:R-:W-:-:S04]  /*35e0*/  FADD.FTZ R252, R48, R252 ;  /* 0x000000fc30fc7221 */ /* 0x002fc80000010000 */
[----:B------:R-:W1:Y:S02]  /*35f0*/  SHFL.DOWN PT, R48, R49, 0x10, 0x1f ;  /* 0x0a001f0031307f89 */ /* 0x000e6400000e0000 */
[----:B-1----:R-:W-:Y:S02]  /*3600*/  FADD.FTZ R49, R49, R48 ;  /* 0x0000003031317221 */ /* 0x002fe40000010000 */
[----:B------:R-:W1:Y:S02]  /*3610*/  SHFL.DOWN PT, R48, R252, 0x8, 0x1f ;  /* 0x09001f00fc307f89 */ /* 0x000e6400000e0000 */
[----:B-1----:R-:W-:Y:S02]  /*3620*/  FADD.FTZ R252, R252, R48 ;  /* 0x00000030fcfc7221 */ /* 0x002fe40000010000 */
[----:B------:R-:W1:Y:S02]  /*3630*/  SHFL.DOWN PT, R48, R49, 0x8, 0x1f ;  /* 0x09001f0031307f89 */ /* 0x000e6400000e0000 */
[----:B-1----:R-:W-:-:S02]  /*3640*/  FADD.FTZ R48, R49, R48 ;  /* 0x0000003031307221 */ /* 0x002fc40000010000 */
[----:B------:R-:W1:Y:S04]  /*3650*/  SHFL.DOWN PT, R49, R252, 0x4, 0x1f ;  /* 0x08801f00fc317f89 */ /* 0x000e6800000e0000 */
[----:B------:R-:W2:Y:S01]  /*3660*/  SHFL.DOWN PT, R50, R48, 0x4, 0x1f ;  /* 0x08801f0030327f89 */ /* 0x000ea200000e0000 */
[----:B-1----:R-:W-:Y:S01]  /*3670*/  FADD.FTZ R49, R252, R49 ;  /* 0x00000031fc317221 */ /* 0x002fe20000010000 */
[----:B--2---:R-:W-:-:S04]  /*3680*/  FADD.FTZ R48, R48, R50 ;  /* 0x0000003230307221 */ /* 0x004fc80000010000 */
[----:B------:R-:W1:Y:S01]  /*3690*/  SHFL.DOWN PT, R50, R49, 0x2, 0x1f ;  /* 0x08401f0031327f89 */ /* 0x000e6200000e0000 */
[----:B------:R-:W-:Y:S01]  /*36a0*/  FADD.FTZ R164, R251, R164 ;  /* 0x000000a4fba47221 */ /* 0x000fe20000010000 */
[----:B------:R-:W-:Y:S02]  /*36b0*/  FFMA.FTZ R132, R100, R251, R132 ;  /* 0x000000fb64847223 */ /* 0x000fe40000010084 */
[----:B------:R-:W2:Y:S01]  /*36c0*/  S2R R251, SR_TID.X ;  /* 0x0000000000fb7919 */ /* 0x000ea20000002100 */
[----:B-1----:R-:W-:Y:S02]  /*36d0*/  FADD.FTZ R49, R49, R50 ;  /* 0x0000003231317221 */ /* 0x002fe40000010000 */
[----:B------:R-:W1:Y:S04]  /*36e0*/  SHFL.DOWN PT, R50, R48, 0x2, 0x1f ;  /* 0x08401f0030327f89 */ /* 0x000e6800000e0000 */
[----:B------:R-:W3:Y:S01]  /*36f0*/  SHFL.DOWN PT, R51, R49, 0x1, 0x1f ;  /* 0x08201f0031337f89 */ /* 0x000ee200000e0000 */
[----:B--2---:R-:W-:Y:S01]  /*3700*/  LOP3.LUT P1, RZ, R251, 0x1f, RZ, 0xc0, !PT ;  /* 0x0000001ffbff7812 */ /* 0x004fe2000782c0ff */
[----:B-1----:R-:W-:Y:S01]  /*3710*/  FADD.FTZ R50, R48, R50 ;  /* 0x0000003230327221 */ /* 0x002fe20000010000 */
[----:B---3--:R-:W-:-:S04]  /*3720*/  FADD.FTZ R48, R49, R51 ;  /* 0x0000003331307221 */ /* 0x008fc80000010000 */
[----:B------:R-:W1:Y:S01]  /*3730*/  SHFL.DOWN PT, R49, R50, 0x1, 0x1f ;  /* 0x08201f0032317f89 */ /* 0x000e6200000e0000 */
[----:B------:R-:W-:Y:S01]  /*3740*/  BSSY.RECONVERGENT B0, `(.L_x_1290) ;  /* 0x000000b000007945 */ /* 0x000fe20003800200 */
[----:B-1----:R-:W-:-:S05]  /*3750*/  FADD.FTZ R49, R50, R49 ;  /* 0x0000003132317221 */ /* 0x002fca0000010000 */
        /* <DEDUP_REMOVED lines=9> */
.L_x_1291:
[----:B------:R-:W-:Y:S05]  /*37f0*/  BSYNC.RECONVERGENT B0 ;  /* 0x0000000000007941 */ /* 0x000fea0003800200 */
.L_x_1290:
[----:B------:R-:W1:Y:S08]  /*3800*/  S2UR UR6, SR_CgaCtaId ;  /* 0x00000000000679c3 */ /* 0x000e700000008800 */
[----:B------:R-:W-:Y:S01]  /*3810*/  BAR.SYNC.DEFER_BLOCKING 0x0 ;  /* 0x0000000000007b1d */ /* 0x000fe20000010000 */
[----:B------:R-:W-:Y:S01]  /*3820*/  FADD.FTZ R216, R246, R216 ;  /* 0x000000d8f6d87221 */ /* 0x000fe20000010000 */
[----:B------:R-:W-:Y:S01]  /*3830*/  FFMA.FTZ R211, R100, R246, R211 ;  /* 0x000000f664d37223 */ /* 0x000fe200000100d3 */
[----:B------:R-:W-:Y:S01]  /*3840*/  FADD.FTZ R165, R244, R165 ;  /* 0x000000a5f4a57221 */ /* 0x000fe20000010000 */
[----:B------:R-:W-:Y:S01]  /*3850*/  FFMA.FTZ R133, R101, R244, R133 ;  /* 0x000000f465857223 */ /* 0x000fe20000010085 */
[----:B------:R-:W-:Y:S01]  /*3860*/  UISETP.NE.U32.AND UP0, UPT, UR24, URZ, UPT ;  /* 0x000000ff1800728c */ /* 0x000fe2000bf05070 */
[----:B------:R-:W-:Y:S01]  /*3870*/  FADD.FTZ R215, R103, R215 ;  /* 0x000000d767d77221 */ /* 0x000fe20000010000 */
[----:B------:R-:W-:Y:S01]  /*3880*/  UMOV UR5, 0x400 ;  /* 0x0000040000057882 */ /* 0x000fe20000000000 */
[----:B------:R-:W-:Y:S01]  /*3890*/  FFMA.FTZ R212, R101, R103, R212 ;  /* 0x0000006765d47223 */ /* 0x000fe200000100d4 */
[----:B------:R-:W-:Y:S01]  /*38a0*/  UISETP.NE.AND.EX UP0, UPT, UR25, URZ, UPT, UP0 ;  /* 0x000000ff1900728c */ /* 0x000fe2000bf05300 */
[----:B------:R-:W-:Y:S01]  /*38b0*/  FADD.FTZ R217, R249, R217 ;  /* 0x000000d9f9d97221 */ /* 0x000fe20000010000 */
[----:B------:R-:W-:Y:S01]  /*38c0*/  UIADD3 UR4, UPT, UPT, UR4, UR26, URZ ;  /* 0x0000001a04047290 */ /* 0x000fe2000fffe0ff */
        /* <DEDUP_REMOVED lines=79> */
.L_x_1294:
        /* <DEDUP_REMOVED lines=30> */
[----:B-----5:R-:W-:-:S02]  /*3fa0*/  MOV R37, R49 ;  /* 0x0000003100257202 */ /* 0x020fc40000000f00 */
[----:B------:R-:W-:Y:S01]  /*3fb0*/  MOV R36, R48 ;  /* 0x0000003000247202 */ /* 0x000fe20000000f00 */
[----:B------:R-:W-:Y:S06]  /*3fc0*/  BRA `(.L_x_1295) ;  /* 0x0000000c00347947 */ /* 0x000fec0003800000 */
.L_x_1293:
        /* <DEDUP_REMOVED lines=34> */
.L_x_1296:
        /* <DEDUP_REMOVED lines=30> */
[----:B-----5:R-:W-:Y:S02]  /*43d0*/  MOV R37, R49 ;  /* 0x0000003100257202 */ /* 0x020fe40000000f00 */
[----:B------:R-:W-:Y:S01]  /*43e0*/  MOV R36, R48 ;  /* 0x0000003000247202 */ /* 0x000fe20000000f00 */
[----:B------:R-:W-:Y:S06]  /*43f0*/  BRA `(.L_x_1295) ;  /* 0x0000000800287947 */ /* 0x000fec0003800000 */
.L_x_1292:
        /* <DEDUP_REMOVED lines=39> */
.L_x_1298:
        /* <DEDUP_REMOVED lines=33> */
.L_x_1297:
        /* <DEDUP_REMOVED lines=34> */
.L_x_1299:
        /* <DEDUP_REMOVED lines=32> */
.L_x_1295:
[----:B------:R-:W-:Y:S01]  /*4ca0*/  ISETP.NE.U32.AND P1, PT, RZ, UR5, PT ;  /* 0x00000005ff007c0c */ /* 0x000fe2000bf25070 */
[----:B------:R-:W-:Y:S01]  /*4cb0*/  HFMA2 R52, -RZ, RZ, 0, 9.5367431640625e-07 ;  /* 0x00000010ff347431 */ /* 0x000fe200000001ff */
[----:B------:R-:W-:Y:S02]  /*4cc0*/  ISETP.NE.U32.AND P2, PT, RZ, UR7, PT ;  /* 0x00000007ff007c0c */ /* 0x000fe4000bf45070 */
[----:B------:R-:W-:Y:S02]  /*4cd0*/  ISETP.NE.AND.EX P1, PT, RZ, UR6, PT, P1 ;  /* 0x00000006ff007c0c */ /* 0x000fe4000bf25310 */
[----:B------:R-:W-:-:S11]  /*4ce0*/  ISETP.NE.AND.EX P2, PT, RZ, UR8, PT, P2 ;  /* 0x00000008ff007c0c */ /* 0x000fd6000bf45320 */
[----:B------:R-:W0:Y:S02]  /*4cf0*/  @P1 LDC.64 R2, c[0x0][0x478] ;  /* 0x00011e00ff021b82 */ /* 0x000e240000000a00 */
[----:B0-----:R-:W-:-:S05]  /*4d00*/  @P1 IMAD.WIDE.U32 R2, R189, 0x20, R2 ;  /* 0x00000020bd021825 */ /* 0x001fca00078e0002 */
[----:B------:R-:W-:Y:S04]  /*4d10*/  @P1 STG.E.128 desc[UR14][R2.64], R44 ;  /* 0x0000002c02001986 */ /* 0x000fe8000c101d0e */
[----:B------:R0:W-:Y:S02]  /*4d20*/  @P1 STG.E.128 desc[UR14][R2.64+0x10], R40 ;  /* 0x0000102802001986 */ /* 0x0001e4000c101d0e */
[----:B0-----:R-:W-:-:S05]  /*4d30*/  IMAD.WIDE.U32 R2, R189, R52, UR30 ;  /* 0x0000001ebd027e25 */ /* 0x001fca000f8e0034 */
[----:B------:R0:W-:Y:S02]  /*4d40*/  STG.E.128 desc[UR14][R2.64], R48 ;  /* 0x0000003002007986 */ /* 0x0001e4000c101d0e */
[----:B0-----:R-:W0:Y:S02]  /*4d50*/  @P2 LDC.64 R2, c[0x0][0x470] ;  /* 0x00011c00ff022b82 */ /* 0x001e240000000a00 */
[----:B0-----:R-:W-:-:S05]  /*4d60*/  @P2 IMAD.WIDE.U32 R2, R189, 0x10, R2 ;  /* 0x00000010bd022825 */ /* 0x001fca00078e0002 */
[----:B-----5:R0:W-:Y:S01]  /*4d70*/  @P2 STG.E.128 desc[UR14][R2.64], R36 ;  /* 0x0000002402002986 */ /* 0x0201e2000c101d0e */
[----:B------:R-:W-:Y:S05]  /*4d80*/  @!P0 BRA `(.L_x_1300) ;  /* 0x0000000400fc8947 */ /* 0x000fea0003800000 */
        /* <DEDUP_REMOVED lines=30> */
[----:B0-----:R-:W-:Y:S02]  /*4f70*/  MOV R39, R51 ;  /* 0x0000003300277202 */ /* 0x001fe40000000f00 */
[----:B------:R-:W-:-:S02]  /*4f80*/  MOV R38, R50 ;  /* 0x0000003200267202 */ /* 0x000fc40000000f00 */
[----:B------:R-:W-:Y:S02]  /*4f90*/  MOV R37, R49 ;  /* 0x0000003100257202 */ /* 0x000fe40000000f00 */
[----:B------:R-:W-:Y:S01]  /*4fa0*/  MOV R36, R48 ;  /* 0x0000003000247202 */ /* 0x000fe20000000f00 */
[----:B------:R-:W-:Y:S06]  /*4fb0*/  BRA `(.L_x_1303) ;  /* 0x0000000c00687947 */ /* 0x000fec0003800000 */
.L_x_1302:
        /* <DEDUP_REMOVED lines=29> */
.L_x_1301:
        /* <DEDUP_REMOVED lines=29> */
[----:B0-----:R-:W-:Y:S02]  /*5360*/  MOV R39, R51 ;  /* 0x0000003300277202 */ /* 0x001fe40000000f00 */
[----:B------:R-:W-:Y:S02]  /*5370*/  MOV R38, R50 ;  /* 0x0000003200267202 */ /* 0x000fe40000000f00 */
[----:B------:R-:W-:-:S02]  /*5380*/  MOV R37, R49 ;  /* 0x0000003100257202 */ /* 0x000fc40000000f00 */
[----:B------:R-:W-:Y:S01]  /*5390*/  MOV R36, R48 ;  /* 0x0000003000247202 */ /* 0x000fe20000000f00 */
[----:B------:R-:W-:Y:S06]  /*53a0*/  BRA `(.L_x_1303) ;  /* 0x00000008006c7947 */ /* 0x000fec0003800000 */
.L_x_1304:
        /* <DEDUP_REMOVED lines=29> */
.L_x_1300:
        /* <DEDUP_REMOVED lines=35> */
.L_x_1306:
        /* <DEDUP_REMOVED lines=29> */
.L_x_1305:
        /* <DEDUP_REMOVED lines=34> */
.L_x_1307:
        /* <DEDUP_REMOVED lines=28> */
.L_x_1303:
[----:B0-----:R-:W0:Y:S02]  /*5d60*/  @P1 LDC.64 R2, c[0x0][0x478] ;  /* 0x00011e00ff021b82 */ /* 0x001e240000000a00 */
[----:B0-----:R-:W-:-:S05]  /*5d70*/  @P1 IMAD.WIDE.U32 R2, R188, 0x20, R2 ;  /* 0x00000020bc021825 */ /* 0x001fca00078e0002 */
[----:B------:R-:W-:Y:S04]  /*5d80*/  @P1 STG.E.128 desc[UR14][R2.64], R44 ;  /* 0x0000002c02001986 */ /* 0x000fe8000c101d0e */
        /* <DEDUP_REMOVED lines=43> */
.L_x_1310:
        /* <DEDUP_REMOVED lines=29> */
.L_x_1309:
        /* <DEDUP_REMOVED lines=34> */
.L_x_1312:
        /* <DEDUP_REMOVED lines=29> */
.L_x_1308:
        /* <DEDUP_REMOVED lines=35> */
.L_x_1314:
        /* <DEDUP_REMOVED lines=29> */
.L_x_1313:
        /* <DEDUP_REMOVED lines=34> */
.L_x_1315:
        /* <DEDUP_REMOVED lines=28> */
.L_x_1311:
        /* <DEDUP_REMOVED lines=46> */
.L_x_1318:
        /* <DEDUP_REMOVED lines=29> */
.L_x_1317:
        /* <DEDUP_REMOVED lines=34> */
.L_x_1320:
        /* <DEDUP_REMOVED lines=29> */
.L_x_1316:
        /* <DEDUP_REMOVED lines=35> */
.L_x_1322:
        /* <DEDUP_REMOVED lines=29> */
.L_x_1321:
        /* <DEDUP_REMOVED lines=17> */
[----:B------:R-:W-:Y:S01]  /*7b90*/  FADD.FTZ R99, R90, -R99 ;  /* 0x800000635a637221 */ /* 0x000fe20000010000 */
[----:B------:R-:W-:Y:S01]  /*7ba0*/  FADD.FTZ R100, R97, -R100 ;  /* 0x8000006461647221 */ /* 0x000fe20000010000 */
[----:B------:R-:W-:Y:S01]  /*7bb0*/  FMUL.FTZ R48, R83, UR9 ;  /* 0x0000000953307c20 */ /* 0x000fe20008410000 */
[----:B------:R-:W-:Y:S01]  /*7bc0*/  FMUL.FTZ R49, R92, UR9 ;  /* 0x000000095c317c20 */ /* 0x000fe20008410000 */
[----:B------:R-:W-:Y:S01]  /*7bd0*/  F2FP.BF16.F32.PACK_AB R51, R51, R2 ;  /* 0x000000023333723e */ /* 0x000fe200000010ff */
        /* <DEDUP_REMOVED lines=12> */
.L_x_1323:
[--C-:B0-----:R-:W-:Y:S01]  /*7ca0*/  FFMA.FTZ R2, R101, UR20, R103.reuse ;  /* 0x0000001465027c23 */ /* 0x101fe20008010067 */
        /* <DEDUP_REMOVED lines=27> */
.L_x_1319:
[----:B------:R-:W0:Y:S01]  /*7e60*/  @P1 LDC.64 R52, c[0x0][0x478] ;  /* 0x00011e00ff341b82 */ /* 0x000e220000000a00 */
[----:B------:R-:W-:Y:S01]  /*7e70*/  HFMA2 R55, -RZ, RZ, 0, 9.5367431640625e-07 ;  /* 0x00000010ff377431 */ /* 0x000fe200000001ff */
[----:B------:R-:W-:-:S06]  /*7e80*/  UPLOP3.LUT UP1, UPT, UPT, UPT, UP1, 0x40, 0x4 ;  /* 0x000000000004789c */ /* 0x000fcc0003f2e810 */
[----:B------:R-:W1:Y:S01]  /*7e90*/  @P2 LDC.64 R2, c[0x0][0x470] ;  /* 0x00011c00ff022b82 */ /* 0x000e620000000a00 */
[----:B0-----:R-:W-:-:S05]  /*7ea0*/  @P1 IMAD.WIDE.U32 R52, R190, 0x20, R52 ;  /* 0x00000020be341825 */ /* 0x001fca00078e0034 */
[----:B------:R-:W-:Y:S01]  /*7eb0*/  @P1 STG.E.128 desc[UR14][R52.64], R44 ;  /* 0x0000002c34001986 */ /* 0x000fe2000c101d0e */
[----:B-1----:R-:W-:-:S03]  /*7ec0*/  @P2 IMAD.WIDE.U32 R2, R190, 0x10, R2 ;  /* 0x00000010be022825 */ /* 0x002fc600078e0002 */
[----:B------:R0:W-:Y:S02]  /*7ed0*/  @P1 STG.E.128 desc[UR14][R52.64+0x10], R40 ;  /* 0x0000102834001986 */ /* 0x0001e4000c101d0e */
[----:B0-----:R-:W-:-:S05]  /*7ee0*/  IMAD.WIDE.U32 R52, R190, R55, UR30 ;  /* 0x0000001ebe347e25 */ /* 0x001fca000f8e0037 */
        /* <DEDUP_REMOVED lines=15> */
[----:B-1----:R-:W-:Y:S02]  /*7fe0*/  MOV R48, R111 ;  /* 0x0000006f00307202 */ /* 0x002fe40000000f00 */
        /* <DEDUP_REMOVED lines=114> */
.L_x_1289:
        /* <DEDUP_REMOVED lines=45> */
.L_x_1325:
        /* <DEDUP_REMOVED lines=10> */
.L_x_4833:


//--------------------- .text._ZN10layer_norm31ln_parallel_residual_bwd_kernelINS_13Kernel_traitsI13__nv_bfloat16S2_fS2_fjLj8192ELj1ELj1ELj8ELj16ENS_18Kernel_traits_baseILj8192ES2_S2_fS2_fjLj256EEEEELb0ELb1ELb0EEEvNS_9BwdParamsE --------------------------
	.section	.text._ZN10layer_norm31ln_parallel_residual_bwd_kernelINS_13Kernel_traitsI13__nv_bfloat16S2_fS2_fjLj8192ELj1ELj1ELj8ELj16ENS_18Kernel_traits_baseILj8192ES2_S2_fS2_fjLj256EEEEELb0ELb1ELb0EEEvNS_9BwdParamsE,"ax",@progbits
	.align	128
        .global         _ZN10layer_norm31ln_parallel_residual_bwd_kernelINS_13Kernel_traitsI13__nv_bfloat16S2_fS2_fjLj8192ELj1ELj1ELj8ELj16ENS_18Kernel_traits_baseILj8192ES2_S2_fS2_fjLj256EEEEELb0ELb1ELb0EEEvNS_9BwdParamsE
        .type           _ZN10layer_norm31ln_parallel_residual_bwd_kernelINS_13Kernel_traitsI13__nv_bfloat16S2_fS2_fjLj8192ELj1ELj1ELj8ELj16ENS_18Kernel_traits_baseILj8192ES2_S2_fS2_fjLj256EEEEELb0ELb1ELb0EEEvNS_9BwdParamsE,@function
        .size           _ZN10layer_norm31ln_parallel_residual_bwd_kernelINS_13Kernel_traitsI13__nv_bfloat16S2_fS2_fjLj8192ELj1ELj1ELj8ELj16ENS_18Kernel_traits_baseILj8192ES2_S2_fS2_fjLj256EEEEELb0ELb1ELb0EEEvNS_9BwdParamsE,(.L_x_4834 - _ZN10layer_norm31ln_parallel_residual_bwd_kernelINS_13Kernel_traitsI13__nv_bfloat16S2_fS2_fjLj8192ELj1ELj1ELj8ELj16ENS_18Kernel_traits_baseILj8192ES2_S2_fS2_fjLj256EEEEELb0ELb1ELb0EEEvNS_9BwdParamsE)
        .other          _ZN10layer_norm31ln_parallel_residual_bwd_kernelINS_13Kernel_traitsI13__nv_bfloat16S2_fS2_fjLj8192ELj1ELj1ELj8ELj16ENS_18Kernel_traits_baseILj8192ES2_S2_fS2_fjLj256EEEEELb0ELb1ELb0EEEvNS_9BwdParamsE,@"STO_CUDA_ENTRY STV_DEFAULT"
_ZN10layer_norm31ln_parallel_residual_bwd_kernelINS_13Kernel_traitsI13__nv_bfloat16S2_fS2_fjLj8192ELj1ELj1ELj8ELj16ENS_18Kernel_traits_baseILj8192ES2_S2_fS2_fjLj256EEEEELb0ELb1ELb0EEEvNS_9BwdParamsE:
.text._ZN10layer_norm31ln_parallel_residual_bwd_kernelINS_13Kernel_traitsI13__nv_bfloat16S2_fS2_fjLj8192ELj1ELj1ELj8ELj16ENS_18Kernel_traits_baseILj8192ES2_S2_fS2_fjLj256EEEEELb0ELb1ELb0EEEvNS_9BwdParamsE:
        /* <DEDUP_REMOVED lines=15> */
[----:B------:R-:W0:Y:S08]  /*00f0*/  @P0 LDC.64 R2, c[0x0][0x3d0] ;  /* 0x0000f400ff020b82 */ /* 0x000e300000000a00 */
[----:B------:R-:W1:Y:S08]  /*0100*/  @P1 LDC.64 R4, c[0x0][0x3d0] ;  /* 0x0000f400ff041b82 */ /* 0x000e700000000a00 */
[----:B------:R-:W4:Y:S08]  /*0110*/  @P2 LDC.64 R8, c[0x0][0x3d0] ;  /* 0x0000f400ff082b82 */ /* 0x000f300000000a00 */
[----:B------:R-:W3:Y:S01]  /*0120*/  @P3 LDC.64 R10, c[0x0][0x3d0] ;  /* 0x0000f400ff0a3b82 */ /* 0x000ee20000000a00 */
[C---:B0-----:R-:W-:Y:S01]  /*0130*/  @P0 IMAD.WIDE.U32 R2, R13.reuse, 0x10, R2 ;  /* 0x000000100d020825 */ /* 0x041fe200078e0002 */
[----:B------:R-:W-:-:S04]  /*0140*/  @P0 LOP3.LUT R13, R13, 0x100, RZ, 0xfc, !PT ;  /* 0x000001000d0d0812 */ /* 0x000fc800078efcff */
[----:B--2---:R0:W5:Y:S01]  /*0150*/  @P0 LDG.E.128 R128, desc[UR12][R2.64] ;  /* 0x0000000c02800981 */ /* 0x004162000c1e1d00 */
[C---:B-1----:R-:W-:Y:S01]  /*0160*/  @P1 IMAD.WIDE.U32 R6, R13.reuse, 0x10, R4 ;  /* 0x000000100d061825 */ /* 0x042fe200078e0004 */
[----:B------:R-:W-:-:S04]  /*0170*/  @P1 IADD3 R13, PT, PT, R13, 0x100, RZ ;  /* 0x000001000d0d1810 */ /* 0x000fc80007ffe0ff */
[----:B------:R0:W5:Y:S01]  /*0180*/  @P1 LDG.E.128 R124, desc[UR12][R6.64] ;  /* 0x0000000c067c1981 */ /* 0x000162000c1e1d00 */
[C---:B----4-:R-:W-:Y:S01]  /*0190*/  @P2 IMAD.WIDE.U32 R8, R13.reuse, 0x10, R8 ;  /* 0x000000100d082825 */ /* 0x050fe200078e0008 */
[----:B------:R-:W-:-:S04]  /*01a0*/  @P2 IADD3 R13, PT, PT, R13, 0x100, RZ ;  /* 0x000001000d0d2810 */ /* 0x000fc80007ffe0ff */
        /* <DEDUP_REMOVED lines=93> */
[----:B------:R-:W1:Y:S01]  /*0780*/  LDCU.64 UR6, c[0x0][0x470] ;  /* 0x00008e00ff0677ac */ /* 0x000e620008000a00 */
[----:B------:R-:W2:Y:S01]  /*0790*/  LDCU.64 UR14, c[0x0][0x438] ;  /* 0x00008700ff0e77ac */ /* 0x000ea20008000a00 */
[----:B------:R-:W3:Y:S07]  /*07a0*/  LDCU.64 UR8, c[0x0][0x478] ;  /* 0x00008f00ff0877ac */ /* 0x000eee0008000a00 */
.L_x_1377:
[----:B0-234-:R-:W4:Y:S01]  /*07b0*/  LDC.64 R152, c[0x0][0x3c0] ;  /* 0x0000f000ff987b82 */ /* 0x01df220000000a00 */
[----:B------:R-:W-:-:S07]  /*07c0*/  ISETP.NE.AND P4, PT, R156, RZ, PT ;  /* 0x000000ff9c00720c */ /* 0x000fce0003f85270 */
[----:B------:R-:W0:Y:S01]  /*07d0*/  LDC R21, c[0x0][0x388] ;  /* 0x0000e200ff157b82 */ /* 0x000e220000000800 */
[----:B----4-:R-:W-:-:S07]  /*07e0*/  IMAD.WIDE R154, R18, 0x4, R152 ;  /* 0x00000004129a7825 */ /* 0x010fce00078e0298 */
[----:B------:R-:W4:Y:S01]  /*07f0*/  LDC.64 R152, c[0x0][0x3c8] ;  /* 0x0000f200ff987b82 */ /* 0x000f220000000a00 */
[----:B------:R-:W2:Y:S01]  /*0800*/  LDG.E R154, desc[UR12][R154.64] ;  /* 0x0000000c9a9a7981 */ /* 0x000ea2000c1e1900 */
[C---:B------:R-:W-:Y:S01]  /*0810*/  ISETP.GE.U32.AND P1, PT, R19.reuse, 0x200, PT ;  /* 0x000002001300780c */ /* 0x040fe20003f26070 */
[----:B0-----:R-:W-:Y:S01]  /*0820*/  IMAD R0, R18, R21, RZ ;  /* 0x0000001512007224 */ /* 0x001fe200078e02ff */
[C---:B------:R-:W-:Y:S02]  /*0830*/  ISETP.GE.U32.AND P2, PT, R19.reuse, 0x300, PT ;  /* 0x000003001300780c */ /* 0x040fe40003f46070 */
[----:B------:R-:W-:Y:S02]  /*0840*/  ISETP.GE.U32.AND P3, PT, R19, 0x400, PT ;  /* 0x000004001300780c */ /* 0x000fe40003f66070 */
[----:B------:R-:W-:-:S04]  /*0850*/  SHF.R.S32.HI R157, RZ, 0x1f, R0 ;  /* 0x0000001fff9d7819 */ /* 0x000fc80000011400 */
[----:B------:R-:W-:Y:S01]  /*0860*/  LEA.HI R157, R157, R0, RZ, 0x3 ;  /* 0x000000009d9d7211 */ /* 0x000fe200078f18ff */
[----:B------:R-:W-:Y:S03]  /*0870*/  BSSY.RECONVERGENT B0, `(.L_x_1327) ;  /* 0x0000062000007945 */ /* 0x000fe60003800200 */
[----:B------:R-:W-:Y:S01]  /*0880*/  LEA.HI.SX32 R0, R157, R228, 0x1d ;  /* 0x000000e49d007211 */ /* 0x000fe200078feaff */
[----:B----4-:R-:W-:-:S05]  /*0890*/  IMAD.WIDE R152, R18, 0x4, R152 ;  /* 0x0000000412987825 */ /* 0x010fca00078e0298 */
[----:B-----5:R0:W5:Y:S01]  /*08a0*/  LDG.E R179, desc[UR12][R152.64] ;  /* 0x0000000c98b37981 */ /* 0x020162000c1e1900 */
[----:B------:R-:W-:Y:S02]  /*08b0*/  CS2R R196, SRZ ;  /* 0x0000000000c47805 */ /* 0x000fe4000001ff00 */
[----:B------:R-:W-:Y:S02]  /*08c0*/  MOV R165, R0 ;  /* 0x0000000000a57202 */ /* 0x000fe40000000f00 */
[----:B--2---:R-:W-:Y:S01]  /*08d0*/  FSEL R164, R154, RZ, !P4 ;  /* 0x000000ff9aa47208 */ /* 0x004fe20006000000 */
[----:B0-----:R-:W-:Y:S06]  /*08e0*/  @!P0 BRA `(.L_x_1328) ;  /* 0x0000000400688947 */ /* 0x001fec0003800000 */
[----:B------:R-:W0:Y:S08]  /*08f0*/  LDC.64 R196, c[0x0][0x3a8] ;  /* 0x0000ea00ffc47b82 */ /* 0x000e300000000a00 */
[----:B------:R-:W2:Y:S01]  /*0900*/  LDC.64 R156, c[0x0][0x428] ;  /* 0x00010a00ff9c7b82 */ /* 0x000ea20000000a00 */
[----:B0-----:R-:W-:-:S05]  /*0910*/  IMAD.WIDE.U32 R196, R0, 0x20, R196 ;  /* 0x0000002000c47825 */ /* 0x001fca00078e00c4 */
[----:B------:R-:W4:Y:S01]  /*0920*/  LDG.E.128 R152, desc[UR12][R196.64] ;  /* 0x0000000cc4987981 */ /* 0x000f22000c1e1d00 */
[----:B--2---:R-:W-:-:S03]  /*0930*/  IMAD.WIDE.U32 R156, R0, 0x10, R156 ;  /* 0x00000010009c7825 */ /* 0x004fc600078e009c */
[----:B------:R-:W2:Y:S04]  /*0940*/  LDG.E.128 R160, desc[UR12][R196.64+0x10] ;  /* 0x0000100cc4a07981 */ /* 0x000ea8000c1e1d00 */
[----:B------:R-:W3:Y:S01]  /*0950*/  LDG.E.128 R156, desc[UR12][R156.64] ;  /* 0x0000000c9c9c7981 */ /* 0x000ee2000c1e1d00 */
[----:B------:R-:W-:-:S04]  /*0960*/  ISETP.NE.U32.AND P0, PT, RZ, UR14, PT ;  /* 0x0000000eff007c0c */ /* 0x000fc8000bf05070 */
[----:B------:R-:W-:Y:S02]  /*0970*/  ISETP.NE.AND.EX P0, PT, RZ, UR15, PT, P0 ;  /* 0x0000000fff007c0c */ /* 0x000fe4000bf05300 */
[----:B------:R-:W-:-:S11]  /*0980*/  SHF.L.U32 R225, R128, 0x10, RZ ;  /* 0x0000001080e17819 */ /* 0x000fd600000006ff */
        /* <DEDUP_REMOVED lines=9> */
[----:B------:R-:W5:Y:S04]  /*0a20*/  @P0 LDG.E.128 R48, desc[UR12][R166.64] ;  /* 0x0000000ca6300981 */ /* 0x000f68000c1e1d00 */
[----:B------:R0:W5:Y:S01]  /*0a30*/  @P0 LDG.E.128 R44, desc[UR12][R166.64+0x10] ;  /* 0x0000100ca62c0981 */ /* 0x000162000c1e1d00 */
[C---:B----4-:R-:W-:Y:S01]  /*0a40*/  FADD.FTZ R226, -R164.reuse, R153 ;  /* 0x00000099a4e27221 */ /* 0x050fe20000010100 */
[C---:B------:R-:W-:Y:S01]  /*0a50*/  FADD.FTZ R222, -R164.reuse, R155 ;  /* 0x0000009ba4de7221 */ /* 0x040fe20000010100 */
[----:B------:R-:W-:Y:S02]  /*0a60*/  FADD.FTZ R152, -R164, R152 ;  /* 0x00000098a4987221 */ /* 0x000fe40000010100 */
[----:B-----5:R-:W-:Y:S01]  /*0a70*/  FMUL.FTZ R226, R179, R226 ;  /* 0x000000e2b3e27220 */ /* 0x020fe20000410000 */
[----:B---3--:R-:W-:-:S02]  /*0a80*/  PRMT R153, R156, 0x7632, R153 ;  /* 0x000076329c997816 */ /* 0x008fc40000000099 */
[----:B------:R-:W-:Y:S02]  /*0a90*/  PRMT R155, R157, 0x7632, R155 ;  /* 0x000076329d9b7816 */ /* 0x000fe4000000009b */
[----:B------:R-:W-:Y:S01]  /*0aa0*/  SHF.L.U32 R156, R156, 0x10, RZ ;  /* 0x000000109c9c7819 */ /* 0x000fe200000006ff */
[----:B------:R-:W-:Y:S01]  /*0ab0*/  FMUL.FTZ R222, R179, R222 ;  /* 0x000000deb3de7220 */ /* 0x000fe20000410000 */
[----:B------:R-:W-:Y:S02]  /*0ac0*/  SHF.L.U32 R153, R153, 0x10, RZ ;  /* 0x0000001099997819 */ /* 0x000fe400000006ff */
[----:B------:R-:W-:Y:S01]  /*0ad0*/  SHF.L.U32 R155, R155, 0x10, RZ ;  /* 0x000000109b9b7819 */ /* 0x000fe200000006ff */
[----:B------:R-:W-:Y:S01]  /*0ae0*/  FMUL.FTZ R227, R179, R152 ;  /* 0x00000098b3e37220 */ /* 0x000fe20000410000 */
[----:B------:R-:W-:Y:S01]  /*0af0*/  FMUL.FTZ R225, R225, R156 ;  /* 0x0000009ce1e17220 */ /* 0x000fe20000410000 */
[----:B------:R-:W-:Y:S01]  /*0b00*/  FADD.FTZ R154, -R164, R154 ;  /* 0x0000009aa49a7221 */ /* 0x000fe20000010100 */
[----:B------:R-:W-:Y:S01]  /*0b10*/  SHF.L.U32 R157, R157, 0x10, RZ ;  /* 0x000000109d9d7819 */ /* 0x000fe200000006ff */
[-C--:B------:R-:W-:Y:S01]  /*0b20*/  FMUL.FTZ R224, R224, R153.reuse ;  /* 0x00000099e0e07220 */ /* 0x080fe20000410000 */
[----:B------:R-:W-:Y:S01]  /*0b30*/  FFMA.FTZ R113, R226, R153, R113 ;  /* 0x00000099e2717223 */ /* 0x000fe20000010071 */
[----:B------:R-:W-:Y:S01]  /*0b40*/  FADD.FTZ R81, R81, R153 ;  /* 0x0000009951517221 */ /* 0x000fe20000010000 */
[-C--:B------:R-:W-:Y:S01]  /*0b50*/  FMUL.FTZ R220, R220, R155.reuse ;  /* 0x0000009bdcdc7220 */ /* 0x080fe20000410000 */
[----:B------:R-:W-:Y:S01]  /*0b60*/  FFMA.FTZ R115, R222, R155, R115 ;  /* 0x0000009bde737223 */ /* 0x000fe20000010073 */
[----:B------:R-:W-:Y:S01]  /*0b70*/  FADD.FTZ R83, R83, R155 ;  /* 0x0000009b53537221 */ /* 0x000fe20000010000 */
[----:B------:R-:W-:Y:S01]  /*0b80*/  FADD.FTZ R153, RZ, R225 ;  /* 0x000000e1ff997221 */ /* 0x000fe20000010000 */
[----:B------:R-:W-:Y:S01]  /*0b90*/  FFMA.FTZ R155, R227, R225, RZ ;  /* 0x000000e1e39b7223 */ /* 0x000fe200000100ff */
[----:B------:R-:W-:Y:S01]  /*0ba0*/  FMUL.FTZ R223, R179, R154 ;  /* 0x0000009ab3df7220 */ /* 0x000fe20000410000 */
[----:B------:R-:W-:Y:S01]  /*0bb0*/  FMUL.FTZ R221, R221, R157 ;  /* 0x0000009ddddd7220 */ /* 0x000fe20000410000 */
[----:B------:R-:W-:Y:S01]  /*0bc0*/  FADD.FTZ R152, R153, R224 ;  /* 0x000000e099987221 */ /* 0x000fe20000010000 */
[----:B------:R-:W-:Y:S01]  /*0bd0*/  FFMA.FTZ R154, R226, R224, R155 ;  /* 0x000000e0e29a7223 */ /* 0x000fe2000001009b */
[----:B------:R-:W-:Y:S01]  /*0be0*/  PRMT R165, R158, 0x7632, R165 ;  /* 0x000076329ea57816 */ /* 0x000fe200000000a5 */
[----:B--2---:R-:W-:Y:S01]  /*0bf0*/  FADD.FTZ R160, -R164, R160 ;  /* 0x000000a0a4a07221 */ /* 0x004fe20000010100 */
[----:B------:R-:W-:Y:S01]  /*0c00*/  SHF.L.U32 R158, R158, 0x10, RZ ;  /* 0x000000109e9e7819 */ /* 0x000fe200000006ff */
[----:B------:R-:W-:Y:S01]  /*0c10*/  FADD.FTZ R153, R152, R221 ;  /* 0x000000dd98997221 */ /* 0x000fe20000010000 */
[----:B------:R-:W-:Y:S01]  /*0c20*/  FFMA.FTZ R155, R223, R221, R154 ;  /* 0x000000dddf9b7223 */ /* 0x000fe2000001009a */
[----:B------:R-:W-:Y:S01]  /*0c30*/  SHF.L.U32 R165, R165, 0x10, RZ ;  /* 0x00000010a5a57819 */ /* 0x000fe200000006ff */
[----:B------:R-:W-:Y:S01]  /*0c40*/  FADD.FTZ R218, -R164, R161 ;  /* 0x000000a1a4da7221 */ /* 0x000fe20000010100 */
[----:B------:R-:W-:Y:S01]  /*0c50*/  FMUL.FTZ R219, R179, R160 ;  /* 0x000000a0b3db7220 */ /* 0x000fe20000410000 */
[----:B------:R-:W-:Y:S01]  /*0c60*/  FMUL.FTZ R217, R217, R158 ;  /* 0x0000009ed9d97220 */ /* 0x000fe20000410000 */
[----:B------:R-:W-:Y:S01]  /*0c70*/  FADD.FTZ R152, R153, R220 ;  /* 0x000000dc99987221 */ /* 0x000fe20000010000 */
[----:B------:R-:W-:Y:S01]  /*0c80*/  FFMA.FTZ R154, R222, R220, R155 ;  /* 0x000000dcde9a7223 */ /* 0x000fe2000001009b */
[C---:B0-----:R-:W-:Y:S01]  /*0c90*/  PRMT R166, R159.reuse, 0x7632, R166 ;  /* 0x000076329fa67816 */ /* 0x041fe200000000a6 */
[----:B------:R-:W-:Y:S01]  /*0ca0*/  FADD.FTZ R162, -R164, R162 ;  /* 0x000000a2a4a27221 */ /* 0x000fe20000010100 */
[----:B------:R-:W-:Y:S01]  /*0cb0*/  SHF.L.U32 R159, R159, 0x10, RZ ;  /* 0x000000109f9f7819 */ /* 0x000fe200000006ff */
[----:B------:R-:W-:Y:S01]  /*0cc0*/  FMUL.FTZ R218, R179, R218 ;  /* 0x000000dab3da7220 */ /* 0x000fe20000410000 */
[----:B------:R-:W-:Y:S01]  /*0cd0*/  FMUL.FTZ R216, R216, R165 ;  /* 0x000000a5d8d87220 */ /* 0x000fe20000410000 */
        /* <DEDUP_REMOVED lines=27> */
.L_x_1328:
[----:B-1-3--:R-:W-:Y:S05]  /*0e90*/  BSYNC.RECONVERGENT B0 ;  /* 0x0000000000007941 */ /* 0x00afea0003800200 */
.L_x_1327:
[----:B------:R-:W-:Y:S04]  /*0ea0*/  BSSY.RECONVERGENT B0, `(.L_x_1329) ;  /* 0x000005c000007945 */ /* 0x000fe80003800200 */
[----:B------:R-:W-:Y:S05]  /*0eb0*/  @!P1 BRA `(.L_x_1330) ;  /* 0x0000000400689947 */ /* 0x000fea0003800000 */
[----:B------:R-:W0:Y:S08]  /*0ec0*/  LDC.64 R180, c[0x0][0x3a8] ;  /* 0x0000ea00ffb47b82 */ /* 0x000e300000000a00 */
[----:B------:R-:W1:Y:S01]  /*0ed0*/  LDC.64 R156, c[0x0][0x428] ;  /* 0x00010a00ff9c7b82 */ /* 0x000e620000000a00 */
[----:B------:R-:W-:-:S04]  /*0ee0*/  ISETP.NE.U32.AND P0, PT, RZ, UR14, PT ;  /* 0x0000000eff007c0c */ /* 0x000fc8000bf05070 */
[----:B------:R-:W-:Y:S01]  /*0ef0*/  ISETP.NE.AND.EX P0, PT, RZ, UR15, PT, P0 ;  /* 0x0000000fff007c0c */ /* 0x000fe2000bf05300 */
[----:B0-----:R-:W-:-:S12]  /*0f00*/  IMAD.WIDE.U32 R180, R165, 0x20, R180 ;  /* 0x00000020a5b47825 */ /* 0x001fd800078e00b4 */
[----:B------:R-:W0:Y:S01]  /*0f10*/  @P0 LDC.64 R166, c[0x0][0x438] ;  /* 0x00010e00ffa60b82 */ /* 0x000e220000000a00 */
[----:B------:R-:W2:Y:S01]  /*0f20*/  LDG.E.128 R152, desc[UR12][R180.64] ;  /* 0x0000000cb4987981 */ /* 0x000ea2000c1e1d00 */
[----:B-1----:R-:W-:-:S03]  /*0f30*/  IMAD.WIDE.U32 R156, R165, 0x10, R156 ;  /* 0x00000010a59c7825 */ /* 0x002fc600078e009c */
[----:B------:R-:W3:Y:S04]  /*0f40*/  LDG.E.128 R160, desc[UR12][R180.64+0x10] ;  /* 0x0000100cb4a07981 */ /* 0x000ee8000c1e1d00 */
[----:B------:R-:W4:Y:S01]  /*0f50*/  LDG.E.128 R156, desc[UR12][R156.64] ;  /* 0x0000000c9c9c7981 */ /* 0x000f22000c1e1d00 */
[----:B0-----:R-:W-:-:S05]  /*0f60*/  @P0 IMAD.WIDE.U32 R166, R165, 0x20, R166 ;  /* 0x00000020a5a60825 */ /* 0x001fca00078e00a6 */
[----:B------:R0:W5:Y:S04]  /*0f70*/  @P0 LDG.E.128 R40, desc[UR12][R166.64] ;  /* 0x0000000ca6280981 */ /* 0x000168000c1e1d00 */
[----:B------:R0:W5:Y:S01]  /*0f80*/  @P0 LDG.E.128 R36, desc[UR12][R166.64+0x10] ;  /* 0x0000100ca6240981 */ /* 0x000162000c1e1d00 */
[----:B------:R-:W-:Y:S02]  /*0f90*/  SHF.L.U32 R209, R124, 0x10, RZ ;  /* 0x000000107cd17819 */ /* 0x000fe400000006ff */
[----:B------:R-:W-:Y:S02]  /*0fa0*/  SHF.L.U32 R208, R10, 0x10, RZ ;  /* 0x000000100ad07819 */ /* 0x000fe400000006ff */
[----:B------:R-:W-:Y:S02]  /*0fb0*/  SHF.L.U32 R205, R125, 0x10, RZ ;  /* 0x000000107dcd7819 */ /* 0x000fe400000006ff */
[----:B------:R-:W-:-:S02]  /*0fc0*/  SHF.L.U32 R204, R11, 0x10, RZ ;  /* 0x000000100bcc7819 */ /* 0x000fc400000006ff */
[----:B------:R-:W-:Y:S02]  /*0fd0*/  SHF.L.U32 R202, R126, 0x10, RZ ;  /* 0x000000107eca7819 */ /* 0x000fe400000006ff */
[----:B------:R-:W-:Y:S02]  /*0fe0*/  SHF.L.U32 R178, R127, 0x10, RZ ;  /* 0x000000107fb27819 */ /* 0x000fe400000006ff */
[----:B------:R-:W-:Y:S02]  /*0ff0*/  SHF.L.U32 R183, R13, 0x10, RZ ;  /* 0x000000100db77819 */ /* 0x000fe400000006ff */
[----:B------:R-:W-:Y:S01]  /*1000*/  IADD3 R165, PT, PT, R165, 0x100, RZ ;  /* 0x00000100a5a57810 */ /* 0x000fe20007ffe0ff */
[C---:B--2---:R-:W-:Y:S01]  /*1010*/  FADD.FTZ R210, -R164.reuse, R153 ;  /* 0x00000099a4d27221 */ /* 0x044fe20000010100 */
[C---:B------:R-:W-:Y:S01]  /*1020*/  FADD.FTZ R152, -R164.reuse, R152 ;  /* 0x00000098a4987221 */ /* 0x040fe20000010100 */
[C---:B------:R-:W-:Y:S01]  /*1030*/  FADD.FTZ R154, -R164.reuse, R154 ;  /* 0x0000009aa49a7221 */ /* 0x040fe20000010100 */
[----:B---3--:R-:W-:Y:S01]  /*1040*/  FADD.FTZ R200, -R164, R161 ;  /* 0x000000a1a4c87221 */ /* 0x008fe20000010100 */
[----:B----4-:R-:W-:-:S02]  /*1050*/  PRMT R153, R156, 0x7632, R153 ;  /* 0x000076329c997816 */ /* 0x010fc40000000099 */
[----:B------:R-:W-:Y:S01]  /*1060*/  SHF.L.U32 R156, R156, 0x10, RZ ;  /* 0x000000109c9c7819 */ /* 0x000fe200000006ff */
[----:B-----5:R-:W-:Y:S01]  /*1070*/  FMUL.FTZ R210, R179, R210 ;  /* 0x000000d2b3d27220 */ /* 0x020fe20000410000 */
[----:B------:R-:W-:Y:S02]  /*1080*/  PRMT R176, R158, 0x7632, R176 ;  /* 0x000076329eb07816 */ /* 0x000fe400000000b0 */
[----:B------:R-:W-:Y:S01]  /*1090*/  SHF.L.U32 R153, R153, 0x10, RZ ;  /* 0x0000001099997819 */ /* 0x000fe200000006ff */
[----:B------:R-:W-:Y:S01]  /*10a0*/  FMUL.FTZ R211, R179, R152 ;  /* 0x00000098b3d37220 */ /* 0x000fe20000410000 */
[----:B------:R-:W-:Y:S01]  /*10b0*/  FMUL.FTZ R209, R209, R156 ;  /* 0x0000009cd1d17220 */ /* 0x000fe20000410000 */
[--C-:B------:R-:W-:Y:S01]  /*10c0*/  FADD.FTZ R206, -R164, R155.reuse ;  /* 0x0000009ba4ce7221 */ /* 0x100fe20000010100 */
[----:B------:R-:W-:Y:S01]  /*10d0*/  FMUL.FTZ R207, R179, R154 ;  /* 0x0000009ab3cf7220 */ /* 0x000fe20000410000 */
[----:B------:R-:W-:Y:S01]  /*10e0*/  PRMT R155, R157, 0x7632, R155 ;  /* 0x000076329d9b7816 */ /* 0x000fe2000000009b */
[-C--:B------:R-:W-:Y:S01]  /*10f0*/  FMUL.FTZ R208, R208, R153.reuse ;  /* 0x00000099d0d07220 */ /* 0x080fe20000410000 */
[----:B------:R-:W-:Y:S01]  /*1100*/  SHF.L.U32 R152, R12, 0x10, RZ ;  /* 0x000000100c987819 */ /* 0x000fe200000006ff */
[----:B------:R-:W-:Y:S01]  /*1110*/  FFMA.FTZ R105, R210, R153, R105 ;  /* 0x00000099d2697223 */ /* 0x000fe20000010069 */
[----:B------:R-:W-:Y:S01]  /*1120*/  SHF.L.U32 R154, R176, 0x10, RZ ;  /* 0x00000010b09a7819 */ /* 0x000fe200000006ff */
[----:B------:R-:W-:Y:S01]  /*1130*/  FADD.FTZ R73, R73, R153 ;  /* 0x0000009949497221 */ /* 0x000fe20000010000 */
[----:B------:R-:W-:Y:S01]  /*1140*/  SHF.L.U32 R157, R157, 0x10, RZ ;  /* 0x000000109d9d7819 */ /* 0x000fe200000006ff */
[----:B------:R-:W-:Y:S01]  /*1150*/  FMUL.FTZ R200, R179, R200 ;  /* 0x000000c8b3c87220 */ /* 0x000fe20000410000 */
[----:B------:R-:W-:Y:S01]  /*1160*/  FADD.FTZ R197, R197, R209 ;  /* 0x000000d1c5c57221 */ /* 0x000fe20000010000 */
[----:B------:R-:W-:Y:S01]  /*1170*/  FFMA.FTZ R153, R211, R209, R196 ;  /* 0x000000d1d3997223 */ /* 0x000fe200000100c4 */
[----:B------:R-:W-:Y:S01]  /*1180*/  SHF.L.U32 R155, R155, 0x10, RZ ;  /* 0x000000109b9b7819 */ /* 0x000fe200000006ff */
[----:B------:R-:W-:Y:S01]  /*1190*/  FMUL.FTZ R206, R179, R206 ;  /* 0x000000ceb3ce7220 */ /* 0x000fe20000410000 */
[-C--:B------:R-:W-:Y:S01]  /*11a0*/  FMUL.FTZ R176, R152, R154.reuse ;  /* 0x0000009a98b07220 */ /* 0x080fe20000410000 */
[----:B------:R-:W-:Y:S01]  /*11b0*/  FADD.FTZ R69, R69, R154 ;  /* 0x0000009a45457221 */ /* 0x000fe20000010000 */
[----:B------:R-:W-:Y:S01]  /*11c0*/  FFMA.FTZ R101, R200, R154, R101 ;  /* 0x0000009ac8657223 */ /* 0x000fe20000010065 */
[----:B------:R-:W-:Y:S01]  /*11d0*/  FMUL.FTZ R205, R205, R157 ;  /* 0x0000009dcdcd7220 */ /* 0x000fe20000410000 */
[----:B------:R-:W-:Y:S01]  /*11e0*/  FADD.FTZ R152, R197, R208 ;  /* 0x000000d0c5987221 */ /* 0x000fe20000010000 */
[----:B------:R-:W-:Y:S01]  /*11f0*/  FFMA.FTZ R154, R210, R208, R153 ;  /* 0x000000d0d29a7223 */ /* 0x000fe20000010099 */
[----:B------:R-:W-:Y:S01]  /*1200*/  SHF.L.U32 R181, R158, 0x10, RZ ;  /* 0x000000109eb57819 */ /* 0x000fe200000006ff */
[-C--:B------:R-:W-:Y:S01]  /*1210*/  FMUL.FTZ R204, R204, R155.reuse ;  /* 0x0000009bcccc7220 */ /* 0x080fe20000410000 */
[----:B------:R-:W-:Y:S01]  /*1220*/  FFMA.FTZ R107, R206, R155, R107 ;  /* 0x0000009bce6b7223 */ /* 0x000fe2000001006b */
[----:B------:R-:W-:Y:S01]  /*1230*/  FADD.FTZ R75, R75, R155 ;  /* 0x0000009b4b4b7221 */ /* 0x000fe20000010000 */
[----:B------:R-:W-:Y:S01]  /*1240*/  FADD.FTZ R160, -R164, R160 ;  /* 0x000000a0a4a07221 */ /* 0x000fe20000010100 */
[----:B------:R-:W-:Y:S01]  /*1250*/  FADD.FTZ R153, R152, R205 ;  /* 0x000000cd98997221 */ /* 0x000fe20000010000 */
[----:B------:R-:W-:Y:S01]  /*1260*/  FFMA.FTZ R155, R207, R205, R154 ;  /* 0x000000cdcf9b7223 */ /* 0x000fe2000001009a */
[-C--:B------:R-:W-:Y:S01]  /*1270*/  FMUL.FTZ R202, R202, R181.reuse ;  /* 0x000000b5caca7220 */ /* 0x080fe20000410000 */
[----:B------:R-:W-:Y:S01]  /*1280*/  FMUL.FTZ R203, R179, R160 ;  /* 0x000000a0b3cb7220 */ /* 0x000fe20000410000 */
[----:B------:R-:W-:Y:S01]  /*1290*/  FADD.FTZ R153, R153, R204 ;  /* 0x000000cc99997221 */ /* 0x000fe20000010000 */
[----:B------:R-:W-:Y:S01]  /*12a0*/  FFMA.FTZ R152, R206, R204, R155 ;  /* 0x000000ccce987223 */ /* 0x000fe2000001009b */
[C---:B------:R-:W-:Y:S01]  /*12b0*/  PRMT R158, R159.reuse, 0x7632, R158 ;  /* 0x000076329f9e7816 */ /* 0x040fe2000000009e */
[----:B------:R-:W-:Y:S01]  /*12c0*/  FADD.FTZ R162, -R164, R162 ;  /* 0x000000a2a4a27221 */ /* 0x000fe20000010100 */
[----:B------:R-:W-:Y:S01]  /*12d0*/  SHF.L.U32 R159, R159, 0x10, RZ ;  /* 0x000000109f9f7819 */ /* 0x000fe200000006ff */
[----:B------:R-:W-:Y:S01]  /*12e0*/  FADD.FTZ R153, R153, R202 ;  /* 0x000000ca99997221 */ /* 0x000fe20000010000 */
[C---:B------:R-:W-:Y:S01]  /*12f0*/  FFMA.FTZ R155, R203.reuse, R202, R152 ;  /* 0x000000cacb9b7223 */ /* 0x040fe20000010098 */
        /* <DEDUP_REMOVED lines=21> */
[----:B0-----:R-:W-:-:S07]  /*1450*/  FFMA.FTZ R196, R180, R183, R152 ;  /* 0x000000b7b4c47223 */ /* 0x001fce0000010098 */
.L_x_1330:
[----:B------:R-:W-:Y:S05]  /*1460*/  BSYNC.RECONVERGENT B0 ;  /* 0x0000000000007941 */ /* 0x000fea0003800200 */
.L_x_1329:
[----:B------:R-:W-:Y:S04]  /*1470*/  BSSY.RECONVERGENT B0, `(.L_x_1331) ;  /* 0x000005c000007945 */ /* 0x000fe80003800200 */
[----:B------:R-:W-:Y:S05]  /*1480*/  @!P2 BRA `(.L_x_1332) ;  /* 0x000000040068a947 */ /* 0x000fea0003800000 */
[----:B------:R-:W0:Y:S08]  /*1490*/  LDC.64 R152, c[0x0][0x428] ;  /* 0x00010a00ff987b82 */ /* 0x000e300000000a00 */
[----:B------:R-:W1:Y:S01]  /*14a0*/  LDC.64 R160, c[0x0][0x3a8] ;  /* 0x0000ea00ffa07b82 */ /* 0x000e620000000a00 */
[----:B0-----:R-:W-:-:S06]  /*14b0*/  IMAD.WIDE.U32 R152, R165, 0x10, R152 ;  /* 0x00000010a5987825 */ /* 0x001fcc00078e0098 */
[----:B------:R-:W2:Y:S01]  /*14c0*/  LDG.E.128 R152, desc[UR12][R152.64] ;  /* 0x0000000c98987981 */ /* 0x000ea2000c1e1d00 */
[----:B-1----:R-:W-:-:S05]  /*14d0*/  IMAD.WIDE.U32 R160, R165, 0x20, R160 ;  /* 0x00000020a5a07825 */ /* 0x002fca00078e00a0 */
[----:B------:R-:W3:Y:S04]  /*14e0*/  LDG.E.128 R24, desc[UR12][R160.64] ;  /* 0x0000000ca0187981 */ /* 0x000ee8000c1e1d00 */
[----:B------:R-:W4:Y:S01]  /*14f0*/  LDG.E.128 R156, desc[UR12][R160.64+0x10] ;  /* 0x0000100ca09c7981 */ /* 0x000f22000c1e1d00 */
[----:B------:R-:W-:-:S04]  /*1500*/  ISETP.NE.U32.AND P0, PT, RZ, UR14, PT ;  /* 0x0000000eff007c0c */ /* 0x000fc8000bf05070 */
[----:B------:R-:W-:-:S13]  /*1510*/  ISETP.NE.AND.EX P0, PT, RZ, UR15, PT, P0 ;  /* 0x0000000fff007c0c */ /* 0x000fda000bf05300 */
[----:B------:R-:W0:Y:S01]  /*1520*/  @P0 LDC.64 R22, c[0x0][0x438] ;  /* 0x00010e00ff160b82 */ /* 0x000e220000000a00 */
[----:B------:R-:W-:Y:S01]  /*1530*/  SHF.L.U32 R169, R7, 0x10, RZ ;  /* 0x0000001007a97819 */ /* 0x000fe200000006ff */
[----:B0-----:R-:W-:-:S05]  /*1540*/  @P0 IMAD.WIDE.U32 R22, R165, 0x20, R22 ;  /* 0x00000020a5160825 */ /* 0x001fca00078e0016 */
[----:B------:R-:W5:Y:S04]  /*1550*/  @P0 LDG.E.128 R32, desc[UR12][R22.64] ;  /* 0x0000000c16200981 */ /* 0x000f68000c1e1d00 */
[----:B------:R0:W5:Y:S02]  /*1560*/  @P0 LDG.E.128 R28, desc[UR12][R22.64+0x10] ;  /* 0x0000100c161c0981 */ /* 0x000164000c1e1d00 */
[----:B0-----:R-:W-:Y:S02]  /*1570*/  SHF.L.U32 R22, R120, 0x10, RZ ;  /* 0x0000001078167819 */ /* 0x001fe400000006ff */
[----:B------:R-:W-:Y:S02]  /*1580*/  SHF.L.U32 R173, R8, 0x10, RZ ;  /* 0x0000001008ad7819 */ /* 0x000fe400000006ff */
[----:B------:R-:W-:-:S02]  /*1590*/  SHF.L.U32 R177, R9, 0x10, RZ ;  /* 0x0000001009b17819 */ /* 0x000fc400000006ff */
[----:B------:R-:W-:Y:S02]  /*15a0*/  IADD3 R165, PT, PT, R165, 0x100, RZ ;  /* 0x00000100a5a57810 */ /* 0x000fe40007ffe0ff */
[----:B--2---:R-:W-:Y:S01]  /*15b0*/  PRMT R20, R152, 0x7632, R20 ;  /* 0x0000763298147816 */ /* 0x004fe20000000014 */
[C---:B---3--:R-:W-:Y:S01]  /*15c0*/  FADD.FTZ R166, -R164.reuse, R24 ;  /* 0x00000018a4a67221 */ /* 0x048fe20000010100 */
[C---:B------:R-:W-:Y:S01]  /*15d0*/  FADD.FTZ R168, -R164.reuse, R25 ;  /* 0x00000019a4a87221 */ /* 0x040fe20000010100 */
[----:B------:R-:W-:Y:S01]  /*15e0*/  FADD.FTZ R170, -R164, R26 ;  /* 0x0000001aa4aa7221 */ /* 0x000fe20000010100 */
[----:B------:R-:W-:Y:S01]  /*15f0*/  SHF.L.U32 R25, R152, 0x10, RZ ;  /* 0x0000001098197819 */ /* 0x000fe200000006ff */
[C---:B-----5:R-:W-:Y:S01]  /*1600*/  FMUL.FTZ R23, R179.reuse, R166 ;  /* 0x000000a6b3177220 */ /* 0x060fe20000410000 */
[----:B------:R-:W-:Y:S02]  /*1610*/  SHF.L.U32 R24, R6, 0x10, RZ ;  /* 0x0000001006187819 */ /* 0x000fe400000006ff */
[----:B------:R-:W-:Y:S01]  /*1620*/  SHF.L.U32 R26, R20, 0x10, RZ ;  /* 0x00000010141a7819 */ /* 0x000fe200000006ff */
[----:B------:R-:W-:Y:S01]  /*1630*/  FMUL.FTZ R20, R179, R168 ;  /* 0x000000a8b3147220 */ /* 0x000fe20000410000 */
[----:B------:R-:W-:Y:S01]  /*1640*/  PRMT R152, R153, 0x7632, R152 ;  /* 0x0000763299987816 */ /* 0x000fe20000000098 */
[----:B------:R-:W-:Y:S01]  /*1650*/  FADD.FTZ R172, -R164, R27 ;  /* 0x0000001ba4ac7221 */ /* 0x000fe20000010100 */
[-C--:B------:R-:W-:Y:S01]  /*1660*/  FMUL.FTZ R22, R22, R25.reuse ;  /* 0x0000001916167220 */ /* 0x080fe20000410000 */
[----:B------:R-:W-:Y:S01]  /*1670*/  FADD.FTZ R64, R64, R25 ;  /* 0x0000001940407221 */ /* 0x000fe20000010000 */
[----:B------:R-:W-:Y:S01]  /*1680*/  FFMA.FTZ R96, R23, R25, R96 ;  /* 0x0000001917607223 */ /* 0x000fe20000010060 */
[-C--:B------:R-:W-:Y:S01]  /*1690*/  FMUL.FTZ R25, R24, R26.reuse ;  /* 0x0000001a18197220 */ /* 0x080fe20000410000 */
[----:B------:R-:W-:Y:S01]  /*16a0*/  FFMA.FTZ R97, R20, R26, R97 ;  /* 0x0000001a14617223 */ /* 0x000fe20000010061 */
[----:B------:R-:W-:Y:S01]  /*16b0*/  FADD.FTZ R65, R65, R26 ;  /* 0x0000001a41417221 */ /* 0x000fe20000010000 */
[----:B------:R-:W-:Y:S01]  /*16c0*/  SHF.L.U32 R152, R152, 0x10, RZ ;  /* 0x0000001098987819 */ /* 0x000fe200000006ff */
[----:B------:R-:W-:Y:S01]  /*16d0*/  FMUL.FTZ R24, R179, R172 ;  /* 0x000000acb3187220 */ /* 0x000fe20000410000 */
[----:B------:R-:W-:Y:S01]  /*16e0*/  SHF.L.U32 R153, R153, 0x10, RZ ;  /* 0x0000001099997819 */ /* 0x000fe200000006ff */
[----:B------:R-:W-:Y:S01]  /*16f0*/  FMUL.FTZ R27, R179, R170 ;  /* 0x000000aab31b7220 */ /* 0x000fe20000410000 */
[----:B------:R-:W-:Y:S01]  /*1700*/  SHF.L.U32 R26, R121, 0x10, RZ ;  /* 0x00000010791a7819 */ /* 0x000fe200000006ff */
[-C--:B------:R-:W-:Y:S01]  /*1710*/  FMUL.FTZ R169, R169, R152.reuse ;  /* 0x00000098a9a97220 */ /* 0x080fe20000410000 */
[----:B------:R-:W-:Y:S01]  /*1720*/  FFMA.FTZ R99, R24, R152, R99 ;  /* 0x0000009818637223 */ /* 0x000fe20000010063 */
[----:B------:R-:W-:Y:S01]  /*1730*/  FADD.FTZ R67, R67, R152 ;  /* 0x0000009843437221 */ /* 0x000fe20000010000 */
[----:B------:R-:W-:Y:S01]  /*1740*/  FADD.FTZ R66, R66, R153 ;  /* 0x0000009942427221 */ /* 0x000fe20000010000 */
[-C--:B------:R-:W-:Y:S01]  /*1750*/  FMUL.FTZ R26, R26, R153.reuse ;  /* 0x000000991a1a7220 */ /* 0x080fe20000410000 */
[----:B------:R-:W-:Y:S01]  /*1760*/  FFMA.FTZ R98, R27, R153, R98 ;  /* 0x000000991b627223 */ /* 0x000fe20000010062 */
[----:B------:R-:W-:Y:S01]  /*1770*/  FADD.FTZ R152, R197, R22 ;  /* 0x00000016c5987221 */ /* 0x000fe20000010000 */
[----:B------:R-:W-:Y:S01]  /*1780*/  FFMA.FTZ R153, R23, R22, R196 ;  /* 0x0000001617997223 */ /* 0x000fe200000100c4 */
[----:B------:R-:W-:-:S02]  /*1790*/  PRMT R160, R154, 0x7632, R160 ;  /* 0x000076329aa07816 */ /* 0x000fc400000000a0 */
[----:B------:R-:W-:Y:S01]  /*17a0*/  SHF.L.U32 R161, R154, 0x10, RZ ;  /* 0x000000109aa17819 */ /* 0x000fe200000006ff */
[----:B----4-:R-:W-:Y:S01]  /*17b0*/  FADD.FTZ R154, -R164, R157 ;  /* 0x0000009da49a7221 */ /* 0x010fe20000010100 */
[----:B------:R-:W-:Y:S01]  /*17c0*/  FADD.FTZ R157, R152, R25 ;  /* 0x00000019989d7221 */ /* 0x000fe20000010000 */
[----:B------:R-:W-:Y:S01]  /*17d0*/  FFMA.FTZ R152, R20, R25, R153 ;  /* 0x0000001914987223 */ /* 0x000fe20000010099 */
[----:B------:R-:W-:Y:S01]  /*17e0*/  SHF.L.U32 R168, R122, 0x10, RZ ;  /* 0x000000107aa87819 */ /* 0x000fe200000006ff */
[----:B------:R-:W-:Y:S01]  /*17f0*/  FMUL.FTZ R170, R179, R154 ;  /* 0x0000009ab3aa7220 */ /* 0x000fe20000410000 */
[C---:B------:R-:W-:Y:S01]  /*1800*/  FADD.FTZ R156, -R164.reuse, R156 ;  /* 0x0000009ca49c7221 */ /* 0x040fe20000010100 */
[----:B------:R-:W-:Y:S01]  /*1810*/  FADD.FTZ R154, R157, R26 ;  /* 0x0000001a9d9a7221 */ /* 0x000fe20000010000 */
[----:B------:R-:W-:Y:S01]  /*1820*/  FFMA.FTZ R153, R27, R26, R152 ;  /* 0x0000001a1b997223 */ /* 0x000fe20000010098 */
[----:B------:R-:W-:Y:S01]  /*1830*/  FADD.FTZ R158, -R164, R158 ;  /* 0x0000009ea49e7221 */ /* 0x000fe20000010100 */
[----:B------:R-:W-:Y:S01]  /*1840*/  SHF.L.U32 R160, R160, 0x10, RZ ;  /* 0x00000010a0a07819 */ /* 0x000fe200000006ff */
[----:B------:R-:W-:Y:S01]  /*1850*/  FMUL.FTZ R171, R179, R156 ;  /* 0x0000009cb3ab7220 */ /* 0x000fe20000410000 */
[----:B------:R-:W-:Y:S01]  /*1860*/  FMUL.FTZ R168, R168, R161 ;  /* 0x000000a1a8a87220 */ /* 0x000fe20000410000 */
[----:B------:R-:W-:Y:S01]  /*1870*/  FADD.FTZ R157, R154, R169 ;  /* 0x000000a99a9d7221 */ /* 0x000fe20000010000 */
[----:B------:R-:W-:Y:S01]  /*1880*/  FFMA.FTZ R152, R24, R169, R153 ;  /* 0x000000a918987223 */ /* 0x000fe20000010099 */
[----:B------:R-:W-:Y:S01]  /*1890*/  PRMT R162, R155, 0x7632, R162 ;  /* 0x000076329ba27816 */ /* 0x000fe200000000a2 */
[----:B------:R-:W-:Y:S01]  /*18a0*/  FMUL.FTZ R175, R179, R158 ;  /* 0x0000009eb3af7220 */ /* 0x000fe20000410000 */
[----:B------:R-:W-:-:S02]  /*18b0*/  SHF.L.U32 R155, R155, 0x10, RZ ;  /* 0x000000109b9b7819 */ /* 0x000fc400000006ff */
[----:B------:R-:W-:Y:S01]  /*18c0*/  SHF.L.U32 R172, R123, 0x10, RZ ;  /* 0x000000107bac7819 */ /* 0x000fe200000006ff */
[----:B------:R-:W-:Y:S01]  /*18d0*/  FMUL.FTZ R173, R173, R160 ;  /* 0x000000a0adad7220 */ /* 0x000fe20000410000 */
        /* <DEDUP_REMOVED lines=21> */
.L_x_1332:
[----:B------:R-:W-:Y:S05]  /*1a30*/  BSYNC.RECONVERGENT B0 ;  /* 0x0000000000007941 */ /* 0x000fea0003800200 */
.L_x_1331:
[----:B------:R-:W-:Y:S04]  /*1a40*/  BSSY.RECONVERGENT B0, `(.L_x_1333) ;  /* 0x000005b000007945 */ /* 0x000fe80003800200 */
[----:B------:R-:W-:Y:S05]  /*1a50*/  @!P3 BRA `(.L_x_1334) ;  /* 0x000000040064b947 */ /* 0x000fea0003800000 */
[----:B------:R-:W0:Y:S08]  /*1a60*/  LDC.64 R184, c[0x0][0x3a8] ;  /* 0x0000ea00ffb87b82 */ /* 0x000e300000000a00 */
[----:B------:R-:W1:Y:S01]  /*1a70*/  LDC.64 R160, c[0x0][0x428] ;  /* 0x00010a00ffa07b82 */ /* 0x000e620000000a00 */
[----:B------:R-:W-:Y:S01]  /*1a80*/  ISETP.NE.U32.AND P0, PT, RZ, UR14, PT ;  /* 0x0000000eff007c0c */ /* 0x000fe2000bf05070 */
[----:B0-----:R-:W-:-:S05]  /*1a90*/  IMAD.WIDE.U32 R184, R165, 0x20, R184 ;  /* 0x00000020a5b87825 */ /* 0x001fca00078e00b8 */
[----:B------:R-:W2:Y:S01]  /*1aa0*/  LDG.E.128 R152, desc[UR12][R184.64] ;  /* 0x0000000cb8987981 */ /* 0x000ea2000c1e1d00 */
[C---:B-1----:R-:W-:Y:S01]  /*1ab0*/  IMAD.WIDE.U32 R160, R165.reuse, 0x10, R160 ;  /* 0x00000010a5a07825 */ /* 0x042fe200078e00a0 */
[----:B------:R-:W-:Y:S02]  /*1ac0*/  ISETP.NE.AND.EX P0, PT, RZ, UR15, PT, P0 ;  /* 0x0000000fff007c0c */ /* 0x000fe4000bf05300 */
[----:B------:R0:W3:Y:S04]  /*1ad0*/  LDG.E.128 R156, desc[UR12][R184.64+0x10] ;  /* 0x0000100cb89c7981 */ /* 0x0000e8000c1e1d00 */
[----:B------:R-:W4:Y:S07]  /*1ae0*/  LDG.E.128 R160, desc[UR12][R160.64] ;  /* 0x0000000ca0a07981 */ /* 0x000f2e000c1e1d00 */
[----:B------:R-:W1:Y:S02]  /*1af0*/  @P0 LDC.64 R166, c[0x0][0x438] ;  /* 0x00010e00ffa60b82 */ /* 0x000e640000000a00 */
[----:B-1----:R-:W-:-:S05]  /*1b00*/  @P0 IMAD.WIDE.U32 R166, R165, 0x20, R166 ;  /* 0x00000020a5a60825 */ /* 0x002fca00078e00a6 */
[----:B------:R1:W5:Y:S04]  /*1b10*/  @P0 LDG.E.128 R132, desc[UR12][R166.64] ;  /* 0x0000000ca6840981 */ /* 0x000368000c1e1d00 */
[----:B------:R1:W5:Y:S01]  /*1b20*/  @P0 LDG.E.128 R136, desc[UR12][R166.64+0x10] ;  /* 0x0000100ca6880981 */ /* 0x000362000c1e1d00 */
[----:B------:R-:W-:Y:S02]  /*1b30*/  SHF.L.U32 R187, R2, 0x10, RZ ;  /* 0x0000001002bb7819 */ /* 0x000fe400000006ff */
[----:B0-----:R-:W-:Y:S02]  /*1b40*/  SHF.L.U32 R184, R116, 0x10, RZ ;  /* 0x0000001074b87819 */ /* 0x001fe400000006ff */
[----:B------:R-:W-:Y:S02]  /*1b50*/  SHF.L.U32 R188, R117, 0x10, RZ ;  /* 0x0000001075bc7819 */ /* 0x000fe400000006ff */
[----:B------:R-:W-:-:S02]  /*1b60*/  SHF.L.U32 R195, R4, 0x10, RZ ;  /* 0x0000001004c37819 */ /* 0x000fc400000006ff */
[----:B------:R-:W-:Y:S02]  /*1b70*/  SHF.L.U32 R191, R3, 0x10, RZ ;  /* 0x0000001003bf7819 */ /* 0x000fe400000006ff */
[----:B------:R-:W-:Y:S02]  /*1b80*/  SHF.L.U32 R194, R119, 0x10, RZ ;  /* 0x0000001077c27819 */ /* 0x000fe400000006ff */
[----:B------:R-:W-:Y:S01]  /*1b90*/  SHF.L.U32 R201, R5, 0x10, RZ ;  /* 0x0000001005c97819 */ /* 0x000fe200000006ff */
[C---:B--2---:R-:W-:Y:S01]  /*1ba0*/  FADD.FTZ R152, -R164.reuse, R152 ;  /* 0x00000098a4987221 */ /* 0x044fe20000010100 */
[C---:B------:R-:W-:Y:S01]  /*1bb0*/  FADD.FTZ R182, -R164.reuse, R153 ;  /* 0x00000099a4b67221 */ /* 0x040fe20000010100 */
[C---:B------:R-:W-:Y:S01]  /*1bc0*/  FADD.FTZ R186, -R164.reuse, R155 ;  /* 0x0000009ba4ba7221 */ /* 0x040fe20000010100 */
[C---:B------:R-:W-:Y:S01]  /*1bd0*/  FADD.FTZ R154, -R164.reuse, R154 ;  /* 0x0000009aa49a7221 */ /* 0x040fe20000010100 */
[C---:B-----5:R-:W-:Y:S01]  /*1be0*/  FMUL.FTZ R185, R179.reuse, R152 ;  /* 0x00000098b3b97220 */ /* 0x060fe20000410000 */
[C---:B------:R-:W-:Y:S01]  /*1bf0*/  FMUL.FTZ R182, R179.reuse, R182 ;  /* 0x000000b6b3b67220 */ /* 0x040fe20000410000 */
[C---:B---3--:R-:W-:Y:S01]  /*1c00*/  FADD.FTZ R198, -R164.reuse, R159 ;  /* 0x0000009fa4c67221 */ /* 0x048fe20000010100 */
[C-C-:B------:R-:W-:Y:S01]  /*1c10*/  FADD.FTZ R190, -R164.reuse, R156.reuse ;  /* 0x0000009ca4be7221 */ /* 0x140fe20000010100 */
[----:B------:R-:W-:Y:S01]  /*1c20*/  FADD.FTZ R192, -R164, R157 ;  /* 0x0000009da4c07221 */ /* 0x000fe20000010100 */
[C---:B----4-:R-:W-:Y:S01]  /*1c30*/  PRMT R153, R160.reuse, 0x7632, R153 ;  /* 0x00007632a0997816 */ /* 0x050fe20000000099 */
[C---:B------:R-:W-:Y:S01]  /*1c40*/  FMUL.FTZ R189, R179.reuse, R154 ;  /* 0x0000009ab3bd7220 */ /* 0x040fe20000410000 */
[----:B------:R-:W-:Y:S01]  /*1c50*/  SHF.L.U32 R155, R160, 0x10, RZ ;  /* 0x00000010a09b7819 */ /* 0x000fe200000006ff */
[----:B------:R-:W-:Y:S01]  /*1c60*/  FMUL.FTZ R193, R179, R190 ;  /* 0x000000beb3c17220 */ /* 0x000fe20000410000 */
[----:B------:R-:W-:Y:S01]  /*1c70*/  SHF.L.U32 R152, R153, 0x10, RZ ;  /* 0x0000001099987819 */ /* 0x000fe200000006ff */
[----:B------:R-:W-:Y:S01]  /*1c80*/  FMUL.FTZ R192, R179, R192 ;  /* 0x000000c0b3c07220 */ /* 0x000fe20000410000 */
[----:B------:R-:W-:Y:S01]  /*1c90*/  SHF.L.U32 R159, R162, 0x10, RZ ;  /* 0x00000010a29f7819 */ /* 0x000fe200000006ff */
[----:B------:R-:W-:Y:S01]  /*1ca0*/  FMUL.FTZ R184, R184, R155 ;  /* 0x0000009bb8b87220 */ /* 0x000fe20000410000 */
[----:B------:R-:W-:Y:S01]  /*1cb0*/  PRMT R156, R161, 0x7632, R156 ;  /* 0x00007632a19c7816 */ /* 0x000fe2000000009c */
[-C--:B------:R-:W-:Y:S01]  /*1cc0*/  FMUL.FTZ R187, R187, R152.reuse ;  /* 0x00000098bbbb7220 */ /* 0x080fe20000410000 */
[----:B------:R-:W-:Y:S01]  /*1cd0*/  FFMA.FTZ R89, R182, R152, R89 ;  /* 0x00000098b6597223 */ /* 0x000fe20000010059 */
[----:B------:R-:W-:Y:S01]  /*1ce0*/  FADD.FTZ R57, R57, R152 ;  /* 0x0000009839397221 */ /* 0x000fe20000010000 */
[----:B------:R-:W-:Y:S01]  /*1cf0*/  SHF.L.U32 R152, R118, 0x10, RZ ;  /* 0x0000001076987819 */ /* 0x000fe200000006ff */
[----:B------:R-:W-:Y:S01]  /*1d00*/  FFMA.FTZ R153, R185, R184, R196 ;  /* 0x000000b8b9997223 */ /* 0x000fe200000100c4 */
[----:B------:R-:W-:Y:S01]  /*1d10*/  PRMT R157, R162, 0x7632, R157 ;  /* 0x00007632a29d7816 */ /* 0x000fe2000000009d */
[----:B------:R-:W-:Y:S01]  /*1d20*/  FADD.FTZ R56, R56, R155 ;  /* 0x0000009b38387221 */ /* 0x000fe20000010000 */
[----:B------:R-:W-:Y:S01]  /*1d30*/  SHF.L.U32 R161, R161, 0x10, RZ ;  /* 0x00000010a1a17819 */ /* 0x000fe200000006ff */
[----:B------:R-:W-:Y:S01]  /*1d40*/  FMUL.FTZ R190, R152, R159 ;  /* 0x0000009f98be7220 */ /* 0x000fe20000410000 */
[----:B------:R-:W-:Y:S01]  /*1d50*/  FADD.FTZ R152, R197, R184 ;  /* 0x000000b8c5987221 */ /* 0x000fe20000010000 */
[----:B------:R-:W-:Y:S01]  /*1d60*/  FFMA.FTZ R88, R185, R155, R88 ;  /* 0x0000009bb9587223 */ /* 0x000fe20000010058 */
[----:B------:R-:W-:Y:S01]  /*1d70*/  SHF.L.U32 R154, R157, 0x10, RZ ;  /* 0x000000109d9a7819 */ /* 0x000fe200000006ff */
[----:B------:R-:W-:Y:S01]  /*1d80*/  FMUL.FTZ R188, R188, R161 ;  /* 0x000000a1bcbc7220 */ /* 0x000fe20000410000 */
[----:B------:R-:W-:Y:S01]  /*1d90*/  SHF.L.U32 R156, R156, 0x10, RZ ;  /* 0x000000109c9c7819 */ /* 0x000fe200000006ff */
[----:B------:R-:W-:Y:S01]  /*1da0*/  FADD.FTZ R155, R152, R187 ;  /* 0x000000bb989b7221 */ /* 0x000fe20000010000 */
[----:B------:R-:W-:Y:S01]  /*1db0*/  FFMA.FTZ R152, R182, R187, R153 ;  /* 0x000000bbb6987223 */ /* 0x000fe20000010099 */
[-C--:B------:R-:W-:Y:S01]  /*1dc0*/  FMUL.FTZ R195, R195, R154.reuse ;  /* 0x0000009ac3c37220 */ /* 0x080fe20000410000 */
[----:B------:R-:W-:Y:S01]  /*1dd0*/  FFMA.FTZ R85, R192, R154, R85 ;  /* 0x0000009ac0557223 */ /* 0x000fe20000010055 */
[----:B------:R-:W-:Y:S01]  /*1de0*/  FADD.FTZ R53, R53, R154 ;  /* 0x0000009a35357221 */ /* 0x000fe20000010000 */
[----:B------:R-:W-:Y:S01]  /*1df0*/  FMUL.FTZ R186, R179, R186 ;  /* 0x000000bab3ba7220 */ /* 0x000fe20000410000 */
[----:B------:R-:W-:Y:S01]  /*1e00*/  FMUL.FTZ R191, R191, R156 ;  /* 0x0000009cbfbf7220 */ /* 0x000fe20000410000 */
[----:B------:R-:W-:Y:S01]  /*1e10*/  FADD.FTZ R154, R155, R188 ;  /* 0x000000bc9b9a7221 */ /* 0x000fe20000010000 */
[----:B------:R-:W-:Y:S01]  /*1e20*/  FFMA.FTZ R153, R189, R188, R152 ;  /* 0x000000bcbd997223 */ /* 0x000fe20000010098 */
[C---:B------:R-:W-:Y:S01]  /*1e30*/  PRMT R160, R163.reuse, 0x7632, R160 ;  /* 0x00007632a3a07816 */ /* 0x040fe200000000a0 */
        /* <DEDUP_REMOVED lines=25> */
[----:B------:R-:W-:Y:S01]  /*1fd0*/  FADD.FTZ R197, R154, R201 ;  /* 0x000000c99ac57221 */ /* 0x000fe20000010000 */
[----:B-1----:R-:W-:-:S07]  /*1fe0*/  FFMA.FTZ R196, R198, R201, R152 ;  /* 0x000000c9c6c47223 */ /* 0x002fce0000010098 */
.L_x_1334:
[----:B------:R-:W-:Y:S05]  /*1ff0*/  BSYNC.RECONVERGENT B0 ;  /* 0x0000000000007941 */ /* 0x000fea0003800200 */
.L_x_1333:
        /* <DEDUP_REMOVED lines=32> */
.L_x_1336:
[----:B------:R-:W-:Y:S05]  /*2200*/  BSYNC.RECONVERGENT B0 ;  /* 0x0000000000007941 */ /* 0x000fea0003800200 */
.L_x_1335:
[----:B------:R-:W1:Y:S08]  /*2210*/  S2UR UR5, SR_CgaCtaId ;  /* 0x00000000000579c3 */ /* 0x000e700000008800 */
[----:B------:R-:W-:Y:S01]  /*2220*/  BAR.SYNC.DEFER_BLOCKING 0x0 ;  /* 0x0000000000007b1d */ /* 0x000fe20000010000 */
[----:B------:R-:W-:-:S05]  /*2230*/  ISETP.GE.U32.AND P0, PT, R19, 0x100, PT ;  /* 0x000001001300780c */ /* 0x000fca0003f06070 */
[----:B------:R-:W-:Y:S02]  /*2240*/  UMOV UR4, 0x400 ;  /* 0x0000040000047882 */ /* 0x000fe40000000000 */
        /* <DEDUP_REMOVED lines=32> */
[----:B0-----:R-:W-:Y:S02]  /*2450*/  ISETP.NE.AND P4, PT, R153, RZ, PT ;  /* 0x000000ff9900720c */ /* 0x001fe40003f85270 */
[----:B------:R-:W-:Y:S01]  /*2460*/  FADD.FTZ R166, R166, R229 ;  /* 0x000000e5a6a67221 */ /* 0x000fe20000010000 */
[----:B------:R-:W-:Y:S01]  /*2470*/  FADD.FTZ R152, R167, R152 ;  /* 0x00000098a7987221 */ /* 0x000fe20000010000 */
[----:B------:R-:W-:Y:S02]  /*2480*/  P2R R153, PR, RZ, 0x40 ;  /* 0x00000040ff997803 */ /* 0x000fe40000000000 */
[----:B------:R-:W-:Y:S01]  /*2490*/  FMUL.FTZ R160, R166, UR11 ;  /* 0x0000000ba6a07c20 */ /* 0x000fe20008410000 */
[----:B------:R-:W-:Y:S01]  /*24a0*/  P2R R156, PR, RZ, 0x10 ;  /* 0x00000010ff9c7803 */ /* 0x000fe20000000000 */
[----:B------:R-:W-:-:S03]  /*24b0*/  FMUL.FTZ R157, R152, UR11 ;  /* 0x0000000b989d7c20 */ /* 0x000fc60008410000 */
[----:B------:R-:W-:Y:S01]  /*24c0*/  FSEL R160, R160, RZ, !P4 ;  /* 0x000000ffa0a07208 */ /* 0x000fe20006000000 */
[----:B------:R-:W-:Y:S06]  /*24d0*/  @!P0 BRA `(.L_x_1338) ;  /* 0x00000010007c8947 */ /* 0x000fec0003800000 */
        /* <DEDUP_REMOVED lines=40> */
.L_x_1341:
        /* <DEDUP_REMOVED lines=33> */
.L_x_1340:
        /* <DEDUP_REMOVED lines=32> */
.L_x_1343:
        /* <DEDUP_REMOVED lines=33> */
.L_x_1339:
        /* <DEDUP_REMOVED lines=14> */
[-C--:B------:R-:W-:Y:S01]  /*2e60*/  FFMA.FTZ R164, R215, R157.reuse, R160 ;  /* 0x0000009dd7a47223 */ /* 0x080fe200000100a0 */
[----:B------:R-:W-:Y:S01]  /*2e70*/  FADD.FTZ R154, R224, -R153 ;  /* 0x80000099e09a7221 */ /* 0x000fe20000010000 */
[----:B------:R-:W-:Y:S01]  /*2e80*/  FADD.FTZ R155, R221, -R158 ;  /* 0x8000009edd9b7221 */ /* 0x000fe20000010000 */
[----:B------:R-:W-:Y:S01]  /*2e90*/  FFMA.FTZ R163, R214, R157, R160 ;  /* 0x0000009dd6a37223 */ /* 0x000fe200000100a0 */
[----:B------:R-:W-:Y:S01]  /*2ea0*/  FADD.FTZ R158, R220, -R159 ;  /* 0x8000009fdc9e7221 */ /* 0x000fe20000010000 */
[----:B------:R-:W-:Y:S01]  /*2eb0*/  FADD.FTZ R159, R217, -R162 ;  /* 0x800000a2d99f7221 */ /* 0x000fe20000010000 */
[----:B------:R-:W-:Y:S01]  /*2ec0*/  FADD.FTZ R152, R225, -R152 ;  /* 0x80000098e1987221 */ /* 0x000fe20000010000 */
[----:B------:R-:W-:Y:S01]  /*2ed0*/  FADD.FTZ R162, R216, -R161 ;  /* 0x800000a1d8a27221 */ /* 0x000fe20000010000 */
[----:B------:R-:W-:Y:S01]  /*2ee0*/  FADD.FTZ R161, R213, -R164 ;  /* 0x800000a4d5a17221 */ /* 0x000fe20000010000 */
[C---:B-----5:R-:W-:Y:S01]  /*2ef0*/  FFMA.FTZ R153, R179.reuse, R154, R49 ;  /* 0x0000009ab3997223 */ /* 0x060fe20000010031 */
[----:B------:R-:W-:Y:S01]  /*2f00*/  FADD.FTZ R164, R212, -R163 ;  /* 0x800000a3d4a47221 */ /* 0x000fe20000010000 */
[C---:B------:R-:W-:Y:S01]  /*2f10*/  FFMA.FTZ R154, R179.reuse, R155, R50 ;  /* 0x0000009bb39a7223 */ /* 0x040fe20000010032 */
        /* <DEDUP_REMOVED lines=11> */
.L_x_1345:
        /* <DEDUP_REMOVED lines=16> */
[C---:B-----5:R-:W-:Y:S01]  /*30d0*/  FFMA.FTZ R153, R179.reuse, R141, R50 ;  /* 0x0000008db3997223 */ /* 0x060fe20000010032 */
        /* <DEDUP_REMOVED lines=16> */
.L_x_1344:
        /* <DEDUP_REMOVED lines=30> */
[----:B------:R-:W-:Y:S01]  /*33c0*/  F2FP.BF16.F32.PACK_AB R152, R149, R148 ;  /* 0x000000949598723e */ /* 0x000fe200000010ff */
[----:B------:R-:W-:Y:S06]  /*33d0*/  BRA `(.L_x_1342) ;  /* 0x0000000000807947 */ /* 0x000fec0003800000 */
.L_x_1346:
        /* <DEDUP_REMOVED lines=32> */
.L_x_1342:
[----:B------:R-:W-:Y:S01]  /*35e0*/  ISETP.NE.U32.AND P4, PT, RZ, UR4, PT ;  /* 0x00000004ff007c0c */ /* 0x000fe2000bf85070 */
[----:B------:R-:W0:Y:S03]  /*35f0*/  LDC.64 R162, c[0x0][0x468] ;  /* 0x00011a00ffa27b82 */ /* 0x000e260000000a00 */
[----:B------:R-:W-:-:S13]  /*3600*/  ISETP.NE.AND.EX P4, PT, RZ, UR5, PT, P4 ;  /* 0x00000005ff007c0c */ /* 0x000fda000bf85340 */
[----:B------:R-:W1:Y:S01]  /*3610*/  @P4 LDC.64 R158, c[0x0][0x478] ;  /* 0x00011e00ff9e4b82 */ /* 0x000e620000000a00 */
[----:B0-----:R-:W-:-:S04]  /*3620*/  IMAD.WIDE.U32 R162, R0, 0x10, R162 ;  /* 0x0000001000a27825 */ /* 0x001fc800078e00a2 */
[----:B-1----:R-:W-:-:S05]  /*3630*/  @P4 IMAD.WIDE.U32 R164, R0, 0x20, R158 ;  /* 0x0000002000a44825 */ /* 0x002fca00078e009e */
[----:B------:R0:W-:Y:S04]  /*3640*/  @P4 STG.E.128 desc[UR12][R164.64], R148 ;  /* 0x00000094a4004986 */ /* 0x0001e8000c101d0c */
        /* <DEDUP_REMOVED lines=8> */
.L_x_1338:
[----:B------:R-:W-:Y:S05]  /*36d0*/  BSYNC.RECONVERGENT B0 ;  /* 0x0000000000007941 */ /* 0x000fea0003800200 */
.L_x_1337:
        /* <DEDUP_REMOVED lines=46> */
.L_x_1351:
        /* <DEDUP_REMOVED lines=29> */
.L_x_1350:
[----:B0-----:R-:W0:Y:S02]  /*3b90*/  LDC.64 R152, c[0x0][0x470] ;  /* 0x00011c00ff987b82 */ /* 0x001e240000000a00 */
        /* <DEDUP_REMOVED lines=36> */
.L_x_1353:
        /* <DEDUP_REMOVED lines=29> */
.L_x_1349:
        /* <DEDUP_REMOVED lines=41> */
.L_x_1355:
        /* <DEDUP_REMOVED lines=29> */
.L_x_1354:
        /* <DEDUP_REMOVED lines=37> */
.L_x_1356:
        /* <DEDUP_REMOVED lines=28> */
.L_x_1352:
[----:B------:R-:W0:Y:S08]  /*4820*/  @P4 LDC.64 R164, c[0x0][0x478] ;  /* 0x00011e00ffa44b82 */ /* 0x000e300000000a00 */
[----:B------:R-:W1:Y:S08]  /*4830*/  LDC.64 R162, c[0x0][0x468] ;  /* 0x00011a00ffa27b82 */ /* 0x000e700000000a00 */
[----:B------:R-:W2:Y:S01]  /*4840*/  @P5 LDC.64 R158, c[0x0][0x470] ;  /* 0x00011c00ff9e5b82 */ /* 0x000ea20000000a00 */
[----:B0-----:R-:W-:-:S05]  /*4850*/  @P4 IMAD.WIDE.U32 R164, R0, 0x20, R164 ;  /* 0x0000002000a44825 */ /* 0x001fca00078e00a4 */
[----:B------:R3:W-:Y:S01]  /*4860*/  @P4 STG.E.128 desc[UR12][R164.64], R148 ;  /* 0x00000094a4004986 */ /* 0x0007e2000c101d0c */
[----:B-1----:R-:W-:-:S03]  /*4870*/  IMAD.WIDE.U32 R162, R0, 0x10, R162 ;  /* 0x0000001000a27825 */ /* 0x002fc600078e00a2 */
[----:B------:R3:W-:Y:S04]  /*4880*/  @P4 STG.E.128 desc[UR12][R164.64+0x10], R144 ;  /* 0x00001090a4004986 */ /* 0x0007e8000c101d0c */
[----:B------:R3:W-:Y:S01]  /*4890*/  STG.E.128 desc[UR12][R162.64], R152 ;  /* 0x00000098a2007986 */ /* 0x0007e2000c101d0c */
[C---:B--2---:R-:W-:Y:S01]  /*48a0*/  @P5 IMAD.WIDE.U32 R158, R0.reuse, 0x10, R158 ;  /* 0x00000010009e5825 */ /* 0x044fe200078e009e */
[----:B------:R-:W-:-:S04]  /*48b0*/  IADD3 R0, PT, PT, R0, 0x100, RZ ;  /* 0x0000010000007810 */ /* 0x000fc80007ffe0ff */
[----:B------:R3:W-:Y:S03]  /*48c0*/  @P5 STG.E.128 desc[UR12][R158.64], R140 ;  /* 0x0000008c9e005986 */ /* 0x0007e6000c101d0c */
.L_x_1348:
[----:B------:R-:W-:Y:S05]  /*48d0*/  BSYNC.RECONVERGENT B0 ;  /* 0x0000000000007941 */ /* 0x000fea0003800200 */
.L_x_1347:
        /* <DEDUP_REMOVED lines=46> */
.L_x_1361:
        /* <DEDUP_REMOVED lines=29> */
.L_x_1360:
[----:B0--3--:R-:W0:Y:S02]  /*4d90*/  LDC.64 R152, c[0x0][0x470] ;  /* 0x00011c00ff987b82 */ /* 0x009e240000000a00 */
        /* <DEDUP_REMOVED lines=36> */
.L_x_1363:
        /* <DEDUP_REMOVED lines=29> */
.L_x_1359:
        /* <DEDUP_REMOVED lines=41> */
.L_x_1365:
        /* <DEDUP_REMOVED lines=29> */
.L_x_1364:
        /* <DEDUP_REMOVED lines=37> */
.L_x_1366:
        /* <DEDUP_REMOVED lines=28> */
.L_x_1362:
        /* <DEDUP_REMOVED lines=11> */
.L_x_1358:
[----:B------:R-:W-:Y:S05]  /*5ad0*/  BSYNC.RECONVERGENT B0 ;  /* 0x0000000000007941 */ /* 0x000fea0003800200 */
.L_x_1357:
        /* <DEDUP_REMOVED lines=46> */
.L_x_1371:
        /* <DEDUP_REMOVED lines=29> */
.L_x_1370:
[----:B0--34-:R-:W0:Y:S02]  /*5f90*/  LDC.64 R152, c[0x0][0x470] ;  /* 0x00011c00ff987b82 */ /* 0x019e240000000a00 */
        /* <DEDUP_REMOVED lines=36> */
.L_x_1373:
        /* <DEDUP_REMOVED lines=29> */
.L_x_1369:
        /* <DEDUP_REMOVED lines=41> */
.L_x_1375:
        /* <DEDUP_REMOVED lines=29> */
.L_x_1374:
        /* <DEDUP_REMOVED lines=37> */
.L_x_1376:
        /* <DEDUP_REMOVED lines=28> */
.L_x_1372:
[----:B------:R-:W0:Y:S08]  /*6c20*/  @P4 LDC.64 R158, c[0x0][0x478] ;  /* 0x00011e00ff9e4b82 */ /* 0x000e300000000a00 */
[----:B------:R-:W1:Y:S01]  /*6c30*/  LDC.64 R160, c[0x0][0x468] ;  /* 0x00011a00ffa07b82 */ /* 0x000e620000000a00 */
[----:B0-----:R-:W-:-:S07]  /*6c40*/  @P4 IMAD.WIDE.U32 R162, R0, 0x20, R158 ;  /* 0x0000002000a24825 */ /* 0x001fce00078e009e */
[----:B------:R-:W0:Y:S01]  /*6c50*/  @P5 LDC.64 R158, c[0x0][0x470] ;  /* 0x00011c00ff9e5b82 */ /* 0x000e220000000a00 */
[----:B------:R2:W-:Y:S01]  /*6c60*/  @P4 STG.E.128 desc[UR12][R162.64], R148 ;  /* 0x00000094a2004986 */ /* 0x0005e2000c101d0c */
[----:B-1----:R-:W-:-:S03]  /*6c70*/  IMAD.WIDE.U32 R160, R0, 0x10, R160 ;  /* 0x0000001000a07825 */ /* 0x002fc600078e00a0 */
[----:B------:R2:W-:Y:S04]  /*6c80*/  @P4 STG.E.128 desc[UR12][R162.64+0x10], R144 ;  /* 0x00001090a2004986 */ /* 0x0005e8000c101d0c */
[----:B------:R2:W-:Y:S01]  /*6c90*/  STG.E.128 desc[UR12][R160.64], R152 ;  /* 0x00000098a0007986 */ /* 0x0005e2000c101d0c */
[----:B0-----:R-:W-:-:S05]  /*6ca0*/  @P5 IMAD.WIDE.U32 R158, R0, 0x10, R158 ;  /* 0x00000010009e5825 */ /* 0x001fca00078e009e */
[----:B------:R2:W-:Y:S02]  /*6cb0*/  @P5 STG.E.128 desc[UR12][R158.64], R140 ;  /* 0x0000008c9e005986 */ /* 0x0005e4000c101d0c */
.L_x_1368:
[----:B------:R-:W-:Y:S05]  /*6cc0*/  BSYNC.RECONVERGENT B0 ;  /* 0x0000000000007941 */ /* 0x000fea0003800200 */
.L_x_1367:
[----:B------:R-:W-:Y:S01]  /*6cd0*/  UPLOP3.LUT UP1, UPT, UPT, UPT, UP1, 0x40, 0x4 ;  /* 0x000000000004789c */ /* 0x000fe20003f2e810 */
[----:B------:R-:W-:Y:S10]  /*6ce0*/  @!P6 BRA `(.L_x_1377) ;  /* 0xffffff9800b0e947 */ /* 0x000ff4000383ffff */
.L_x_1326:
        /* <DEDUP_REMOVED lines=40> */
.L_x_1378:
        /* <DEDUP_REMOVED lines=9> */
.L_x_4834:


//--------------------- .text._ZN10layer_norm31ln_parallel_residual_bwd_kernelINS_13Kernel_traitsI13__nv_bfloat16S2_fS2_fjLj8192ELj1ELj1ELj8ELj16ENS_18Kernel_traits_baseILj8192ES2_S2_fS2_fjLj256EEEEELb0ELb1ELb1EEEvNS_9BwdParamsE --------------------------
	.section	.text._ZN10layer_norm31ln_parallel_residual_bwd_kernelINS_13Kernel_traitsI13__nv_bfloat16S2_fS2_fjLj8192ELj1ELj1ELj8ELj16ENS_18Kernel_traits_baseILj8192ES2_S2_fS2_fjLj256EEEEELb0ELb1ELb1EEEvNS_9BwdParamsE,"ax",@progbits
	.align	128
        .global         _ZN10layer_norm31ln_parallel_residual_bwd_kernelINS_13Kernel_traitsI13__nv_bfloat16S2_fS2_fjLj8192ELj1ELj1ELj8ELj16ENS_18Kernel_traits_baseILj8192ES2_S2_fS2_fjLj256EEEEELb0ELb1ELb1EEEvNS_9BwdParamsE
        .type           _ZN10layer_norm31ln_parallel_residual_bwd_kernelINS_13Kernel_traitsI13__nv_bfloat16S2_fS2_fjLj8192ELj1ELj1ELj8ELj16ENS_18Kernel_traits_baseILj8192ES2_S2_fS2_fjLj256EEEEELb0ELb1ELb1EEEvNS_9BwdParamsE,@function
        .size           _ZN10layer_norm31ln_parallel_residual_bwd_kernelINS_13Kernel_traitsI13__nv_bfloat16S2_fS2_fjLj8192ELj1ELj1ELj8ELj16ENS_18Kernel_traits_baseILj8192ES2_S2_fS2_fjLj256EEEEELb0ELb1ELb1EEEvNS_9BwdParamsE,(.L_x_4835 - _ZN10layer_norm31ln_parallel_residual_bwd_kernelINS_13Kernel_traitsI13__nv_bfloat16S2_fS2_fjLj8192ELj1ELj1ELj8ELj16ENS_18Kernel_traits_baseILj8192ES2_S2_fS2_fjLj256EEEEELb0ELb1ELb1EEEvNS_9BwdParamsE)
        .other          _ZN10layer_norm31ln_parallel_residual_bwd_kernelINS_13Kernel_traitsI13__nv_bfloat16S2_fS2_fjLj8192ELj1ELj1ELj8ELj16ENS_18Kernel_traits_baseILj8192ES2_S2_fS2_fjLj256EEEEELb0ELb1ELb1EEEvNS_9BwdParamsE,@"STO_CUDA_ENTRY STV_DEFAULT"
_ZN10layer_norm31ln_parallel_residual_bwd_kernelINS_13Kernel_traitsI13__nv_bfloat16S2_fS2_fjLj8192ELj1ELj1ELj8ELj16ENS_18Kernel_traits_baseILj8192ES2_S2_fS2_fjLj256EEEEELb0ELb1ELb1EEEvNS_9BwdParamsE:
.text._ZN10layer_norm31ln_parallel_residual_bwd_kernelINS_13Kernel_traitsI13__nv_bfloat16S2_fS2_fjLj8192ELj1ELj1ELj8ELj16ENS_18Kernel_traits_baseILj8192ES2_S2_fS2_fjLj256EEEEELb0ELb1ELb1EEEvNS_9BwdParamsE:
        /* <DEDUP_REMOVED lines=40> */
[----:B------:R-:W-:Y:S01]  /*0280*/  HFMA2 R156, -RZ, RZ, 0, 0 ;  /* 0x00000000ff9c7431 */ /* 0x000fe200000001ff */
[----:B------:R-:W-:Y:S02]  /*0290*/  MOV R174, UR4 ;  /* 0x0000000400ae7c02 */ /* 0x000fe40008000f00 */
        /* <DEDUP_REMOVED lines=21> */
[----:B-1----:R-:W-:Y:S01]  /*03f0*/  IMAD.WIDE.U32 R2, R104, 0x10, R2 ;  /* 0x0000001068027825 */ /* 0x002fe200078e0002 */
[----:B------:R-:W-:-:S02]  /*0400*/  CS2R R20, SRZ ;  /* 0x0000000000147805 */ /* 0x000fc4000001ff00 */
[----:B------:R-:W-:Y:S01]  /*0410*/  MOV R175, RZ ;  /* 0x000000ff00af7202 */ /* 0x000fe20000000f00 */
[----:B------:R-:W-:Y:S01]  /*0420*/  UPLOP3.LUT UP1, UPT, UPT, UPT, UPT, 0x40, 0x4 ;  /* 0x000000000004789c */ /* 0x000fe20003f2e870 */
[----:B0-----:R-:W2:Y:S01]  /*0430*/  LDG.E.128 R16, desc[UR12][R2.64] ;  /* 0x0000000c02107981 */ /* 0x001ea2000c1e1d00 */
[----:B------:R-:W0:Y:S03]  /*0440*/  LDCU UR16, c[0x0][0x388] ;  /* 0x00007100ff1077ac */ /* 0x000e260008000800 */
[----:B------:R-:W3:Y:S01]  /*0450*/  LDG.E.128 R12, desc[UR12][R2.64+0x1000] ;  /* 0x0010000c020c7981 */ /* 0x000ee2000c1e1d00 */
[----:B------:R-:W1:Y:S03]  /*0460*/  LDCU.U8 UR11, c[0x0][0x410] ;  /* 0x00008200ff0b77ac */ /* 0x000e660008000000 */
[----:B------:R-:W4:Y:S01]  /*0470*/  LDG.E.128 R8, desc[UR12][R2.64+0x2000] ;  /* 0x0020000c02087981 */ /* 0x000f22000c1e1d00 */
[----:B------:R-:W0:Y:S03]  /*0480*/  LDCU UR17, c[0x0][0x400] ;  /* 0x00008000ff1177ac */ /* 0x000e260008000800 */
[----:B------:R5:W4:Y:S01]  /*0490*/  LDG.E.128 R4, desc[UR12][R2.64+0x3000] ;  /* 0x0030000c02047981 */ /* 0x000b22000c1e1d00 */
[----:B------:R-:W0:Y:S01]  /*04a0*/  LDCU.64 UR6, c[0x0][0x470] ;  /* 0x00008e00ff0677ac */ /* 0x000e220008000a00 */
[----:B------:R-:W0:Y:S01]  /*04b0*/  LDCU.64 UR8, c[0x0][0x478] ;  /* 0x00008f00ff0877ac */ /* 0x000e220008000a00 */
[----:B------:R-:W0:Y:S01]  /*04c0*/  LDCU.64 UR14, c[0x0][0x438] ;  /* 0x00008700ff0e77ac */ /* 0x000e220008000a00 */
[----:B-----5:R-:W-:-:S02]  /*04d0*/  CS2R R2, SRZ ;  /* 0x0000000000027805 */ /* 0x020fc4000001ff00 */
[----:B--2---:R-:W-:Y:S02]  /*04e0*/  PRMT R173, R16, 0x7632, R173 ;  /* 0x0000763210ad7816 */ /* 0x004fe400000000ad */
[----:B------:R-:W-:Y:S02]  /*04f0*/  PRMT R172, R17, 0x7632, R172 ;  /* 0x0000763211ac7816 */ /* 0x000fe400000000ac */
[----:B------:R-:W-:Y:S02]  /*0500*/  PRMT R171, R18, 0x7632, R171 ;  /* 0x0000763212ab7816 */ /* 0x000fe400000000ab */
[----:B------:R-:W-:Y:S02]  /*0510*/  PRMT R170, R19, 0x7632, R170 ;  /* 0x0000763213aa7816 */ /* 0x000fe400000000aa */
[----:B---3--:R-:W-:Y:S02]  /*0520*/  PRMT R169, R12, 0x7632, R169 ;  /* 0x000076320ca97816 */ /* 0x008fe400000000a9 */
[----:B------:R-:W-:-:S02]  /*0530*/  PRMT R168, R13, 0x7632, R168 ;  /* 0x000076320da87816 */ /* 0x000fc400000000a8 */
[----:B------:R-:W-:Y:S02]  /*0540*/  PRMT R167, R14, 0x7632, R167 ;  /* 0x000076320ea77816 */ /* 0x000fe400000000a7 */
[----:B------:R-:W-:Y:S02]  /*0550*/  PRMT R166, R15, 0x7632, R166 ;  /* 0x000076320fa67816 */ /* 0x000fe400000000a6 */
[----:B----4-:R-:W-:Y:S02]  /*0560*/  PRMT R165, R8, 0x7632, R165 ;  /* 0x0000763208a57816 */ /* 0x010fe400000000a5 */
[----:B------:R-:W-:Y:S02]  /*0570*/  PRMT R164, R9, 0x7632, R164 ;  /* 0x0000763209a47816 */ /* 0x000fe400000000a4 */
[----:B------:R-:W-:Y:S02]  /*0580*/  PRMT R163, R10, 0x7632, R163 ;  /* 0x000076320aa37816 */ /* 0x000fe400000000a3 */
[----:B------:R-:W-:-:S02]  /*0590*/  PRMT R162, R11, 0x7632, R162 ;  /* 0x000076320ba27816 */ /* 0x000fc400000000a2 */
[----:B------:R-:W-:Y:S02]  /*05a0*/  PRMT R161, R4, 0x7632, R161 ;  /* 0x0000763204a17816 */ /* 0x000fe400000000a1 */
[----:B------:R-:W-:Y:S02]  /*05b0*/  PRMT R160, R5, 0x7632, R160 ;  /* 0x0000763205a07816 */ /* 0x000fe400000000a0 */
[----:B------:R-:W-:Y:S02]  /*05c0*/  PRMT R159, R6, 0x7632, R159 ;  /* 0x00007632069f7816 */ /* 0x000fe4000000009f */
[----:B------:R-:W-:Y:S02]  /*05d0*/  PRMT R158, R7, 0x7632, R158 ;  /* 0x00007632079e7816 */ /* 0x000fe4000000009e */
[----:B------:R-:W-:Y:S02]  /*05e0*/  SHF.L.U32 R191, R16, 0x10, RZ ;  /* 0x0000001010bf7819 */ /* 0x000fe400000006ff */
[----:B------:R-:W-:-:S02]  /*05f0*/  SHF.L.U32 R190, R17, 0x10, RZ ;  /* 0x0000001011be7819 */ /* 0x000fc400000006ff */
[----:B------:R-:W-:Y:S02]  /*0600*/  CS2R R16, SRZ ;  /* 0x0000000000107805 */ /* 0x000fe4000001ff00 */
[----:B------:R-:W-:Y:S02]  /*0610*/  SHF.L.U32 R189, R18, 0x10, RZ ;  /* 0x0000001012bd7819 */ /* 0x000fe400000006ff */
[----:B------:R-:W-:Y:S02]  /*0620*/  SHF.L.U32 R188, R19, 0x10, RZ ;  /* 0x0000001013bc7819 */ /* 0x000fe400000006ff */
[----:B------:R-:W-:Y:S02]  /*0630*/  CS2R R18, SRZ ;  /* 0x0000000000127805 */ /* 0x000fe4000001ff00 */
        /* <DEDUP_REMOVED lines=33> */
[----:B01----:R-:W-:-:S07]  /*0850*/  SHF.L.U32 R158, R158, 0x10, RZ ;  /* 0x000000109e9e7819 */ /* 0x003fce00000006ff */
.L_x_1414:
[----:B0-----:R-:W0:Y:S01]  /*0860*/  LDC.64 R90, c[0x0][0x3c0] ;  /* 0x0000f000ff5a7b82 */ /* 0x001e220000000a00 */
[----:B------:R-:W-:-:S05]  /*0870*/  IMAD R0, R174, UR16, RZ ;  /* 0x00000010ae007c24 */ /* 0x000fca000f8e02ff */
[----:B------:R-:W-:Y:S02]  /*0880*/  SHF.R.S32.HI R93, RZ, 0x1f, R0 ;  /* 0x0000001fff5d7819 */ /* 0x000fe40000011400 */
[----:B------:R-:W1:Y:S02]  /*0890*/  LDC.64 R200, c[0x0][0x3a8] ;  /* 0x0000ea00ffc87b82 */ /* 0x000e640000000a00 */
[----:B------:R-:W-:-:S04]  /*08a0*/  LEA.HI R93, R93, R0, RZ, 0x3 ;  /* 0x000000005d5d7211 */ /* 0x000fc800078f18ff */
[----:B------:R-:W-:Y:S02]  /*08b0*/  LEA.HI.SX32 R195, R93, R104, 0x1d ;  /* 0x000000685dc37211 */ /* 0x000fe400078feaff */
[----:B------:R-:W2:Y:S02]  /*08c0*/  LDC.64 R88, c[0x0][0x428] ;  /* 0x00010a00ff587b82 */ /* 0x000ea40000000a00 */
[----:B------:R-:W-:-:S06]  /*08d0*/  IADD3 R194, PT, PT, R195, 0x100, RZ ;  /* 0x00000100c3c27810 */ /* 0x000fcc0007ffe0ff */
[----:B------:R-:W3:Y:S01]  /*08e0*/  LDC.64 R196, c[0x0][0x3c8] ;  /* 0x0000f200ffc47b82 */ /* 0x000ee20000000a00 */
[----:B0-----:R-:W-:-:S05]  /*08f0*/  IMAD.WIDE R112, R174, 0x4, R90 ;  /* 0x00000004ae707825 */ /* 0x001fca00078e025a */
[----:B------:R-:W4:Y:S01]  /*0900*/  LDG.E R199, desc[UR12][R112.64] ;  /* 0x0000000c70c77981 */ /* 0x000f22000c1e1900 */
[C-C-:B-1----:R-:W-:Y:S01]  /*0910*/  IMAD.WIDE.U32 R90, R194.reuse, 0x20, R200.reuse ;  /* 0x00000020c25a7825 */ /* 0x142fe200078e00c8 */
[C---:B------:R-:W-:Y:S02]  /*0920*/  IADD3 R192, PT, PT, R195.reuse, 0x200, RZ ;  /* 0x00000200c3c07810 */ /* 0x040fe40007ffe0ff */
[C---:B------:R-:W-:Y:S01]  /*0930*/  IADD3 R157, PT, PT, R195.reuse, 0x300, RZ ;  /* 0x00000300c39d7810 */ /* 0x040fe20007ffe0ff */
[C---:B------:R-:W-:Y:S01]  /*0940*/  IMAD.WIDE.U32 R124, R195.reuse, 0x20, R200 ;  /* 0x00000020c37c7825 */ /* 0x040fe200078e00c8 */
[----:B------:R-:W4:Y:S03]  /*0950*/  LDG.E.128 R104, desc[UR12][R90.64] ;  /* 0x0000000c5a687981 */ /* 0x000f26000c1e1d00 */
[--C-:B--2---:R-:W-:Y:S01]  /*0960*/  IMAD.WIDE.U32 R96, R195, 0x10, R88.reuse ;  /* 0x00000010c3607825 */ /* 0x104fe200078e0058 */
[----:B------:R-:W2:Y:S03]  /*0970*/  LDG.E.128 R112, desc[UR12][R90.64+0x10] ;  /* 0x0000100c5a707981 */ /* 0x000ea6000c1e1d00 */
[--C-:B------:R-:W-:Y:S01]  /*0980*/  IMAD.WIDE.U32 R108, R194, 0x10, R88.reuse ;  /* 0x00000010c26c7825 */ /* 0x100fe200078e0058 */
[----:B------:R-:W2:Y:S04]  /*0990*/  LDG.E.128 R92, desc[UR12][R124.64] ;  /* 0x0000000c7c5c7981 */ /* 0x000ea8000c1e1d00 */
[----:B------:R-:W2:Y:S01]  /*09a0*/  LDG.E.128 R96, desc[UR12][R96.64] ;  /* 0x0000000c60607981 */ /* 0x000ea2000c1e1d00 */
[----:B------:R-:W-:-:S03]  /*09b0*/  IMAD.WIDE.U32 R120, R192, 0x10, R88 ;  /* 0x00000010c0787825 */ /* 0x000fc600078e0058 */
[----:B------:R-:W2:Y:S01]  /*09c0*/  LDG.E.128 R108, desc[UR12][R108.64] ;  /* 0x0000000c6c6c7981 */ /* 0x000ea2000c1e1d00 */
[----:B------:R-:W-:-:S03]  /*09d0*/  IMAD.WIDE.U32 R88, R157, 0x10, R88 ;  /* 0x000000109d587825 */ /* 0x000fc600078e0058 */
[----:B------:R-:W2:Y:S01]  /*09e0*/  LDG.E.128 R100, desc[UR12][R124.64+0x10] ;  /* 0x0000100c7c647981 */ /* 0x000ea2000c1e1d00 */
[----:B---3--:R-:W-:-:S03]  /*09f0*/  IMAD.WIDE R196, R174, 0x4, R196 ;  /* 0x00000004aec47825 */ /* 0x008fc600078e02c4 */
[----:B------:R-:W3:Y:S01]  /*0a00*/  LDG.E.128 R88, desc[UR12][R88.64] ;  /* 0x0000000c58587981 */ /* 0x000ee2000c1e1d00 */
[----:B------:R-:W-:-:S03]  /*0a10*/  IMAD.WIDE.U32 R202, R192, 0x20, R200 ;  /* 0x00000020c0ca7825 */ /* 0x000fc600078e00c8 */
[----:B------:R-:W3:Y:S04]  /*0a20*/  LDG.E R193, desc[UR12][R196.64] ;  /* 0x0000000cc4c17981 */ /* 0x000ee8000c1e1900 */
[----:B------:R-:W3:Y:S04]  /*0a30*/  LDG.E.128 R124, desc[UR12][R202.64+0x10] ;  /* 0x0000100cca7c7981 */ /* 0x000ee8000c1e1d00 */
[----:B------:R-:W3:Y:S04]  /*0a40*/  LDG.E.128 R120, desc[UR12][R120.64] ;  /* 0x0000000c78787981 */ /* 0x000ee8000c1e1d00 */
[----:B------:R-:W3:Y:S01]  /*0a50*/  LDG.E.128 R116, desc[UR12][R202.64] ;  /* 0x0000000cca747981 */ /* 0x000ee2000c1e1d00 */
[----:B------:R-:W-:-:S05]  /*0a60*/  IMAD.WIDE.U32 R200, R157, 0x20, R200 ;  /* 0x000000209dc87825 */ /* 0x000fca00078e00c8 */
[----:B------:R-:W3:Y:S04]  /*0a70*/  LDG.E.128 R128, desc[UR12][R200.64] ;  /* 0x0000000cc8807981 */ /* 0x000ee8000c1e1d00 */
[----:B------:R-:W3:Y:S01]  /*0a80*/  LDG.E.128 R132, desc[UR12][R200.64+0x10] ;  /* 0x0000100cc8847981 */ /* 0x000ee2000c1e1d00 */
[----:B------:R-:W-:-:S04]  /*0a90*/  ISETP.NE.U32.AND P1, PT, RZ, UR14, PT ;  /* 0x0000000eff007c0c */ /* 0x000fc8000bf25070 */
[----:B------:R-:W-:Y:S02]  /*0aa0*/  ISETP.NE.AND.EX P1, PT, RZ, UR15, PT, P1 ;  /* 0x0000000fff007c0c */ /* 0x000fe4000bf25310 */
[----:B------:R-:W-:-:S11]  /*0ab0*/  ISETP.NE.AND P0, PT, RZ, UR11, PT ;  /* 0x0000000bff007c0c */ /* 0x000fd6000bf05270 */
[----:B------:R-:W0:Y:S08]  /*0ac0*/  @P1 LDC.64 R222, c[0x0][0x438] ;  /* 0x00010e00ffde1b82 */ /* 0x000e300000000a00 */
[----:B------:R-:W1:Y:S08]  /*0ad0*/  @P1 LDC.64 R228, c[0x0][0x438] ;  /* 0x00010e00ffe41b82 */ /* 0x000e700000000a00 */
[----:B------:R-:W1:Y:S01]  /*0ae0*/  @P1 LDC.64 R220, c[0x0][0x438] ;  /* 0x00010e00ffdc1b82 */ /* 0x000e620000000a00 */
[----:B0-----:R-:W-:-:S05]  /*0af0*/  @P1 IMAD.WIDE.U32 R222, R192, 0x20, R222 ;  /* 0x00000020c0de1825 */ /* 0x001fca00078e00de */
[----:B-----5:R-:W5:Y:S01]  /*0b00*/  @P1 LDG.E.128 R60, desc[UR12][R222.64] ;  /* 0x0000000cde3c1981 */ /* 0x020f62000c1e1d00 */
[----:B-1----:R-:W-:-:S03]  /*0b10*/  @P1 IMAD.WIDE.U32 R228, R194, 0x20, R228 ;  /* 0x00000020c2e41825 */ /* 0x002fc600078e00e4 */
[----:B------:R0:W5:Y:S04]  /*0b20*/  @P1 LDG.E.128 R64, desc[UR12][R222.64+0x10] ;  /* 0x0000100cde401981 */ /* 0x000168000c1e1d00 */
[----:B------:R-:W5:Y:S04]  /*0b30*/  @P1 LDG.E.128 R52, desc[UR12][R228.64] ;  /* 0x0000000ce4341981 */ /* 0x000f68000c1e1d00 */
[----:B------:R1:W5:Y:S01]  /*0b40*/  @P1 LDG.E.128 R56, desc[UR12][R228.64+0x10] ;  /* 0x0000100ce4381981 */ /* 0x000362000c1e1d00 */
[----:B------:R-:W-:-:S05]  /*0b50*/  @P1 IMAD.WIDE.U32 R220, R157, 0x20, R220 ;  /* 0x000000209ddc1825 */ /* 0x000fca00078e00dc */
[----:B------:R-:W5:Y:S04]  /*0b60*/  @P1 LDG.E.128 R68, desc[UR12][R220.64] ;  /* 0x0000000cdc441981 */ /* 0x000f68000c1e1d00 */
[----:B------:R1:W5:Y:S01]  /*0b70*/  @P1 LDG.E.128 R72, desc[UR12][R220.64+0x10] ;  /* 0x0000100cdc481981 */ /* 0x000362000c1e1d00 */
[----:B----4-:R-:W-:-:S05]  /*0b80*/  FSEL R199, R199, RZ, !P0 ;  /* 0x000000ffc7c77208 */ /* 0x010fca0004000000 */
[C---:B--2---:R-:W-:Y:S01]  /*0b90*/  FADD.FTZ R212, -R199.reuse, R114 ;  /* 0x00000072c7d47221 */ /* 0x044fe20000010100 */
[C---:B------:R-:W-:Y:S02]  /*0ba0*/  FADD.FTZ R252, -R199.reuse, R115 ;  /* 0x00000073c7fc7221 */ /* 0x040fe40000010100 */
[----:B------:R-:W2:Y:S01]  /*0bb0*/  @P1 LDC.64 R114, c[0x0][0x438] ;  /* 0x00010e00ff721b82 */ /* 0x000ea20000000a00 */
[C---:B------:R-:W-:Y:S02]  /*0bc0*/  PRMT R247, R96.reuse, 0x7632, R247 ;  /* 0x0000763260f77816 */ /* 0x040fe400000000f7 */
[----:B------:R-:W-:Y:S01]  /*0bd0*/  SHF.L.U32 R96, R96, 0x10, RZ ;  /* 0x0000001060607819 */ /* 0x000fe200000006ff */
[----:B------:R-:W-:Y:S01]  /*0be0*/  FADD.FTZ R0, -R199, R92 ;  /* 0x0000005cc7007221 */ /* 0x000fe20000010100 */
[----:B------:R-:W-:Y:S01]  /*0bf0*/  SHF.L.U32 R247, R247, 0x10, RZ ;  /* 0x00000010f7f77819 */ /* 0x000fe200000006ff */
[----:B------:R-:W-:Y:S02]  /*0c00*/  FADD.FTZ R204, -R199, R107 ;  /* 0x0000006bc7cc7221 */ /* 0x000fe40000010100 */
[----:B------:R-:W-:Y:S01]  /*0c10*/  FMUL.FTZ R231, R191, R96 ;  /* 0x00000060bfe77220 */ /* 0x000fe20000410000 */
[----:B------:R-:W-:Y:S01]  /*0c20*/  PRMT R245, R97, 0x7632, R245 ;  /* 0x0000763261f57816 */ /* 0x000fe200000000f5 */
[----:B------:R-:W-:Y:S01]  /*0c30*/  FADD.FTZ R236, -R199, R93 ;  /* 0x0000005dc7ec7221 */ /* 0x000fe20000010100 */
[----:B------:R-:W-:Y:S01]  /*0c40*/  SHF.L.U32 R97, R97, 0x10, RZ ;  /* 0x0000001061617819 */ /* 0x000fe200000006ff */
[----:B0-----:R-:W-:Y:S01]  /*0c50*/  FMUL.FTZ R223, R173, R247 ;  /* 0x000000f7addf7220 */ /* 0x001fe20000410000 */
[----:B---3--:R-:W-:-:S02]  /*0c60*/  PRMT R107, R88, 0x7632, R107 ;  /* 0x00007632586b7816 */ /* 0x008fc4000000006b */
[----:B------:R-:W-:Y:S01]  /*0c70*/  SHF.L.U32 R233, R88, 0x10, RZ ;  /* 0x0000001058e97819 */ /* 0x000fe200000006ff */
[----:B------:R-:W-:Y:S01]  /*0c80*/  FADD.FTZ R88, RZ, R231 ;  /* 0x000000e7ff587221 */ /* 0x000fe20000010000 */
[----:B------:R-:W-:Y:S01]  /*0c90*/  FMUL.FTZ R0, R193, R0 ;  /* 0x00000000c1007220 */ /* 0x000fe20000410000 */
[--C-:B------:R-:W-:Y:S01]  /*0ca0*/  FADD.FTZ R234, -R199, R94.reuse ;  /* 0x0000005ec7ea7221 */ /* 0x100fe20000010100 */
[----:B------:R-:W-:Y:S01]  /*0cb0*/  PRMT R94, R111, 0x7632, R94 ;  /* 0x000076326f5e7816 */ /* 0x000fe2000000005e */
[----:B------:R-:W-:Y:S01]  /*0cc0*/  FMUL.FTZ R236, R193, R236 ;  /* 0x000000ecc1ec7220 */ /* 0x000fe20000410000 */
[----:B------:R-:W-:Y:S01]  /*0cd0*/  SHF.L.U32 R197, R111, 0x10, RZ ;  /* 0x000000106fc57819 */ /* 0x000fe200000006ff */
[----:B------:R-:W-:Y:S01]  /*0ce0*/  FFMA.FTZ R111, R0, R231, RZ ;  /* 0x000000e7006f7223 */ /* 0x000fe200000100ff */
[----:B------:R-:W-:Y:S01]  /*0cf0*/  SHF.L.U32 R245, R245, 0x10, RZ ;  /* 0x00000010f5f57819 */ /* 0x000fe200000006ff */
[----:B-1----:R-:W-:Y:S01]  /*0d00*/  FMUL.FTZ R229, R190, R97 ;  /* 0x00000061bee57220 */ /* 0x002fe20000410000 */
[----:B------:R-:W-:Y:S01]  /*0d10*/  FADD.FTZ R88, R223, R88 ;  /* 0x00000058df587221 */ /* 0x000fe20000010000 */
[C---:B------:R-:W-:Y:S01]  /*0d20*/  FADD.FTZ R214, -R199.reuse, R124 ;  /* 0x0000007cc7d67221 */ /* 0x040fe20000010100 */
[C---:B------:R-:W-:Y:S01]  /*0d30*/  FADD.FTZ R238, -R199.reuse, R125 ;  /* 0x0000007dc7ee7221 */ /* 0x040fe20000010100 */
[----:B------:R-:W-:Y:S01]  /*0d40*/  FADD.FTZ R232, -R199, R95 ;  /* 0x0000005fc7e87221 */ /* 0x000fe20000010100 */
[C---:B------:R-:W-:Y:S01]  /*0d50*/  PRMT R246, R98.reuse, 0x7632, R246 ;  /* 0x0000763262f67816 */ /* 0x040fe200000000f6 */
[----:B--2---:R-:W-:Y:S01]  /*0d60*/  @P1 IMAD.WIDE.U32 R124, R195, 0x20, R114 ;  /* 0x00000020c37c1825 */ /* 0x004fe200078e0072 */
[----:B------:R-:W-:-:S03]  /*0d70*/  SHF.L.U32 R93, R98, 0x10, RZ ;  /* 0x00000010625d7819 */ /* 0x000fc600000006ff */
[----:B------:R-:W-:Y:S01]  /*0d80*/  FMUL.FTZ R234, R193, R234 ;  /* 0x000000eac1ea7220 */ /* 0x000fe20000410000 */
[----:B------:R-:W-:Y:S01]  /*0d90*/  FFMA.FTZ R111, R236, R223, R111 ;  /* 0x000000dfec6f7223 */ /* 0x000fe2000001006f */
[----:B------:R-:W-:Y:S01]  /*0da0*/  FMUL.FTZ R222, R172, R245 ;  /* 0x000000f5acde7220 */ /* 0x000fe20000410000 */
[----:B------:R-:W-:Y:S01]  /*0db0*/  FADD.FTZ R115, R229, R88 ;  /* 0x00000058e5737221 */ /* 0x000fe20000010000 */
[----:B------:R-:W-:Y:S01]  /*0dc0*/  FADD.FTZ R206, -R199, R100 ;  /* 0x00000064c7ce7221 */ /* 0x000fe20000010100 */
[----:B------:R-:W-:Y:S01]  /*0dd0*/  FMUL.FTZ R232, R193, R232 ;  /* 0x000000e8c1e87220 */ /* 0x000fe20000410000 */
[----:B------:R-:W-:Y:S01]  /*0de0*/  SHF.L.U32 R246, R246, 0x10, RZ ;  /* 0x00000010f6f67819 */ /* 0x000fe200000006ff */
[----:B------:R-:W-:Y:S01]  /*0df0*/  FFMA.FTZ R111, R234, R229, R111 ;  /* 0x000000e5ea6f7223 */ /* 0x000fe2000001006f */
[----:B------:R-:W-:Y:S01]  /*0e00*/  FMUL.FTZ R230, R189, R93 ;  /* 0x0000005dbde67220 */ /* 0x000fe20000410000 */
[----:B------:R-:W-:Y:S01]  /*0e10*/  FADD.FTZ R115, R222, R115 ;  /* 0x00000073de737221 */ /* 0x000fe20000010000 */
[----:B------:R-:W-:Y:S01]  /*0e20*/  PRMT R243, R99, 0x7632, R243 ;  /* 0x0000763263f37816 */ /* 0x000fe200000000f3 */
[----:B------:R-:W-:Y:S01]  /*0e30*/  FADD.FTZ R226, -R199, R101 ;  /* 0x00000065c7e27221 */ /* 0x000fe20000010100 */
[----:B------:R-:W-:Y:S01]  /*0e40*/  SHF.L.U32 R99, R99, 0x10, RZ ;  /* 0x0000001063637819 */ /* 0x000fe200000006ff */
[----:B------:R-:W-:Y:S01]  /*0e50*/  FMUL.FTZ R227, R193, R206 ;  /* 0x000000cec1e37220 */ /* 0x000fe20000410000 */
[----:B------:R-:W-:Y:S01]  /*0e60*/  PRMT R218, R122, 0x7632, R218 ;  /* 0x000076327ada7816 */ /* 0x000fe200000000da */
[----:B------:R-:W-:Y:S01]  /*0e70*/  FFMA.FTZ R88, R232, R222, R111 ;  /* 0x000000dee8587223 */ /* 0x000fe2000001006f */
[----:B------:R-:W-:Y:S01]  /*0e80*/  SHF.L.U32 R101, R122, 0x10, RZ ;  /* 0x000000107a657819 */ /* 0x000fe200000006ff */
[----:B------:R-:W-:Y:S01]  /*0e90*/  FMUL.FTZ R221, R171, R246 ;  /* 0x000000f6abdd7220 */ /* 0x000fe20000410000 */
[----:B------:R-:W-:Y:S01]  /*0ea0*/  FADD.FTZ R122, R230, R115 ;  /* 0x00000073e67a7221 */ /* 0x000fe20000010000 */
[----:B------:R-:W-:Y:S01]  /*0eb0*/  FADD.FTZ R208, -R199, R102 ;  /* 0x00000066c7d07221 */ /* 0x000fe20000010100 */
[----:B------:R-:W-:Y:S01]  /*0ec0*/  SHF.L.U32 R243, R243, 0x10, RZ ;  /* 0x00000010f3f37819 */ /* 0x000fe200000006ff */
[----:B------:R-:W-:Y:S01]  /*0ed0*/  FMUL.FTZ R226, R193, R226 ;  /* 0x000000e2c1e27220 */ /* 0x000fe20000410000 */
[----:B------:R-:W-:Y:S01]  /*0ee0*/  FFMA.FTZ R111, R227, R230, R88 ;  /* 0x000000e6e36f7223 */ /* 0x000fe20000010058 */
[----:B------:R-:W-:Y:S01]  /*0ef0*/  FMUL.FTZ R228, R188, R99 ;  /* 0x00000063bce47220 */ /* 0x000fe20000410000 */
[----:B------:R-:W-:Y:S01]  /*0f00*/  FADD.FTZ R115, R221, R122 ;  /* 0x0000007add737221 */ /* 0x000fe20000010000 */
[C---:B------:R-:W-:Y:S01]  /*0f10*/  FADD.FTZ R224, -R199.reuse, R103 ;  /* 0x00000067c7e07221 */ /* 0x040fe20000010100 */
[----:B------:R-:W-:Y:S01]  /*0f20*/  FADD.FTZ R202, -R199, R106 ;  /* 0x0000006ac7ca7221 */ /* 0x000fe20000010100 */
[C---:B------:R-:W-:Y:S01]  /*0f30*/  PRMT R244, R108.reuse, 0x7632, R244 ;  /* 0x000076326cf47816 */ /* 0x040fe200000000f4 */
[----:B------:R-:W-:Y:S01]  /*0f40*/  FMUL.FTZ R225, R193, R208 ;  /* 0x000000d0c1e17220 */ /* 0x000fe20000410000 */
[----:B------:R-:W-:Y:S01]  /*0f50*/  SHF.L.U32 R95, R108, 0x10, RZ ;  /* 0x000000106c5f7819 */ /* 0x000fe200000006ff */
[----:B------:R-:W-:Y:S01]  /*0f60*/  FFMA.FTZ R88, R226, R221, R111 ;  /* 0x000000dde2587223 */ /* 0x000fe2000001006f */
[----:B------:R-:W-:Y:S01]  /*0f70*/  FMUL.FTZ R220, R170, R243 ;  /* 0x000000f3aadc7220 */ /* 0x000fe20000410000 */
[----:B------:R-:W-:Y:S01]  /*0f80*/  FADD.FTZ R115, R228, R115 ;  /* 0x00000073e4737221 */ /* 0x000fe20000010000 */
[----:B------:R-:W-:Y:S01]  /*0f90*/  FADD.FTZ R198, -R199, R104 ;  /* 0x00000068c7c67221 */ /* 0x000fe20000010100 */
[C---:B------:R-:W-:Y:S01]  /*0fa0*/  FMUL.FTZ R224, R193.reuse, R224 ;  /* 0x000000e0c1e07220 */ /* 0x040fe20000410000 */
[----:B------:R-:W-:Y:S01]  /*0fb0*/  FMUL.FTZ R207, R193, R202 ;  /* 0x000000cac1cf7220 */ /* 0x000fe20000410000 */
[----:B------:R-:W-:Y:S01]  /*0fc0*/  SHF.L.U32 R244, R244, 0x10, RZ ;  /* 0x00000010f4f47819 */ /* 0x000fe200000006ff */
[----:B------:R-:W-:Y:S01]  /*0fd0*/  FFMA.FTZ R111, R225, R228, R88 ;  /* 0x000000e4e16f7223 */ /* 0x000fe20000010058 */
[----:B------:R-:W-:Y:S01]  /*0fe0*/  FMUL.FTZ R202, R187, R95 ;  /* 0x0000005fbbca7220 */ /* 0x000fe20000410000 */
[----:B------:R-:W-:Y:S01]  /*0ff0*/  FADD.FTZ R115, R220, R115 ;  /* 0x00000073dc737221 */ /* 0x000fe20000010000 */
[----:B------:R-:W-:Y:S01]  /*1000*/  FADD.FTZ R200, -R199, R105 ;  /* 0x00000069c7c87221 */ /* 0x000fe20000010100 */
[----:B------:R-:W-:Y:S01]  /*1010*/  PRMT R242, R109, 0x7632, R242 ;  /* 0x000076326df27816 */ /* 0x000fe200000000f2 */
[----:B------:R-:W-:Y:S01]  /*1020*/  FMUL.FTZ R205, R193, R198 ;  /* 0x000000c6c1cd7220 */ /* 0x000fe20000410000 */
[----:B------:R-:W-:Y:S01]  /*1030*/  SHF.L.U32 R109, R109, 0x10, RZ ;  /* 0x000000106d6d7819 */ /* 0x000fe200000006ff */
[----:B------:R-:W-:Y:S01]  /*1040*/  FFMA.FTZ R88, R224, R220, R111 ;  /* 0x000000dce0587223 */ /* 0x000fe2000001006f */
[----:B------:R-:W-:Y:S01]  /*1050*/  FMUL.FTZ R209, R169, R244 ;  /* 0x000000f4a9d17220 */ /* 0x000fe20000410000 */
[----:B------:R-:W-:Y:S01]  /*1060*/  FADD.FTZ R122, R202, R115 ;  /* 0x00000073ca7a7221 */ /* 0x000fe20000010000 */
[C---:B------:R-:W-:Y:S01]  /*1070*/  FMUL.FTZ R198, R193.reuse, R200 ;  /* 0x000000c8c1c67220 */ /* 0x040fe20000410000 */
[----:B------:R-:W-:Y:S01]  /*1080*/  FMUL.FTZ R200, R193, R204 ;  /* 0x000000ccc1c87220 */ /* 0x000fe20000410000 */
[----:B------:R-:W-:Y:S01]  /*1090*/  SHF.L.U32 R242, R242, 0x10, RZ ;  /* 0x00000010f2f27819 */ /* 0x000fe200000006ff */
[----:B------:R-:W-:Y:S01]  /*10a0*/  FFMA.FTZ R111, R205, R202, R88 ;  /* 0x000000cacd6f7223 */ /* 0x000fe20000010058 */
[----:B------:R-:W-:Y:S01]  /*10b0*/  FMUL.FTZ R204, R186, R109 ;  /* 0x0000006dbacc7220 */ /* 0x000fe20000410000 */
[----:B------:R-:W-:Y:S01]  /*10c0*/  FADD.FTZ R115, R209, R122 ;  /* 0x0000007ad1737221 */ /* 0x000fe20000010000 */
[C---:B------:R-:W-:Y:S01]  /*10d0*/  FADD.FTZ R210, -R199.reuse, R112 ;  /* 0x00000070c7d27221 */ /* 0x040fe20000010100 */
[C---:B------:R-:W-:Y:S01]  /*10e0*/  PRMT R102, R110.reuse, 0x7632, R102 ;  /* 0x000076326e667816 */ /* 0x040fe20000000066 */
[----:B------:R-:W-:Y:S01]  /*10f0*/  FADD.FTZ R113, -R199, R113 ;  /* 0x00000071c7717221 */ /* 0x000fe20000010100 */
[----:B------:R-:W-:Y:S01]  /*1100*/  SHF.L.U32 R103, R110, 0x10, RZ ;  /* 0x000000106e677819 */ /* 0x000fe200000006ff */
[----:B------:R-:W-:Y:S01]  /*1110*/  FFMA.FTZ R88, R198, R209, R111 ;  /* 0x000000d1c6587223 */ /* 0x000fe2000001006f */
[----:B------:R-:W-:Y:S01]  /*1120*/  FMUL.FTZ R213, R168, R242 ;  /* 0x000000f2a8d57220 */ /* 0x000fe20000410000 */
[----:B------:R-:W-:Y:S01]  /*1130*/  FADD.FTZ R122, R204, R115 ;  /* 0x00000073cc7a7221 */ /* 0x000fe20000010000 */
[C---:B------:R-:W-:Y:S01]  /*1140*/  FMUL.FTZ R211, R193.reuse, R210 ;  /* 0x000000d2c1d37220 */ /* 0x040fe20000410000 */
[----:B------:R-:W-:Y:S01]  /*1150*/  SHF.L.U32 R102, R102, 0x10, RZ ;  /* 0x0000001066667819 */ /* 0x000fe200000006ff */
[----:B------:R-:W-:Y:S01]  /*1160*/  FMUL.FTZ R210, R193, R113 ;  /* 0x00000071c1d27220 */ /* 0x000fe20000410000 */
[----:B------:R-:W-:Y:S01]  /*1170*/  FFMA.FTZ R111, R207, R204, R88 ;  /* 0x000000cccf6f7223 */ /* 0x000fe20000010058 */
[----:B------:R-:W-:Y:S01]  /*1180*/  FMUL.FTZ R206, R185, R103 ;  /* 0x00000067b9ce7220 */ /* 0x000fe20000410000 */
[----:B------:R-:W-:Y:S01]  /*1190*/  FADD.FTZ R113, R213, R122 ;  /* 0x0000007ad5717221 */ /* 0x000fe20000010000 */
[----:B------:R-:W-:Y:S01]  /*11a0*/  FADD.FTZ R105, -R199, R116 ;  /* 0x00000074c7697221 */ /* 0x000fe20000010100 */
[----:B------:R-:W5:Y:S01]  /*11b0*/  @P1 LDG.E.128 R44, desc[UR12][R124.64] ;  /* 0x0000000c7c2c1981 */ /* 0x000f62000c1e1d00 */
[----:B------:R-:W-:Y:S01]  /*11c0*/  FFMA.FTZ R88, R200, R213, R111 ;  /* 0x000000d5c8587223 */ /* 0x000fe2000001006f */
[----:B------:R-:W-:-:S02]  /*11d0*/  FMUL.FTZ R217, R167, R102 ;  /* 0x00000066a7d97220 */ /* 0x000fc40000410000 */
[----:B------:R0:W5:Y:S01]  /*11e0*/  @P1 LDG.E.128 R48, desc[UR12][R124.64+0x10] ;  /* 0x0000100c7c301981 */ /* 0x000162000c1e1d00 */
[----:B------:R-:W-:Y:S01]  /*11f0*/  SHF.L.U32 R94, R94, 0x10, RZ ;  /* 0x000000105e5e7819 */ /* 0x000fe200000006ff */
[----:B------:R-:W-:Y:S01]  /*1200*/  FMUL.FTZ R208, R184, R197 ;  /* 0x000000c5b8d07220 */ /* 0x000fe20000410000 */
[----:B------:R-:W-:Y:S01]  /*1210*/  PRMT R100, R120, 0x7632, R100 ;  /* 0x0000763278647816 */ /* 0x000fe20000000064 */
[----:B0-----:R-:W-:Y:S01]  /*1220*/  FADD.FTZ R124, R206, R113 ;  /* 0x00000071ce7c7221 */ /* 0x001fe20000010000 */
[----:B------:R-:W-:Y:S01]  /*1230*/  FMUL.FTZ R125, R193, R105 ;  /* 0x00000069c17d7220 */ /* 0x000fe20000410000 */
[----:B------:R-:W-:Y:S02]  /*1240*/  FFMA.FTZ R105, R211, R206, R88 ;  /* 0x000000ced3697223 */ /* 0x000fe40000010058 */
[----:B------:R-:W-:Y:S01]  /*1250*/  FADD.FTZ R111, R217, R124 ;  /* 0x0000007cd96f7221 */ /* 0x000fe20000010000 */
[----:B------:R-:W-:Y:S01]  /*1260*/  SHF.L.U32 R92, R120, 0x10, RZ ;  /* 0x00000010785c7819 */ /* 0x000fe200000006ff */
[----:B------:R-:W-:Y:S01]  /*1270*/  FADD.FTZ R106, -R199, R128 ;  /* 0x00000080c76a7221 */ /* 0x000fe20000010100 */
[----:B------:R-:W-:Y:S01]  /*1280*/  FMUL.FTZ R215, R193, R212 ;  /* 0x000000d4c1d77220 */ /* 0x000fe20000410000 */
[----:B------:R-:W-:Y:S01]  /*1290*/  FFMA.FTZ R88, R210, R217, R105 ;  /* 0x000000d9d2587223 */ /* 0x000fe20000010069 */
[----:B------:R-:W-:Y:S01]  /*12a0*/  FMUL.FTZ R219, R166, R94 ;  /* 0x0000005ea6db7220 */ /* 0x000fe20000410000 */
[----:B------:R-:W-:Y:S01]  /*12b0*/  FADD.FTZ R128, R208, R111 ;  /* 0x0000006fd0807221 */ /* 0x000fe20000010000 */
[C---:B------:R-:W-:Y:S01]  /*12c0*/  FADD.FTZ R248, -R199.reuse, R118 ;  /* 0x00000076c7f87221 */ /* 0x040fe20000010100 */
[----:B------:R-:W-:Y:S01]  /*12d0*/  FADD.FTZ R118, -R199, R126 ;  /* 0x0000007ec7767221 */ /* 0x000fe20000010100 */
[----:B------:R-:W-:Y:S01]  /*12e0*/  FMUL.FTZ R212, R193, R252 ;  /* 0x000000fcc1d47220 */ /* 0x000fe20000410000 */
[----:B------:R-:W-:Y:S01]  /*12f0*/  FFMA.FTZ R105, R215, R208, R88 ;  /* 0x000000d0d7697223 */ /* 0x000fe20000010058 */
[----:B------:R-:W-:Y:S01]  /*1300*/  SHF.L.U32 R100, R100, 0x10, RZ ;  /* 0x0000001064647819 */ /* 0x000fe200000006ff */
[----:B------:R-:W-:Y:S01]  /*1310*/  FMUL.FTZ R126, R183, R92 ;  /* 0x0000005cb77e7220 */ /* 0x000fe20000410000 */
[----:B------:R-:W-:Y:S01]  /*1320*/  FADD.FTZ R111, R219, R128 ;  /* 0x00000080db6f7221 */ /* 0x000fe20000010000 */
[----:B------:R-:W-:Y:S01]  /*1330*/  FADD.FTZ R240, -R199, R117 ;  /* 0x00000075c7f07221 */ /* 0x000fe20000010100 */
[----:B------:R-:W-:Y:S01]  /*1340*/  PRMT R98, R121, 0x7632, R98 ;  /* 0x0000763279627816 */ /* 0x000fe20000000062 */
[----:B------:R-:W-:Y:S01]  /*1350*/  FADD.FTZ R108, -R199, R129 ;  /* 0x00000081c76c7221 */ /* 0x000fe20000010100 */
[----:B------:R-:W-:Y:S01]  /*1360*/  SHF.L.U32 R203, R121, 0x10, RZ ;  /* 0x0000001079cb7819 */ /* 0x000fe200000006ff */
[----:B------:R-:W-:Y:S01]  /*1370*/  FFMA.FTZ R128, R212, R219, R105 ;  /* 0x000000dbd4807223 */ /* 0x000fe20000010069 */
[----:B------:R-:W-:Y:S01]  /*1380*/  FMUL.FTZ R129, R165, R100 ;  /* 0x00000064a5817220 */ /* 0x000fe20000410000 */
[----:B------:R-:W-:Y:S01]  /*1390*/  FADD.FTZ R88, R126, R111 ;  /* 0x0000006f7e587221 */ /* 0x000fe20000010000 */
[----:B------:R-:W-:Y:S01]  /*13a0*/  FMUL.FTZ R122, R193, R240 ;  /* 0x000000f0c17a7220 */ /* 0x000fe20000410000 */
[----:B------:R-:W-:Y:S01]  /*13b0*/  SHF.L.U32 R98, R98, 0x10, RZ ;  /* 0x0000001062627819 */ /* 0x000fe200000006ff */
[----:B------:R-:W-:Y:S01]  /*13c0*/  FFMA.FTZ R105, R125, R126, R128 ;  /* 0x0000007e7d697223 */ /* 0x000fe20000010080 */
[----:B------:R-:W-:Y:S01]  /*13d0*/  FMUL.FTZ R128, R182, R203 ;  /* 0x000000cbb6807220 */ /* 0x000fe20000410000 */
[----:B------:R-:W-:Y:S01]  /*13e0*/  FADD.FTZ R111, R129, R88 ;  /* 0x00000058816f7221 */ /* 0x000fe20000010000 */
[C---:B------:R-:W-:Y:S01]  /*13f0*/  FADD.FTZ R196, -R199.reuse, R127 ;  /* 0x0000007fc7c47221 */ /* 0x040fe20000010100 */
[C---:B------:R-:W-:Y:S01]  /*1400*/  FADD.FTZ R250, -R199.reuse, R119 ;  /* 0x00000077c7fa7221 */ /* 0x040fe20000010100 */
[C---:B------:R-:W-:Y:S01]  /*1410*/  FADD.FTZ R112, -R199.reuse, R131 ;  /* 0x00000083c7707221 */ /* 0x040fe20000010100 */
[----:B------:R-:W-:Y:S01]  /*1420*/  FADD.FTZ R114, -R199, R132 ;  /* 0x00000084c7727221 */ /* 0x000fe20000010100 */
        /* <DEDUP_REMOVED lines=13> */
[----:B------:R-:W-:Y:S01]  /*1500*/  FADD.FTZ R120, -R199, R135 ;  /* 0x00000087c7787221 */ /* 0x000fe20000010100 */
[----:B------:R-:W-:Y:S01]  /*1510*/  FMUL.FTZ R133, R193, R214 ;  /* 0x000000d6c1857220 */ /* 0x000fe20000410000 */
[----:B------:R-:W-:Y:S01]  /*1520*/  FFMA.FTZ R88, R124, R131, R105 ;  /* 0x000000837c587223 */ /* 0x000fe20000010069 */
        /* <DEDUP_REMOVED lines=8> */
[C---:B------:R-:W-:Y:S01]  /*15b0*/  FMUL.FTZ R199, R193.reuse, R118 ;  /* 0x00000076c1c77220 */ /* 0x040fe20000410000 */
[----:B------:R-:W-:Y:S01]  /*15c0*/  FFMA.FTZ R88, R132, R135, R105 ;  /* 0x0000008784587223 */ /* 0x000fe20000010069 */
[----:B------:R-:W-:Y:S01]  /*15d0*/  FMUL.FTZ R201, R162, R216 ;  /* 0x000000d8a2c97220 */ /* 0x000fe20000410000 */
[----:B------:R-:W-:Y:S01]  /*15e0*/  FADD.FTZ R118, R134, R111 ;  /* 0x0000006f86767221 */ /* 0x000fe20000010000 */
[----:B------:R-:W-:Y:S01]  /*15f0*/  FMUL.FTZ R196, R193, R196 ;  /* 0x000000c4c1c47220 */ /* 0x000fe20000410000 */
[----:B------:R-:W-:Y:S01]  /*1600*/  FFMA.FTZ R111, R199, R134, R88 ;  /* 0x00000086c76f7223 */ /* 0x000fe20000010058 */
[----:B------:R-:W-:Y:S01]  /*1610*/  FMUL.FTZ R105, R193, R106 ;  /* 0x0000006ac1697220 */ /* 0x000fe20000410000 */
[----:B------:R-:W-:Y:S01]  /*1620*/  SHF.L.U32 R214, R107, 0x10, RZ ;  /* 0x000000106bd67819 */ /* 0x000fe200000006ff */
[----:B------:R-:W-:Y:S01]  /*1630*/  FADD.FTZ R107, R201, R118 ;  /* 0x00000076c96b7221 */ /* 0x000fe20000010000 */
[----:B------:R-:W-:Y:S01]  /*1640*/  FMUL.FTZ R106, R179, R233 ;  /* 0x000000e9b36a7220 */ /* 0x000fe20000410000 */
[----:B------:R-:W-:Y:S01]  /*1650*/  FFMA.FTZ R118, R196, R201, R111 ;  /* 0x000000c9c4767223 */ /* 0x000fe2000001006f */
[----:B------:R-:W-:-:S02]  /*1660*/  SHF.L.U32 R237, R89, 0x10, RZ ;  /* 0x0000001059ed7819 */ /* 0x000fc400000006ff */
[----:B------:R-:W-:Y:S01]  /*1670*/  FADD.FTZ R88, R106, R107 ;  /* 0x0000006b6a587221 */ /* 0x000fe20000010000 */
[----:B------:R-:W-:Y:S01]  /*1680*/  PRMT R235, R89, 0x7632, R235 ;  /* 0x0000763259eb7816 */ /* 0x000fe200000000eb */
[----:B------:R-:W-:Y:S01]  /*1690*/  FMUL.FTZ R107, R161, R214 ;  /* 0x000000d6a16b7220 */ /* 0x000fe20000410000 */
[----:B------:R-:W-:Y:S01]  /*16a0*/  FMUL.FTZ R108, R193, R108 ;  /* 0x0000006cc16c7220 */ /* 0x000fe20000410000 */
[----:B------:R-:W-:Y:S01]  /*16b0*/  FFMA.FTZ R89, R105, R106, R118 ;  /* 0x0000006a69597223 */ /* 0x000fe20000010076 */
[----:B------:R-:W-:Y:S01]  /*16c0*/  FMUL.FTZ R111, R193, R110 ;  /* 0x0000006ec16f7220 */ /* 0x000fe20000410000 */
[----:B------:R-:W-:Y:S01]  /*16d0*/  SHF.L.U32 R235, R235, 0x10, RZ ;  /* 0x00000010ebeb7819 */ /* 0x000fe200000006ff */
[----:B------:R-:W-:Y:S01]  /*16e0*/  FADD.FTZ R113, R88, R107 ;  /* 0x0000006b58717221 */ /* 0x000fe20000010000 */
[----:B------:R-:W-:Y:S01]  /*16f0*/  FMUL.FTZ R110, R178, R237 ;  /* 0x000000edb26e7220 */ /* 0x000fe20000410000 */
[----:B------:R-:W-:Y:S01]  /*1700*/  FFMA.FTZ R88, R108, R107, R89 ;  /* 0x0000006b6c587223 */ /* 0x000fe20000010059 */
[----:B------:R-:W-:-:S02]  /*1710*/  PRMT R238, R90, 0x7632, R238 ;  /* 0x000076325aee7816 */ /* 0x000fc400000000ee */
[----:B------:R-:W-:Y:S01]  /*1720*/  SHF.L.U32 R239, R90, 0x10, RZ ;  /* 0x000000105aef7819 */ /* 0x000fe200000006ff */
[----:B------:R-:W-:Y:S01]  /*1730*/  FADD.FTZ R90, R113, R110 ;  /* 0x0000006e715a7221 */ /* 0x000fe20000010000 */
        /* <DEDUP_REMOVED lines=14> */
[----:B------:R-:W-:Y:S01]  /*1820*/  SHF.L.U32 R240, R240, 0x10, RZ ;  /* 0x00000010f0f07819 */ /* 0x000fe200000006ff */
[C---:B------:R-:W-:Y:S01]  /*1830*/  FMUL.FTZ R119, R193.reuse, R104 ;  /* 0x00000068c1777220 */ /* 0x040fe20000410000 */
        /* <DEDUP_REMOVED lines=23> */
[----:B------:R-:W2:Y:S01]  /*19b0*/  S2R R104, SR_TID.X ;  /* 0x0000000000687919 */ /* 0x000ea20000002100 */
[----:B0-----:R-:W-:Y:S01]  /*19c0*/  FADD.FTZ R252, R251, R90 ;  /* 0x0000005afbfc7221 */ /* 0x001fe20000010000 */
[----:B-1----:R-:W-:-:S04]  /*19d0*/  FADD.FTZ R91, R250, R89 ;  /* 0x00000059fa5b7221 */ /* 0x002fc80000010000 */
[----:B------:R-:W0:Y:S01]  /*19e0*/  SHFL.DOWN PT, R90, R252, 0x1, 0x1f ;  /* 0x08201f00fc5a7f89 */ /* 0x000e2200000e0000 */
[----:B------:R-:W1:Y:S03]  /*19f0*/  LDC.64 R88, c[0x0][0x380] ;  /* 0x0000e000ff587b82 */ /* 0x000e660000000a00 */
[----:B------:R-:W3:Y:S01]  /*1a00*/  SHFL.DOWN PT, R248, R91, 0x1, 0x1f ;  /* 0x08201f005bf87f89 */ /* 0x000ee200000e0000 */
[----:B--2---:R-:W-:Y:S01]  /*1a10*/  LOP3.LUT P2, RZ, R104, 0x1f, RZ, 0xc0, !PT ;  /* 0x0000001f68ff7812 */ /* 0x004fe2000784c0ff */
[----:B------:R-:W-:Y:S01]  /*1a20*/  BSSY.RECONVERGENT B0, `(.L_x_1380) ;  /* 0x000000c000007945 */ /* 0x000fe20003800200 */
[----:B0-----:R-:W-:Y:S01]  /*1a30*/  FADD.FTZ R90, R252, R90 ;  /* 0x0000005afc5a7221 */ /* 0x001fe20000010000 */
[----:B---3--:R-:W-:-:S10]  /*1a40*/  FADD.FTZ R91, R91, R248 ;  /* 0x000000f85b5b7221 */ /* 0x008fd40000010000 */
        /* <DEDUP_REMOVED lines=9> */
.L_x_1381:
[----:B------:R-:W-:Y:S05]  /*1ae0*/  BSYNC.RECONVERGENT B0 ;  /* 0x0000000000007941 */ /* 0x000fea0003800200 */
.L_x_1380:
        /* <DEDUP_REMOVED lines=24> */
[----:B--2---:R-:W-:Y:S01]  /*1c70*/  ULEA UR4, UR5, UR4, 0x18 ;  /* 0x0000000405047291 */ /* 0x004fe2000f8ec0ff */
[----:B------:R-:W-:Y:S01]  /*1c80*/  FFMA.FTZ R11, R210, R102, R11 ;  /* 0x00000066d20b7223 */ /* 0x000fe2000001000b */
[----:B------:R-:W-:Y:S01]  /*1c90*/  FFMA.FTZ R15, R122, R100, R15 ;  /* 0x000000647a0f7223 */ /* 0x000fe2000001000f */
[----:B------:R-:W-:Y:S01]  /*1ca0*/  FADD.FTZ R43, R100, R43 ;  /* 0x0000002b642b7221 */ /* 0x000fe20000010000 */
        /* <DEDUP_REMOVED lines=9> */
[----:B------:R-:W-:Y:S01]  /*1d40*/  FFMA.FTZ R155, R236, R247, R155 ;  /* 0x000000f7ec9b7223 */ /* 0x000fe2000001009b */
        /* <DEDUP_REMOVED lines=9> */
[----:B------:R-:W-:Y:S01]  /*1de0*/  FADD.FTZ R31, R246, R31 ;  /* 0x0000001ff61f7221 */ /* 0x000fe20000010000 */
[----:B------:R-:W-:Y:S01]  /*1df0*/  UISETP.NE.AND.EX UP0, UPT, UR15, URZ, UPT, UP0 ;  /* 0x000000ff0f00728c */ /* 0x000fe2000bf05300 */
[----:B------:R-:W-:Y:S01]  /*1e00*/  FFMA.FTZ R3, R226, R246, R3 ;  /* 0x000000f6e2037223 */ /* 0x000fe20000010003 */
[----:B------:R-:W-:Y:S01]  /*1e10*/  FADD.FTZ R33, R243, R33 ;  /* 0x00000021f3217221 */ /* 0x000fe20000010000 */
[----:B------:R-:W2:Y:S01]  /*1e20*/  LDS.128 R96, [UR5] ;  /* 0x00000005ff607984 */ /* 0x000ea20008000c00 */
[----:B------:R-:W-:Y:S01]  /*1e30*/  FFMA.FTZ R5, R224, R243, R5 ;  /* 0x000000f3e0057223 */ /* 0x000fe20000010005 */
[----:B------:R-:W-:Y:S01]  /*1e40*/  FFMA.FTZ R7, R198, R244, R7 ;  /* 0x000000f4c6077223 */ /* 0x000fe20000010007 */
[----:B------:R-:W-:Y:S01]  /*1e50*/  FADD.FTZ R35, R244, R35 ;  /* 0x00000023f4237221 */ /* 0x000fe20000010000 */
[----:B------:R-:W3:Y:S01]  /*1e60*/  LDS.128 R100, [UR10] ;  /* 0x0000000aff647984 */ /* 0x000ee20008000c00 */
[----:B------:R-:W-:Y:S01]  /*1e70*/  FFMA.FTZ R9, R200, R242, R9 ;  /* 0x000000f2c8097223 */ /* 0x000fe20000010009 */
[----:B------:R-:W-:Y:S01]  /*1e80*/  FADD.FTZ R37, R242, R37 ;  /* 0x00000025f2257221 */ /* 0x000fe20000010000 */
        /* <DEDUP_REMOVED lines=16> */
[----:B------:R-:W-:Y:S01]  /*1f90*/  FFMA.FTZ R25, R112, R235, R25 ;  /* 0x000000eb70197223 */ /* 0x000fe20000010019 */
[----:B------:R-:W-:Y:S01]  /*1fa0*/  FADD.FTZ R145, R235, R145 ;  /* 0x00000091eb917221 */ /* 0x000fe20000010000 */
[----:B------:R-:W-:Y:S01]  /*1fb0*/  FADD.FTZ R146, R239, R146 ;  /* 0x00000092ef927221 */ /* 0x000fe20000010000 */
[----:B------:R-:W-:Y:S01]  /*1fc0*/  FFMA.FTZ R26, R115, R239, R26 ;  /* 0x000000ef731a7223 */ /* 0x000fe2000001001a */
[----:B------:R-:W-:Y:S01]  /*1fd0*/  FFMA.FTZ R27, R116, R238, R27 ;  /* 0x000000ee741b7223 */ /* 0x000fe2000001001b */
[----:B0-----:R-:W-:Y:S01]  /*1fe0*/  FADD.FTZ R109, RZ, R88 ;  /* 0x00000058ff6d7221 */ /* 0x001fe20000010000 */
[----:B------:R-:W-:Y:S01]  /*1ff0*/  FADD.FTZ R88, RZ, R89 ;  /* 0x00000059ff587221 */ /* 0x000fe20000010000 */
[----:B------:R-:W-:Y:S01]  /*2000*/  FADD.FTZ R147, R238, R147 ;  /* 0x00000093ee937221 */ /* 0x000fe20000010000 */
[----:B------:R-:W-:Y:S01]  /*2010*/  FADD.FTZ R148, R241, R148 ;  /* 0x00000094f1947221 */ /* 0x000fe20000010000 */
[----:B------:R-:W-:Y:S01]  /*2020*/  FADD.FTZ R109, R90, R109 ;  /* 0x0000006d5a6d7221 */ /* 0x000fe20000010000 */
[----:B------:R-:W-:Y:S01]  /*2030*/  FADD.FTZ R88, R91, R88 ;  /* 0x000000585b587221 */ /* 0x000fe20000010000 */
[----:B------:R-:W-:Y:S01]  /*2040*/  FFMA.FTZ R28, R119, R241, R28 ;  /* 0x000000f1771c7223 */ /* 0x000fe2000001001c */
[----:B------:R-:W-:Y:S01]  /*2050*/  FFMA.FTZ R29, R120, R240, R29 ;  /* 0x000000f0781d7223 */ /* 0x000fe2000001001d */
[----:B-1----:R-:W-:Y:S01]  /*2060*/  FADD.FTZ R109, R109, R92 ;  /* 0x0000005c6d6d7221 */ /* 0x002fe20000010000 */
[----:B------:R-:W-:Y:S01]  /*2070*/  FADD.FTZ R88, R88, R93 ;  /* 0x0000005d58587221 */ /* 0x000fe20000010000 */
[----:B------:R-:W-:-:S02]  /*2080*/  FADD.FTZ R149, R240, R149 ;  /* 0x00000095f0957221 */ /* 0x000fc40000010000 */
        /* <DEDUP_REMOVED lines=51> */
.L_x_1384:
        /* <DEDUP_REMOVED lines=33> */
.L_x_1383:
        /* <DEDUP_REMOVED lines=32> */
.L_x_1386:
        /* <DEDUP_REMOVED lines=33> */
.L_x_1382:
        /* <DEDUP_REMOVED lines=37> */
.L_x_1388:
        /* <DEDUP_REMOVED lines=33> */
.L_x_1387:
        /* <DEDUP_REMOVED lines=32> */
.L_x_1389:
        /* <DEDUP_REMOVED lines=32> */
.L_x_1385:
[----:B------:R-:W-:Y:S01]  /*3240*/  ISETP.NE.U32.AND P0, PT, RZ, UR4, PT ;  /* 0x00000004ff007c0c */ /* 0x000fe2000bf05070 */
[----:B------:R-:W0:Y:S01]  /*3250*/  LDC.64 R92, c[0x0][0x468] ;  /* 0x00011a00ff5c7b82 */ /* 0x000e220000000a00 */
[----:B------:R-:W-:Y:S02]  /*3260*/  ISETP.NE.U32.AND P2, PT, RZ, UR6, PT ;  /* 0x00000006ff007c0c */ /* 0x000fe4000bf45070 */
[----:B------:R-:W-:Y:S02]  /*3270*/  ISETP.NE.AND.EX P0, PT, RZ, UR5, PT, P0 ;  /* 0x00000005ff007c0c */ /* 0x000fe4000bf05300 */
[----:B------:R-:W-:-:S11]  /*3280*/  ISETP.NE.AND.EX P2, PT, RZ, UR7, PT, P2 ;  /* 0x00000007ff007c0c */ /* 0x000fd6000bf45320 */
[----:B------:R-:W1:Y:S08]  /*3290*/  @P0 LDC.64 R98, c[0x0][0x478] ;  /* 0x00011e00ff620b82 */ /* 0x000e700000000a00 */
[----:B------:R-:W2:Y:S01]  /*32a0*/  @P2 LDC.64 R94, c[0x0][0x470] ;  /* 0x00011c00ff5e2b82 */ /* 0x000ea20000000a00 */
[----:B0-----:R-:W-:-:S04]  /*32b0*/  IMAD.WIDE.U32 R96, R195, 0x10, R92 ;  /* 0x00000010c3607825 */ /* 0x001fc800078e005c */
[----:B-1----:R-:W-:-:S05]  /*32c0*/  @P0 IMAD.WIDE.U32 R98, R195, 0x20, R98 ;  /* 0x00000020c3620825 */ /* 0x002fca00078e0062 */
[----:B------:R0:W-:Y:S01]  /*32d0*/  @P0 STG.E.128 desc[UR12][R98.64], R84 ;  /* 0x0000005462000986 */ /* 0x0001e2000c101d0c */
[----:B--2---:R-:W-:-:S03]  /*32e0*/  @P2 IMAD.WIDE.U32 R94, R195, 0x10, R94 ;  /* 0x00000010c35e2825 */ /* 0x004fc600078e005e */
[----:B------:R0:W-:Y:S04]  /*32f0*/  @P0 STG.E.128 desc[UR12][R98.64+0x10], R76 ;  /* 0x0000104c62000986 */ /* 0x0001e8000c101d0c */
        /* <DEDUP_REMOVED lines=21> */
[C---:B0----5:R-:W-:Y:S01]  /*3450*/  FFMA.FTZ R84, R193.reuse, R205, R52 ;  /* 0x000000cdc1547223 */ /* 0x061fe20000010034 */
        /* <DEDUP_REMOVED lines=16> */
.L_x_1392:
        /* <DEDUP_REMOVED lines=29> */
.L_x_1391:
        /* <DEDUP_REMOVED lines=34> */
.L_x_1394:
        /* <DEDUP_REMOVED lines=29> */
.L_x_1390:
        /* <DEDUP_REMOVED lines=35> */
.L_x_1396:
        /* <DEDUP_REMOVED lines=29> */
.L_x_1395:
        /* <DEDUP_REMOVED lines=34> */
.L_x_1397:
        /* <DEDUP_REMOVED lines=28> */
.L_x_1393:
[----:B------:R-:W0:Y:S01]  /*4300*/  @P0 LDC.64 R98, c[0x0][0x478] ;  /* 0x00011e00ff620b82 */ /* 0x000e220000000a00 */
[----:B------:R-:W-:-:S07]  /*4310*/  IMAD.WIDE.U32 R96, R194, 0x10, R92 ;  /* 0x00000010c2607825 */ /* 0x000fce00078e005c */
[----:B------:R-:W1:Y:S01]  /*4320*/  @P2 LDC.64 R94, c[0x0][0x470] ;  /* 0x00011c00ff5e2b82 */ /* 0x000e620000000a00 */
[----:B0-----:R-:W-:-:S05]  /*4330*/  @P0 IMAD.WIDE.U32 R98, R194, 0x20, R98 ;  /* 0x00000020c2620825 */ /* 0x001fca00078e0062 */
[----:B------:R0:W-:Y:S01]  /*4340*/  @P0 STG.E.128 desc[UR12][R98.64], R84 ;  /* 0x0000005462000986 */ /* 0x0001e2000c101d0c */
[----:B-1----:R-:W-:-:S03]  /*4350*/  @P2 IMAD.WIDE.U32 R94, R194, 0x10, R94 ;  /* 0x00000010c25e2825 */ /* 0x002fc600078e005e */
        /* <DEDUP_REMOVED lines=39> */
.L_x_1400:
        /* <DEDUP_REMOVED lines=29> */
.L_x_1399:
        /* <DEDUP_REMOVED lines=34> */
.L_x_1402:
        /* <DEDUP_REMOVED lines=29> */
.L_x_1398:
        /* <DEDUP_REMOVED lines=35> */
.L_x_1404:
        /* <DEDUP_REMOVED lines=29> */
.L_x_1403:
        /* <DEDUP_REMOVED lines=34> */
.L_x_1405:
        /* <DEDUP_REMOVED lines=28> */
.L_x_1401:
        /* <DEDUP_REMOVED lines=45> */
.L_x_1408:
        /* <DEDUP_REMOVED lines=29> */
.L_x_1407:
        /* <DEDUP_REMOVED lines=34> */
.L_x_1410:
        /* <DEDUP_REMOVED lines=29> */
.L_x_1406:
        /* <DEDUP_REMOVED lines=35> */
.L_x_1412:
        /* <DEDUP_REMOVED lines=29> */
.L_x_1411:
        /* <DEDUP_REMOVED lines=34> */
.L_x_1413:
        /* <DEDUP_REMOVED lines=28> */
.L_x_1409:
[----:B------:R-:W0:Y:S01]  /*63e0*/  @P0 LDC.64 R96, c[0x0][0x478] ;  /* 0x00011e00ff600b82 */ /* 0x000e220000000a00 */
[----:B------:R-:W-:Y:S01]  /*63f0*/  IMAD.WIDE.U32 R92, R157, 0x10, R92 ;  /* 0x000000109d5c7825 */ /* 0x000fe200078e005c */
[----:B------:R-:W-:-:S06]  /*6400*/  UPLOP3.LUT UP1, UPT, UPT, UPT, UP1, 0x40, 0x4 ;  /* 0x000000000004789c */ /* 0x000fcc0003f2e810 */
        /* <DEDUP_REMOVED lines=72> */
.L_x_1379:
[----:B------:R-:W1:Y:S08]  /*6890*/  S2UR UR4, SR_CTAID.X ;  /* 0x00000000000479c3 */ /* 0x000e700000002500 */
        /* <DEDUP_REMOVED lines=24> */
.L_x_1415:
        /* <DEDUP_REMOVED lines=14> */
.L_x_4835:


//--------------------- .text._ZN10layer_norm31ln_parallel_residual_bwd_kernelINS_13Kernel_traitsI13__nv_bfloat16S2_fS2_fjLj8192ELj1ELj1ELj8ELj16ENS_18Kernel_traits_baseILj8192ES2_S2_fS2_fjLj256EEEEELb1ELb0ELb0EEEvNS_9BwdParamsE --------------------------
	.section	.text._ZN10layer_norm31ln_parallel_residual_bwd_kernelINS_13Kernel_traitsI13__nv_bfloat16S2_fS2_fjLj8192ELj1ELj1ELj8ELj16ENS_18Kernel_traits_baseILj8192ES2_S2_fS2_fjLj256EEEEELb1ELb0ELb0EEEvNS_9BwdParamsE,"ax",@progbits
	.align	128
        .global         _ZN10layer_norm31ln_parallel_residual_bwd_kernelINS_13Kernel_traitsI13__nv_bfloat16S2_fS2_fjLj8192ELj1ELj1ELj8ELj16ENS_18Kernel_traits_baseILj8192ES2_S2_fS2_fjLj256EEEEELb1ELb0ELb0EEEvNS_9BwdParamsE
        .type           _ZN10layer_norm31ln_parallel_residual_bwd_kernelINS_13Kernel_traitsI13__nv_bfloat16S2_fS2_fjLj8192ELj1ELj1ELj8ELj16ENS_18Kernel_traits_baseILj8192ES2_S2_fS2_fjLj256EEEEELb1ELb0ELb0EEEvNS_9BwdParamsE,@function
        .size           _ZN10layer_norm31ln_parallel_residual_bwd_kernelINS_13Kernel_traitsI13__nv_bfloat16S2_fS2_fjLj8192ELj1ELj1ELj8ELj16ENS_18Kernel_traits_baseILj8192ES2_S2_fS2_fjLj256EEEEELb1ELb0ELb0EEEvNS_9BwdParamsE,(.L_x_4836 - _ZN10layer_norm31ln_parallel_residual_bwd_kernelINS_13Kernel_traitsI13__nv_bfloat16S2_fS2_fjLj8192ELj1ELj1ELj8ELj16ENS_18Kernel_traits_baseILj8192ES2_S2_fS2_fjLj256EEEEELb1ELb0ELb0EEEvNS_9BwdParamsE)
        .other          _ZN10layer_norm31ln_parallel_residual_bwd_kernelINS_13Kernel_traitsI13__nv_bfloat16S2_fS2_fjLj8192ELj1ELj1ELj8ELj16ENS_18Kernel_traits_baseILj8192ES2_S2_fS2_fjLj256EEEEELb1ELb0ELb0EEEvNS_9BwdParamsE,@"STO_CUDA_ENTRY STV_DEFAULT"
_ZN10layer_norm31ln_parallel_residual_bwd_kernelINS_13Kernel_traitsI13__nv_bfloat16S2_fS2_fjLj8192ELj1ELj1ELj8ELj16ENS_18Kernel_traits_baseILj8192ES2_S2_fS2_fjLj256EEEEELb1ELb0ELb0EEEvNS_9BwdParamsE:
.text._ZN10layer_norm31ln_parallel_residual_bwd_kernelINS_13Kernel_traitsI13__nv_bfloat16S2_fS2_fjLj8192ELj1ELj1ELj8ELj16ENS_18Kernel_traits_baseILj8192ES2_S2_fS2_fjLj256EEEEELb1ELb0ELb0EEEvNS_9BwdParamsE:
        /* <DEDUP_REMOVED lines=67> */
[----:B-----5:R5:W-:Y:S04]  /*0430*/  @P3 STL.64 [R1+0xb0], R84 ;  /* 0x0000b05401003387 */ /* 0x020be80000100a00 */
[----:B------:R0:W-:Y:S04]  /*0440*/  @P3 STL.64 [R1+0xb8], R86 ;  /* 0x0000b85601003387 */ /* 0x0001e80000100a00 */
[----:B------:R0:W-:Y:S04]  /*0450*/  @P3 STL.64 [R1+0xa0], R80 ;  /* 0x0000a05001003387 */ /* 0x0001e80000100a00 */
[----:B------:R0:W-:Y:S04]  /*0460*/  @P3 STL.64 [R1+0xa8], R82 ;  /* 0x0000a85201003387 */ /* 0x0001e80000100a00 */
[----:B------:R0:W-:Y:S04]  /*0470*/  @P4 STL.64 [R1+0x90], R76 ;  /* 0x0000904c01004387 */ /* 0x0001e80000100a00 */
[----:B------:R0:W-:Y:S04]  /*0480*/  @P4 STL.64 [R1+0x98], R78 ;  /* 0x0000984e01004387 */ /* 0x0001e80000100a00 */
[----:B------:R0:W-:Y:S04]  /*0490*/  @P4 STL.64 [R1+0x80], R72 ;  /* 0x0000804801004387 */ /* 0x0001e80000100a00 */
[----:B------:R0:W-:Y:S01]  /*04a0*/  @P4 STL.64 [R1+0x88], R74 ;  /* 0x0000884a01004387 */ /* 0x0001e20000100a00 */
[----:B------:R-:W1:Y:S01]  /*04b0*/  S2UR UR9, SR_CTAID.X ;  /* 0x00000000000979c3 */ /* 0x000e620000002500 */
        /* <DEDUP_REMOVED lines=12> */
[----:B------:R-:W-:Y:S01]  /*0580*/  MOV R35, R85 ;  /* 0x0000005500237202 */ /* 0x000fe20000000f00 */
[----:B-1----:R-:W-:Y:S01]  /*0590*/  UISETP.GE.AND UP0, UPT, UR9, UR4, UPT ;  /* 0x000000040900728c */ /* 0x002fe2000bf06270 */
        /* <DEDUP_REMOVED lines=48> */
[----:B----4-:R-:W-:-:S02]  /*08a0*/  CS2R R90, SRZ ;  /* 0x00000000005a7805 */ /* 0x010fc4000001ff00 */
[----:B-----5:R-:W-:Y:S02]  /*08b0*/  CS2R R84, SRZ ;  /* 0x0000000000547805 */ /* 0x020fe4000001ff00 */
[----:B0-----:R-:W-:Y:S02]  /*08c0*/  CS2R R86, SRZ ;  /* 0x0000000000567805 */ /* 0x001fe4000001ff00 */
[----:B------:R-:W-:Y:S02]  /*08d0*/  CS2R R80, SRZ ;  /* 0x0000000000507805 */ /* 0x000fe4000001ff00 */
[----:B------:R-:W-:Y:S02]  /*08e0*/  CS2R R82, SRZ ;  /* 0x0000000000527805 */ /* 0x000fe4000001ff00 */
[----:B------:R-:W-:Y:S02]  /*08f0*/  CS2R R76, SRZ ;  /* 0x00000000004c7805 */ /* 0x000fe4000001ff00 */
[----:B------:R-:W-:-:S02]  /*0900*/  CS2R R78, SRZ ;  /* 0x00000000004e7805 */ /* 0x000fc4000001ff00 */
        /* <DEDUP_REMOVED lines=152> */
[----:B------:R-:W-:Y:S01]  /*1290*/  CS2R R70, SRZ ;  /* 0x0000000000467805 */ /* 0x000fe2000001ff00 */
[----:B------:R-:W-:Y:S01]  /*12a0*/  UPLOP3.LUT UP1, UPT, UPT, UPT, UPT, 0x40, 0x4 ;  /* 0x000000000004789c */ /* 0x000fe20003f2e870 */
[----:B------:R1:W-:Y:S01]  /*12b0*/  STL.S16 [R1+0xe4], R6 ;  /* 0x0000e40601007387 */ /* 0x0003e20000100600 */
[----:B------:R-:W2:Y:S03]  /*12c0*/  LDCU UR23, c[0x0][0x408] ;  /* 0x00008100ff1777ac */ /* 0x000ea60008000800 */
[----:B------:R1:W-:Y:S01]  /*12d0*/  STL.S16 [R1+0xe0], R4 ;  /* 0x0000e00401007387 */ /* 0x0003e20000100600 */
        /* <DEDUP_REMOVED lines=8> */
[----:B------:R-:W1:Y:S03]  /*1360*/  LDCU.64 UR16, c[0x0][0x438] ;  /* 0x00008700ff1077ac */ /* 0x000e660008000a00 */
[----:B------:R0:W-:Y:S01]  /*1370*/  STL [R1+0x40], RZ ;  /* 0x000040ff01007387 */ /* 0x0001e20000100800 */
[----:B------:R-:W1:Y:S03]  /*1380*/  LDCU.64 UR18, c[0x0][0x470] ;  /* 0x00008e00ff1277ac */ /* 0x000e660008000a00 */
[----:B------:R0:W-:Y:S01]  /*1390*/  STL [R1+0x44], RZ ;  /* 0x000044ff01007387 */ /* 0x0001e20000100800 */
[----:B------:R-:W1:Y:S03]  /*13a0*/  LDCU.128 UR12, c[0x0][0x3c0] ;  /* 0x00007800ff0c77ac */ /* 0x000e660008000c00 */
[----:B------:R1:W-:Y:S01]  /*13b0*/  STL [R1+0x48], RZ ;  /* 0x000048ff01007387 */ /* 0x0003e20000100800 */
[----:B------:R-:W1:Y:S03]  /*13c0*/  LDCU.64 UR20, c[0x0][0x380] ;  /* 0x00007000ff1477ac */ /* 0x000e660008000a00 */
[----:B------:R1:W-:Y:S01]  /*13d0*/  STL [R1+0x4c], RZ ;  /* 0x00004cff01007387 */ /* 0x0003e20000100800 */
[----:B0-----:R-:W-:-:S03]  /*13e0*/  UISETP.NE.AND UP2, UPT, UR6, URZ, UPT ;  /* 0x000000ff0600728c */ /* 0x001fc6000bf45270 */
        /* <DEDUP_REMOVED lines=15> */
[----:B-1234-:R0:W-:Y:S02]  /*14e0*/  STL [R1+0xc], RZ ;  /* 0x00000cff01007387 */ /* 0x01e1e40000100800 */
.L_x_1467:
[----:B------:R-:W-:-:S06]  /*14f0*/  UIMAD.WIDE UR6, UR9, 0x4, UR12 ;  /* 0x00000004090678a5 */ /* 0x000fcc000f8e020c */
[----:B-1234-:R-:W-:Y:S02]  /*1500*/  MOV R132, UR6 ;  /* 0x0000000600847c02 */ /* 0x01efe40008000f00 */
[----:B------:R-:W-:Y:S01]  /*1510*/  MOV R133, UR7 ;  /* 0x0000000700857c02 */ /* 0x000fe20008000f00 */
[----:B------:R-:W-:-:S04]  /*1520*/  UIMAD.WIDE UR6, UR9, 0x4, UR14 ;  /* 0x00000004090678a5 */ /* 0x000fc8000f8e020e */
[----:B------:R1:W2:Y:S02]  /*1530*/  LDG.E R2, desc[UR10][R132.64] ;  /* 0x0000000a84027981 */ /* 0x0002a4000c1e1900 */
[----:B-1----:R-:W-:Y:S02]  /*1540*/  MOV R132, UR6 ;  /* 0x0000000600847c02 */ /* 0x002fe40008000f00 */
        /* <DEDUP_REMOVED lines=19> */
[----:B------:R-:W1:Y:S03]  /*1680*/  LDC.64 R18, c[0x0][0x430] ;  /* 0x00010c00ff127b82 */ /* 0x000e660000000a00 */
[----:B------:R-:W3:Y:S04]  /*1690*/  LDL R169, [R1+0xd0] ;  /* 0x0000d00001a97983 */ /* 0x000ee80000100800 */
[----:B------:R-:W4:Y:S01]  /*16a0*/  LDL.LU R168, [R1+0x50] ;  /* 0x0000500001a87983 */ /* 0x000f220000300800 */
[----:B------:R-:W0:Y:S03]  /*16b0*/  LDC.64 R16, c[0x0][0x3a8] ;  /* 0x0000ea00ff107b82 */ /* 0x000e260000000a00 */
[----:B------:R-:W4:Y:S04]  /*16c0*/  LDL R170, [R1+0x138] ;  /* 0x0001380001aa7983 */ /* 0x000f280000100800 */
[----:B------:R-:W4:Y:S01]  /*16d0*/  LDL R171, [R1+0x134] ;  /* 0x0001340001ab7983 */ /* 0x000f220000100800 */
[----:B------:R-:W0:Y:S03]  /*16e0*/  LDC.64 R28, c[0x0][0x428] ;  /* 0x00010a00ff1c7b82 */ /* 0x000e260000000a00 */
[----:B------:R-:W4:Y:S04]  /*16f0*/  LDL.LU R178, [R1+0x54] ;  /* 0x0000540001b27983 */ /* 0x000f280000300800 */
[----:B------:R-:W4:Y:S01]  /*1700*/  LDL.LU R179, [R1+0x58] ;  /* 0x0000580001b37983 */ /* 0x000f220000300800 */
[----:B-1----:R-:W-:-:S05]  /*1710*/  IMAD.WIDE.U32 R18, R2, 0x10, R18 ;  /* 0x0000001002127825 */ /* 0x002fca00078e0012 */
[----:B------:R-:W4:Y:S01]  /*1720*/  LDG.E.128 R132, desc[UR10][R18.64] ;  /* 0x0000000a12847981 */ /* 0x000f22000c1e1d00 */
[----:B0-----:R-:W-:-:S05]  /*1730*/  IMAD.WIDE.U32 R16, R2, 0x20, R16 ;  /* 0x0000002002107825 */ /* 0x001fca00078e0010 */
[----:B------:R-:W3:Y:S01]  /*1740*/  LDG.E.128 R144, desc[UR10][R16.64] ;  /* 0x0000000a10907981 */ /* 0x000ee2000c1e1d00 */
[----:B------:R-:W-:Y:S01]  /*1750*/  IMAD.WIDE.U32 R28, R2, 0x10, R28 ;  /* 0x00000010021c7825 */ /* 0x000fe200078e001c */
[----:B------:R-:W-:Y:S02]  /*1760*/  ISETP.NE.U32.AND P1, PT, RZ, UR18, PT ;  /* 0x00000012ff007c0c */ /* 0x000fe4000bf25070 */
[----:B------:R-:W4:Y:S04]  /*1770*/  LDG.E.128 R140, desc[UR10][R16.64+0x10] ;  /* 0x0000100a108c7981 */ /* 0x000f28000c1e1d00 */
[----:B------:R0:W4:Y:S01]  /*1780*/  LDG.E.128 R136, desc[UR10][R28.64] ;  /* 0x0000000a1c887981 */ /* 0x000122000c1e1d00 */
[----:B------:R-:W-:Y:S02]  /*1790*/  ISETP.NE.AND.EX P1, PT, RZ, UR19, PT, P1 ;  /* 0x00000013ff007c0c */ /* 0x000fe4000bf25310 */
[----:B------:R-:W-:-:S04]  /*17a0*/  ISETP.NE.U32.AND P0, PT, RZ, UR16, PT ;  /* 0x00000010ff007c0c */ /* 0x000fc8000bf05070 */
[----:B------:R-:W-:Y:S01]  /*17b0*/  ISETP.NE.AND.EX P0, PT, RZ, UR17, PT, P0 ;  /* 0x00000011ff007c0c */ /* 0x000fe2000bf05300 */
[----:B0-----:R-:W0:Y:S08]  /*17c0*/  LDC.64 R28, c[0x0][0x3b0] ;  /* 0x0000ec00ff1c7b82 */ /* 0x001e300000000a00 */
[----:B------:R-:W1:Y:S08]  /*17d0*/  @P1 LDC.64 R16, c[0x0][0x3b8] ;  /* 0x0000ee00ff101b82 */ /* 0x000e700000000a00 */
[----:B------:R-:W0:Y:S01]  /*17e0*/  @P0 LDC.64 R18, c[0x0][0x438] ;  /* 0x00010e00ff120b82 */ /* 0x000e220000000a00 */
[----:B--2---:R-:W-:-:S02]  /*17f0*/  SHF.L.U32 R7, R158, 0x10, RZ ;  /* 0x000000109e077819 */ /* 0x004fc400000006ff */
[----:B------:R-:W2:Y:S01]  /*1800*/  LDL R158, [R1+0xc4] ;  /* 0x0000c400019e7983 */ /* 0x000ea20000100800 */
[----:B-1----:R-:W-:-:S05]  /*1810*/  @P1 IMAD.WIDE.U32 R16, R2, 0x8, R16 ;  /* 0x0000000802101825 */ /* 0x002fca00078e0010 */
[----:B------:R0:W5:Y:S02]  /*1820*/  @P1 LDG.E.64 R32, desc[UR10][R16.64] ;  /* 0x0000000a10201981 */ /* 0x000164000c1e1b00 */
[----:B0-----:R-:W-:-:S05]  /*1830*/  @P0 IMAD.WIDE.U32 R16, R2, 0x20, R18 ;  /* 0x0000002002100825 */ /* 0x001fca00078e0012 */
[----:B------:R-:W5:Y:S04]  /*1840*/  @P0 LDG.E.128 R64, desc[UR10][R16.64] ;  /* 0x0000000a10400981 */ /* 0x000f68000c1e1d00 */
[----:B------:R0:W5:Y:S02]  /*1850*/  @P0 LDG.E.128 R60, desc[UR10][R16.64+0x10] ;  /* 0x0000100a103c0981 */ /* 0x000164000c1e1d00 */
[----:B0-----:R-:W-:-:S04]  /*1860*/  IMAD.WIDE.U32 R16, R2, 0x8, R28 ;  /* 0x0000000802107825 */ /* 0x001fc800078e001c */
[----:B---3--:R-:W-:Y:S01]  /*1870*/  FADD.FTZ R0, R144, -UR25 ;  /* 0x8000001990007e21 */ /* 0x008fe20008010000 */
[----:B------:R-:W-:Y:S01]  /*1880*/  SHF.L.U32 R18, R169, 0x10, RZ ;  /* 0x00000010a9127819 */ /* 0x000fe200000006ff */
[----:B------:R-:W3:Y:S04]  /*1890*/  LDL R29, [R1+0xd4] ;  /* 0x0000d400011d7983 */ /* 0x000ee80000100800 */
[----:B------:R4:W5:Y:S01]  /*18a0*/  LDG.E.64 R34, desc[UR10][R16.64] ;  /* 0x0000000a10227981 */ /* 0x000962000c1e1b00 */
[----:B------:R-:W-:Y:S01]  /*18b0*/  FMUL.FTZ R0, R0, UR24 ;  /* 0x0000001800007c20 */ /* 0x000fe20008410000 */
[----:B----4-:R-:W-:Y:S02]  /*18c0*/  SHF.L.U32 R16, R132, 0x10, RZ ;  /* 0x0000001084107819 */ /* 0x010fe400000006ff */
[----:B------:R-:W-:-:S03]  /*18d0*/  SHF.L.U32 R17, R136, 0x10, RZ ;  /* 0x0000001088117819 */ /* 0x000fc600000006ff */
[----:B------:R-:W-:Y:S01]  /*18e0*/  FMUL.FTZ R7, R7, R16 ;  /* 0x0000001007077220 */ /* 0x000fe20000410000 */
[----:B------:R-:W-:Y:S01]  /*18f0*/  PRMT R19, R136, 0x7632, R19 ;  /* 0x0000763288137816 */ /* 0x000fe20000000013 */
[-C--:B------:R-:W-:Y:S01]  /*1900*/  FFMA.FTZ R168, R0, R17.reuse, R168 ;  /* 0x0000001100a87223 */ /* 0x080fe200000100a8 */
[----:B------:R-:W-:Y:S01]  /*1910*/  FADD.FTZ R240, R240, R17 ;  /* 0x00000011f0f07221 */ /* 0x000fe20000010000 */
[----:B------:R-:W-:Y:S01]  /*1920*/  FFMA.FTZ R7, R18, R17, R7 ;  /* 0x0000001112077223 */ /* 0x000fe20000010007 */
[----:B------:R-:W-:Y:S01]  /*1930*/  FADD.FTZ R17, R145, -UR25 ;  /* 0x8000001991117e21 */ /* 0x000fe20008010000 */
[----:B------:R-:W-:Y:S01]  /*1940*/  SHF.L.U32 R19, R19, 0x10, RZ ;  /* 0x0000001013137819 */ /* 0x000fe200000006ff */
[----:B------:R0:W-:Y:S02]  /*1950*/  STL [R1+0x50], R168 ;  /* 0x000050a801007387 */ /* 0x0001e40000100800 */
[----:B------:R-:W-:Y:S02]  /*1960*/  FMUL.FTZ R17, R17, UR24 ;  /* 0x0000001811117c20 */ /* 0x000fe40008410000 */
[----:B------:R-:W4:Y:S02]  /*1970*/  LDL R136, [R1+0x13c] ;  /* 0x00013c0001887983 */ /* 0x000f240000100800 */
[----:B------:R-:W-:-:S02]  /*1980*/  FFMA.FTZ R178, R17, R19, R178 ;  /* 0x0000001311b27223 */ /* 0x000fc400000100b2 */
[----:B0-----:R-:W4:Y:S01]  /*1990*/  LDL R168, [R1+0x140] ;  /* 0x0001400001a87983 */ /* 0x001f220000100800 */
[----:B------:R-:W-:-:S03]  /*19a0*/  SHF.L.U32 R28, R171, 0x10, RZ ;  /* 0x00000010ab1c7819 */ /* 0x000fc600000006ff */
[----:B------:R-:W4:Y:S04]  /*19b0*/  LDL.LU R144, [R1+0x5c] ;  /* 0x00005c0001907983 */ /* 0x000f280000300800 */
[----:B------:R-:W4:Y:S04]  /*19c0*/  LDL.LU R171, [R1+0x40] ;  /* 0x0000400001ab7983 */ /* 0x000f280000300800 */
        /* <DEDUP_REMOVED lines=15> */
[----:B------:R-:W-:-:S03]  /*1ac0*/  SHF.L.U32 R28, R133, 0x10, RZ ;  /* 0x00000010851c7819 */ /* 0x000fc600000006ff */
[----:B------:R-:W-:Y:S02]  /*1ad0*/  FMUL.FTZ R19, R19, UR24 ;  /* 0x0000001813137c20 */ /* 0x000fe40008410000 */
[-C--:B------:R-:W-:Y:S01]  /*1ae0*/  FMUL.FTZ R18, R18, R28.reuse ;  /* 0x0000001c12127220 */ /* 0x080fe20000410000 */
[----:B------:R-:W-:Y:S01]  /*1af0*/  FADD.FTZ R98, R98, R28 ;  /* 0x0000001c62627221 */ /* 0x000fe20000010000 */
[----:B------:R-:W-:Y:S01]  /*1b00*/  FFMA.FTZ R206, R19, R28, R206 ;  /* 0x0000001c13ce7223 */ /* 0x000fe200000100ce */
[----:B------:R-:W-:Y:S02]  /*1b10*/  PRMT R28, R133, 0x7632, R28 ;  /* 0x00007632851c7816 */ /* 0x000fe4000000001c */
[----:B------:R-:W-:-:S04]  /*1b20*/  PRMT R133, R137, 0x7632, R133 ;  /* 0x0000763289857816 */ /* 0x000fc80000000085 */
[----:B------:R-:W-:Y:S02]  /*1b30*/  SHF.L.U32 R133, R133, 0x10, RZ ;  /* 0x0000001085857819 */ /* 0x000fe400000006ff */
[----:B---3--:R-:W-:Y:S02]  /*1b40*/  SHF.L.U32 R132, R29, 0x10, RZ ;  /* 0x000000101d847819 */ /* 0x008fe400000006ff */
[----:B------:R-:W-:-:S05]  /*1b50*/  SHF.L.U32 R29, R137, 0x10, RZ ;  /* 0x00000010891d7819 */ /* 0x000fca00000006ff */
[-C--:B------:R-:W-:Y:S01]  /*1b60*/  FFMA.FTZ R179, R19, R29.reuse, R179 ;  /* 0x0000001d13b37223 */ /* 0x080fe200000100b3 */
[----:B------:R-:W-:Y:S01]  /*1b70*/  FFMA.FTZ R18, R132, R29, R18 ;  /* 0x0000001d84127223 */ /* 0x000fe20000010012 */
[----:B------:R-:W-:Y:S01]  /*1b80*/  SHF.L.U32 R132, R28, 0x10, RZ ;  /* 0x000000101c847819 */ /* 0x000fe200000006ff */
[----:B------:R-:W-:Y:S01]  /*1b90*/  FADD.FTZ R242, R242, R29 ;  /* 0x0000001df2f27221 */ /* 0x000fe20000010000 */
[----:B------:R-:W-:Y:S01]  /*1ba0*/  FADD.FTZ R29, R147, -UR25 ;  /* 0x80000019931d7e21 */ /* 0x000fe20008010000 */
[----:B------:R-:W-:Y:S04]  /*1bb0*/  STL [R1+0x58], R179 ;  /* 0x000058b301007387 */ /* 0x000fe80000100800 */
[----:B------:R-:W3:Y:S01]  /*1bc0*/  LDL R169, [R1+0x148] ;  /* 0x0001480001a97983 */ /* 0x000ee20000100800 */
[----:B------:R-:W-:Y:S01]  /*1bd0*/  FMUL.FTZ R29, R29, UR24 ;  /* 0x000000181d1d7c20 */ /* 0x000fe20008410000 */
[----:B------:R-:W-:Y:S01]  /*1be0*/  FADD.FTZ R243, R243, R133 ;  /* 0x00000085f3f37221 */ /* 0x000fe20000010000 */
[----:B------:R-:W-:-:S02]  /*1bf0*/  FADD.FTZ R99, R99, R132 ;  /* 0x0000008463637221 */ /* 0x000fc40000010000 */
[CC--:B------:R-:W-:Y:S01]  /*1c00*/  FFMA.FTZ R207, R29.reuse, R132.reuse, R207 ;  /* 0x000000841dcf7223 */ /* 0x0c0fe200000100cf */
[----:B----4-:R-:W-:Y:S02]  /*1c10*/  SHF.L.U32 R136, R136, 0x10, RZ ;  /* 0x0000001088887819 */ /* 0x010fe400000006ff */
[----:B------:R-:W-:Y:S02]  /*1c20*/  SHF.L.U32 R28, R168, 0x10, RZ ;  /* 0x00000010a81c7819 */ /* 0x000fe400000006ff */
[----:B------:R-:W4:Y:S03]  /*1c30*/  LDL R168, [R1+0x144] ;  /* 0x0001440001a87983 */ /* 0x000f260000100800 */
[----:B------:R-:W-:Y:S01]  /*1c40*/  FMUL.FTZ R28, R28, R132 ;  /* 0x000000841c1c7220 */ /* 0x000fe20000410000 */
[----:B------:R-:W4:Y:S01]  /*1c50*/  LDL.LU R170, [R1+0x44] ;  /* 0x0000440001aa7983 */ /* 0x000f220000300800 */
[-C--:B------:R-:W-:Y:S01]  /*1c60*/  FFMA.FTZ R144, R29, R133.reuse, R144 ;  /* 0x000000851d907223 */ /* 0x080fe20000010090 */
[----:B------:R-:W-:Y:S01]  /*1c70*/  SHF.L.U32 R132, R134, 0x10, RZ ;  /* 0x0000001086847819 */ /* 0x000fe200000006ff */
[----:B------:R-:W-:Y:S01]  /*1c80*/  FFMA.FTZ R28, R136, R133, R28 ;  /* 0x00000085881c7223 */ /* 0x000fe2000001001c */
[----:B------:R-:W4:Y:S01]  /*1c90*/  LDL R147, [R1+0xcc] ;  /* 0x0000cc0001937983 */ /* 0x000f220000100800 */
[----:B------:R-:W-:-:S03]  /*1ca0*/  FADD.FTZ R140, R140, -UR25 ;  /* 0x800000198c8c7e21 */ /* 0x000fc60008010000 */
        /* <DEDUP_REMOVED lines=9> */
[----:B------:R-:W-:Y:S01]  /*1d40*/  STL [R1+0x40], R171 ;  /* 0x000040ab01007387 */ /* 0x000fe20000100800 */
        /* <DEDUP_REMOVED lines=11> */
[----:B------:R-:W-:-:S05]  /*1e00*/  SHF.L.U32 R132, R132, 0x10, RZ ;  /* 0x0000001084847819 */ /* 0x000fca00000006ff */
[----:B------:R-:W-:Y:S01]  /*1e10*/  FADD.FTZ R93, R93, R132 ;  /* 0x000000845d5d7221 */ /* 0x000fe20000010000 */
[----:B------:R-:W-:Y:S01]  /*1e20*/  FADD.FTZ R237, R237, R133 ;  /* 0x00000085eded7221 */ /* 0x000fe20000010000 */
[----:B---3--:R-:W-:Y:S01]  /*1e30*/  SHF.L.U32 R134, R169, 0x10, RZ ;  /* 0x00000010a9867819 */ /* 0x008fe200000006ff */
[----:B------:R-:W-:Y:S01]  /*1e40*/  FMUL.FTZ R169, R137, UR24 ;  /* 0x0000001889a97c20 */ /* 0x000fe20008410000 */
[----:B------:R-:W-:-:S03]  /*1e50*/  FADD.FTZ R137, R142, -UR25 ;  /* 0x800000198e897e21 */ /* 0x000fc60008010000 */
[-C--:B------:R-:W-:Y:S01]  /*1e60*/  FMUL.FTZ R134, R134, R132.reuse ;  /* 0x0000008486867220 */ /* 0x080fe20000410000 */
[----:B------:R-:W-:Y:S01]  /*1e70*/  FFMA.FTZ R201, R169, R132, R201 ;  /* 0x00000084a9c97223 */ /* 0x000fe200000100c9 */
[----:B------:R-:W-:Y:S02]  /*1e80*/  SHF.L.U32 R132, R135, 0x10, RZ ;  /* 0x0000001087847819 */ /* 0x000fe400000006ff */
[----:B----4-:R-:W-:Y:S01]  /*1e90*/  SHF.L.U32 R136, R168, 0x10, RZ ;  /* 0x00000010a8887819 */ /* 0x010fe200000006ff */
[----:B------:R-:W-:-:S04]  /*1ea0*/  FFMA.FTZ R170, R169, R133, R170 ;  /* 0x00000085a9aa7223 */ /* 0x000fc800000100aa */
[----:B------:R-:W-:Y:S01]  /*1eb0*/  FFMA.FTZ R168, R136, R133, R134 ;  /* 0x0000008588a87223 */ /* 0x000fe20000010086 */
[----:B------:R-:W-:Y:S01]  /*1ec0*/  SHF.L.U32 R134, R147, 0x10, RZ ;  /* 0x0000001093867819 */ /* 0x000fe200000006ff */
[----:B------:R0:W-:Y:S01]  /*1ed0*/  STL [R1+0x44], R170 ;  /* 0x000044aa01007387 */ /* 0x0001e20000100800 */
[----:B------:R-:W-:Y:S01]  /*1ee0*/  SHF.L.U32 R133, R139, 0x10, RZ ;  /* 0x000000108b857819 */ /* 0x000fe200000006ff */
[----:B------:R-:W-:Y:S01]  /*1ef0*/  FADD.FTZ R94, R94, R132 ;  /* 0x000000845e5e7221 */ /* 0x000fe20000010000 */
        /* <DEDUP_REMOVED lines=39> */
[----:B-1----:R-:W-:-:S07]  /*2170*/  FADD.FTZ R186, R133, R179 ;  /* 0x000000b385ba7221 */ /* 0x002fce0000010000 */
.L_x_1418:
[----:B------:R-:W-:Y:S05]  /*2180*/  BSYNC.RECONVERGENT B0 ;  /* 0x0000000000007941 */ /* 0x000fea0003800200 */
.L_x_1417:
[----:B------:R-:W-:Y:S04]  /*2190*/  BSSY.RECONVERGENT B0, `(.L_x_1419) ;  /* 0x00000b3000007945 */ /* 0x000fe80003800200 */
[----:B------:R-:W-:Y:S05]  /*21a0*/  @!P3 BRA `(.L_x_1420) ;  /* 0x0000000800c4b947 */ /* 0x000fea0003800000 */
[----:B------:R-:W1:Y:S01]  /*21b0*/  LDC.64 R14, c[0x0][0x3a8] ;  /* 0x0000ea00ff0e7b82 */ /* 0x000e620000000a00 */
[----:B------:R-:W2:Y:S04]  /*21c0*/  LDL R157, [R1+0xa0] ;  /* 0x0000a000019d7983 */ /* 0x000ea80000100800 */
[----:B------:R-:W3:Y:S03]  /*21d0*/  LDL R156, [R1+0xb0] ;  /* 0x0000b000019c7983 */ /* 0x000ee60000100800 */
[----:B------:R-:W4:Y:S01]  /*21e0*/  LDC.64 R20, c[0x0][0x430] ;  /* 0x00010c00ff147b82 */ /* 0x000f220000000a00 */
[----:B------:R-:W3:Y:S04]  /*21f0*/  LDL.LU R167, [R1+0x30] ;  /* 0x0000300001a77983 */ /* 0x000ee80000300800 */
[----:B------:R-:W3:Y:S03]  /*2200*/  LDL R166, [R1+0x118] ;  /* 0x0001180001a67983 */ /* 0x000ee60000100800 */
[----:B------:R-:W0:Y:S01]  /*2210*/  LDC.64 R26, c[0x0][0x428] ;  /* 0x00010a00ff1a7b82 */ /* 0x000e220000000a00 */
[----:B------:R-:W-:Y:S01]  /*2220*/  ISETP.NE.U32.AND P0, PT, RZ, UR18, PT ;  /* 0x00000012ff007c0c */ /* 0x000fe2000bf05070 */
[----:B------:R-:W3:Y:S04]  /*2230*/  LDL R172, [R1+0x114] ;  /* 0x0001140001ac7983 */ /* 0x000ee80000100800 */
[----:B------:R-:W3:Y:S01]  /*2240*/  LDL R173, [R1+0xa4] ;  /* 0x0000a40001ad7983 */ /* 0x000ee20000100800 */
[----:B-1----:R-:W-:-:S03]  /*2250*/  IMAD.WIDE.U32 R14, R220, 0x20, R14 ;  /* 0x00000020dc0e7825 */ /* 0x002fc600078e000e */
[----:B------:R-:W3:Y:S04]  /*2260*/  LDL R180, [R1+0xb4] ;  /* 0x0000b40001b47983 */ /* 0x000ee80000100800 */
[----:B------:R-:W3:Y:S01]  /*2270*/  LDG.E.128 R144, desc[UR10][R14.64] ;  /* 0x0000000a0e907981 */ /* 0x000ee2000c1e1d00 */
[----:B----4-:R-:W-:-:S03]  /*2280*/  IMAD.WIDE.U32 R20, R220, 0x10, R20 ;  /* 0x00000010dc147825 */ /* 0x010fc600078e0014 */
[----:B------:R-:W4:Y:S04]  /*2290*/  LDL R181, [R1+0x120] ;  /* 0x0001200001b57983 */ /* 0x000f280000100800 */
[----:B------:R-:W4:Y:S01]  /*22a0*/  LDG.E.128 R132, desc[UR10][R20.64] ;  /* 0x0000000a14847981 */ /* 0x000f22000c1e1d00 */
[----:B0-----:R-:W-:Y:S01]  /*22b0*/  IMAD.WIDE.U32 R26, R220, 0x10, R26 ;  /* 0x00000010dc1a7825 */ /* 0x001fe200078e001a */
[----:B------:R-:W-:Y:S02]  /*22c0*/  ISETP.NE.AND.EX P1, PT, RZ, UR19, PT, P0 ;  /* 0x00000013ff007c0c */ /* 0x000fe4000bf25300 */
[----:B------:R0:W4:Y:S04]  /*22d0*/  LDG.E.128 R140, desc[UR10][R14.64+0x10] ;  /* 0x0000100a0e8c7981 */ /* 0x000128000c1e1d00 */
[----:B------:R1:W4:Y:S01]  /*22e0*/  LDG.E.128 R136, desc[UR10][R26.64] ;  /* 0x0000000a1a887981 */ /* 0x000322000c1e1d00 */
[----:B------:R-:W-:-:S04]  /*22f0*/  ISETP.NE.U32.AND P0, PT, RZ, UR16, PT ;  /* 0x00000010ff007c0c */ /* 0x000fc8000bf05070 */
[----:B------:R-:W-:Y:S02]  /*2300*/  ISETP.NE.AND.EX P0, PT, RZ, UR17, PT, P0 ;  /* 0x00000011ff007c0c */ /* 0x000fe4000bf05300 */
[----:B0-----:R-:W0:Y:S08]  /*2310*/  @P1 LDC.64 R14, c[0x0][0x3b8] ;  /* 0x0000ee00ff0e1b82 */ /* 0x001e300000000a00 */
[----:B-1----:R-:W1:Y:S08]  /*2320*/  LDC.64 R26, c[0x0][0x3b0] ;  /* 0x0000ec00ff1a7b82 */ /* 0x002e700000000a00 */
[----:B------:R-:W1:Y:S01]  /*2330*/  @P0 LDC.64 R20, c[0x0][0x438] ;  /* 0x00010e00ff140b82 */ /* 0x000e620000000a00 */
[----:B0-----:R-:W-:-:S05]  /*2340*/  @P1 IMAD.WIDE.U32 R14, R220, 0x8, R14 ;  /* 0x00000008dc0e1825 */ /* 0x001fca00078e000e */
[----:B------:R1:W5:Y:S02]  /*2350*/  @P1 LDG.E.64 R36, desc[UR10][R14.64] ;  /* 0x0000000a0e241981 */ /* 0x000364000c1e1b00 */
[----:B-1----:R-:W-:-:S05]  /*2360*/  @P0 IMAD.WIDE.U32 R14, R220, 0x20, R20 ;  /* 0x00000020dc0e0825 */ /* 0x002fca00078e0014 */
[----:B------:R-:W5:Y:S04]  /*2370*/  @P0 LDG.E.128 R56, desc[UR10][R14.64] ;  /* 0x0000000a0e380981 */ /* 0x000f68000c1e1d00 */
[----:B------:R0:W5:Y:S02]  /*2380*/  @P0 LDG.E.128 R52, desc[UR10][R14.64+0x10] ;  /* 0x0000100a0e340981 */ /* 0x000164000c1e1d00 */
[----:B0-----:R-:W-:Y:S02]  /*2390*/  IMAD.WIDE.U32 R14, R220, 0x8, R26 ;  /* 0x00000008dc0e7825 */ /* 0x001fe400078e001a */
[----:B------:R-:W4:Y:S04]  /*23a0*/  LDL.LU R27, [R1+0x34] ;  /* 0x00003400011b7983 */ /* 0x000f280000300800 */
[----:B------:R4:W5:Y:S01]  /*23b0*/  LDG.E.64 R38, desc[UR10][R14.64] ;  /* 0x0000000a0e267981 */ /* 0x000962000c1e1b00 */
[----:B--2---:R-:W-:-:S02]  /*23c0*/  SHF.L.U32 R5, R157, 0x10, RZ ;  /* 0x000000109d057819 */ /* 0x004fc400000006ff */
[----:B---3--:R-:W-:Y:S01]  /*23d0*/  SHF.L.U32 R20, R156, 0x10, RZ ;  /* 0x000000109c147819 */ /* 0x008fe200000006ff */
[----:B------:R-:W-:-:S04]  /*23e0*/  FADD.FTZ R6, R144, -UR25 ;  /* 0x8000001990067e21 */ /* 0x000fc80008010000 */
[----:B------:R-:W-:Y:S01]  /*23f0*/  FMUL.FTZ R6, R6, UR24 ;  /* 0x0000001806067c20 */ /* 0x000fe20008410000 */
[----:B----4-:R-:W-:Y:S02]  /*2400*/  SHF.L.U32 R14, R132, 0x10, RZ ;  /* 0x00000010840e7819 */ /* 0x010fe400000006ff */
[----:B------:R-:W-:-:S03]  /*2410*/  SHF.L.U32 R15, R136, 0x10, RZ ;  /* 0x00000010880f7819 */ /* 0x000fc600000006ff */
[-C--:B------:R-:W-:Y:S01]  /*2420*/  FMUL.FTZ R5, R5, R14.reuse ;  /* 0x0000000e05057220 */ /* 0x080fe20000410000 */
[----:B------:R-:W-:Y:S01]  /*2430*/  FADD.FTZ R88, R88, R14 ;  /* 0x0000000e58587221 */ /* 0x000fe20000010000 */
[----:B------:R-:W-:Y:S01]  /*2440*/  FFMA.FTZ R196, R6, R14, R196 ;  /* 0x0000000e06c47223 */ /* 0x000fe200000100c4 */
[----:B------:R-:W-:Y:S01]  /*2450*/  PRMT R14, R132, 0x7632, R14 ;  /* 0x00007632840e7816 */ /* 0x000fe2000000000e */
[-C--:B------:R-:W-:Y:S01]  /*2460*/  FFMA.FTZ R167, R6, R15.reuse, R167 ;  /* 0x0000000f06a77223 */ /* 0x080fe200000100a7 */
[----:B------:R-:W-:Y:S02]  /*2470*/  FFMA.FTZ R5, R20, R15, R5 ;  /* 0x0000000f14057223 */ /* 0x000fe40000010005 */
[----:B------:R-:W-:Y:S02]  /*2480*/  SHF.L.U32 R20, R14, 0x10, RZ ;  /* 0x000000100e147819 */ /* 0x000fe400000006ff */
[----:B------:R-:W-:Y:S01]  /*2490*/  STL [R1+0x30], R167 ;  /* 0x000030a701007387 */ /* 0x000fe20000100800 */
[----:B------:R-:W-:-:S03]  /*24a0*/  SHF.L.U32 R14, R166, 0x10, RZ ;  /* 0x00000010a60e7819 */ /* 0x000fc600000006ff */
[----:B------:R-:W2:Y:S01]  /*24b0*/  LDL.LU R166, [R1+0x38] ;  /* 0x0000380001a67983 */ /* 0x000ea20000300800 */
[----:B------:R-:W-:Y:S01]  /*24c0*/  FADD.FTZ R232, R232, R15 ;  /* 0x0000000fe8e87221 */ /* 0x000fe20000010000 */
[----:B------:R-:W-:Y:S01]  /*24d0*/  PRMT R21, R136, 0x7632, R21 ;  /* 0x0000763288157816 */ /* 0x000fe20000000015 */
[----:B------:R-:W-:Y:S01]  /*24e0*/  FADD.FTZ R15, R145, -UR25 ;  /* 0x80000019910f7e21 */ /* 0x000fe20008010000 */
[----:B------:R-:W3:Y:S02]  /*24f0*/  LDL R136, [R1+0x11c] ;  /* 0x00011c0001887983 */ /* 0x000ee40000100800 */
[----:B------:R-:W-:Y:S01]  /*2500*/  SHF.L.U32 R21, R21, 0x10, RZ ;  /* 0x0000001015157819 */ /* 0x000fe200000006ff */
[----:B------:R-:W-:Y:S01]  /*2510*/  FMUL.FTZ R15, R15, UR24 ;  /* 0x000000180f0f7c20 */ /* 0x000fe20008410000 */
[-C--:B------:R-:W-:Y:S01]  /*2520*/  FMUL.FTZ R14, R14, R20.reuse ;  /* 0x000000140e0e7220 */ /* 0x080fe20000410000 */
[----:B------:R-:W4:Y:S01]  /*2530*/  LDL.LU R144, [R1+0x3c] ;  /* 0x00003c0001907983 */ /* 0x000f220000300800 */
[----:B------:R-:W-:Y:S01]  /*2540*/  FADD.FTZ R89, R89, R20 ;  /* 0x0000001459597221 */ /* 0x000fe20000010000 */
[----:B------:R-:W-:Y:S01]  /*2550*/  FFMA.FTZ R197, R15, R20, R197 ;  /* 0x000000140fc57223 */ /* 0x000fe200000100c5 */
[----:B------:R-:W-:-:S04]  /*2560*/  FADD.FTZ R20, R146, -UR25 ;  /* 0x8000001992147e21 */ /* 0x000fc80008010000 */
[----:B------:R-:W-:Y:S01]  /*2570*/  FMUL.FTZ R20, R20, UR24 ;  /* 0x0000001814147c20 */ /* 0x000fe20008410000 */
[----:B------:R-:W-:-:S05]  /*2580*/  FFMA.FTZ R27, R15, R21, R27 ;  /* 0x000000150f1b7223 */ /* 0x000fca000001001b */
[----:B------:R0:W-:Y:S04]  /*2590*/  STL [R1+0x34], R27 ;  /* 0x0000341b01007387 */ /* 0x0001e80000100800 */
[----:B------:R-:W4:Y:S04]  /*25a0*/  LDL R157, [R1+0xa8] ;  /* 0x0000a800019d7983 */ /* 0x000f280000100800 */
[----:B------:R-:W4:Y:S01]  /*25b0*/  LDL R156, [R1+0xb8] ;  /* 0x0000b800019c7983 */ /* 0x000f220000100800 */
[----:B0-----:R-:W-:-:S05]  /*25c0*/  SHF.L.U32 R27, R137, 0x10, RZ ;  /* 0x00000010891b7819 */ /* 0x001fca00000006ff */
[----:B--2---:R-:W-:-:S05]  /*25d0*/  FFMA.FTZ R166, R20, R27, R166 ;  /* 0x0000001b14a67223 */ /* 0x004fca00000100a6 */
[----:B------:R0:W-:Y:S04]  /*25e0*/  STL [R1+0x38], R166 ;  /* 0x000038a601007387 */ /* 0x0001e80000100800 */
[----:B------:R-:W2:Y:S04]  /*25f0*/  LDL.LU R167, [R1+0x20] ;  /* 0x0000200001a77983 */ /* 0x000ea80000300800 */
[----:B------:R-:W2:Y:S01]  /*2600*/  LDL R145, [R1+0x128] ;  /* 0x0001280001917983 */ /* 0x000ea20000100800 */
[----:B------:R-:W-:Y:S01]  /*2610*/  SHF.L.U32 R26, R172, 0x10, RZ ;  /* 0x00000010ac1a7819 */ /* 0x000fe200000006ff */
[----:B------:R-:W-:Y:S01]  /*2620*/  FADD.FTZ R233, R233, R21 ;  /* 0x00000015e9e97221 */ /* 0x000fe20000010000 */
[----:B------:R-:W-:Y:S01]  /*2630*/  SHF.L.U32 R132, R180, 0x10, RZ ;  /* 0x00000010b4847819 */ /* 0x000fe200000006ff */
[----:B------:R-:W-:Y:S01]  /*2640*/  FADD.FTZ R234, R234, R27 ;  /* 0x0000001beaea7221 */ /* 0x000fe20000010000 */
[----:B---3--:R-:W-:Y:S01]  /*2650*/  SHF.L.U32 R136, R136, 0x10, RZ ;  /* 0x0000001088887819 */ /* 0x008fe200000006ff */
[----:B------:R-:W-:Y:S01]  /*2660*/  FFMA.FTZ R14, R26, R21, R14 ;  /* 0x000000151a0e7223 */ /* 0x000fe2000001000e */
[----:B------:R-:W-:Y:S01]  /*2670*/  SHF.L.U32 R21, R173, 0x10, RZ ;  /* 0x00000010ad157819 */ /* 0x000fe200000006ff */
[----:B0-----:R-:W3:Y:S01]  /*2680*/  LDL R166, [R1+0x124] ;  /* 0x0001240001a67983 */ /* 0x001ee20000100800 */
[----:B------:R-:W-:-:S03]  /*2690*/  SHF.L.U32 R26, R133, 0x10, RZ ;  /* 0x00000010851a7819 */ /* 0x000fc600000006ff */
[----:B------:R-:W3:Y:S02]  /*26a0*/  LDL R146, [R1+0xbc] ;  /* 0x0000bc0001927983 */ /* 0x000ee40000100800 */
[-C--:B------:R-:W-:Y:S01]  /*26b0*/  FMUL.FTZ R21, R21, R26.reuse ;  /* 0x0000001a15157220 */ /* 0x080fe20000410000 */
[----:B------:R-:W-:Y:S01]  /*26c0*/  FADD.FTZ R90, R90, R26 ;  /* 0x0000001a5a5a7221 */ /* 0x000fe20000010000 */
[----:B------:R-:W-:Y:S01]  /*26d0*/  FFMA.FTZ R198, R20, R26, R198 ;  /* 0x0000001a14c67223 */ /* 0x000fe200000100c6 */
[----:B------:R-:W-:Y:S01]  /*26e0*/  PRMT R26, R133, 0x7632, R26 ;  /* 0x00007632851a7816 */ /* 0x000fe2000000001a */
[----:B------:R-:W-:Y:S01]  /*26f0*/  FFMA.FTZ R21, R132, R27, R21 ;  /* 0x0000001b84157223 */ /* 0x000fe20000010015 */
[----:B------:R-:W-:Y:S01]  /*2700*/  PRMT R133, R137, 0x7632, R133 ;  /* 0x0000763289857816 */ /* 0x000fe20000000085 */
[----:B------:R-:W-:Y:S01]  /*2710*/  FADD.FTZ R27, R147, -UR25 ;  /* 0x80000019931b7e21 */ /* 0x000fe20008010000 */
[----:B------:R-:W-:Y:S02]  /*2720*/  SHF.L.U32 R132, R26, 0x10, RZ ;  /* 0x000000101a847819 */ /* 0x000fe400000006ff */
[----:B------:R-:W-:Y:S01]  /*2730*/  SHF.L.U32 R26, R181, 0x10, RZ ;  /* 0x00000010b51a7819 */ /* 0x000fe200000006ff */
[----:B------:R-:W-:Y:S01]  /*2740*/  FMUL.FTZ R27, R27, UR24 ;  /* 0x000000181b1b7c20 */ /* 0x000fe20008410000 */
[----:B------:R-:W-:-:S03]  /*2750*/  SHF.L.U32 R133, R133, 0x10, RZ ;  /* 0x0000001085857819 */ /* 0x000fc600000006ff */
[-C--:B------:R-:W-:Y:S02]  /*2760*/  FMUL.FTZ R26, R26, R132.reuse ;  /* 0x000000841a1a7220 */ /* 0x080fe40000410000 */
[-C--:B----4-:R-:W-:Y:S01]  /*2770*/  FFMA.FTZ R144, R27, R133.reuse, R144 ;  /* 0x000000851b907223 */ /* 0x090fe20000010090 */
[----:B------:R-:W-:Y:S01]  /*2780*/  FADD.FTZ R235, R235, R133 ;  /* 0x00000085ebeb7221 */ /* 0x000fe20000010000 */
[----:B------:R-:W-:Y:S01]  /*2790*/  FFMA.FTZ R26, R136, R133, R26 ;  /* 0x00000085881a7223 */ /* 0x000fe2000001001a */
[----:B------:R-:W-:Y:S01]  /*27a0*/  FADD.FTZ R91, R91, R132 ;  /* 0x000000845b5b7221 */ /* 0x000fe20000010000 */
[----:B------:R-:W-:Y:S01]  /*27b0*/  FFMA.FTZ R199, R27, R132, R199 ;  /* 0x000000841bc77223 */ /* 0x000fe200000100c7 */
[----:B------:R-:W-:Y:S01]  /*27c0*/  SHF.L.U32 R132, R134, 0x10, RZ ;  /* 0x0000001086847819 */ /* 0x000fe200000006ff */
[----:B------:R0:W-:Y:S01]  /*27d0*/  STL [R1+0x3c], R144 ;  /* 0x00003c9001007387 */ /* 0x0001e20000100800 */
[----:B------:R-:W-:-:S03]  /*27e0*/  FADD.FTZ R140, R140, -UR25 ;  /* 0x800000198c8c7e21 */ /* 0x000fc60008010000 */
[----:B------:R-:W4:Y:S04]  /*27f0*/  LDL R147, [R1+0xac] ;  /* 0x0000ac0001937983 */ /* 0x000f280000100800 */
[----:B0-----:R-:W4:Y:S04]  /*2800*/  LDL R144, [R1+0x130] ;  /* 0x0001300001907983 */ /* 0x001f280000100800 */
[----:B------:R-:W4:Y:S01]  /*2810*/  LDL.LU R172, [R1+0x24] ;  /* 0x0000240001ac7983 */ /* 0x000f220000300800 */
[----:B------:R-:W-:Y:S01]  /*2820*/  SHF.L.U32 R133, R157, 0x10, RZ ;  /* 0x000000109d857819 */ /* 0x000fe200000006ff */
[----:B------:R-:W-:-:S04]  /*2830*/  FMUL.FTZ R157, R140, UR24 ;  /* 0x000000188c9d7c20 */ /* 0x000fc80008410000 */
[-C--:B------:R-:W-:Y:S01]  /*2840*/  FMUL.FTZ R136, R133, R132.reuse ;  /* 0x0000008485887220 */ /* 0x080fe20000410000 */
[----:B------:R-:W-:Y:S01]  /*2850*/  SHF.L.U32 R133, R138, 0x10, RZ ;  /* 0x000000108a857819 */ /* 0x000fe200000006ff */
[----:B------:R-:W-:Y:S01]  /*2860*/  FADD.FTZ R84, R84, R132 ;  /* 0x0000008454547221 */ /* 0x000fe20000010000 */
[----:B------:R-:W-:Y:S01]  /*2870*/  FFMA.FTZ R192, R157, R132, R192 ;  /* 0x000000849dc07223 */ /* 0x000fe200000100c0 */
[----:B------:R-:W-:Y:S02]  /*2880*/  PRMT R132, R134, 0x7632, R132 ;  /* 0x0000763286847816 */ /* 0x000fe40000000084 */
[----:B------:R-:W-:Y:S01]  /*2890*/  SHF.L.U32 R137, R156, 0x10, RZ ;  /* 0x000000109c897819 */ /* 0x000fe200000006ff */
[----:B------:R-:W-:-:S04]  /*28a0*/  FADD.FTZ R228, R228, R133 ;  /* 0x00000085e4e47221 */ /* 0x000fc80000010000 */
[-C--:B------:R-:W-:Y:S01]  /*28b0*/  FFMA.FTZ R156, R137, R133.reuse, R136 ;  /* 0x00000085899c7223 */ /* 0x080fe20000010088 */
[----:B--2---:R-:W-:Y:S01]  /*28c0*/  FFMA.FTZ R167, R157, R133, R167 ;  /* 0x000000859da77223 */ /* 0x004fe200000100a7 */
[----:B------:R-:W-:-:S04]  /*28d0*/  SHF.L.U32 R134, R145, 0x10, RZ ;  /* 0x0000001091867819 */ /* 0x000fc800000006ff */
[----:B------:R0:W-:Y:S04]  /*28e0*/  STL [R1+0x20], R167 ;  /* 0x000020a701007387 */ /* 0x0001e80000100800 */
[----:B------:R-:W2:Y:S04]  /*28f0*/  LDL.LU R145, [R1+0x28] ;  /* 0x0000280001917983 */ /* 0x000ea80000300800 */
[----:B------:R-:W2:Y:S01]  /*2900*/  LDL R140, [R1+0x12c] ;  /* 0x00012c00018c7983 */ /* 0x000ea20000100800 */
[----:B------:R-:W-:-:S03]  /*2910*/  PRMT R133, R138, 0x7632, R133 ;  /* 0x000076328a857816 */ /* 0x000fc60000000085 */
[----:B------:R-:W2:Y:S01]  /*2920*/  LDL.LU R138, [R1+0x2c] ;  /* 0x00002c00018a7983 */ /* 0x000ea20000300800 */
[----:B------:R-:W-:Y:S01]  /*2930*/  FADD.FTZ R137, R141, -UR25 ;  /* 0x800000198d897e21 */ /* 0x000fe20008010000 */
[----:B------:R-:W-:Y:S02]  /*2940*/  SHF.L.U32 R132, R132, 0x10, RZ ;  /* 0x0000001084847819 */ /* 0x000fe400000006ff */
[----:B------:R-:W-:Y:S01]  /*2950*/  SHF.L.U32 R133, R133, 0x10, RZ ;  /* 0x0000001085857819 */ /* 0x000fe200000006ff */
[----:B0-----:R-:W-:Y:S01]  /*2960*/  FMUL.FTZ R167, R137, UR24 ;  /* 0x0000001889a77c20 */ /* 0x001fe20008410000 */
[----:B---3--:R-:W-:Y:S01]  /*2970*/  SHF.L.U32 R136, R166, 0x10, RZ ;  /* 0x00000010a6887819 */ /* 0x008fe200000006ff */
[-C--:B------:R-:W-:Y:S01]  /*2980*/  FMUL.FTZ R134, R134, R132.reuse ;  /* 0x0000008486867220 */ /* 0x080fe20000410000 */
[----:B------:R-:W-:Y:S01]  /*2990*/  FADD.FTZ R137, R142, -UR25 ;  /* 0x800000198e897e21 */ /* 0x000fe20008010000 */
[----:B------:R-:W-:Y:S01]  /*29a0*/  FADD.FTZ R85, R85, R132 ;  /* 0x0000008455557221 */ /* 0x000fe20000010000 */
[----:B------:R-:W-:Y:S01]  /*29b0*/  FFMA.FTZ R193, R167, R132, R193 ;  /* 0x00000084a7c17223 */ /* 0x000fe200000100c1 */
[----:B------:R-:W-:Y:S01]  /*29c0*/  FFMA.FTZ R166, R136, R133, R134 ;  /* 0x0000008588a67223 */ /* 0x000fe20000010086 */
[----:B------:R-:W-:Y:S01]  /*29d0*/  SHF.L.U32 R132, R135, 0x10, RZ ;  /* 0x0000001087847819 */ /* 0x000fe200000006ff */
[----:B------:R-:W-:Y:S01]  /*29e0*/  FADD.FTZ R229, R229, R133 ;  /* 0x00000085e5e57221 */ /* 0x000fe20000010000 */
[----:B------:R-:W-:-:S03]  /*29f0*/  SHF.L.U32 R136, R146, 0x10, RZ ;  /* 0x0000001092887819 */ /* 0x000fc600000006ff */
[----:B------:R-:W-:Y:S01]  /*2a00*/  FADD.FTZ R86, R86, R132 ;  /* 0x0000008456567221 */ /* 0x000fe20000010000 */
[----:B----4-:R-:W-:Y:S01]  /*2a10*/  SHF.L.U32 R134, R147, 0x10, RZ ;  /* 0x0000001093867819 */ /* 0x010fe200000006ff */
[----:B------:R-:W-:Y:S01]  /*2a20*/  FFMA.FTZ R172, R167, R133, R172 ;  /* 0x00000085a7ac7223 */ /* 0x000fe200000100ac */
[----:B------:R-:W-:-:S04]  /*2a30*/  SHF.L.U32 R133, R139, 0x10, RZ ;  /* 0x000000108b857819 */ /* 0x000fc800000006ff */
[----:B------:R0:W-:Y:S01]  /*2a40*/  STL [R1+0x24], R172 ;  /* 0x000024ac01007387 */ /* 0x0001e20000100800 */
[----:B------:R-:W-:Y:S01]  /*2a50*/  FMUL.FTZ R134, R134, R132 ;  /* 0x0000008486867220 */ /* 0x000fe20000410000 */
[----:B------:R-:W-:Y:S01]  /*2a60*/  FADD.FTZ R230, R230, R133 ;  /* 0x00000085e6e67221 */ /* 0x000fe20000010000 */
[----:B0-----:R-:W-:-:S04]  /*2a70*/  FMUL.FTZ R172, R137, UR24 ;  /* 0x0000001889ac7c20 */ /* 0x001fc80008410000 */
[----:B------:R-:W-:Y:S01]  /*2a80*/  FFMA.FTZ R194, R172, R132, R194 ;  /* 0x00000084acc27223 */ /* 0x000fe200000100c2 */
[----:B------:R-:W-:Y:S01]  /*2a90*/  PRMT R132, R135, 0x7632, R132 ;  /* 0x0000763287847816 */ /* 0x000fe20000000084 */
[----:B------:R-:W-:Y:S01]  /*2aa0*/  FFMA.FTZ R173, R136, R133, R134 ;  /* 0x0000008588ad7223 */ /* 0x000fe20000010086 */
[----:B------:R-:W-:Y:S01]  /*2ab0*/  SHF.L.U32 R134, R144, 0x10, RZ ;  /* 0x0000001090867819 */ /* 0x000fe200000006ff */
[----:B------:R-:W-:Y:S01]  /*2ac0*/  FADD.FTZ R136, R143, -UR25 ;  /* 0x800000198f887e21 */ /* 0x000fe20008010000 */
[----:B------:R-:W-:-:S03]  /*2ad0*/  SHF.L.U32 R132, R132, 0x10, RZ ;  /* 0x0000001084847819 */ /* 0x000fc600000006ff */
[----:B------:R-:W-:Y:S02]  /*2ae0*/  FMUL.FTZ R180, R136, UR24 ;  /* 0x0000001888b47c20 */ /* 0x000fe40008410000 */
[-C--:B------:R-:W-:Y:S01]  /*2af0*/  FMUL.FTZ R134, R134, R132.reuse ;  /* 0x0000008486867220 */ /* 0x080fe20000410000 */
        /* <DEDUP_REMOVED lines=9> */
[----:B------:R-:W-:Y:S01]  /*2b90*/  IADD3 R220, PT, PT, R220, 0x100, RZ ;  /* 0x00000100dcdc7810 */ /* 0x000fe20007ffe0ff */
[----:B--2---:R-:W-:Y:S01]  /*2ba0*/  FFMA.FTZ R145, R172, R133, R145 ;  /* 0x00000085ac917223 */ /* 0x004fe20000010091 */
[----:B------:R-:W-:Y:S02]  /*2bb0*/  PRMT R133, R139, 0x7632, R133 ;  /* 0x000076328b857816 */ /* 0x000fe40000000085 */
[----:B------:R-:W-:Y:S02]  /*2bc0*/  SHF.L.U32 R135, R140, 0x10, RZ ;  /* 0x000000108c877819 */ /* 0x000fe400000006ff */
[----:B------:R-:W-:-:S05]  /*2bd0*/  SHF.L.U32 R133, R133, 0x10, RZ ;  /* 0x0000001085857819 */ /* 0x000fca00000006ff */
[-C--:B------:R-:W-:Y:S01]  /*2be0*/  FFMA.FTZ R181, R135, R133.reuse, R134 ;  /* 0x0000008587b57223 */ /* 0x080fe20000010086 */
[----:B------:R-:W-:Y:S01]  /*2bf0*/  FADD.FTZ R231, R231, R133 ;  /* 0x00000085e7e77221 */ /* 0x000fe20000010000 */
[----:B------:R-:W-:Y:S01]  /*2c00*/  FFMA.FTZ R138, R180, R133, R138 ;  /* 0x00000085b48a7223 */ /* 0x000fe2000001008a */
        /* <DEDUP_REMOVED lines=10> */
[----:B-1----:R-:W-:-:S07]  /*2cb0*/  FFMA.FTZ R187, R180, R181, R133 ;  /* 0x000000b5b4bb7223 */ /* 0x002fce0000010085 */
.L_x_1420:
[----:B------:R-:W-:Y:S05]  /*2cc0*/  BSYNC.RECONVERGENT B0 ;  /* 0x0000000000007941 */ /* 0x000fea0003800200 */
.L_x_1419:
        /* <DEDUP_REMOVED lines=70> */
[----:B------:R-:W2:Y:S04]  /*3130*/  LDL.LU R165, [R1] ;  /* 0x0000000001a57983 */ /* 0x000ea80000300800 */
        /* <DEDUP_REMOVED lines=16> */
[----:B------:R-:W-:Y:S02]  /*3240*/  PRMT R133, R137, 0x7632, R133 ;  /* 0x0000763289857816 */ /* 0x000fe40000000085 */
[----:B------:R-:W-:Y:S01]  /*3250*/  SHF.L.U32 R132, R30, 0x10, RZ ;  /* 0x000000101e847819 */ /* 0x000fe200000006ff */
[----:B------:R-:W-:Y:S01]  /*3260*/  FADD.FTZ R30, R147, -UR25 ;  /* 0x80000019931e7e21 */ /* 0x000fe20008010000 */
[----:B------:R-:W-:-:S02]  /*3270*/  SHF.L.U32 R31, R183, 0x10, RZ ;  /* 0x00000010b71f7819 */ /* 0x000fc400000006ff */
[----:B------:R-:W-:Y:S01]  /*3280*/  SHF.L.U32 R133, R133, 0x10, RZ ;  /* 0x0000001085857819 */ /* 0x000fe200000006ff */
[----:B------:R-:W-:Y:S02]  /*3290*/  FMUL.FTZ R30, R30, UR24 ;  /* 0x000000181e1e7c20 */ /* 0x000fe40008410000 */
        /* <DEDUP_REMOVED lines=24> */
[----:B------:R0:W-:Y:S04]  /*3420*/  STL [R1], R165 ;  /* 0x000000a501007387 */ /* 0x0001e80000100800 */
        /* <DEDUP_REMOVED lines=61> */
.L_x_1422:
[----:B------:R-:W-:Y:S05]  /*3800*/  BSYNC.RECONVERGENT B0 ;  /* 0x0000000000007941 */ /* 0x000fea0003800200 */
.L_x_1421:
[----:B------:R-:W-:Y:S04]  /*3810*/  BSSY.RECONVERGENT B0, `(.L_x_1423) ;  /* 0x000009f000007945 */ /* 0x000fe80003800200 */
[----:B------:R-:W-:Y:S05]  /*3820*/  @!P5 BRA `(.L_x_1424) ;  /* 0x000000080074d947 */ /* 0x000fea0003800000 */
[----:B------:R-:W1:Y:S01]  /*3830*/  LDC.64 R8, c[0x0][0x3a8] ;  /* 0x0000ea00ff087b82 */ /* 0x000e620000000a00 */
[----:B------:R-:W2:Y:S04]  /*3840*/  LDL R162, [R1+0x60] ;  /* 0x0000600001a27983 */ /* 0x000ea80000100800 */
[----:B------:R-:W3:Y:S03]  /*3850*/  LDL R176, [R1+0x70] ;  /* 0x0000700001b07983 */ /* 0x000ee60000100800 */
[----:B------:R-:W4:Y:S01]  /*3860*/  LDC.64 R10, c[0x0][0x430] ;  /* 0x00010c00ff0a7b82 */ /* 0x000f220000000a00 */
[----:B------:R-:W3:Y:S04]  /*3870*/  LDL R177, [R1+0x64] ;  /* 0x0000640001b17983 */ /* 0x000ee80000100800 */
        /* <DEDUP_REMOVED lines=22> */
[----:B-1----:R-:W-:-:S04]  /*39e0*/  @P0 IMAD.WIDE.U32 R8, R220, 0x20, R10 ;  /* 0x00000020dc080825 */ /* 0x002fc800078e000a */
[----:B------:R-:W-:Y:S01]  /*39f0*/  IMAD.WIDE.U32 R10, R220, 0x8, R24 ;  /* 0x00000008dc0a7825 */ /* 0x000fe200078e0018 */
[----:B------:R-:W5:Y:S04]  /*3a00*/  @P0 LDG.E.128 R112, desc[UR10][R8.64] ;  /* 0x0000000a08700981 */ /* 0x000f68000c1e1d00 */
[----:B------:R2:W5:Y:S04]  /*3a10*/  @P0 LDG.E.128 R116, desc[UR10][R8.64+0x10] ;  /* 0x0000100a08740981 */ /* 0x000568000c1e1d00 */
[----:B------:R4:W5:Y:S01]  /*3a20*/  LDG.E.64 R150, desc[UR10][R10.64] ;  /* 0x0000000a0a967981 */ /* 0x000962000c1e1b00 */
[----:B--2---:R-:W-:-:S03]  /*3a30*/  SHF.L.U32 R9, R162, 0x10, RZ ;  /* 0x00000010a2097819 */ /* 0x004fc600000006ff */
[----:B------:R-:W2:Y:S01]  /*3a40*/  LDL R162, [R1+0xe4] ;  /* 0x0000e40001a27983 */ /* 0x000ea20000100800 */
[----:B---3--:R-:W-:-:S03]  /*3a50*/  SHF.L.U32 R24, R176, 0x10, RZ ;  /* 0x00000010b0187819 */ /* 0x008fc600000006ff */
[----:B------:R-:W3:Y:S01]  /*3a60*/  LDL R176, [R1+0x7c] ;  /* 0x00007c0001b07983 */ /* 0x000ee20000100800 */
[----:B------:R-:W-:-:S04]  /*3a70*/  FADD.FTZ R8, R140, -UR25 ;  /* 0x800000198c087e21 */ /* 0x000fc80008010000 */
[----:B------:R-:W-:Y:S01]  /*3a80*/  FMUL.FTZ R8, R8, UR24 ;  /* 0x0000001808087c20 */ /* 0x000fe20008410000 */
[----:B----4-:R-:W-:-:S05]  /*3a90*/  SHF.L.U32 R10, R132, 0x10, RZ ;  /* 0x00000010840a7819 */ /* 0x010fca00000006ff */
[-C--:B------:R-:W-:Y:S01]  /*3aa0*/  FMUL.FTZ R9, R9, R10.reuse ;  /* 0x0000000a09097220 */ /* 0x080fe20000410000 */
[----:B------:R-:W-:Y:S01]  /*3ab0*/  FADD.FTZ R72, R72, R10 ;  /* 0x0000000a48487221 */ /* 0x000fe20000010000 */
[----:B------:R-:W-:Y:S01]  /*3ac0*/  FFMA.FTZ R104, R8, R10, R104 ;  /* 0x0000000a08687223 */ /* 0x000fe20000010068 */
[----:B------:R-:W-:Y:S02]  /*3ad0*/  SHF.L.U32 R11, R136, 0x10, RZ ;  /* 0x00000010880b7819 */ /* 0x000fe400000006ff */
[----:B------:R-:W-:-:S03]  /*3ae0*/  PRMT R10, R132, 0x7632, R10 ;  /* 0x00007632840a7816 */ /* 0x000fc6000000000a */
[-C--:B------:R-:W-:Y:S01]  /*3af0*/  FFMA.FTZ R9, R24, R11.reuse, R9 ;  /* 0x0000000b18097223 */ /* 0x080fe20000010009 */
[----:B------:R-:W-:Y:S01]  /*3b00*/  SHF.L.U32 R24, R10, 0x10, RZ ;  /* 0x000000100a187819 */ /* 0x000fe200000006ff */
[----:B------:R-:W-:Y:S01]  /*3b10*/  FADD.FTZ R212, R212, R11 ;  /* 0x0000000bd4d47221 */ /* 0x000fe20000010000 */
        /* <DEDUP_REMOVED lines=9> */
[----:B------:R-:W4:Y:S02]  /*3bb0*/  LDL R141, [R1+0xec] ;  /* 0x0000ec00018d7983 */ /* 0x000f240000100800 */
[-C--:B------:R-:W-:Y:S01]  /*3bc0*/  FFMA.FTZ R10, R132, R25.reuse, R10 ;  /* 0x00000019840a7223 */ /* 0x080fe2000001000a */
[----:B------:R-:W-:Y:S01]  /*3bd0*/  FADD.FTZ R213, R213, R25 ;  /* 0x00000019d5d57221 */ /* 0x000fe20000010000 */
[----:B------:R-:W-:Y:S01]  /*3be0*/  FFMA.FTZ R249, R11, R25, R249 ;  /* 0x000000190bf97223 */ /* 0x000fe200000100f9 */
[----:B------:R-:W-:-:S02]  /*3bf0*/  SHF.L.U32 R25, R177, 0x10, RZ ;  /* 0x00000010b1197819 */ /* 0x000fc400000006ff */
[----:B------:R-:W4:Y:S01]  /*3c00*/  LDL R177, [R1+0x6c] ;  /* 0x00006c0001b17983 */ /* 0x000f220000100800 */
[----:B------:R-:W-:Y:S01]  /*3c10*/  FFMA.FTZ R105, R11, R24, R105 ;  /* 0x000000180b697223 */ /* 0x000fe20000010069 */
[----:B------:R-:W-:Y:S02]  /*3c20*/  FADD.FTZ R24, R142, -UR25 ;  /* 0x800000198e187e21 */ /* 0x000fe40008010000 */
[----:B------:R-:W4:Y:S01]  /*3c30*/  LDL R142, [R1+0xf0] ;  /* 0x0000f000018e7983 */ /* 0x000f220000100800 */
[----:B------:R-:W-:Y:S01]  /*3c40*/  SHF.L.U32 R132, R133, 0x10, RZ ;  /* 0x0000001085847819 */ /* 0x000fe200000006ff */
[----:B------:R-:W-:Y:S01]  /*3c50*/  FMUL.FTZ R24, R24, UR24 ;  /* 0x0000001818187c20 */ /* 0x000fe20008410000 */
[----:B------:R-:W-:Y:S02]  /*3c60*/  SHF.L.U32 R140, R184, 0x10, RZ ;  /* 0x00000010b88c7819 */ /* 0x000fe400000006ff */
[----:B------:R-:W-:Y:S01]  /*3c70*/  SHF.L.U32 R136, R137, 0x10, RZ ;  /* 0x0000001089887819 */ /* 0x000fe200000006ff */
[-C--:B------:R-:W-:Y:S01]  /*3c80*/  FMUL.FTZ R25, R25, R132.reuse ;  /* 0x0000008419197220 */ /* 0x080fe20000410000 */
[----:B------:R-:W-:Y:S01]  /*3c90*/  FADD.FTZ R74, R74, R132 ;  /* 0x000000844a4a7221 */ /* 0x000fe20000010000 */
[----:B------:R-:W-:Y:S01]  /*3ca0*/  FFMA.FTZ R106, R24, R132, R106 ;  /* 0x00000084186a7223 */ /* 0x000fe2000001006a */
[----:B------:R-:W-:Y:S01]  /*3cb0*/  PRMT R132, R133, 0x7632, R132 ;  /* 0x0000763285847816 */ /* 0x000fe20000000084 */
[-C--:B------:R-:W-:Y:S01]  /*3cc0*/  FFMA.FTZ R25, R140, R136.reuse, R25 ;  /* 0x000000888c197223 */ /* 0x080fe20000010019 */
[----:B------:R-:W-:Y:S01]  /*3cd0*/  FADD.FTZ R214, R214, R136 ;  /* 0x00000088d6d67221 */ /* 0x000fe20000010000 */
        /* <DEDUP_REMOVED lines=14> */
[----:B------:R-:W-:Y:S01]  /*3dc0*/  FADD.FTZ R140, R144, -UR25 ;  /* 0x80000019908c7e21 */ /* 0x000fe20008010000 */
[----:B------:R-:W-:-:S02]  /*3dd0*/  SHF.L.U32 R133, R161, 0x10, RZ ;  /* 0x00000010a1857819 */ /* 0x000fc400000006ff */
[----:B------:R-:W-:Y:S02]  /*3de0*/  SHF.L.U32 R132, R134, 0x10, RZ ;  /* 0x0000001086847819 */ /* 0x000fe400000006ff */
[----:B------:R-:W-:Y:S01]  /*3df0*/  SHF.L.U32 R137, R160, 0x10, RZ ;  /* 0x00000010a0897819 */ /* 0x000fe200000006ff */
[----:B------:R-:W-:Y:S02]  /*3e00*/  FMUL.FTZ R160, R140, UR24 ;  /* 0x000000188ca07c20 */ /* 0x000fe40008410000 */
[-C--:B------:R-:W-:Y:S01]  /*3e10*/  FMUL.FTZ R136, R133, R132.reuse ;  /* 0x0000008485887220 */ /* 0x080fe20000410000 */
[----:B------:R-:W-:Y:S01]  /*3e20*/  SHF.L.U32 R133, R138, 0x10, RZ ;  /* 0x000000108a857819 */ /* 0x000fe200000006ff */
[----:B------:R-:W-:Y:S01]  /*3e30*/  FADD.FTZ R68, R68, R132 ;  /* 0x0000008444447221 */ /* 0x000fe20000010000 */
        /* <DEDUP_REMOVED lines=10> */
[----:B------:R-:W-:Y:S01]  /*3ee0*/  SHF.L.U32 R133, R133, 0x10, RZ ;  /* 0x0000001085857819 */ /* 0x000fe200000006ff */
[----:B------:R-:W-:Y:S02]  /*3ef0*/  FADD.FTZ R137, R146, -UR25 ;  /* 0x8000001992897e21 */ /* 0x000fe40008010000 */
[-C--:B------:R-:W-:Y:S01]  /*3f00*/  FMUL.FTZ R134, R134, R132.reuse ;  /* 0x0000008486867220 */ /* 0x080fe20000410000 */
[----:B------:R-:W-:Y:S01]  /*3f10*/  FADD.FTZ R69, R69, R132 ;  /* 0x0000008445457221 */ /* 0x000fe20000010000 */
[----:B------:R-:W-:Y:S01]  /*3f20*/  FFMA.FTZ R101, R163, R132, R101 ;  /* 0x00000084a3657223 */ /* 0x000fe20000010065 */
[----:B------:R-:W-:Y:S01]  /*3f30*/  SHF.L.U32 R132, R135, 0x10, RZ ;  /* 0x0000001087847819 */ /* 0x000fe200000006ff */
[----:B------:R-:W-:Y:S01]  /*3f40*/  FADD.FTZ R209, R209, R133 ;  /* 0x00000085d1d17221 */ /* 0x000fe20000010000 */
[----:B------:R-:W-:-:S03]  /*3f50*/  FFMA.FTZ R245, R163, R133, R245 ;  /* 0x00000085a3f57223 */ /* 0x000fc600000100f5 */
[----:B------:R-:W-:Y:S01]  /*3f60*/  FADD.FTZ R70, R70, R132 ;  /* 0x0000008446467221 */ /* 0x000fe20000010000 */
[----:B--2---:R-:W-:-:S05]  /*3f70*/  SHF.L.U32 R136, R162, 0x10, RZ ;  /* 0x00000010a2887819 */ /* 0x004fca00000006ff */
[----:B------:R-:W-:Y:S01]  /*3f80*/  FFMA.FTZ R162, R136, R133, R134 ;  /* 0x0000008588a27223 */ /* 0x000fe20000010086 */
[----:B---3--:R-:W-:Y:S01]  /*3f90*/  SHF.L.U32 R136, R176, 0x10, RZ ;  /* 0x00000010b0887819 */ /* 0x008fe200000006ff */
[----:B------:R-:W-:Y:S01]  /*3fa0*/  FMUL.FTZ R176, R137, UR24 ;  /* 0x0000001889b07c20 */ /* 0x000fe20008410000 */
[----:B------:R-:W-:-:S03]  /*3fb0*/  SHF.L.U32 R133, R139, 0x10, RZ ;  /* 0x000000108b857819 */ /* 0x000fc600000006ff */
[----:B------:R-:W-:Y:S02]  /*3fc0*/  FFMA.FTZ R102, R176, R132, R102 ;  /* 0x00000084b0667223 */ /* 0x000fe40000010066 */
[----:B------:R-:W-:Y:S01]  /*3fd0*/  FADD.FTZ R210, R210, R133 ;  /* 0x00000085d2d27221 */ /* 0x000fe20000010000 */
[----:B------:R-:W-:Y:S01]  /*3fe0*/  FFMA.FTZ R246, R176, R133, R246 ;  /* 0x00000085b0f67223 */ /* 0x000fe200000100f6 */
[----:B----4-:R-:W-:-:S05]  /*3ff0*/  SHF.L.U32 R134, R177, 0x10, RZ ;  /* 0x00000010b1867819 */ /* 0x010fca00000006ff */
[----:B------:R-:W-:Y:S01]  /*4000*/  FMUL.FTZ R134, R134, R132 ;  /* 0x0000008486867220 */ /* 0x000fe20000410000 */
[----:B------:R-:W-:-:S03]  /*4010*/  PRMT R132, R135, 0x7632, R132 ;  /* 0x0000763287847816 */ /* 0x000fc60000000084 */
[----:B------:R-:W-:Y:S01]  /*4020*/  FFMA.FTZ R177, R136, R133, R134 ;  /* 0x0000008588b17223 */ /* 0x000fe20000010086 */
[----:B------:R-:W-:Y:S01]  /*4030*/  PRMT R133, R139, 0x7632, R133 ;  /* 0x000076328b857816 */ /* 0x000fe20000000085 */
[----:B------:R-:W-:Y:S01]  /*4040*/  FADD.FTZ R136, R147, -UR25 ;  /* 0x8000001993887e21 */ /* 0x000fe20008010000 */
[----:B------:R-:W-:Y:S02]  /*4050*/  SHF.L.U32 R132, R132, 0x10, RZ ;  /* 0x0000001084847819 */ /* 0x000fe400000006ff */
        /* <DEDUP_REMOVED lines=26> */
.L_x_1424:
[----:B------:R-:W-:Y:S05]  /*4200*/  BSYNC.RECONVERGENT B0 ;  /* 0x0000000000007941 */ /* 0x000fea0003800200 */
.L_x_1423:
[----:B------:R-:W1:Y:S01]  /*4210*/  SHFL.DOWN PT, R133, R186, 0x10, 0x1f ;  /* 0x0a001f00ba857f89 */ /* 0x000e6200000e0000 */
[----:B------:R-:W-:Y:S03]  /*4220*/  BSSY.RECONVERGENT B0, `(.L_x_1425) ;  /* 0x000001f000007945 */ /* 0x000fe60003800200 */
[----:B------:R-:W2:Y:S01]  /*4230*/  SHFL.DOWN PT, R132, R187, 0x10, 0x1f ;  /* 0x0a001f00bb847f89 */ /* 0x000ea200000e0000 */
[----:B------:R-:W3:Y:S01]  /*4240*/  S2R R141, SR_TID.X ;  /* 0x00000000008d7919 */ /* 0x000ee20000002100 */
[----:B-1----:R-:W-:Y:S01]  /*4250*/  FADD.FTZ R133, R133, R186 ;  /* 0x000000ba85857221 */ /* 0x002fe20000010000 */
[----:B--2---:R-:W-:-:S04]  /*4260*/  FADD.FTZ R132, R132, R187 ;  /* 0x000000bb84847221 */ /* 0x004fc80000010000 */
[----:B------:R-:W1:Y:S04]  /*4270*/  SHFL.DOWN PT, R135, R133, 0x8, 0x1f ;  /* 0x09001f0085877f89 */ /* 0x000e6800000e0000 */
[----:B------:R-:W2:Y:S01]  /*4280*/  SHFL.DOWN PT, R134, R132, 0x8, 0x1f ;  /* 0x09001f0084867f89 */ /* 0x000ea200000e0000 */
[----:B---3--:R-:W-:Y:S01]  /*4290*/  LOP3.LUT P0, RZ, R141, 0x1f, RZ, 0xc0, !PT ;  /* 0x0000001f8dff7812 */ /* 0x008fe2000780c0ff */
[----:B-1----:R-:W-:Y:S01]  /*42a0*/  FADD.FTZ R133, R133, R135 ;  /* 0x0000008785857221 */ /* 0x002fe20000010000 */
[----:B--2---:R-:W-:-:S04]  /*42b0*/  FADD.FTZ R134, R132, R134 ;  /* 0x0000008684867221 */ /* 0x004fc80000010000 */
[----:B------:R-:W1:Y:S04]  /*42c0*/  SHFL.DOWN PT, R135, R133, 0x4, 0x1f ;  /* 0x08801f0085877f89 */ /* 0x000e6800000e0000 */
[----:B------:R-:W2:Y:S01]  /*42d0*/  SHFL.DOWN PT, R132, R134, 0x4, 0x1f ;  /* 0x08801f0086847f89 */ /* 0x000ea200000e0000 */
        /* <DEDUP_REMOVED lines=9> */
[----:B--2---:R-:W-:Y:S01]  /*4370*/  FADD.FTZ R133, R134, R135 ;  /* 0x0000008786857221 */ /* 0x004fe20000010000 */
[----:B------:R-:W-:Y:S06]  /*4380*/  @P0 BRA `(.L_x_1426) ;  /* 0x0000000000200947 */ /* 0x000fec0003800000 */
[----:B------:R-:W1:Y:S01]  /*4390*/  S2UR UR7, SR_CgaCtaId ;  /* 0x00000000000779c3 */ /* 0x000e620000008800 */
[----:B------:R-:W-:Y:S01]  /*43a0*/  UMOV UR6, 0x400 ;  /* 0x0000040000067882 */ /* 0x000fe20000000000 */
[----:B------:R-:W-:-:S04]  /*43b0*/  SHF.R.U32.HI R134, RZ, 0x2, R141 ;  /* 0x00000002ff867819 */ /* 0x000fc8000001168d */
[----:B------:R-:W-:Y:S01]  /*43c0*/  LOP3.LUT R134, R134, 0x38, RZ, 0xc0, !PT ;  /* 0x0000003886867812 */ /* 0x000fe200078ec0ff */
[----:B-1----:R-:W-:-:S04]  /*43d0*/  ULEA UR6, UR7, UR6, 0x18 ;  /* 0x0000000607067291 */ /* 0x002fc8000f8ec0ff */
[----:B------:R-:W-:Y:S02]  /*43e0*/  UIADD3 UR7, UPT, UPT, UR6, 0x8040, URZ ;  /* 0x0000804006077890 */ /* 0x000fe4000fffe0ff */
[----:B------:R-:W-:-:S09]  /*43f0*/  @!UP1 UIADD3 UR7, UPT, UPT, UR6, 0x8000, URZ ;  /* 0x0000800006079890 */ /* 0x000fd2000fffe0ff */
[----:B------:R1:W-:Y:S03]  /*4400*/  STS.64 [R134+UR7], R132 ;  /* 0x0000008486007988 */ /* 0x0003e60008000a07 */
.L_x_1426:
[----:B------:R-:W-:Y:S05]  /*4410*/  BSYNC.RECONVERGENT B0 ;  /* 0x0000000000007941 */ /* 0x000fea0003800200 */
.L_x_1425:
        /* <DEDUP_REMOVED lines=12> */
[----:B-1----:R-:W1:Y:S01]  /*44e0*/  LDS.128 R132, [UR7] ;  /* 0x00000007ff847984 */ /* 0x002e620008000c00 */
[----:B------:R-:W-:Y:S02]  /*44f0*/  UIADD3 UR7, UPT, UPT, UR6, 0x8050, URZ ;  /* 0x0000805006077890 */ /* 0x000fe4000fffe0ff */
[----:B------:R-:W-:Y:S01]  /*4500*/  @!UP1 UIADD3 UR7, UPT, UPT, UR6, 0x8010, URZ ;  /* 0x0000801006079890 */ /* 0x000fe2000fffe0ff */
[----:B-1----:R-:W-:Y:S01]  /*4510*/  FADD.FTZ R132, RZ, R132 ;  /* 0x00000084ff847221 */ /* 0x002fe20000010000 */
[----:B------:R-:W-:-:S03]  /*4520*/  FADD.FTZ R133, RZ, R133 ;  /* 0x00000085ff857221 */ /* 0x000fc60000010000 */
[----:B------:R-:W-:Y:S01]  /*4530*/  FADD.FTZ R136, R134, R132 ;  /* 0x0000008486887221 */ /* 0x000fe20000010000 */
[----:B------:R-:W-:-:S03]  /*4540*/  FADD.FTZ R137, R135, R133 ;  /* 0x0000008587897221 */ /* 0x000fc60000010000 */
[----:B------:R-:W1:Y:S01]  /*4550*/  LDS.128 R132, [UR7] ;  /* 0x00000007ff847984 */ /* 0x000e620008000c00 */
[----:B------:R-:W-:Y:S02]  /*4560*/  UIADD3 UR7, UPT, UPT, UR6, 0x8060, URZ ;  /* 0x0000806006077890 */ /* 0x000fe4000fffe0ff */
[----:B------:R-:W-:Y:S01]  /*4570*/  @!UP1 UIADD3 UR7, UPT, UPT, UR6, 0x8020, URZ ;  /* 0x0000802006079890 */ /* 0x000fe2000fffe0ff */
[----:B-1----:R-:W-:Y:S01]  /*4580*/  FADD.FTZ R132, R136, R132 ;  /* 0x0000008488847221 */ /* 0x002fe20000010000 */
[----:B------:R-:W-:-:S03]  /*4590*/  FADD.FTZ R133, R137, R133 ;  /* 0x0000008589857221 */ /* 0x000fc60000010000 */
        /* <DEDUP_REMOVED lines=9> */
[----:B------:R-:W1:Y:S02]  /*4630*/  LDS.128 R132, [UR7] ;  /* 0x00000007ff847984 */ /* 0x000e640008000c00 */
[----:B-1----:R-:W-:Y:S01]  /*4640*/  FADD.FTZ R133, R137, R133 ;  /* 0x0000008589857221 */ /* 0x002fe20000010000 */
        /* <DEDUP_REMOVED lines=65> */
[----:B------:R-:W-:-:S04]  /*4a60*/  FADD.FTZ R132, R7, -R132 ;  /* 0x8000008407847221 */ /* 0x000fc80000010000 */
[----:B------:R-:W-:-:S04]  /*4a70*/  FMUL.FTZ R132, R132, UR24 ;  /* 0x0000001884847c20 */ /* 0x000fc80008410000 */
[----:B------:R-:W-:-:S05]  /*4a80*/  FMUL.FTZ R132, R132, UR23 ;  /* 0x0000001784847c20 */ /* 0x000fca0008410000 */
[----:B------:R-:W-:-:S04]  /*4a90*/  FSEL R132, R132, RZ, P0 ;  /* 0x000000ff84847208 */ /* 0x000fc80000000000 */
[----:B------:R-:W-:Y:S01]  /*4aa0*/  F2FP.BF16.F32.PACK_AB R132, R136, R132 ;  /* 0x000000848884723e */ /* 0x000fe200000010ff */
[----:B------:R-:W-:Y:S06]  /*4ab0*/  BRA `(.L_x_1432) ;  /* 0x0000001c00647947 */ /* 0x000fec0003800000 */
.L_x_1431:
[--C-:B------:R-:W-:Y:S01]  /*4ac0*/  FFMA.FTZ R120, R170, UR6, R137.reuse ;  /* 0x00000006aa787c23 */ /* 0x100fe20008010089 */
[--C-:B------:R-:W-:Y:S01]  /*4ad0*/  FFMA.FTZ R121, R169, UR6, R137.reuse ;  /* 0x00000006a9797c23 */ /* 0x100fe20008010089 */
[----:B------:R-:W-:Y:S01]  /*4ae0*/  FFMA.FTZ R123, R178, UR6, R137 ;  /* 0x00000006b27b7c23 */ /* 0x000fe20008010089 */
[----:B-----5:R-:W-:Y:S01]  /*4af0*/  LOP3.LUT P1, RZ, R35, 0xff0000, RZ, 0xc0, !PT ;  /* 0x00ff000023ff7812 */ /* 0x020fe2000782c0ff */
[----:B------:R-:W-:Y:S01]  /*4b00*/  FADD.FTZ R120, R171, -R120 ;  /* 0x80000078ab787221 */ /* 0x000fe20000010000 */
[----:B------:R-:W-:Y:S01]  /*4b10*/  FADD.FTZ R121, R168, -R121 ;  /* 0x80000079a8797221 */ /* 0x000fe20000010000 */
[----:B------:R-:W-:Y:S01]  /*4b20*/  FADD.FTZ R123, R179, -R123 ;  /* 0x8000007bb37b7221 */ /* 0x000fe20000010000 */
[----:B------:R-:W-:Y:S01]  /*4b30*/  LOP3.LUT P6, RZ, R35, 0xff, RZ, 0xc0, !PT ;  /* 0x000000ff23ff7812 */ /* 0x000fe200078cc0ff */
[----:B------:R-:W-:Y:S01]  /*4b40*/  FMUL.FTZ R122, R120, UR24 ;  /* 0x00000018787a7c20 */ /* 0x000fe20008410000 */
[----:B------:R-:W-:Y:S01]  /*4b50*/  FFMA.FTZ R120, R159, UR6, R137 ;  /* 0x000000069f787c23 */ /* 0x000fe20008010089 */
[----:B------:R-:W-:Y:S01]  /*4b60*/  FMUL.FTZ R121, R121, UR24 ;  /* 0x0000001879797c20 */ /* 0x000fe20008410000 */
[----:B------:R-:W-:Y:S01]  /*4b70*/  FMUL.FTZ R123, R123, UR24 ;  /* 0x000000187b7b7c20 */ /* 0x000fe20008410000 */
[----:B------:R-:W-:Y:S01]  /*4b80*/  FMUL.FTZ R126, R122, UR23 ;  /* 0x000000177a7e7c20 */ /* 0x000fe20008410000 */
[----:B------:R-:W-:Y:S01]  /*4b90*/  FADD.FTZ R120, R158, -R120 ;  /* 0x800000789e787221 */ /* 0x000fe20000010000 */
[----:B------:R-:W-:Y:S01]  /*4ba0*/  FMUL.FTZ R125, R121, UR23 ;  /* 0x00000017797d7c20 */ /* 0x000fe20008410000 */
[----:B------:R-:W-:Y:S01]  /*4bb0*/  ISETP.GE.U32.AND P0, PT, R34, RZ, PT ;  /* 0x000000ff2200720c */ /* 0x000fe20003f06070 */
[----:B------:R-:W-:Y:S01]  /*4bc0*/  FMUL.FTZ R127, R123, UR23 ;  /* 0x000000177b7f7c20 */ /* 0x000fe20008410000 */
[----:B------:R-:W-:Y:S01]  /*4bd0*/  FMUL.FTZ R120, R120, UR24 ;  /* 0x0000001878787c20 */ /* 0x000fe20008410000 */
[----:B------:R-:W-:-:S02]  /*4be0*/  FSEL R126, R126, RZ, P1 ;  /* 0x000000ff7e7e7208 */ /* 0x000fc40000800000 */
[C---:B------:R-:W-:Y:S01]  /*4bf0*/  LOP3.LUT P1, RZ, R35.reuse, 0xff00, RZ, 0xc0, !PT ;  /* 0x0000ff0023ff7812 */ /* 0x040fe2000782c0ff */
[----:B------:R-:W-:Y:S01]  /*4c00*/  FMUL.FTZ R124, R120, UR23 ;  /* 0x00000017787c7c20 */ /* 0x000fe20008410000 */
[----:B------:R-:W-:Y:S02]  /*4c10*/  ISETP.GE.U32.AND.EX P0, PT, R35, 0x1000000, PT, P0 ;  /* 0x010000002300780c */ /* 0x000fe40003f06100 */
[----:B------:R-:W-:Y:S02]  /*4c20*/  FSEL R125, R125, RZ, P1 ;  /* 0x000000ff7d7d7208 */ /* 0x000fe40000800000 */
[----:B------:R-:W-:Y:S02]  /*4c30*/  FSEL R124, R124, RZ, P6 ;  /* 0x000000ff7c7c7208 */ /* 0x000fe40003000000 */
[----:B------:R-:W-:Y:S02]  /*4c40*/  FSEL R127, R127, RZ, P0 ;  /* 0x000000ff7f7f7208 */ /* 0x000fe40000000000 */
[----:B------:R-:W-:Y:S01]  /*4c50*/  F2FP.BF16.F32.PACK_AB R134, R125, R124 ;  /* 0x0000007c7d86723e */ /* 0x000fe200000010ff */
[--C-:B------:R-:W-:Y:S01]  /*4c60*/  FFMA.FTZ R124, R0, UR6, R137.reuse ;  /* 0x00000006007c7c23 */ /* 0x100fe20008010089 */
[----:B------:R-:W-:Y:S01]  /*4c70*/  F2FP.BF16.F32.PACK_AB R135, R127, R126 ;  /* 0x0000007e7f87723e */ /* 0x000fe200000010ff */
[--C-:B------:R-:W-:Y:S01]  /*4c80*/  FFMA.FTZ R125, R17, UR6, R137.reuse ;  /* 0x00000006117d7c23 */ /* 0x100fe20008010089 */
[--C-:B------:R-:W-:Y:S01]  /*4c90*/  FFMA.FTZ R126, R19, UR6, R137.reuse ;  /* 0x00000006137e7c23 */ /* 0x100fe20008010089 */
[----:B------:R-:W-:Y:S01]  /*4ca0*/  FADD.FTZ R124, R7, -R124 ;  /* 0x8000007c077c7221 */ /* 0x000fe20000010000 */
[----:B------:R-:W-:Y:S01]  /*4cb0*/  FFMA.FTZ R127, R29, UR6, R137 ;  /* 0x000000061d7f7c23 */ /* 0x000fe20008010089 */
[----:B------:R-:W-:Y:S01]  /*4cc0*/  FADD.FTZ R125, R16, -R125 ;  /* 0x8000007d107d7221 */ /* 0x000fe20000010000 */
[----:B------:R-:W-:Y:S01]  /*4cd0*/  FADD.FTZ R126, R18, -R126 ;  /* 0x8000007e127e7221 */ /* 0x000fe20000010000 */
[----:B------:R-:W-:Y:S01]  /*4ce0*/  FMUL.FTZ R124, R124, UR24 ;  /* 0x000000187c7c7c20 */ /* 0x000fe20008410000 */
[----:B------:R-:W-:Y:S01]  /*4cf0*/  FADD.FTZ R127, R28, -R127 ;  /* 0x8000007f1c7f7221 */ /* 0x000fe20000010000 */
[----:B------:R-:W-:Y:S01]  /*4d00*/  LOP3.LUT P6, RZ, R34, 0xff, RZ, 0xc0, !PT ;  /* 0x000000ff22ff7812 */ /* 0x000fe200078cc0ff */
[----:B------:R-:W-:Y:S01]  /*4d10*/  FMUL.FTZ R125, R125, UR24 ;  /* 0x000000187d7d7c20 */ /* 0x000fe20008410000 */
[----:B------:R-:W-:Y:S01]  /*4d20*/  FMUL.FTZ R132, R124, UR23 ;  /* 0x000000177c847c20 */ /* 0x000fe20008410000 */
[----:B------:R-:W-:Y:S01]  /*4d30*/  FMUL.FTZ R126, R126, UR24 ;  /* 0x000000187e7e7c20 */ /* 0x000fe20008410000 */
[----:B------:R-:W-:Y:S01]  /*4d40*/  FMUL.FTZ R127, R127, UR24 ;  /* 0x000000187f7f7c20 */ /* 0x000fe20008410000 */
[----:B------:R-:W-:Y:S01]  /*4d50*/  FMUL.FTZ R136, R125, UR23 ;  /* 0x000000177d887c20 */ /* 0x000fe20008410000 */
[----:B------:R-:W-:Y:S01]  /*4d60*/  LOP3.LUT P0, RZ, R34, 0xff00, RZ, 0xc0, !PT ;  /* 0x0000ff0022ff7812 */ /* 0x000fe2000780c0ff */
[----:B------:R-:W-:Y:S01]  /*4d70*/  FMUL.FTZ R133, R126, UR23 ;  /* 0x000000177e857c20 */ /* 0x000fe20008410000 */
[----:B------:R-:W-:Y:S01]  /*4d80*/  FSEL R132, R132, RZ, P6 ;  /* 0x000000ff84847208 */ /* 0x000fe20003000000 */
[----:B------:R-:W-:Y:S01]  /*4d90*/  FMUL.FTZ R138, R127, UR23 ;  /* 0x000000177f8a7c20 */ /* 0x000fe20008410000 */
[----:B------:R-:W-:-:S02]  /*4da0*/  LOP3.LUT P1, RZ, R34, 0xff0000, RZ, 0xc0, !PT ;  /* 0x00ff000022ff7812 */ /* 0x000fc4000782c0ff */
[----:B------:R-:W-:Y:S02]  /*4db0*/  LOP3.LUT P6, RZ, R34, 0xff000000, RZ, 0xc0, !PT ;  /* 0xff00000022ff7812 */ /* 0x000fe400078cc0ff */
[----:B------:R-:W-:Y:S02]  /*4dc0*/  FSEL R133, R133, RZ, P1 ;  /* 0x000000ff85857208 */ /* 0x000fe40000800000 */
[----:B------:R-:W-:Y:S02]  /*4dd0*/  FSEL R138, R138, RZ, P6 ;  /* 0x000000ff8a8a7208 */ /* 0x000fe40003000000 */
[----:B------:R-:W-:Y:S02]  /*4de0*/  FSEL R136, R136, RZ, P0 ;  /* 0x000000ff88887208 */ /* 0x000fe40000000000 */
[----:B------:R-:W-:Y:S02]  /*4df0*/  F2FP.BF16.F32.PACK_AB R133, R138, R133 ;  /* 0x000000858a85723e */ /* 0x000fe400000010ff */
[----:B------:R-:W-:Y:S01]  /*4e00*/  F2FP.BF16.F32.PACK_AB R132, R136, R132 ;  /* 0x000000848884723e */ /* 0x000fe200000010ff */
[----:B------:R-:W-:Y:S06]  /*4e10*/  BRA `(.L_x_1432) ;  /* 0x00000018008c7947 */ /* 0x000fec0003800000 */
.L_x_1430:
        /* <DEDUP_REMOVED lines=11> */
[----:B------:R-:W-:Y:S01]  /*4ed0*/  FFMA.FTZ R132, R132, UR24, R62 ;  /* 0x0000001884847c23 */ /* 0x000fe2000801003e */
[----:B------:R-:W-:Y:S01]  /*4ee0*/  FFMA.FTZ R133, R133, UR24, R63 ;  /* 0x0000001885857c23 */ /* 0x000fe2000801003f */
[----:B------:R-:W-:Y:S01]  /*4ef0*/  ISETP.GE.U32.AND.EX P0, PT, R35, 0x1000000, PT, P0 ;  /* 0x010000002300780c */ /* 0x000fe20003f06100 */
[----:B------:R-:W-:Y:S01]  /*4f00*/  FFMA.FTZ R136, R136, UR24, R65 ;  /* 0x0000001888887c23 */ /* 0x000fe20008010041 */
        /* <DEDUP_REMOVED lines=12> */
[----:B------:R-:W-:Y:S01]  /*4fd0*/  FFMA.FTZ R133, R133, UR24, R60 ;  /* 0x0000001885857c23 */ /* 0x000fe2000801003c */
[----:B------:R-:W-:-:S03]  /*4fe0*/  FFMA.FTZ R132, R132, UR24, R61 ;  /* 0x0000001884847c23 */ /* 0x000fc6000801003d */
        /* <DEDUP_REMOVED lines=23> */
[----:B------:R-:W-:-:S04]  /*5160*/  FFMA.FTZ R132, R132, UR24, R64 ;  /* 0x0000001884847c23 */ /* 0x000fc80008010040 */
[----:B------:R-:W-:-:S05]  /*5170*/  FMUL.FTZ R132, R132, UR23 ;  /* 0x0000001784847c20 */ /* 0x000fca0008410000 */
[----:B------:R-:W-:-:S04]  /*5180*/  FSEL R132, R132, RZ, P0 ;  /* 0x000000ff84847208 */ /* 0x000fc80000000000 */
[----:B------:R-:W-:Y:S01]  /*5190*/  F2FP.BF16.F32.PACK_AB R132, R136, R132 ;  /* 0x000000848884723e */ /* 0x000fe200000010ff */
[----:B------:R-:W-:Y:S06]  /*51a0*/  BRA `(.L_x_1432) ;  /* 0x0000001400a87947 */ /* 0x000fec0003800000 */
.L_x_1433:
        /* <DEDUP_REMOVED lines=8> */
[----:B------:R-:W-:Y:S01]  /*5230*/  FFMA.FTZ R122, R120, UR24, R62 ;  /* 0x00000018787a7c23 */ /* 0x000fe2000801003e */
[----:B------:R-:W-:Y:S01]  /*5240*/  FFMA.FTZ R120, R159, UR6, R137 ;  /* 0x000000069f787c23 */ /* 0x000fe20008010089 */
[----:B------:R-:W-:Y:S01]  /*5250*/  FFMA.FTZ R121, R121, UR24, R61 ;  /* 0x0000001879797c23 */ /* 0x000fe2000801003d */
[----:B------:R-:W-:Y:S01]  /*5260*/  FFMA.FTZ R123, R123, UR24, R63 ;  /* 0x000000187b7b7c23 */ /* 0x000fe2000801003f */
[----:B------:R-:W-:Y:S01]  /*5270*/  FMUL.FTZ R126, R122, UR23 ;  /* 0x000000177a7e7c20 */ /* 0x000fe20008410000 */
[----:B------:R-:W-:Y:S01]  /*5280*/  FADD.FTZ R120, R158, -R120 ;  /* 0x800000789e787221 */ /* 0x000fe20000010000 */
[----:B------:R-:W-:Y:S01]  /*5290*/  FMUL.FTZ R125, R121, UR23 ;  /* 0x00000017797d7c20 */ /* 0x000fe20008410000 */
[----:B------:R-:W-:Y:S01]  /*52a0*/  ISETP.GE.U32.AND P0, PT, R34, RZ, PT ;  /* 0x000000ff2200720c */ /* 0x000fe20003f06070 */
[----:B------:R-:W-:Y:S01]  /*52b0*/  FMUL.FTZ R127, R123, UR23 ;  /* 0x000000177b7f7c20 */ /* 0x000fe20008410000 */
[----:B------:R-:W-:Y:S01]  /*52c0*/  FFMA.FTZ R120, R120, UR24, R60 ;  /* 0x0000001878787c23 */ /* 0x000fe2000801003c */
        /* <DEDUP_REMOVED lines=16> */
[----:B------:R-:W-:Y:S01]  /*53d0*/  FFMA.FTZ R124, R124, UR24, R64 ;  /* 0x000000187c7c7c23 */ /* 0x000fe20008010040 */
[----:B------:R-:W-:Y:S01]  /*53e0*/  FADD.FTZ R127, R28, -R127 ;  /* 0x8000007f1c7f7221 */ /* 0x000fe20000010000 */
[----:B------:R-:W-:Y:S01]  /*53f0*/  LOP3.LUT P6, RZ, R34, 0xff, RZ, 0xc0, !PT ;  /* 0x000000ff22ff7812 */ /* 0x000fe200078cc0ff */
[----:B------:R-:W-:Y:S01]  /*5400*/  FFMA.FTZ R125, R125, UR24, R65 ;  /* 0x000000187d7d7c23 */ /* 0x000fe20008010041 */
[----:B------:R-:W-:Y:S01]  /*5410*/  FMUL.FTZ R132, R124, UR23 ;  /* 0x000000177c847c20 */ /* 0x000fe20008410000 */
[----:B------:R-:W-:Y:S01]  /*5420*/  FFMA.FTZ R126, R126, UR24, R66 ;  /* 0x000000187e7e7c23 */ /* 0x000fe20008010042 */
[----:B------:R-:W-:Y:S01]  /*5430*/  FFMA.FTZ R127, R127, UR24, R67 ;  /* 0x000000187f7f7c23 */ /* 0x000fe20008010043 */
        /* <DEDUP_REMOVED lines=13> */
.L_x_1429:
        /* <DEDUP_REMOVED lines=78> */
[----:B------:R-:W-:-:S02]  /*59f0*/  F2FP.BF16.F32.PACK_AB R128, R128, R138 ;  /* 0x0000008a8080723e */ /* 0x000fc400000010ff */
[----:B------:R-:W-:Y:S01]  /*5a00*/  F2FP.BF16.F32.PACK_AB R132, R132, R136 ;  /* 0x000000888484723e */ /* 0x000fe200000010ff */
[----:B------:R-:W-:Y:S06]  /*5a10*/  BRA `(.L_x_1432) ;  /* 0x0000000c008c7947 */ /* 0x000fec0003800000 */
.L_x_1435:
        /* <DEDUP_REMOVED lines=10> */
[----:B------:R-:W-:Y:S01]  /*5ac0*/  FMUL.FTZ R121, R123, UR23 ;  /* 0x000000177b797c20 */ /* 0x000fe20008410000 */
[----:B------:R-:W-:-:S03]  /*5ad0*/  LOP3.LUT P6, RZ, R33, 0xff0000, RZ, 0xc0, !PT ;  /* 0x00ff000021ff7812 */ /* 0x000fc600078cc0ff */
[----:B------:R-:W-:Y:S02]  /*5ae0*/  FSEL R120, R124, RZ, P0 ;  /* 0x000000ff7c787208 */ /* 0x000fe40000000000 */
[----:B------:R-:W-:Y:S02]  /*5af0*/  ISETP.GE.U32.AND P0, PT, R34, RZ, PT ;  /* 0x000000ff2200720c */ /* 0x000fe40003f06070 */
[----:B------:R-:W-:Y:S02]  /*5b00*/  FSEL R125, R121, RZ, P1 ;  /* 0x000000ff797d7208 */ /* 0x000fe40000800000 */
[----:B------:R-:W-:Y:S02]  /*5b10*/  ISETP.GE.U32.AND.EX P0, PT, R35, 0x1000000, PT, P0 ;  /* 0x010000002300780c */ /* 0x000fe40003f06100 */
[----:B------:R-:W-:Y:S02]  /*5b20*/  FSEL R124, R124, RZ, P6 ;  /* 0x000000ff7c7c7208 */ /* 0x000fe40003000000 */
[----:B------:R-:W-:-:S02]  /*5b30*/  FSEL R121, R121, RZ, P0 ;  /* 0x000000ff79797208 */ /* 0x000fc40000000000 */
[----:B------:R-:W-:Y:S02]  /*5b40*/  F2FP.BF16.F32.PACK_AB R131, R125, R124 ;  /* 0x0000007c7d83723e */ /* 0x000fe400000010ff */
[----:B------:R-:W-:Y:S01]  /*5b50*/  F2FP.BF16.F32.PACK_AB R135, R121, R120 ;  /* 0x000000787987723e */ /* 0x000fe200000010ff */
[--C-:B------:R-:W-:Y:S01]  /*5b60*/  FFMA.FTZ R120, R159, UR6, R137.reuse ;  /* 0x000000069f787c23 */ /* 0x100fe20008010089 */
[----:B------:R-:W-:Y:S01]  /*5b70*/  FFMA.FTZ R121, R169, UR6, R137 ;  /* 0x00000006a9797c23 */ /* 0x000fe20008010089 */
[----:B------:R-:W-:Y:S02]  /*5b80*/  LOP3.LUT P6, RZ, R35, 0xff, RZ, 0xc0, !PT ;  /* 0x000000ff23ff7812 */ /* 0x000fe400078cc0ff */
[----:B------:R-:W-:Y:S01]  /*5b90*/  FADD.FTZ R120, R158, -R120 ;  /* 0x800000789e787221 */ /* 0x000fe20000010000 */
[----:B------:R-:W-:Y:S01]  /*5ba0*/  FADD.FTZ R121, R168, -R121 ;  /* 0x80000079a8797221 */ /* 0x000fe20000010000 */
[----:B------:R-:W-:Y:S02]  /*5bb0*/  LOP3.LUT P1, RZ, R33, 0xff, RZ, 0xc0, !PT ;  /* 0x000000ff21ff7812 */ /* 0x000fe4000782c0ff */
[----:B------:R-:W-:Y:S01]  /*5bc0*/  FMUL.FTZ R120, R120, UR24 ;  /* 0x0000001878787c20 */ /* 0x000fe20008410000 */
[----:B------:R-:W-:Y:S01]  /*5bd0*/  FMUL.FTZ R121, R121, UR24 ;  /* 0x0000001879797c20 */ /* 0x000fe20008410000 */
[----:B------:R-:W-:-:S02]  /*5be0*/  LOP3.LUT P0, RZ, R33, 0xff00, RZ, 0xc0, !PT ;  /* 0x0000ff0021ff7812 */ /* 0x000fc4000780c0ff */
[----:B------:R-:W-:Y:S01]  /*5bf0*/  FMUL.FTZ R126, R120, UR23 ;  /* 0x00000017787e7c20 */ /* 0x000fe20008410000 */
[----:B------:R-:W-:-:S04]  /*5c00*/  FMUL.FTZ R125, R121, UR23 ;  /* 0x00000017797d7c20 */ /* 0x000fc80008410000 */
[C---:B------:R-:W-:Y:S02]  /*5c10*/  FSEL R124, R126.reuse, RZ, P6 ;  /* 0x000000ff7e7c7208 */ /* 0x040fe40003000000 */
[----:B------:R-:W-:Y:S02]  /*5c20*/  FSEL R126, R126, RZ, P1 ;  /* 0x000000ff7e7e7208 */ /* 0x000fe40000800000 */
        /* <DEDUP_REMOVED lines=14> */
[----:B------:R-:W-:-:S02]  /*5d10*/  LOP3.LUT P0, RZ, R32, 0xff000000, RZ, 0xc0, !PT ;  /* 0xff00000020ff7812 */ /* 0x000fc4000780c0ff */
[----:B------:R-:W-:Y:S02]  /*5d20*/  LOP3.LUT P1, RZ, R32, 0xff0000, RZ, 0xc0, !PT ;  /* 0x00ff000020ff7812 */ /* 0x000fe4000782c0ff */
[----:B------:R-:W-:Y:S02]  /*5d30*/  FSEL R124, R129, RZ, P6 ;  /* 0x000000ff817c7208 */ /* 0x000fe40003000000 */
[----:B------:R-:W-:Y:S02]  /*5d40*/  LOP3.LUT P6, RZ, R34, 0xff000000, RZ, 0xc0, !PT ;  /* 0xff00000022ff7812 */ /* 0x000fe400078cc0ff */
[C---:B------:R-:W-:Y:S02]  /*5d50*/  FSEL R128, R125.reuse, RZ, P0 ;  /* 0x000000ff7d807208 */ /* 0x040fe40000000000 */
[----:B------:R-:W-:Y:S02]  /*5d60*/  FSEL R125, R125, RZ, P6 ;  /* 0x000000ff7d7d7208 */ /* 0x000fe40003000000 */
[----:B------:R-:W-:-:S02]  /*5d70*/  FSEL R129, R129, RZ, P1 ;  /* 0x000000ff81817208 */ /* 0x000fc40000800000 */
[----:B------:R-:W-:Y:S01]  /*5d80*/  F2FP.BF16.F32.PACK_AB R133, R125, R124 ;  /* 0x0000007c7d85723e */ /* 0x000fe200000010ff */
[--C-:B------:R-:W-:Y:S01]  /*5d90*/  FFMA.FTZ R125, R17, UR6, R137.reuse ;  /* 0x00000006117d7c23 */ /* 0x100fe20008010089 */
[----:B------:R-:W-:Y:S01]  /*5da0*/  FFMA.FTZ R124, R0, UR6, R137 ;  /* 0x00000006007c7c23 */ /* 0x000fe20008010089 */
[----:B------:R-:W-:Y:S02]  /*5db0*/  F2FP.BF16.F32.PACK_AB R129, R128, R129 ;  /* 0x000000818081723e */ /* 0x000fe400000010ff */
[----:B------:R-:W-:Y:S01]  /*5dc0*/  FADD.FTZ R125, R16, -R125 ;  /* 0x8000007d107d7221 */ /* 0x000fe20000010000 */
[----:B------:R-:W-:Y:S01]  /*5dd0*/  FADD.FTZ R124, R7, -R124 ;  /* 0x8000007c077c7221 */ /* 0x000fe20000010000 */
[----:B------:R-:W-:Y:S02]  /*5de0*/  LOP3.LUT P6, RZ, R34, 0xff00, RZ, 0xc0, !PT ;  /* 0x0000ff0022ff7812 */ /* 0x000fe400078cc0ff */
[----:B------:R-:W-:Y:S01]  /*5df0*/  FMUL.FTZ R125, R125, UR24 ;  /* 0x000000187d7d7c20 */ /* 0x000fe20008410000 */
[----:B------:R-:W-:Y:S01]  /*5e00*/  FMUL.FTZ R124, R124, UR24 ;  /* 0x000000187c7c7c20 */ /* 0x000fe20008410000 */
[----:B------:R-:W-:-:S02]  /*5e10*/  LOP3.LUT P1, RZ, R32, 0xff, RZ, 0xc0, !PT ;  /* 0x000000ff20ff7812 */ /* 0x000fc4000782c0ff */
[----:B------:R-:W-:Y:S01]  /*5e20*/  FMUL.FTZ R128, R125, UR23 ;  /* 0x000000177d807c20 */ /* 0x000fe20008410000 */
[----:B------:R-:W-:Y:S01]  /*5e30*/  FMUL.FTZ R136, R124, UR23 ;  /* 0x000000177c887c20 */ /* 0x000fe20008410000 */
[----:B------:R-:W-:-:S03]  /*5e40*/  LOP3.LUT P0, RZ, R32, 0xff00, RZ, 0xc0, !PT ;  /* 0x0000ff0020ff7812 */ /* 0x000fc6000780c0ff */
        /* <DEDUP_REMOVED lines=8> */
.L_x_1434:
        /* <DEDUP_REMOVED lines=9> */
[----:B------:R-:W-:Y:S01]  /*5f60*/  FFMA.FTZ R131, R128, UR24, R62 ;  /* 0x0000001880837c23 */ /* 0x000fe2000801003e */
[----:B------:R-:W-:Y:S01]  /*5f70*/  FFMA.FTZ R129, R129, UR24, R63 ;  /* 0x0000001881817c23 */ /* 0x000fe2000801003f */
        /* <DEDUP_REMOVED lines=19> */
[----:B------:R-:W-:-:S02]  /*60b0*/  FFMA.FTZ R130, R130, UR24, R60 ;  /* 0x0000001882827c23 */ /* 0x000fc4000801003c */
[----:B------:R-:W-:Y:S02]  /*60c0*/  FFMA.FTZ R129, R129, UR24, R61 ;  /* 0x0000001881817c23 */ /* 0x000fe4000801003d */
        /* <DEDUP_REMOVED lines=14> */
[----:B------:R-:W-:Y:S01]  /*61b0*/  FFMA.FTZ R129, R129, UR24, R66 ;  /* 0x0000001881817c23 */ /* 0x000fe20008010042 */
[----:B------:R-:W-:Y:S01]  /*61c0*/  FFMA.FTZ R128, R128, UR24, R67 ;  /* 0x0000001880807c23 */ /* 0x000fe20008010043 */
        /* <DEDUP_REMOVED lines=30> */
.L_x_1436:
        /* <DEDUP_REMOVED lines=26> */
[----:B------:R-:W-:Y:S01]  /*6550*/  FFMA.FTZ R120, R120, UR24, R60 ;  /* 0x0000001878787c23 */ /* 0x000fe2000801003c */
[----:B------:R-:W-:Y:S01]  /*6560*/  FFMA.FTZ R121, R121, UR24, R61 ;  /* 0x0000001879797c23 */ /* 0x000fe2000801003d */
        /* <DEDUP_REMOVED lines=33> */
[----:B------:R-:W-:Y:S01]  /*6780*/  FFMA.FTZ R125, R125, UR24, R65 ;  /* 0x000000187d7d7c23 */ /* 0x000fe20008010041 */
[----:B------:R-:W-:Y:S01]  /*6790*/  FFMA.FTZ R124, R124, UR24, R64 ;  /* 0x000000187c7c7c23 */ /* 0x000fe20008010040 */
        /* <DEDUP_REMOVED lines=10> */
[----:B------:R-:W-:-:S07]  /*6840*/  F2FP.BF16.F32.PACK_AB R132, R132, R136 ;  /* 0x000000888484723e */ /* 0x000fce00000010ff */
.L_x_1432:
[----:B------:R-:W-:-:S04]  /*6850*/  ISETP.NE.U32.AND P0, PT, RZ, UR4, PT ;  /* 0x00000004ff007c0c */ /* 0x000fc8000bf05070 */
[----:B------:R-:W-:-:S13]  /*6860*/  ISETP.NE.AND.EX P0, PT, RZ, UR5, PT, P0 ;  /* 0x00000005ff007c0c */ /* 0x000fda000bf05300 */
[----:B------:R-:W1:Y:S02]  /*6870*/  @P0 LDC.64 R138, c[0x0][0x478] ;  /* 0x00011e00ff8a0b82 */ /* 0x000e640000000a00 */
[----:B-1----:R-:W-:-:S05]  /*6880*/  @P0 IMAD.WIDE.U32 R138, R2, 0x20, R138 ;  /* 0x00000020028a0825 */ /* 0x002fca00078e008a */
[----:B------:R-:W-:Y:S04]  /*6890*/  @P0 STG.E.128 desc[UR10][R138.64], R124 ;  /* 0x0000007c8a000986 */ /* 0x000fe8000c101d0a */
[----:B------:R1:W-:Y:S01]  /*68a0*/  @P0 STG.E.128 desc[UR10][R138.64+0x10], R120 ;  /* 0x000010788a000986 */ /* 0x0003e2000c101d0a */
[----:B------:R-:W-:-:S04]  /*68b0*/  ISETP.NE.U32.AND P0, PT, RZ, UR18, PT ;  /* 0x00000012ff007c0c */ /* 0x000fc8000bf05070 */
[----:B------:R-:W-:Y:S01]  /*68c0*/  ISETP.NE.AND.EX P0, PT, RZ, UR19, PT, P0 ;  /* 0x00000013ff007c0c */ /* 0x000fe2000bf05300 */
[----:B-1----:R-:W1:Y:S02]  /*68d0*/  LDC.64 R138, c[0x0][0x468] ;  /* 0x00011a00ff8a7b82 */ /* 0x002e640000000a00 */
[----:B-1----:R-:W-:-:S05]  /*68e0*/  IMAD.WIDE.U32 R138, R2, 0x10, R138 ;  /* 0x00000010028a7825 */ /* 0x002fca00078e008a */
[----:B------:R1:W-:Y:S05]  /*68f0*/  STG.E.128 desc[UR10][R138.64], R132 ;  /* 0x000000848a007986 */ /* 0x0003ea000c101d0a */
[----:B-1----:R-:W1:Y:S02]  /*6900*/  @P0 LDC.64 R132, c[0x0][0x470] ;  /* 0x00011c00ff840b82 */ /* 0x002e640000000a00 */
[C---:B-1----:R-:W-:Y:S01]  /*6910*/  @P0 IMAD.WIDE.U32 R132, R2.reuse, 0x10, R132 ;  /* 0x0000001002840825 */ /* 0x042fe200078e0084 */
[----:B------:R-:W-:-:S04]  /*6920*/  IADD3 R2, PT, PT, R2, 0x100, RZ ;  /* 0x0000010002027810 */ /* 0x000fc80007ffe0ff */
[----:B------:R1:W-:Y:S03]  /*6930*/  @P0 STG.E.128 desc[UR10][R132.64], R128 ;  /* 0x0000008084000986 */ /* 0x0003e6000c101d0a */
.L_x_1428:
[----:B------:R-:W-:Y:S05]  /*6940*/  BSYNC.RECONVERGENT B0 ;  /* 0x0000000000007941 */ /* 0x000fea0003800200 */
.L_x_1427:
        /* <DEDUP_REMOVED lines=13> */
[----:B-----5:R-:W-:Y:S02]  /*6a20*/  ISETP.GE.U32.AND P1, PT, R36, RZ, PT ;  /* 0x000000ff2400720c */ /* 0x020fe40003f26070 */
[----:B------:R-:W-:Y:S01]  /*6a30*/  FADD.FTZ R123, R181, -R123 ;  /* 0x8000007bb57b7221 */ /* 0x000fe20000010000 */
[----:B------:R-:W-:Y:S01]  /*6a40*/  FADD.FTZ R122, R173, -R122 ;  /* 0x8000007aad7a7221 */ /* 0x000fe20000010000 */
[----:B------:R-:W-:Y:S02]  /*6a50*/  ISETP.GE.U32.AND.EX P1, PT, R37, 0x1000000, PT, P1 ;  /* 0x010000002500780c */ /* 0x000fe40003f26110 */
[----:B------:R-:W-:Y:S01]  /*6a60*/  FFMA.FTZ R123, R123, UR24, R55 ;  /* 0x000000187b7b7c23 */ /* 0x000fe20008010037 */
[----:B------:R-:W-:Y:S01]  /*6a70*/  FFMA.FTZ R122, R122, UR24, R54 ;  /* 0x000000187a7a7c23 */ /* 0x000fe20008010036 */
[----:B------:R-:W-:-:S02]  /*6a80*/  LOP3.LUT P6, RZ, R37, 0xff0000, RZ, 0xc0, !PT ;  /* 0x00ff000025ff7812 */ /* 0x000fc400078cc0ff */
[----:B------:R-:W-:Y:S01]  /*6a90*/  FMUL.FTZ R124, R123, UR23 ;  /* 0x000000177b7c7c20 */ /* 0x000fe20008410000 */
[----:B------:R-:W-:-:S04]  /*6aa0*/  FMUL.FTZ R121, R122, UR23 ;  /* 0x000000177a797c20 */ /* 0x000fc80008410000 */
[----:B------:R-:W-:Y:S02]  /*6ab0*/  FSEL R125, R124, RZ, P1 ;  /* 0x000000ff7c7d7208 */ /* 0x000fe40000800000 */
[----:B------:R-:W-:Y:S02]  /*6ac0*/  ISETP.GE.U32.AND P1, PT, R38, RZ, PT ;  /* 0x000000ff2600720c */ /* 0x000fe40003f26070 */
[----:B------:R-:W-:Y:S02]  /*6ad0*/  FSEL R120, R121, RZ, P6 ;  /* 0x000000ff79787208 */ /* 0x000fe40003000000 */
[C---:B------:R-:W-:Y:S02]  /*6ae0*/  LOP3.LUT P6, RZ, R39.reuse, 0xff0000, RZ, 0xc0, !PT ;  /* 0x00ff000027ff7812 */ /* 0x040fe400078cc0ff */
[----:B------:R-:W-:Y:S02]  /*6af0*/  ISETP.GE.U32.AND.EX P1, PT, R39, 0x1000000, PT, P1 ;  /* 0x010000002700780c */ /* 0x000fe40003f26110 */
[----:B-1----:R-:W-:Y:S01]  /*6b00*/  F2FP.BF16.F32.PACK_AB R131, R125, R120 ;  /* 0x000000787d83723e */ /* 0x002fe200000010ff */
[----:B------:R-:W-:Y:S01]  /*6b10*/  FFMA.FTZ R120, R157, UR6, R137 ;  /* 0x000000069d787c23 */ /* 0x000fe20008010089 */
[----:B------:R-:W-:-:S02]  /*6b20*/  FSEL R121, R121, RZ, P6 ;  /* 0x000000ff79797208 */ /* 0x000fc40003000000 */
[----:B------:R-:W-:Y:S01]  /*6b30*/  FSEL R124, R124, RZ, P1 ;  /* 0x000000ff7c7c7208 */ /* 0x000fe20000800000 */
[----:B------:R-:W-:Y:S01]  /*6b40*/  FADD.FTZ R120, R156, -R120 ;  /* 0x800000789c787221 */ /* 0x000fe20000010000 */
[----:B------:R-:W-:Y:S02]  /*6b50*/  LOP3.LUT P6, RZ, R39, 0xff, RZ, 0xc0, !PT ;  /* 0x000000ff27ff7812 */ /* 0x000fe400078cc0ff */
[----:B------:R-:W-:Y:S01]  /*6b60*/  F2FP.BF16.F32.PACK_AB R135, R124, R121 ;  /* 0x000000797c87723e */ /* 0x000fe200000010ff */
[----:B------:R-:W-:Y:S01]  /*6b70*/  FFMA.FTZ R121, R167, UR6, R137 ;  /* 0x00000006a7797c23 */ /* 0x000fe20008010089 */
[----:B------:R-:W-:Y:S01]  /*6b80*/  FFMA.FTZ R120, R120, UR24, R52 ;  /* 0x0000001878787c23 */ /* 0x000fe20008010034 */
[----:B------:R-:W-:Y:S02]  /*6b90*/  LOP3.LUT P1, RZ, R37, 0xff, RZ, 0xc0, !PT ;  /* 0x000000ff25ff7812 */ /* 0x000fe4000782c0ff */
[----:B------:R-:W-:Y:S01]  /*6ba0*/  FADD.FTZ R121, R166, -R121 ;  /* 0x80000079a6797221 */ /* 0x000fe20000010000 */
[----:B------:R-:W-:-:S03]  /*6bb0*/  FMUL.FTZ R126, R120, UR23 ;  /* 0x00000017787e7c20 */ /* 0x000fc60008410000 */
[----:B------:R-:W-:Y:S02]  /*6bc0*/  FFMA.FTZ R121, R121, UR24, R53 ;  /* 0x0000001879797c23 */ /* 0x000fe40008010035 */
[C---:B------:R-:W-:Y:S02]  /*6bd0*/  FSEL R124, R126.reuse, RZ, P6 ;  /* 0x000000ff7e7c7208 */ /* 0x040fe40003000000 */
[----:B------:R-:W-:Y:S01]  /*6be0*/  FMUL.FTZ R125, R121, UR23 ;  /* 0x00000017797d7c20 */ /* 0x000fe20008410000 */
[----:B------:R-:W-:Y:S02]  /*6bf0*/  LOP3.LUT P6, RZ, R37, 0xff00, RZ, 0xc0, !PT ;  /* 0x0000ff0025ff7812 */ /* 0x000fe400078cc0ff */
[----:B------:R-:W-:Y:S02]  /*6c00*/  FSEL R126, R126, RZ, P1 ;  /* 0x000000ff7e7e7208 */ /* 0x000fe40000800000 */
[----:B------:R-:W-:Y:S02]  /*6c10*/  FSEL R127, R125, RZ, P6 ;  /* 0x000000ff7d7f7208 */ /* 0x000fe40003000000 */
[----:B------:R-:W-:-:S02]  /*6c20*/  LOP3.LUT P1, RZ, R39, 0xff00, RZ, 0xc0, !PT ;  /* 0x0000ff0027ff7812 */ /* 0x000fc4000782c0ff */
[----:B------:R-:W-:Y:S01]  /*6c30*/  F2FP.BF16.F32.PACK_AB R130, R127, R126 ;  /* 0x0000007e7f82723e */ /* 0x000fe200000010ff */
[--C-:B------:R-:W-:Y:S01]  /*6c40*/  FFMA.FTZ R126, R20, UR6, R137.reuse ;  /* 0x00000006147e7c23 */ /* 0x100fe20008010089 */
[----:B------:R-:W-:Y:S01]  /*6c50*/  FFMA.FTZ R127, R27, UR6, R137 ;  /* 0x000000061b7f7c23 */ /* 0x000fe20008010089 */
[----:B------:R-:W-:Y:S02]  /*6c60*/  FSEL R125, R125, RZ, P1 ;  /* 0x000000ff7d7d7208 */ /* 0x000fe40000800000 */
[----:B------:R-:W-:Y:S01]  /*6c70*/  FADD.FTZ R126, R21, -R126 ;  /* 0x8000007e157e7221 */ /* 0x000fe20000010000 */
[----:B------:R-:W-:Y:S01]  /*6c80*/  FADD.FTZ R127, R26, -R127 ;  /* 0x8000007f1a7f7221 */ /* 0x000fe20000010000 */
[----:B------:R-:W-:Y:S02]  /*6c90*/  F2FP.BF16.F32.PACK_AB R134, R125, R124 ;  /* 0x0000007c7d86723e */ /* 0x000fe400000010ff */
[----:B------:R-:W-:Y:S01]  /*6ca0*/  FFMA.FTZ R126, R126, UR24, R58 ;  /* 0x000000187e7e7c23 */ /* 0x000fe2000801003a */
[----:B------:R-:W-:Y:S01]  /*6cb0*/  FFMA.FTZ R127, R127, UR24, R59 ;  /* 0x000000187f7f7c23 */ /* 0x000fe2000801003b */
[----:B------:R-:W-:-:S02]  /*6cc0*/  LOP3.LUT P1, RZ, R36, 0xff0000, RZ, 0xc0, !PT ;  /* 0x00ff000024ff7812 */ /* 0x000fc4000782c0ff */
[----:B------:R-:W-:Y:S01]  /*6cd0*/  FMUL.FTZ R124, R126, UR23 ;  /* 0x000000177e7c7c20 */ /* 0x000fe20008410000 */
[----:B------:R-:W-:Y:S01]  /*6ce0*/  FMUL.FTZ R128, R127, UR23 ;  /* 0x000000177f807c20 */ /* 0x000fe20008410000 */
[----:B------:R-:W-:-:S03]  /*6cf0*/  LOP3.LUT P6, RZ, R36, 0xff000000, RZ, 0xc0, !PT ;  /* 0xff00000024ff7812 */ /* 0x000fc600078cc0ff */
[----:B------:R-:W-:Y:S02]  /*6d00*/  FSEL R125, R124, RZ, P1 ;  /* 0x000000ff7c7d7208 */ /* 0x000fe40000800000 */
[----:B------:R-:W-:Y:S02]  /*6d10*/  FSEL R129, R128, RZ, P6 ;  /* 0x000000ff80817208 */ /* 0x000fe40003000000 */
[C---:B------:R-:W-:Y:S02]  /*6d20*/  LOP3.LUT P1, RZ, R38.reuse, 0xff0000, RZ, 0xc0, !PT ;  /* 0x00ff000026ff7812 */ /* 0x040fe4000782c0ff */
[----:B------:R-:W-:Y:S02]  /*6d30*/  LOP3.LUT P6, RZ, R38, 0xff000000, RZ, 0xc0, !PT ;  /* 0xff00000026ff7812 */ /* 0x000fe400078cc0ff */
[----:B------:R-:W-:Y:S01]  /*6d40*/  F2FP.BF16.F32.PACK_AB R129, R129, R125 ;  /* 0x0000007d8181723e */ /* 0x000fe200000010ff */
        /* <DEDUP_REMOVED lines=20> */
[----:B------:R-:W-:Y:S01]  /*6e90*/  F2FP.BF16.F32.PACK_AB R132, R132, R136 ;  /* 0x000000888484723e */ /* 0x000fe200000010ff */
[----:B------:R-:W-:Y:S06]  /*6ea0*/  BRA `(.L_x_1442) ;  /* 0x0000001c00107947 */ /* 0x000fec0003800000 */
.L_x_1441:
[--C-:B-1----:R-:W-:Y:S01]  /*6eb0*/  FFMA.FTZ R130, R180, UR6, R137.reuse ;  /* 0x00000006b4827c23 */ /* 0x102fe20008010089 */
        /* <DEDUP_REMOVED lines=43> */
[----:B------:R-:W-:Y:S01]  /*7170*/  FFMA.FTZ R129, R129, UR24, R58 ;  /* 0x0000001881817c23 */ /* 0x000fe2000801003a */
[----:B------:R-:W-:-:S03]  /*7180*/  FFMA.FTZ R128, R128, UR24, R59 ;  /* 0x0000001880807c23 */ /* 0x000fc6000801003b */
[----:B------:R-:W-:Y:S01]  /*7190*/  FMUL.FTZ R133, R129, UR23 ;  /* 0x0000001781857c20 */ /* 0x000fe20008410000 */
[----:B------:R-:W-:-:S04]  /*71a0*/  FMUL.FTZ R132, R128, UR23 ;  /* 0x0000001780847c20 */ /* 0x000fc80008410000 */
        /* <DEDUP_REMOVED lines=27> */
.L_x_1440:
        /* <DEDUP_REMOVED lines=9> */
[----:B------:R-:W-:Y:S01]  /*73f0*/  FMUL.FTZ R123, R123, UR24 ;  /* 0x000000187b7b7c20 */ /* 0x000fe20008410000 */
[----:B------:R-:W-:Y:S01]  /*7400*/  FMUL.FTZ R122, R122, UR24 ;  /* 0x000000187a7a7c20 */ /* 0x000fe20008410000 */
        /* <DEDUP_REMOVED lines=16> */
[----:B------:R-:W-:Y:S01]  /*7510*/  FMUL.FTZ R120, R120, UR24 ;  /* 0x0000001878787c20 */ /* 0x000fe20008410000 */
[----:B------:R-:W-:Y:S02]  /*7520*/  LOP3.LUT P1, RZ, R37, 0xff, RZ, 0xc0, !PT ;  /* 0x000000ff25ff7812 */ /* 0x000fe4000782c0ff */
[----:B------:R-:W-:Y:S01]  /*7530*/  FADD.FTZ R121, R166, -R121 ;  /* 0x80000079a6797221 */ /* 0x000fe20000010000 */
[----:B------:R-:W-:-:S03]  /*7540*/  FMUL.FTZ R126, R120, UR23 ;  /* 0x00000017787e7c20 */ /* 0x000fc60008410000 */
[----:B------:R-:W-:Y:S02]  /*7550*/  FMUL.FTZ R121, R121, UR24 ;  /* 0x0000001879797c20 */ /* 0x000fe40008410000 */
        /* <DEDUP_REMOVED lines=46> */
.L_x_1443:
[--C-:B-1----:R-:W-:Y:S01]  /*7840*/  FFMA.FTZ R130, R180, UR6, R137.reuse ;  /* 0x00000006b4827c23 */ /* 0x102fe20008010089 */
        /* <DEDUP_REMOVED lines=74> */
.L_x_1439:
[----:B------:R-:W-:-:S04]  /*7cf0*/  UISETP.NE.U32.AND UP0, UPT, UR16, URZ, UPT ;  /* 0x000000ff1000728c */ /* 0x000fc8000bf05070 */
[----:B------:R-:W-:-:S09]  /*7d00*/  UISETP.NE.AND.EX UP0, UPT, UR17, URZ, UPT, UP0 ;  /* 0x000000ff1100728c */ /* 0x000fd2000bf05300 */
[----:B------:R-:W-:Y:S05]  /*7d10*/  BRA.U !UP0, `(.L_x_1444) ;  /* 0x0000000508bc7547 */ /* 0x000fea000b800000 */
        /* <DEDUP_REMOVED lines=11> */
[----:B------:R-:W-:Y:S01]  /*7dd0*/  FFMA.FTZ R122, R122, UR24, R54 ;  /* 0x000000187a7a7c23 */ /* 0x000fe20008010036 */
[----:B------:R-:W-:Y:S01]  /*7de0*/  FFMA.FTZ R123, R123, UR24, R55 ;  /* 0x000000187b7b7c23 */ /* 0x000fe20008010037 */
[----:B------:R-:W-:Y:S01]  /*7df0*/  FADD.FTZ R121, R166, -R121 ;  /* 0x80000079a6797221 */ /* 0x000fe20000010000 */
[----:B------:R-:W-:Y:S01]  /*7e00*/  LOP3.LUT P6, RZ, R39, 0xff0000, RZ, 0xc0, !PT ;  /* 0x00ff000027ff7812 */ /* 0x000fe200078cc0ff */
[----:B------:R-:W-:Y:S01]  /*7e10*/  FMUL.FTZ R126, R122, UR23 ;  /* 0x000000177a7e7c20 */ /* 0x000fe20008410000 */
[----:B------:R-:W-:Y:S01]  /*7e20*/  FMUL.FTZ R127, R123, UR23 ;  /* 0x000000177b7f7c20 */ /* 0x000fe20008410000 */
[----:B------:R-:W-:Y:S01]  /*7e30*/  ISETP.GE.U32.AND.EX P1, PT, R39, 0x1000000, PT, P1 ;  /* 0x010000002700780c */ /* 0x000fe20003f26110 */
[----:B------:R-:W-:Y:S01]  /*7e40*/  FFMA.FTZ R120, R120, UR24, R52 ;  /* 0x0000001878787c23 */ /* 0x000fe20008010034 */
[----:B------:R-:W-:Y:S01]  /*7e50*/  FFMA.FTZ R121, R121, UR24, R53 ;  /* 0x0000001879797c23 */ /* 0x000fe20008010035 */
[----:B------:R-:W-:-:S02]  /*7e60*/  FSEL R126, R126, RZ, P6 ;  /* 0x000000ff7e7e7208 */ /* 0x000fc40003000000 */
[----:B------:R-:W-:Y:S01]  /*7e70*/  FSEL R127, R127, RZ, P1 ;  /* 0x000000ff7f7f7208 */ /* 0x000fe20000800000 */
[----:B------:R-:W-:Y:S01]  /*7e80*/  FMUL.FTZ R124, R120, UR23 ;  /* 0x00000017787c7c20 */ /* 0x000fe20008410000 */
[----:B------:R-:W-:Y:S01]  /*7e90*/  FMUL.FTZ R125, R121, UR23 ;  /* 0x00000017797d7c20 */ /* 0x000fe20008410000 */
[C---:B------:R-:W-:Y:S02]  /*7ea0*/  LOP3.LUT P6, RZ, R39.reuse, 0xff, RZ, 0xc0, !PT ;  /* 0x000000ff27ff7812 */ /* 0x040fe400078cc0ff */
[----:B------:R-:W-:Y:S02]  /*7eb0*/  LOP3.LUT P1, RZ, R39, 0xff00, RZ, 0xc0, !PT ;  /* 0x0000ff0027ff7812 */ /* 0x000fe4000782c0ff */
        /* <DEDUP_REMOVED lines=13> */
[----:B------:R-:W-:Y:S01]  /*7f90*/  FFMA.FTZ R124, R124, UR24, R56 ;  /* 0x000000187c7c7c23 */ /* 0x000fe20008010038 */
[----:B------:R-:W-:Y:S01]  /*7fa0*/  LOP3.LUT P6, RZ, R38, 0xff, RZ, 0xc0, !PT ;  /* 0x000000ff26ff7812 */ /* 0x000fe200078cc0ff */
[----:B-1----:R-:W-:Y:S01]  /*7fb0*/  FMUL.FTZ R133, R126, UR23 ;  /* 0x000000177e857c20 */ /* 0x002fe20008410000 */
[----:B------:R-:W-:Y:S01]  /*7fc0*/  LOP3.LUT P1, RZ, R38, 0xff0000, RZ, 0xc0, !PT ;  /* 0x00ff000026ff7812 */ /* 0x000fe2000782c0ff */
[----:B------:R-:W-:Y:S01]  /*7fd0*/  FMUL.FTZ R132, R124, UR23 ;  /* 0x000000177c847c20 */ /* 0x000fe20008410000 */
        /* <DEDUP_REMOVED lines=10> */
[----:B------:R-:W-:-:S02]  /*8080*/  F2FP.BF16.F32.PACK_AB R132, R136, R132 ;  /* 0x000000848884723e */ /* 0x000fc400000010ff */
[----:B------:R-:W-:Y:S01]  /*8090*/  F2FP.BF16.F32.PACK_AB R133, R138, R133 ;  /* 0x000000858a85723e */ /* 0x000fe200000010ff */
[----:B------:R-:W-:Y:S06]  /*80a0*/  BRA `(.L_x_1442) ;  /* 0x0000000800907947 */ /* 0x000fec0003800000 */
.L_x_1445:
[--C-:B-1----:R-:W-:Y:S01]  /*80b0*/  FFMA.FTZ R132, R172, UR6, R137.reuse ;  /* 0x00000006ac847c23 */ /* 0x102fe20008010089 */
        /* <DEDUP_REMOVED lines=53> */
.L_x_1444:
        /* <DEDUP_REMOVED lines=12> */
[----:B------:R-:W-:Y:S01]  /*84d0*/  FMUL.FTZ R123, R123, UR24 ;  /* 0x000000187b7b7c20 */ /* 0x000fe20008410000 */
[----:B------:R-:W-:Y:S01]  /*84e0*/  FADD.FTZ R121, R166, -R121 ;  /* 0x80000079a6797221 */ /* 0x000fe20000010000 */
[----:B------:R-:W-:Y:S01]  /*84f0*/  LOP3.LUT P6, RZ, R39, 0xff0000, RZ, 0xc0, !PT ;  /* 0x00ff000027ff7812 */ /* 0x000fe200078cc0ff */
[----:B------:R-:W-:Y:S01]  /*8500*/  FMUL.FTZ R126, R122, UR23 ;  /* 0x000000177a7e7c20 */ /* 0x000fe20008410000 */
[----:B------:R-:W-:Y:S01]  /*8510*/  FMUL.FTZ R127, R123, UR23 ;  /* 0x000000177b7f7c20 */ /* 0x000fe20008410000 */
[----:B------:R-:W-:Y:S01]  /*8520*/  ISETP.GE.U32.AND.EX P1, PT, R39, 0x1000000, PT, P1 ;  /* 0x010000002700780c */ /* 0x000fe20003f26110 */
[----:B------:R-:W-:Y:S01]  /*8530*/  FMUL.FTZ R120, R120, UR24 ;  /* 0x0000001878787c20 */ /* 0x000fe20008410000 */
[----:B------:R-:W-:Y:S01]  /*8540*/  FMUL.FTZ R121, R121, UR24 ;  /* 0x0000001879797c20 */ /* 0x000fe20008410000 */
        /* <DEDUP_REMOVED lines=19> */
[----:B------:R-:W-:Y:S01]  /*8680*/  FMUL.FTZ R124, R124, UR24 ;  /* 0x000000187c7c7c20 */ /* 0x000fe20008410000 */
[----:B------:R-:W-:Y:S01]  /*8690*/  LOP3.LUT P6, RZ, R38, 0xff, RZ, 0xc0, !PT ;  /* 0x000000ff26ff7812 */ /* 0x000fe200078cc0ff */
[----:B-1----:R-:W-:Y:S01]  /*86a0*/  FMUL.FTZ R133, R126, UR23 ;  /* 0x000000177e857c20 */ /* 0x002fe20008410000 */
[----:B------:R-:W-:Y:S01]  /*86b0*/  LOP3.LUT P1, RZ, R38, 0xff0000, RZ, 0xc0, !PT ;  /* 0x00ff000026ff7812 */ /* 0x000fe2000782c0ff */
[----:B------:R-:W-:Y:S01]  /*86c0*/  FMUL.FTZ R132, R124, UR23 ;  /* 0x000000177c847c20 */ /* 0x000fe20008410000 */
        /* <DEDUP_REMOVED lines=13> */
.L_x_1446:
        /* <DEDUP_REMOVED lines=52> */
[----:B------:R-:W-:-:S07]  /*8ae0*/  F2FP.BF16.F32.PACK_AB R132, R136, R132 ;  /* 0x000000848884723e */ /* 0x000fce00000010ff */
.L_x_1442:
[----:B------:R-:W1:Y:S01]  /*8af0*/  @UP0 LDCU.64 UR28, c[0x0][0x478] ;  /* 0x00008f00ff1c07ac */ /* 0x000e620008000a00 */
[----:B------:R-:W-:Y:S01]  /*8b00*/  PLOP3.LUT P6, PT, PT, PT, UP0, 0x80, 0x8 ;  /* 0x000000000008781c */ /* 0x000fe20003fcf008 */
[----:B------:R-:W-:Y:S01]  /*8b10*/  HFMA2 R138, -RZ, RZ, 0, 1.9073486328125e-06 ;  /* 0x00000020ff8a7431 */ /* 0x000fe200000001ff */
[----:B------:R-:W-:-:S11]  /*8b20*/  PLOP3.LUT P1, PT, PT, PT, UP0, 0x80, 0x8 ;  /* 0x000000000008781c */ /* 0x000fd60003f2f008 */
[----:B-1----:R-:W-:Y:S01]  /*8b30*/  @P6 IMAD.WIDE.U32 R138, R2, R138, UR28 ;  /* 0x0000001c028a6e25 */ /* 0x002fe2000f8e008a */
[----:B------:R-:W-:-:S04]  /*8b40*/  PLOP3.LUT P6, PT, PT, PT, UP0, 0x80, 0x8 ;  /* 0x000000000008781c */ /* 0x000fc80003fcf008 */
[----:B------:R-:W-:Y:S09]  /*8b50*/  @P1 STG.E.128 desc[UR10][R138.64], R124 ;  /* 0x0000007c8a001986 */ /* 0x000ff2000c101d0a */
[----:B------:R1:W-:Y:S02]  /*8b60*/  @P6 STG.E.128 desc[UR10][R138.64+0x10], R120 ;  /* 0x000010788a006986 */ /* 0x0003e4000c101d0a */
[----:B-1----:R-:W1:Y:S02]  /*8b70*/  LDC.64 R138, c[0x0][0x468] ;  /* 0x00011a00ff8a7b82 */ /* 0x002e640000000a00 */
[----:B-1----:R-:W-:-:S05]  /*8b80*/  IMAD.WIDE.U32 R138, R2, 0x10, R138 ;  /* 0x00000010028a7825 */ /* 0x002fca00078e008a */
[----:B------:R1:W-:Y:S02]  /*8b90*/  STG.E.128 desc[UR10][R138.64], R132 ;  /* 0x000000848a007986 */ /* 0x0003e4000c101d0a */
[----:B-1----:R-:W1:Y:S02]  /*8ba0*/  @P0 LDC.64 R132, c[0x0][0x470] ;  /* 0x00011c00ff840b82 */ /* 0x002e640000000a00 */
[C---:B-1----:R-:W-:Y:S01]  /*8bb0*/  @P0 IMAD.WIDE.U32 R132, R2.reuse, 0x10, R132 ;  /* 0x0000001002840825 */ /* 0x042fe200078e0084 */
[----:B------:R-:W-:-:S04]  /*8bc0*/  IADD3 R2, PT, PT, R2, 0x100, RZ ;  /* 0x0000010002027810 */ /* 0x000fc80007ffe0ff */
[----:B------:R2:W-:Y:S03]  /*8bd0*/  @P0 STG.E.128 desc[UR10][R132.64], R128 ;  /* 0x0000008084000986 */ /* 0x0005e6000c101d0a */
.L_x_1438:
[----:B------:R-:W-:Y:S05]  /*8be0*/  BSYNC.RECONVERGENT B0 ;  /* 0x0000000000007941 */ /* 0x000fea0003800200 */
.L_x_1437:
        /* <DEDUP_REMOVED lines=27> */
[----:B-12---:R-:W-:Y:S01]  /*8da0*/  F2FP.BF16.F32.PACK_AB R131, R125, R120 ;  /* 0x000000787d83723e */ /* 0x006fe200000010ff */
        /* <DEDUP_REMOVED lines=58> */
.L_x_1451:
[--C-:B-12---:R-:W-:Y:S01]  /*9150*/  FFMA.FTZ R130, R182, UR6, R137.reuse ;  /* 0x00000006b6827c23 */ /* 0x106fe20008010089 */
        /* <DEDUP_REMOVED lines=39> */
[C---:B------:R-:W-:Y:S02]  /*93d0*/  LOP3.LUT P1, RZ, R40.reuse, 0xff0000, RZ, 0xc0, !PT ;  /* 0x00ff000028ff7812 */ /* 0x040fe4000782c0ff */
        /* <DEDUP_REMOVED lines=34> */
.L_x_1450:
        /* <DEDUP_REMOVED lines=78> */
.L_x_1453:
[--C-:B-12---:R-:W-:Y:S01]  /*9ae0*/  FFMA.FTZ R130, R182, UR6, R137.reuse ;  /* 0x00000006b6827c23 */ /* 0x106fe20008010089 */
        /* <DEDUP_REMOVED lines=74> */
.L_x_1449:
        /* <DEDUP_REMOVED lines=44> */
[----:B-12---:R-:W-:Y:S01]  /*a250*/  FMUL.FTZ R133, R126, UR23 ;  /* 0x000000177e857c20 */ /* 0x006fe20008410000 */
        /* <DEDUP_REMOVED lines=15> */
.L_x_1455:
[--C-:B-12---:R-:W-:Y:S01]  /*a350*/  FFMA.FTZ R132, R174, UR6, R137.reuse ;  /* 0x00000006ae847c23 */ /* 0x106fe20008010089 */
        /* <DEDUP_REMOVED lines=53> */
.L_x_1454:
        /* <DEDUP_REMOVED lines=41> */
[----:B-12---:R-:W-:Y:S01]  /*a940*/  FMUL.FTZ R133, R126, UR23 ;  /* 0x000000177e857c20 */ /* 0x006fe20008410000 */
        /* <DEDUP_REMOVED lines=15> */
.L_x_1456:
        /* <DEDUP_REMOVED lines=53> */
.L_x_1452:
[----:B------:R-:W1:Y:S01]  /*ad90*/  @UP0 LDCU.64 UR28, c[0x0][0x478] ;  /* 0x00008f00ff1c07ac */ /* 0x000e620008000a00 */
[----:B------:R-:W-:Y:S02]  /*ada0*/  PLOP3.LUT P6, PT, PT, PT, UP0, 0x80, 0x8 ;  /* 0x000000000008781c */ /* 0x000fe40003fcf008 */
[----:B------:R-:W-:Y:S02]  /*adb0*/  MOV R138, 0x20 ;  /* 0x00000020008a7802 */ /* 0x000fe40000000f00 */
[----:B------:R-:W-:-:S09]  /*adc0*/  PLOP3.LUT P1, PT, PT, PT, UP0, 0x80, 0x8 ;  /* 0x000000000008781c */ /* 0x000fd20003f2f008 */
        /* <DEDUP_REMOVED lines=11> */
.L_x_1448:
[----:B------:R-:W-:Y:S05]  /*ae80*/  BSYNC.RECONVERGENT B0 ;  /* 0x0000000000007941 */ /* 0x000fea0003800200 */
.L_x_1447:
        /* <DEDUP_REMOVED lines=15> */
[----:B------:R-:W-:Y:S01]  /*af80*/  ISETP.GE.U32.AND P6, PT, R148, RZ, PT ;  /* 0x000000ff9400720c */ /* 0x000fe20003fc6070 */
[----:B------:R-:W-:Y:S01]  /*af90*/  FADD.FTZ R122, R177, -R122 ;  /* 0x8000007ab17a7221 */ /* 0x000fe20000010000 */
[----:B------:R-:W-:Y:S01]  /*afa0*/  ISETP.GE.U32.AND.EX P1, PT, R151, 0x1000000, PT, P1 ;  /* 0x010000009700780c */ /* 0x000fe20003f26110 */
[----:B------:R-:W-:Y:S01]  /*afb0*/  FFMA.FTZ R123, R120, UR24, R119 ;  /* 0x00000018787b7c23 */ /* 0x000fe20008010077 */
[----:B------:R-:W-:Y:S01]  /*afc0*/  ISETP.GE.U32.AND.EX P6, PT, R149, 0x1000000, PT, P6 ;  /* 0x010000009500780c */ /* 0x000fe20003fc6160 */
[----:B------:R-:W-:-:S02]  /*afd0*/  FFMA.FTZ R122, R122, UR24, R118 ;  /* 0x000000187a7a7c23 */ /* 0x000fc40008010076 */
[----:B------:R-:W-:-:S05]  /*afe0*/  FMUL.FTZ R121, R123, UR23 ;  /* 0x000000177b797c20 */ /* 0x000fca0008410000 */
[C---:B------:R-:W-:Y:S02]  /*aff0*/  FSEL R120, R121.reuse, RZ, P1 ;  /* 0x000000ff79787208 */ /* 0x040fe40000800000 */
[----:B------:R-:W-:Y:S01]  /*b000*/  FSEL R124, R121, RZ, P6 ;  /* 0x000000ff797c7208 */ /* 0x000fe20003000000 */
[----:B------:R-:W-:Y:S01]  /*b010*/  FMUL.FTZ R121, R122, UR23 ;  /* 0x000000177a797c20 */ /* 0x000fe20008410000 */
[----:B------:R-:W-:Y:S02]  /*b020*/  LOP3.LUT P1, RZ, R149, 0xff0000, RZ, 0xc0, !PT ;  /* 0x00ff000095ff7812 */ /* 0x000fe4000782c0ff */
[----:B------:R-:W-:Y:S02]  /*b030*/  LOP3.LUT P6, RZ, R151, 0xff0000, RZ, 0xc0, !PT ;  /* 0x00ff000097ff7812 */ /* 0x000fe400078cc0ff */
[C---:B------:R-:W-:Y:S02]  /*b040*/  FSEL R125, R121.reuse, RZ, P1 ;  /* 0x000000ff797d7208 */ /* 0x040fe40000800000 */
[----:B------:R-:W-:-:S02]  /*b050*/  FSEL R121, R121, RZ, P6 ;  /* 0x000000ff79797208 */ /* 0x000fc40003000000 */
[----:B-123--:R-:W-:Y:S02]  /*b060*/  F2FP.BF16.F32.PACK_AB R131, R124, R125 ;  /* 0x0000007d7c83723e */ /* 0x00efe400000010ff */
        /* <DEDUP_REMOVED lines=16> */
[----:B------:R-:W-:Y:S01]  /*b170*/  LOP3.LUT P6, RZ, R151, 0xff00, RZ, 0xc0, !PT ;  /* 0x0000ff0097ff7812 */ /* 0x000fe200078cc0ff */
[----:B------:R-:W-:Y:S01]  /*b180*/  FFMA.FTZ R127, R152, UR6, R137 ;  /* 0x00000006987f7c23 */ /* 0x000fe20008010089 */
[----:B------:R-:W-:Y:S01]  /*b190*/  FSEL R124, R124, RZ, P1 ;  /* 0x000000ff7c7c7208 */ /* 0x000fe20000800000 */
[----:B------:R-:W-:Y:S01]  /*b1a0*/  FADD.FTZ R126, R25, -R126 ;  /* 0x8000007e197e7221 */ /* 0x000fe20000010000 */
[----:B------:R-:W-:Y:S01]  /*b1b0*/  FSEL R125, R125, RZ, P6 ;  /* 0x000000ff7d7d7208 */ /* 0x000fe20003000000 */
[----:B------:R-:W-:Y:S01]  /*b1c0*/  FADD.FTZ R127, R153, -R127 ;  /* 0x8000007f997f7221 */ /* 0x000fe20000010000 */
[----:B------:R-:W-:Y:S01]  /*b1d0*/  LOP3.LUT P6, RZ, R150, 0xff0000, RZ, 0xc0, !PT ;  /* 0x00ff000096ff7812 */ /* 0x000fe200078cc0ff */
[----:B------:R-:W-:Y:S01]  /*b1e0*/  FFMA.FTZ R126, R126, UR24, R114 ;  /* 0x000000187e7e7c23 */ /* 0x000fe20008010072 */
[----:B------:R-:W-:Y:S01]  /*b1f0*/  F2FP.BF16.F32.PACK_AB R134, R125, R124 ;  /* 0x0000007c7d86723e */ /* 0x000fe200000010ff */
[----:B------:R-:W-:Y:S01]  /*b200*/  FFMA.FTZ R127, R127, UR24, R115 ;  /* 0x000000187f7f7c23 */ /* 0x000fe20008010073 */
[----:B------:R-:W-:Y:S01]  /*b210*/  LOP3.LUT P1, RZ, R148, 0xff0000, RZ, 0xc0, !PT ;  /* 0x00ff000094ff7812 */ /* 0x000fe2000782c0ff */
        /* <DEDUP_REMOVED lines=29> */
.L_x_1461:
[--C-:B-123--:R-:W-:Y:S01]  /*b3f0*/  FFMA.FTZ R128, R176, UR6, R137.reuse ;  /* 0x00000006b0807c23 */ /* 0x10efe20008010089 */
[----:B------:R-:W-:Y:S01]  /*b400*/  FFMA.FTZ R129, R184, UR6, R137 ;  /* 0x00000006b8817c23 */ /* 0x000fe20008010089 */
[----:B-----5:R-:W-:Y:S02]  /*b410*/  LOP3.LUT P6, RZ, R151, 0xff0000, RZ, 0xc0, !PT ;  /* 0x00ff000097ff7812 */ /* 0x020fe400078cc0ff */
[----:B------:R-:W-:Y:S01]  /*b420*/  FADD.FTZ R128, R177, -R128 ;  /* 0x80000080b1807221 */ /* 0x000fe20000010000 */
[----:B------:R-:W-:Y:S01]  /*b430*/  FADD.FTZ R129, R185, -R129 ;  /* 0x80000081b9817221 */ /* 0x000fe20000010000 */
[----:B------:R-:W-:Y:S02]  /*b440*/  LOP3.LUT P1, RZ, R149, 0xff0000, RZ, 0xc0, !PT ;  /* 0x00ff000095ff7812 */ /* 0x000fe4000782c0ff */
[----:B------:R-:W-:Y:S01]  /*b450*/  FFMA.FTZ R128, R128, UR24, R118 ;  /* 0x0000001880807c23 */ /* 0x000fe20008010076 */
[----:B------:R-:W-:-:S03]  /*b460*/  FFMA.FTZ R129, R129, UR24, R119 ;  /* 0x0000001881817c23 */ /* 0x000fc60008010077 */
        /* <DEDUP_REMOVED lines=18> */
[----:B------:R-:W-:Y:S01]  /*b590*/  FFMA.FTZ R129, R129, UR24, R116 ;  /* 0x0000001881817c23 */ /* 0x000fe20008010074 */
[----:B------:R-:W-:-:S03]  /*b5a0*/  FFMA.FTZ R128, R128, UR24, R117 ;  /* 0x0000001880807c23 */ /* 0x000fc60008010075 */
[----:B------:R-:W-:Y:S01]  /*b5b0*/  FMUL.FTZ R129, R129, UR23 ;  /* 0x0000001781817c20 */ /* 0x000fe20008410000 */
[----:B------:R-:W-:-:S04]  /*b5c0*/  FMUL.FTZ R134, R128, UR23 ;  /* 0x0000001780867c20 */ /* 0x000fc80008410000 */
[----:B------:R-:W-:Y:S02]  /*b5d0*/  FSEL R130, R129, RZ, P1 ;  /* 0x000000ff81827208 */ /* 0x000fe40000800000 */
[----:B------:R-:W-:Y:S02]  /*b5e0*/  FSEL R128, R134, RZ, P6 ;  /* 0x000000ff86807208 */ /* 0x000fe40003000000 */
[C---:B------:R-:W-:Y:S02]  /*b5f0*/  LOP3.LUT P1, RZ, R151.reuse, 0xff, RZ, 0xc0, !PT ;  /* 0x000000ff97ff7812 */ /* 0x040fe4000782c0ff */
        /* <DEDUP_REMOVED lines=29> */
[----:B------:R-:W-:Y:S02]  /*b7d0*/  FFMA.FTZ R136, R132, UR24, R112 ;  /* 0x0000001884887c23 */ /* 0x000fe40008010070 */
[----:B------:R-:W-:-:S02]  /*b7e0*/  FFMA.FTZ R128, R128, UR24, R113 ;  /* 0x0000001880807c23 */ /* 0x000fc40008010071 */
        /* <DEDUP_REMOVED lines=11> */
.L_x_1460:
        /* <DEDUP_REMOVED lines=10> */
[----:B------:R-:W-:Y:S01]  /*b940*/  FMUL.FTZ R123, R120, UR24 ;  /* 0x00000018787b7c20 */ /* 0x000fe20008410000 */
[----:B------:R-:W-:Y:S01]  /*b950*/  ISETP.GE.U32.AND.EX P6, PT, R149, 0x1000000, PT, P6 ;  /* 0x010000009500780c */ /* 0x000fe20003fc6160 */
[----:B------:R-:W-:-:S02]  /*b960*/  FMUL.FTZ R122, R122, UR24 ;  /* 0x000000187a7a7c20 */ /* 0x000fc40008410000 */
        /* <DEDUP_REMOVED lines=32> */
[----:B------:R-:W-:Y:S01]  /*bb70*/  FMUL.FTZ R126, R126, UR24 ;  /* 0x000000187e7e7c20 */ /* 0x000fe20008410000 */
[----:B------:R-:W-:Y:S01]  /*bb80*/  F2FP.BF16.F32.PACK_AB R134, R125, R124 ;  /* 0x0000007c7d86723e */ /* 0x000fe200000010ff */
[----:B------:R-:W-:Y:S01]  /*bb90*/  FMUL.FTZ R127, R127, UR24 ;  /* 0x000000187f7f7c20 */ /* 0x000fe20008410000 */
        /* <DEDUP_REMOVED lines=30> */
.L_x_1463:
[--C-:B-123--:R-:W-:Y:S01]  /*bd80*/  FFMA.FTZ R128, R176, UR6, R137.reuse ;  /* 0x00000006b0807c23 */ /* 0x10efe20008010089 */
        /* <DEDUP_REMOVED lines=74> */
.L_x_1459:
        /* <DEDUP_REMOVED lines=22> */
[----:B------:R-:W-:-:S02]  /*c390*/  FFMA.FTZ R121, R121, UR24, R117 ;  /* 0x0000001879797c23 */ /* 0x000fc40008010075 */
        /* <DEDUP_REMOVED lines=21> */
[----:B-123--:R-:W-:Y:S01]  /*c4f0*/  FMUL.FTZ R133, R126, UR23 ;  /* 0x000000177e857c20 */ /* 0x00efe20008410000 */
        /* <DEDUP_REMOVED lines=15> */
.L_x_1465:
[--C-:B-123--:R-:W-:Y:S01]  /*c5f0*/  FFMA.FTZ R132, R176, UR6, R137.reuse ;  /* 0x00000006b0847c23 */ /* 0x10efe20008010089 */
[----:B------:R-:W-:Y:S01]  /*c600*/  FFMA.FTZ R133, R184, UR6, R137 ;  /* 0x00000006b8857c23 */ /* 0x000fe20008010089 */
[----:B-----5:R-:W-:Y:S02]  /*c610*/  ISETP.GE.U32.AND P1, PT, R150, RZ, PT ;  /* 0x000000ff9600720c */ /* 0x020fe40003f26070 */
[----:B------:R-:W-:Y:S01]  /*c620*/  FADD.FTZ R132, R177, -R132 ;  /* 0x80000084b1847221 */ /* 0x000fe20000010000 */
[----:B------:R-:W-:Y:S01]  /*c630*/  FADD.FTZ R133, R185, -R133 ;  /* 0x80000085b9857221 */ /* 0x000fe20000010000 */
[----:B------:R-:W-:Y:S02]  /*c640*/  LOP3.LUT P6, RZ, R151, 0xff0000, RZ, 0xc0, !PT ;  /* 0x00ff000097ff7812 */ /* 0x000fe400078cc0ff */
[----:B------:R-:W-:Y:S01]  /*c650*/  FFMA.FTZ R132, R132, UR24, R118 ;  /* 0x0000001884847c23 */ /* 0x000fe20008010076 */
[----:B------:R-:W-:Y:S01]  /*c660*/  FFMA.FTZ R133, R133, UR24, R119 ;  /* 0x0000001885857c23 */ /* 0x000fe20008010077 */
        /* <DEDUP_REMOVED lines=43> */
[----:B------:R-:W-:-:S04]  /*c920*/  FSEL R137, R137, RZ, P1 ;  /* 0x000000ff89897208 */ /* 0x000fc80000800000 */
[----:B------:R-:W-:Y:S01]  /*c930*/  F2FP.BF16.F32.PACK_AB R132, R132, R137 ;  /* 0x000000898484723e */ /* 0x000fe200000010ff */
[----:B------:R-:W-:Y:S06]  /*c940*/  BRA `(.L_x_1462) ;  /* 0x0000000400b87947 */ /* 0x000fec0003800000 */
.L_x_1464:
        /* <DEDUP_REMOVED lines=19> */
[----:B------:R-:W-:-:S02]  /*ca80*/  FMUL.FTZ R121, R121, UR24 ;  /* 0x0000001879797c20 */ /* 0x000fc40008410000 */
        /* <DEDUP_REMOVED lines=21> */
[----:B-123--:R-:W-:Y:S01]  /*cbe0*/  FMUL.FTZ R133, R126, UR23 ;  /* 0x000000177e857c20 */ /* 0x00efe20008410000 */
        /* <DEDUP_REMOVED lines=15> */
.L_x_1466:
[--C-:B-123--:R-:W-:Y:S01]  /*cce0*/  FFMA.FTZ R132, R176, UR6, R137.reuse ;  /* 0x00000006b0847c23 */ /* 0x10efe20008010089 */
        /* <DEDUP_REMOVED lines=52> */
.L_x_1462:
        /* <DEDUP_REMOVED lines=12> */
[----:B-1----:R-:W-:-:S05]  /*d0f0*/  @P0 IMAD.WIDE.U32 R132, R2, 0x10, R132 ;  /* 0x0000001002840825 */ /* 0x002fca00078e0084 */
[----:B------:R4:W-:Y:S02]  /*d100*/  @P0 STG.E.128 desc[UR10][R132.64], R128 ;  /* 0x0000008084000986 */ /* 0x0009e4000c101d0a */
.L_x_1458:
[----:B------:R-:W-:Y:S05]  /*d110*/  BSYNC.RECONVERGENT B0 ;  /* 0x0000000000007941 */ /* 0x000fea0003800200 */
.L_x_1457:
[----:B------:R-:W-:Y:S01]  /*d120*/  UPLOP3.LUT UP1, UPT, UPT, UPT, UP1, 0x40, 0x4 ;  /* 0x000000000004789c */ /* 0x000fe20003f2e810 */
[----:B------:R-:W-:Y:S10]  /*d130*/  BRA.U !UP3, `(.L_x_1467) ;  /* 0xffffff410bec7547 */ /* 0x000ff4000b83ffff */
.L_x_1416:
        /* <DEDUP_REMOVED lines=10> */
[----:B------:R-:W0:Y:S03]  /*d1e0*/  LDC.64 R4, c[0x0][0x448] ;  /* 0x00011200ff047b82 */ /* 0x000e260000000a00 */
[----:B------:R-:W2:Y:S04]  /*d1f0*/  LDL.LU R139, [R1+0x5c] ;  /* 0x00005c00018b7983 */ /* 0x000ea80000300800 */
[----:B-1234-:R-:W2:Y:S01]  /*d200*/  LDL.LU R132, [R1+0x40] ;  /* 0x0000400001847983 */ /* 0x01eea20000300800 */
[----:B------:R-:W1:Y:S03]  /*d210*/  LDC.64 R6, c[0x0][0x450] ;  /* 0x00011400ff067b82 */ /* 0x000e660000000a00 */
[----:B------:R-:W2:Y:S04]  /*d220*/  LDL.LU R133, [R1+0x44] ;  /* 0x0000440001857983 */ /* 0x000ea80000300800 */
[----:B------:R-:W2:Y:S01]  /*d230*/  LDL.LU R134, [R1+0x48] ;  /* 0x0000480001867983 */ /* 0x000ea20000300800 */
[----:B------:R-:W3:Y:S03]  /*d240*/  LDC.64 R8, c[0x0][0x458] ;  /* 0x00011600ff087b82 */ /* 0x000ee60000000a00 */
[----:B------:R-:W2:Y:S01]  /*d250*/  LDL.LU R135, [R1+0x4c] ;  /* 0x00004c0001877983 */ /* 0x000ea20000300800 */
[----:B0-----:R-:W-:-:S04]  /*d260*/  IMAD.WIDE.U32 R2, R141, 0x20, R2 ;  /* 0x000000208d027825 */ /* 0x001fc800078e0002 */
[C---:B------:R-:W-:Y:S01]  /*d270*/  IMAD.WIDE.U32 R4, R141.reuse, 0x20, R4 ;  /* 0x000000208d047825 */ /* 0x040fe200078e0004 */
[----:B------:R0:W-:Y:S04]  /*d280*/  STG.E.128 desc[UR10][R2.64], R240 ;  /* 0x000000f002007986 */ /* 0x0001e8000c101d0a */
[----:B------:R0:W-:Y:S01]  /*d290*/  STG.E.128 desc[UR10][R2.64+0x10], R236 ;  /* 0x000010ec02007986 */ /* 0x0001e2000c101d0a */
[----:B-1----:R-:W-:-:S04]  /*d2a0*/  IMAD.WIDE.U32 R6, R141, 0x20, R6 ;  /* 0x000000208d067825 */ /* 0x002fc800078e0006 */
[C---:B---3--:R-:W-:Y:S01]  /*d2b0*/  IMAD.WIDE.U32 R8, R141.reuse, 0x20, R8 ;  /* 0x000000208d087825 */ /* 0x048fe200078e0008 */
[----:B------:R-:W-:Y:S01]  /*d2c0*/  IADD3 R141, PT, PT, R141, 0x100, RZ ;  /* 0x000001008d8d7810 */ /* 0x000fe20007ffe0ff */
[----:B------:R0:W-:Y:S04]  /*d2d0*/  STG.E.128 desc[UR10][R4.64], R136 ;  /* 0x0000008804007986 */ /* 0x0001e8000c101d0a */
[----:B--2---:R0:W-:Y:S04]  /*d2e0*/  STG.E.128 desc[UR10][R4.64+0x10], R132 ;  /* 0x0000108404007986 */ /* 0x0041e8000c101d0a */
[----:B------:R0:W-:Y:S04]  /*d2f0*/  STG.E.128 desc[UR10][R6.64], R96 ;  /* 0x0000006006007986 */ /* 0x0001e8000c101d0a */
[----:B------:R0:W-:Y:S04]  /*d300*/  STG.E.128 desc[UR10][R6.64+0x10], R92 ;  /* 0x0000105c06007986 */ /* 0x0001e8000c101d0a */
[----:B------:R0:W-:Y:S04]  /*d310*/  STG.E.128 desc[UR10][R8.64], R204 ;  /* 0x000000cc08007986 */ /* 0x0001e8000c101d0a */
[----:B------:R0:W-:Y:S02]  /*d320*/  STG.E.128 desc[UR10][R8.64+0x10], R200 ;  /* 0x000010c808007986 */ /* 0x0001e4000c101d0a */
.L_x_1469:
[----:B------:R-:W-:Y:S05]  /*d330*/  BSYNC.RECONVERGENT B0 ;  /* 0x0000000000007941 */ /* 0x000fea0003800200 */
.L_x_1468:
        /* <DEDUP_REMOVED lines=27> */
.L_x_1471:
[----:B------:R-:W-:Y:S05]  /*d4f0*/  BSYNC.RECONVERGENT B0 ;  /* 0x0000000000007941 */ /* 0x000fea0003800200 */
.L_x_1470:
        /* <DEDUP_REMOVED lines=27> */
.L_x_1473:
[----:B------:R-:W-:Y:S05]  /*d6b0*/  BSYNC.RECONVERGENT B0 ;  /* 0x0000000000007941 */ /* 0x000fea0003800200 */
.L_x_1472:
[----:B------:R-:W-:Y:S05]  /*d6c0*/  @!P5 EXIT ;  /* 0x000000000000d94d */ /* 0x000fea0003800000 */
[----:B0-----:R-:W0:Y:S08]  /*d6d0*/  LDC.64 R2, c[0x0][0x440] ;  /* 0x00011000ff027b82 */ /* 0x001e300000000a00 */
[----:B------:R-:W1:Y:S08]  /*d6e0*/  LDC.64 R4, c[0x0][0x448] ;  /* 0x00011200ff047b82 */ /* 0x000e700000000a00 */
[----:B------:R-:W2:Y:S08]  /*d6f0*/  LDC.64 R6, c[0x0][0x450] ;  /* 0x00011400ff067b82 */ /* 0x000eb00000000a00 */
[----:B------:R-:W3:Y:S01]  /*d700*/  LDC.64 R8, c[0x0][0x458] ;  /* 0x00011600ff087b82 */ /* 0x000ee20000000a00 */
[----:B0-----:R-:W-:-:S05]  /*d710*/  IMAD.WIDE.U32 R2, R141, 0x20, R2 ;  /* 0x000000208d027825 */ /* 0x001fca00078e0002 */
[----:B------:R-:W-:Y:S01]  /*d720*/  STG.E.128 desc[UR10][R2.64], R212 ;  /* 0x000000d402007986 */ /* 0x000fe2000c101d0a */
[----:B-1----:R-:W-:-:S03]  /*d730*/  IMAD.WIDE.U32 R4, R141, 0x20, R4 ;  /* 0x000000208d047825 */ /* 0x002fc600078e0004 */
[----:B------:R-:W-:Y:S04]  /*d740*/  STG.E.128 desc[UR10][R2.64+0x10], R208 ;  /* 0x000010d002007986 */ /* 0x000fe8000c101d0a */
[----:B------:R-:W-:Y:S01]  /*d750*/  STG.E.128 desc[UR10][R4.64], R248 ;  /* 0x000000f804007986 */ /* 0x000fe2000c101d0a */
[----:B--2---:R-:W-:-:S03]  /*d760*/  IMAD.WIDE.U32 R6, R141, 0x20, R6 ;  /* 0x000000208d067825 */ /* 0x004fc600078e0006 */
[----:B------:R-:W-:Y:S04]  /*d770*/  STG.E.128 desc[UR10][R4.64+0x10], R244 ;  /* 0x000010f404007986 */ /* 0x000fe8000c101d0a */
[----:B------:R-:W-:Y:S01]  /*d780*/  STG.E.128 desc[UR10][R6.64], R72 ;  /* 0x0000004806007986 */ /* 0x000fe2000c101d0a */
[----:B---3--:R-:W-:-:S03]  /*d790*/  IMAD.WIDE.U32 R8, R141, 0x20, R8 ;  /* 0x000000208d087825 */ /* 0x008fc600078e0008 */
[----:B------:R-:W-:Y:S04]  /*d7a0*/  STG.E.128 desc[UR10][R6.64+0x10], R68 ;  /* 0x0000104406007986 */ /* 0x000fe8000c101d0a */
[----:B------:R-:W-:Y:S04]  /*d7b0*/  STG.E.128 desc[UR10][R8.64], R104 ;  /* 0x0000006808007986 */ /* 0x000fe8000c101d0a */
[----:B------:R-:W-:Y:S01]  /*d7c0*/  STG.E.128 desc[UR10][R8.64+0x10], R100 ;  /* 0x0000106408007986 */ /* 0x000fe2000c101d0a */
[----:B------:R-:W-:Y:S05]  /*d7d0*/  EXIT ;  /* 0x000000000000794d */ /* 0x000fea0003800000 */
.L_x_1474:
        /* <DEDUP_REMOVED lines=10> */
.L_x_4836:


//--------------------- .text._ZN10layer_norm31ln_parallel_residual_bwd_kernelINS_13Kernel_traitsI13__nv_bfloat16S2_fS2_fjLj8192ELj1ELj1ELj8ELj16ENS_18Kernel_traits_baseILj8192ES2_S2_fS2_fjLj256EEEEELb1ELb0ELb1EEEvNS_9BwdParamsE --------------------------
	.section	.text._ZN10layer_norm31ln_parallel_residual_bwd_kernelINS_13Kernel_traitsI13__nv_bfloat16S2_fS2_fjLj8192ELj1ELj1ELj8ELj16ENS_18Kernel_traits_baseILj8192ES2_S2_fS2_fjLj256EEEEELb1ELb0ELb1EEEvNS_9BwdParamsE,"ax",@progbits
	.align	128
        .global         _ZN10layer_norm31ln_parallel_residual_bwd_kernelINS_13Kernel_traitsI13__nv_bfloat16S2_fS2_fjLj8192ELj1ELj1ELj8ELj16ENS_18Kernel_traits_baseILj8192ES2_S2_fS2_fjLj256EEEEELb1ELb0ELb1EEEvNS_9BwdParamsE
        .type           _ZN10layer_norm31ln_parallel_residual_bwd_kernelINS_13Kernel_traitsI13__nv_bfloat16S2_fS2_fjLj8192ELj1ELj1ELj8ELj16ENS_18Kernel_traits_baseILj8192ES2_S2_fS2_fjLj256EEEEELb1ELb0ELb1EEEvNS_9BwdParamsE,@function
        .size           _ZN10layer_norm31ln_parallel_residual_bwd_kernelINS_13Kernel_traitsI13__nv_bfloat16S2_fS2_fjLj8192ELj1ELj1ELj8ELj16ENS_18Kernel_traits_baseILj8192ES2_S2_fS2_fjLj256EEEEELb1ELb0ELb1EEEvNS_9BwdParamsE,(.L_x_4837 - _ZN10layer_norm31ln_parallel_residual_bwd_kernelINS_13Kernel_traitsI13__nv_bfloat16S2_fS2_fjLj8192ELj1ELj1ELj8ELj16ENS_18Kernel_traits_baseILj8192ES2_S2_fS2_fjLj256EEEEELb1ELb0ELb1EEEvNS_9BwdParamsE)
        .other          _ZN10layer_norm31ln_parallel_residual_bwd_kernelINS_13Kernel_traitsI13__nv_bfloat16S2_fS2_fjLj8192ELj1ELj1ELj8ELj16ENS_18Kernel_traits_baseILj8192ES2_S2_fS2_fjLj256EEEEELb1ELb0ELb1EEEvNS_9BwdParamsE,@"STO_CUDA_ENTRY STV_DEFAULT"
_ZN10layer_norm31ln_parallel_residual_bwd_kernelINS_13Kernel_traitsI13__nv_bfloat16S2_fS2_fjLj8192ELj1ELj1ELj8ELj16ENS_18Kernel_traits_baseILj8192ES2_S2_fS2_fjLj256EEEEELb1ELb0ELb1EEEvNS_9BwdParamsE:
.text._ZN10layer_norm31ln_parallel_residual_bwd_kernelINS_13Kernel_traitsI13__nv_bfloat16S2_fS2_fjLj8192ELj1ELj1ELj8ELj16ENS_18Kernel_traits_baseILj8192ES2_S2_fS2_fjLj256EEEEELb1ELb0ELb1EEEvNS_9BwdParamsE:
        /* <DEDUP_REMOVED lines=91> */
[----:B------:R-:W-:Y:S02]  /*05b0*/  MOV R245, RZ ;  /* 0x000000ff00f57202 */ /* 0x000fe40000000f00 */
[----:B------:R-:W-:Y:S01]  /*05c0*/  CS2R R236, SRZ ;  /* 0x0000000000ec7805 */ /* 0x000fe2000001ff00 */
[----:B0-----:R-:W4:Y:S01]  /*05d0*/  LDG.E.128 R36, desc[UR10][R2.64] ;  /* 0x0000000a02247981 */ /* 0x001f22000c1e1d00 */
[----:B------:R-:W-:-:S02]  /*05e0*/  MOV R232, RZ ;  /* 0x000000ff00e87202 */ /* 0x000fc40000000f00 */
        /* <DEDUP_REMOVED lines=30> */
[----:B------:R-:W-:Y:S02]  /*07d0*/  MOV R178, RZ ;  /* 0x000000ff00b27202 */ /* 0x000fe40000000f00 */
[----:B------:R-:W-:-:S02]  /*07e0*/  CS2R R14, SRZ ;  /* 0x00000000000e7805 */ /* 0x000fc4000001ff00 */
[----:B------:R-:W-:Y:S01]  /*07f0*/  CS2R R174, SRZ ;  /* 0x0000000000ae7805 */ /* 0x000fe2000001ff00 */
[----:B------:R-:W1:Y:S01]  /*0800*/  LDCU UR21, c[0x0][0x388] ;  /* 0x00007100ff1577ac */ /* 0x000e620008000800 */
[----:B0-----:R-:W-:Y:S01]  /*0810*/  CS2R R12, SRZ ;  /* 0x00000000000c7805 */ /* 0x001fe2000001ff00 */
        /* <DEDUP_REMOVED lines=8> */
[----:B----4-:R-:W-:-:S02]  /*08a0*/  SHF.L.U32 R3, R36, 0x10, RZ ;  /* 0x0000001024037819 */ /* 0x010fc400000006ff */
[----:B------:R-:W-:-:S03]  /*08b0*/  SHF.L.U32 R2, R37, 0x10, RZ ;  /* 0x0000001025027819 */ /* 0x000fc600000006ff */
[----:B------:R4:W-:Y:S04]  /*08c0*/  STL [R1+0x13c], R3 ;  /* 0x00013c0301007387 */ /* 0x0009e80000100800 */
[----:B------:R1:W-:Y:S01]  /*08d0*/  STL [R1+0x12c], R2 ;  /* 0x00012c0201007387 */ /* 0x0003e20000100800 */
[----:B----4-:R-:W-:Y:S02]  /*08e0*/  SHF.L.U32 R3, R38, 0x10, RZ ;  /* 0x0000001026037819 */ /* 0x010fe400000006ff */
[----:B-1----:R-:W-:-:S03]  /*08f0*/  SHF.L.U32 R2, R39, 0x10, RZ ;  /* 0x0000001027027819 */ /* 0x002fc600000006ff */
[----:B------:R5:W-:Y:S04]  /*0900*/  STL [R1+0x11c], R3 ;  /* 0x00011c0301007387 */ /* 0x000be80000100800 */
[----:B------:R1:W-:Y:S01]  /*0910*/  STL [R1+0x10c], R2 ;  /* 0x00010c0201007387 */ /* 0x0003e20000100800 */
[----:B-----5:R-:W-:Y:S02]  /*0920*/  SHF.L.U32 R3, R32, 0x10, RZ ;  /* 0x0000001020037819 */ /* 0x020fe400000006ff */
[----:B-1----:R-:W-:-:S03]  /*0930*/  SHF.L.U32 R2, R33, 0x10, RZ ;  /* 0x0000001021027819 */ /* 0x002fc600000006ff */
[----:B------:R1:W-:Y:S04]  /*0940*/  STL [R1+0x138], R3 ;  /* 0x0001380301007387 */ /* 0x0003e80000100800 */
[----:B------:R4:W-:Y:S01]  /*0950*/  STL [R1+0x128], R2 ;  /* 0x0001280201007387 */ /* 0x0009e20000100800 */
[----:B-1----:R-:W-:Y:S02]  /*0960*/  SHF.L.U32 R3, R34, 0x10, RZ ;  /* 0x0000001022037819 */ /* 0x002fe400000006ff */
[----:B----4-:R-:W-:-:S03]  /*0970*/  SHF.L.U32 R2, R35, 0x10, RZ ;  /* 0x0000001023027819 */ /* 0x010fc600000006ff */
[----:B------:R2:W-:Y:S04]  /*0980*/  STL [R1+0x118], R3 ;  /* 0x0001180301007387 */ /* 0x0005e80000100800 */
[----:B------:R1:W-:Y:S01]  /*0990*/  STL [R1+0x108], R2 ;  /* 0x0001080201007387 */ /* 0x0003e20000100800 */
[----:B--2---:R-:W-:Y:S01]  /*09a0*/  SHF.L.U32 R3, R28, 0x10, RZ ;  /* 0x000000101c037819 */ /* 0x004fe200000006ff */
[----:B-1----:R-:W-:-:S04]  /*09b0*/  IMAD.U32 R2, R29, 0x10000, RZ ;  /* 0x000100001d027824 */ /* 0x002fc800078e00ff */
[----:B------:R1:W-:Y:S04]  /*09c0*/  STL [R1+0xfc], R3 ;  /* 0x0000fc0301007387 */ /* 0x0003e80000100800 */
[----:B------:R2:W-:Y:S01]  /*09d0*/  STL [R1+0xec], R2 ;  /* 0x0000ec0201007387 */ /* 0x0005e20000100800 */
[----:B-1----:R-:W-:Y:S02]  /*09e0*/  SHF.L.U32 R3, R30, 0x10, RZ ;  /* 0x000000101e037819 */ /* 0x002fe400000006ff */
[----:B--2---:R-:W-:-:S03]  /*09f0*/  SHF.L.U32 R2, R31, 0x10, RZ ;  /* 0x000000101f027819 */ /* 0x004fc600000006ff */
[----:B------:R3:W-:Y:S04]  /*0a00*/  STL [R1+0xdc], R3 ;  /* 0x0000dc0301007387 */ /* 0x0007e80000100800 */
[----:B------:R1:W-:Y:S01]  /*0a10*/  STL [R1+0xcc], R2 ;  /* 0x0000cc0201007387 */ /* 0x0003e20000100800 */
[----:B---3--:R-:W-:Y:S02]  /*0a20*/  SHF.L.U32 R3, R24, 0x10, RZ ;  /* 0x0000001018037819 */ /* 0x008fe400000006ff */
        /* <DEDUP_REMOVED lines=15> */
[----:B-1----:R-:W-:Y:S01]  /*0b20*/  IMAD.U32 R3, R16, 0x10000, RZ ;  /* 0x0001000010037824 */ /* 0x002fe200078e00ff */
[----:B--2---:R-:W-:-:S04]  /*0b30*/  SHF.L.U32 R2, R17, 0x10, RZ ;  /* 0x0000001011027819 */ /* 0x004fc800000006ff */
        /* <DEDUP_REMOVED lines=18> */
[----:B-1----:R-:W-:Y:S01]  /*0c60*/  SHF.L.U32 R3, R6, 0x10, RZ ;  /* 0x0000001006037819 */ /* 0x002fe200000006ff */
[----:B--2---:R-:W-:-:S04]  /*0c70*/  IMAD.U32 R2, R7, 0x10000, RZ ;  /* 0x0001000007027824 */ /* 0x004fc800078e00ff */
[----:B------:R-:W-:Y:S04]  /*0c80*/  STL [R1+0x58], R3 ;  /* 0x0000580301007387 */ /* 0x000fe80000100800 */
[----:B------:R-:W-:Y:S04]  /*0c90*/  STL [R1+0x48], R2 ;  /* 0x0000480201007387 */ /* 0x000fe80000100800 */
[----:B------:R-:W-:Y:S04]  /*0ca0*/  STL [R1+0x14], RZ ;  /* 0x000014ff01007387 */ /* 0x000fe80000100800 */
[----:B------:R-:W-:Y:S04]  /*0cb0*/  STL [R1+0x10], RZ ;  /* 0x000010ff01007387 */ /* 0x000fe80000100800 */
[----:B------:R-:W-:Y:S04]  /*0cc0*/  STL [R1+0xc], RZ ;  /* 0x00000cff01007387 */ /* 0x000fe80000100800 */
[----:B------:R-:W-:Y:S01]  /*0cd0*/  STL [R1+0x8], RZ ;  /* 0x000008ff01007387 */ /* 0x000fe20000100800 */
[----:B------:R-:W-:-:S03]  /*0ce0*/  PRMT R0, R36, 0x7632, R0 ;  /* 0x0000763224007816 */ /* 0x000fc60000000000 */
[----:B------:R-:W-:Y:S01]  /*0cf0*/  STL [R1+0x3c], RZ ;  /* 0x00003cff01007387 */ /* 0x000fe20000100800 */
[----:B------:R-:W-:-:S03]  /*0d00*/  PRMT R41, R37, 0x7632, R41 ;  /* 0x0000763225297816 */ /* 0x000fc60000000029 */
[----:B------:R-:W-:Y:S04]  /*0d10*/  STL [R1+0x38], RZ ;  /* 0x000038ff01007387 */ /* 0x000fe80000100800 */
[----:B------:R-:W-:Y:S04]  /*0d20*/  STL [R1+0x34], RZ ;  /* 0x000034ff01007387 */ /* 0x000fe80000100800 */
[----:B------:R-:W-:Y:S01]  /*0d30*/  STL [R1+0x30], RZ ;  /* 0x000030ff01007387 */ /* 0x000fe20000100800 */
[----:B------:R-:W-:-:S03]  /*0d40*/  PRMT R43, R38, 0x7632, R43 ;  /* 0x00007632262b7816 */ /* 0x000fc6000000002b */
[----:B------:R-:W-:Y:S01]  /*0d50*/  STL [R1+0x2c], RZ ;  /* 0x00002cff01007387 */ /* 0x000fe20000100800 */
[----:B------:R-:W-:-:S03]  /*0d60*/  SHF.L.U32 R71, R0, 0x10, RZ ;  /* 0x0000001000477819 */ /* 0x000fc600000006ff */
[----:B------:R-:W-:Y:S01]  /*0d70*/  STL [R1+0x28], RZ ;  /* 0x000028ff01007387 */ /* 0x000fe20000100800 */
[----:B------:R-:W-:-:S03]  /*0d80*/  SHF.L.U32 R0, R41, 0x10, RZ ;  /* 0x0000001029007819 */ /* 0x000fc600000006ff */
[----:B------:R-:W-:Y:S01]  /*0d90*/  STL [R1+0x24], RZ ;  /* 0x000024ff01007387 */ /* 0x000fe20000100800 */
[----:B------:R-:W-:-:S03]  /*0da0*/  PRMT R45, R39, 0x7632, R45 ;  /* 0x00007632272d7816 */ /* 0x000fc6000000002d */
[----:B------:R-:W-:Y:S01]  /*0db0*/  STL [R1+0x20], RZ ;  /* 0x000020ff01007387 */ /* 0x000fe20000100800 */
[----:B------:R-:W-:-:S03]  /*0dc0*/  PRMT R40, R32, 0x7632, R40 ;  /* 0x0000763220287816 */ /* 0x000fc60000000028 */
[----:B------:R-:W-:Y:S01]  /*0dd0*/  STL [R1+0x1c], RZ ;  /* 0x00001cff01007387 */ /* 0x000fe20000100800 */
[----:B------:R-:W-:-:S03]  /*0de0*/  IMAD.U32 R41, R43, 0x10000, RZ ;  /* 0x000100002b297824 */ /* 0x000fc600078e00ff */
[----:B------:R-:W-:Y:S01]  /*0df0*/  STL [R1+0x18], RZ ;  /* 0x000018ff01007387 */ /* 0x000fe20000100800 */
[----:B------:R-:W-:-:S03]  /*0e00*/  SHF.L.U32 R43, R45, 0x10, RZ ;  /* 0x000000102d2b7819 */ /* 0x000fc600000006ff */
[----:B------:R-:W-:Y:S01]  /*0e10*/  STL [R1+0x4], RZ ;  /* 0x000004ff01007387 */ /* 0x000fe20000100800 */
[----:B------:R-:W-:-:S03]  /*0e20*/  PRMT R42, R33, 0x7632, R42 ;  /* 0x00007632212a7816 */ /* 0x000fc6000000002a */
[----:B------:R-:W-:Y:S01]  /*0e30*/  STL [R1], RZ ;  /* 0x000000ff01007387 */ /* 0x000fe20000100800 */
[----:B------:R-:W-:-:S03]  /*0e40*/  PRMT R44, R34, 0x7632, R44 ;  /* 0x00007632222c7816 */ /* 0x000fc6000000002c */
[----:B------:R-:W-:Y:S01]  /*0e50*/  STL [R1+0x134], R71 ;  /* 0x0001344701007387 */ /* 0x000fe20000100800 */
[----:B------:R-:W-:-:S03]  /*0e60*/  PRMT R46, R35, 0x7632, R46 ;  /* 0x00007632232e7816 */ /* 0x000fc6000000002e */
[----:B------:R1:W-:Y:S01]  /*0e70*/  STL [R1+0x124], R0 ;  /* 0x0001240001007387 */ /* 0x0003e20000100800 */
[----:B------:R-:W-:-:S03]  /*0e80*/  PRMT R47, R28, 0x7632, R47 ;  /* 0x000076321c2f7816 */ /* 0x000fc6000000002f */
[----:B------:R2:W-:Y:S01]  /*0e90*/  STL [R1+0x114], R41 ;  /* 0x0001142901007387 */ /* 0x0005e20000100800 */
[----:B-1----:R-:W-:-:S03]  /*0ea0*/  SHF.L.U32 R0, R40, 0x10, RZ ;  /* 0x0000001028007819 */ /* 0x002fc600000006ff */
[----:B------:R-:W-:Y:S01]  /*0eb0*/  STL [R1+0x104], R43 ;  /* 0x0001042b01007387 */ /* 0x000fe20000100800 */
[----:B------:R-:W-:Y:S02]  /*0ec0*/  SHF.L.U32 R40, R44, 0x10, RZ ;  /* 0x000000102c287819 */ /* 0x000fe400000006ff */
[----:B--2---:R-:W-:Y:S01]  /*0ed0*/  SHF.L.U32 R41, R42, 0x10, RZ ;  /* 0x000000102a297819 */ /* 0x004fe200000006ff */
[----:B------:R1:W-:Y:S01]  /*0ee0*/  STL [R1+0x130], R0 ;  /* 0x0001300001007387 */ /* 0x0003e20000100800 */
[----:B------:R-:W-:Y:S02]  /*0ef0*/  PRMT R49, R29, 0x7632, R49 ;  /* 0x000076321d317816 */ /* 0x000fe40000000031 */
[----:B------:R-:W-:Y:S01]  /*0f00*/  PRMT R51, R30, 0x7632, R51 ;  /* 0x000076321e337816 */ /* 0x000fe20000000033 */
[----:B------:R2:W-:Y:S01]  /*0f10*/  STL [R1+0x120], R41 ;  /* 0x0001202901007387 */ /* 0x0005e20000100800 */
[----:B-1----:R-:W-:-:S03]  /*0f20*/  SHF.L.U32 R0, R46, 0x10, RZ ;  /* 0x000000102e007819 */ /* 0x002fc600000006ff */
[----:B------:R1:W-:Y:S01]  /*0f30*/  STL [R1+0x110], R40 ;  /* 0x0001102801007387 */ /* 0x0003e20000100800 */
[----:B------:R-:W-:Y:S02]  /*0f40*/  PRMT R53, R31, 0x7632, R53 ;  /* 0x000076321f357816 */ /* 0x000fe40000000035 */
        /* <DEDUP_REMOVED lines=14> */
[----:B------:R-:W-:Y:S01]  /*1030*/  PRMT R55, R20, 0x7632, R55 ;  /* 0x0000763214377816 */ /* 0x000fe20000000037 */
[----:B---3--:R-:W-:Y:S02]  /*1040*/  IMAD.U32 R0, R50, 0x10000, RZ ;  /* 0x0001000032007824 */ /* 0x008fe400078e00ff */
        /* <DEDUP_REMOVED lines=19> */
[----:B------:R-:W-:-:S02]  /*1180*/  PRMT R62, R19, 0x7632, R62 ;  /* 0x00007632133e7816 */ /* 0x000fc4000000003e */
[----:B------:R-:W-:Y:S01]  /*1190*/  PRMT R63, R8, 0x7632, R63 ;  /* 0x00007632083f7816 */ /* 0x000fe2000000003f */
[----:B------:R3:W-:Y:S01]  /*11a0*/  STL [R1+0x84], R0 ;  /* 0x0000840001007387 */ /* 0x0007e20000100800 */
[----:B-1----:R-:W-:Y:S02]  /*11b0*/  SHF.L.U32 R41, R56, 0x10, RZ ;  /* 0x0000001038297819 */ /* 0x002fe400000006ff */
[----:B--2---:R-:W-:-:S03]  /*11c0*/  SHF.L.U32 R40, R58, 0x10, RZ ;  /* 0x000000103a287819 */ /* 0x004fc600000006ff */
[----:B------:R1:W-:Y:S01]  /*11d0*/  STL [R1+0xb0], R41 ;  /* 0x0000b02901007387 */ /* 0x0003e20000100800 */
[----:B------:R-:W-:Y:S02]  /*11e0*/  PRMT R65, R9, 0x7632, R65 ;  /* 0x0000763209417816 */ /* 0x000fe40000000041 */
[----:B---3--:R-:W-:Y:S01]  /*11f0*/  SHF.L.U32 R0, R60, 0x10, RZ ;  /* 0x000000103c007819 */ /* 0x008fe200000006ff */
        /* <DEDUP_REMOVED lines=13> */
[----:B-1----:R-:W-:Y:S02]  /*12d0*/  SHF.L.U32 R41, R67, 0x10, RZ ;  /* 0x0000001043297819 */ /* 0x002fe400000006ff */
[----:B--2---:R-:W-:-:S03]  /*12e0*/  SHF.L.U32 R40, R69, 0x10, RZ ;  /* 0x0000001045287819 */ /* 0x004fc600000006ff */
[----:B------:R1:W-:Y:S01]  /*12f0*/  STL [R1+0x54], R41 ;  /* 0x0000542901007387 */ /* 0x0003e20000100800 */
[----:B------:R-:W-:Y:S02]  /*1300*/  PRMT R70, R7, 0x7632, R70 ;  /* 0x0000763207467816 */ /* 0x000fe40000000046 */
[----:B---3--:R-:W-:Y:S01]  /*1310*/  SHF.L.U32 R0, R64, 0x10, RZ ;  /* 0x0000001040007819 */ /* 0x008fe200000006ff */
[----:B------:R2:W-:Y:S04]  /*1320*/  STL [R1+0x44], R40 ;  /* 0x0000442801007387 */ /* 0x0005e80000100800 */
[----:B------:R3:W-:Y:S01]  /*1330*/  STL [R1+0x70], R0 ;  /* 0x0000700001007387 */ /* 0x0007e20000100800 */
[----:B-1----:R-:W-:Y:S02]  /*1340*/  SHF.L.U32 R41, R66, 0x10, RZ ;  /* 0x0000001042297819 */ /* 0x002fe400000006ff */
[----:B--2---:R-:W-:-:S03]  /*1350*/  SHF.L.U32 R40, R68, 0x10, RZ ;  /* 0x0000001044287819 */ /* 0x004fc600000006ff */
[----:B------:R1:W-:Y:S01]  /*1360*/  STL [R1+0x60], R41 ;  /* 0x0000602901007387 */ /* 0x0003e20000100800 */
[----:B---3--:R-:W-:-:S03]  /*1370*/  SHF.L.U32 R0, R70, 0x10, RZ ;  /* 0x0000001046007819 */ /* 0x008fc600000006ff */
[----:B------:R1:W-:Y:S04]  /*1380*/  STL [R1+0x50], R40 ;  /* 0x0000502801007387 */ /* 0x0003e80000100800 */
[----:B------:R1:W-:Y:S01]  /*1390*/  STL [R1+0x40], R0 ;  /* 0x0000400001007387 */ /* 0x0003e20000100800 */
        /* <DEDUP_REMOVED lines=16> */
[----:B01----:R-:W-:-:S07]  /*14a0*/  CS2R R34, SRZ ;  /* 0x0000000000227805 */ /* 0x003fce000001ff00 */
.L_x_1510:
[----:B------:R-:W-:Y:S01]  /*14b0*/  ISETP.NE.U32.AND P0, PT, RZ, UR26, PT ;  /* 0x0000001aff007c0c */ /* 0x000fe2000bf05070 */
[----:B0-----:R-:W0:Y:S01]  /*14c0*/  LDC.64 R188, c[0x0][0x3a8] ;  /* 0x0000ea00ffbc7b82 */ /* 0x001e220000000a00 */
[----:B------:R-:W2:Y:S02]  /*14d0*/  LDL R179, [R1+0x138] ;  /* 0x0001380001b37983 */ /* 0x000ea40000100800 */
[----:B------:R-:W-:Y:S01]  /*14e0*/  ISETP.NE.AND.EX P0, PT, RZ, UR27, PT, P0 ;  /* 0x0000001bff007c0c */ /* 0x000fe2000bf05300 */
[----:B------:R-:W-:Y:S01]  /*14f0*/  UIMAD.WIDE UR16, UR4, 0x4, UR12 ;  /* 0x00000004041078a5 */ /* 0x000fe2000f8e020c */
[----:B------:R-:W3:Y:S01]  /*1500*/  LDL R184, [R1+0x13c] ;  /* 0x00013c0001b87983 */ /* 0x000ee20000100800 */
[----:B------:R-:W-:Y:S02]  /*1510*/  UIMAD UR5, UR4, UR21, URZ ;  /* 0x00000015040572a4 */ /* 0x000fe4000f8e02ff */
[----:B-1----:R-:W1:Y:S01]  /*1520*/  LDC.64 R192, c[0x0][0x430] ;  /* 0x00010c00ffc07b82 */ /* 0x002e620000000a00 */
[----:B------:R-:W-:Y:S01]  /*1530*/  UIMAD.WIDE UR18, UR4, 0x4, UR14 ;  /* 0x00000004041278a5 */ /* 0x000fe2000f8e020e */
[----:B------:R-:W-:Y:S01]  /*1540*/  MOV R84, UR16 ;  /* 0x0000001000547c02 */ /* 0x000fe20008000f00 */
[----:B------:R-:W-:Y:S01]  /*1550*/  USHF.R.S32.HI UR6, URZ, 0x1f, UR5 ;  /* 0x0000001fff067899 */ /* 0x000fe20008011405 */
[----:B------:R-:W-:Y:S01]  /*1560*/  MOV R85, UR17 ;  /* 0x0000001100557c02 */ /* 0x000fe20008000f00 */
[----:B------:R-:W-:Y:S02]  /*1570*/  STL [R1+0x144], R11 ;  /* 0x0001440b01007387 */ /* 0x000fe40000100800 */
[----:B------:R-:W-:Y:S01]  /*1580*/  ULEA.HI UR6, UR6, UR5, URZ, 0x3 ;  /* 0x0000000506067291 */ /* 0x000fe2000f8f18ff */
[----:B------:R-:W4:Y:S01]  /*1590*/  LDC.64 R190, c[0x0][0x428] ;  /* 0x00010a00ffbe7b82 */ /* 0x000f220000000a00 */
[----:B------:R0:W2:Y:S07]  /*15a0*/  LDG.E R0, desc[UR10][R84.64] ;  /* 0x0000000a54007981 */ /* 0x0000ae000c1e1900 */
[----:B------:R-:W1:Y:S01]  /*15b0*/  @P0 LDC.64 R138, c[0x0][0x3b8] ;  /* 0x0000ee00ff8a0b82 */ /* 0x000e620000000a00 */
[----:B------:R-:W-:Y:S01]  /*15c0*/  MOV R182, UR6 ;  /* 0x0000000600b67c02 */ /* 0x000fe20008000f00 */
[----:B------:R0:W-:Y:S02]  /*15d0*/  STL [R1+0x140], R10 ;  /* 0x0001400a01007387 */ /* 0x0001e40000100800 */
[----:B0-----:R-:W-:Y:S01]  /*15e0*/  MOV R84, UR18 ;  /* 0x0000001200547c02 */ /* 0x001fe20008000f00 */
[----:B------:R-:W-:Y:S01]  /*15f0*/  IMAD.U32 R85, RZ, RZ, UR19 ;  /* 0x00000013ff557e24 */ /* 0x000fe2000f8e00ff */
[----:B------:R-:W-:Y:S01]  /*1600*/  LEA.HI.SX32 R182, R182, R251, 0x1d ;  /* 0x000000fbb6b67211 */ /* 0x000fe200078feaff */
[----:B------:R-:W3:Y:S01]  /*1610*/  LDL R195, [R1+0x128] ;  /* 0x0001280001c37983 */ /* 0x000ee20000100800 */
[----:B------:R-:W-:Y:S01]  /*1620*/  ISETP.NE.AND P3, PT, RZ, UR20, PT ;  /* 0x00000014ff007c0c */ /* 0x000fe2000bf65270 */
[----:B------:R-:W0:Y:S02]  /*1630*/  @P0 LDC.64 R136, c[0x0][0x3b8] ;  /* 0x0000ee00ff880b82 */ /* 0x000e240000000a00 */
[----:B------:R1:W3:Y:S01]  /*1640*/  LDG.E R126, desc[UR10][R84.64] ;  /* 0x0000000a547e7981 */ /* 0x0002e2000c1e1900 */
[----:B------:R-:W-:-:S03]  /*1650*/  IMAD.WIDE.U32 R92, R182, 0x20, R188 ;  /* 0x00000020b65c7825 */ /* 0x000fc600078e00bc */
[----:B------:R-:W3:Y:S01]  /*1660*/  LDL R10, [R1+0x134] ;  /* 0x00013400010a7983 */ /* 0x000ee20000100800 */
[C---:B----4-:R-:W-:Y:S01]  /*1670*/  IMAD.WIDE.U32 R88, R182.reuse, 0x10, R190 ;  /* 0x00000010b6587825 */ /* 0x050fe200078e00be */
[----:B------:R-:W-:Y:S02]  /*1680*/  ISETP.NE.U32.AND P1, PT, RZ, UR22, PT ;  /* 0x00000016ff007c0c */ /* 0x000fe4000bf25070 */
[----:B------:R-:W4:Y:S01]  /*1690*/  LDG.E.128 R128, desc[UR10][R92.64] ;  /* 0x0000000a5c807981 */ /* 0x000f22000c1e1d00 */
[----:B------:R-:W0:Y:S01]  /*16a0*/  @P0 LDC.64 R134, c[0x0][0x3b8] ;  /* 0x0000ee00ff860b82 */ /* 0x000e220000000a00 */
[C---:B-1----:R-:W-:Y:S02]  /*16b0*/  IMAD.WIDE.U32 R84, R182.reuse, 0x10, R192 ;  /* 0x00000010b6547825 */ /* 0x042fe400078e00c0 */
[----:B------:R-:W4:Y:S04]  /*16c0*/  LDG.E.128 R88, desc[UR10][R88.64] ;  /* 0x0000000a58587981 */ /* 0x000f28000c1e1d00 */
[----:B------:R-:W4:Y:S01]  /*16d0*/  LDG.E.128 R84, desc[UR10][R84.64] ;  /* 0x0000000a54547981 */ /* 0x000f22000c1e1d00 */
[----:B------:R-:W-:-:S03]  /*16e0*/  @P0 IMAD.WIDE.U32 R138, R182, 0x8, R138 ;  /* 0x00000008b68a0825 */ /* 0x000fc600078e008a */
[----:B------:R-:W4:Y:S04]  /*16f0*/  LDL R194, [R1+0x12c] ;  /* 0x00012c0001c27983 */ /* 0x000f280000100800 */
[----:B------:R-:W5:Y:S04]  /*1700*/  @P0 LDG.E.64 R152, desc[UR10][R138.64] ;  /* 0x0000000a8a980981 */ /* 0x000f68000c1e1b00 */
[----:B------:R-:W4:Y:S04]  /*1710*/  LDL R11, [R1+0x124] ;  /* 0x00012400010b7983 */ /* 0x000f280000100800 */
[----:B------:R-:W4:Y:S04]  /*1720*/  LDG.E.128 R92, desc[UR10][R92.64+0x10] ;  /* 0x0000100a5c5c7981 */ /* 0x000f28000c1e1d00 */
[----:B------:R-:W4:Y:S04]  /*1730*/  LDL R138, [R1+0x130] ;  /* 0x00013000018a7983 */ /* 0x000f280000100800 */
[----:B------:R-:W4:Y:S04]  /*1740*/  LDL R139, [R1+0x120] ;  /* 0x00012000018b7983 */ /* 0x000f280000100800 */
[----:B------:R-:W4:Y:S04]  /*1750*/  LDL R197, [R1+0x108] ;  /* 0x0001080001c57983 */ /* 0x000f280000100800 */
[----:B------:R-:W4:Y:S01]  /*1760*/  LDL R196, [R1+0xf8] ;  /* 0x0000f80001c47983 */ /* 0x000f220000100800 */
[----:B--2---:R-:W-:-:S04]  /*1770*/  FSEL R0, R0, RZ, !P3 ;  /* 0x000000ff00007208 */ /* 0x004fc80005800000 */
[----:B------:R-:W-:Y:S02]  /*1780*/  R2UR UR5, R0 ;  /* 0x00000000000572ca */ /* 0x000fe400000e0000 */
[----:B---3--:R-:W-:Y:S02]  /*1790*/  R2UR UR16, R126 ;  /* 0x000000007e1072ca */ /* 0x008fe400000e0000 */
[----:B------:R-:W-:Y:S01]  /*17a0*/  IADD3 R181, PT, PT, R182, 0x100, RZ ;  /* 0x00000100b6b57810 */ /* 0x000fe20007ffe0ff */
[----:B------:R-:W1:Y:S08]  /*17b0*/  @P0 LDC.64 R126, c[0x0][0x3b8] ;  /* 0x0000ee00ff7e0b82 */ /* 0x000e700000000a00 */
[----:B----4-:R-:W-:Y:S01]  /*17c0*/  FADD.FTZ R0, R128, -UR5 ;  /* 0x8000000580007e21 */ /* 0x010fe20008010000 */
[----:B------:R-:W-:Y:S01]  /*17d0*/  FADD.FTZ R129, R129, -UR5 ;  /* 0x8000000581817e21 */ /* 0x000fe20008010000 */
[----:B------:R-:W-:-:S02]  /*17e0*/  SHF.L.U32 R183, R88, 0x10, RZ ;  /* 0x0000001058b77819 */ /* 0x000fc400000006ff */
[C---:B------:R-:W-:Y:S02]  /*17f0*/  SHF.L.U32 R128, R84.reuse, 0x10, RZ ;  /* 0x0000001054807819 */ /* 0x040fe400000006ff */
[----:B------:R-:W-:Y:S01]  /*1800*/  PRMT R84, R84, 0x7632, R84 ;  /* 0x0000763254547816 */ /* 0x000fe20000000054 */
[----:B------:R-:W-:Y:S01]  /*1810*/  FMUL.FTZ R185, R129, UR16 ;  /* 0x0000001081b97c20 */ /* 0x000fe20008410000 */
[----:B------:R-:W-:Y:S02]  /*1820*/  PRMT R88, R88, 0x7632, R88 ;  /* 0x0000763258587816 */ /* 0x000fe40000000058 */
[----:B------:R-:W-:Y:S02]  /*1830*/  SHF.L.U32 R84, R84, 0x10, RZ ;  /* 0x0000001054547819 */ /* 0x000fe400000006ff */
[----:B------:R-:W-:-:S03]  /*1840*/  SHF.L.U32 R88, R88, 0x10, RZ ;  /* 0x0000001058587819 */ /* 0x000fc600000006ff */
[C---:B------:R-:W-:Y:S01]  /*1850*/  FFMA.FTZ R8, R185.reuse, R84, R8 ;  /* 0x00000054b9087223 */ /* 0x040fe20000010008 */
[----:B------:R-:W-:Y:S01]  /*1860*/  FADD.FTZ R219, R84, R219 ;  /* 0x000000db54db7221 */ /* 0x000fe20000010000 */
[----:B------:R-:W-:Y:S01]  /*1870*/  FFMA.FTZ R175, R185, R88, R175 ;  /* 0x00000058b9af7223 */ /* 0x000fe200000100af */
[----:B------:R-:W-:Y:S01]  /*1880*/  FADD.FTZ R38, R88, R38 ;  /* 0x0000002658267221 */ /* 0x000fe20000010000 */
[----:B------:R-:W-:Y:S02]  /*1890*/  FMUL.FTZ R84, R138, R84 ;  /* 0x000000548a547220 */ /* 0x000fe40000410000 */
[----:B------:R-:W2:Y:S02]  /*18a0*/  LDL R138, [R1+0x118] ;  /* 0x00011800018a7983 */ /* 0x000ea40000100800 */
[----:B------:R-:W-:Y:S02]  /*18b0*/  FFMA.FTZ R88, R10, R88, R84 ;  /* 0x000000580a587223 */ /* 0x000fe40000010054 */
[----:B------:R-:W3:Y:S01]  /*18c0*/  LDL R10, [R1+0x11c] ;  /* 0x00011c00010a7983 */ /* 0x000ee20000100800 */
[----:B------:R-:W-:Y:S01]  /*18d0*/  FMUL.FTZ R0, R0, UR16 ;  /* 0x0000001000007c20 */ /* 0x000fe20008410000 */
[----:B------:R-:W-:-:S03]  /*18e0*/  FADD.FTZ R218, R128, R218 ;  /* 0x000000da80da7221 */ /* 0x000fc60000010000 */
[-C--:B------:R-:W-:Y:S01]  /*18f0*/  FFMA.FTZ R9, R0, R128.reuse, R9 ;  /* 0x0000008000097223 */ /* 0x080fe20000010009 */
[----:B------:R-:W-:Y:S01]  /*1900*/  FMUL.FTZ R128, R179, R128 ;  /* 0x00000080b3807220 */ /* 0x000fe20000410000 */
[----:B------:R-:W-:Y:S01]  /*1910*/  FADD.FTZ R130, R130, -UR5 ;  /* 0x8000000582827e21 */ /* 0x000fe20008010000 */
[----:B------:R-:W-:Y:S01]  /*1920*/  FADD.FTZ R39, R183, R39 ;  /* 0x00000027b7277221 */ /* 0x000fe20000010000 */
[-C--:B------:R-:W-:Y:S01]  /*1930*/  FFMA.FTZ R176, R0, R183.reuse, R176 ;  /* 0x000000b700b07223 */ /* 0x080fe200000100b0 */
[----:B------:R-:W-:Y:S01]  /*1940*/  FFMA.FTZ R183, R184, R183, R128 ;  /* 0x000000b7b8b77223 */ /* 0x000fe20000010080 */
[C---:B------:R-:W-:Y:S01]  /*1950*/  SHF.L.U32 R128, R85.reuse, 0x10, RZ ;  /* 0x0000001055807819 */ /* 0x040fe200000006ff */
[----:B------:R-:W-:Y:S01]  /*1960*/  FMUL.FTZ R186, R130, UR16 ;  /* 0x0000001082ba7c20 */ /* 0x000fe20008410000 */
[----:B------:R-:W-:Y:S01]  /*1970*/  PRMT R84, R85, 0x7632, R84 ;  /* 0x0000763255547816 */ /* 0x000fe20000000054 */
[----:B------:R-:W-:Y:S01]  /*1980*/  FADD.FTZ R131, R131, -UR5 ;  /* 0x8000000583837e21 */ /* 0x000fe20008010000 */
[----:B------:R-:W-:Y:S01]  /*1990*/  SHF.L.U32 R184, R89, 0x10, RZ ;  /* 0x0000001059b87819 */ /* 0x000fe200000006ff */
[----:B------:R-:W-:Y:S01]  /*19a0*/  FADD.FTZ R220, R128, R220 ;  /* 0x000000dc80dc7221 */ /* 0x000fe20000010000 */
[-C--:B------:R-:W-:Y:S01]  /*19b0*/  FFMA.FTZ R7, R186, R128.reuse, R7 ;  /* 0x00000080ba077223 */ /* 0x080fe20000010007 */
[----:B------:R-:W-:Y:S01]  /*19c0*/  FMUL.FTZ R128, R195, R128 ;  /* 0x00000080c3807220 */ /* 0x000fe20000410000 */
[----:B------:R-:W-:Y:S01]  /*19d0*/  PRMT R187, R89, 0x7632, R187 ;  /* 0x0000763259bb7816 */ /* 0x000fe200000000bb */
[----:B------:R-:W4:Y:S01]  /*19e0*/  LDL R195, [R1+0x110] ;  /* 0x0001100001c37983 */ /* 0x000f220000100800 */
[----:B------:R-:W-:-:S02]  /*19f0*/  IMAD.U32 R84, R84, 0x10000, RZ ;  /* 0x0001000054547824 */ /* 0x000fc400078e00ff */
[----:B------:R-:W-:Y:S01]  /*1a00*/  FMUL.FTZ R89, R131, UR16 ;  /* 0x0000001083597c20 */ /* 0x000fe20008410000 */
[----:B------:R-:W-:Y:S01]  /*1a10*/  FADD.FTZ R37, R184, R37 ;  /* 0x00000025b8257221 */ /* 0x000fe20000010000 */
[-C--:B------:R-:W-:Y:S01]  /*1a20*/  FFMA.FTZ R174, R186, R184.reuse, R174 ;  /* 0x000000b8baae7223 */ /* 0x080fe200000100ae */
[----:B------:R-:W-:Y:S01]  /*1a30*/  FFMA.FTZ R184, R194, R184, R128 ;  /* 0x000000b8c2b87223 */ /* 0x000fe20000010080 */
[----:B------:R-:W-:Y:S01]  /*1a40*/  SHF.L.U32 R187, R187, 0x10, RZ ;  /* 0x00000010bbbb7819 */ /* 0x000fe200000006ff */
[----:B------:R-:W4:Y:S01]  /*1a50*/  LDL R194, [R1+0x114] ;  /* 0x0001140001c27983 */ /* 0x000f220000100800 */
[-C--:B------:R-:W-:Y:S01]  /*1a60*/  FFMA.FTZ R6, R89, R84.reuse, R6 ;  /* 0x0000005459067223 */ /* 0x080fe20000010006 */
[----:B------:R-:W-:Y:S01]  /*1a70*/  FADD.FTZ R221, R84, R221 ;  /* 0x000000dd54dd7221 */ /* 0x000fe20000010000 */
[----:B------:R-:W-:Y:S01]  /*1a80*/  FMUL.FTZ R84, R139, R84 ;  /* 0x000000548b547220 */ /* 0x000fe20000410000 */
[-C--:B------:R-:W-:Y:S01]  /*1a90*/  FFMA.FTZ R173, R89, R187.reuse, R173 ;  /* 0x000000bb59ad7223 */ /* 0x080fe200000100ad */
[----:B------:R-:W-:Y:S01]  /*1aa0*/  FADD.FTZ R36, R187, R36 ;  /* 0x00000024bb247221 */ /* 0x000fe20000010000 */
[C---:B------:R-:W-:Y:S01]  /*1ab0*/  IADD3 R180, PT, PT, R182.reuse, 0x200, RZ ;  /* 0x00000200b6b47810 */ /* 0x040fe20007ffe0ff */
[----:B------:R-:W-:Y:S01]  /*1ac0*/  FFMA.FTZ R187, R11, R187, R84 ;  /* 0x000000bb0bbb7223 */ /* 0x000fe20000010054 */
[----:B------:R-:W-:Y:S01]  /*1ad0*/  IADD3 R179, PT, PT, R182, 0x300, RZ ;  /* 0x00000300b6b37810 */ /* 0x000fe20007ffe0ff */
[----:B------:R-:W4:Y:S01]  /*1ae0*/  LDL R11, [R1+0x10c] ;  /* 0x00010c00010b7983 */ /* 0x000f220000100800 */
[----:B------:R-:W-:-:S04]  /*1af0*/  IMAD.WIDE.U32 R108, R181, 0x20, R188 ;  /* 0x00000020b56c7825 */ /* 0x000fc800078e00bc */
[--C-:B------:R-:W-:Y:S01]  /*1b00*/  IMAD.WIDE.U32 R124, R180, 0x20, R188.reuse ;  /* 0x00000020b47c7825 */ /* 0x100fe200078e00bc */
[----:B------:R-:W-:Y:S01]  /*1b10*/  ISETP.NE.AND.EX P1, PT, RZ, UR23, PT, P1 ;  /* 0x00000017ff007c0c */ /* 0x000fe2000bf25310 */
[----:B------:R-:W4:Y:S02]  /*1b20*/  LDG.E.128 R96, desc[UR10][R108.64] ;  /* 0x0000000a6c607981 */ /* 0x000f24000c1e1d00 */
[----:B------:R-:W-:-:S04]  /*1b30*/  IMAD.WIDE.U32 R84, R179, 0x20, R188 ;  /* 0x00000020b3547825 */ /* 0x000fc800078e00bc */
[----:B------:R-:W-:Y:S01]  /*1b40*/  FADD.FTZ R188, R92, -UR5 ;  /* 0x800000055cbc7e21 */ /* 0x000fe20008010000 */
[----:B------:R-:W-:Y:S01]  /*1b50*/  SHF.L.U32 R92, R86, 0x10, RZ ;  /* 0x00000010565c7819 */ /* 0x000fe200000006ff */
[----:B------:R-:W-:Y:S01]  /*1b60*/  FADD.FTZ R93, R93, -UR5 ;  /* 0x800000055d5d7e21 */ /* 0x000fe20008010000 */
[----:B0-----:R-:W-:Y:S01]  /*1b70*/  @P0 IMAD.WIDE.U32 R136, R180, 0x8, R136 ;  /* 0x00000008b4880825 */ /* 0x001fe200078e0088 */
[----:B------:R-:W-:-:S03]  /*1b80*/  SHF.L.U32 R189, R90, 0x10, RZ ;  /* 0x000000105abd7819 */ /* 0x000fc600000006ff */
[----:B------:R-:W-:Y:S01]  /*1b90*/  FMUL.FTZ R188, R188, UR16 ;  /* 0x00000010bcbc7c20 */ /* 0x000fe20008410000 */
[----:B------:R-:W-:Y:S01]  /*1ba0*/  FADD.FTZ R94, R94, -UR5 ;  /* 0x800000055e5e7e21 */ /* 0x000fe20008010000 */
[--C-:B------:R-:W-:Y:S01]  /*1bb0*/  IMAD.WIDE.U32 R104, R181, 0x10, R190.reuse ;  /* 0x00000010b5687825 */ /* 0x100fe200078e00be */
[----:B------:R0:W5:Y:S03]  /*1bc0*/  @P0 LDG.E.64 R156, desc[UR10][R136.64] ;  /* 0x0000000a889c0981 */ /* 0x000166000c1e1b00 */
[----:B------:R-:W-:-:S04]  /*1bd0*/  IMAD.WIDE.U32 R120, R180, 0x10, R190 ;  /* 0x00000010b4787825 */ /* 0x000fc800078e00be */
[----:B------:R-:W-:Y:S01]  /*1be0*/  FADD.FTZ R4, R189, R4 ;  /* 0x00000004bd047221 */ /* 0x000fe20000010000 */
[----:B------:R-:W-:Y:S01]  /*1bf0*/  FFMA.FTZ R3, R188, R189, R3 ;  /* 0x000000bdbc037223 */ /* 0x000fe20000010003 */
[----:B------:R-:W1:Y:S01]  /*1c00*/  @P1 LDC.64 R132, c[0x0][0x438] ;  /* 0x00010e00ff841b82 */ /* 0x000e620000000a00 */
[----:B------:R-:W-:Y:S01]  /*1c10*/  IMAD.WIDE.U32 R100, R181, 0x10, R192 ;  /* 0x00000010b5647825 */ /* 0x000fe200078e00c0 */
[----:B------:R-:W-:Y:S01]  /*1c20*/  PRMT R86, R86, 0x7632, R86 ;  /* 0x0000763256567816 */ /* 0x000fe20000000056 */
[----:B------:R-:W4:Y:S02]  /*1c30*/  LDG.E.128 R104, desc[UR10][R104.64] ;  /* 0x0000000a68687981 */ /* 0x000f24000c1e1d00 */
[----:B0-----:R-:W-:Y:S02]  /*1c40*/  IMAD.WIDE.U32 R136, R179, 0x10, R190 ;  /* 0x00000010b3887825 */ /* 0x001fe400078e00be */
[----:B------:R-:W4:Y:S02]  /*1c50*/  LDL R190, [R1+0x100] ;  /* 0x0001000001be7983 */ /* 0x000f240000100800 */
[----:B------:R-:W-:Y:S01]  /*1c60*/  FADD.FTZ R95, R95, -UR5 ;  /* 0x800000055f5f7e21 */ /* 0x000fe20008010000 */
[----:B------:R-:W-:Y:S01]  /*1c70*/  IMAD.WIDE.U32 R116, R180, 0x10, R192 ;  /* 0x00000010b4747825 */ /* 0x000fe200078e00c0 */
[----:B------:R-:W0:Y:S01]  /*1c80*/  @P1 LDC.64 R128, c[0x0][0x438] ;  /* 0x00010e00ff801b82 */ /* 0x000e220000000a00 */
[----:B------:R-:W4:Y:S04]  /*1c90*/  LDG.E.128 R100, desc[UR10][R100.64] ;  /* 0x0000000a64647981 */ /* 0x000f28000c1e1d00 */
[----:B------:R-:W4:Y:S04]  /*1ca0*/  LDG.E.128 R108, desc[UR10][R108.64+0x10] ;  /* 0x0000100a6c6c7981 */ /* 0x000f28000c1e1d00 */
[----:B------:R-:W4:Y:S01]  /*1cb0*/  LDG.E.128 R112, desc[UR10][R124.64] ;  /* 0x0000000a7c707981 */ /* 0x000f22000c1e1d00 */
[----:B--2---:R-:W-:Y:S01]  /*1cc0*/  FMUL.FTZ R138, R138, R92 ;  /* 0x0000005c8a8a7220 */ /* 0x004fe20000410000 */
[----:B-1----:R-:W-:Y:S01]  /*1cd0*/  @P1 IMAD.WIDE.U32 R132, R182, 0x20, R132 ;  /* 0x00000020b6841825 */ /* 0x002fe200078e0084 */
[----:B------:R-:W-:-:S03]  /*1ce0*/  PRMT R90, R90, 0x7632, R90 ;  /* 0x000076325a5a7816 */ /* 0x000fc6000000005a */
[----:B------:R-:W-:Y:S01]  /*1cf0*/  FADD.FTZ R229, R92, R229 ;  /* 0x000000e55ce57221 */ /* 0x000fe20000010000 */
[----:B---3--:R-:W-:Y:S01]  /*1d00*/  FFMA.FTZ R189, R10, R189, R138 ;  /* 0x000000bd0abd7223 */ /* 0x008fe2000001008a */
[----:B------:R-:W-:Y:S01]  /*1d10*/  SHF.L.U32 R86, R86, 0x10, RZ ;  /* 0x0000001056567819 */ /* 0x000fe200000006ff */
[----:B------:R-:W2:Y:S04]  /*1d20*/  LDL R10, [R1+0x104] ;  /* 0x00010400010a7983 */ /* 0x000ea80000100800 */
[----:B------:R-:W5:Y:S04]  /*1d30*/  @P1 LDG.E.128 R40, desc[UR10][R132.64] ;  /* 0x0000000a84281981 */ /* 0x000f68000c1e1d00 */
[----:B------:R1:W5:Y:S01]  /*1d40*/  @P1 LDG.E.128 R44, desc[UR10][R132.64+0x10] ;  /* 0x0000100a842c1981 */ /* 0x000362000c1e1d00 */
[----:B------:R-:W-:Y:S01]  /*1d50*/  FFMA.FTZ R2, R188, R92, R2 ;  /* 0x0000005cbc027223 */ /* 0x000fe20000010002 */
[----:B------:R-:W-:Y:S01]  /*1d60*/  SHF.L.U32 R90, R90, 0x10, RZ ;  /* 0x000000105a5a7819 */ /* 0x000fe200000006ff */
[----:B------:R-:W-:Y:S01]  /*1d70*/  FADD.FTZ R228, R86, R228 ;  /* 0x000000e456e47221 */ /* 0x000fe20000010000 */
[----:B------:R-:W3:Y:S01]  /*1d80*/  LDL R92, [R1+0xfc] ;  /* 0x0000fc00015c7983 */ /* 0x000ee20000100800 */
[----:B------:R-:W-:-:S03]  /*1d90*/  FMUL.FTZ R198, R95, UR16 ;  /* 0x000000105fc67c20 */ /* 0x000fc60008410000 */
[----:B------:R-:W3:Y:S01]  /*1da0*/  LDG.E.128 R116, desc[UR10][R116.64] ;  /* 0x0000000a74747981 */ /* 0x000ee2000c1e1d00 */
[----:B-1----:R-:W1:Y:S01]  /*1db0*/  @P1 LDC.64 R132, c[0x0][0x438] ;  /* 0x00010e00ff841b82 */ /* 0x002e620000000a00 */
[----:B------:R-:W-:Y:S02]  /*1dc0*/  FADD.FTZ R172, R90, R172 ;  /* 0x000000ac5aac7221 */ /* 0x000fe40000010000 */
[----:B------:R-:W3:Y:S01]  /*1dd0*/  LDG.E.128 R120, desc[UR10][R120.64] ;  /* 0x0000000a78787981 */ /* 0x000ee2000c1e1d00 */
[----:B----4-:R-:W-:Y:S01]  /*1de0*/  FADD.FTZ R96, R96, -UR5 ;  /* 0x8000000560607e21 */ /* 0x010fe20008010000 */
[----:B-1----:R-:W-:-:S04]  /*1df0*/  @P1 IMAD.WIDE.U32 R132, R181, 0x20, R132 ;  /* 0x00000020b5841825 */ /* 0x002fc800078e0084 */
[----:B------:R-:W-:Y:S01]  /*1e00*/  FADD.FTZ R98, R98, -UR5 ;  /* 0x8000000562627e21 */ /* 0x000fe20008010000 */
[----:B------:R-:W-:Y:S01]  /*1e10*/  FADD.FTZ R97, R97, -UR5 ;  /* 0x8000000561617e21 */ /* 0x000fe20008010000 */
[----:B------:R-:W-:Y:S01]  /*1e20*/  FADD.FTZ R99, R99, -UR5 ;  /* 0x8000000563637e21 */ /* 0x000fe20008010000 */
[----:B------:R-:W-:Y:S01]  /*1e30*/  IMAD.U32 R191, R104, 0x10000, RZ ;  /* 0x0001000068bf7824 */ /* 0x000fe200078e00ff */
[----:B------:R-:W5:Y:S04]  /*1e40*/  @P1 LDG.E.128 R48, desc[UR10][R132.64] ;  /* 0x0000000a84301981 */ /* 0x000f68000c1e1d00 */
[----:B------:R1:W5:Y:S01]  /*1e50*/  @P1 LDG.E.128 R52, desc[UR10][R132.64+0x10] ;  /* 0x0000100a84341981 */ /* 0x000362000c1e1d00 */
[----:B------:R-:W-:-:S04]  /*1e60*/  @P0 IMAD.WIDE.U32 R126, R179, 0x8, R126 ;  /* 0x00000008b37e0825 */ /* 0x000fc800078e007e */
[----:B------:R-:W-:Y:S01]  /*1e70*/  FADD.FTZ R169, R191, R169 ;  /* 0x000000a9bfa97221 */ /* 0x000fe20000010000 */
[----:B------:R-:W-:Y:S01]  /*1e80*/  FMUL.FTZ R98, R98, UR16 ;  /* 0x0000001062627c20 */ /* 0x000fe20008410000 */
[----:B------:R-:W-:Y:S01]  /*1e90*/  PRMT R104, R104, 0x7632, R104 ;  /* 0x0000763268687816 */ /* 0x000fe20000000068 */
[----:B------:R-:W-:Y:S01]  /*1ea0*/  FMUL.FTZ R99, R99, UR16 ;  /* 0x0000001063637c20 */ /* 0x000fe20008410000 */
[----:B------:R-:W5:Y:S01]  /*1eb0*/  @P0 LDG.E.64 R158, desc[UR10][R126.64] ;  /* 0x0000000a7e9e0981 */ /* 0x000f62000c1e1b00 */
[----:B-1----:R-:W-:-:S04]  /*1ec0*/  IMAD.WIDE.U32 R132, R179, 0x10, R192 ;  /* 0x00000010b3847825 */ /* 0x002fc800078e00c0 */
[----:B------:R-:W-:Y:S01]  /*1ed0*/  FMUL.FTZ R193, R93, UR16 ;  /* 0x000000105dc17c20 */ /* 0x000fe20008410000 */
[-C--:B------:R-:W-:Y:S01]  /*1ee0*/  FMUL.FTZ R192, R195, R86.reuse ;  /* 0x00000056c3c07220 */ /* 0x080fe20000410000 */
[----:B------:R-:W4:Y:S02]  /*1ef0*/  LDL R93, [R1+0xe8] ;  /* 0x0000e800015d7983 */ /* 0x000f240000100800 */
[----:B------:R-:W-:Y:S01]  /*1f00*/  FFMA.FTZ R202, R193, R86, R202 ;  /* 0x00000056c1ca7223 */ /* 0x000fe200000100ca */
[----:B------:R-:W-:Y:S01]  /*1f10*/  SHF.L.U32 R86, R87, 0x10, RZ ;  /* 0x0000001057567819 */ /* 0x000fe200000006ff */
[-C--:B------:R-:W-:Y:S01]  /*1f20*/  FFMA.FTZ R192, R194, R90.reuse, R192 ;  /* 0x0000005ac2c07223 */ /* 0x080fe200000100c0 */
[----:B------:R-:W-:Y:S01]  /*1f30*/  SHF.L.U32 R194, R91, 0x10, RZ ;  /* 0x000000105bc27819 */ /* 0x000fe200000006ff */
[----:B------:R-:W-:Y:S01]  /*1f40*/  FFMA.FTZ R35, R193, R90, R35 ;  /* 0x0000005ac1237223 */ /* 0x000fe20000010023 */
[----:B------:R-:W-:Y:S01]  /*1f50*/  FMUL.FTZ R195, R94, UR16 ;  /* 0x000000105ec37c20 */ /* 0x000fe20008410000 */
[----:B------:R-:W-:Y:S01]  /*1f60*/  FMUL.FTZ R90, R197, R86 ;  /* 0x00000056c55a7220 */ /* 0x000fe20000410000 */
[----:B------:R-:W-:Y:S01]  /*1f70*/  SHF.L.U32 R104, R104, 0x10, RZ ;  /* 0x0000001068687819 */ /* 0x000fe200000006ff */
[----:B------:R-:W-:Y:S01]  /*1f80*/  FADD.FTZ R171, R194, R171 ;  /* 0x000000abc2ab7221 */ /* 0x000fe20000010000 */
[-C--:B------:R-:W-:Y:S01]  /*1f90*/  FFMA.FTZ R34, R195, R194.reuse, R34 ;  /* 0x000000c2c3227223 */ /* 0x080fe20000010022 */
[----:B------:R-:W-:Y:S01]  /*1fa0*/  FFMA.FTZ R194, R11, R194, R90 ;  /* 0x000000c20bc27223 */ /* 0x000fe2000001005a */
[----:B------:R-:W-:Y:S01]  /*1fb0*/  FADD.FTZ R109, R109, -UR5 ;  /* 0x800000056d6d7e21 */ /* 0x000fe20008010000 */
[----:B------:R-:W4:Y:S01]  /*1fc0*/  LDL R11, [R1+0xec] ;  /* 0x0000ec00010b7983 */ /* 0x000f220000100800 */
[----:B------:R-:W-:Y:S01]  /*1fd0*/  FADD.FTZ R227, R86, R227 ;  /* 0x000000e356e37221 */ /* 0x000fe20000010000 */
[----:B------:R-:W-:Y:S01]  /*1fe0*/  FFMA.FTZ R203, R195, R86, R203 ;  /* 0x00000056c3cb7223 */ /* 0x000fe200000100cb */
[----:B------:R-:W-:Y:S01]  /*1ff0*/  PRMT R86, R87, 0x7632, R86 ;  /* 0x0000763257567816 */ /* 0x000fe20000000056 */
[----:B------:R-:W4:Y:S01]  /*2000*/  LDL R90, [R1+0xf0] ;  /* 0x0000f000015a7983 */ /* 0x000f220000100800 */
[----:B------:R-:W-:-:S02]  /*2010*/  PRMT R91, R91, 0x7632, R91 ;  /* 0x000076325b5b7816 */ /* 0x000fc4000000005b */
[----:B------:R-:W-:Y:S01]  /*2020*/  SHF.L.U32 R86, R86, 0x10, RZ ;  /* 0x0000001056567819 */ /* 0x000fe200000006ff */
[----:B------:R-:W4:Y:S01]  /*2030*/  LDL R87, [R1+0xd8] ;  /* 0x0000d80001577983 */ /* 0x000f220000100800 */
[----:B------:R-:W-:-:S03]  /*2040*/  SHF.L.U32 R91, R91, 0x10, RZ ;  /* 0x000000105b5b7819 */ /* 0x000fc600000006ff */
[-C--:B------:R-:W-:Y:S01]  /*2050*/  FMUL.FTZ R197, R190, R86.reuse ;  /* 0x00000056bec57220 */ /* 0x080fe20000410000 */
[----:B------:R-:W-:Y:S01]  /*2060*/  FADD.FTZ R199, R110, -UR5 ;  /* 0x800000056ec77e21 */ /* 0x000fe20008010000 */
[----:B------:R-:W-:Y:S01]  /*2070*/  FADD.FTZ R111, R111, -UR5 ;  /* 0x800000056f6f7e21 */ /* 0x000fe20008010000 */
[----:B------:R-:W4:Y:S01]  /*2080*/  LDG.E.128 R124, desc[UR10][R124.64+0x10] ;  /* 0x0000100a7c7c7981 */ /* 0x000f22000c1e1d00 */
[----:B------:R-:W-:Y:S01]  /*2090*/  FADD.FTZ R113, R113, -UR5 ;  /* 0x8000000571717e21 */ /* 0x000fe20008010000 */
[----:B------:R-:W-:Y:S01]  /*20a0*/  FADD.FTZ R115, R115, -UR5 ;  /* 0x8000000573737e21 */ /* 0x000fe20008010000 */
[----:B------:R-:W-:Y:S01]  /*20b0*/  @P0 IMAD.WIDE.U32 R134, R181, 0x8, R134 ;  /* 0x00000008b5860825 */ /* 0x000fe200078e0086 */
[----:B------:R-:W4:Y:S03]  /*20c0*/  LDG.E.128 R136, desc[UR10][R136.64] ;  /* 0x0000000a88887981 */ /* 0x000f26000c1e1d00 */
[-C--:B--2---:R-:W-:Y:S01]  /*20d0*/  FFMA.FTZ R197, R10, R91.reuse, R197 ;  /* 0x0000005b0ac57223 */ /* 0x084fe200000100c5 */
[----:B------:R-:W-:Y:S01]  /*20e0*/  FADD.FTZ R226, R86, R226 ;  /* 0x000000e256e27221 */ /* 0x000fe20000010000 */
[----:B------:R-:W2:Y:S01]  /*20f0*/  LDL R10, [R1+0xf4] ;  /* 0x0000f400010a7983 */ /* 0x000ea20000100800 */
[----:B------:R-:W-:Y:S01]  /*2100*/  FFMA.FTZ R204, R198, R86, R204 ;  /* 0x00000056c6cc7223 */ /* 0x000fe200000100cc */
[----:B------:R-:W-:Y:S01]  /*2110*/  SHF.L.U32 R86, R100, 0x10, RZ ;  /* 0x0000001064567819 */ /* 0x000fe200000006ff */
[----:B------:R-:W-:Y:S01]  /*2120*/  FMUL.FTZ R190, R96, UR16 ;  /* 0x0000001060be7c20 */ /* 0x000fe20008410000 */
[----:B------:R-:W-:Y:S01]  /*2130*/  FADD.FTZ R170, R91, R170 ;  /* 0x000000aa5baa7221 */ /* 0x000fe20000010000 */
[----:B------:R-:W-:Y:S01]  /*2140*/  FFMA.FTZ R33, R198, R91, R33 ;  /* 0x0000005bc6217223 */ /* 0x000fe20000010021 */
[----:B------:R-:W-:Y:S01]  /*2150*/  FADD.FTZ R168, R104, R168 ;  /* 0x000000a868a87221 */ /* 0x000fe20000010000 */
[----:B------:R-:W-:Y:S01]  /*2160*/  FADD.FTZ R225, R86, R225 ;  /* 0x000000e156e17221 */ /* 0x000fe20000010000 */
[-C--:B------:R-:W-:Y:S01]  /*2170*/  FFMA.FTZ R205, R190, R86.reuse, R205 ;  /* 0x00000056becd7223 */ /* 0x080fe200000100cd */
[----:B------:R-:W-:Y:S01]  /*2180*/  FMUL.FTZ R86, R196, R86 ;  /* 0x00000056c4567220 */ /* 0x000fe20000410000 */
[-C--:B------:R-:W-:Y:S01]  /*2190*/  FFMA.FTZ R32, R190, R191.reuse, R32 ;  /* 0x000000bfbe207223 */ /* 0x080fe20000010020 */
[----:B------:R-:W2:Y:S02]  /*21a0*/  LDL R91, [R1+0xe4] ;  /* 0x0000e400015b7983 */ /* 0x000ea40000100800 */
[----:B---3--:R-:W-:Y:S01]  /*21b0*/  FFMA.FTZ R191, R92, R191, R86 ;  /* 0x000000bf5cbf7223 */ /* 0x008fe20000010056 */
[----:B------:R-:W-:Y:S01]  /*21c0*/  SHF.L.U32 R86, R101, 0x10, RZ ;  /* 0x0000001065567819 */ /* 0x000fe200000006ff */
[----:B------:R-:W3:Y:S01]  /*21d0*/  LDL R92, [R1+0xe0] ;  /* 0x0000e000015c7983 */ /* 0x000ee20000100800 */
[----:B------:R-:W-:-:S03]  /*21e0*/  SHF.L.U32 R196, R105, 0x10, RZ ;  /* 0x0000001069c47819 */ /* 0x000fc600000006ff */
[----:B------:R-:W-:Y:S01]  /*21f0*/  FADD.FTZ R223, R86, R223 ;  /* 0x000000df56df7221 */ /* 0x000fe20000010000 */
[----:B------:R-:W-:Y:S01]  /*2200*/  FFMA.FTZ R207, R98, R86, R207 ;  /* 0x0000005662cf7223 */ /* 0x000fe200000100cf */
[----:B------:R-:W-:Y:S01]  /*2210*/  FADD.FTZ R167, R196, R167 ;  /* 0x000000a7c4a77221 */ /* 0x000fe20000010000 */
[----:B------:R-:W-:Y:S01]  /*2220*/  FFMA.FTZ R30, R98, R196, R30 ;  /* 0x000000c4621e7223 */ /* 0x000fe2000001001e */
[----:B------:R-:W-:Y:S01]  /*2230*/  FMUL.FTZ R109, R109, UR16 ;  /* 0x000000106d6d7c20 */ /* 0x000fe20008410000 */
[----:B------:R-:W-:Y:S01]  /*2240*/  FMUL.FTZ R199, R199, UR16 ;  /* 0x00000010c7c77c20 */ /* 0x000fe20008410000 */
[----:B------:R-:W-:Y:S01]  /*2250*/  SHF.L.U32 R110, R107, 0x10, RZ ;  /* 0x000000106b6e7819 */ /* 0x000fe200000006ff */
[----:B------:R-:W-:Y:S01]  /*2260*/  FMUL.FTZ R201, R111, UR16 ;  /* 0x000000106fc97c20 */ /* 0x000fe20008410000 */
[----:B------:R-:W-:Y:S01]  /*2270*/  FMUL.FTZ R113, R113, UR16 ;  /* 0x0000001071717c20 */ /* 0x000fe20008410000 */
[----:B------:R-:W-:Y:S01]  /*2280*/  FMUL.FTZ R115, R115, UR16 ;  /* 0x0000001073737c20 */ /* 0x000fe20008410000 */
[----:B------:R1:W5:Y:S01]  /*2290*/  @P0 LDG.E.64 R154, desc[UR10][R134.64] ;  /* 0x0000000a869a0981 */ /* 0x000362000c1e1b00 */
[----:B----4-:R-:W-:Y:S01]  /*22a0*/  FMUL.FTZ R86, R93, R86 ;  /* 0x000000565d567220 */ /* 0x010fe20000410000 */
[----:B------:R-:W-:-:S02]  /*22b0*/  PRMT R101, R101, 0x7632, R101 ;  /* 0x0000763265657816 */ /* 0x000fc40000000065 */
[----:B------:R-:W-:Y:S02]  /*22c0*/  PRMT R105, R105, 0x7632, R105 ;  /* 0x0000763269697816 */ /* 0x000fe40000000069 */
[----:B------:R-:W-:Y:S01]  /*22d0*/  PRMT R107, R107, 0x7632, R107 ;  /* 0x000076326b6b7816 */ /* 0x000fe2000000006b */
[----:B------:R-:W-:Y:S01]  /*22e0*/  FADD.FTZ R163, R110, R163 ;  /* 0x000000a36ea37221 */ /* 0x000fe20000010000 */
[----:B------:R-:W-:Y:S01]  /*22f0*/  FFMA.FTZ R26, R199, R110, R26 ;  /* 0x0000006ec71a7223 */ /* 0x000fe2000001001a */
[----:B------:R-:W-:Y:S01]  /*2300*/  FADD.FTZ R111, R114, -UR5 ;  /* 0x80000005726f7e21 */ /* 0x000fe20008010000 */
[----:B-1----:R-:W1:Y:S01]  /*2310*/  @P1 LDC.64 R134, c[0x0][0x438] ;  /* 0x00010e00ff861b82 */ /* 0x002e620000000a00 */
[--C-:B------:R-:W-:Y:S01]  /*2320*/  FFMA.FTZ R196, R11, R196, R86.reuse ;  /* 0x000000c40bc47223 */ /* 0x100fe20000010056 */
[----:B------:R-:W-:Y:S01]  /*2330*/  PRMT R86, R100, 0x7632, R86 ;  /* 0x0000763264567816 */ /* 0x000fe20000000056 */
[----:B------:R-:W-:Y:S01]  /*2340*/  FMUL.FTZ R100, R97, UR16 ;  /* 0x0000001061647c20 */ /* 0x000fe20008410000 */
[----:B------:R-:W4:Y:S02]  /*2350*/  LDL R11, [R1+0xdc] ;  /* 0x0000dc00010b7983 */ /* 0x000f240000100800 */
[----:B------:R-:W-:-:S05]  /*2360*/  SHF.L.U32 R86, R86, 0x10, RZ ;  /* 0x0000001056567819 */ /* 0x000fca00000006ff */
[-C--:B------:R-:W-:Y:S01]  /*2370*/  FFMA.FTZ R206, R100, R86.reuse, R206 ;  /* 0x0000005664ce7223 */ /* 0x080fe200000100ce */
[----:B------:R-:W-:Y:S01]  /*2380*/  FADD.FTZ R224, R86, R224 ;  /* 0x000000e056e07221 */ /* 0x000fe20000010000 */
[----:B------:R-:W-:Y:S02]  /*2390*/  FMUL.FTZ R86, R90, R86 ;  /* 0x000000565a567220 */ /* 0x000fe40000410000 */
[----:B------:R-:W4:Y:S01]  /*23a0*/  LDL R90, [R1+0xd0] ;  /* 0x0000d000015a7983 */ /* 0x000f220000100800 */
[-C--:B------:R-:W-:Y:S01]  /*23b0*/  FFMA.FTZ R31, R100, R104.reuse, R31 ;  /* 0x00000068641f7223 */ /* 0x080fe2000001001f */
[----:B--2---:R-:W-:Y:S02]  /*23c0*/  FFMA.FTZ R104, R10, R104, R86 ;  /* 0x000000680a687223 */ /* 0x004fe40000010056 */
[----:B------:R-:W2:Y:S01]  /*23d0*/  LDL R10, [R1+0xd4] ;  /* 0x0000d400010a7983 */ /* 0x000ea20000100800 */
[----:B------:R-:W-:Y:S02]  /*23e0*/  SHF.L.U32 R101, R101, 0x10, RZ ;  /* 0x0000001065657819 */ /* 0x000fe400000006ff */
[----:B------:R-:W-:-:S03]  /*23f0*/  SHF.L.U32 R105, R105, 0x10, RZ ;  /* 0x0000001069697819 */ /* 0x000fc600000006ff */
[----:B------:R-:W-:Y:S01]  /*2400*/  FFMA.FTZ R208, R99, R101, R208 ;  /* 0x0000006563d07223 */ /* 0x000fe200000100d0 */
[----:B------:R-:W-:Y:S01]  /*2410*/  FADD.FTZ R222, R101, R222 ;  /* 0x000000de65de7221 */ /* 0x000fe20000010000 */
[----:B------:R-:W-:Y:S01]  /*2420*/  FFMA.FTZ R29, R99, R105, R29 ;  /* 0x00000069631d7223 */ /* 0x000fe2000001001d */
[----:B------:R-:W-:Y:S01]  /*2430*/  FADD.FTZ R166, R105, R166 ;  /* 0x000000a669a67221 */ /* 0x000fe20000010000 */
[----:B---3--:R-:W-:Y:S01]  /*2440*/  FMUL.FTZ R101, R92, R101 ;  /* 0x000000655c657220 */ /* 0x008fe20000410000 */
[----:B------:R-:W-:Y:S01]  /*2450*/  SHF.L.U32 R86, R102, 0x10, RZ ;  /* 0x0000001066567819 */ /* 0x000fe200000006ff */
[----:B------:R-:W3:Y:S02]  /*2460*/  LDL R92, [R1+0xc8] ;  /* 0x0000c800015c7983 */ /* 0x000ee40000100800 */
[----:B------:R-:W-:Y:S01]  /*2470*/  FFMA.FTZ R101, R91, R105, R101 ;  /* 0x000000695b657223 */ /* 0x000fe20000010065 */
[----:B------:R-:W-:Y:S01]  /*2480*/  FADD.FTZ R105, R108, -UR5 ;  /* 0x800000056c697e21 */ /* 0x000fe20008010000 */
[----:B------:R-:W-:Y:S01]  /*2490*/  FMUL.FTZ R87, R87, R86 ;  /* 0x0000005657577220 */ /* 0x000fe20000410000 */
[----:B------:R-:W-:Y:S01]  /*24a0*/  FADD.FTZ R243, R86, R243 ;  /* 0x000000f356f37221 */ /* 0x000fe20000010000 */
[----:B------:R-:W3:Y:S01]  /*24b0*/  LDL R91, [R1+0xcc] ;  /* 0x0000cc00015b7983 */ /* 0x000ee20000100800 */
[----:B------:R-:W-:Y:S01]  /*24c0*/  FMUL.FTZ R105, R105, UR16 ;  /* 0x0000001069697c20 */ /* 0x000fe20008410000 */
[----:B------:R-:W-:-:S03]  /*24d0*/  SHF.L.U32 R108, R106, 0x10, RZ ;  /* 0x000000106a6c7819 */ /* 0x000fc600000006ff */
[C---:B------:R-:W-:Y:S01]  /*24e0*/  FFMA.FTZ R209, R105.reuse, R86, R209 ;  /* 0x0000005669d17223 */ /* 0x040fe200000100d1 */
[----:B------:R-:W-:Y:S01]  /*24f0*/  PRMT R86, R102, 0x7632, R86 ;  /* 0x0000763266567816 */ /* 0x000fe20000000056 */
[----:B------:R-:W-:Y:S01]  /*2500*/  FADD.FTZ R165, R108, R165 ;  /* 0x000000a56ca57221 */ /* 0x000fe20000010000 */
[----:B------:R-:W-:Y:S01]  /*2510*/  FFMA.FTZ R28, R105, R108, R28 ;  /* 0x0000006c691c7223 */ /* 0x000fe2000001001c */
[----:B------:R-:W-:Y:S02]  /*2520*/  PRMT R106, R106, 0x7632, R106 ;  /* 0x000076326a6a7816 */ /* 0x000fe4000000006a */
[----:B------:R-:W-:Y:S02]  /*2530*/  SHF.L.U32 R86, R86, 0x10, RZ ;  /* 0x0000001056567819 */ /* 0x000fe400000006ff */
[----:B------:R-:W-:-:S05]  /*2540*/  SHF.L.U32 R106, R106, 0x10, RZ ;  /* 0x000000106a6a7819 */ /* 0x000fca00000006ff */
[----:B------:R-:W-:Y:S01]  /*2550*/  FADD.FTZ R164, R106, R164 ;  /* 0x000000a46aa47221 */ /* 0x000fe20000010000 */
[----:B------:R-:W-:Y:S01]  /*2560*/  FFMA.FTZ R27, R109, R106, R27 ;  /* 0x0000006a6d1b7223 */ /* 0x000fe2000001001b */
[----:B----4-:R-:W-:Y:S02]  /*2570*/  FFMA.FTZ R108, R11, R108, R87 ;  /* 0x0000006c0b6c7223 */ /* 0x010fe40000010057 */
[----:B------:R-:W4:Y:S01]  /*2580*/  LDL R11, [R1+0xc0] ;  /* 0x0000c000010b7983 */ /* 0x000f220000100800 */
[----:B------:R-:W-:-:S03]  /*2590*/  FMUL.FTZ R87, R90, R86 ;  /* 0x000000565a577220 */ /* 0x000fc60000410000 */
[----:B------:R-:W4:Y:S01]  /*25a0*/  LDL R90, [R1+0xc4] ;  /* 0x0000c400015a7983 */ /* 0x000f220000100800 */
[----:B--2---:R-:W-:-:S03]  /*25b0*/  FFMA.FTZ R106, R10, R106, R87 ;  /* 0x0000006a0a6a7223 */ /* 0x004fc60000010057 */
[----:B------:R-:W2:Y:S04]  /*25c0*/  LDL.LU R10, [R1+0x14] ;  /* 0x00001400010a7983 */ /* 0x000ea80000300800 */
[----:B------:R-:W2:Y:S04]  /*25d0*/  LDL R94, [R1+0xb8] ;  /* 0x0000b800015e7983 */ /* 0x000ea80000100800 */
[----:B------:R-:W2:Y:S01]  /*25e0*/  LDL R93, [R1+0xbc] ;  /* 0x0000bc00015d7983 */ /* 0x000ea20000100800 */
[----:B------:R-:W-:Y:S01]  /*25f0*/  FADD.FTZ R242, R86, R242 ;  /* 0x000000f256f27221 */ /* 0x000fe20000010000 */
[----:B------:R-:W-:Y:S01]  /*2600*/  FFMA.FTZ R210, R109, R86, R210 ;  /* 0x000000566dd27223 */ /* 0x000fe200000100d2 */
[----:B------:R-:W-:-:S04]  /*2610*/  IMAD.U32 R86, R103, 0x10000, RZ ;  /* 0x0001000067567824 */ /* 0x000fc800078e00ff */
[-C--:B---3--:R-:W-:Y:S01]  /*2620*/  FMUL.FTZ R87, R92, R86.reuse ;  /* 0x000000565c577220 */ /* 0x088fe20000410000 */
[----:B------:R-:W-:Y:S01]  /*2630*/  FADD.FTZ R241, R86, R241 ;  /* 0x000000f156f17221 */ /* 0x000fe20000010000 */
[----:B------:R-:W-:Y:S01]  /*2640*/  FFMA.FTZ R211, R199, R86, R211 ;  /* 0x00000056c7d37223 */ /* 0x000fe200000100d3 */
[----:B------:R-:W-:Y:S01]  /*2650*/  PRMT R86, R103, 0x7632, R86 ;  /* 0x0000763267567816 */ /* 0x000fe20000000056 */
[----:B------:R-:W3:Y:S03]  /*2660*/  LDL.LU R92, [R1+0xc] ;  /* 0x00000c00015c7983 */ /* 0x000ee60000300800 */
[----:B------:R-:W-:Y:S01]  /*2670*/  SHF.L.U32 R86, R86, 0x10, RZ ;  /* 0x0000001056567819 */ /* 0x000fe200000006ff */
[----:B------:R-:W-:Y:S01]  /*2680*/  FFMA.FTZ R110, R91, R110, R87 ;  /* 0x0000006e5b6e7223 */ /* 0x000fe20000010057 */
[----:B------:R-:W-:Y:S01]  /*2690*/  SHF.L.U32 R107, R107, 0x10, RZ ;  /* 0x000000106b6b7819 */ /* 0x000fe200000006ff */
[----:B------:R-:W3:Y:S02]  /*26a0*/  LDL R91, [R1+0xa8] ;  /* 0x0000a800015b7983 */ /* 0x000ee40000100800 */
[----:B----4-:R-:W-:-:S02]  /*26b0*/  FMUL.FTZ R200, R11, R86 ;  /* 0x000000560bc87220 */ /* 0x010fc40000410000 */
[----:B------:R-:W4:Y:S04]  /*26c0*/  LDL R11, [R1+0xac] ;  /* 0x0000ac00010b7983 */ /* 0x000f280000100800 */
[----:B------:R-:W4:Y:S01]  /*26d0*/  LDL.LU R96, [R1+0x10] ;  /* 0x0000100001607983 */ /* 0x000f220000300800 */
[----:B------:R-:W-:Y:S01]  /*26e0*/  FFMA.FTZ R200, R90, R107, R200 ;  /* 0x0000006b5ac87223 */ /* 0x000fe200000100c8 */
[----:B------:R-:W-:Y:S01]  /*26f0*/  SHF.L.U32 R90, R116, 0x10, RZ ;  /* 0x00000010745a7819 */ /* 0x000fe200000006ff */
[----:B------:R-:W-:-:S04]  /*2700*/  FADD.FTZ R103, R112, -UR5 ;  /* 0x8000000570677e21 */ /* 0x000fc80008010000 */
[----:B------:R-:W-:Y:S01]  /*2710*/  FMUL.FTZ R103, R103, UR16 ;  /* 0x0000001067677c20 */ /* 0x000fe20008410000 */
[----:B--2---:R-:W-:-:S05]  /*2720*/  FADD.FTZ R10, R90, R10 ;  /* 0x0000000a5a0a7221 */ /* 0x004fca0000010000 */
[----:B------:R2:W-:Y:S01]  /*2730*/  STL [R1+0x14], R10 ;  /* 0x0000140a01007387 */ /* 0x0005e20000100800 */
[-C--:B------:R-:W-:Y:S01]  /*2740*/  FFMA.FTZ R213, R103, R90.reuse, R213 ;  /* 0x0000005a67d57223 */ /* 0x080fe200000100d5 */
[----:B------:R-:W-:Y:S02]  /*2750*/  SHF.L.U32 R102, R120, 0x10, RZ ;  /* 0x0000001078667819 */ /* 0x000fe400000006ff */
[----:B------:R-:W4:Y:S04]  /*2760*/  LDL R95, [R1+0xb4] ;  /* 0x0000b400015f7983 */ /* 0x000f280000100800 */
[----:B--2---:R-:W2:Y:S01]  /*2770*/  LDL R10, [R1+0xb0] ;  /* 0x0000b000010a7983 */ /* 0x004ea20000100800 */
[----:B------:R-:W-:-:S03]  /*2780*/  FMUL.FTZ R90, R94, R90 ;  /* 0x0000005a5e5a7220 */ /* 0x000fc60000410000 */
[----:B------:R-:W2:Y:S01]  /*2790*/  LDL.LU R94, [R1+0x8] ;  /* 0x00000800015e7983 */ /* 0x000ea20000300800 */
[----:B------:R-:W-:Y:S01]  /*27a0*/  FADD.FTZ R161, R102, R161 ;  /* 0x000000a166a17221 */ /* 0x000fe20000010000 */
[-C--:B------:R-:W-:Y:S01]  /*27b0*/  FFMA.FTZ R24, R103, R102.reuse, R24 ;  /* 0x0000006667187223 */ /* 0x080fe20000010018 */
[----:B------:R-:W-:Y:S02]  /*27c0*/  FFMA.FTZ R102, R93, R102, R90 ;  /* 0x000000665d667223 */ /* 0x000fe4000001005a */
[----:B------:R-:W2:Y:S01]  /*27d0*/  LDL R93, [R1+0xa0] ;  /* 0x0000a000015d7983 */ /* 0x000ea20000100800 */
[----:B------:R-:W-:Y:S01]  /*27e0*/  SHF.L.U32 R90, R117, 0x10, RZ ;  /* 0x00000010755a7819 */ /* 0x000fe200000006ff */
[----:B------:R-:W-:Y:S01]  /*27f0*/  FMUL.FTZ R111, R111, UR16 ;  /* 0x000000106f6f7c20 */ /* 0x000fe20008410000 */
[----:B------:R-:W-:Y:S01]  /*2800*/  FADD.FTZ R162, R107, R162 ;  /* 0x000000a26ba27221 */ /* 0x000fe20000010000 */
[----:B------:R-:W-:Y:S01]  /*2810*/  FFMA.FTZ R25, R201, R107, R25 ;  /* 0x0000006bc9197223 */ /* 0x000fe20000010019 */
[----:B------:R-:W-:Y:S01]  /*2820*/  SHF.L.U32 R107, R121, 0x10, RZ ;  /* 0x00000010796b7819 */ /* 0x000fe200000006ff */
[----:B---3--:R-:W-:Y:S01]  /*2830*/  FADD.FTZ R92, R90, R92 ;  /* 0x0000005c5a5c7221 */ /* 0x008fe20000010000 */
[-C--:B------:R-:W-:Y:S01]  /*2840*/  FFMA.FTZ R216, R111, R90.reuse, R216 ;  /* 0x0000005a6fd87223 */ /* 0x080fe200000100d8 */
[----:B------:R-:W-:-:S02]  /*2850*/  FMUL.FTZ R90, R91, R90 ;  /* 0x0000005a5b5a7220 */ /* 0x000fc40000410000 */
[----:B------:R-:W-:Y:S01]  /*2860*/  FADD.FTZ R151, R107, R151 ;  /* 0x000000976b977221 */ /* 0x000fe20000010000 */
[----:B------:R3:W-:Y:S01]  /*2870*/  STL [R1+0xc], R92 ;  /* 0x00000c5c01007387 */ /* 0x0007e20000100800 */
[----:B------:R-:W-:-:S03]  /*2880*/  FFMA.FTZ R22, R111, R107, R22 ;  /* 0x0000006b6f167223 */ /* 0x000fc60000010016 */
[----:B------:R-:W2:Y:S04]  /*2890*/  LDL R91, [R1+0x98] ;  /* 0x00009800015b7983 */ /* 0x000ea80000100800 */
[----:B---3--:R-:W3:Y:S01]  /*28a0*/  LDL R92, [R1+0xa4] ;  /* 0x0000a400015c7983 */ /* 0x008ee20000100800 */
[--C-:B----4-:R-:W-:Y:S01]  /*28b0*/  FFMA.FTZ R107, R11, R107, R90.reuse ;  /* 0x0000006b0b6b7223 */ /* 0x110fe2000001005a */
[----:B------:R-:W-:Y:S02]  /*28c0*/  PRMT R90, R116, 0x7632, R90 ;  /* 0x00007632745a7816 */ /* 0x000fe4000000005a */
[----:B------:R-:W4:Y:S02]  /*28d0*/  LDL R11, [R1+0x9c] ;  /* 0x00009c00010b7983 */ /* 0x000f240000100800 */
[----:B------:R-:W-:-:S05]  /*28e0*/  SHF.L.U32 R90, R90, 0x10, RZ ;  /* 0x000000105a5a7819 */ /* 0x000fca00000006ff */
[----:B------:R-:W-:Y:S01]  /*28f0*/  FFMA.FTZ R215, R113, R90, R215 ;  /* 0x0000005a71d77223 */ /* 0x000fe200000100d7 */
[----:B------:R-:W-:Y:S01]  /*2900*/  FADD.FTZ R96, R90, R96 ;  /* 0x000000605a607221 */ /* 0x000fe20000010000 */
[----:B------:R-:W-:-:S04]  /*2910*/  PRMT R117, R117, 0x7632, R117 ;  /* 0x0000763275757816 */ /* 0x000fc80000000075 */
[----:B------:R-:W-:Y:S01]  /*2920*/  SHF.L.U32 R117, R117, 0x10, RZ ;  /* 0x0000001075757819 */ /* 0x000fe200000006ff */
[----:B--2---:R-:W-:Y:S02]  /*2930*/  FMUL.FTZ R90, R10, R90 ;  /* 0x0000005a0a5a7220 */ /* 0x004fe40000410000 */
[----:B------:R-:W2:Y:S02]  /*2940*/  LDL.LU R10, [R1+0x3c] ;  /* 0x00003c00010a7983 */ /* 0x000ea40000300800 */
[----:B------:R-:W-:Y:S02]  /*2950*/  FADD.FTZ R94, R117, R94 ;  /* 0x0000005e755e7221 */ /* 0x000fe40000010000 */
[----:B------:R-:W-:Y:S01]  /*2960*/  STL [R1+0x10], R96 ;  /* 0x0000106001007387 */ /* 0x000fe20000100800 */
[----:B------:R-:W-:-:S03]  /*2970*/  FMUL.FTZ R114, R93, R117 ;  /* 0x000000755d727220 */ /* 0x000fc60000410000 */
[----:B------:R0:W-:Y:S04]  /*2980*/  STL [R1+0x8], R94 ;  /* 0x0000085e01007387 */ /* 0x0001e80000100800 */
[----:B------:R-:W2:Y:S04]  /*2990*/  LDL R97, [R1+0x94] ;  /* 0x0000940001617983 */ /* 0x000ea80000100800 */
[----:B0-----:R-:W2:Y:S04]  /*29a0*/  LDL R94, [R1+0x90] ;  /* 0x00009000015e7983 */ /* 0x001ea80000100800 */
[----:B------:R-:W2:Y:S01]  /*29b0*/  LDL.LU R93, [R1+0x38] ;  /* 0x00003800015d7983 */ /* 0x000ea20000300800 */
[----:B------:R-:W-:Y:S01]  /*29c0*/  PRMT R112, R120, 0x7632, R112 ;  /* 0x0000763278707816 */ /* 0x000fe20000000070 */
[----:B------:R-:W-:Y:S01]  /*29d0*/  FFMA.FTZ R217, R115, R117, R217 ;  /* 0x0000007573d97223 */ /* 0x000fe200000100d9 */
[----:B------:R-:W-:Y:S01]  /*29e0*/  PRMT R121, R121, 0x7632, R121 ;  /* 0x0000763279797816 */ /* 0x000fe20000000079 */
[----:B------:R-:W2:Y:S01]  /*29f0*/  LDL R96, [R1+0x8c] ;  /* 0x00008c0001607983 */ /* 0x000ea20000100800 */
[----:B------:R-:W-:Y:S01]  /*2a00*/  SHF.L.U32 R112, R112, 0x10, RZ ;  /* 0x0000001070707819 */ /* 0x000fe200000006ff */
[----:B------:R-:W-:-:S04]  /*2a10*/  FADD.FTZ R117, R124, -UR5 ;  /* 0x800000057c757e21 */ /* 0x000fc80008010000 */
[-C--:B------:R-:W-:Y:S01]  /*2a20*/  FFMA.FTZ R23, R113, R112.reuse, R23 ;  /* 0x0000007071177223 */ /* 0x080fe20000010017 */
[----:B------:R-:W-:Y:S01]  /*2a30*/  FADD.FTZ R160, R112, R160 ;  /* 0x000000a070a07221 */ /* 0x000fe20000010000 */
[----:B------:R-:W-:Y:S01]  /*2a40*/  FFMA.FTZ R112, R95, R112, R90 ;  /* 0x000000705f707223 */ /* 0x000fe2000001005a */
[----:B------:R-:W-:Y:S01]  /*2a50*/  SHF.L.U32 R90, R118, 0x10, RZ ;  /* 0x00000010765a7819 */ /* 0x000fe200000006ff */
[----:B------:R-:W-:Y:S01]  /*2a60*/  IMAD.U32 R121, R121, 0x10000, RZ ;  /* 0x0001000079797824 */ /* 0x000fe200078e00ff */
[----:B------:R-:W-:Y:S01]  /*2a70*/  SHF.L.U32 R116, R122, 0x10, RZ ;  /* 0x000000107a747819 */ /* 0x000fe200000006ff */
[----:B------:R-:W-:Y:S02]  /*2a80*/  FMUL.FTZ R117, R117, UR16 ;  /* 0x0000001075757c20 */ /* 0x000fe40008410000 */
[----:B------:R-:W-:Y:S01]  /*2a90*/  FMUL.FTZ R91, R91, R90 ;  /* 0x0000005a5b5b7220 */ /* 0x000fe20000410000 */
[----:B---3--:R-:W-:Y:S01]  /*2aa0*/  FFMA.FTZ R114, R92, R121, R114 ;  /* 0x000000795c727223 */ /* 0x008fe20000010072 */
[----:B------:R-:W-:Y:S01]  /*2ab0*/  FADD.FTZ R149, R116, R149 ;  /* 0x0000009574957221 */ /* 0x000fe20000010000 */
[-C--:B------:R-:W-:Y:S01]  /*2ac0*/  FFMA.FTZ R20, R117, R116.reuse, R20 ;  /* 0x0000007475147223 */ /* 0x080fe20000010014 */
[----:B------:R-:W3:Y:S01]  /*2ad0*/  LDL R92, [R1+0x88] ;  /* 0x00008800015c7983 */ /* 0x000ee20000100800 */
[----:B----4-:R-:W-:-:S03]  /*2ae0*/  FFMA.FTZ R116, R11, R116, R91 ;  /* 0x000000740b747223 */ /* 0x010fc6000001005b */
[----:B------:R-:W4:Y:S04]  /*2af0*/  LDL.LU R11, [R1+0x34] ;  /* 0x00003400010b7983 */ /* 0x000f280000300800 */
[----:B------:R-:W4:Y:S01]  /*2b00*/  LDL R95, [R1+0x80] ;  /* 0x00008000015f7983 */ /* 0x000f220000100800 */
[----:B------:R-:W-:Y:S01]  /*2b10*/  FFMA.FTZ R230, R117, R90, R230 ;  /* 0x0000005a75e67223 */ /* 0x000fe200000100e6 */
[----:B-1----:R-:W-:-:S05]  /*2b20*/  @P1 IMAD.WIDE.U32 R134, R180, 0x20, R134 ;  /* 0x00000020b4861825 */ /* 0x002fca00078e0086 */
[----:B------:R-:W5:Y:S04]  /*2b30*/  @P1 LDG.E.128 R56, desc[UR10][R134.64] ;  /* 0x0000000a86381981 */ /* 0x000f68000c1e1d00 */
[----:B------:R-:W5:Y:S04]  /*2b40*/  @P1 LDG.E.128 R60, desc[UR10][R134.64+0x10] ;  /* 0x0000100a863c1981 */ /* 0x000f68000c1e1d00 */
[----:B------:R-:W4:Y:S01]  /*2b50*/  LDG.E.128 R132, desc[UR10][R132.64] ;  /* 0x0000000a84847981 */ /* 0x000f22000c1e1d00 */
[----:B--2---:R-:W-:-:S05]  /*2b60*/  FADD.FTZ R10, R90, R10 ;  /* 0x0000000a5a0a7221 */ /* 0x004fca0000010000 */
[----:B------:R0:W-:Y:S04]  /*2b70*/  STL [R1+0x3c], R10 ;  /* 0x00003c0a01007387 */ /* 0x0001e80000100800 */
[----:B0-----:R-:W2:Y:S01]  /*2b80*/  LDL R10, [R1+0x84] ;  /* 0x00008400010a7983 */ /* 0x001ea20000100800 */
[----:B------:R-:W-:-:S04]  /*2b90*/  PRMT R90, R118, 0x7632, R90 ;  /* 0x00007632765a7816 */ /* 0x000fc8000000005a */
[----:B------:R-:W-:-:S05]  /*2ba0*/  SHF.L.U32 R90, R90, 0x10, RZ ;  /* 0x000000105a5a7819 */ /* 0x000fca00000006ff */
[----:B------:R-:W-:Y:S01]  /*2bb0*/  FMUL.FTZ R120, R94, R90 ;  /* 0x0000005a5e787220 */ /* 0x000fe20000410000 */
[----:B------:R-:W-:Y:S01]  /*2bc0*/  FADD.FTZ R93, R90, R93 ;  /* 0x0000005d5a5d7221 */ /* 0x000fe20000010000 */
[----:B------:R-:W2:Y:S04]  /*2bd0*/  LDL.LU R94, [R1+0x30] ;  /* 0x00003000015e7983 */ /* 0x000ea80000300800 */
[----:B------:R0:W-:Y:S04]  /*2be0*/  STL [R1+0x38], R93 ;  /* 0x0000385d01007387 */ /* 0x0001e80000100800 */
[----:B0-----:R-:W2:Y:S01]  /*2bf0*/  LDL.LU R93, [R1+0x2c] ;  /* 0x00002c00015d7983 */ /* 0x001ea20000300800 */
[----:B------:R-:W-:-:S04]  /*2c00*/  @P1 IMAD.WIDE.U32 R128, R179, 0x20, R128 ;  /* 0x00000020b3801825 */ /* 0x000fc800078e0080 */
[----:B------:R-:W-:Y:S01]  /*2c10*/  FADD.FTZ R118, R125, -UR5 ;  /* 0x800000057d767e21 */ /* 0x000fe20008010000 */
[----:B------:R-:W-:Y:S01]  /*2c20*/  PRMT R122, R122, 0x7632, R122 ;  /* 0x000076327a7a7816 */ /* 0x000fe2000000007a */
[----:B------:R-:W5:Y:S02]  /*2c30*/  @P1 LDG.E.128 R64, desc[UR10][R128.64] ;  /* 0x0000000a80401981 */ /* 0x000f64000c1e1d00 */
[----:B------:R-:W-:Y:S02]  /*2c40*/  FMUL.FTZ R118, R118, UR16 ;  /* 0x0000001076767c20 */ /* 0x000fe40008410000 */
[----:B------:R0:W5:Y:S01]  /*2c50*/  @P1 LDG.E.128 R68, desc[UR10][R128.64+0x10] ;  /* 0x0000100a80441981 */ /* 0x000162000c1e1d00 */
[----:B------:R-:W-:Y:S01]  /*2c60*/  FFMA.FTZ R21, R115, R121, R21 ;  /* 0x0000007973157223 */ /* 0x000fe20000010015 */
[----:B------:R-:W-:Y:S01]  /*2c70*/  FADD.FTZ R150, R121, R150 ;  /* 0x0000009679967221 */ /* 0x000fe20000010000 */
[----:B------:R-:W-:Y:S01]  /*2c80*/  SHF.L.U32 R122, R122, 0x10, RZ ;  /* 0x000000107a7a7819 */ /* 0x000fe200000006ff */
[----:B------:R-:W-:Y:S01]  /*2c90*/  FADD.FTZ R121, R126, -UR5 ;  /* 0x800000057e797e21 */ /* 0x000fe20008010000 */
[----:B------:R-:W2:Y:S01]  /*2ca0*/  LDG.E.128 R128, desc[UR10][R84.64] ;  /* 0x0000000a54807981 */ /* 0x000ea2000c1e1d00 */
[----:B------:R-:W-:Y:S01]  /*2cb0*/  FFMA.FTZ R231, R118, R90, R231 ;  /* 0x0000005a76e77223 */ /* 0x000fe200000100e7 */
[----:B------:R-:W-:Y:S01]  /*2cc0*/  SHF.L.U32 R90, R119, 0x10, RZ ;  /* 0x00000010775a7819 */ /* 0x000fe200000006ff */
[----:B------:R-:W-:Y:S01]  /*2cd0*/  FFMA.FTZ R120, R97, R122, R120 ;  /* 0x0000007a61787223 */ /* 0x000fe20000010078 */
[----:B------:R-:W-:Y:S01]  /*2ce0*/  FMUL.FTZ R121, R121, UR16 ;  /* 0x0000001079797c20 */ /* 0x000fe20008410000 */
[----:B------:R-:W2:Y:S02]  /*2cf0*/  LDL R97, [R1+0x78] ;  /* 0x0000780001617983 */ /* 0x000ea40000100800 */
[-C--:B---3--:R-:W-:Y:S01]  /*2d00*/  FMUL.FTZ R91, R92, R90.reuse ;  /* 0x0000005a5c5b7220 */ /* 0x088fe20000410000 */
[----:B------:R-:W-:Y:S01]  /*2d10*/  FFMA.FTZ R232, R121, R90, R232 ;  /* 0x0000005a79e87223 */ /* 0x000fe200000100e8 */
[----:B------:R-:W3:Y:S01]  /*2d20*/  LDL R92, [R1+0x7c] ;  /* 0x00007c00015c7983 */ /* 0x000ee20000100800 */
[----:B------:R-:W-:Y:S01]  /*2d30*/  FADD.FTZ R148, R122, R148 ;  /* 0x000000947a947221 */ /* 0x000fe20000010000 */
[----:B------:R-:W-:Y:S01]  /*2d40*/  FFMA.FTZ R19, R118, R122, R19 ;  /* 0x0000007a76137223 */ /* 0x000fe20000010013 */
[----:B------:R-:W-:-:S02]  /*2d50*/  SHF.L.U32 R122, R123, 0x10, RZ ;  /* 0x000000107b7a7819 */ /* 0x000fc400000006ff */
[----:B------:R-:W-:Y:S01]  /*2d60*/  PRMT R123, R123, 0x7632, R123 ;  /* 0x000076327b7b7816 */ /* 0x000fe2000000007b */
[----:B----4-:R-:W-:Y:S01]  /*2d70*/  FADD.FTZ R11, R90, R11 ;  /* 0x0000000b5a0b7221 */ /* 0x010fe20000010000 */
[----:B------:R-:W-:-:S04]  /*2d80*/  PRMT R90, R119, 0x7632, R90 ;  /* 0x00007632775a7816 */ /* 0x000fc8000000005a */
[----:B------:R1:W-:Y:S01]  /*2d90*/  STL [R1+0x34], R11 ;  /* 0x0000340b01007387 */ /* 0x0003e20000100800 */
[----:B------:R-:W-:Y:S01]  /*2da0*/  SHF.L.U32 R90, R90, 0x10, RZ ;  /* 0x000000105a5a7819 */ /* 0x000fe200000006ff */
[----:B------:R-:W-:Y:S01]  /*2db0*/  FADD.FTZ R126, R127, -UR5 ;  /* 0x800000057f7e7e21 */ /* 0x000fe20008010000 */
[----:B------:R-:W-:-:S03]  /*2dc0*/  SHF.L.U32 R123, R123, 0x10, RZ ;  /* 0x000000107b7b7819 */ /* 0x000fc600000006ff */
[----:B------:R-:W-:Y:S01]  /*2dd0*/  FMUL.FTZ R127, R95, R90 ;  /* 0x0000005a5f7f7220 */ /* 0x000fe20000410000 */
[----:B-1----:R-:W4:Y:S01]  /*2de0*/  LDL.LU R11, [R1+0x24] ;  /* 0x00002400010b7983 */ /* 0x002f220000300800 */
[----:B------:R-:W-:Y:S01]  /*2df0*/  FADD.FTZ R147, R122, R147 ;  /* 0x000000937a937221 */ /* 0x000fe20000010000 */
[-C--:B------:R-:W-:Y:S01]  /*2e00*/  FFMA.FTZ R18, R121, R122.reuse, R18 ;  /* 0x0000007a79127223 */ /* 0x080fe20000010012 */
[----:B------:R-:W-:Y:S01]  /*2e10*/  FFMA.FTZ R122, R96, R122, R91 ;  /* 0x0000007a607a7223 */ /* 0x000fe2000001005b */
[----:B------:R-:W-:Y:S01]  /*2e20*/  FMUL.FTZ R126, R126, UR16 ;  /* 0x000000107e7e7c20 */ /* 0x000fe20008410000 */
[----:B------:R-:W4:Y:S03]  /*2e30*/  LDL R96, [R1+0x6c] ;  /* 0x00006c0001607983 */ /* 0x000f260000100800 */
[----:B------:R-:W-:Y:S01]  /*2e40*/  FFMA.FTZ R235, R126, R90, R235 ;  /* 0x0000005a7eeb7223 */ /* 0x000fe200000100eb */
[----:B--2---:R-:W-:-:S02]  /*2e50*/  FFMA.FTZ R127, R10, R123, R127 ;  /* 0x0000007b0a7f7223 */ /* 0x004fc4000001007f */
[----:B------:R-:W2:Y:S04]  /*2e60*/  LDL R10, [R1+0x68] ;  /* 0x00006800010a7983 */ /* 0x000ea80000100800 */
[----:B------:R-:W2:Y:S01]  /*2e70*/  LDL.LU R95, [R1+0x28] ;  /* 0x00002800015f7983 */ /* 0x000ea20000300800 */
[----:B------:R-:W-:Y:S01]  /*2e80*/  FADD.FTZ R94, R90, R94 ;  /* 0x0000005e5a5e7221 */ /* 0x000fe20000010000 */
[----:B------:R-:W-:-:S04]  /*2e90*/  SHF.L.U32 R90, R132, 0x10, RZ ;  /* 0x00000010845a7819 */ /* 0x000fc800000006ff */
[----:B------:R1:W-:Y:S01]  /*2ea0*/  STL [R1+0x30], R94 ;  /* 0x0000305e01007387 */ /* 0x0003e20000100800 */
[----:B------:R-:W-:-:S03]  /*2eb0*/  FADD.FTZ R93, R90, R93 ;  /* 0x0000005d5a5d7221 */ /* 0x000fc60000010000 */
[----:B-1----:R-:W2:Y:S04]  /*2ec0*/  LDL R94, [R1+0x70] ;  /* 0x00007000015e7983 */ /* 0x002ea80000100800 */
[----:B------:R1:W-:Y:S04]  /*2ed0*/  STL [R1+0x2c], R93 ;  /* 0x00002c5d01007387 */ /* 0x0003e80000100800 */
[----:B-1----:R-:W2:Y:S01]  /*2ee0*/  LDL R93, [R1+0x74] ;  /* 0x00007400015d7983 */ /* 0x002ea20000100800 */
[----:B------:R-:W-:Y:S01]  /*2ef0*/  FADD.FTZ R146, R123, R146 ;  /* 0x000000927b927221 */ /* 0x000fe20000010000 */
[----:B------:R-:W-:Y:S01]  /*2f00*/  FFMA.FTZ R17, R126, R123, R17 ;  /* 0x0000007b7e117223 */ /* 0x000fe20000010011 */
[----:B------:R-:W-:Y:S01]  /*2f10*/  FADD.FTZ R123, R128, -UR5 ;  /* 0x80000005807b7e21 */ /* 0x000fe20008010000 */
[----:B------:R-:W-:-:S03]  /*2f20*/  SHF.L.U32 R119, R136, 0x10, RZ ;  /* 0x0000001088777819 */ /* 0x000fc600000006ff */
[----:B------:R-:W-:-:S04]  /*2f30*/  FMUL.FTZ R123, R123, UR16 ;  /* 0x000000107b7b7c20 */ /* 0x000fc80008410000 */
[-C--:B------:R-:W-:Y:S01]  /*2f40*/  FFMA.FTZ R236, R123, R90.reuse, R236 ;  /* 0x0000005a7bec7223 */ /* 0x080fe200000100ec */
[----:B------:R-:W-:Y:S01]  /*2f50*/  FMUL.FTZ R90, R97, R90 ;  /* 0x0000005a615a7220 */ /* 0x000fe20000410000 */
[----:B------:R-:W-:Y:S01]  /*2f60*/  FADD.FTZ R145, R119, R145 ;  /* 0x0000009177917221 */ /* 0x000fe20000010000 */
[-C--:B------:R-:W-:Y:S02]  /*2f70*/  FFMA.FTZ R16, R123, R119.reuse, R16 ;  /* 0x000000777b107223 */ /* 0x080fe40000010010 */
[----:B---3--:R-:W-:Y:S01]  /*2f80*/  FFMA.FTZ R119, R92, R119, R90 ;  /* 0x000000775c777223 */ /* 0x008fe2000001005a */
[----:B------:R-:W-:Y:S02]  /*2f90*/  IMAD.U32 R90, R133, 0x10000, RZ ;  /* 0x00010000855a7824 */ /* 0x000fe400078e00ff */
[----:B------:R-:W-:Y:S01]  /*2fa0*/  FADD.FTZ R124, R130, -UR5 ;  /* 0x80000005827c7e21 */ /* 0x000fe20008010000 */
[----:B------:R-:W3:Y:S03]  /*2fb0*/  LDL.LU R92, [R1+0x20] ;  /* 0x00002000015c7983 */ /* 0x000ee60000300800 */
[----:B------:R-:W-:-:S04]  /*2fc0*/  FMUL.FTZ R124, R124, UR16 ;  /* 0x000000107c7c7c20 */ /* 0x000fc80008410000 */
[----:B------:R-:W-:Y:S01]  /*2fd0*/  FFMA.FTZ R238, R124, R90, R238 ;  /* 0x0000005a7cee7223 */ /* 0x000fe200000100ee */
[----:B----4-:R-:W-:-:S05]  /*2fe0*/  FADD.FTZ R11, R90, R11 ;  /* 0x0000000b5a0b7221 */ /* 0x010fca0000010000 */
[----:B------:R1:W-:Y:S04]  /*2ff0*/  STL [R1+0x24], R11 ;  /* 0x0000240b01007387 */ /* 0x0003e80000100800 */
[----:B-1----:R-:W4:Y:S01]  /*3000*/  LDL R11, [R1+0x60] ;  /* 0x00006000010b7983 */ /* 0x002f220000100800 */
[----:B------:R-:W-:Y:S01]  /*3010*/  SHF.L.U32 R125, R137, 0x10, RZ ;  /* 0x00000010897d7819 */ /* 0x000fe200000006ff */
[----:B0-----:R-:W-:-:S04]  /*3020*/  FADD.FTZ R129, R129, -UR5 ;  /* 0x8000000581817e21 */ /* 0x001fc80008010000 */
[----:B------:R-:W-:Y:S01]  /*3030*/  FADD.FTZ R143, R125, R143 ;  /* 0x0000008f7d8f7221 */ /* 0x000fe20000010000 */
[----:B------:R-:W-:Y:S01]  /*3040*/  FFMA.FTZ R14, R124, R125, R14 ;  /* 0x0000007d7c0e7223 */ /* 0x000fe2000001000e */
[----:B------:R-:W-:Y:S01]  /*3050*/  PRMT R128, R136, 0x7632, R128 ;  /* 0x0000763288807816 */ /* 0x000fe20000000080 */
[----:B------:R-:W-:-:S03]  /*3060*/  FMUL.FTZ R129, R129, UR16 ;  /* 0x0000001081817c20 */ /* 0x000fc60008410000 */
[----:B------:R-:W-:Y:S01]  /*3070*/  SHF.L.U32 R128, R128, 0x10, RZ ;  /* 0x0000001080807819 */ /* 0x000fe200000006ff */
[----:B--2---:R-:W-:Y:S02]  /*3080*/  FMUL.FTZ R90, R10, R90 ;  /* 0x0000005a0a5a7220 */ /* 0x004fe40000410000 */
[----:B------:R-:W2:Y:S02]  /*3090*/  LDL R10, [R1+0x64] ;  /* 0x00006400010a7983 */ /* 0x000ea40000100800 */
[--C-:B------:R-:W-:Y:S01]  /*30a0*/  FFMA.FTZ R125, R96, R125, R90.reuse ;  /* 0x0000007d607d7223 */ /* 0x100fe2000001005a */
[----:B------:R-:W-:-:S04]  /*30b0*/  PRMT R90, R132, 0x7632, R90 ;  /* 0x00007632845a7816 */ /* 0x000fc8000000005a */
[----:B------:R-:W-:Y:S01]  /*30c0*/  SHF.L.U32 R90, R90, 0x10, RZ ;  /* 0x000000105a5a7819 */ /* 0x000fe200000006ff */
[----:B------:R-:W-:-:S04]  /*30d0*/  FFMA.FTZ R15, R129, R128, R15 ;  /* 0x00000080810f7223 */ /* 0x000fc8000001000f */
[-C--:B------:R-:W-:Y:S01]  /*30e0*/  FFMA.FTZ R237, R129, R90.reuse, R237 ;  /* 0x0000005a81ed7223 */ /* 0x080fe200000100ed */
[----:B------:R-:W-:Y:S01]  /*30f0*/  FADD.FTZ R95, R90, R95 ;  /* 0x0000005f5a5f7221 */ /* 0x000fe20000010000 */
[----:B------:R-:W-:Y:S01]  /*3100*/  FADD.FTZ R144, R128, R144 ;  /* 0x0000009080907221 */ /* 0x000fe20000010000 */
[----:B------:R-:W-:-:S04]  /*3110*/  FMUL.FTZ R90, R94, R90 ;  /* 0x0000005a5e5a7220 */ /* 0x000fc80000410000 */
[----:B------:R-:W-:Y:S01]  /*3120*/  FFMA.FTZ R128, R93, R128, R90 ;  /* 0x000000805d807223 */ /* 0x000fe2000001005a */
[----:B------:R-:W-:-:S04]  /*3130*/  FADD.FTZ R90, RZ, R183 ;  /* 0x000000b7ff5a7221 */ /* 0x000fc80000010000 */
[----:B------:R-:W-:-:S04]  /*3140*/  FADD.FTZ R90, R88, R90 ;  /* 0x0000005a585a7221 */ /* 0x000fc80000010000 */
[----:B------:R-:W-:-:S04]  /*3150*/  FADD.FTZ R90, R184, R90 ;  /* 0x0000005ab85a7221 */ /* 0x000fc80000010000 */
[----:B------:R-:W-:Y:S01]  /*3160*/  FADD.FTZ R90, R187, R90 ;  /* 0x0000005abb5a7221 */ /* 0x000fe20000010000 */
[----:B------:R-:W-:-:S03]  /*3170*/  FFMA.FTZ R132, R0, R183, RZ ;  /* 0x000000b700847223 */ /* 0x000fc600000100ff */
[----:B------:R-:W-:Y:S01]  /*3180*/  FADD.FTZ R90, R189, R90 ;  /* 0x0000005abd5a7221 */ /* 0x000fe20000010000 */
[----:B------:R-:W-:-:S03]  /*3190*/  FFMA.FTZ R132, R185, R88, R132 ;  /* 0x00000058b9847223 */ /* 0x000fc60000010084 */
[----:B------:R-:W-:Y:S01]  /*31a0*/  FADD.FTZ R90, R192, R90 ;  /* 0x0000005ac05a7221 */ /* 0x000fe20000010000 */
[----:B------:R-:W-:Y:S01]  /*31b0*/  PRMT R91, R133, 0x7632, R91 ;  /* 0x00007632855b7816 */ /* 0x000fe2000000005b */
        /* <DEDUP_REMOVED lines=27> */
[----:B------:R-:W-:-:S04]  /*3370*/  FADD.FTZ R133, R114, R133 ;  /* 0x0000008572857221 */ /* 0x000fc80000010000 */
[----:B------:R-:W-:Y:S01]  /*3380*/  FADD.FTZ R136, R116, R133 ;  /* 0x0000008574887221 */ /* 0x000fe20000010000 */
[----:B------:R-:W-:Y:S01]  /*3390*/  FFMA.FTZ R133, R103, R102, R132 ;  /* 0x0000006667857223 */ /* 0x000fe20000010084 */
[----:B------:R-:W-:-:S03]  /*33a0*/  SHF.L.U32 R91, R91, 0x10, RZ ;  /* 0x000000105b5b7819 */ /* 0x000fc600000006ff */
[----:B------:R-:W-:-:S04]  /*33b0*/  FFMA.FTZ R133, R113, R112, R133 ;  /* 0x0000007071857223 */ /* 0x000fc80000010085 */
[----:B------:R-:W-:Y:S01]  /*33c0*/  FFMA.FTZ R133, R111, R107, R133 ;  /* 0x0000006b6f857223 */ /* 0x000fe20000010085 */
[----:B---3--:R-:W-:Y:S01]  /*33d0*/  FADD.FTZ R92, R91, R92 ;  /* 0x0000005c5b5c7221 */ /* 0x008fe20000010000 */
[----:B------:R-:W-:Y:S02]  /*33e0*/  PRMT R137, R137, 0x7632, R137 ;  /* 0x0000763289897816 */ /* 0x000fe40000000089 */
[----:B------:R-:W-:Y:S01]  /*33f0*/  FFMA.FTZ R133, R115, R114, R133 ;  /* 0x0000007273857223 */ /* 0x000fe20000010085 */
[----:B------:R0:W-:Y:S01]  /*3400*/  STL [R1+0x28], R95 ;  /* 0x0000285f01007387 */ /* 0x0001e20000100800 */
[----:B------:R-:W-:Y:S01]  /*3410*/  FADD.FTZ R130, R131, -UR5 ;  /* 0x8000000583827e21 */ /* 0x000fe20008010000 */
[----:B------:R-:W-:Y:S01]  /*3420*/  SHF.L.U32 R137, R137, 0x10, RZ ;  /* 0x0000001089897819 */ /* 0x000fe200000006ff */
[----:B----4-:R-:W-:Y:S01]  /*3430*/  FMUL.FTZ R131, R11, R91 ;  /* 0x0000005b0b837220 */ /* 0x010fe20000410000 */
[----:B------:R1:W-:Y:S01]  /*3440*/  STL [R1+0x20], R92 ;  /* 0x0000205c01007387 */ /* 0x0003e20000100800 */
[----:B------:R-:W-:-:S02]  /*3450*/  PRMT R233, R139, 0x7632, R233 ;  /* 0x000076328be97816 */ /* 0x000fc400000000e9 */
[----:B------:R-:W-:Y:S01]  /*3460*/  SHF.L.U32 R244, R139, 0x10, RZ ;  /* 0x000000108bf47819 */ /* 0x000fe200000006ff */
[----:B------:R-:W-:Y:S01]  /*3470*/  FFMA.FTZ R139, R117, R116, R133 ;  /* 0x00000074758b7223 */ /* 0x000fe20000010085 */
[C---:B------:R-:W-:Y:S01]  /*3480*/  PRMT R246, R134.reuse, 0x7632, R246 ;  /* 0x0000763286f67816 */ /* 0x040fe200000000f6 */
[----:B------:R-:W3:Y:S01]  /*3490*/  LDL R133, [R1+0x48] ;  /* 0x0000480001857983 */ /* 0x000ee20000100800 */
[----:B------:R-:W-:-:S03]  /*34a0*/  SHF.L.U32 R249, R134, 0x10, RZ ;  /* 0x0000001086f97819 */ /* 0x000fc600000006ff */
[----:B------:R-:W4:Y:S04]  /*34b0*/  LDL R134, [R1+0x58] ;  /* 0x0000580001867983 */ /* 0x000f280000100800 */
[----:B------:R-:W4:Y:S01]  /*34c0*/  LDL R11, [R1+0x5c] ;  /* 0x00005c00010b7983 */ /* 0x000f220000100800 */
[----:B------:R-:W-:Y:S01]  /*34d0*/  FADD.FTZ R132, R120, R136 ;  /* 0x0000008878847221 */ /* 0x000fe20000010000 */
[C---:B------:R-:W-:Y:S02]  /*34e0*/  PRMT R234, R135.reuse, 0x7632, R234 ;  /* 0x0000763287ea7816 */ /* 0x040fe400000000ea */
[----:B------:R-:W-:Y:S01]  /*34f0*/  SHF.L.U32 R214, R135, 0x10, RZ ;  /* 0x0000001087d67819 */ /* 0x000fe200000006ff */
[----:B------:R-:W-:Y:S01]  /*3500*/  FADD.FTZ R132, R122, R132 ;  /* 0x000000847a847221 */ /* 0x000fe20000010000 */
[----:B------:R-:W-:Y:S01]  /*3510*/  FMUL.FTZ R130, R130, UR16 ;  /* 0x0000001082827c20 */ /* 0x000fe20008410000 */
[----:B------:R-:W4:Y:S02]  /*3520*/  LDL R136, [R1+0x54] ;  /* 0x0000540001887983 */ /* 0x000f240000100800 */
[----:B------:R-:W-:Y:S01]  /*3530*/  FADD.FTZ R132, R127, R132 ;  /* 0x000000847f847221 */ /* 0x000fe20000010000 */
[----:B------:R-:W-:Y:S01]  /*3540*/  FADD.FTZ R142, R137, R142 ;  /* 0x0000008e898e7221 */ /* 0x000fe20000010000 */
[----:B------:R-:W-:Y:S01]  /*3550*/  FADD.FTZ R240, R86, R240 ;  /* 0x000000f056f07221 */ /* 0x000fe20000010000 */
[----:B------:R-:W-:Y:S01]  /*3560*/  FFMA.FTZ R212, R201, R86, R212 ;  /* 0x00000056c9d47223 */ /* 0x000fe200000100d4 */
[----:B------:R-:W-:Y:S01]  /*3570*/  FADD.FTZ R132, R119, R132 ;  /* 0x0000008477847221 */ /* 0x000fe20000010000 */
[----:B------:R-:W-:Y:S01]  /*3580*/  FFMA.FTZ R178, R130, R137, R178 ;  /* 0x0000008982b27223 */ /* 0x000fe200000100b2 */
[----:B------:R-:W4:Y:S02]  /*3590*/  LDG.E.128 R84, desc[UR10][R84.64+0x10] ;  /* 0x0000100a54547981 */ /* 0x000f24000c1e1d00 */
[----:B------:R-:W-:-:S02]  /*35a0*/  FADD.FTZ R132, R132, R128 ;  /* 0x0000008084847221 */ /* 0x000fc40000010000 */
[----:B------:R-:W4:Y:S02]  /*35b0*/  LDL R252, [R1+0x44] ;  /* 0x0000440001fc7983 */ /* 0x000f240000100800 */
[----:B------:R-:W-:Y:S02]  /*35c0*/  FADD.FTZ R135, R132, R125 ;  /* 0x0000007d84877221 */ /* 0x000fe40000010000 */
[----:B------:R-:W4:Y:S01]  /*35d0*/  LDL R132, [R1+0x50] ;  /* 0x0000500001847983 */ /* 0x000f220000100800 */
[----:B--2---:R-:W-:-:S03]  /*35e0*/  FFMA.FTZ R131, R10, R137, R131 ;  /* 0x000000890a837223 */ /* 0x004fc60000010083 */
[----:B------:R-:W2:Y:S04]  /*35f0*/  LDL R10, [R1+0x4c] ;  /* 0x00004c00010a7983 */ /* 0x000ea80000100800 */
[----:B------:R-:W2:Y:S01]  /*3600*/  LDL R137, [R1+0x40] ;  /* 0x0000400001897983 */ /* 0x000ea20000100800 */
[----:B------:R-:W-:Y:S02]  /*3610*/  FFMA.FTZ R239, R130, R91, R239 ;  /* 0x0000005b82ef7223 */ /* 0x000fe400000100ef */
[----:B------:R-:W0:Y:S01]  /*3620*/  LDC.64 R90, c[0x0][0x3b0] ;  /* 0x0000ec00ff5a7b82 */ /* 0x000e220000000a00 */
[C---:B------:R-:W-:Y:S02]  /*3630*/  PRMT R251, R138.reuse, 0x7632, R251 ;  /* 0x000076328afb7816 */ /* 0x040fe400000000fb */
[----:B------:R-:W-:Y:S01]  /*3640*/  SHF.L.U32 R138, R138, 0x10, RZ ;  /* 0x000000108a8a7819 */ /* 0x000fe200000006ff */
[----:B0-----:R-:W-:-:S04]  /*3650*/  IMAD.WIDE.U32 R96, R182, 0x8, R90 ;  /* 0x00000008b6607825 */ /* 0x001fc800078e005a */
[--C-:B------:R-:W-:Y:S02]  /*3660*/  IMAD.WIDE.U32 R94, R181, 0x8, R90.reuse ;  /* 0x00000008b55e7825 */ /* 0x100fe400078e005a */
[----:B------:R-:W5:Y:S02]  /*3670*/  LDG.E.64 R96, desc[UR10][R96.64] ;  /* 0x0000000a60607981 */ /* 0x000f64000c1e1b00 */
[--C-:B-1----:R-:W-:Y:S02]  /*3680*/  IMAD.WIDE.U32 R92, R180, 0x8, R90.reuse ;  /* 0x00000008b45c7825 */ /* 0x102fe400078e005a */
[----:B------:R-:W5:Y:S02]  /*3690*/  LDG.E.64 R94, desc[UR10][R94.64] ;  /* 0x0000000a5e5e7981 */ /* 0x000f64000c1e1b00 */
[----:B------:R-:W-:Y:S02]  /*36a0*/  IMAD.WIDE.U32 R90, R179, 0x8, R90 ;  /* 0x00000008b35a7825 */ /* 0x000fe400078e005a */
[----:B------:R-:W5:Y:S04]  /*36b0*/  LDG.E.64 R92, desc[UR10][R92.64] ;  /* 0x0000000a5c5c7981 */ /* 0x000f68000c1e1b00 */
[----:B------:R-:W5:Y:S01]  /*36c0*/  LDG.E.64 R90, desc[UR10][R90.64] ;  /* 0x0000000a5a5a7981 */ /* 0x000f62000c1e1b00 */
[----:B------:R-:W-:Y:S01]  /*36d0*/  SHF.L.U32 R246, R246, 0x10, RZ ;  /* 0x00000010f6f67819 */ /* 0x000fe200000006ff */
[----:B------:R-:W-:Y:S01]  /*36e0*/  FFMA.FTZ R139, R118, R120, R139 ;  /* 0x00000078768b7223 */ /* 0x000fe2000001008b */
[----:B------:R-:W-:Y:S01]  /*36f0*/  SHF.L.U32 R251, R251, 0x10, RZ ;  /* 0x00000010fbfb7819 */ /* 0x000fe200000006ff */
[----:B------:R-:W-:Y:S01]  /*3700*/  FADD.FTZ R135, R135, R131 ;  /* 0x0000008387877221 */ /* 0x000fe20000010000 */
[----:B------:R-:W-:Y:S01]  /*3710*/  SHF.L.U32 R234, R234, 0x10, RZ ;  /* 0x00000010eaea7819 */ /* 0x000fe200000006ff */
[----:B------:R-:W-:Y:S01]  /*3720*/  FFMA.FTZ R139, R121, R122, R139 ;  /* 0x0000007a798b7223 */ /* 0x000fe2000001008b */
[----:B------:R-:W-:-:S03]  /*3730*/  IMAD.U32 R233, R233, 0x10000, RZ ;  /* 0x00010000e9e97824 */ /* 0x000fc600078e00ff */
[----:B------:R-:W-:Y:S01]  /*3740*/  FFMA.FTZ R139, R126, R127, R139 ;  /* 0x0000007f7e8b7223 */ /* 0x000fe2000001008b */
[----:B---3--:R-:W-:Y:S01]  /*3750*/  FMUL.FTZ R133, R133, R214 ;  /* 0x000000d685857220 */ /* 0x008fe20000410000 */
[----:B----4-:R-:W-:-:S04]  /*3760*/  FMUL.FTZ R134, R134, R249 ;  /* 0x000000f986867220 */ /* 0x010fc80000410000 */
[----:B------:R-:W-:Y:S02]  /*3770*/  FFMA.FTZ R134, R11, R138, R134 ;  /* 0x0000008a0b867223 */ /* 0x000fe40000010086 */
[----:B------:R0:W5:Y:S02]  /*3780*/  LDL.LU R11, [R1+0x144] ;  /* 0x00014400010b7983 */ /* 0x0001640000300800 */
[----:B------:R-:W-:Y:S01]  /*3790*/  FADD.FTZ R135, R135, R134 ;  /* 0x0000008687877221 */ /* 0x000fe20000010000 */
[----:B------:R-:W-:-:S04]  /*37a0*/  FMUL.FTZ R132, R132, R246 ;  /* 0x000000f684847220 */ /* 0x000fc80000410000 */
[----:B------:R-:W-:-:S04]  /*37b0*/  FFMA.FTZ R132, R136, R251, R132 ;  /* 0x000000fb88847223 */ /* 0x000fc80000010084 */
[----:B------:R-:W-:Y:S01]  /*37c0*/  FADD.FTZ R135, R135, R132 ;  /* 0x0000008487877221 */ /* 0x000fe20000010000 */
[----:B------:R-:W-:Y:S01]  /*37d0*/  FADD.FTZ R177, R138, R177 ;  /* 0x000000b18ab17221 */ /* 0x000fe20000010000 */
[----:B------:R-:W-:Y:S01]  /*37e0*/  FADD.FTZ R86, R86, -UR5 ;  /* 0x8000000556567e21 */ /* 0x000fe20008010000 */
[----:B------:R-:W-:Y:S01]  /*37f0*/  FADD.FTZ R87, R87, -UR5 ;  /* 0x8000000557577e21 */ /* 0x000fe20008010000 */
[----:B--2---:R-:W-:Y:S02]  /*3800*/  FFMA.FTZ R133, R10, R244, R133 ;  /* 0x000000f40a857223 */ /* 0x004fe40000010085 */
[----:B------:R0:W5:Y:S01]  /*3810*/  LDL.LU R10, [R1+0x140] ;  /* 0x00014000010a7983 */ /* 0x0001620000300800 */
[----:B------:R-:W-:Y:S01]  /*3820*/  FMUL.FTZ R136, R137, R234 ;  /* 0x000000ea89887220 */ /* 0x000fe20000410000 */
[----:B------:R-:W-:Y:S01]  /*3830*/  FADD.FTZ R137, R84, -UR5 ;  /* 0x8000000554897e21 */ /* 0x000fe20008010000 */
[----:B------:R-:W-:Y:S01]  /*3840*/  FFMA.FTZ R84, R123, R119, R139 ;  /* 0x000000777b547223 */ /* 0x000fe2000001008b */
[----:B------:R-:W-:Y:S01]  /*3850*/  FADD.FTZ R139, R135, R133 ;  /* 0x00000085878b7221 */ /* 0x000fe20000010000 */
[----:B------:R-:W-:Y:S01]  /*3860*/  FFMA.FTZ R136, R252, R233, R136 ;  /* 0x000000e9fc887223 */ /* 0x000fe20000010088 */
[----:B------:R-:W-:Y:S01]  /*3870*/  FMUL.FTZ R135, R137, UR16 ;  /* 0x0000001089877c20 */ /* 0x000fe20008410000 */
[----:B------:R-:W-:-:S02]  /*3880*/  FFMA.FTZ R137, R129, R128, R84 ;  /* 0x0000008081897223 */ /* 0x000fc40000010054 */
[----:B------:R-:W-:Y:S01]  /*3890*/  FADD.FTZ R84, R139, R136 ;  /* 0x000000888b547221 */ /* 0x000fe20000010000 */
[----:B------:R-:W-:Y:S01]  /*38a0*/  FFMA.FTZ R13, R135, R138, R13 ;  /* 0x0000008a870d7223 */ /* 0x000fe2000001000d */
        /* <DEDUP_REMOVED lines=8> */
[----:B------:R-:W-:-:S03]  /*3930*/  FMUL.FTZ R139, R87, UR16 ;  /* 0x00000010578b7c20 */ /* 0x000fc60008410000 */
        /* <DEDUP_REMOVED lines=35> */
.L_x_1477:
[----:B------:R-:W-:Y:S05]  /*3b70*/  BSYNC.RECONVERGENT B0 ;  /* 0x0000000000007941 */ /* 0x000fea0003800200 */
.L_x_1476:
[----:B0-----:R-:W2:Y:S04]  /*3b80*/  LDL.LU R84, [R1+0x1c] ;  /* 0x00001c0001547983 */ /* 0x001ea80000300800 */
[----:B------:R-:W3:Y:S01]  /*3b90*/  LDL.LU R251, [R1+0x18] ;  /* 0x0000180001fb7983 */ /* 0x000ee20000300800 */
[----:B------:R-:W-:-:S03]  /*3ba0*/  FFMA.FTZ R245, R135, R249, R245 ;  /* 0x000000f987f57223 */ /* 0x000fc600000100f5 */
[----:B------:R-:W4:Y:S01]  /*3bb0*/  LDL.LU R252, [R1] ;  /* 0x0000000001fc7983 */ /* 0x000f220000300800 */
[----:B------:R-:W0:Y:S01]  /*3bc0*/  S2UR UR6, SR_CgaCtaId ;  /* 0x00000000000679c3 */ /* 0x000e220000008800 */
[----:B------:R-:W-:Y:S02]  /*3bd0*/  UMOV UR5, 0x400 ;  /* 0x0000040000057882 */ /* 0x000fe40000000000 */
[----:B0-----:R-:W-:-:S04]  /*3be0*/  ULEA UR5, UR6, UR5, 0x18 ;  /* 0x0000000506057291 */ /* 0x001fc8000f8ec0ff */
[----:B------:R-:W-:Y:S02]  /*3bf0*/  UIADD3 UR6, UPT, UPT, UR5, 0x8040, URZ ;  /* 0x0000804005067890 */ /* 0x000fe4000fffe0ff */
[----:B------:R-:W-:Y:S01]  /*3c00*/  @!UP1 UIADD3 UR6, UPT, UPT, UR5, 0x8000, URZ ;  /* 0x0000800005069890 */ /* 0x000fe2000fffe0ff */
[----:B------:R-:W-:Y:S01]  /*3c10*/  FFMA.FTZ R247, R137, R246, R247 ;  /* 0x000000f689f77223 */ /* 0x000fe200000100f7 */
[----:B-----5:R-:W-:Y:S01]  /*3c20*/  FADD.FTZ R11, R244, R11 ;  /* 0x0000000bf40b7221 */ /* 0x020fe20000010000 */
[----:B------:R-:W-:Y:S01]  /*3c30*/  FFMA.FTZ R141, R138, R244, R141 ;  /* 0x000000f48a8d7223 */ /* 0x000fe2000001008d */
[----:B------:R-:W-:Y:S01]  /*3c40*/  BAR.SYNC.DEFER_BLOCKING 0x0 ;  /* 0x0000000000007b1d */ /* 0x000fe20000010000 */
[----:B--2---:R-:W-:-:S05]  /*3c50*/  FADD.FTZ R84, R249, R84 ;  /* 0x00000054f9547221 */ /* 0x004fca0000010000 */
[----:B------:R-:W2:Y:S01]  /*3c60*/  LDL.LU R249, [R1+0x4] ;  /* 0x0000040001f97983 */ /* 0x000ea20000300800 */
[----:B------:R-:W-:Y:S01]  /*3c70*/  UISETP.NE.U32.AND UP0, UPT, UR26, URZ, UPT ;  /* 0x000000ff1a00728c */ /* 0x000fe2000bf05070 */
[----:B---3--:R-:W-:Y:S01]  /*3c80*/  FADD.FTZ R251, R246, R251 ;  /* 0x000000fbf6fb7221 */ /* 0x008fe20000010000 */
[----:B------:R-:W-:Y:S01]  /*3c90*/  FFMA.FTZ R248, R138, R214, R248 ;  /* 0x000000d68af87223 */ /* 0x000fe200000100f8 */
[----:B------:R-:W-:Y:S01]  /*3ca0*/  STL [R1+0x1c], R84 ;  /* 0x00001c5401007387 */ /* 0x000fe20000100800 */
[----:B------:R-:W-:Y:S01]  /*3cb0*/  UISETP.NE.AND.EX UP0, UPT, UR27, URZ, UPT, UP0 ;  /* 0x000000ff1b00728c */ /* 0x000fe2000bf05300 */
[----:B----4-:R-:W-:Y:S01]  /*3cc0*/  FADD.FTZ R252, R234, R252 ;  /* 0x000000fceafc7221 */ /* 0x010fe20000010000 */
[----:B------:R-:W-:Y:S01]  /*3cd0*/  UIADD3 UR4, UPT, UPT, UR4, UR24, URZ ;  /* 0x0000001804047290 */ /* 0x000fe2000fffe0ff */
[----:B------:R-:W0:Y:S01]  /*3ce0*/  LDS.128 R84, [UR6] ;  /* 0x00000006ff547984 */ /* 0x000e220008000c00 */
[----:B------:R-:W-:Y:S01]  /*3cf0*/  UIADD3 UR6, UPT, UPT, UR5, 0x8050, URZ ;  /* 0x0000805005067890 */ /* 0x000fe2000fffe0ff */
[----:B------:R-:W-:Y:S01]  /*3d00*/  FADD.FTZ R10, R233, R10 ;  /* 0x0000000ae90a7221 */ /* 0x000fe20000010000 */
[----:B------:R-:W-:Y:S01]  /*3d10*/  @!UP1 UIADD3 UR6, UPT, UPT, UR5, 0x8010, URZ ;  /* 0x0000801005069890 */ /* 0x000fe2000fffe0ff */
[----:B------:R1:W-:Y:S01]  /*3d20*/  STL [R1+0x18], R251 ;  /* 0x000018fb01007387 */ /* 0x0003e20000100800 */
[C---:B------:R-:W-:Y:S01]  /*3d30*/  FFMA.FTZ R140, R139.reuse, R233, R140 ;  /* 0x000000e98b8c7223 */ /* 0x040fe2000001008c */
[----:B------:R-:W-:Y:S01]  /*3d40*/  FFMA.FTZ R250, R139, R234, R250 ;  /* 0x000000ea8bfa7223 */ /* 0x000fe200000100fa */
[----:B------:R-:W-:Y:S01]  /*3d50*/  UISETP.GE.AND UP2, UPT, UR4, UR25, UPT ;  /* 0x000000190400728c */ /* 0x000fe2000bf46270 */
[----:B-1----:R-:W1:Y:S01]  /*3d60*/  S2R R251, SR_TID.X ;  /* 0x0000000000fb7919 */ /* 0x002e620000002100 */
[----:B0-----:R-:W-:Y:S01]  /*3d70*/  FADD.FTZ R84, RZ, R84 ;  /* 0x00000054ff547221 */ /* 0x001fe20000010000 */
[----:B------:R-:W-:-:S03]  /*3d80*/  FADD.FTZ R85, RZ, R85 ;  /* 0x00000055ff557221 */ /* 0x000fc60000010000 */
[----:B------:R-:W-:Y:S01]  /*3d90*/  FADD.FTZ R244, R86, R84 ;  /* 0x0000005456f47221 */ /* 0x000fe20000010000 */
[----:B------:R-:W-:Y:S02]  /*3da0*/  FADD.FTZ R246, R87, R85 ;  /* 0x0000005557f67221 */ /* 0x000fe40000010000 */
        /* <DEDUP_REMOVED lines=21> */
[----:B------:R-:W-:Y:S01]  /*3f00*/  R2UR UR17, R85 ;  /* 0x00000000551172ca */ /* 0x000fe200000e0000 */
[----:B--2---:R-:W-:Y:S01]  /*3f10*/  FADD.FTZ R249, R214, R249 ;  /* 0x000000f9d6f97221 */ /* 0x004fe20000010000 */
[----:B------:R-:W-:-:S04]  /*3f20*/  FSEL R214, R84, RZ, !P3 ;  /* 0x000000ff54d67208 */ /* 0x000fc80005800000 */
[----:B------:R0:W-:Y:S04]  /*3f30*/  STL [R1+0x4], R249 ;  /* 0x000004f901007387 */ /* 0x0001e80000100800 */
[----:B------:R0:W-:Y:S01]  /*3f40*/  STL [R1], R252 ;  /* 0x000000fc01007387 */ /* 0x0001e20000100800 */
[----:B-1----:R-:W-:Y:S05]  /*3f50*/  BRA.U UP0, `(.L_x_1478) ;  /* 0x0000000d00947547 */ /* 0x002fea000b800000 */
        /* <DEDUP_REMOVED lines=62> */
.L_x_1480:
        /* <DEDUP_REMOVED lines=11> */
[----:B------:R-:W-:Y:S01]  /*43f0*/  ISETP.GE.U32.AND P2, PT, R96, RZ, PT ;  /* 0x000000ff6000720c */ /* 0x000fe20003f46070 */
[----:B------:R-:W-:Y:S01]  /*4400*/  FMUL.FTZ R86, R72, UR7 ;  /* 0x0000000748567c20 */ /* 0x000fe20008410000 */
[--C-:B------:R-:W-:Y:S01]  /*4410*/  FFMA.FTZ R0, R0, UR17, R214.reuse ;  /* 0x0000001100007c23 */ /* 0x100fe200080100d6 */
[----:B------:R-:W-:Y:S01]  /*4420*/  FMUL.FTZ R87, R75, UR7 ;  /* 0x000000074b577c20 */ /* 0x000fe20008410000 */
[----:B------:R-:W-:Y:S01]  /*4430*/  LOP3.LUT P6, RZ, R97, 0xff, RZ, 0xc0, !PT ;  /* 0x000000ff61ff7812 */ /* 0x000fe200078cc0ff */
        /* <DEDUP_REMOVED lines=8> */
[----:B------:R-:W-:Y:S01]  /*44c0*/  FSEL R86, R86, RZ, P6 ;  /* 0x000000ff56567208 */ /* 0x000fe20003000000 */
[----:B------:R-:W-:Y:S01]  /*44d0*/  FMUL.FTZ R0, R73, UR7 ;  /* 0x0000000749007c20 */ /* 0x000fe20008410000 */
[----:B------:R-:W-:Y:S01]  /*44e0*/  FSEL R87, R87, RZ, P2 ;  /* 0x000000ff57577208 */ /* 0x000fe20001000000 */
[----:B------:R-:W-:Y:S01]  /*44f0*/  FADD.FTZ R77, R88, -R77 ;  /* 0x8000004d584d7221 */ /* 0x000fe20000010000 */
[----:B------:R-:W-:Y:S01]  /*4500*/  FSEL R76, R76, RZ, P4 ;  /* 0x000000ff4c4c7208 */ /* 0x000fe20002000000 */
[----:B------:R-:W-:Y:S01]  /*4510*/  FADD.FTZ R78, R184, -R78 ;  /* 0x8000004eb84e7221 */ /* 0x000fe20000010000 */
[----:B------:R-:W-:Y:S01]  /*4520*/  LOP3.LUT P6, RZ, R97, 0xff00, RZ, 0xc0, !PT ;  /* 0x0000ff0061ff7812 */ /* 0x000fe200078cc0ff */
[----:B------:R-:W-:Y:S01]  /*4530*/  FADD.FTZ R79, R187, -R79 ;  /* 0x8000004fbb4f7221 */ /* 0x000fe20000010000 */
[----:B------:R-:W-:Y:S01]  /*4540*/  F2FP.BF16.F32.PACK_AB R87, R87, R76 ;  /* 0x0000004c5757723e */ /* 0x000fe200000010ff */
[----:B------:R-:W-:Y:S01]  /*4550*/  FMUL.FTZ R76, R183, UR16 ;  /* 0x00000010b74c7c20 */ /* 0x000fe20008410000 */
[----:B------:R-:W-:Y:S01]  /*4560*/  FSEL R0, R0, RZ, P6 ;  /* 0x000000ff00007208 */ /* 0x000fe20003000000 */
[----:B------:R-:W-:Y:S01]  /*4570*/  FMUL.FTZ R78, R78, UR16 ;  /* 0x000000104e4e7c20 */ /* 0x000fe20008410000 */
[----:B------:R-:W-:Y:S01]  /*4580*/  FMUL.FTZ R79, R79, UR16 ;  /* 0x000000104f4f7c20 */ /* 0x000fe20008410000 */
[----:B------:R-:W-:Y:S01]  /*4590*/  FMUL.FTZ R77, R77, UR16 ;  /* 0x000000104d4d7c20 */ /* 0x000fe20008410000 */
[----:B------:R-:W-:Y:S01]  /*45a0*/  F2FP.BF16.F32.PACK_AB R86, R0, R86 ;  /* 0x000000560056723e */ /* 0x000fe200000010ff */
        /* <DEDUP_REMOVED lines=13> */
[----:B------:R-:W-:Y:S01]  /*4680*/  F2FP.BF16.F32.PACK_AB R84, R0, R84 ;  /* 0x000000540054723e */ /* 0x000fe200000010ff */
[----:B------:R-:W-:Y:S06]  /*4690*/  BRA `(.L_x_1481) ;  /* 0x0000001800a47947 */ /* 0x000fec0003800000 */
.L_x_1479:
        /* <DEDUP_REMOVED lines=16> */
[----:B------:R-:W-:Y:S01]  /*47a0*/  FFMA.FTZ R84, R84, UR16, R47 ;  /* 0x0000001054547c23 */ /* 0x000fe2000801002f */
[----:B------:R-:W-:Y:S01]  /*47b0*/  FFMA.FTZ R195, R195, UR16, R46 ;  /* 0x00000010c3c37c23 */ /* 0x000fe2000801002e */
[----:B------:R-:W-:Y:S01]  /*47c0*/  FFMA.FTZ R188, R188, UR16, R44 ;  /* 0x00000010bcbc7c23 */ /* 0x000fe2000801002c */
        /* <DEDUP_REMOVED lines=10> */
[----:B------:R-:W-:Y:S01]  /*4870*/  FFMA.FTZ R193, R193, UR16, R45 ;  /* 0x00000010c1c17c23 */ /* 0x000fe2000801002d */
[C---:B------:R-:W-:Y:S01]  /*4880*/  LOP3.LUT P4, RZ, R97.reuse, 0xff, RZ, 0xc0, !PT ;  /* 0x000000ff61ff7812 */ /* 0x040fe2000788c0ff */
[----:B------:R-:W-:Y:S01]  /*4890*/  FFMA.FTZ R184, R184, UR16, R42 ;  /* 0x00000010b8b87c23 */ /* 0x000fe2000801002a */
[----:B------:R-:W-:Y:S01]  /*48a0*/  ISETP.GE.U32.AND.EX P2, PT, R97, 0x1000000, PT, P2 ;  /* 0x010000006100780c */ /* 0x000fe20003f46120 */
[----:B------:R-:W-:Y:S01]  /*48b0*/  FFMA.FTZ R89, R89, UR16, R43 ;  /* 0x0000001059597c23 */ /* 0x000fe2000801002b */
[----:B------:R-:W-:Y:S01]  /*48c0*/  FFMA.FTZ R0, R0, UR16, R40 ;  /* 0x0000001000007c23 */ /* 0x000fe20008010028 */
[----:B------:R-:W-:Y:S01]  /*48d0*/  FFMA.FTZ R88, R88, UR16, R41 ;  /* 0x0000001058587c23 */ /* 0x000fe20008010029 */
        /* <DEDUP_REMOVED lines=23> */
.L_x_1482:
        /* <DEDUP_REMOVED lines=11> */
[----:B------:R-:W-:Y:S01]  /*4b00*/  ISETP.GE.U32.AND P2, PT, R96, RZ, PT ;  /* 0x000000ff6000720c */ /* 0x000fe20003f46070 */
[----:B------:R-:W-:Y:S01]  /*4b10*/  FMUL.FTZ R86, R72, UR7 ;  /* 0x0000000748567c20 */ /* 0x000fe20008410000 */
[--C-:B------:R-:W-:Y:S01]  /*4b20*/  FFMA.FTZ R0, R0, UR17, R214.reuse ;  /* 0x0000001100007c23 */ /* 0x100fe200080100d6 */
[----:B------:R-:W-:Y:S01]  /*4b30*/  FMUL.FTZ R87, R75, UR7 ;  /* 0x000000074b577c20 */ /* 0x000fe20008410000 */
[----:B------:R-:W-:Y:S01]  /*4b40*/  LOP3.LUT P6, RZ, R97, 0xff, RZ, 0xc0, !PT ;  /* 0x000000ff61ff7812 */ /* 0x000fe200078cc0ff */
[----:B------:R-:W-:Y:S01]  /*4b50*/  FMUL.FTZ R76, R74, UR7 ;  /* 0x000000074a4c7c20 */ /* 0x000fe20008410000 */
[----:B------:R-:W-:Y:S01]  /*4b60*/  FFMA.FTZ R73, R193, UR16, R45 ;  /* 0x00000010c1497c23 */ /* 0x000fe2000801002d */
        /* <DEDUP_REMOVED lines=15> */
[----:B------:R-:W-:Y:S01]  /*4c60*/  FFMA.FTZ R76, R183, UR16, R40 ;  /* 0x00000010b74c7c23 */ /* 0x000fe20008010028 */
[----:B------:R-:W-:Y:S01]  /*4c70*/  FSEL R0, R0, RZ, P6 ;  /* 0x000000ff00007208 */ /* 0x000fe20003000000 */
[----:B------:R-:W-:Y:S01]  /*4c80*/  FFMA.FTZ R78, R78, UR16, R42 ;  /* 0x000000104e4e7c23 */ /* 0x000fe2000801002a */
[----:B------:R-:W-:Y:S01]  /*4c90*/  FFMA.FTZ R79, R79, UR16, R43 ;  /* 0x000000104f4f7c23 */ /* 0x000fe2000801002b */
[----:B------:R-:W-:Y:S01]  /*4ca0*/  FFMA.FTZ R77, R77, UR16, R41 ;  /* 0x000000104d4d7c23 */ /* 0x000fe20008010029 */
        /* <DEDUP_REMOVED lines=16> */
.L_x_1478:
        /* <DEDUP_REMOVED lines=15> */
[----:B------:R-:W-:Y:S01]  /*4ea0*/  ISETP.GE.U32.AND P2, PT, R96, RZ, PT ;  /* 0x000000ff6000720c */ /* 0x000fe20003f46070 */
[----:B------:R-:W-:Y:S01]  /*4eb0*/  FMUL.FTZ R83, R195, UR16 ;  /* 0x00000010c3537c20 */ /* 0x000fe20008410000 */
[----:B------:R-:W-:Y:S01]  /*4ec0*/  FMUL.FTZ R81, R198, UR16 ;  /* 0x00000010c6517c20 */ /* 0x000fe20008410000 */
[----:B------:R-:W-:Y:S01]  /*4ed0*/  FADD.FTZ R188, R189, -R188 ;  /* 0x800000bcbdbc7221 */ /* 0x000fe20000010000 */
[----:B------:R-:W-:Y:S01]  /*4ee0*/  LOP3.LUT P3, RZ, R97, 0xff0000, RZ, 0xc0, !PT ;  /* 0x00ff000061ff7812 */ /* 0x000fe2000786c0ff */
[----:B------:R-:W-:Y:S01]  /*4ef0*/  FMUL.FTZ R83, R83, UR7 ;  /* 0x0000000753537c20 */ /* 0x000fe20008410000 */
[----:B------:R-:W-:Y:S01]  /*4f00*/  ISETP.GE.U32.AND.EX P4, PT, R97, 0x1000000, PT, P2 ;  /* 0x010000006100780c */ /* 0x000fe20003f86120 */
[----:B------:R-:W-:Y:S01]  /*4f10*/  FMUL.FTZ R193, R193, UR16 ;  /* 0x00000010c1c17c20 */ /* 0x000fe20008410000 */
[----:B------:R-:W-:Y:S01]  /*4f20*/  ISETP.GE.U32.AND P2, PT, R152, RZ, PT ;  /* 0x000000ff9800720c */ /* 0x000fe20003f46070 */
[----:B------:R-:W-:Y:S01]  /*4f30*/  FMUL.FTZ R81, R81, UR7 ;  /* 0x0000000751517c20 */ /* 0x000fe20008410000 */
[--C-:B------:R-:W-:Y:S01]  /*4f40*/  FFMA.FTZ R84, R0, UR17, R214.reuse ;  /* 0x0000001100547c23 */ /* 0x100fe200080100d6 */
[----:B------:R-:W-:Y:S01]  /*4f50*/  FMUL.FTZ R82, R188, UR16 ;  /* 0x00000010bc527c20 */ /* 0x000fe20008410000 */
[----:B------:R-:W-:Y:S01]  /*4f60*/  FSEL R80, R83, RZ, P3 ;  /* 0x000000ff53507208 */ /* 0x000fe20001800000 */
[----:B------:R-:W-:Y:S01]  /*4f70*/  FMUL.FTZ R0, R193, UR7 ;  /* 0x00000007c1007c20 */ /* 0x000fe20008410000 */
[----:B------:R-:W-:Y:S01]  /*4f80*/  LOP3.LUT P6, RZ, R153, 0xff0000, RZ, 0xc0, !PT ;  /* 0x00ff000099ff7812 */ /* 0x000fe200078cc0ff */
[----:B------:R-:W-:Y:S01]  /*4f90*/  FFMA.FTZ R186, R186, UR17, R214 ;  /* 0x00000011baba7c23 */ /* 0x000fe200080100d6 */
[----:B------:R-:W-:Y:S01]  /*4fa0*/  LOP3.LUT P3, RZ, R97, 0xff00, RZ, 0xc0, !PT ;  /* 0x0000ff0061ff7812 */ /* 0x000fe2000786c0ff */
[----:B------:R-:W-:Y:S01]  /*4fb0*/  FMUL.FTZ R82, R82, UR7 ;  /* 0x0000000752527c20 */ /* 0x000fe20008410000 */
[----:B------:R-:W-:Y:S01]  /*4fc0*/  ISETP.GE.U32.AND.EX P2, PT, R153, 0x1000000, PT, P2 ;  /* 0x010000009900780c */ /* 0x000fe20003f46120 */
[----:B------:R-:W-:Y:S01]  /*4fd0*/  FADD.FTZ R183, R183, -R84 ;  /* 0x80000054b7b77221 */ /* 0x000fe20000010000 */
[----:B------:R-:W-:Y:S01]  /*4fe0*/  FSEL R87, R81, RZ, P4 ;  /* 0x000000ff51577208 */ /* 0x000fe20002000000 */
[----:B------:R-:W-:Y:S01]  /*4ff0*/  FADD.FTZ R184, R184, -R186 ;  /* 0x800000bab8b87221 */ /* 0x000fe20000010000 */
        /* <DEDUP_REMOVED lines=8> */
[----:B------:R-:W-:-:S02]  /*5080*/  LOP3.LUT P4, RZ, R153, 0xff, RZ, 0xc0, !PT ;  /* 0x000000ff99ff7812 */ /* 0x000fc4000788c0ff */
[----:B------:R-:W-:Y:S02]  /*5090*/  LOP3.LUT P3, RZ, R153, 0xff00, RZ, 0xc0, !PT ;  /* 0x0000ff0099ff7812 */ /* 0x000fe4000786c0ff */
[----:B------:R-:W-:Y:S02]  /*50a0*/  FSEL R86, R82, RZ, P5 ;  /* 0x000000ff52567208 */ /* 0x000fe40002800000 */
[----:B------:R-:W-:Y:S01]  /*50b0*/  F2FP.BF16.F32.PACK_AB R83, R81, R83 ;  /* 0x000000535153723e */ /* 0x000fe200000010ff */
[----:B------:R-:W-:Y:S01]  /*50c0*/  FMUL.FTZ R81, R184, UR16 ;  /* 0x00000010b8517c20 */ /* 0x000fe20008410000 */
[----:B------:R-:W-:Y:S02]  /*50d0*/  FSEL R82, R82, RZ, P4 ;  /* 0x000000ff52527208 */ /* 0x000fe40002000000 */
[----:B------:R-:W-:Y:S01]  /*50e0*/  FSEL R0, R0, RZ, P3 ;  /* 0x000000ff00007208 */ /* 0x000fe20001800000 */
[----:B------:R-:W-:Y:S01]  /*50f0*/  FMUL.FTZ R81, R81, UR7 ;  /* 0x0000000751517c20 */ /* 0x000fe20008410000 */
[----:B------:R-:W-:-:S02]  /*5100*/  LOP3.LUT P6, RZ, R96, 0xff0000, RZ, 0xc0, !PT ;  /* 0x00ff000060ff7812 */ /* 0x000fc400078cc0ff */
[----:B------:R-:W-:Y:S01]  /*5110*/  F2FP.BF16.F32.PACK_AB R82, R0, R82 ;  /* 0x000000520052723e */ /* 0x000fe200000010ff */
[----:B------:R-:W-:Y:S01]  /*5120*/  FMUL.FTZ R0, R187, UR16 ;  /* 0x00000010bb007c20 */ /* 0x000fe20008410000 */
[----:B------:R-:W-:Y:S02]  /*5130*/  FSEL R85, R81, RZ, P6 ;  /* 0x000000ff51557208 */ /* 0x000fe40003000000 */
[----:B------:R-:W-:Y:S01]  /*5140*/  LOP3.LUT P6, RZ, R152, 0xff000000, RZ, 0xc0, !PT ;  /* 0xff00000098ff7812 */ /* 0x000fe200078cc0ff */
[----:B------:R-:W-:Y:S01]  /*5150*/  FMUL.FTZ R0, R0, UR7 ;  /* 0x0000000700007c20 */ /* 0x000fe20008410000 */
        /* <DEDUP_REMOVED lines=24> */
.L_x_1484:
[--C-:B------:R-:W-:Y:S01]  /*52e0*/  FFMA.FTZ R198, R198, UR17, R214.reuse ;  /* 0x00000011c6c67c23 */ /* 0x100fe200080100d6 */
[--C-:B------:R-:W-:Y:S01]  /*52f0*/  FFMA.FTZ R195, R195, UR17, R214.reuse ;  /* 0x00000011c3c37c23 */ /* 0x100fe200080100d6 */
[----:B------:R-:W-:Y:S01]  /*5300*/  ISETP.GE.U32.AND P3, PT, R152, RZ, PT ;  /* 0x000000ff9800720c */ /* 0x000fe20003f66070 */
[----:B------:R-:W-:Y:S01]  /*5310*/  FFMA.FTZ R73, R193, UR17, R214 ;  /* 0x00000011c1497c23 */ /* 0x000fe200080100d6 */
[----:B------:R-:W-:Y:S01]  /*5320*/  FADD.FTZ R198, R197, -R198 ;  /* 0x800000c6c5c67221 */ /* 0x000fe20000010000 */
[----:B------:R-:W-:Y:S01]  /*5330*/  FADD.FTZ R195, R194, -R195 ;  /* 0x800000c3c2c37221 */ /* 0x000fe20000010000 */
[----:B------:R-:W-:Y:S01]  /*5340*/  ISETP.GE.U32.AND P2, PT, R96, RZ, PT ;  /* 0x000000ff6000720c */ /* 0x000fe20003f46070 */
[----:B------:R-:W-:Y:S01]  /*5350*/  FFMA.FTZ R72, R188, UR17, R214 ;  /* 0x00000011bc487c23 */ /* 0x000fe200080100d6 */
[----:B------:R-:W-:Y:S01]  /*5360*/  FMUL.FTZ R75, R198, UR16 ;  /* 0x00000010c64b7c20 */ /* 0x000fe20008410000 */
[----:B------:R-:W-:Y:S01]  /*5370*/  FMUL.FTZ R74, R195, UR16 ;  /* 0x00000010c34a7c20 */ /* 0x000fe20008410000 */
[----:B------:R-:W-:Y:S01]  /*5380*/  ISETP.GE.U32.AND.EX P3, PT, R153, 0x1000000, PT, P3 ;  /* 0x010000009900780c */ /* 0x000fe20003f66130 */
[----:B------:R-:W-:Y:S01]  /*5390*/  FADD.FTZ R73, R192, -R73 ;  /* 0x80000049c0497221 */ /* 0x000fe20000010000 */
[----:B------:R-:W-:Y:S01]  /*53a0*/  FMUL.FTZ R76, R75, UR7 ;  /* 0x000000074b4c7c20 */ /* 0x000fe20008410000 */
[----:B------:R-:W-:Y:S01]  /*53b0*/  FMUL.FTZ R83, R74, UR7 ;  /* 0x000000074a537c20 */ /* 0x000fe20008410000 */
[----:B------:R-:W-:Y:S01]  /*53c0*/  LOP3.LUT P4, RZ, R97, 0xff0000, RZ, 0xc0, !PT ;  /* 0x00ff000061ff7812 */ /* 0x000fe2000788c0ff */
[----:B------:R-:W-:Y:S01]  /*53d0*/  FADD.FTZ R72, R189, -R72 ;  /* 0x80000048bd487221 */ /* 0x000fe20000010000 */
[----:B------:R-:W-:Y:S01]  /*53e0*/  ISETP.GE.U32.AND.EX P2, PT, R97, 0x1000000, PT, P2 ;  /* 0x010000006100780c */ /* 0x000fe20003f46120 */
[----:B------:R-:W-:Y:S01]  /*53f0*/  FMUL.FTZ R73, R73, UR16 ;  /* 0x0000001049497c20 */ /* 0x000fe20008410000 */
[----:B------:R-:W-:Y:S01]  /*5400*/  FSEL R80, R76, RZ, P3 ;  /* 0x000000ff4c507208 */ /* 0x000fe20001800000 */
[----:B------:R-:W-:Y:S01]  /*5410*/  FMUL.FTZ R72, R72, UR16 ;  /* 0x0000001048487c20 */ /* 0x000fe20008410000 */
[----:B------:R-:W-:Y:S01]  /*5420*/  FSEL R87, R83, RZ, P4 ;  /* 0x000000ff53577208 */ /* 0x000fe20002000000 */
[--C-:B------:R-:W-:Y:S01]  /*5430*/  FFMA.FTZ R79, R89, UR17, R214.reuse ;  /* 0x00000011594f7c23 */ /* 0x100fe200080100d6 */
[----:B------:R-:W-:Y:S01]  /*5440*/  FSEL R76, R76, RZ, P2 ;  /* 0x000000ff4c4c7208 */ /* 0x000fe20001000000 */
[----:B------:R-:W-:Y:S01]  /*5450*/  FFMA.FTZ R78, R186, UR17, R214 ;  /* 0x00000011ba4e7c23 */ /* 0x000fe200080100d6 */
[----:B------:R-:W-:Y:S01]  /*5460*/  LOP3.LUT P5, RZ, R153, 0xff0000, RZ, 0xc0, !PT ;  /* 0x00ff000099ff7812 */ /* 0x000fe200078ac0ff */
[----:B------:R-:W-:Y:S01]  /*5470*/  FMUL.FTZ R82, R72, UR7 ;  /* 0x0000000748527c20 */ /* 0x000fe20008410000 */
[----:B------:R-:W-:Y:S01]  /*5480*/  F2FP.BF16.F32.PACK_AB R87, R76, R87 ;  /* 0x000000574c57723e */ /* 0x000fe200000010ff */
[----:B------:R-:W-:Y:S01]  /*5490*/  FMUL.FTZ R76, R73, UR7 ;  /* 0x00000007494c7c20 */ /* 0x000fe20008410000 */
[----:B------:R-:W-:Y:S01]  /*54a0*/  FSEL R83, R83, RZ, P5 ;  /* 0x000000ff53537208 */ /* 0x000fe20002800000 */
[----:B------:R-:W-:Y:S01]  /*54b0*/  FADD.FTZ R79, R187, -R79 ;  /* 0x8000004fbb4f7221 */ /* 0x000fe20000010000 */
[----:B------:R-:W-:Y:S01]  /*54c0*/  LOP3.LUT P5, RZ, R153, 0xff00, RZ, 0xc0, !PT ;  /* 0x0000ff0099ff7812 */ /* 0x000fe200078ac0ff */
[----:B------:R-:W-:Y:S01]  /*54d0*/  FADD.FTZ R78, R184, -R78 ;  /* 0x8000004eb84e7221 */ /* 0x000fe20000010000 */
[----:B------:R-:W-:Y:S01]  /*54e0*/  LOP3.LUT P2, RZ, R97, 0xff, RZ, 0xc0, !PT ;  /* 0x000000ff61ff7812 */ /* 0x000fe2000784c0ff */
[----:B------:R-:W-:Y:S01]  /*54f0*/  FMUL.FTZ R79, R79, UR16 ;  /* 0x000000104f4f7c20 */ /* 0x000fe20008410000 */
[----:B------:R-:W-:Y:S01]  /*5500*/  LOP3.LUT P4, RZ, R97, 0xff00, RZ, 0xc0, !PT ;  /* 0x0000ff0061ff7812 */ /* 0x000fe2000788c0ff */
[----:B------:R-:W-:Y:S01]  /*5510*/  FMUL.FTZ R78, R78, UR16 ;  /* 0x000000104e4e7c20 */ /* 0x000fe20008410000 */
[----:B------:R-:W-:Y:S01]  /*5520*/  F2FP.BF16.F32.PACK_AB R83, R80, R83 ;  /* 0x000000535053723e */ /* 0x000fe200000010ff */
[--C-:B------:R-:W-:Y:S01]  /*5530*/  FFMA.FTZ R77, R185, UR17, R214.reuse ;  /* 0x00000011b94d7c23 */ /* 0x100fe200080100d6 */
[----:B------:R-:W-:Y:S01]  /*5540*/  FSEL R80, R76, RZ, P5 ;  /* 0x000000ff4c507208 */ /* 0x000fe20002800000 */
[----:B------:R-:W-:Y:S01]  /*5550*/  FMUL.FTZ R81, R78, UR7 ;  /* 0x000000074e517c20 */ /* 0x000fe20008410000 */
[----:B------:R-:W-:Y:S01]  /*5560*/  FSEL R86, R82, RZ, P2 ;  /* 0x000000ff52567208 */ /* 0x000fe20001000000 */
[----:B------:R-:W-:Y:S01]  /*5570*/  FFMA.FTZ R0, R0, UR17, R214 ;  /* 0x0000001100007c23 */ /* 0x000fe200080100d6 */
        /* <DEDUP_REMOVED lines=13> */
[----:B------:R-:W-:Y:S02]  /*5650*/  LOP3.LUT P3, RZ, R152, 0xff0000, RZ, 0xc0, !PT ;  /* 0x00ff000098ff7812 */ /* 0x000fe4000786c0ff */
[----:B------:R-:W-:-:S02]  /*5660*/  FSEL R85, R81, RZ, P2 ;  /* 0x000000ff51557208 */ /* 0x000fc40001000000 */
        /* <DEDUP_REMOVED lines=8> */
[----:B------:R-:W-:-:S02]  /*56f0*/  LOP3.LUT P3, RZ, R152, 0xff, RZ, 0xc0, !PT ;  /* 0x000000ff98ff7812 */ /* 0x000fc4000786c0ff */
[----:B------:R-:W-:Y:S02]  /*5700*/  LOP3.LUT P2, RZ, R96, 0xff, RZ, 0xc0, !PT ;  /* 0x000000ff60ff7812 */ /* 0x000fe4000784c0ff */
[----:B------:R-:W-:Y:S02]  /*5710*/  LOP3.LUT P5, RZ, R152, 0xff00, RZ, 0xc0, !PT ;  /* 0x0000ff0098ff7812 */ /* 0x000fe400078ac0ff */
[----:B------:R-:W-:Y:S02]  /*5720*/  FSEL R84, R80, RZ, P4 ;  /* 0x000000ff50547208 */ /* 0x000fe40002000000 */
[----:B------:R-:W-:Y:S02]  /*5730*/  FSEL R88, R0, RZ, P3 ;  /* 0x000000ff00587208 */ /* 0x000fe40001800000 */
[----:B------:R-:W-:Y:S02]  /*5740*/  FSEL R80, R80, RZ, P5 ;  /* 0x000000ff50507208 */ /* 0x000fe40002800000 */
[----:B------:R-:W-:-:S02]  /*5750*/  FSEL R0, R0, RZ, P2 ;  /* 0x000000ff00007208 */ /* 0x000fc40001000000 */
[----:B------:R-:W-:Y:S02]  /*5760*/  F2FP.BF16.F32.PACK_AB R80, R80, R88 ;  /* 0x000000585050723e */ /* 0x000fe400000010ff */
[----:B------:R-:W-:Y:S01]  /*5770*/  F2FP.BF16.F32.PACK_AB R84, R84, R0 ;  /* 0x000000005454723e */ /* 0x000fe200000010ff */
[----:B------:R-:W-:Y:S06]  /*5780*/  BRA `(.L_x_1481) ;  /* 0x0000000800687947 */ /* 0x000fec0003800000 */
.L_x_1483:
        /* <DEDUP_REMOVED lines=13> */
[----:B------:R-:W-:Y:S01]  /*5860*/  FFMA.FTZ R83, R195, UR16, R46 ;  /* 0x00000010c3537c23 */ /* 0x000fe2000801002e */
[----:B------:R-:W-:Y:S01]  /*5870*/  FFMA.FTZ R81, R198, UR16, R47 ;  /* 0x00000010c6517c23 */ /* 0x000fe2000801002f */
[----:B------:R-:W-:Y:S01]  /*5880*/  FADD.FTZ R188, R189, -R188 ;  /* 0x800000bcbdbc7221 */ /* 0x000fe20000010000 */
[----:B------:R-:W-:Y:S01]  /*5890*/  LOP3.LUT P3, RZ, R97, 0xff0000, RZ, 0xc0, !PT ;  /* 0x00ff000061ff7812 */ /* 0x000fe2000786c0ff */
[----:B------:R-:W-:Y:S01]  /*58a0*/  FMUL.FTZ R83, R83, UR7 ;  /* 0x0000000753537c20 */ /* 0x000fe20008410000 */
[----:B------:R-:W-:Y:S01]  /*58b0*/  ISETP.GE.U32.AND.EX P4, PT, R97, 0x1000000, PT, P2 ;  /* 0x010000006100780c */ /* 0x000fe20003f86120 */
[----:B------:R-:W-:Y:S01]  /*58c0*/  FFMA.FTZ R193, R193, UR16, R45 ;  /* 0x00000010c1c17c23 */ /* 0x000fe2000801002d */
[----:B------:R-:W-:Y:S01]  /*58d0*/  ISETP.GE.U32.AND P2, PT, R152, RZ, PT ;  /* 0x000000ff9800720c */ /* 0x000fe20003f46070 */
[----:B------:R-:W-:Y:S01]  /*58e0*/  FMUL.FTZ R81, R81, UR7 ;  /* 0x0000000751517c20 */ /* 0x000fe20008410000 */
[----:B------:R-:W-:Y:S01]  /*58f0*/  FFMA.FTZ R84, R0, UR17, R214 ;  /* 0x0000001100547c23 */ /* 0x000fe200080100d6 */
[----:B------:R-:W-:Y:S01]  /*5900*/  FFMA.FTZ R82, R188, UR16, R44 ;  /* 0x00000010bc527c23 */ /* 0x000fe2000801002c */
        /* <DEDUP_REMOVED lines=22> */
[----:B------:R-:W-:Y:S01]  /*5a70*/  FFMA.FTZ R81, R184, UR16, R42 ;  /* 0x00000010b8517c23 */ /* 0x000fe2000801002a */
[----:B------:R-:W-:Y:S02]  /*5a80*/  FSEL R82, R82, RZ, P4 ;  /* 0x000000ff52527208 */ /* 0x000fe40002000000 */
[----:B------:R-:W-:Y:S01]  /*5a90*/  FSEL R0, R0, RZ, P3 ;  /* 0x000000ff00007208 */ /* 0x000fe20001800000 */
[----:B------:R-:W-:Y:S01]  /*5aa0*/  FMUL.FTZ R81, R81, UR7 ;  /* 0x0000000751517c20 */ /* 0x000fe20008410000 */
[----:B------:R-:W-:-:S02]  /*5ab0*/  LOP3.LUT P6, RZ, R96, 0xff0000, RZ, 0xc0, !PT ;  /* 0x00ff000060ff7812 */ /* 0x000fc400078cc0ff */
[----:B------:R-:W-:Y:S01]  /*5ac0*/  F2FP.BF16.F32.PACK_AB R82, R0, R82 ;  /* 0x000000520052723e */ /* 0x000fe200000010ff */
[----:B------:R-:W-:Y:S01]  /*5ad0*/  FFMA.FTZ R0, R187, UR16, R43 ;  /* 0x00000010bb007c23 */ /* 0x000fe2000801002b */
        /* <DEDUP_REMOVED lines=10> */
[----:B------:R-:W-:Y:S01]  /*5b80*/  FFMA.FTZ R80, R88, UR16, R41 ;  /* 0x0000001058507c23 */ /* 0x000fe20008010029 */
[----:B------:R-:W-:Y:S01]  /*5b90*/  F2FP.BF16.F32.PACK_AB R85, R0, R85 ;  /* 0x000000550055723e */ /* 0x000fe200000010ff */
[----:B------:R-:W-:Y:S01]  /*5ba0*/  FFMA.FTZ R0, R183, UR16, R40 ;  /* 0x00000010b7007c23 */ /* 0x000fe20008010028 */
        /* <DEDUP_REMOVED lines=14> */
.L_x_1485:
        /* <DEDUP_REMOVED lines=8> */
[----:B------:R-:W-:Y:S01]  /*5d10*/  FFMA.FTZ R75, R198, UR16, R47 ;  /* 0x00000010c64b7c23 */ /* 0x000fe2000801002f */
[----:B------:R-:W-:Y:S01]  /*5d20*/  FFMA.FTZ R74, R195, UR16, R46 ;  /* 0x00000010c34a7c23 */ /* 0x000fe2000801002e */
[----:B------:R-:W-:Y:S01]  /*5d30*/  ISETP.GE.U32.AND.EX P3, PT, R153, 0x1000000, PT, P3 ;  /* 0x010000009900780c */ /* 0x000fe20003f66130 */
[----:B------:R-:W-:Y:S01]  /*5d40*/  FADD.FTZ R73, R192, -R73 ;  /* 0x80000049c0497221 */ /* 0x000fe20000010000 */
[----:B------:R-:W-:Y:S01]  /*5d50*/  FMUL.FTZ R76, R75, UR7 ;  /* 0x000000074b4c7c20 */ /* 0x000fe20008410000 */
[----:B------:R-:W-:Y:S01]  /*5d60*/  FMUL.FTZ R83, R74, UR7 ;  /* 0x000000074a537c20 */ /* 0x000fe20008410000 */
[----:B------:R-:W-:Y:S01]  /*5d70*/  LOP3.LUT P4, RZ, R97, 0xff0000, RZ, 0xc0, !PT ;  /* 0x00ff000061ff7812 */ /* 0x000fe2000788c0ff */
[----:B------:R-:W-:Y:S01]  /*5d80*/  FADD.FTZ R72, R189, -R72 ;  /* 0x80000048bd487221 */ /* 0x000fe20000010000 */
[----:B------:R-:W-:Y:S01]  /*5d90*/  ISETP.GE.U32.AND.EX P2, PT, R97, 0x1000000, PT, P2 ;  /* 0x010000006100780c */ /* 0x000fe20003f46120 */
[----:B------:R-:W-:Y:S01]  /*5da0*/  FFMA.FTZ R73, R73, UR16, R45 ;  /* 0x0000001049497c23 */ /* 0x000fe2000801002d */
[----:B------:R-:W-:Y:S01]  /*5db0*/  FSEL R80, R76, RZ, P3 ;  /* 0x000000ff4c507208 */ /* 0x000fe20001800000 */
[----:B------:R-:W-:Y:S01]  /*5dc0*/  FFMA.FTZ R72, R72, UR16, R44 ;  /* 0x0000001048487c23 */ /* 0x000fe2000801002c */
        /* <DEDUP_REMOVED lines=13> */
[----:B------:R-:W-:Y:S01]  /*5ea0*/  FFMA.FTZ R79, R79, UR16, R43 ;  /* 0x000000104f4f7c23 */ /* 0x000fe2000801002b */
[----:B------:R-:W-:Y:S01]  /*5eb0*/  LOP3.LUT P4, RZ, R97, 0xff00, RZ, 0xc0, !PT ;  /* 0x0000ff0061ff7812 */ /* 0x000fe2000788c0ff */
[----:B------:R-:W-:Y:S01]  /*5ec0*/  FFMA.FTZ R78, R78, UR16, R42 ;  /* 0x000000104e4e7c23 */ /* 0x000fe2000801002a */
        /* <DEDUP_REMOVED lines=13> */
[----:B------:R-:W-:Y:S01]  /*5fa0*/  FFMA.FTZ R77, R77, UR16, R41 ;  /* 0x000000104d4d7c23 */ /* 0x000fe20008010029 */
        /* <DEDUP_REMOVED lines=10> */
[----:B------:R-:W-:Y:S01]  /*6050*/  FFMA.FTZ R76, R0, UR16, R40 ;  /* 0x00000010004c7c23 */ /* 0x000fe20008010028 */
        /* <DEDUP_REMOVED lines=12> */
[----:B------:R-:W-:-:S07]  /*6120*/  F2FP.BF16.F32.PACK_AB R84, R84, R0 ;  /* 0x000000005454723e */ /* 0x000fce00000010ff */
.L_x_1481:
[----:B------:R-:W-:-:S04]  /*6130*/  ISETP.NE.U32.AND P2, PT, RZ, UR5, PT ;  /* 0x00000005ff007c0c */ /* 0x000fc8000bf45070 */
[----:B------:R-:W-:-:S13]  /*6140*/  ISETP.NE.AND.EX P2, PT, RZ, UR6, PT, P2 ;  /* 0x00000006ff007c0c */ /* 0x000fda000bf45320 */
[----:B------:R-:W1:Y:S02]  /*6150*/  @P2 LDC.64 R88, c[0x0][0x478] ;  /* 0x00011e00ff582b82 */ /* 0x000e640000000a00 */
[----:B-1----:R-:W-:-:S05]  /*6160*/  @P2 IMAD.WIDE.U32 R88, R182, 0x20, R88 ;  /* 0x00000020b6582825 */ /* 0x002fca00078e0058 */
[----:B------:R-:W-:Y:S04]  /*6170*/  @P2 STG.E.128 desc[UR10][R88.64], R76 ;  /* 0x0000004c58002986 */ /* 0x000fe8000c101d0a */
[----:B------:R1:W-:Y:S02]  /*6180*/  @P2 STG.E.128 desc[UR10][R88.64+0x10], R72 ;  /* 0x0000104858002986 */ /* 0x0003e4000c101d0a */
[----:B-1----:R-:W-:-:S05]  /*6190*/  HFMA2 R88, -RZ, RZ, 0, 9.5367431640625e-07 ;  /* 0x00000010ff587431 */ /* 0x002fca00000001ff */
[----:B------:R-:W-:-:S05]  /*61a0*/  IMAD.WIDE.U32 R88, R182, R88, UR30 ;  /* 0x0000001eb6587e25 */ /* 0x000fca000f8e0058 */
[----:B------:R1:W-:Y:S02]  /*61b0*/  STG.E.128 desc[UR10][R88.64], R84 ;  /* 0x0000005458007986 */ /* 0x0003e4000c101d0a */
[----:B-1----:R-:W1:Y:S02]  /*61c0*/  @P0 LDC.64 R84, c[0x0][0x470] ;  /* 0x00011c00ff540b82 */ /* 0x002e640000000a00 */
[----:B-1----:R-:W-:-:S05]  /*61d0*/  @P0 IMAD.WIDE.U32 R84, R182, 0x10, R84 ;  /* 0x00000010b6540825 */ /* 0x002fca00078e0054 */
[----:B------:R1:W-:Y:S01]  /*61e0*/  @P0 STG.E.128 desc[UR10][R84.64], R80 ;  /* 0x0000005054000986 */ /* 0x0003e2000c101d0a */
[----:B------:R-:W-:Y:S05]  /*61f0*/  @!P0 BRA `(.L_x_1486) ;  /* 0x0000001000bc8947 */ /* 0x000fea0003800000 */
[----:B------:R-:W-:Y:S05]  /*6200*/  @!P1 BRA `(.L_x_1487) ;  /* 0x00000008005c9947 */ /* 0x000fea0003800000 */
[----:B------:R-:W-:Y:S05]  /*6210*/  @!P2 BRA `(.L_x_1488) ;  /* 0x00000004002ca947 */ /* 0x000fea0003800000 */
[--C-:B------:R-:W-:Y:S01]  /*6220*/  FFMA.FTZ R201, R201, UR17, R214.reuse ;  /* 0x00000011c9c97c23 */ /* 0x100fe200080100d6 */
[--C-:B------:R-:W-:Y:S01]  /*6230*/  FFMA.FTZ R199, R199, UR17, R214.reuse ;  /* 0x00000011c7c77c23 */ /* 0x100fe200080100d6 */
[----:B------:R-:W-:Y:S01]  /*6240*/  ISETP.GE.U32.AND P3, PT, R154, RZ, PT ;  /* 0x000000ff9a00720c */ /* 0x000fe20003f66070 */
[--C-:B------:R-:W-:Y:S01]  /*6250*/  FFMA.FTZ R73, R109, UR17, R214.reuse ;  /* 0x000000116d497c23 */ /* 0x100fe200080100d6 */
        /* <DEDUP_REMOVED lines=9> */
[----:B-1----:R-:W-:Y:S01]  /*62f0*/  FMUL.FTZ R83, R74, UR7 ;  /* 0x000000074a537c20 */ /* 0x002fe20008410000 */
[C---:B------:R-:W-:Y:S01]  /*6300*/  LOP3.LUT P6, RZ, R95.reuse, 0xff0000, RZ, 0xc0, !PT ;  /* 0x00ff00005fff7812 */ /* 0x040fe200078cc0ff */
        /* <DEDUP_REMOVED lines=17> */
[C---:B------:R-:W-:Y:S01]  /*6420*/  LOP3.LUT P3, RZ, R95.reuse, 0xff, RZ, 0xc0, !PT ;  /* 0x000000ff5fff7812 */ /* 0x040fe2000786c0ff */
[----:B------:R-:W-:Y:S01]  /*6430*/  FFMA.FTZ R78, R78, UR16, R50 ;  /* 0x000000104e4e7c23 */ /* 0x000fe20008010032 */
[----:B------:R-:W-:Y:S01]  /*6440*/  LOP3.LUT P5, RZ, R95, 0xff00, RZ, 0xc0, !PT ;  /* 0x0000ff005fff7812 */ /* 0x000fe200078ac0ff */
[----:B------:R-:W-:Y:S01]  /*6450*/  FFMA.FTZ R79, R79, UR16, R51 ;  /* 0x000000104f4f7c23 */ /* 0x000fe20008010033 */
[----:B------:R-:W-:Y:S01]  /*6460*/  F2FP.BF16.F32.PACK_AB R83, R76, R83 ;  /* 0x000000534c53723e */ /* 0x000fe200000010ff */
[----:B------:R-:W-:Y:S01]  /*6470*/  FMUL.FTZ R81, R78, UR7 ;  /* 0x000000074e517c20 */ /* 0x000fe20008410000 */
[----:B------:R-:W-:Y:S01]  /*6480*/  FSEL R76, R0, RZ, P6 ;  /* 0x000000ff004c7208 */ /* 0x000fe20003000000 */
[--C-:B------:R-:W-:Y:S01]  /*6490*/  FFMA.FTZ R77, R100, UR17, R214.reuse ;  /* 0x00000011644d7c23 */ /* 0x100fe200080100d6 */
        /* <DEDUP_REMOVED lines=11> */
[C---:B------:R-:W-:Y:S01]  /*6550*/  LOP3.LUT P4, RZ, R154.reuse, 0xff0000, RZ, 0xc0, !PT ;  /* 0x00ff00009aff7812 */ /* 0x040fe2000788c0ff */
[----:B------:R-:W-:Y:S01]  /*6560*/  FMUL.FTZ R80, R77, UR7 ;  /* 0x000000074d507c20 */ /* 0x000fe20008410000 */
[----:B------:R-:W-:Y:S02]  /*6570*/  LOP3.LUT P6, RZ, R154, 0xff000000, RZ, 0xc0, !PT ;  /* 0xff0000009aff7812 */ /* 0x000fe400078cc0ff */
[----:B------:R-:W-:Y:S02]  /*6580*/  F2FP.BF16.F32.PACK_AB R82, R76, R82 ;  /* 0x000000524c52723e */ /* 0x000fe400000010ff */
[C---:B------:R-:W-:Y:S02]  /*6590*/  FSEL R85, R81.reuse, RZ, P3 ;  /* 0x000000ff51557208 */ /* 0x040fe40001800000 */
[----:B------:R-:W-:Y:S02]  /*65a0*/  LOP3.LUT P5, RZ, R94, 0xff000000, RZ, 0xc0, !PT ;  /* 0xff0000005eff7812 */ /* 0x000fe400078ac0ff */
[----:B------:R-:W-:-:S02]  /*65b0*/  FSEL R81, R81, RZ, P4 ;  /* 0x000000ff51517208 */ /* 0x000fc40002000000 */
[C---:B------:R-:W-:Y:S02]  /*65c0*/  FSEL R76, R0.reuse, RZ, P6 ;  /* 0x000000ff004c7208 */ /* 0x040fe40003000000 */
[----:B------:R-:W-:Y:S02]  /*65d0*/  FSEL R0, R0, RZ, P5 ;  /* 0x000000ff00007208 */ /* 0x000fe40002800000 */
[----:B------:R-:W-:Y:S01]  /*65e0*/  F2FP.BF16.F32.PACK_AB R81, R76, R81 ;  /* 0x000000514c51723e */ /* 0x000fe200000010ff */
[----:B------:R-:W-:Y:S01]  /*65f0*/  FFMA.FTZ R76, R190, UR16, R48 ;  /* 0x00000010be4c7c23 */ /* 0x000fe20008010030 */
[----:B------:R-:W-:Y:S02]  /*6600*/  F2FP.BF16.F32.PACK_AB R85, R0, R85 ;  /* 0x000000550055723e */ /* 0x000fe400000010ff */
        /* <DEDUP_REMOVED lines=12> */
.L_x_1488:
[--C-:B------:R-:W-:Y:S01]  /*66d0*/  FFMA.FTZ R199, R199, UR17, R214.reuse ;  /* 0x00000011c7c77c23 */ /* 0x100fe200080100d6 */
[--C-:B------:R-:W-:Y:S01]  /*66e0*/  FFMA.FTZ R201, R201, UR17, R214.reuse ;  /* 0x00000011c9c97c23 */ /* 0x100fe200080100d6 */
[--C-:B------:R-:W-:Y:S01]  /*66f0*/  FFMA.FTZ R105, R105, UR17, R214.reuse ;  /* 0x0000001169697c23 */ /* 0x100fe200080100d6 */
[----:B-1----:R-:W-:Y:S01]  /*6700*/  FFMA.FTZ R80, R109, UR17, R214 ;  /* 0x000000116d507c23 */ /* 0x002fe200080100d6 */
[----:B------:R-:W-:Y:S01]  /*6710*/  FADD.FTZ R199, R110, -R199 ;  /* 0x800000c76ec77221 */ /* 0x000fe20000010000 */
[----:B------:R-:W-:Y:S01]  /*6720*/  FADD.FTZ R201, R200, -R201 ;  /* 0x800000c9c8c97221 */ /* 0x000fe20000010000 */
[----:B------:R-:W-:Y:S01]  /*6730*/  ISETP.GE.U32.AND P3, PT, R94, RZ, PT ;  /* 0x000000ff5e00720c */ /* 0x000fe20003f66070 */
[----:B------:R-:W-:Y:S01]  /*6740*/  FADD.FTZ R105, R108, -R105 ;  /* 0x800000696c697221 */ /* 0x000fe20000010000 */
[----:B------:R-:W-:Y:S01]  /*6750*/  FFMA.FTZ R83, R199, UR16, R54 ;  /* 0x00000010c7537c23 */ /* 0x000fe20008010036 */
[----:B------:R-:W-:Y:S01]  /*6760*/  FFMA.FTZ R84, R201, UR16, R55 ;  /* 0x00000010c9547c23 */ /* 0x000fe20008010037 */
[----:B------:R-:W-:Y:S01]  /*6770*/  FADD.FTZ R80, R106, -R80 ;  /* 0x800000506a507221 */ /* 0x000fe20000010000 */
[----:B------:R-:W-:Y:S01]  /*6780*/  ISETP.GE.U32.AND.EX P5, PT, R95, 0x1000000, PT, P3 ;  /* 0x010000005f00780c */ /* 0x000fe20003fa6130 */
[----:B------:R-:W-:Y:S01]  /*6790*/  FFMA.FTZ R98, R98, UR17, R214 ;  /* 0x0000001162627c23 */ /* 0x000fe200080100d6 */
[----:B------:R-:W-:Y:S01]  /*67a0*/  ISETP.GE.U32.AND P3, PT, R154, RZ, PT ;  /* 0x000000ff9a00720c */ /* 0x000fe20003f66070 */
[----:B------:R-:W-:Y:S01]  /*67b0*/  FMUL.FTZ R83, R83, UR7 ;  /* 0x0000000753537c20 */ /* 0x000fe20008410000 */
[----:B------:R-:W-:Y:S01]  /*67c0*/  LOP3.LUT P4, RZ, R95, 0xff0000, RZ, 0xc0, !PT ;  /* 0x00ff00005fff7812 */ /* 0x000fe2000788c0ff */
[----:B------:R-:W-:Y:S01]  /*67d0*/  FMUL.FTZ R84, R84, UR7 ;  /* 0x0000000754547c20 */ /* 0x000fe20008410000 */
[----:B------:R-:W-:Y:S01]  /*67e0*/  LOP3.LUT P6, RZ, R155, 0xff0000, RZ, 0xc0, !PT ;  /* 0x00ff00009bff7812 */ /* 0x000fe200078cc0ff */
[----:B------:R-:W-:Y:S01]  /*67f0*/  FFMA.FTZ R82, R105, UR16, R52 ;  /* 0x0000001069527c23 */ /* 0x000fe20008010034 */
[----:B------:R-:W-:Y:S01]  /*6800*/  FFMA.FTZ R80, R80, UR16, R53 ;  /* 0x0000001050507c23 */ /* 0x000fe20008010035 */
[----:B------:R-:W-:Y:S01]  /*6810*/  FADD.FTZ R196, R196, -R98 ;  /* 0x80000062c4c47221 */ /* 0x000fe20000010000 */
[----:B------:R-:W-:Y:S01]  /*6820*/  ISETP.GE.U32.AND.EX P3, PT, R155, 0x1000000, PT, P3 ;  /* 0x010000009b00780c */ /* 0x000fe20003f66130 */
[----:B------:R-:W-:Y:S01]  /*6830*/  FMUL.FTZ R82, R82, UR7 ;  /* 0x0000000752527c20 */ /* 0x000fe20008410000 */
[C---:B------:R-:W-:Y:S01]  /*6840*/  FSEL R81, R83.reuse, RZ, P4 ;  /* 0x000000ff53517208 */ /* 0x040fe20002000000 */
[----:B------:R-:W-:Y:S01]  /*6850*/  FMUL.FTZ R80, R80, UR7 ;  /* 0x0000000750507c20 */ /* 0x000fe20008410000 */
[----:B------:R-:W-:Y:S01]  /*6860*/  FSEL R87, R84, RZ, P5 ;  /* 0x000000ff54577208 */ /* 0x000fe20002800000 */
[----:B------:R-:W-:Y:S01]  /*6870*/  FFMA.FTZ R196, R196, UR16, R50 ;  /* 0x00000010c4c47c23 */ /* 0x000fe20008010032 */
        /* <DEDUP_REMOVED lines=20> */
[----:B------:R-:W-:Y:S01]  /*69c0*/  FFMA.FTZ R80, R101, UR16, R51 ;  /* 0x0000001065507c23 */ /* 0x000fe20008010033 */
        /* <DEDUP_REMOVED lines=27> */
.L_x_1487:
        /* <DEDUP_REMOVED lines=14> */
[----:B-1----:R-:W-:Y:S01]  /*6c60*/  FMUL.FTZ R83, R74, UR7 ;  /* 0x000000074a537c20 */ /* 0x002fe20008410000 */
[C---:B------:R-:W-:Y:S01]  /*6c70*/  LOP3.LUT P6, RZ, R95.reuse, 0xff0000, RZ, 0xc0, !PT ;  /* 0x00ff00005fff7812 */ /* 0x040fe200078cc0ff */
        /* <DEDUP_REMOVED lines=18> */
[----:B------:R-:W-:Y:S01]  /*6da0*/  FMUL.FTZ R78, R78, UR16 ;  /* 0x000000104e4e7c20 */ /* 0x000fe20008410000 */
[----:B------:R-:W-:Y:S01]  /*6db0*/  LOP3.LUT P5, RZ, R95, 0xff00, RZ, 0xc0, !PT ;  /* 0x0000ff005fff7812 */ /* 0x000fe200078ac0ff */
[----:B------:R-:W-:Y:S01]  /*6dc0*/  FMUL.FTZ R79, R79, UR16 ;  /* 0x000000104f4f7c20 */ /* 0x000fe20008410000 */
        /* <DEDUP_REMOVED lines=25> */
[----:B------:R-:W-:Y:S01]  /*6f60*/  FMUL.FTZ R76, R190, UR16 ;  /* 0x00000010be4c7c20 */ /* 0x000fe20008410000 */
        /* <DEDUP_REMOVED lines=13> */
.L_x_1490:
        /* <DEDUP_REMOVED lines=75> */
.L_x_1486:
        /* <DEDUP_REMOVED lines=11> */
[----:B------:R-:W-:Y:S01]  /*75a0*/  ISETP.GE.U32.AND P3, PT, R94, RZ, PT ;  /* 0x000000ff5e00720c */ /* 0x000fe20003f66070 */
[----:B------:R-:W-:Y:S01]  /*75b0*/  FFMA.FTZ R74, R199, UR16, R54 ;  /* 0x00000010c74a7c23 */ /* 0x000fe20008010036 */
[----:B------:R-:W-:Y:S01]  /*75c0*/  FFMA.FTZ R72, R72, UR16, R52 ;  /* 0x0000001048487c23 */ /* 0x000fe20008010034 */
[----:B------:R-:W-:Y:S01]  /*75d0*/  FMUL.FTZ R87, R75, UR7 ;  /* 0x000000074b577c20 */ /* 0x000fe20008410000 */
[----:B------:R-:W-:Y:S01]  /*75e0*/  ISETP.GE.U32.AND.EX P3, PT, R95, 0x1000000, PT, P3 ;  /* 0x010000005f00780c */ /* 0x000fe20003f66130 */
[----:B------:R-:W-:Y:S01]  /*75f0*/  FMUL.FTZ R76, R74, UR7 ;  /* 0x000000074a4c7c20 */ /* 0x000fe20008410000 */
[----:B------:R-:W-:Y:S01]  /*7600*/  FFMA.FTZ R73, R109, UR16, R53 ;  /* 0x000000106d497c23 */ /* 0x000fe20008010035 */
[----:B------:R-:W-:Y:S01]  /*7610*/  LOP3.LUT P6, RZ, R95, 0xff0000, RZ, 0xc0, !PT ;  /* 0x00ff00005fff7812 */ /* 0x000fe200078cc0ff */
[--C-:B------:R-:W-:Y:S01]  /*7620*/  FFMA.FTZ R77, R100, UR17, R214.reuse ;  /* 0x00000011644d7c23 */ /* 0x100fe200080100d6 */
[--C-:B------:R-:W-:Y:S01]  /*7630*/  FFMA.FTZ R78, R98, UR17, R214.reuse ;  /* 0x00000011624e7c23 */ /* 0x100fe200080100d6 */
[--C-:B------:R-:W-:Y:S01]  /*7640*/  FFMA.FTZ R79, R99, UR17, R214.reuse ;  /* 0x00000011634f7c23 */ /* 0x100fe200080100d6 */
[----:B------:R-:W-:Y:S01]  /*7650*/  FFMA.FTZ R190, R190, UR17, R214 ;  /* 0x00000011bebe7c23 */ /* 0x000fe200080100d6 */
[----:B------:R-:W-:Y:S01]  /*7660*/  FSEL R87, R87, RZ, P3 ;  /* 0x000000ff57577208 */ /* 0x000fe20001800000 */
        /* <DEDUP_REMOVED lines=8> */
[----:B------:R-:W-:Y:S01]  /*76f0*/  FADD.FTZ R191, R191, -R190 ;  /* 0x800000bebfbf7221 */ /* 0x000fe20000010000 */
[----:B------:R-:W-:Y:S01]  /*7700*/  FSEL R86, R86, RZ, P4 ;  /* 0x000000ff56567208 */ /* 0x000fe20002000000 */
[----:B------:R-:W-:Y:S01]  /*7710*/  FFMA.FTZ R78, R78, UR16, R50 ;  /* 0x000000104e4e7c23 */ /* 0x000fe20008010032 */
[----:B------:R-:W-:Y:S01]  /*7720*/  FSEL R0, R0, RZ, P3 ;  /* 0x000000ff00007208 */ /* 0x000fe20001800000 */
[----:B------:R-:W-:Y:S01]  /*7730*/  FFMA.FTZ R79, R79, UR16, R51 ;  /* 0x000000104f4f7c23 */ /* 0x000fe20008010033 */
[----:B------:R-:W-:Y:S01]  /*7740*/  F2FP.BF16.F32.PACK_AB R87, R87, R76 ;  /* 0x0000004c5757723e */ /* 0x000fe200000010ff */
[----:B------:R-:W-:Y:S01]  /*7750*/  FFMA.FTZ R76, R191, UR16, R48 ;  /* 0x00000010bf4c7c23 */ /* 0x000fe20008010030 */
[----:B------:R-:W-:Y:S01]  /*7760*/  FFMA.FTZ R77, R77, UR16, R49 ;  /* 0x000000104d4d7c23 */ /* 0x000fe20008010031 */
[----:B------:R-:W-:Y:S01]  /*7770*/  F2FP.BF16.F32.PACK_AB R86, R0, R86 ;  /* 0x000000560056723e */ /* 0x000fe200000010ff */
[----:B-1----:R-:W-:Y:S01]  /*7780*/  FMUL.FTZ R85, R78, UR7 ;  /* 0x000000074e557c20 */ /* 0x002fe20008410000 */
        /* <DEDUP_REMOVED lines=14> */
.L_x_1492:
        /* <DEDUP_REMOVED lines=26> */
[----:B------:R-:W-:Y:S01]  /*7a10*/  FFMA.FTZ R196, R196, UR16, R50 ;  /* 0x00000010c4c47c23 */ /* 0x000fe20008010032 */
[----:B------:R-:W-:Y:S01]  /*7a20*/  LOP3.LUT P6, RZ, R95, 0xff, RZ, 0xc0, !PT ;  /* 0x000000ff5fff7812 */ /* 0x000fe200078cc0ff */
[----:B------:R-:W-:Y:S01]  /*7a30*/  FFMA.FTZ R101, R101, UR16, R51 ;  /* 0x0000001065657c23 */ /* 0x000fe20008010033 */
[C---:B------:R-:W-:Y:S01]  /*7a40*/  LOP3.LUT P5, RZ, R95.reuse, 0xff00, RZ, 0xc0, !PT ;  /* 0x0000ff005fff7812 */ /* 0x040fe200078ac0ff */
[----:B------:R-:W-:Y:S01]  /*7a50*/  FFMA.FTZ R104, R104, UR16, R49 ;  /* 0x0000001068687c23 */ /* 0x000fe20008010031 */
[----:B------:R-:W-:Y:S01]  /*7a60*/  ISETP.GE.U32.AND.EX P3, PT, R95, 0x1000000, PT, P3 ;  /* 0x010000005f00780c */ /* 0x000fe20003f66130 */
[----:B------:R-:W-:Y:S01]  /*7a70*/  FFMA.FTZ R191, R191, UR16, R48 ;  /* 0x00000010bfbf7c23 */ /* 0x000fe20008010030 */
        /* <DEDUP_REMOVED lines=12> */
[----:B-1----:R-:W-:Y:S02]  /*7b40*/  FSEL R85, R196, RZ, P3 ;  /* 0x000000ffc4557208 */ /* 0x002fe40001800000 */
        /* <DEDUP_REMOVED lines=8> */
.L_x_1491:
        /* <DEDUP_REMOVED lines=10> */
[----:B------:R-:W-:Y:S01]  /*7c70*/  ISETP.GE.U32.AND P3, PT, R94, RZ, PT ;  /* 0x000000ff5e00720c */ /* 0x000fe20003f66070 */
[----:B------:R-:W-:Y:S01]  /*7c80*/  FMUL.FTZ R74, R199, UR16 ;  /* 0x00000010c74a7c20 */ /* 0x000fe20008410000 */
[----:B------:R-:W-:Y:S01]  /*7c90*/  FMUL.FTZ R72, R72, UR16 ;  /* 0x0000001048487c20 */ /* 0x000fe20008410000 */
[----:B------:R-:W-:Y:S01]  /*7ca0*/  FMUL.FTZ R87, R75, UR7 ;  /* 0x000000074b577c20 */ /* 0x000fe20008410000 */
[----:B------:R-:W-:Y:S01]  /*7cb0*/  ISETP.GE.U32.AND.EX P3, PT, R95, 0x1000000, PT, P3 ;  /* 0x010000005f00780c */ /* 0x000fe20003f66130 */
[----:B------:R-:W-:Y:S01]  /*7cc0*/  FMUL.FTZ R76, R74, UR7 ;  /* 0x000000074a4c7c20 */ /* 0x000fe20008410000 */
[----:B------:R-:W-:Y:S01]  /*7cd0*/  FMUL.FTZ R73, R109, UR16 ;  /* 0x000000106d497c20 */ /* 0x000fe20008410000 */
        /* <DEDUP_REMOVED lines=16> */
[----:B------:R-:W-:Y:S01]  /*7de0*/  FMUL.FTZ R78, R78, UR16 ;  /* 0x000000104e4e7c20 */ /* 0x000fe20008410000 */
[----:B------:R-:W-:Y:S01]  /*7df0*/  FSEL R0, R0, RZ, P3 ;  /* 0x000000ff00007208 */ /* 0x000fe20001800000 */
[----:B------:R-:W-:Y:S01]  /*7e00*/  FMUL.FTZ R79, R79, UR16 ;  /* 0x000000104f4f7c20 */ /* 0x000fe20008410000 */
[----:B------:R-:W-:Y:S01]  /*7e10*/  F2FP.BF16.F32.PACK_AB R87, R87, R76 ;  /* 0x0000004c5757723e */ /* 0x000fe200000010ff */
[----:B------:R-:W-:Y:S01]  /*7e20*/  FMUL.FTZ R76, R191, UR16 ;  /* 0x00000010bf4c7c20 */ /* 0x000fe20008410000 */
[----:B------:R-:W-:Y:S01]  /*7e30*/  FMUL.FTZ R77, R77, UR16 ;  /* 0x000000104d4d7c20 */ /* 0x000fe20008410000 */
        /* <DEDUP_REMOVED lines=16> */
.L_x_1493:
        /* <DEDUP_REMOVED lines=52> */
[----:B------:R-:W-:-:S07]  /*8280*/  F2FP.BF16.F32.PACK_AB R84, R84, R191 ;  /* 0x000000bf5454723e */ /* 0x000fce00000010ff */
.L_x_1489:
[----:B------:R-:W1:Y:S02]  /*8290*/  @P2 LDC.64 R88, c[0x0][0x478] ;  /* 0x00011e00ff582b82 */ /* 0x000e640000000a00 */
[----:B-1----:R-:W-:-:S05]  /*82a0*/  @P2 IMAD.WIDE.U32 R88, R181, 0x20, R88 ;  /* 0x00000020b5582825 */ /* 0x002fca00078e0058 */
[----:B------:R-:W-:Y:S04]  /*82b0*/  @P2 STG.E.128 desc[UR10][R88.64], R76 ;  /* 0x0000004c58002986 */ /* 0x000fe8000c101d0a */
[----:B------:R1:W-:Y:S02]  /*82c0*/  @P2 STG.E.128 desc[UR10][R88.64+0x10], R72 ;  /* 0x0000104858002986 */ /* 0x0003e4000c101d0a */
[----:B-1----:R-:W-:-:S05]  /*82d0*/  MOV R88, 0x10 ;  /* 0x0000001000587802 */ /* 0x002fca0000000f00 */
        /* <DEDUP_REMOVED lines=83> */
.L_x_1496:
        /* <DEDUP_REMOVED lines=23> */
[----:B------:R-:W-:Y:S01]  /*8980*/  FSEL R81, R83, RZ, P4 ;  /* 0x000000ff53517208 */ /* 0x000fe20002000000 */
[----:B------:R-:W-:Y:S01]  /*8990*/  FMUL.FTZ R80, R80, UR7 ;  /* 0x0000000750507c20 */ /* 0x000fe20008410000 */
[----:B------:R-:W-:Y:S01]  /*89a0*/  FSEL R87, R84, RZ, P5 ;  /* 0x000000ff54577208 */ /* 0x000fe20002800000 */
[----:B------:R-:W-:Y:S01]  /*89b0*/  FFMA.FTZ R107, R107, UR16, R58 ;  /* 0x000000106b6b7c23 */ /* 0x000fe2000801003a */
[----:B------:R-:W-:Y:S01]  /*89c0*/  FSEL R83, R83, RZ, P6 ;  /* 0x000000ff53537208 */ /* 0x000fe20003000000 */
[--C-:B------:R-:W-:Y:S01]  /*89d0*/  FFMA.FTZ R115, R115, UR17, R214.reuse ;  /* 0x0000001173737c23 */ /* 0x100fe200080100d6 */
        /* <DEDUP_REMOVED lines=46> */
.L_x_1495:
        /* <DEDUP_REMOVED lines=76> */
.L_x_1498:
        /* <DEDUP_REMOVED lines=75> */
.L_x_1494:
        /* <DEDUP_REMOVED lines=15> */
[C---:B------:R-:W-:Y:S01]  /*9720*/  ISETP.GE.U32.AND.EX P3, PT, R93.reuse, 0x1000000, PT, P3 ;  /* 0x010000005d00780c */ /* 0x040fe20003f66130 */
        /* <DEDUP_REMOVED lines=40> */
.L_x_1500:
        /* <DEDUP_REMOVED lines=26> */
[----:B------:R-:W-:Y:S01]  /*9b50*/  FFMA.FTZ R107, R107, UR16, R58 ;  /* 0x000000106b6b7c23 */ /* 0x000fe2000801003a */
[C---:B------:R-:W-:Y:S01]  /*9b60*/  LOP3.LUT P6, RZ, R93.reuse, 0xff, RZ, 0xc0, !PT ;  /* 0x000000ff5dff7812 */ /* 0x040fe200078cc0ff */
        /* <DEDUP_REMOVED lines=26> */
.L_x_1499:
        /* <DEDUP_REMOVED lines=14> */
[C---:B------:R-:W-:Y:S01]  /*9df0*/  ISETP.GE.U32.AND.EX P3, PT, R93.reuse, 0x1000000, PT, P3 ;  /* 0x010000005d00780c */ /* 0x040fe20003f66130 */
        /* <DEDUP_REMOVED lines=40> */
.L_x_1501:
        /* <DEDUP_REMOVED lines=53> */
.L_x_1497:
        /* <DEDUP_REMOVED lines=23> */
[----:B------:R-:W-:Y:S01]  /*a540*/  LOP3.LUT P4, RZ, R91, 0xff0000, RZ, 0xc0, !PT ;  /* 0x00ff00005bff7812 */ /* 0x000fe2000788c0ff */
[----:B------:R-:W-:Y:S01]  /*a550*/  FADD.FTZ R135, R134, -R135 ;  /* 0x8000008786877221 */ /* 0x000fe20000010000 */
[----:B------:R-:W-:Y:S01]  /*a560*/  FMUL.FTZ R0, R74, UR7 ;  /* 0x000000074a007c20 */ /* 0x000fe20008410000 */
[----:B------:R-:W-:Y:S01]  /*a570*/  LOP3.LUT P5, RZ, R159, 0xff0000, RZ, 0xc0, !PT ;  /* 0x00ff00009fff7812 */ /* 0x000fe200078ac0ff */
[----:B------:R-:W-:Y:S01]  /*a580*/  FMUL.FTZ R72, R75, UR7 ;  /* 0x000000074b487c20 */ /* 0x000fe20008410000 */
[----:B------:R-:W-:Y:S01]  /*a590*/  ISETP.GE.U32.AND.EX P3, PT, R159, 0x1000000, PT, P3 ;  /* 0x010000009f00780c */ /* 0x000fe20003f66130 */
[----:B------:R-:W-:Y:S01]  /*a5a0*/  FADD.FTZ R132, R132, -R137 ;  /* 0x8000008984847221 */ /* 0x000fe20000010000 */
[----:B------:R-:W-:Y:S01]  /*a5b0*/  ISETP.GE.U32.AND.EX P1, PT, R91, 0x1000000, PT, P1 ;  /* 0x010000005b00780c */ /* 0x000fe20003f26110 */
[----:B------:R-:W-:Y:S01]  /*a5c0*/  FFMA.FTZ R78, R124, UR17, R214 ;  /* 0x000000117c4e7c23 */ /* 0x000fe200080100d6 */
[----:B------:R-:W-:Y:S01]  /*a5d0*/  FSEL R87, R0, RZ, P4 ;  /* 0x000000ff00577208 */ /* 0x000fe20002000000 */
[----:B------:R-:W-:Y:S01]  /*a5e0*/  FFMA.FTZ R73, R132, UR16, R69 ;  /* 0x0000001084497c23 */ /* 0x000fe20008010045 */
[----:B-1----:R-:W-:Y:S01]  /*a5f0*/  FSEL R83, R0, RZ, P5 ;  /* 0x000000ff00537208 */ /* 0x002fe20002800000 */
[----:B------:R-:W-:Y:S01]  /*a600*/  FADD.FTZ R78, R125, -R78 ;  /* 0x8000004e7d4e7221 */ /* 0x000fe20000010000 */
[----:B------:R-:W-:Y:S01]  /*a610*/  FSEL R0, R72, RZ, P3 ;  /* 0x000000ff48007208 */ /* 0x000fe20001800000 */
[----:B------:R-:W-:Y:S01]  /*a620*/  FFMA.FTZ R79, R130, UR17, R214 ;  /* 0x00000011824f7c23 */ /* 0x000fe200080100d6 */
[----:B------:R-:W-:Y:S01]  /*a630*/  FSEL R72, R72, RZ, P1 ;  /* 0x000000ff48487208 */ /* 0x000fe20000800000 */
[----:B------:R-:W-:Y:S01]  /*a640*/  FFMA.FTZ R78, R78, UR16, R66 ;  /* 0x000000104e4e7c23 */ /* 0x000fe20008010042 */
[----:B------:R-:W-:Y:S01]  /*a650*/  F2FP.BF16.F32.PACK_AB R83, R0, R83 ;  /* 0x000000530053723e */ /* 0x000fe200000010ff */
[----:B------:R-:W-:Y:S01]  /*a660*/  FMUL.FTZ R0, R73, UR7 ;  /* 0x0000000749007c20 */ /* 0x000fe20008410000 */
[----:B------:R-:W-:Y:S01]  /*a670*/  F2FP.BF16.F32.PACK_AB R87, R72, R87 ;  /* 0x000000574857723e */ /* 0x000fe200000010ff */
[----:B------:R-:W-:Y:S01]  /*a680*/  FFMA.FTZ R72, R135, UR16, R68 ;  /* 0x0000001087487c23 */ /* 0x000fe20008010044 */
[----:B------:R-:W-:Y:S01]  /*a690*/  LOP3.LUT P5, RZ, R159, 0xff, RZ, 0xc0, !PT ;  /* 0x000000ff9fff7812 */ /* 0x000fe200078ac0ff */
[----:B------:R-:W-:Y:S01]  /*a6a0*/  FADD.FTZ R79, R131, -R79 ;  /* 0x8000004f834f7221 */ /* 0x000fe20000010000 */
[----:B------:R-:W-:Y:S01]  /*a6b0*/  LOP3.LUT P6, RZ, R159, 0xff00, RZ, 0xc0, !PT ;  /* 0x0000ff009fff7812 */ /* 0x000fe200078cc0ff */
[----:B------:R-:W-:Y:S01]  /*a6c0*/  FMUL.FTZ R76, R72, UR7 ;  /* 0x00000007484c7c20 */ /* 0x000fe20008410000 */
[----:B------:R-:W-:Y:S01]  /*a6d0*/  LOP3.LUT P1, RZ, R91, 0xff00, RZ, 0xc0, !PT ;  /* 0x0000ff005bff7812 */ /* 0x000fe2000782c0ff */
[----:B------:R-:W-:Y:S01]  /*a6e0*/  FFMA.FTZ R79, R79, UR16, R67 ;  /* 0x000000104f4f7c23 */ /* 0x000fe20008010043 */
[----:B------:R-:W-:Y:S01]  /*a6f0*/  FSEL R81, R0, RZ, P6 ;  /* 0x000000ff00517208 */ /* 0x000fe20003000000 */
[--C-:B------:R-:W-:Y:S01]  /*a700*/  FFMA.FTZ R77, R129, UR17, R214.reuse ;  /* 0x00000011814d7c23 */ /* 0x100fe200080100d6 */
        /* <DEDUP_REMOVED lines=8> */
[----:B------:R-:W-:Y:S01]  /*a790*/  LOP3.LUT P3, RZ, R90, 0xff0000, RZ, 0xc0, !PT ;  /* 0x00ff00005aff7812 */ /* 0x000fe2000786c0ff */
[----:B------:R-:W-:Y:S01]  /*a7a0*/  FFMA.FTZ R77, R77, UR16, R65 ;  /* 0x000000104d4d7c23 */ /* 0x000fe20008010041 */
[----:B------:R-:W-:Y:S01]  /*a7b0*/  FSEL R86, R76, RZ, P4 ;  /* 0x000000ff4c567208 */ /* 0x000fe20002000000 */
[----:B------:R-:W-:Y:S01]  /*a7c0*/  FMUL.FTZ R76, R79, UR7 ;  /* 0x000000074f4c7c20 */ /* 0x000fe20008410000 */
[----:B------:R-:W-:Y:S01]  /*a7d0*/  LOP3.LUT P1, RZ, R158, 0xff0000, RZ, 0xc0, !PT ;  /* 0x00ff00009eff7812 */ /* 0x000fe2000782c0ff */
[----:B------:R-:W-:Y:S01]  /*a7e0*/  FMUL.FTZ R80, R77, UR7 ;  /* 0x000000074d507c20 */ /* 0x000fe20008410000 */
[----:B------:R-:W-:-:S02]  /*a7f0*/  FSEL R85, R0, RZ, P3 ;  /* 0x000000ff00557208 */ /* 0x000fc40001800000 */
[----:B------:R-:W-:Y:S02]  /*a800*/  LOP3.LUT P3, RZ, R158, 0xff000000, RZ, 0xc0, !PT ;  /* 0xff0000009eff7812 */ /* 0x000fe4000786c0ff */
[----:B------:R-:W-:Y:S02]  /*a810*/  LOP3.LUT P4, RZ, R90, 0xff000000, RZ, 0xc0, !PT ;  /* 0xff0000005aff7812 */ /* 0x000fe4000788c0ff */
[----:B------:R-:W-:Y:S02]  /*a820*/  F2FP.BF16.F32.PACK_AB R86, R81, R86 ;  /* 0x000000565156723e */ /* 0x000fe400000010ff */
[----:B------:R-:W-:Y:S02]  /*a830*/  FSEL R81, R0, RZ, P1 ;  /* 0x000000ff00517208 */ /* 0x000fe40000800000 */
[C---:B------:R-:W-:Y:S02]  /*a840*/  FSEL R0, R76.reuse, RZ, P3 ;  /* 0x000000ff4c007208 */ /* 0x040fe40001800000 */
[----:B------:R-:W-:-:S02]  /*a850*/  FSEL R76, R76, RZ, P4 ;  /* 0x000000ff4c4c7208 */ /* 0x000fc40002000000 */
[----:B------:R-:W-:Y:S02]  /*a860*/  LOP3.LUT P5, RZ, R90, 0xff00, RZ, 0xc0, !PT ;  /* 0x0000ff005aff7812 */ /* 0x000fe400078ac0ff */
[----:B------:R-:W-:Y:S01]  /*a870*/  F2FP.BF16.F32.PACK_AB R85, R76, R85 ;  /* 0x000000554c55723e */ /* 0x000fe200000010ff */
[----:B------:R-:W-:Y:S01]  /*a880*/  FFMA.FTZ R76, R123, UR16, R64 ;  /* 0x000000107b4c7c23 */ /* 0x000fe20008010040 */
[----:B------:R-:W-:Y:S02]  /*a890*/  LOP3.LUT P1, RZ, R158, 0xff, RZ, 0xc0, !PT ;  /* 0x000000ff9eff7812 */ /* 0x000fe4000782c0ff */
[----:B------:R-:W-:Y:S01]  /*a8a0*/  LOP3.LUT P6, RZ, R90, 0xff, RZ, 0xc0, !PT ;  /* 0x000000ff5aff7812 */ /* 0x000fe200078cc0ff */
[----:B------:R-:W-:Y:S01]  /*a8b0*/  FMUL.FTZ R89, R76, UR7 ;  /* 0x000000074c597c20 */ /* 0x000fe20008410000 */
[----:B------:R-:W-:Y:S02]  /*a8c0*/  LOP3.LUT P3, RZ, R158, 0xff00, RZ, 0xc0, !PT ;  /* 0x0000ff009eff7812 */ /* 0x000fe4000786c0ff */
[----:B------:R-:W-:-:S02]  /*a8d0*/  FSEL R84, R80, RZ, P5 ;  /* 0x000000ff50547208 */ /* 0x000fc40002800000 */
[C---:B------:R-:W-:Y:S02]  /*a8e0*/  FSEL R91, R89.reuse, RZ, P1 ;  /* 0x000000ff595b7208 */ /* 0x040fe40000800000 */
[----:B------:R-:W-:Y:S02]  /*a8f0*/  FSEL R80, R80, RZ, P3 ;  /* 0x000000ff50507208 */ /* 0x000fe40001800000 */
[----:B------:R-:W-:Y:S02]  /*a900*/  FSEL R89, R89, RZ, P6 ;  /* 0x000000ff59597208 */ /* 0x000fe40003000000 */
[----:B------:R-:W-:Y:S02]  /*a910*/  F2FP.BF16.F32.PACK_AB R81, R0, R81 ;  /* 0x000000510051723e */ /* 0x000fe400000010ff */
[----:B------:R-:W-:Y:S02]  /*a920*/  F2FP.BF16.F32.PACK_AB R80, R80, R91 ;  /* 0x0000005b5050723e */ /* 0x000fe400000010ff */
[----:B------:R-:W-:Y:S01]  /*a930*/  F2FP.BF16.F32.PACK_AB R84, R84, R89 ;  /* 0x000000595454723e */ /* 0x000fe200000010ff */
[----:B------:R-:W-:Y:S06]  /*a940*/  BRA `(.L_x_1505) ;  /* 0x0000001800f07947 */ /* 0x000fec0003800000 */
.L_x_1504:
        /* <DEDUP_REMOVED lines=8> */
[----:B-1----:R-:W-:Y:S01]  /*a9d0*/  FFMA.FTZ R80, R139, UR16, R71 ;  /* 0x000000108b507c23 */ /* 0x002fe20008010047 */
[----:B------:R-:W-:Y:S01]  /*a9e0*/  FFMA.FTZ R83, R138, UR16, R70 ;  /* 0x000000108a537c23 */ /* 0x000fe20008010046 */
[----:B------:R-:W-:Y:S01]  /*a9f0*/  FFMA.FTZ R135, R135, UR17, R214 ;  /* 0x0000001187877c23 */ /* 0x000fe200080100d6 */
[----:B------:R-:W-:Y:S01]  /*aa00*/  FADD.FTZ R125, R125, -R124 ;  /* 0x8000007c7d7d7221 */ /* 0x000fe20000010000 */
[----:B------:R-:W-:Y:S01]  /*aa10*/  FMUL.FTZ R80, R80, UR7 ;  /* 0x0000000750507c20 */ /* 0x000fe20008410000 */
[----:B------:R-:W-:Y:S01]  /*aa20*/  FMUL.FTZ R83, R83, UR7 ;  /* 0x0000000753537c20 */ /* 0x000fe20008410000 */
[C---:B------:R-:W-:Y:S01]  /*aa30*/  LOP3.LUT P3, RZ, R91.reuse, 0xff0000, RZ, 0xc0, !PT ;  /* 0x00ff00005bff7812 */ /* 0x040fe2000786c0ff */
[----:B------:R-:W-:Y:S01]  /*aa40*/  FFMA.FTZ R130, R130, UR17, R214 ;  /* 0x0000001182827c23 */ /* 0x000fe200080100d6 */
[----:B------:R-:W-:Y:S01]  /*aa50*/  ISETP.GE.U32.AND.EX P4, PT, R91, 0x1000000, PT, P1 ;  /* 0x010000005b00780c */ /* 0x000fe20003f86110 */
[----:B------:R-:W-:Y:S01]  /*aa60*/  FFMA.FTZ R84, R132, UR16, R69 ;  /* 0x0000001084547c23 */ /* 0x000fe20008010045 */
[----:B------:R-:W-:Y:S01]  /*aa70*/  FADD.FTZ R135, R134, -R135 ;  /* 0x8000008786877221 */ /* 0x000fe20000010000 */
[----:B------:R-:W-:Y:S01]  /*aa80*/  LOP3.LUT P6, RZ, R159, 0xff0000, RZ, 0xc0, !PT ;  /* 0x00ff00009fff7812 */ /* 0x000fe200078cc0ff */
[----:B------:R-:W-:Y:S01]  /*aa90*/  FFMA.FTZ R125, R125, UR16, R66 ;  /* 0x000000107d7d7c23 */ /* 0x000fe20008010042 */
[----:B------:R-:W-:Y:S01]  /*aaa0*/  FSEL R87, R80, RZ, P4 ;  /* 0x000000ff50577208 */ /* 0x000fe20002000000 */
[----:B------:R-:W-:Y:S01]  /*aab0*/  FADD.FTZ R131, R131, -R130 ;  /* 0x8000008283837221 */ /* 0x000fe20000010000 */
[----:B------:R-:W-:Y:S01]  /*aac0*/  FSEL R0, R83, RZ, P3 ;  /* 0x000000ff53007208 */ /* 0x000fe20001800000 */
[----:B------:R-:W-:Y:S01]  /*aad0*/  FMUL.FTZ R84, R84, UR7 ;  /* 0x0000000754547c20 */ /* 0x000fe20008410000 */
[----:B------:R-:W-:Y:S01]  /*aae0*/  ISETP.GE.U32.AND P1, PT, R158, RZ, PT ;  /* 0x000000ff9e00720c */ /* 0x000fe20003f26070 */
[----:B------:R-:W-:Y:S01]  /*aaf0*/  FFMA.FTZ R82, R135, UR16, R68 ;  /* 0x0000001087527c23 */ /* 0x000fe20008010044 */
[----:B------:R-:W-:Y:S01]  /*ab00*/  LOP3.LUT P3, RZ, R91, 0xff00, RZ, 0xc0, !PT ;  /* 0x0000ff005bff7812 */ /* 0x000fe2000786c0ff */
[--C-:B------:R-:W-:Y:S01]  /*ab10*/  FFMA.FTZ R123, R123, UR17, R214.reuse ;  /* 0x000000117b7b7c23 */ /* 0x100fe200080100d6 */
[----:B------:R-:W-:Y:S01]  /*ab20*/  FFMA.FTZ R129, R129, UR17, R214 ;  /* 0x0000001181817c23 */ /* 0x000fe200080100d6 */
[----:B------:R-:W-:Y:S01]  /*ab30*/  FSEL R83, R83, RZ, P6 ;  /* 0x000000ff53537208 */ /* 0x000fe20003000000 */
[----:B------:R-:W-:Y:S01]  /*ab40*/  FMUL.FTZ R125, R125, UR7 ;  /* 0x000000077d7d7c20 */ /* 0x000fe20008410000 */
[----:B------:R-:W-:Y:S01]  /*ab50*/  F2FP.BF16.F32.PACK_AB R87, R87, R0 ;  /* 0x000000005757723e */ /* 0x000fe200000010ff */
[----:B------:R-:W-:Y:S01]  /*ab60*/  FFMA.FTZ R0, R131, UR16, R67 ;  /* 0x0000001083007c23 */ /* 0x000fe20008010043 */
[----:B------:R-:W-:Y:S01]  /*ab70*/  ISETP.GE.U32.AND.EX P1, PT, R159, 0x1000000, PT, P1 ;  /* 0x010000009f00780c */ /* 0x000fe20003f26110 */
[----:B------:R-:W-:Y:S01]  /*ab80*/  FMUL.FTZ R82, R82, UR7 ;  /* 0x0000000752527c20 */ /* 0x000fe20008410000 */
[----:B------:R-:W-:Y:S01]  /*ab90*/  LOP3.LUT P6, RZ, R90, 0xff0000, RZ, 0xc0, !PT ;  /* 0x00ff00005aff7812 */ /* 0x000fe200078cc0ff */
[----:B------:R-:W-:Y:S01]  /*aba0*/  FADD.FTZ R119, R119, -R123 ;  /* 0x8000007b77777221 */ /* 0x000fe20000010000 */
[----:B------:R-:W-:Y:S01]  /*abb0*/  FSEL R81, R84, RZ, P3 ;  /* 0x000000ff54517208 */ /* 0x000fe20001800000 */
[----:B------:R-:W-:Y:S01]  /*abc0*/  FADD.FTZ R128, R128, -R129 ;  /* 0x8000008180807221 */ /* 0x000fe20000010000 */
[----:B------:R-:W-:Y:S01]  /*abd0*/  LOP3.LUT P5, RZ, R91, 0xff, RZ, 0xc0, !PT ;  /* 0x000000ff5bff7812 */ /* 0x000fe200078ac0ff */
[----:B------:R-:W-:Y:S01]  /*abe0*/  FMUL.FTZ R0, R0, UR7 ;  /* 0x0000000700007c20 */ /* 0x000fe20008410000 */
[----:B------:R-:W-:Y:S01]  /*abf0*/  LOP3.LUT P3, RZ, R159, 0xff00, RZ, 0xc0, !PT ;  /* 0x0000ff009fff7812 */ /* 0x000fe2000786c0ff */
[----:B------:R-:W-:Y:S01]  /*ac00*/  FFMA.FTZ R89, R119, UR16, R64 ;  /* 0x0000001077597c23 */ /* 0x000fe20008010040 */
[----:B------:R-:W-:Y:S01]  /*ac10*/  FSEL R80, R80, RZ, P1 ;  /* 0x000000ff50507208 */ /* 0x000fe20000800000 */
[----:B------:R-:W-:Y:S01]  /*ac20*/  FFMA.FTZ R128, R128, UR16, R65 ;  /* 0x0000001080807c23 */ /* 0x000fe20008010041 */
[----:B------:R-:W-:Y:S01]  /*ac30*/  FSEL R85, R125, RZ, P6 ;  /* 0x000000ff7d557208 */ /* 0x000fe20003000000 */
[----:B------:R-:W-:Y:S01]  /*ac40*/  FMUL.FTZ R89, R89, UR7 ;  /* 0x0000000759597c20 */ /* 0x000fe20008410000 */
[----:B------:R-:W-:Y:S01]  /*ac50*/  LOP3.LUT P6, RZ, R158, 0xff000000, RZ, 0xc0, !PT ;  /* 0xff0000009eff7812 */ /* 0x000fe200078cc0ff */
[----:B------:R-:W-:Y:S01]  /*ac60*/  FMUL.FTZ R128, R128, UR7 ;  /* 0x0000000780807c20 */ /* 0x000fe20008410000 */
[----:B------:R-:W-:-:S02]  /*ac70*/  LOP3.LUT P1, RZ, R90, 0xff000000, RZ, 0xc0, !PT ;  /* 0xff0000005aff7812 */ /* 0x000fc4000782c0ff */
[----:B------:R-:W-:Y:S02]  /*ac80*/  FSEL R86, R82, RZ, P5 ;  /* 0x000000ff52567208 */ /* 0x000fe40002800000 */
[----:B------:R-:W-:Y:S02]  /*ac90*/  FSEL R84, R84, RZ, P3 ;  /* 0x000000ff54547208 */ /* 0x000fe40001800000 */
[----:B------:R-:W-:Y:S02]  /*aca0*/  LOP3.LUT P4, RZ, R159, 0xff, RZ, 0xc0, !PT ;  /* 0x000000ff9fff7812 */ /* 0x000fe4000788c0ff */
[----:B------:R-:W-:Y:S02]  /*acb0*/  LOP3.LUT P3, RZ, R158, 0xff0000, RZ, 0xc0, !PT ;  /* 0x00ff00009eff7812 */ /* 0x000fe4000786c0ff */
[----:B------:R-:W-:Y:S02]  /*acc0*/  F2FP.BF16.F32.PACK_AB R83, R80, R83 ;  /* 0x000000535053723e */ /* 0x000fe400000010ff */
[----:B------:R-:W-:-:S02]  /*acd0*/  FSEL R80, R0, RZ, P6 ;  /* 0x000000ff00507208 */ /* 0x000fc40003000000 */
[----:B------:R-:W-:Y:S02]  /*ace0*/  F2FP.BF16.F32.PACK_AB R86, R81, R86 ;  /* 0x000000565156723e */ /* 0x000fe400000010ff */
[----:B------:R-:W-:Y:S02]  /*acf0*/  FSEL R0, R0, RZ, P1 ;  /* 0x000000ff00007208 */ /* 0x000fe40000800000 */
[----:B------:R-:W-:Y:S02]  /*ad00*/  FSEL R82, R82, RZ, P4 ;  /* 0x000000ff52527208 */ /* 0x000fe40002000000 */
[----:B------:R-:W-:Y:S02]  /*ad10*/  FSEL R81, R125, RZ, P3 ;  /* 0x000000ff7d517208 */ /* 0x000fe40001800000 */
[----:B------:R-:W-:Y:S02]  /*ad20*/  LOP3.LUT P1, RZ, R158, 0xff, RZ, 0xc0, !PT ;  /* 0x000000ff9eff7812 */ /* 0x000fe4000782c0ff */
[----:B------:R-:W-:-:S02]  /*ad30*/  LOP3.LUT P5, RZ, R90, 0xff00, RZ, 0xc0, !PT ;  /* 0x0000ff005aff7812 */ /* 0x000fc400078ac0ff */
[----:B------:R-:W-:Y:S02]  /*ad40*/  LOP3.LUT P4, RZ, R90, 0xff, RZ, 0xc0, !PT ;  /* 0x000000ff5aff7812 */ /* 0x000fe4000788c0ff */
[----:B------:R-:W-:Y:S02]  /*ad50*/  LOP3.LUT P3, RZ, R158, 0xff00, RZ, 0xc0, !PT ;  /* 0x0000ff009eff7812 */ /* 0x000fe4000786c0ff */
[----:B------:R-:W-:Y:S02]  /*ad60*/  F2FP.BF16.F32.PACK_AB R82, R84, R82 ;  /* 0x000000525452723e */ /* 0x000fe400000010ff */
[----:B------:R-:W-:Y:S02]  /*ad70*/  F2FP.BF16.F32.PACK_AB R81, R80, R81 ;  /* 0x000000515051723e */ /* 0x000fe400000010ff */
[----:B------:R-:W-:Y:S02]  /*ad80*/  FSEL R91, R89, RZ, P1 ;  /* 0x000000ff595b7208 */ /* 0x000fe40000800000 */
[----:B------:R-:W-:-:S02]  /*ad90*/  FSEL R84, R128, RZ, P5 ;  /* 0x000000ff80547208 */ /* 0x000fc40002800000 */
[----:B------:R-:W-:Y:S02]  /*ada0*/  FSEL R80, R128, RZ, P3 ;  /* 0x000000ff80507208 */ /* 0x000fe40001800000 */
[----:B------:R-:W-:Y:S02]  /*adb0*/  FSEL R89, R89, RZ, P4 ;  /* 0x000000ff59597208 */ /* 0x000fe40002000000 */
[----:B------:R-:W-:Y:S02]  /*adc0*/  F2FP.BF16.F32.PACK_AB R85, R0, R85 ;  /* 0x000000550055723e */ /* 0x000fe400000010ff */
[----:B------:R-:W-:Y:S02]  /*add0*/  F2FP.BF16.F32.PACK_AB R80, R80, R91 ;  /* 0x0000005b5050723e */ /* 0x000fe400000010ff */
[----:B------:R-:W-:Y:S01]  /*ade0*/  F2FP.BF16.F32.PACK_AB R84, R84, R89 ;  /* 0x000000595454723e */ /* 0x000fe200000010ff */
[----:B------:R-:W-:Y:S06]  /*adf0*/  BRA `(.L_x_1505) ;  /* 0x0000001400c47947 */ /* 0x000fec0003800000 */
.L_x_1503:
        /* <DEDUP_REMOVED lines=8> */
[--C-:B------:R-:W-:Y:S01]  /*ae80*/  FFMA.FTZ R137, R137, UR17, R214.reuse ;  /* 0x0000001189897c23 */ /* 0x100fe200080100d6 */
[----:B------:R-:W-:Y:S01]  /*ae90*/  FMUL.FTZ R74, R138, UR16 ;  /* 0x000000108a4a7c20 */ /* 0x000fe20008410000 */
[----:B------:R-:W-:Y:S01]  /*aea0*/  FMUL.FTZ R75, R139, UR16 ;  /* 0x000000108b4b7c20 */ /* 0x000fe20008410000 */
        /* <DEDUP_REMOVED lines=9> */
[C---:B------:R-:W-:Y:S01]  /*af40*/  FSEL R87, R0.reuse, RZ, P4 ;  /* 0x000000ff00577208 */ /* 0x040fe20002000000 */
[----:B------:R-:W-:Y:S01]  /*af50*/  FMUL.FTZ R73, R137, UR16 ;  /* 0x0000001089497c20 */ /* 0x000fe20008410000 */
[----:B-1----:R-:W-:Y:S01]  /*af60*/  FSEL R83, R0, RZ, P5 ;  /* 0x000000ff00537208 */ /* 0x002fe20002800000 */
        /* <DEDUP_REMOVED lines=8> */
[----:B------:R-:W-:Y:S01]  /*aff0*/  FMUL.FTZ R72, R135, UR16 ;  /* 0x0000001087487c20 */ /* 0x000fe20008410000 */
[----:B------:R-:W-:Y:S01]  /*b000*/  LOP3.LUT P5, RZ, R159, 0xff, RZ, 0xc0, !PT ;  /* 0x000000ff9fff7812 */ /* 0x000fe200078ac0ff */
[----:B------:R-:W-:Y:S01]  /*b010*/  FADD.FTZ R79, R131, -R79 ;  /* 0x8000004f834f7221 */ /* 0x000fe20000010000 */
[----:B------:R-:W-:Y:S01]  /*b020*/  LOP3.LUT P6, RZ, R159, 0xff00, RZ, 0xc0, !PT ;  /* 0x0000ff009fff7812 */ /* 0x000fe200078cc0ff */
[----:B------:R-:W-:Y:S01]  /*b030*/  FMUL.FTZ R76, R72, UR7 ;  /* 0x00000007484c7c20 */ /* 0x000fe20008410000 */
[----:B------:R-:W-:Y:S01]  /*b040*/  LOP3.LUT P1, RZ, R91, 0xff00, RZ, 0xc0, !PT ;  /* 0x0000ff005bff7812 */ /* 0x000fe2000782c0ff */
[----:B------:R-:W-:Y:S01]  /*b050*/  FMUL.FTZ R79, R79, UR16 ;  /* 0x000000104f4f7c20 */ /* 0x000fe20008410000 */
        /* <DEDUP_REMOVED lines=11> */
[----:B------:R-:W-:Y:S01]  /*b110*/  FMUL.FTZ R77, R77, UR16 ;  /* 0x000000104d4d7c20 */ /* 0x000fe20008410000 */
        /* <DEDUP_REMOVED lines=13> */
[----:B------:R-:W-:Y:S01]  /*b1f0*/  FMUL.FTZ R76, R123, UR16 ;  /* 0x000000107b4c7c20 */ /* 0x000fe20008410000 */
        /* <DEDUP_REMOVED lines=12> */
.L_x_1506:
        /* <DEDUP_REMOVED lines=8> */
[----:B-1----:R-:W-:Y:S01]  /*b340*/  FMUL.FTZ R80, R139, UR16 ;  /* 0x000000108b507c20 */ /* 0x002fe20008410000 */
[----:B------:R-:W-:Y:S01]  /*b350*/  FMUL.FTZ R83, R138, UR16 ;  /* 0x000000108a537c20 */ /* 0x000fe20008410000 */
[----:B------:R-:W-:Y:S01]  /*b360*/  FFMA.FTZ R135, R135, UR17, R214 ;  /* 0x0000001187877c23 */ /* 0x000fe200080100d6 */
[----:B------:R-:W-:Y:S01]  /*b370*/  FADD.FTZ R125, R125, -R124 ;  /* 0x8000007c7d7d7221 */ /* 0x000fe20000010000 */
[----:B------:R-:W-:Y:S01]  /*b380*/  FMUL.FTZ R80, R80, UR7 ;  /* 0x0000000750507c20 */ /* 0x000fe20008410000 */
[----:B------:R-:W-:Y:S01]  /*b390*/  FMUL.FTZ R83, R83, UR7 ;  /* 0x0000000753537c20 */ /* 0x000fe20008410000 */
[C---:B------:R-:W-:Y:S01]  /*b3a0*/  LOP3.LUT P3, RZ, R91.reuse, 0xff0000, RZ, 0xc0, !PT ;  /* 0x00ff00005bff7812 */ /* 0x040fe2000786c0ff */
[----:B------:R-:W-:Y:S01]  /*b3b0*/  FFMA.FTZ R130, R130, UR17, R214 ;  /* 0x0000001182827c23 */ /* 0x000fe200080100d6 */
[----:B------:R-:W-:Y:S01]  /*b3c0*/  ISETP.GE.U32.AND.EX P4, PT, R91, 0x1000000, PT, P1 ;  /* 0x010000005b00780c */ /* 0x000fe20003f86110 */
[----:B------:R-:W-:Y:S01]  /*b3d0*/  FMUL.FTZ R84, R132, UR16 ;  /* 0x0000001084547c20 */ /* 0x000fe20008410000 */
[----:B------:R-:W-:Y:S01]  /*b3e0*/  FADD.FTZ R135, R134, -R135 ;  /* 0x8000008786877221 */ /* 0x000fe20000010000 */
[----:B------:R-:W-:Y:S01]  /*b3f0*/  LOP3.LUT P6, RZ, R159, 0xff0000, RZ, 0xc0, !PT ;  /* 0x00ff00009fff7812 */ /* 0x000fe200078cc0ff */
[----:B------:R-:W-:Y:S01]  /*b400*/  FMUL.FTZ R125, R125, UR16 ;  /* 0x000000107d7d7c20 */ /* 0x000fe20008410000 */
[----:B------:R-:W-:Y:S01]  /*b410*/  FSEL R87, R80, RZ, P4 ;  /* 0x000000ff50577208 */ /* 0x000fe20002000000 */
[----:B------:R-:W-:Y:S01]  /*b420*/  FADD.FTZ R131, R131, -R130 ;  /* 0x8000008283837221 */ /* 0x000fe20000010000 */
[----:B------:R-:W-:Y:S01]  /*b430*/  FSEL R0, R83, RZ, P3 ;  /* 0x000000ff53007208 */ /* 0x000fe20001800000 */
[----:B------:R-:W-:Y:S01]  /*b440*/  FMUL.FTZ R84, R84, UR7 ;  /* 0x0000000754547c20 */ /* 0x000fe20008410000 */
[----:B------:R-:W-:Y:S01]  /*b450*/  ISETP.GE.U32.AND P1, PT, R158, RZ, PT ;  /* 0x000000ff9e00720c */ /* 0x000fe20003f26070 */
[----:B------:R-:W-:Y:S01]  /*b460*/  FMUL.FTZ R82, R135, UR16 ;  /* 0x0000001087527c20 */ /* 0x000fe20008410000 */
[----:B------:R-:W-:Y:S01]  /*b470*/  LOP3.LUT P3, RZ, R91, 0xff00, RZ, 0xc0, !PT ;  /* 0x0000ff005bff7812 */ /* 0x000fe2000786c0ff */
[--C-:B------:R-:W-:Y:S01]  /*b480*/  FFMA.FTZ R123, R123, UR17, R214.reuse ;  /* 0x000000117b7b7c23 */ /* 0x100fe200080100d6 */
[----:B------:R-:W-:Y:S01]  /*b490*/  FFMA.FTZ R129, R129, UR17, R214 ;  /* 0x0000001181817c23 */ /* 0x000fe200080100d6 */
[----:B------:R-:W-:Y:S01]  /*b4a0*/  FSEL R83, R83, RZ, P6 ;  /* 0x000000ff53537208 */ /* 0x000fe20003000000 */
[----:B------:R-:W-:Y:S01]  /*b4b0*/  FMUL.FTZ R125, R125, UR7 ;  /* 0x000000077d7d7c20 */ /* 0x000fe20008410000 */
[----:B------:R-:W-:Y:S01]  /*b4c0*/  F2FP.BF16.F32.PACK_AB R87, R87, R0 ;  /* 0x000000005757723e */ /* 0x000fe200000010ff */
[----:B------:R-:W-:Y:S01]  /*b4d0*/  FMUL.FTZ R0, R131, UR16 ;  /* 0x0000001083007c20 */ /* 0x000fe20008410000 */
        /* <DEDUP_REMOVED lines=9> */
[----:B------:R-:W-:Y:S01]  /*b570*/  FMUL.FTZ R89, R119, UR16 ;  /* 0x0000001077597c20 */ /* 0x000fe20008410000 */
[----:B------:R-:W-:Y:S01]  /*b580*/  FSEL R80, R80, RZ, P1 ;  /* 0x000000ff50507208 */ /* 0x000fe20000800000 */
[----:B------:R-:W-:Y:S01]  /*b590*/  FMUL.FTZ R128, R128, UR16 ;  /* 0x0000001080807c20 */ /* 0x000fe20008410000 */
        /* <DEDUP_REMOVED lines=29> */
.L_x_1502:
        /* <DEDUP_REMOVED lines=11> */
[----:B------:R-:W-:Y:S01]  /*b820*/  LOP3.LUT P6, RZ, R91, 0xff, RZ, 0xc0, !PT ;  /* 0x000000ff5bff7812 */ /* 0x000fe200078cc0ff */
[----:B------:R-:W-:Y:S01]  /*b830*/  FFMA.FTZ R75, R136, UR16, R71 ;  /* 0x00000010884b7c23 */ /* 0x000fe20008010047 */
[----:B------:R-:W-:Y:S01]  /*b840*/  FFMA.FTZ R74, R133, UR16, R70 ;  /* 0x00000010854a7c23 */ /* 0x000fe20008010046 */
[----:B------:R-:W-:Y:S01]  /*b850*/  FMUL.FTZ R86, R72, UR7 ;  /* 0x0000000748567c20 */ /* 0x000fe20008410000 */
[----:B------:R-:W-:Y:S01]  /*b860*/  FFMA.FTZ R73, R137, UR16, R69 ;  /* 0x0000001089497c23 */ /* 0x000fe20008010045 */
[--C-:B------:R-:W-:Y:S01]  /*b870*/  FFMA.FTZ R77, R129, UR17, R214.reuse ;  /* 0x00000011814d7c23 */ /* 0x100fe200080100d6 */
[--C-:B------:R-:W-:Y:S01]  /*b880*/  FFMA.FTZ R78, R124, UR17, R214.reuse ;  /* 0x000000117c4e7c23 */ /* 0x100fe200080100d6 */
[--C-:B------:R-:W-:Y:S01]  /*b890*/  FFMA.FTZ R79, R130, UR17, R214.reuse ;  /* 0x00000011824f7c23 */ /* 0x100fe200080100d6 */
[----:B------:R-:W-:Y:S01]  /*b8a0*/  ISETP.GE.U32.AND P1, PT, R90, RZ, PT ;  /* 0x000000ff5a00720c */ /* 0x000fe20003f26070 */
[----:B------:R-:W-:Y:S01]  /*b8b0*/  FFMA.FTZ R214, R123, UR17, R214 ;  /* 0x000000117bd67c23 */ /* 0x000fe200080100d6 */
[----:B------:R-:W-:Y:S01]  /*b8c0*/  FMUL.FTZ R87, R75, UR7 ;  /* 0x000000074b577c20 */ /* 0x000fe20008410000 */
[----:B------:R-:W-:Y:S01]  /*b8d0*/  FMUL.FTZ R0, R74, UR7 ;  /* 0x000000074a007c20 */ /* 0x000fe20008410000 */
[----:B------:R-:W-:Y:S01]  /*b8e0*/  FSEL R86, R86, RZ, P6 ;  /* 0x000000ff56567208 */ /* 0x000fe20003000000 */
[----:B------:R-:W-:Y:S01]  /*b8f0*/  FMUL.FTZ R76, R73, UR7 ;  /* 0x00000007494c7c20 */ /* 0x000fe20008410000 */
[C---:B------:R-:W-:Y:S01]  /*b900*/  LOP3.LUT P4, RZ, R91.reuse, 0xff0000, RZ, 0xc0, !PT ;  /* 0x00ff00005bff7812 */ /* 0x040fe2000788c0ff */
[----:B------:R-:W-:Y:S01]  /*b910*/  FADD.FTZ R77, R128, -R77 ;  /* 0x8000004d804d7221 */ /* 0x000fe20000010000 */
[----:B------:R-:W-:Y:S01]  /*b920*/  ISETP.GE.U32.AND.EX P1, PT, R91, 0x1000000, PT, P1 ;  /* 0x010000005b00780c */ /* 0x000fe20003f26110 */
[----:B------:R-:W-:Y:S01]  /*b930*/  FADD.FTZ R78, R125, -R78 ;  /* 0x8000004e7d4e7221 */ /* 0x000fe20000010000 */
[----:B------:R-:W-:Y:S01]  /*b940*/  LOP3.LUT P6, RZ, R91, 0xff00, RZ, 0xc0, !PT ;  /* 0x0000ff005bff7812 */ /* 0x000fe200078cc0ff */
[----:B------:R-:W-:Y:S01]  /*b950*/  FADD.FTZ R79, R131, -R79 ;  /* 0x8000004f834f7221 */ /* 0x000fe20000010000 */
[----:B------:R-:W-:Y:S01]  /*b960*/  FADD.FTZ R119, R119, -R214 ;  /* 0x800000d677777221 */ /* 0x000fe20000010000 */
[----:B------:R-:W-:Y:S01]  /*b970*/  FSEL R87, R87, RZ, P1 ;  /* 0x000000ff57577208 */ /* 0x000fe20000800000 */
[----:B------:R-:W-:Y:S01]  /*b980*/  FFMA.FTZ R78, R78, UR16, R66 ;  /* 0x000000104e4e7c23 */ /* 0x000fe20008010042 */
[----:B------:R-:W-:Y:S01]  /*b990*/  FSEL R0, R0, RZ, P4 ;  /* 0x000000ff00007208 */ /* 0x000fe20002000000 */
[----:B------:R-:W-:Y:S01]  /*b9a0*/  FFMA.FTZ R79, R79, UR16, R67 ;  /* 0x000000104f4f7c23 */ /* 0x000fe20008010043 */
[----:B-1----:R-:W-:Y:S01]  /*b9b0*/  FSEL R85, R76, RZ, P6 ;  /* 0x000000ff4c557208 */ /* 0x002fe20003000000 */
[----:B------:R-:W-:Y:S01]  /*b9c0*/  FFMA.FTZ R76, R119, UR16, R64 ;  /* 0x00000010774c7c23 */ /* 0x000fe20008010040 */
[----:B------:R-:W-:Y:S01]  /*b9d0*/  FFMA.FTZ R77, R77, UR16, R65 ;  /* 0x000000104d4d7c23 */ /* 0x000fe20008010041 */
[----:B------:R-:W-:Y:S01]  /*b9e0*/  F2FP.BF16.F32.PACK_AB R87, R87, R0 ;  /* 0x000000005757723e */ /* 0x000fe200000010ff */
[----:B------:R-:W-:Y:S01]  /*b9f0*/  FMUL.FTZ R0, R79, UR7 ;  /* 0x000000074f007c20 */ /* 0x000fe20008410000 */
[----:B------:R-:W-:Y:S01]  /*ba00*/  F2FP.BF16.F32.PACK_AB R86, R85, R86 ;  /* 0x000000565556723e */ /* 0x000fe200000010ff */
        /* <DEDUP_REMOVED lines=14> */
.L_x_1508:
        /* <DEDUP_REMOVED lines=24> */
[----:B------:R-:W-:Y:S01]  /*bc70*/  FFMA.FTZ R137, R137, UR16, R69 ;  /* 0x0000001089897c23 */ /* 0x000fe20008010045 */
[----:B------:R-:W-:Y:S01]  /*bc80*/  LOP3.LUT P4, RZ, R91, 0xff, RZ, 0xc0, !PT ;  /* 0x000000ff5bff7812 */ /* 0x000fe2000788c0ff */
        /* <DEDUP_REMOVED lines=18> */
[----:B------:R-:W-:Y:S02]  /*bdb0*/  FSEL R137, R137, RZ, P3 ;  /* 0x000000ff89897208 */ /* 0x000fe40001800000 */
[----:B-1----:R-:W-:-:S02]  /*bdc0*/  FSEL R85, R125, RZ, P6 ;  /* 0x000000ff7d557208 */ /* 0x002fc40003000000 */
[----:B------:R-:W-:Y:S02]  /*bdd0*/  FSEL R131, R131, RZ, P1 ;  /* 0x000000ff83837208 */ /* 0x000fe40000800000 */
[----:B------:R-:W-:Y:S02]  /*bde0*/  FSEL R84, R123, RZ, P5 ;  /* 0x000000ff7b547208 */ /* 0x000fe40002800000 */
[----:B------:R-:W-:Y:S02]  /*bdf0*/  FSEL R128, R128, RZ, P4 ;  /* 0x000000ff80807208 */ /* 0x000fe40002000000 */
[----:B------:R-:W-:Y:S02]  /*be00*/  F2FP.BF16.F32.PACK_AB R87, R0, R87 ;  /* 0x000000570057723e */ /* 0x000fe400000010ff */
[----:B------:R-:W-:Y:S02]  /*be10*/  F2FP.BF16.F32.PACK_AB R86, R137, R86 ;  /* 0x000000568956723e */ /* 0x000fe400000010ff */
[----:B------:R-:W-:-:S02]  /*be20*/  F2FP.BF16.F32.PACK_AB R85, R131, R85 ;  /* 0x000000558355723e */ /* 0x000fc400000010ff */
[----:B------:R-:W-:Y:S01]  /*be30*/  F2FP.BF16.F32.PACK_AB R84, R128, R84 ;  /* 0x000000548054723e */ /* 0x000fe200000010ff */
[----:B------:R-:W-:Y:S06]  /*be40*/  BRA `(.L_x_1505) ;  /* 0x0000000400b07947 */ /* 0x000fec0003800000 */
.L_x_1507:
        /* <DEDUP_REMOVED lines=10> */
[----:B------:R-:W-:Y:S01]  /*bef0*/  LOP3.LUT P6, RZ, R91, 0xff, RZ, 0xc0, !PT ;  /* 0x000000ff5bff7812 */ /* 0x000fe200078cc0ff */
[----:B------:R-:W-:Y:S01]  /*bf00*/  FMUL.FTZ R75, R139, UR16 ;  /* 0x000000108b4b7c20 */ /* 0x000fe20008410000 */
[----:B------:R-:W-:Y:S01]  /*bf10*/  FMUL.FTZ R74, R138, UR16 ;  /* 0x000000108a4a7c20 */ /* 0x000fe20008410000 */
[----:B------:R-:W-:Y:S01]  /*bf20*/  FMUL.FTZ R86, R72, UR7 ;  /* 0x0000000748567c20 */ /* 0x000fe20008410000 */
[----:B------:R-:W-:Y:S01]  /*bf30*/  FMUL.FTZ R73, R137, UR16 ;  /* 0x0000001089497c20 */ /* 0x000fe20008410000 */
[----:B------:R-:W-:Y:S01]  /*bf40*/  ISETP.GE.U32.AND P1, PT, R90, RZ, PT ;  /* 0x000000ff5a00720c */ /* 0x000fe20003f26070 */
[--C-:B------:R-:W-:Y:S01]  /*bf50*/  FFMA.FTZ R77, R129, UR17, R214.reuse ;  /* 0x00000011814d7c23 */ /* 0x100fe200080100d6 */
[--C-:B------:R-:W-:Y:S01]  /*bf60*/  FFMA.FTZ R78, R124, UR17, R214.reuse ;  /* 0x000000117c4e7c23 */ /* 0x100fe200080100d6 */
[--C-:B------:R-:W-:Y:S01]  /*bf70*/  FFMA.FTZ R79, R130, UR17, R214.reuse ;  /* 0x00000011824f7c23 */ /* 0x100fe200080100d6 */
[----:B------:R-:W-:Y:S01]  /*bf80*/  FFMA.FTZ R76, R123, UR17, R214 ;  /* 0x000000117b4c7c23 */ /* 0x000fe200080100d6 */
[----:B------:R-:W-:Y:S01]  /*bf90*/  FMUL.FTZ R87, R75, UR7 ;  /* 0x000000074b577c20 */ /* 0x000fe20008410000 */
[----:B------:R-:W-:Y:S01]  /*bfa0*/  FMUL.FTZ R0, R74, UR7 ;  /* 0x000000074a007c20 */ /* 0x000fe20008410000 */
[----:B------:R-:W-:Y:S01]  /*bfb0*/  FSEL R86, R86, RZ, P6 ;  /* 0x000000ff56567208 */ /* 0x000fe20003000000 */
[----:B-1----:R-:W-:Y:S01]  /*bfc0*/  FMUL.FTZ R84, R73, UR7 ;  /* 0x0000000749547c20 */ /* 0x002fe20008410000 */
        /* <DEDUP_REMOVED lines=8> */
[----:B------:R-:W-:Y:S01]  /*c050*/  FMUL.FTZ R78, R78, UR16 ;  /* 0x000000104e4e7c20 */ /* 0x000fe20008410000 */
[----:B------:R-:W-:Y:S01]  /*c060*/  FSEL R0, R0, RZ, P4 ;  /* 0x000000ff00007208 */ /* 0x000fe20002000000 */
[----:B------:R-:W-:Y:S01]  /*c070*/  FMUL.FTZ R76, R76, UR16 ;  /* 0x000000104c4c7c20 */ /* 0x000fe20008410000 */
[----:B------:R-:W-:Y:S01]  /*c080*/  FSEL R85, R84, RZ, P6 ;  /* 0x000000ff54557208 */ /* 0x000fe20003000000 */
[----:B------:R-:W-:Y:S01]  /*c090*/  FMUL.FTZ R79, R79, UR16 ;  /* 0x000000104f4f7c20 */ /* 0x000fe20008410000 */
[----:B------:R-:W-:Y:S01]  /*c0a0*/  FMUL.FTZ R77, R77, UR16 ;  /* 0x000000104d4d7c20 */ /* 0x000fe20008410000 */
        /* <DEDUP_REMOVED lines=17> */
.L_x_1509:
        /* <DEDUP_REMOVED lines=52> */
[----:B------:R-:W-:-:S07]  /*c500*/  F2FP.BF16.F32.PACK_AB R84, R128, R84 ;  /* 0x000000548054723e */ /* 0x000fce00000010ff */
.L_x_1505:
[----:B------:R-:W1:Y:S01]  /*c510*/  @P2 LDC.64 R88, c[0x0][0x478] ;  /* 0x00011e00ff582b82 */ /* 0x000e620000000a00 */
[----:B------:R-:W-:Y:S01]  /*c520*/  MOV R0, 0x10 ;  /* 0x0000001000007802 */ /* 0x000fe20000000f00 */
[----:B------:R-:W-:Y:S01]  /*c530*/  UPLOP3.LUT UP1, UPT, UPT, UPT, UP1, 0x40, 0x4 ;  /* 0x000000000004789c */ /* 0x000fe20003f2e810 */
[----:B-1----:R-:W-:-:S05]  /*c540*/  @P2 IMAD.WIDE.U32 R88, R179, 0x20, R88 ;  /* 0x00000020b3582825 */ /* 0x002fca00078e0058 */
[----:B------:R-:W-:Y:S04]  /*c550*/  @P2 STG.E.128 desc[UR10][R88.64], R76 ;  /* 0x0000004c58002986 */ /* 0x000fe8000c101d0a */
[----:B------:R1:W-:Y:S02]  /*c560*/  @P2 STG.E.128 desc[UR10][R88.64+0x10], R72 ;  /* 0x0000104858002986 */ /* 0x0003e4000c101d0a */
[----:B-1----:R-:W-:-:S05]  /*c570*/  IMAD.WIDE.U32 R88, R179, R0, UR30 ;  /* 0x0000001eb3587e25 */ /* 0x002fca000f8e0000 */
[----:B------:R1:W-:Y:S02]  /*c580*/  STG.E.128 desc[UR10][R88.64], R84 ;  /* 0x0000005458007986 */ /* 0x0003e4000c101d0a */
[----:B-1----:R-:W1:Y:S02]  /*c590*/  @P0 LDC.64 R84, c[0x0][0x470] ;  /* 0x00011c00ff540b82 */ /* 0x002e640000000a00 */
[----:B-1----:R-:W-:-:S05]  /*c5a0*/  @P0 IMAD.WIDE.U32 R84, R179, 0x10, R84 ;  /* 0x00000010b3540825 */ /* 0x002fca00078e0054 */
[----:B------:R1:W-:Y:S01]  /*c5b0*/  @P0 STG.E.128 desc[UR10][R84.64], R80 ;  /* 0x0000005054000986 */ /* 0x0003e2000c101d0a */
[----:B------:R-:W-:Y:S05]  /*c5c0*/  BRA.U !UP2, `(.L_x_1510) ;  /* 0xffffff4d0ab87547 */ /* 0x000fea000b83ffff */
        /* <DEDUP_REMOVED lines=92> */
[----:B-1----:R-:W-:Y:S02]  /*cb90*/  MOV R80, R149 ;  /* 0x0000009500507202 */ /* 0x002fe40000000f00 */
        /* <DEDUP_REMOVED lines=26> */
[----:B--2---:R-:W-:-:S07]  /*cd40*/  MOV R127, R252 ;  /* 0x000000fc007f7202 */ /* 0x004fce0000000f00 */
.L_x_1475:
        /* <DEDUP_REMOVED lines=45> */
.L_x_1511:
        /* <DEDUP_REMOVED lines=14> */
.L_x_4837:


//--------------------- .text._ZN10layer_norm22ln_bwd_finalize_kernelINS_22Kernel_traits_finalizeILj8192E13__nv_bfloat16S2_fS2_fjLb0ELj1024ELj4ENS_18Kernel_traits_baseILj8192ES2_S2_fS2_fjLj1024EEEEELb0ELb0EEEvNS_9BwdParamsE --------------------------
	.section	.text._ZN10layer_norm22ln_bwd_finalize_kernelINS_22Kernel_traits_finalizeILj8192E13__nv_bfloat16S2_fS2_fjLb0ELj1024ELj4ENS_18Kernel_traits_baseILj8192ES2_S2_fS2_fjLj1024EEEEELb0ELb0EEEvNS_9BwdParamsE,"ax",@progbits
	.align	128
        .global         _ZN10layer_norm22ln_bwd_finalize_kernelINS_22Kernel_traits_finalizeILj8192E13__nv_bfloat16S2_fS2_fjLb0ELj1024ELj4ENS_18Kernel_traits_baseILj8192ES2_S2_fS2_fjLj1024EEEEELb0ELb0EEEvNS_9BwdParamsE
        .type           _ZN10layer_norm22ln_bwd_finalize_kernelINS_22Kernel_traits_finalizeILj8192E13__nv_bfloat16S2_fS2_fjLb0ELj1024ELj4ENS_18Kernel_traits_baseILj8192ES2_S2_fS2_fjLj1024EEEEELb0ELb0EEEvNS_9BwdParamsE,@function
        .size           _ZN10layer_norm22ln_bwd_finalize_kernelINS_22Kernel_traits_finalizeILj8192E13__nv_bfloat16S2_fS2_fjLb0ELj1024ELj4ENS_18Kernel_traits_baseILj8192ES2_S2_fS2_fjLj1024EEEEELb0ELb0EEEvNS_9BwdParamsE,(.L_x_4838 - _ZN10layer_norm22ln_bwd_finalize_kernelINS_22Kernel_traits_finalizeILj8192E13__nv_bfloat16S2_fS2_fjLb0ELj1024ELj4ENS_18Kernel_traits_baseILj8192ES2_S2_fS2_fjLj1024EEEEELb0ELb0EEEvNS_9BwdParamsE)
        .other          _ZN10layer_norm22ln_bwd_finalize_kernelINS_22Kernel_traits_finalizeILj8192E13__nv_bfloat16S2_fS2_fjLb0ELj1024ELj4ENS_18Kernel_traits_baseILj8192ES2_S2_fS2_fjLj1024EEEEELb0ELb0EEEvNS_9BwdParamsE,@"STO_CUDA_ENTRY STV_DEFAULT"
_ZN10layer_norm22ln_bwd_finalize_kernelINS_22Kernel_traits_finalizeILj8192E13__nv_bfloat16S2_fS2_fjLb0ELj1024ELj4ENS_18Kernel_traits_baseILj8192ES2_S2_fS2_fjLj1024EEEEELb0ELb0EEEvNS_9BwdParamsE:
.text._ZN10layer_norm22ln_bwd_finalize_kernelINS_22Kernel_traits_finalizeILj8192E13__nv_bfloat16S2_fS2_fjLb0ELj1024ELj4ENS_18Kernel_traits_baseILj8192ES2_S2_fS2_fjLj1024EEEEELb0ELb0EEEvNS_9BwdParamsE:
        /* <DEDUP_REMOVED lines=78> */
.L_x_1516:
        /* <DEDUP_REMOVED lines=118> */
.L_x_1515:
[----:B------:R-:W-:Y:S05]  /*0c40*/  BSYNC.RECONVERGENT B1 ;  /* 0x0000000000017941 */ /* 0x000fea0003800200 */
.L_x_1514:
        /* <DEDUP_REMOVED lines=68> */
.L_x_1518:
[----:B------:R-:W-:Y:S05]  /*1090*/  BSYNC.RECONVERGENT B1 ;  /* 0x0000000000017941 */ /* 0x000fea0003800200 */
.L_x_1517:
        /* <DEDUP_REMOVED lines=37> */
.L_x_1520:
[----:B------:R-:W-:Y:S05]  /*12f0*/  BSYNC.RECONVERGENT B1 ;  /* 0x0000000000017941 */ /* 0x000fea0003800200 */
.L_x_1519:
[----:B------:R-:W-:Y:S05]  /*1300*/  @!P1 BRA `(.L_x_1513) ;  /* 0x00000000003c9947 */ /* 0x000fea0003800000 */
[----:B------:R-:W0:Y:S01]  /*1310*/  LDC.64 R8, c[0x0][0x440] ;  /* 0x00011000ff087b82 */ /* 0x000e220000000a00 */
[----:B------:R-:W-:Y:S01]  /*1320*/  IMAD R2, R2, R54, R7 ;  /* 0x0000003602027224 */ /* 0x000fe200078e0207 */
[----:B------:R-:W-:-:S04]  /*1330*/  IADD3 R0, PT, PT, -R0, RZ, RZ ;  /* 0x000000ff00007210 */ /* 0x000fc80007ffe1ff */
[----:B------:R-:W-:Y:S02]  /*1340*/  IADD3 R13, PT, PT, R57, R2, RZ ;  /* 0x00000002390d7210 */ /* 0x000fe40007ffe0ff */
[----:B------:R-:W1:Y:S05]  /*1350*/  LDC.64 R10, c[0x0][0x448] ;  /* 0x00011200ff0a7b82 */ /* 0x000e6a0000000a00 */
.L_x_1521:
        /* <DEDUP_REMOVED lines=10> */
.L_x_1513:
[----:B------:R-:W-:Y:S05]  /*1400*/  BSYNC.RECONVERGENT B0 ;  /* 0x0000000000007941 */ /* 0x000fea0003800200 */
.L_x_1512:
        /* <DEDUP_REMOVED lines=62> */
.L_x_1522:
        /* <DEDUP_REMOVED lines=9> */
.L_x_4838:


//--------------------- .text._ZN10layer_norm40ln_parallel_residual_bwd_finalize_kernelINS_22Kernel_traits_finalizeILj8192E13__nv_bfloat16S2_fS2_fjLb0ELj1024ELj4ENS_18Kernel_traits_baseILj8192ES2_S2_fS2_fjLj1024EEEEELb0EEEvNS_9BwdParamsE --------------------------
	.section	.text._ZN10layer_norm40ln_parallel_residual_bwd_finalize_kernelINS_22Kernel_traits_finalizeILj8192E13__nv_bfloat16S2_fS2_fjLb0ELj1024ELj4ENS_18Kernel_traits_baseILj8192ES2_S2_fS2_fjLj1024EEEEELb0EEEvNS_9BwdParamsE,"ax",@progbits
	.align	128
        .global         _ZN10layer_norm40ln_parallel_residual_bwd_finalize_kernelINS_22Kernel_traits_finalizeILj8192E13__nv_bfloat16S2_fS2_fjLb0ELj1024ELj4ENS_18Kernel_traits_baseILj8192ES2_S2_fS2_fjLj1024EEEEELb0EEEvNS_9BwdParamsE
        .type           _ZN10layer_norm40ln_parallel_residual_bwd_finalize_kernelINS_22Kernel_traits_finalizeILj8192E13__nv_bfloat16S2_fS2_fjLb0ELj1024ELj4ENS_18Kernel_traits_baseILj8192ES2_S2_fS2_fjLj1024EEEEELb0EEEvNS_9BwdParamsE,@function
        .size           _ZN10layer_norm40ln_parallel_residual_bwd_finalize_kernelINS_22Kernel_traits_finalizeILj8192E13__nv_bfloat16S2_fS2_fjLb0ELj1024ELj4ENS_18Kernel_traits_baseILj8192ES2_S2_fS2_fjLj1024EEEEELb0EEEvNS_9BwdParamsE,(.L_x_4839 - _ZN10layer_norm40ln_parallel_residual_bwd_finalize_kernelINS_22Kernel_traits_finalizeILj8192E13__nv_bfloat16S2_fS2_fjLb0ELj1024ELj4ENS_18Kernel_traits_baseILj8192ES2_S2_fS2_fjLj1024EEEEELb0EEEvNS_9BwdParamsE)
        .other          _ZN10layer_norm40ln_parallel_residual_bwd_finalize_kernelINS_22Kernel_traits_finalizeILj8192E13__nv_bfloat16S2_fS2_fjLb0ELj1024ELj4ENS_18Kernel_traits_baseILj8192ES2_S2_fS2_fjLj1024EEEEELb0EEEvNS_9BwdParamsE,@"STO_CUDA_ENTRY STV_DEFAULT"
_ZN10layer_norm40ln_parallel_residual_bwd_finalize_kernelINS_22Kernel_traits_finalizeILj8192E13__nv_bfloat16S2_fS2_fjLb0ELj1024ELj4ENS_18Kernel_traits_baseILj8192ES2_S2_fS2_fjLj1024EEEEELb0EEEvNS_9BwdParamsE:
.text._ZN10layer_norm40ln_parallel_residual_bwd_finalize_kernelINS_22Kernel_traits_finalizeILj8192E13__nv_bfloat16S2_fS2_fjLb0ELj1024ELj4ENS_18Kernel_traits_baseILj8192ES2_S2_fS2_fjLj1024EEEEELb0EEEvNS_9BwdParamsE:
        /* <DEDUP_REMOVED lines=58> */
.L_x_1527:
        /* <DEDUP_REMOVED lines=112> */
.L_x_1526:
[----:B------:R-:W-:Y:S05]  /*0aa0*/  BSYNC.RECONVERGENT B1 ;  /* 0x0000000000017941 */ /* 0x000fea0003800200 */
.L_x_1525:
        /* <DEDUP_REMOVED lines=66> */
.L_x_1529:
[----:B------:R-:W-:Y:S05]  /*0ed0*/  BSYNC.RECONVERGENT B1 ;  /* 0x0000000000017941 */ /* 0x000fea0003800200 */
.L_x_1528:
        /* <DEDUP_REMOVED lines=36> */
.L_x_1531:
[----:B------:R-:W-:Y:S05]  /*1120*/  BSYNC.RECONVERGENT B1 ;  /* 0x0000000000017941 */ /* 0x000fea0003800200 */
.L_x_1530:
        /* <DEDUP_REMOVED lines=18> */
.L_x_1524:
[----:B------:R-:W-:Y:S05]  /*1250*/  BSYNC.RECONVERGENT B0 ;  /* 0x0000000000007941 */ /* 0x000fea0003800200 */
.L_x_1523:
        /* <DEDUP_REMOVED lines=96> */
.L_x_1532:
        /* <DEDUP_REMOVED lines=10> */
.L_x_4839:


//--------------------- .text._ZN10layer_norm31ln_parallel_residual_bwd_kernelINS_13Kernel_traitsI13__nv_bfloat16S2_fS2_fjLj8192ELj1ELj1ELj8ELj16ENS_18Kernel_traits_baseILj8192ES2_S2_fS2_fjLj256EEEEELb1ELb1ELb0EEEvNS_9BwdParamsE --------------------------
	.section	.text._ZN10layer_norm31ln_parallel_residual_bwd_kernelINS_13Kernel_traitsI13__nv_bfloat16S2_fS2_fjLj8192ELj1ELj1ELj8ELj16ENS_18Kernel_traits_baseILj8192ES2_S2_fS2_fjLj256EEEEELb1ELb1ELb0EEEvNS_9BwdParamsE,"ax",@progbits
	.align	128
        .global         _ZN10layer_norm31ln_parallel_residual_bwd_kernelINS_13Kernel_traitsI13__nv_bfloat16S2_fS2_fjLj8192ELj1ELj1ELj8ELj16ENS_18Kernel_traits_baseILj8192ES2_S2_fS2_fjLj256EEEEELb1ELb1ELb0EEEvNS_9BwdParamsE
        .type           _ZN10layer_norm31ln_parallel_residual_bwd_kernelINS_13Kernel_traitsI13__nv_bfloat16S2_fS2_fjLj8192ELj1ELj1ELj8ELj16ENS_18Kernel_traits_baseILj8192ES2_S2_fS2_fjLj256EEEEELb1ELb1ELb0EEEvNS_9BwdParamsE,@function
        .size           _ZN10layer_norm31ln_parallel_residual_bwd_kernelINS_13Kernel_traitsI13__nv_bfloat16S2_fS2_fjLj8192ELj1ELj1ELj8ELj16ENS_18Kernel_traits_baseILj8192ES2_S2_fS2_fjLj256EEEEELb1ELb1ELb0EEEvNS_9BwdParamsE,(.L_x_4840 - _ZN10layer_norm31ln_parallel_residual_bwd_kernelINS_13Kernel_traitsI13__nv_bfloat16S2_fS2_fjLj8192ELj1ELj1ELj8ELj16ENS_18Kernel_traits_baseILj8192ES2_S2_fS2_fjLj256EEEEELb1ELb1ELb0EEEvNS_9BwdParamsE)
        .other          _ZN10layer_norm31ln_parallel_residual_bwd_kernelINS_13Kernel_traitsI13__nv_bfloat16S2_fS2_fjLj8192ELj1ELj1ELj8ELj16ENS_18Kernel_traits_baseILj8192ES2_S2_fS2_fjLj256EEEEELb1ELb1ELb0EEEvNS_9BwdParamsE,@"STO_CUDA_ENTRY STV_DEFAULT"
_ZN10layer_norm31ln_parallel_residual_bwd_kernelINS_13Kernel_traitsI13__nv_bfloat16S2_fS2_fjLj8192ELj1ELj1ELj8ELj16ENS_18Kernel_traits_baseILj8192ES2_S2_fS2_fjLj256EEEEELb1ELb1ELb0EEEvNS_9BwdParamsE:
.text._ZN10layer_norm31ln_parallel_residual_bwd_kernelINS_13Kernel_traitsI13__nv_bfloat16S2_fS2_fjLj8192ELj1ELj1ELj8ELj16ENS_18Kernel_traits_baseILj8192ES2_S2_fS2_fjLj256EEEEELb1ELb1ELb0EEEvNS_9BwdParamsE:
[----:B------:R-:W-:Y:S01]  /*0000*/  LDC R1, c[0x0][0x37c] ;  /* 0x0000df00ff017b82 */ /* 0x000fe20000000800 */
[----:B------:R-:W0:Y:S01]  /*0010*/  S2R R222, SR_TID.X ;  /* 0x0000000000de7919 */ /* 0x000e220000002100 */
[----:B------:R-:W1:Y:S01]  /*0020*/  LDCU UR8, c[0x0][0x388] ;  /* 0x00007100ff0877ac */ /* 0x000e620008000800 */
[----:B------:R-:W2:Y:S01]  /*0030*/  LDCU.64 UR10, c[0x0][0x358] ;  /* 0x00006b00ff0a77ac */ /* 0x000ea20008000a00 */
[----:B-1----:R-:W-:-:S04]  /*0040*/  USHF.R.S32.HI UR4, URZ, 0x1f, UR8 ;  /* 0x0000001fff047899 */ /* 0x002fc80008011408 */
[----:B------:R-:W-:-:S06]  /*0050*/  ULEA.HI UR4, UR4, UR8, URZ, 0x3 ;  /* 0x0000000804047291 */ /* 0x000fcc000f8f18ff */
[----:B------:R-:W-:Y:S02]  /*0060*/  MOV R3, UR4 ;  /* 0x0000000400037c02 */ /* 0x000fe40008000f00 */
[----:B0-----:R-:W-:Y:S02]  /*0070*/  LOP3.LUT R18, R222, 0xff, RZ, 0x3c, !PT ;  /* 0x000000ffde127812 */ /* 0x001fe400078e3cff */
[----:B------:R-:W-:Y:S01]  /*0080*/  MOV R13, R222 ;  /* 0x000000de000d7202 */ /* 0x000fe20000000f00 */
[----:B------:R-:W0:Y:S01]  /*0090*/  S2UR UR9, SR_CTAID.X ;  /* 0x00000000000979c3 */ /* 0x000e220000002500 */
[----:B------:R-:W-:Y:S01]  /*00a0*/  LEA.HI.SX32 R18, R3, R18, 0x1d ;  /* 0x0000001203127211 */ /* 0x000fe200078feaff */
[----:B------:R-:W0:Y:S03]  /*00b0*/  LDCU UR4, c[0x0][0x384] ;  /* 0x00007080ff0477ac */ /* 0x000e260008000800 */
[----:B------:R-:W-:-:S02]  /*00c0*/  ISETP.GE.U32.AND P1, PT, R18, 0x200, PT ;  /* 0x000002001200780c */ /* 0x000fc40003f26070 */
[C---:B------:R-:W-:Y:S02]  /*00d0*/  ISETP.GE.U32.AND P2, PT, R18.reuse, 0x300, PT ;  /* 0x000003001200780c */ /* 0x040fe40003f46070 */
[C---:B------:R-:W-:Y:S02]  /*00e0*/  ISETP.GE.U32.AND P3, PT, R18.reuse, 0x100, PT ;  /* 0x000001001200780c */ /* 0x040fe40003f66070 */
[----:B------:R-:W-:-:S07]  /*00f0*/  ISETP.GE.U32.AND P4, PT, R18, 0x400, PT ;  /* 0x000004001200780c */ /* 0x000fce0003f86070 */
[----:B------:R-:W1:Y:S04]  /*0100*/  @P1 LDC.64 R4, c[0x0][0x3d0] ;  /* 0x0000f400ff041b82 */ /* 0x000e680000000a00 */
[----:B------:R-:W-:-:S04]  /*0110*/  @P3 LOP3.LUT R13, R222, 0x100, RZ, 0xfc, !PT ;  /* 0x00000100de0d3812 */ /* 0x000fc800078efcff */
[----:B------:R-:W3:Y:S08]  /*0120*/  @P2 LDC.64 R6, c[0x0][0x3d0] ;  /* 0x0000f400ff062b82 */ /* 0x000ef00000000a00 */
[----:B------:R-:W4:Y:S08]  /*0130*/  @P4 LDC.64 R10, c[0x0][0x3d0] ;  /* 0x0000f400ff0a4b82 */ /* 0x000f300000000a00 */
[----:B------:R-:W0:Y:S01]  /*0140*/  @P3 LDC.64 R2, c[0x0][0x3d0] ;  /* 0x0000f400ff023b82 */ /* 0x000e220000000a00 */
[C---:B-1----:R-:W-:Y:S01]  /*0150*/  @P1 IMAD.WIDE.U32 R4, R13.reuse, 0x10, R4 ;  /* 0x000000100d041825 */ /* 0x042fe200078e0004 */
[----:B------:R-:W-:-:S04]  /*0160*/  @P1 IADD3 R13, PT, PT, R13, 0x100, RZ ;  /* 0x000001000d0d1810 */ /* 0x000fc80007ffe0ff */
[----:B--2---:R1:W5:Y:S01]  /*0170*/  @P1 LDG.E.128 R128, desc[UR10][R4.64] ;  /* 0x0000000a04801981 */ /* 0x004362000c1e1d00 */
[C---:B---3--:R-:W-:Y:S01]  /*0180*/  @P2 IMAD.WIDE.U32 R8, R13.reuse, 0x10, R6 ;  /* 0x000000100d082825 */ /* 0x048fe200078e0006 */
[----:B------:R-:W-:-:S04]  /*0190*/  @P2 IADD3 R13, PT, PT, R13, 0x100, RZ ;  /* 0x000001000d0d2810 */ /* 0x000fc80007ffe0ff */
[----:B------:R1:W5:Y:S01]  /*01a0*/  @P2 LDG.E.128 R124, desc[UR10][R8.64] ;  /* 0x0000000a087c2981 */ /* 0x000362000c1e1d00 */
[----:B----4-:R-:W-:-:S05]  /*01b0*/  @P4 IMAD.WIDE.U32 R6, R13, 0x10, R10 ;  /* 0x000000100d064825 */ /* 0x010fca00078e000a */
[----:B------:R1:W5:Y:S01]  /*01c0*/  @P4 LDG.E.128 R120, desc[UR10][R6.64] ;  /* 0x0000000a06784981 */ /* 0x000362000c1e1d00 */
[----:B0-----:R-:W-:-:S05]  /*01d0*/  @P3 IMAD.WIDE.U32 R2, R222, 0x10, R2 ;  /* 0x00000010de023825 */ /* 0x001fca00078e0002 */
[----:B------:R1:W5:Y:S01]  /*01e0*/  @P3 LDG.E.128 R116, desc[UR10][R2.64] ;  /* 0x0000000a02743981 */ /* 0x000362000c1e1d00 */
[----:B------:R-:W-:Y:S01]  /*01f0*/  UISETP.GE.AND UP0, UPT, UR9, UR4, UPT ;  /* 0x000000040900728c */ /* 0x000fe2000bf06270 */
        /* <DEDUP_REMOVED lines=32> */
[----:B-1----:R-:W-:Y:S06]  /*0400*/  BRA.U UP0, `(.L_x_1533) ;  /* 0x000000ad005c7547 */ /* 0x002fec000b800000 */
        /* <DEDUP_REMOVED lines=52> */
[----:B------:R-:W3:Y:S01]  /*0750*/  LDCU.U8 UR26, c[0x0][0x410] ;  /* 0x00008200ff1a77ac */ /* 0x000ee20008000000 */
[----:B------:R-:W4:Y:S01]  /*0760*/  LDCU UR24, c[0x0][0x400] ;  /* 0x00008000ff1877ac */ /* 0x000f220008000800 */
[----:B------:R-:W1:Y:S01]  /*0770*/  LDCU.64 UR4, c[0x0][0x478] ;  /* 0x00008f00ff0477ac */ /* 0x000e620008000a00 */
[----:B------:R-:W1:Y:S01]  /*0780*/  LDCU.64 UR16, c[0x0][0x438] ;  /* 0x00008700ff1077ac */ /* 0x000e620008000a00 */
[----:B------:R-:W1:Y:S01]  /*0790*/  LDCU.64 UR18, c[0x0][0x470] ;  /* 0x00008e00ff1277ac */ /* 0x000e620008000a00 */
[----:B------:R-:W1:Y:S01]  /*07a0*/  LDCU.128 UR12, c[0x0][0x3c0] ;  /* 0x00007800ff0c77ac */ /* 0x000e620008000c00 */
[----:B------:R-:W1:Y:S01]  /*07b0*/  LDCU.64 UR20, c[0x0][0x380] ;  /* 0x00007000ff1477ac */ /* 0x000e620008000a00 */
[----:B0-----:R-:W-:-:S11]  /*07c0*/  UISETP.NE.AND UP2, UPT, UR6, URZ, UPT ;  /* 0x000000ff0600728c */ /* 0x001fd6000bf45270 */
.L_x_1584:
[----:B-1----:R-:W-:Y:S02]  /*07d0*/  UIMAD.WIDE UR22, UR9, 0x4, UR14 ;  /* 0x00000004091678a5 */ /* 0x002fe4000f8e020e */
[----:B------:R-:W-:-:S04]  /*07e0*/  UIMAD.WIDE UR6, UR9, 0x4, UR12 ;  /* 0x00000004090678a5 */ /* 0x000fc8000f8e020c */
[----:B0--34-:R-:W-:Y:S02]  /*07f0*/  MOV R152, UR22 ;  /* 0x0000001600987c02 */ /* 0x019fe40008000f00 */
[----:B------:R-:W-:Y:S02]  /*0800*/  MOV R153, UR23 ;  /* 0x0000001700997c02 */ /* 0x000fe40008000f00 */
[----:B------:R-:W-:Y:S02]  /*0810*/  MOV R154, UR6 ;  /* 0x00000006009a7c02 */ /* 0x000fe40008000f00 */
[----:B------:R-:W-:Y:S01]  /*0820*/  MOV R155, UR7 ;  /* 0x00000007009b7c02 */ /* 0x000fe20008000f00 */
[----:B-----5:R-:W5:Y:S04]  /*0830*/  LDG.E R152, desc[UR10][R152.64] ;  /* 0x0000000a98987981 */ /* 0x020f68000c1e1900 */
[----:B------:R-:W3:Y:S01]  /*0840*/  LDG.E R154, desc[UR10][R154.64] ;  /* 0x0000000a9a9a7981 */ /* 0x000ee2000c1e1900 */
[----:B--2---:R-:W-:Y:S01]  /*0850*/  UIMAD UR6, UR9, UR8, URZ ;  /* 0x00000008090672a4 */ /* 0x004fe2000f8e02ff */
[----:B------:R-:W-:Y:S01]  /*0860*/  PLOP3.LUT P0, PT, PT, PT, UP2, 0x40, 0x4 ;  /* 0x000000000004781c */ /* 0x000fe20003f0e828 */
[----:B------:R-:W-:Y:S01]  /*0870*/  BSSY.RECONVERGENT B0, `(.L_x_1534) ;  /* 0x000006f000007945 */ /* 0x000fe20003800200 */
[C---:B------:R-:W-:Y:S01]  /*0880*/  ISETP.GE.U32.AND P1, PT, R18.reuse, 0x200, PT ;  /* 0x000002001200780c */ /* 0x040fe20003f26070 */
[----:B------:R-:W-:Y:S01]  /*0890*/  USHF.R.S32.HI UR7, URZ, 0x1f, UR6 ;  /* 0x0000001fff077899 */ /* 0x000fe20008011406 */
[----:B------:R-:W-:-:S02]  /*08a0*/  ISETP.GE.U32.AND P2, PT, R18, 0x300, PT ;  /* 0x000003001200780c */ /* 0x000fc40003f46070 */
[----:B------:R-:W-:Y:S02]  /*08b0*/  CS2R R166, SRZ ;  /* 0x0000000000a67805 */ /* 0x000fe4000001ff00 */
[----:B------:R-:W-:Y:S01]  /*08c0*/  ISETP.GE.U32.AND P4, PT, R18, 0x400, PT ;  /* 0x000004001200780c */ /* 0x000fe20003f86070 */
[----:B------:R-:W-:-:S06]  /*08d0*/  ULEA.HI UR7, UR7, UR6, URZ, 0x3 ;  /* 0x0000000607077291 */ /* 0x000fcc000f8f18ff */
[----:B------:R-:W-:-:S04]  /*08e0*/  MOV R157, UR7 ;  /* 0x00000007009d7c02 */ /* 0x000fc80008000f00 */
[----:B------:R-:W-:-:S04]  /*08f0*/  LEA.HI.SX32 R0, R157, R222, 0x1d ;  /* 0x000000de9d007211 */ /* 0x000fc800078feaff */
[----:B------:R-:W-:Y:S02]  /*0900*/  MOV R165, R0 ;  /* 0x0000000000a57202 */ /* 0x000fe40000000f00 */
[----:B-----5:R-:W-:Y:S02]  /*0910*/  R2UR UR23, R152 ;  /* 0x00000000981772ca */ /* 0x020fe400000e0000 */
[----:B---3--:R-:W-:Y:S01]  /*0920*/  FSEL R164, R154, RZ, P0 ;  /* 0x000000ff9aa47208 */ /* 0x008fe20000000000 */
[----:B------:R-:W-:-:S12]  /*0930*/  @!P3 BRA `(.L_x_1535) ;  /* 0x000000040088b947 */ /* 0x000fd80003800000 */
[----:B------:R-:W0:Y:S08]  /*0940*/  LDC.64 R212, c[0x0][0x3a8] ;  /* 0x0000ea00ffd47b82 */ /* 0x000e300000000a00 */
[----:B------:R-:W1:Y:S01]  /*0950*/  LDC.64 R156, c[0x0][0x428] ;  /* 0x00010a00ff9c7b82 */ /* 0x000e620000000a00 */
[----:B------:R-:W-:Y:S02]  /*0960*/  ISETP.NE.U32.AND P0, PT, RZ, UR16, PT ;  /* 0x00000010ff007c0c */ /* 0x000fe4000bf05070 */
[----:B------:R-:W-:-:S05]  /*0970*/  ISETP.NE.U32.AND P3, PT, RZ, UR18, PT ;  /* 0x00000012ff007c0c */ /* 0x000fca000bf65070 */
[----:B------:R-:W2:Y:S01]  /*0980*/  LDC.64 R208, c[0x0][0x3b0] ;  /* 0x0000ec00ffd07b82 */ /* 0x000ea20000000a00 */
[----:B0-----:R-:W-:-:S05]  /*0990*/  IMAD.WIDE.U32 R212, R0, 0x20, R212 ;  /* 0x0000002000d47825 */ /* 0x001fca00078e00d4 */
[----:B------:R-:W3:Y:S01]  /*09a0*/  LDG.E.128 R152, desc[UR10][R212.64] ;  /* 0x0000000ad4987981 */ /* 0x000ee2000c1e1d00 */
[----:B-1----:R-:W-:-:S03]  /*09b0*/  IMAD.WIDE.U32 R156, R0, 0x10, R156 ;  /* 0x00000010009c7825 */ /* 0x002fc600078e009c */
[----:B------:R0:W4:Y:S04]  /*09c0*/  LDG.E.128 R160, desc[UR10][R212.64+0x10] ;  /* 0x0000100ad4a07981 */ /* 0x000128000c1e1d00 */
[----:B------:R-:W4:Y:S01]  /*09d0*/  LDG.E.128 R156, desc[UR10][R156.64] ;  /* 0x0000000a9c9c7981 */ /* 0x000f22000c1e1d00 */
[----:B------:R-:W-:Y:S02]  /*09e0*/  ISETP.NE.AND.EX P0, PT, RZ, UR17, PT, P0 ;  /* 0x00000011ff007c0c */ /* 0x000fe4000bf05300 */
[----:B------:R-:W-:-:S11]  /*09f0*/  ISETP.NE.AND.EX P3, PT, RZ, UR19, PT, P3 ;  /* 0x00000013ff007c0c */ /* 0x000fd6000bf65330 */
[----:B------:R-:W1:Y:S01]  /*0a00*/  @P0 LDC.64 R210, c[0x0][0x438] ;  /* 0x00010e00ffd20b82 */ /* 0x000e620000000a00 */
[----:B------:R-:W-:Y:S02]  /*0a10*/  SHF.L.U32 R221, R116, 0x10, RZ ;  /* 0x0000001074dd7819 */ /* 0x000fe400000006ff */
[----:B------:R-:W-:Y:S02]  /*0a20*/  SHF.L.U32 R218, R14, 0x10, RZ ;  /* 0x000000100eda7819 */ /* 0x000fe400000006ff */
[----:B------:R-:W-:-:S03]  /*0a30*/  SHF.L.U32 R214, R15, 0x10, RZ ;  /* 0x000000100fd67819 */ /* 0x000fc600000006ff */
[----:B------:R-:W1:Y:S01]  /*0a40*/  @P3 LDC.64 R166, c[0x0][0x3b8] ;  /* 0x0000ee00ffa63b82 */ /* 0x000e620000000a00 */
[----:B------:R-:W-:Y:S02]  /*0a50*/  SHF.L.U32 R217, R117, 0x10, RZ ;  /* 0x0000001075d97819 */ /* 0x000fe400000006ff */
[----:B0-----:R-:W-:Y:S01]  /*0a60*/  SHF.L.U32 R213, R118, 0x10, RZ ;  /* 0x0000001076d57819 */ /* 0x001fe200000006ff */
[----:B--2---:R-:W-:Y:S01]  /*0a70*/  IMAD.WIDE.U32 R208, R0, 0x8, R208 ;  /* 0x0000000800d07825 */ /* 0x004fe200078e00d0 */
[----:B------:R-:W-:-:S04]  /*0a80*/  SHF.L.U32 R206, R17, 0x10, RZ ;  /* 0x0000001011ce7819 */ /* 0x000fc800000006ff */
[----:B------:R-:W5:Y:S01]  /*0a90*/  LDG.E.64 R230, desc[UR10][R208.64] ;  /* 0x0000000ad0e67981 */ /* 0x000f62000c1e1b00 */
[----:B-1----:R-:W-:-:S05]  /*0aa0*/  @P0 IMAD.WIDE.U32 R210, R0, 0x20, R210 ;  /* 0x0000002000d20825 */ /* 0x002fca00078e00d2 */
[----:B------:R-:W5:Y:S04]  /*0ab0*/  @P0 LDG.E.128 R48, desc[UR10][R210.64] ;  /* 0x0000000ad2300981 */ /* 0x000f68000c1e1d00 */
[----:B------:R0:W5:Y:S01]  /*0ac0*/  @P0 LDG.E.128 R44, desc[UR10][R210.64+0x10] ;  /* 0x0000100ad22c0981 */ /* 0x000162000c1e1d00 */
[----:B------:R-:W-:-:S05]  /*0ad0*/  @P3 IMAD.WIDE.U32 R166, R0, 0x8, R166 ;  /* 0x0000000800a63825 */ /* 0x000fca00078e00a6 */
[----:B------:R1:W5:Y:S01]  /*0ae0*/  @P3 LDG.E.64 R238, desc[UR10][R166.64] ;  /* 0x0000000aa6ee3981 */ /* 0x000362000c1e1b00 */
[----:B0-----:R-:W-:Y:S01]  /*0af0*/  SHF.L.U32 R210, R16, 0x10, RZ ;  /* 0x0000001010d27819 */ /* 0x001fe200000006ff */
[C---:B---3--:R-:W-:Y:S01]  /*0b00*/  FADD.FTZ R220, -R164.reuse, R153 ;  /* 0x00000099a4dc7221 */ /* 0x048fe20000010100 */
[C---:B------:R-:W-:Y:S01]  /*0b10*/  FADD.FTZ R216, -R164.reuse, R155 ;  /* 0x0000009ba4d87221 */ /* 0x040fe20000010100 */
[----:B------:R-:W-:Y:S02]  /*0b20*/  FADD.FTZ R223, -R164, R152 ;  /* 0x00000098a4df7221 */ /* 0x000fe40000010100 */
[----:B------:R-:W-:Y:S01]  /*0b30*/  FMUL.FTZ R220, R220, UR23 ;  /* 0x00000017dcdc7c20 */ /* 0x000fe20008410000 */
[C---:B----4-:R-:W-:Y:S02]  /*0b40*/  PRMT R153, R156.reuse, 0x7632, R153 ;  /* 0x000076329c997816 */ /* 0x050fe40000000099 */
[----:B------:R-:W-:Y:S02]  /*0b50*/  PRMT R155, R157, 0x7632, R155 ;  /* 0x000076329d9b7816 */ /* 0x000fe4000000009b */
[----:B------:R-:W-:Y:S01]  /*0b60*/  SHF.L.U32 R156, R156, 0x10, RZ ;  /* 0x000000109c9c7819 */ /* 0x000fe200000006ff */
[----:B------:R-:W-:Y:S01]  /*0b70*/  FMUL.FTZ R216, R216, UR23 ;  /* 0x00000017d8d87c20 */ /* 0x000fe20008410000 */
[----:B------:R-:W-:-:S02]  /*0b80*/  SHF.L.U32 R153, R153, 0x10, RZ ;  /* 0x0000001099997819 */ /* 0x000fc400000006ff */
[----:B------:R-:W-:Y:S01]  /*0b90*/  SHF.L.U32 R155, R155, 0x10, RZ ;  /* 0x000000109b9b7819 */ /* 0x000fe200000006ff */
[----:B------:R-:W-:Y:S01]  /*0ba0*/  FMUL.FTZ R223, R223, UR23 ;  /* 0x00000017dfdf7c20 */ /* 0x000fe20008410000 */
[-C--:B------:R-:W-:Y:S01]  /*0bb0*/  FMUL.FTZ R221, R221, R156.reuse ;  /* 0x0000009cdddd7220 */ /* 0x080fe20000410000 */
        /* <DEDUP_REMOVED lines=9> */
[C---:B------:R-:W-:Y:S01]  /*0c50*/  FFMA.FTZ R155, R223.reuse, R221, RZ ;  /* 0x000000dddf9b7223 */ /* 0x040fe200000100ff */
[----:B------:R-:W-:Y:S01]  /*0c60*/  FADD.FTZ R80, R80, R156 ;  /* 0x0000009c50507221 */ /* 0x000fe20000010000 */
[----:B------:R-:W-:Y:S01]  /*0c70*/  FFMA.FTZ R112, R223, R156, R112 ;  /* 0x0000009cdf707223 */ /* 0x000fe20000010070 */
[----:B------:R-:W-:Y:S01]  /*0c80*/  FMUL.FTZ R219, R154, UR23 ;  /* 0x000000179adb7c20 */ /* 0x000fe20008410000 */
[----:B------:R-:W-:Y:S01]  /*0c90*/  FMUL.FTZ R217, R217, R157 ;  /* 0x0000009dd9d97220 */ /* 0x000fe20000410000 */
[----:B------:R-:W-:Y:S01]  /*0ca0*/  FADD.FTZ R154, R153, R218 ;  /* 0x000000da999a7221 */ /* 0x000fe20000010000 */
[----:B------:R-:W-:Y:S01]  /*0cb0*/  FFMA.FTZ R156, R220, R218, R155 ;  /* 0x000000dadc9c7223 */ /* 0x000fe2000001009b */
[----:B------:R-:W-:Y:S01]  /*0cc0*/  PRMT R165, R158, 0x7632, R165 ;  /* 0x000076329ea57816 */ /* 0x000fe200000000a5 */
[----:B------:R-:W-:Y:S01]  /*0cd0*/  FADD.FTZ R160, -R164, R160 ;  /* 0x000000a0a4a07221 */ /* 0x000fe20000010100 */
[----:B------:R-:W-:Y:S01]  /*0ce0*/  SHF.L.U32 R158, R158, 0x10, RZ ;  /* 0x000000109e9e7819 */ /* 0x000fe200000006ff */
[----:B------:R-:W-:Y:S01]  /*0cf0*/  FADD.FTZ R153, R154, R217 ;  /* 0x000000d99a997221 */ /* 0x000fe20000010000 */
[----:B------:R-:W-:Y:S01]  /*0d00*/  PRMT R152, R159, 0x7632, R152 ;  /* 0x000076329f987816 */ /* 0x000fe20000000098 */
[----:B------:R-:W-:Y:S01]  /*0d10*/  FFMA.FTZ R155, R219, R217, R156 ;  /* 0x000000d9db9b7223 */ /* 0x000fe2000001009c */
[----:B------:R-:W-:Y:S01]  /*0d20*/  FMUL.FTZ R215, R160, UR23 ;  /* 0x00000017a0d77c20 */ /* 0x000fe20008410000 */
[----:B------:R-:W-:Y:S01]  /*0d30*/  SHF.L.U32 R165, R165, 0x10, RZ ;  /* 0x00000010a5a57819 */ /* 0x000fe200000006ff */
[----:B------:R-:W-:Y:S01]  /*0d40*/  FADD.FTZ R161, -R164, R161 ;  /* 0x000000a1a4a17221 */ /* 0x000fe20000010100 */
[----:B------:R-:W-:Y:S01]  /*0d50*/  SHF.L.U32 R156, R152, 0x10, RZ ;  /* 0x00000010989c7819 */ /* 0x000fe200000006ff */
[----:B------:R-:W-:Y:S01]  /*0d60*/  FMUL.FTZ R213, R213, R158 ;  /* 0x0000009ed5d57220 */ /* 0x000fe20000410000 */
[----:B------:R-:W-:Y:S01]  /*0d70*/  FADD.FTZ R152, R153, R214 ;  /* 0x000000d699987221 */ /* 0x000fe20000010000 */
[----:B------:R-:W-:Y:S01]  /*0d80*/  FFMA.FTZ R154, R216, R214, R155 ;  /* 0x000000d6d89a7223 */ /* 0x000fe2000001009b */
[----:B------:R-:W-:Y:S01]  /*0d90*/  FADD.FTZ R76, R76, R158 ;  /* 0x0000009e4c4c7221 */ /* 0x000fe20000010000 */
[----:B------:R-:W-:Y:S01]  /*0da0*/  FFMA.FTZ R108, R215, R158, R108 ;  /* 0x0000009ed76c7223 */ /* 0x000fe2000001006c */
[----:B------:R-:W-:Y:S01]  /*0db0*/  SHF.L.U32 R159, R159, 0x10, RZ ;  /* 0x000000109f9f7819 */ /* 0x000fe200000006ff */
[----:B------:R-:W-:Y:S01]  /*0dc0*/  FADD.FTZ R162, -R164, R162 ;  /* 0x000000a2a4a27221 */ /* 0x000fe20000010100 */
[----:B------:R-:W-:Y:S01]  /*0dd0*/  SHF.L.U32 R158, R119, 0x10, RZ ;  /* 0x00000010779e7819 */ /* 0x000fe200000006ff */
[----:B------:R-:W-:Y:S01]  /*0de0*/  FMUL.FTZ R212, R161, UR23 ;  /* 0x00000017a1d47c20 */ /* 0x000fe20008410000 */
[----:B------:R-:W-:Y:S01]  /*0df0*/  FMUL.FTZ R210, R210, R165 ;  /* 0x000000a5d2d27220 */ /* 0x000fe20000410000 */
[----:B------:R-:W-:Y:S01]  /*0e00*/  FADD.FTZ R153, R152, R213 ;  /* 0x000000d598997221 */ /* 0x000fe20000010000 */
[----:B------:R-:W-:Y:S01]  /*0e10*/  FFMA.FTZ R155, R215, R213, R154 ;  /* 0x000000d5d79b7223 */ /* 0x000fe2000001009a */
[----:B------:R-:W-:Y:S01]  /*0e20*/  FADD.FTZ R163, -R164, R163 ;  /* 0x000000a3a4a37221 */ /* 0x000fe20000010100 */
[----:B------:R-:W-:Y:S01]  /*0e30*/  FMUL.FTZ R209, R158, R159 ;  /* 0x0000009f9ed17220 */ /* 0x000fe20000410000 */
[----:B------:R-:W-:Y:S01]  /*0e40*/  FMUL.FTZ R211, R162, UR23 ;  /* 0x00000017a2d37c20 */ /* 0x000fe20008410000 */
[----:B------:R-:W-:Y:S01]  /*0e50*/  FADD.FTZ R152, R153, R210 ;  /* 0x000000d299987221 */ /* 0x000fe20000010000 */
[----:B------:R-:W-:Y:S01]  /*0e60*/  FFMA.FTZ R154, R212, R210, R155 ;  /* 0x000000d2d49a7223 */ /* 0x000fe2000001009b */
[----:B------:R-:W-:Y:S01]  /*0e70*/  FMUL.FTZ R208, R163, UR23 ;  /* 0x00000017a3d07c20 */ /* 0x000fe20008410000 */
[-C--:B------:R-:W-:Y:S01]  /*0e80*/  FMUL.FTZ R206, R206, R156.reuse ;  /* 0x0000009ccece7220 */ /* 0x080fe20000410000 */
[----:B-1----:R-:W-:Y:S01]  /*0e90*/  FADD.FTZ R167, R152, R209 ;  /* 0x000000d198a77221 */ /* 0x002fe20000010000 */
        /* <DEDUP_REMOVED lines=12> */
.L_x_1535:
[----:B----4-:R-:W-:Y:S05]  /*0f60*/  BSYNC.RECONVERGENT B0 ;  /* 0x0000000000007941 */ /* 0x010fea0003800200 */
.L_x_1534:
[----:B------:R-:W-:Y:S04]  /*0f70*/  BSSY.RECONVERGENT B0, `(.L_x_1536) ;  /* 0x0000064000007945 */ /* 0x000fe80003800200 */
[----:B------:R-:W-:Y:S05]  /*0f80*/  @!P1 BRA `(.L_x_1537) ;  /* 0x0000000400889947 */ /* 0x000fea0003800000 */
        /* <DEDUP_REMOVED lines=8> */
[----:B------:R-:W4:Y:S04]  /*1010*/  LDG.E.128 R160, desc[UR10][R182.64+0x10] ;  /* 0x0000100ab6a07981 */ /* 0x000f28000c1e1d00 */
[----:B------:R-:W4:Y:S01]  /*1020*/  LDG.E.128 R156, desc[UR10][R156.64] ;  /* 0x0000000a9c9c7981 */ /* 0x000f22000c1e1d00 */
[----:B------:R-:W-:Y:S02]  /*1030*/  ISETP.NE.AND.EX P3, PT, RZ, UR19, PT, P3 ;  /* 0x00000013ff007c0c */ /* 0x000fe4000bf65330 */
[----:B------:R-:W-:-:S11]  /*1040*/  ISETP.NE.AND.EX P0, PT, RZ, UR17, PT, P0 ;  /* 0x00000011ff007c0c */ /* 0x000fd6000bf05300 */
[----:B------:R-:W0:Y:S08]  /*1050*/  @P3 LDC.64 R176, c[0x0][0x3b8] ;  /* 0x0000ee00ffb03b82 */ /* 0x000e300000000a00 */
[----:B------:R-:W1:Y:S01]  /*1060*/  @P0 LDC.64 R180, c[0x0][0x438] ;  /* 0x00010e00ffb40b82 */ /* 0x000e620000000a00 */
[----:B------:R-:W-:Y:S01]  /*1070*/  SHF.L.U32 R205, R128, 0x10, RZ ;  /* 0x0000001080cd7819 */ /* 0x000fe200000006ff */
[----:B--2---:R-:W-:Y:S01]  /*1080*/  IMAD.WIDE.U32 R178, R165, 0x8, R178 ;  /* 0x00000008a5b27825 */ /* 0x004fe200078e00b2 */
[----:B------:R-:W-:-:S02]  /*1090*/  SHF.L.U32 R202, R10, 0x10, RZ ;  /* 0x000000100aca7819 */ /* 0x000fc400000006ff */
[----:B------:R-:W-:Y:S02]  /*10a0*/  SHF.L.U32 R200, R129, 0x10, RZ ;  /* 0x0000001081c87819 */ /* 0x000fe400000006ff */
[----:B------:R-:W5:Y:S01]  /*10b0*/  LDG.E.64 R228, desc[UR10][R178.64] ;  /* 0x0000000ab2e47981 */ /* 0x000f62000c1e1b00 */
[----:B0-----:R-:W-:-:S05]  /*10c0*/  @P3 IMAD.WIDE.U32 R176, R165, 0x8, R176 ;  /* 0x00000008a5b03825 */ /* 0x001fca00078e00b0 */
[----:B------:R0:W5:Y:S01]  /*10d0*/  @P3 LDG.E.64 R236, desc[UR10][R176.64] ;  /* 0x0000000ab0ec3981 */ /* 0x000162000c1e1b00 */
[----:B-1----:R-:W-:-:S05]  /*10e0*/  @P0 IMAD.WIDE.U32 R180, R165, 0x20, R180 ;  /* 0x00000020a5b40825 */ /* 0x002fca00078e00b4 */
[----:B------:R-:W5:Y:S01]  /*10f0*/  @P0 LDG.E.128 R40, desc[UR10][R180.64] ;  /* 0x0000000ab4280981 */ /* 0x000f62000c1e1d00 */
[----:B0-----:R-:W-:-:S03]  /*1100*/  SHF.L.U32 R177, R11, 0x10, RZ ;  /* 0x000000100bb17819 */ /* 0x001fc600000006ff */
[----:B------:R0:W5:Y:S01]  /*1110*/  @P0 LDG.E.128 R36, desc[UR10][R180.64+0x10] ;  /* 0x0000100ab4240981 */ /* 0x000162000c1e1d00 */
[----:B------:R-:W-:Y:S02]  /*1120*/  SHF.L.U32 R176, R130, 0x10, RZ ;  /* 0x0000001082b07819 */ /* 0x000fe400000006ff */
[----:B------:R-:W-:Y:S02]  /*1130*/  SHF.L.U32 R185, R13, 0x10, RZ ;  /* 0x000000100db97819 */ /* 0x000fe400000006ff */
[----:B0-----:R-:W-:Y:S02]  /*1140*/  SHF.L.U32 R180, R131, 0x10, RZ ;  /* 0x0000001083b47819 */ /* 0x001fe400000006ff */
[----:B------:R-:W-:Y:S01]  /*1150*/  IADD3 R165, PT, PT, R165, 0x100, RZ ;  /* 0x00000100a5a57810 */ /* 0x000fe20007ffe0ff */
[C---:B---3--:R-:W-:Y:S01]  /*1160*/  FADD.FTZ R154, -R164.reuse, R154 ;  /* 0x0000009aa49a7221 */ /* 0x048fe20000010100 */
[C---:B------:R-:W-:Y:S01]  /*1170*/  FADD.FTZ R174, -R164.reuse, R155 ;  /* 0x0000009ba4ae7221 */ /* 0x040fe20000010100 */
[C---:B------:R-:W-:Y:S01]  /*1180*/  FADD.FTZ R204, -R164.reuse, R153 ;  /* 0x00000099a4cc7221 */ /* 0x040fe20000010100 */
[----:B------:R-:W-:Y:S01]  /*1190*/  FADD.FTZ R207, -R164, R152 ;  /* 0x00000098a4cf7221 */ /* 0x000fe20000010100 */
[----:B------:R-:W-:Y:S01]  /*11a0*/  FMUL.FTZ R203, R154, UR23 ;  /* 0x000000179acb7c20 */ /* 0x000fe20008410000 */
[----:B----4-:R-:W-:-:S02]  /*11b0*/  PRMT R155, R157, 0x7632, R155 ;  /* 0x000076329d9b7816 */ /* 0x010fc4000000009b */
[C---:B------:R-:W-:Y:S02]  /*11c0*/  PRMT R153, R156.reuse, 0x7632, R153 ;  /* 0x000076329c997816 */ /* 0x040fe40000000099 */
[----:B------:R-:W-:Y:S01]  /*11d0*/  SHF.L.U32 R156, R156, 0x10, RZ ;  /* 0x000000109c9c7819 */ /* 0x000fe200000006ff */
[----:B------:R-:W-:Y:S01]  /*11e0*/  FMUL.FTZ R174, R174, UR23 ;  /* 0x00000017aeae7c20 */ /* 0x000fe20008410000 */
[----:B------:R-:W-:Y:S01]  /*11f0*/  SHF.L.U32 R154, R155, 0x10, RZ ;  /* 0x000000109b9a7819 */ /* 0x000fe200000006ff */
[----:B------:R-:W-:Y:S01]  /*1200*/  FADD.FTZ R160, -R164, R160 ;  /* 0x000000a0a4a07221 */ /* 0x000fe20000010100 */
[----:B------:R-:W-:Y:S01]  /*1210*/  PRMT R182, R158, 0x7632, R182 ;  /* 0x000076329eb67816 */ /* 0x000fe200000000b6 */
[----:B------:R-:W-:Y:S01]  /*1220*/  FMUL.FTZ R204, R204, UR23 ;  /* 0x00000017cccc7c20 */ /* 0x000fe20008410000 */
[----:B------:R-:W-:Y:S01]  /*1230*/  SHF.L.U32 R153, R153, 0x10, RZ ;  /* 0x0000001099997819 */ /* 0x000fe200000006ff */
[----:B------:R-:W-:Y:S01]  /*1240*/  FMUL.FTZ R207, R207, UR23 ;  /* 0x00000017cfcf7c20 */ /* 0x000fe20008410000 */
[----:B------:R-:W-:Y:S01]  /*1250*/  FMUL.FTZ R205, R205, R156 ;  /* 0x0000009ccdcd7220 */ /* 0x000fe20000410000 */
[----:B------:R-:W-:Y:S01]  /*1260*/  SHF.L.U32 R181, R158, 0x10, RZ ;  /* 0x000000109eb57819 */ /* 0x000fe200000006ff */
[-C--:B------:R-:W-:Y:S01]  /*1270*/  FMUL.FTZ R177, R177, R154.reuse ;  /* 0x0000009ab1b17220 */ /* 0x080fe20000410000 */
[----:B------:R-:W-:Y:S01]  /*1280*/  FFMA.FTZ R107, R174, R154, R107 ;  /* 0x0000009aae6b7223 */ /* 0x000fe2000001006b */
[----:B------:R-:W-:Y:S01]  /*1290*/  FADD.FTZ R75, R75, R154 ;  /* 0x0000009a4b4b7221 */ /* 0x000fe20000010000 */
[----:B------:R-:W-:Y:S01]  /*12a0*/  SHF.L.U32 R154, R12, 0x10, RZ ;  /* 0x000000100c9a7819 */ /* 0x000fe200000006ff */
[----:B------:R-:W-:Y:S01]  /*12b0*/  FMUL.FTZ R179, R160, UR23 ;  /* 0x00000017a0b37c20 */ /* 0x000fe20008410000 */
[----:B------:R-:W-:Y:S01]  /*12c0*/  SHF.L.U32 R182, R182, 0x10, RZ ;  /* 0x00000010b6b67819 */ /* 0x000fe200000006ff */
[-C--:B------:R-:W-:Y:S01]  /*12d0*/  FMUL.FTZ R202, R202, R153.reuse ;  /* 0x00000099caca7220 */ /* 0x080fe20000410000 */
[----:B------:R-:W-:Y:S01]  /*12e0*/  SHF.L.U32 R157, R157, 0x10, RZ ;  /* 0x000000109d9d7819 */ /* 0x000fe200000006ff */
[----:B------:R-:W-:Y:S01]  /*12f0*/  FFMA.FTZ R105, R204, R153, R105 ;  /* 0x00000099cc697223 */ /* 0x000fe20000010069 */
[----:B------:R-:W-:Y:S01]  /*1300*/  FADD.FTZ R73, R73, R153 ;  /* 0x0000009949497221 */ /* 0x000fe20000010000 */
[----:B------:R-:W-:Y:S01]  /*1310*/  FADD.FTZ R167, R167, R205 ;  /* 0x000000cda7a77221 */ /* 0x000fe20000010000 */
[----:B------:R-:W-:Y:S01]  /*1320*/  FFMA.FTZ R153, R207, R205, R166 ;  /* 0x000000cdcf997223 */ /* 0x000fe200000100a6 */
[-C--:B------:R-:W-:Y:S01]  /*1330*/  FMUL.FTZ R176, R176, R181.reuse ;  /* 0x000000b5b0b07220 */ /* 0x080fe20000410000 */
[----:B------:R-:W-:Y:S01]  /*1340*/  FADD.FTZ R68, R68, R181 ;  /* 0x000000b544447221 */ /* 0x000fe20000010000 */
[----:B------:R-:W-:Y:S01]  /*1350*/  FFMA.FTZ R100, R179, R181, R100 ;  /* 0x000000b5b3647223 */ /* 0x000fe20000010064 */
[----:B------:R-:W-:Y:S01]  /*1360*/  FMUL.FTZ R181, R154, R182 ;  /* 0x000000b69ab57220 */ /* 0x000fe20000410000 */
[----:B------:R-:W-:Y:S01]  /*1370*/  FMUL.FTZ R200, R200, R157 ;  /* 0x0000009dc8c87220 */ /* 0x000fe20000410000 */
[----:B------:R-:W-:Y:S01]  /*1380*/  FADD.FTZ R167, R167, R202 ;  /* 0x000000caa7a77221 */ /* 0x000fe20000010000 */
[----:B------:R-:W-:Y:S01]  /*1390*/  FFMA.FTZ R154, R204, R202, R153 ;  /* 0x000000cacc9a7223 */ /* 0x000fe20000010099 */
[----:B------:R-:W-:Y:S01]  /*13a0*/  PRMT R152, R159, 0x7632, R152 ;  /* 0x000076329f987816 */ /* 0x000fe20000000098 */
        /* <DEDUP_REMOVED lines=8> */
[----:B------:R-:W-:Y:S01]  /*1430*/  SHF.L.U32 R159, R159, 0x10, RZ ;  /* 0x000000109f9f7819 */ /* 0x000fe200000006ff */
[C---:B------:R-:W-:Y:S01]  /*1440*/  FADD.FTZ R162, -R164.reuse, R162 ;  /* 0x000000a2a4a27221 */ /* 0x040fe20000010100 */
[----:B------:R-:W-:Y:S01]  /*1450*/  FMUL.FTZ R178, R161, UR23 ;  /* 0x00000017a1b27c20 */ /* 0x000fe20008410000 */
[----:B------:R-:W-:Y:S01]  /*1460*/  FADD.FTZ R154, R155, R176 ;  /* 0x000000b09b9a7221 */ /* 0x000fe20000010000 */
[----:B------:R-:W-:Y:S01]  /*1470*/  FFMA.FTZ R153, R179, R176, R152 ;  /* 0x000000b0b3997223 */ /* 0x000fe20000010098 */
[----:B------:R-:W-:Y:S01]  /*1480*/  FADD.FTZ R163, -R164, R163 ;  /* 0x000000a3a4a37221 */ /* 0x000fe20000010100 */
[----:B------:R-:W-:Y:S01]  /*1490*/  FMUL.FTZ R180, R180, R159 ;  /* 0x0000009fb4b47220 */ /* 0x000fe20000410000 */
[----:B------:R-:W-:Y:S01]  /*14a0*/  FMUL.FTZ R183, R162, UR23 ;  /* 0x00000017a2b77c20 */ /* 0x000fe20008410000 */
[----:B------:R-:W-:Y:S01]  /*14b0*/  FADD.FTZ R155, R154, R181 ;  /* 0x000000b59a9b7221 */ /* 0x000fe20000010000 */
[C---:B------:R-:W-:Y:S01]  /*14c0*/  FFMA.FTZ R152, R178.reuse, R181, R153 ;  /* 0x000000b5b2987223 */ /* 0x040fe20000010099 */
[----:B------:R-:W-:Y:S01]  /*14d0*/  FADD.FTZ R69, R69, R182 ;  /* 0x000000b645457221 */ /* 0x000fe20000010000 */
[----:B------:R-:W-:Y:S01]  /*14e0*/  FFMA.FTZ R101, R178, R182, R101 ;  /* 0x000000b6b2657223 */ /* 0x000fe20000010065 */
[----:B------:R-:W-:Y:S01]  /*14f0*/  FMUL.FTZ R182, R163, UR23 ;  /* 0x00000017a3b67c20 */ /* 0x000fe20008410000 */
        /* <DEDUP_REMOVED lines=11> */
.L_x_1537:
[----:B------:R-:W-:Y:S05]  /*15b0*/  BSYNC.RECONVERGENT B0 ;  /* 0x0000000000007941 */ /* 0x000fea0003800200 */
.L_x_1536:
        /* <DEDUP_REMOVED lines=14> */
[----:B------:R-:W1:Y:S08]  /*16a0*/  @P0 LDC.64 R160, c[0x0][0x438] ;  /* 0x00010e00ffa00b82 */ /* 0x000e700000000a00 */
[----:B------:R-:W0:Y:S01]  /*16b0*/  @P3 LDC.64 R156, c[0x0][0x3b8] ;  /* 0x0000ee00ff9c3b82 */ /* 0x000e220000000a00 */
[----:B--2---:R-:W-:-:S05]  /*16c0*/  IMAD.WIDE.U32 R158, R165, 0x8, R158 ;  /* 0x00000008a59e7825 */ /* 0x004fca00078e009e */
[----:B------:R-:W5:Y:S01]  /*16d0*/  LDG.E.64 R224, desc[UR10][R158.64] ;  /* 0x0000000a9ee07981 */ /* 0x000f62000c1e1b00 */
[----:B-1----:R-:W-:-:S05]  /*16e0*/  @P0 IMAD.WIDE.U32 R160, R165, 0x20, R160 ;  /* 0x00000020a5a00825 */ /* 0x002fca00078e00a0 */
[----:B------:R-:W5:Y:S01]  /*16f0*/  @P0 LDG.E.128 R32, desc[UR10][R160.64] ;  /* 0x0000000aa0200981 */ /* 0x000f62000c1e1d00 */
[----:B0-----:R-:W-:-:S03]  /*1700*/  @P3 IMAD.WIDE.U32 R156, R165, 0x8, R156 ;  /* 0x00000008a59c3825 */ /* 0x001fc600078e009c */
[----:B------:R0:W5:Y:S04]  /*1710*/  @P0 LDG.E.128 R28, desc[UR10][R160.64+0x10] ;  /* 0x0000100aa01c0981 */ /* 0x000168000c1e1d00 */
[----:B------:R1:W5:Y:S01]  /*1720*/  @P3 LDG.E.64 R234, desc[UR10][R156.64] ;  /* 0x0000000a9cea3981 */ /* 0x000362000c1e1b00 */
[----:B------:R-:W-:Y:S02]  /*1730*/  SHF.L.U32 R175, R9, 0x10, RZ ;  /* 0x0000001009af7819 */ /* 0x000fe400000006ff */
[----:B------:R-:W-:Y:S01]  /*1740*/  IADD3 R165, PT, PT, R165, 0x100, RZ ;  /* 0x00000100a5a57810 */ /* 0x000fe20007ffe0ff */
[C---:B---3--:R-:W-:Y:S01]  /*1750*/  FADD.FTZ R19, -R164.reuse, R20 ;  /* 0x00000014a4137221 */ /* 0x048fe20000010100 */
[C---:B------:R-:W-:Y:S01]  /*1760*/  FADD.FTZ R162, -R164.reuse, R21 ;  /* 0x00000015a4a27221 */ /* 0x040fe20000010100 */
[C---:B------:R-:W-:Y:S01]  /*1770*/  FADD.FTZ R163, -R164.reuse, R22 ;  /* 0x00000016a4a37221 */ /* 0x040fe20000010100 */
[----:B------:R-:W-:Y:S01]  /*1780*/  FADD.FTZ R169, -R164, R23 ;  /* 0x00000017a4a97221 */ /* 0x000fe20000010100 */
[----:B------:R-:W-:Y:S01]  /*1790*/  SHF.L.U32 R22, R124, 0x10, RZ ;  /* 0x000000107c167819 */ /* 0x000fe200000006ff */
[----:B------:R-:W-:Y:S01]  /*17a0*/  FMUL.FTZ R19, R19, UR23 ;  /* 0x0000001713137c20 */ /* 0x000fe20008410000 */
[----:B----4-:R-:W-:-:S02]  /*17b0*/  PRMT R20, R24, 0x7632, R20 ;  /* 0x0000763218147816 */ /* 0x010fc40000000014 */
[----:B------:R-:W-:Y:S02]  /*17c0*/  SHF.L.U32 R21, R24, 0x10, RZ ;  /* 0x0000001018157819 */ /* 0x000fe400000006ff */
[----:B------:R-:W-:Y:S02]  /*17d0*/  SHF.L.U32 R23, R6, 0x10, RZ ;  /* 0x0000001006177819 */ /* 0x000fe400000006ff */
[----:B------:R-:W-:Y:S01]  /*17e0*/  SHF.L.U32 R24, R20, 0x10, RZ ;  /* 0x0000001014187819 */ /* 0x000fe200000006ff */
[----:B------:R-:W-:Y:S01]  /*17f0*/  FMUL.FTZ R20, R162, UR23 ;  /* 0x00000017a2147c20 */ /* 0x000fe20008410000 */
[----:B------:R-:W-:Y:S01]  /*1800*/  PRMT R168, R25, 0x7632, R168 ;  /* 0x0000763219a87816 */ /* 0x000fe200000000a8 */
[-C--:B------:R-:W-:Y:S01]  /*1810*/  FMUL.FTZ R22, R22, R21.reuse ;  /* 0x0000001516167220 */ /* 0x080fe20000410000 */
[----:B------:R-:W-:Y:S01]  /*1820*/  PRMT R170, R26, 0x7632, R170 ;  /* 0x000076321aaa7816 */ /* 0x000fe200000000aa */
[----:B------:R-:W-:Y:S01]  /*1830*/  FADD.FTZ R64, R64, R21 ;  /* 0x0000001540407221 */ /* 0x000fe20000010000 */
[----:B0-----:R-:W-:Y:S01]  /*1840*/  SHF.L.U32 R160, R26, 0x10, RZ ;  /* 0x000000101aa07819 */ /* 0x001fe200000006ff */
[----:B------:R-:W-:Y:S01]  /*1850*/  FFMA.FTZ R96, R19, R21, R96 ;  /* 0x0000001513607223 */ /* 0x000fe20000010060 */
[----:B------:R-:W-:Y:S01]  /*1860*/  SHF.L.U32 R25, R25, 0x10, RZ ;  /* 0x0000001019197819 */ /* 0x000fe200000006ff */
[----:B------:R-:W-:Y:S01]  /*1870*/  FMUL.FTZ R21, R23, R24 ;  /* 0x0000001817157220 */ /* 0x000fe20000410000 */
[----:B-1----:R-:W-:Y:S01]  /*1880*/  PRMT R156, R27, 0x7632, R156 ;  /* 0x000076321b9c7816 */ /* 0x002fe2000000009c */
[----:B------:R-:W-:Y:S01]  /*1890*/  FMUL.FTZ R23, R163, UR23 ;  /* 0x00000017a3177c20 */ /* 0x000fe20008410000 */
[----:B------:R-:W-:-:S02]  /*18a0*/  SHF.L.U32 R157, R27, 0x10, RZ ;  /* 0x000000101b9d7819 */ /* 0x000fc400000006ff */
[----:B------:R-:W-:Y:S01]  /*18b0*/  SHF.L.U32 R26, R125, 0x10, RZ ;  /* 0x000000107d1a7819 */ /* 0x000fe200000006ff */
[----:B------:R-:W-:Y:S01]  /*18c0*/  FADD.FTZ R158, -R164, R153 ;  /* 0x00000099a49e7221 */ /* 0x000fe20000010100 */
[----:B------:R-:W-:Y:S01]  /*18d0*/  SHF.L.U32 R27, R7, 0x10, RZ ;  /* 0x00000010071b7819 */ /* 0x000fe200000006ff */
[----:B------:R-:W-:Y:S01]  /*18e0*/  FFMA.FTZ R97, R20, R24, R97 ;  /* 0x0000001814617223 */ /* 0x000fe20000010061 */
[----:B------:R-:W-:Y:S01]  /*18f0*/  SHF.L.U32 R168, R168, 0x10, RZ ;  /* 0x00000010a8a87819 */ /* 0x000fe200000006ff */
[----:B------:R-:W-:Y:S01]  /*1900*/  FADD.FTZ R65, R65, R24 ;  /* 0x0000001841417221 */ /* 0x000fe20000010000 */
[----:B------:R-:W-:Y:S01]  /*1910*/  FADD.FTZ R152, -R164, R152 ;  /* 0x00000098a4987221 */ /* 0x000fe20000010100 */
[----:B------:R-:W-:Y:S01]  /*1920*/  FMUL.FTZ R24, R169, UR23 ;  /* 0x00000017a9187c20 */ /* 0x000fe20008410000 */
[----:B------:R-:W-:Y:S01]  /*1930*/  SHF.L.U32 R153, R126, 0x10, RZ ;  /* 0x000000107e997819 */ /* 0x000fe200000006ff */
[-C--:B------:R-:W-:Y:S01]  /*1940*/  FMUL.FTZ R26, R26, R25.reuse ;  /* 0x000000191a1a7220 */ /* 0x080fe20000410000 */
[----:B------:R-:W-:Y:S01]  /*1950*/  FADD.FTZ R66, R66, R25 ;  /* 0x0000001942427221 */ /* 0x000fe20000010000 */
[----:B------:R-:W-:Y:S01]  /*1960*/  FFMA.FTZ R98, R23, R25, R98 ;  /* 0x0000001917627223 */ /* 0x000fe20000010062 */
[-C--:B------:R-:W-:Y:S01]  /*1970*/  FMUL.FTZ R25, R27, R168.reuse ;  /* 0x000000a81b197220 */ /* 0x080fe20000410000 */
[----:B------:R-:W-:Y:S01]  /*1980*/  FFMA.FTZ R99, R24, R168, R99 ;  /* 0x000000a818637223 */ /* 0x000fe20000010063 */
[----:B------:R-:W-:Y:S01]  /*1990*/  FADD.FTZ R67, R67, R168 ;  /* 0x000000a843437221 */ /* 0x000fe20000010000 */
[----:B------:R-:W-:Y:S01]  /*19a0*/  FMUL.FTZ R27, R152, UR23 ;  /* 0x00000017981b7c20 */ /* 0x000fe20008410000 */
[----:B------:R-:W-:Y:S01]  /*19b0*/  FMUL.FTZ R168, R153, R160 ;  /* 0x000000a099a87220 */ /* 0x000fe20000410000 */
[----:B------:R-:W-:Y:S01]  /*19c0*/  FADD.FTZ R152, R167, R22 ;  /* 0x00000016a7987221 */ /* 0x000fe20000010000 */
[----:B------:R-:W-:-:S03]  /*19d0*/  FFMA.FTZ R153, R19, R22, R166 ;  /* 0x0000001613997223 */ /* 0x000fc600000100a6 */
[----:B------:R-:W-:Y:S01]  /*19e0*/  FADD.FTZ R159, R152, R21 ;  /* 0x00000015989f7221 */ /* 0x000fe20000010000 */
[----:B------:R-:W-:Y:S01]  /*19f0*/  FFMA.FTZ R152, R20, R21, R153 ;  /* 0x0000001514987223 */ /* 0x000fe20000010099 */
[----:B------:R-:W-:Y:S01]  /*1a00*/  SHF.L.U32 R162, R170, 0x10, RZ ;  /* 0x00000010aaa27819 */ /* 0x000fe200000006ff */
[----:B------:R-:W-:Y:S01]  /*1a10*/  FMUL.FTZ R170, R158, UR23 ;  /* 0x000000179eaa7c20 */ /* 0x000fe20008410000 */
[----:B------:R-:W-:Y:S01]  /*1a20*/  FADD.FTZ R158, R159, R26 ;  /* 0x0000001a9f9e7221 */ /* 0x000fe20000010000 */
[----:B------:R-:W-:Y:S01]  /*1a30*/  FFMA.FTZ R153, R23, R26, R152 ;  /* 0x0000001a17997223 */ /* 0x000fe20000010098 */
[----:B------:R-:W-:Y:S01]  /*1a40*/  FADD.FTZ R154, -R164, R154 ;  /* 0x0000009aa49a7221 */ /* 0x000fe20000010100 */
[----:B------:R-:W-:Y:S01]  /*1a50*/  SHF.L.U32 R169, R8, 0x10, RZ ;  /* 0x0000001008a97819 */ /* 0x000fe200000006ff */
[----:B------:R-:W-:Y:S01]  /*1a60*/  FADD.FTZ R159, R158, R25 ;  /* 0x000000199e9f7221 */ /* 0x000fe20000010000 */
[----:B------:R-:W-:Y:S01]  /*1a70*/  FFMA.FTZ R152, R24, R25, R153 ;  /* 0x0000001918987223 */ /* 0x000fe20000010099 */
[----:B------:R-:W-:Y:S01]  /*1a80*/  FADD.FTZ R60, R60, R160 ;  /* 0x000000a03c3c7221 */ /* 0x000fe20000010000 */
[----:B------:R-:W-:Y:S01]  /*1a90*/  FFMA.FTZ R92, R27, R160, R92 ;  /* 0x000000a01b5c7223 */ /* 0x000fe2000001005c */
[----:B------:R-:W-:Y:S01]  /*1aa0*/  SHF.L.U32 R160, R127, 0x10, RZ ;  /* 0x000000107fa07819 */ /* 0x000fe200000006ff */
[----:B------:R-:W-:Y:S01]  /*1ab0*/  FMUL.FTZ R173, R154, UR23 ;  /* 0x000000179aad7c20 */ /* 0x000fe20008410000 */
        /* <DEDUP_REMOVED lines=20> */
.L_x_1539:
[----:B------:R-:W-:Y:S05]  /*1c00*/  BSYNC.RECONVERGENT B0 ;  /* 0x0000000000007941 */ /* 0x000fea0003800200 */
.L_x_1538:
        /* <DEDUP_REMOVED lines=12> */
[----:B------:R-:W-:Y:S01]  /*1cd0*/  ISETP.NE.AND.EX P3, PT, RZ, UR19, PT, P3 ;  /* 0x00000013ff007c0c */ /* 0x000fe2000bf65330 */
[----:B--2---:R-:W-:Y:S01]  /*1ce0*/  IMAD.WIDE.U32 R188, R165, 0x8, R188 ;  /* 0x00000008a5bc7825 */ /* 0x004fe200078e00bc */
[----:B------:R-:W-:-:S04]  /*1cf0*/  ISETP.NE.AND.EX P0, PT, RZ, UR17, PT, P0 ;  /* 0x00000011ff007c0c */ /* 0x000fc8000bf05300 */
[----:B------:R0:W5:Y:S07]  /*1d00*/  LDG.E.64 R226, desc[UR10][R188.64] ;  /* 0x0000000abce27981 */ /* 0x00016e000c1e1b00 */
[----:B------:R-:W1:Y:S08]  /*1d10*/  @P3 LDC.64 R186, c[0x0][0x3b8] ;  /* 0x0000ee00ffba3b82 */ /* 0x000e700000000a00 */
[----:B------:R-:W2:Y:S01]  /*1d20*/  @P0 LDC.64 R190, c[0x0][0x438] ;  /* 0x00010e00ffbe0b82 */ /* 0x000ea20000000a00 */
[----:B0-----:R-:W-:Y:S01]  /*1d30*/  SHF.L.U32 R189, R2, 0x10, RZ ;  /* 0x0000001002bd7819 */ /* 0x001fe200000006ff */
[----:B-1----:R-:W-:-:S05]  /*1d40*/  @P3 IMAD.WIDE.U32 R186, R165, 0x8, R186 ;  /* 0x00000008a5ba3825 */ /* 0x002fca00078e00ba */
[----:B------:R0:W5:Y:S01]  /*1d50*/  @P3 LDG.E.64 R232, desc[UR10][R186.64] ;  /* 0x0000000abae83981 */ /* 0x000162000c1e1b00 */
[----:B--2---:R-:W-:-:S05]  /*1d60*/  @P0 IMAD.WIDE.U32 R190, R165, 0x20, R190 ;  /* 0x00000020a5be0825 */ /* 0x004fca00078e00be */
[----:B------:R-:W5:Y:S01]  /*1d70*/  @P0 LDG.E.128 R132, desc[UR10][R190.64] ;  /* 0x0000000abe840981 */ /* 0x000f62000c1e1d00 */
[----:B0-----:R-:W-:-:S03]  /*1d80*/  SHF.L.U32 R186, R120, 0x10, RZ ;  /* 0x0000001078ba7819 */ /* 0x001fc600000006ff */
[----:B------:R0:W5:Y:S02]  /*1d90*/  @P0 LDG.E.128 R136, desc[UR10][R190.64+0x10] ;  /* 0x0000100abe880981 */ /* 0x000164000c1e1d00 */
[----:B0-----:R-:W-:Y:S02]  /*1da0*/  SHF.L.U32 R190, R121, 0x10, RZ ;  /* 0x0000001079be7819 */ /* 0x001fe400000006ff */
[----:B------:R-:W-:Y:S02]  /*1db0*/  SHF.L.U32 R196, R123, 0x10, RZ ;  /* 0x000000107bc47819 */ /* 0x000fe400000006ff */
[----:B------:R-:W-:Y:S01]  /*1dc0*/  SHF.L.U32 R201, R5, 0x10, RZ ;  /* 0x0000001005c97819 */ /* 0x000fe200000006ff */
[C---:B---3--:R-:W-:Y:S01]  /*1dd0*/  FADD.FTZ R184, -R164.reuse, R153 ;  /* 0x00000099a4b87221 */ /* 0x048fe20000010100 */
[C---:B------:R-:W-:Y:S01]  /*1de0*/  FADD.FTZ R165, -R164.reuse, R152 ;  /* 0x00000098a4a57221 */ /* 0x040fe20000010100 */
[C---:B------:R-:W-:Y:S01]  /*1df0*/  FADD.FTZ R193, -R164.reuse, R155 ;  /* 0x0000009ba4c17221 */ /* 0x040fe20000010100 */
[C---:B----4-:R-:W-:Y:S01]  /*1e00*/  FADD.FTZ R195, -R164.reuse, R156 ;  /* 0x0000009ca4c37221 */ /* 0x050fe20000010100 */
[----:B------:R-:W-:Y:S01]  /*1e10*/  FADD.FTZ R192, -R164, R154 ;  /* 0x0000009aa4c07221 */ /* 0x000fe20000010100 */
[----:B------:R-:W-:-:S02]  /*1e20*/  PRMT R153, R160, 0x7632, R153 ;  /* 0x00007632a0997816 */ /* 0x000fc40000000099 */
[----:B------:R-:W-:Y:S02]  /*1e30*/  PRMT R156, R161, 0x7632, R156 ;  /* 0x00007632a19c7816 */ /* 0x000fe4000000009c */
[----:B------:R-:W-:Y:S02]  /*1e40*/  SHF.L.U32 R155, R160, 0x10, RZ ;  /* 0x00000010a09b7819 */ /* 0x000fe400000006ff */
[----:B------:R-:W-:Y:S01]  /*1e50*/  SHF.L.U32 R154, R153, 0x10, RZ ;  /* 0x00000010999a7819 */ /* 0x000fe200000006ff */
[--C-:B------:R-:W-:Y:S01]  /*1e60*/  FADD.FTZ R194, -R164, R157.reuse ;  /* 0x0000009da4c27221 */ /* 0x100fe20000010100 */
[----:B------:R-:W-:Y:S01]  /*1e70*/  SHF.L.U32 R153, R3, 0x10, RZ ;  /* 0x0000001003997819 */ /* 0x000fe200000006ff */
[----:B------:R-:W-:Y:S01]  /*1e80*/  FMUL.FTZ R187, R165, UR23 ;  /* 0x00000017a5bb7c20 */ /* 0x000fe20008410000 */
[----:B------:R-:W-:Y:S01]  /*1e90*/  SHF.L.U32 R156, R156, 0x10, RZ ;  /* 0x000000109c9c7819 */ /* 0x000fe200000006ff */
[----:B------:R-:W-:Y:S01]  /*1ea0*/  FMUL.FTZ R188, R193, UR23 ;  /* 0x00000017c1bc7c20 */ /* 0x000fe20008410000 */
[----:B------:R-:W-:Y:S01]  /*1eb0*/  PRMT R157, R162, 0x7632, R157 ;  /* 0x00007632a29d7816 */ /* 0x000fe2000000009d */
[----:B------:R-:W-:Y:S01]  /*1ec0*/  FMUL.FTZ R184, R184, UR23 ;  /* 0x00000017b8b87c20 */ /* 0x000fe20008410000 */
[-C--:B------:R-:W-:Y:S01]  /*1ed0*/  FMUL.FTZ R186, R186, R155.reuse ;  /* 0x0000009bbaba7220 */ /* 0x080fe20000410000 */
[----:B------:R-:W-:Y:S01]  /*1ee0*/  FMUL.FTZ R191, R192, UR23 ;  /* 0x00000017c0bf7c20 */ /* 0x000fe20008410000 */
[----:B------:R-:W-:Y:S01]  /*1ef0*/  SHF.L.U32 R197, R162, 0x10, RZ ;  /* 0x00000010a2c57819 */ /* 0x000fe200000006ff */
[----:B------:R-:W-:Y:S01]  /*1f00*/  FADD.FTZ R56, R56, R155 ;  /* 0x0000009b38387221 */ /* 0x000fe20000010000 */
[----:B------:R-:W-:Y:S01]  /*1f10*/  FFMA.FTZ R88, R187, R155, R88 ;  /* 0x0000009bbb587223 */ /* 0x000fe20000010058 */
        /* <DEDUP_REMOVED lines=16> */
[----:B------:R-:W-:Y:S01]  /*2020*/  FMUL.FTZ R194, R194, UR23 ;  /* 0x00000017c2c27c20 */ /* 0x000fe20008410000 */
[-C--:B------:R-:W-:Y:S01]  /*2030*/  FMUL.FTZ R197, R155, R156.reuse ;  /* 0x0000009c9bc57220 */ /* 0x080fe20000410000 */
[----:B------:R-:W-:Y:S01]  /*2040*/  FMUL.FTZ R190, R190, R161 ;  /* 0x000000a1bebe7220 */ /* 0x000fe20000410000 */
[----:B------:R-:W-:Y:S01]  /*2050*/  FADD.FTZ R155, R154, R189 ;  /* 0x000000bd9a9b7221 */ /* 0x000fe20000010000 */
[----:B------:R-:W-:Y:S01]  /*2060*/  FFMA.FTZ R154, R184, R189, R153 ;  /* 0x000000bdb89a7223 */ /* 0x000fe20000010099 */
[----:B------:R-:W-:Y:S01]  /*2070*/  FFMA.FTZ R85, R194, R156, R85 ;  /* 0x0000009cc2557223 */ /* 0x000fe20000010055 */
[----:B------:R-:W-:Y:S01]  /*2080*/  FADD.FTZ R53, R53, R156 ;  /* 0x0000009c35357221 */ /* 0x000fe20000010000 */
[----:B------:R-:W-:Y:S01]  /*2090*/  FADD.FTZ R156, R155, R190 ;  /* 0x000000be9b9c7221 */ /* 0x000fe20000010000 */
[----:B------:R-:W-:Y:S01]  /*20a0*/  FFMA.FTZ R153, R191, R190, R154 ;  /* 0x000000bebf997223 */ /* 0x000fe2000001009a */
[----:B------:R-:W-:-:S02]  /*20b0*/  PRMT R152, R163, 0x7632, R152 ;  /* 0x00007632a3987816 */ /* 0x000fc40000000098 */
[----:B------:R-:W-:Y:S01]  /*20c0*/  FADD.FTZ R155, R156, R193 ;  /* 0x000000c19c9b7221 */ /* 0x000fe20000010000 */
[----:B------:R-:W-:Y:S01]  /*20d0*/  FFMA.FTZ R154, R188, R193, R153 ;  /* 0x000000c1bc9a7223 */ /* 0x000fe20000010099 */
[----:B------:R-:W-:Y:S01]  /*20e0*/  SHF.L.U32 R156, R152, 0x10, RZ ;  /* 0x00000010989c7819 */ /* 0x000fe200000006ff */
[C---:B------:R-:W-:Y:S01]  /*20f0*/  FADD.FTZ R158, -R164.reuse, R158 ;  /* 0x0000009ea49e7221 */ /* 0x040fe20000010100 */
[----:B------:R-:W-:Y:S01]  /*2100*/  SHF.L.U32 R163, R163, 0x10, RZ ;  /* 0x00000010a3a37819 */ /* 0x000fe200000006ff */
[----:B------:R-:W-:Y:S01]  /*2110*/  FADD.FTZ R152, R155, R192 ;  /* 0x000000c09b987221 */ /* 0x000fe20000010000 */
[----:B------:R-:W-:Y:S01]  /*2120*/  FFMA.FTZ R153, R195, R192, R154 ;  /* 0x000000c0c3997223 */ /* 0x000fe2000001009a */
[----:B------:R-:W-:Y:S01]  /*2130*/  FADD.FTZ R159, -R164, R159 ;  /* 0x0000009fa49f7221 */ /* 0x000fe20000010100 */
[----:B------:R-:W-:Y:S01]  /*2140*/  FMUL.FTZ R199, R158, UR23 ;  /* 0x000000179ec77c20 */ /* 0x000fe20008410000 */
[----:B------:R-:W-:Y:S01]  /*2150*/  FADD.FTZ R155, R152, R197 ;  /* 0x000000c5989b7221 */ /* 0x000fe20000010000 */
[----:B------:R-:W-:Y:S01]  /*2160*/  FMUL.FTZ R196, R196, R163 ;  /* 0x000000a3c4c47220 */ /* 0x000fe20000410000 */
        /* <DEDUP_REMOVED lines=12> */
[----:B------:R-:W-:-:S07]  /*2230*/  FFMA.FTZ R166, R198, R201, R152 ;  /* 0x000000c9c6a67223 */ /* 0x000fce0000010098 */
.L_x_1541:
[----:B------:R-:W-:Y:S05]  /*2240*/  BSYNC.RECONVERGENT B0 ;  /* 0x0000000000007941 */ /* 0x000fea0003800200 */
.L_x_1540:
        /* <DEDUP_REMOVED lines=32> */
.L_x_1543:
[----:B------:R-:W-:Y:S05]  /*2450*/  BSYNC.RECONVERGENT B0 ;  /* 0x0000000000007941 */ /* 0x000fea0003800200 */
.L_x_1542:
        /* <DEDUP_REMOVED lines=11> */
[----:B------:R-:W-:Y:S02]  /*2510*/  @!UP1 UIADD3 UR7, UPT, UPT, UR6, 0x8000, URZ ;  /* 0x0000800006079890 */ /* 0x000fe4000fffe0ff */
[----:B------:R-:W-:Y:S02]  /*2520*/  UIADD3 UR22, UPT, UPT, UR6, 0x8050, URZ ;  /* 0x0000805006167890 */ /* 0x000fe4000fffe0ff */
[----:B------:R-:W-:-:S05]  /*2530*/  @!UP1 UIADD3 UR22, UPT, UPT, UR6, 0x8010, URZ ;  /* 0x0000801006169890 */ /* 0x000fca000fffe0ff */
        /* <DEDUP_REMOVED lines=9> */
[----:B------:R-:W-:-:S03]  /*25d0*/  FADD.FTZ R153, RZ, R152 ;  /* 0x00000098ff997221 */ /* 0x000fc60000010000 */
        /* <DEDUP_REMOVED lines=30> */
[----:B------:R-:W-:Y:S01]  /*27c0*/  FFMA.FTZ R152, R215, UR6, R162 ;  /* 0x00000006d7987c23 */ /* 0x000fe200080100a2 */
[----:B-----5:R-:W-:Y:S01]  /*27d0*/  LOP3.LUT P5, RZ, R231, 0xff0000, RZ, 0xc0, !PT ;  /* 0x00ff0000e7ff7812 */ /* 0x020fe200078ac0ff */
[----:B------:R-:W-:Y:S01]  /*27e0*/  FADD.FTZ R154, R209, -R154 ;  /* 0x8000009ad19a7221 */ /* 0x000fe20000010000 */
[----:B------:R-:W-:Y:S01]  /*27f0*/  FADD.FTZ R153, R206, -R153 ;  /* 0x80000099ce997221 */ /* 0x000fe20000010000 */
[----:B------:R-:W-:Y:S01]  /*2800*/  FADD.FTZ R152, R213, -R152 ;  /* 0x80000098d5987221 */ /* 0x000fe20000010000 */
[--C-:B------:R-:W-:Y:S01]  /*2810*/  FFMA.FTZ R159, R212, UR6, R162.reuse ;  /* 0x00000006d49f7c23 */ /* 0x100fe200080100a2 */
[----:B------:R-:W-:Y:S01]  /*2820*/  FMUL.FTZ R154, R154, UR23 ;  /* 0x000000179a9a7c20 */ /* 0x000fe20008410000 */
[----:B------:R-:W-:Y:S01]  /*2830*/  FMUL.FTZ R155, R153, UR23 ;  /* 0x00000017999b7c20 */ /* 0x000fe20008410000 */
[----:B------:R-:W-:Y:S01]  /*2840*/  FMUL.FTZ R152, R152, UR23 ;  /* 0x0000001798987c20 */ /* 0x000fe20008410000 */
[--C-:B------:R-:W-:Y:S01]  /*2850*/  FFMA.FTZ R158, R219, UR6, R162.reuse ;  /* 0x00000006db9e7c23 */ /* 0x100fe200080100a2 */
[----:B------:R-:W-:Y:S01]  /*2860*/  FMUL.FTZ R153, R154, UR25 ;  /* 0x000000199a997c20 */ /* 0x000fe20008410000 */
[----:B------:R-:W-:Y:S01]  /*2870*/  ISETP.GE.U32.AND P0, PT, R230, RZ, PT ;  /* 0x000000ffe600720c */ /* 0x000fe20003f06070 */
[----:B------:R-:W-:Y:S01]  /*2880*/  FMUL.FTZ R154, R152, UR25 ;  /* 0x00000019989a7c20 */ /* 0x000fe20008410000 */
[----:B------:R-:W-:Y:S01]  /*2890*/  FFMA.FTZ R157, R216, UR6, R162 ;  /* 0x00000006d89d7c23 */ /* 0x000fe200080100a2 */
[----:B------:R-:W-:Y:S01]  /*28a0*/  FADD.FTZ R159, R210, -R159 ;  /* 0x8000009fd29f7221 */ /* 0x000fe20000010000 */
[----:B------:R-:W-:Y:S01]  /*28b0*/  FSEL R152, R153, RZ, P5 ;  /* 0x000000ff99987208 */ /* 0x000fe20002800000 */
[----:B------:R-:W-:Y:S01]  /*28c0*/  FADD.FTZ R158, R217, -R158 ;  /* 0x8000009ed99e7221 */ /* 0x000fe20000010000 */
[--C-:B------:R-:W-:Y:S01]  /*28d0*/  FFMA.FTZ R153, R220, UR6, R162.reuse ;  /* 0x00000006dc997c23 */ /* 0x100fe200080100a2 */
[----:B------:R-:W-:Y:S01]  /*28e0*/  FFMA.FTZ R156, R223, UR6, R162 ;  /* 0x00000006df9c7c23 */ /* 0x000fe200080100a2 */
[----:B------:R-:W-:Y:S01]  /*28f0*/  FMUL.FTZ R155, R155, UR25 ;  /* 0x000000199b9b7c20 */ /* 0x000fe20008410000 */
[----:B------:R-:W-:Y:S01]  /*2900*/  ISETP.GE.U32.AND.EX P0, PT, R231, 0x1000000, PT, P0 ;  /* 0x01000000e700780c */ /* 0x000fe20003f06100 */
[----:B------:R-:W-:Y:S01]  /*2910*/  FADD.FTZ R157, R214, -R157 ;  /* 0x8000009dd69d7221 */ /* 0x000fe20000010000 */
[----:B------:R-:W-:Y:S01]  /*2920*/  FMUL.FTZ R159, R159, UR23 ;  /* 0x000000179f9f7c20 */ /* 0x000fe20008410000 */
[----:B------:R-:W-:Y:S01]  /*2930*/  FMUL.FTZ R158, R158, UR23 ;  /* 0x000000179e9e7c20 */ /* 0x000fe20008410000 */
[----:B------:R-:W-:Y:S01]  /*2940*/  FADD.FTZ R153, R218, -R153 ;  /* 0x80000099da997221 */ /* 0x000fe20000010000 */
[----:B------:R-:W-:Y:S01]  /*2950*/  FADD.FTZ R156, R221, -R156 ;  /* 0x8000009cdd9c7221 */ /* 0x000fe20000010000 */
[----:B------:R-:W-:Y:S01]  /*2960*/  LOP3.LUT P6, RZ, R231, 0xff, RZ, 0xc0, !PT ;  /* 0x000000ffe7ff7812 */ /* 0x000fe200078cc0ff */
[----:B------:R-:W-:Y:S01]  /*2970*/  FMUL.FTZ R159, R159, UR25 ;  /* 0x000000199f9f7c20 */ /* 0x000fe20008410000 */
[----:B------:R-:W-:Y:S01]  /*2980*/  FSEL R155, R155, RZ, P0 ;  /* 0x000000ff9b9b7208 */ /* 0x000fe20000000000 */
[----:B------:R-:W-:Y:S01]  /*2990*/  FMUL.FTZ R157, R157, UR23 ;  /* 0x000000179d9d7c20 */ /* 0x000fe20008410000 */
[----:B------:R-:W-:Y:S01]  /*29a0*/  FMUL.FTZ R158, R158, UR25 ;  /* 0x000000199e9e7c20 */ /* 0x000fe20008410000 */
[----:B------:R-:W-:Y:S01]  /*29b0*/  LOP3.LUT P5, RZ, R231, 0xff00, RZ, 0xc0, !PT ;  /* 0x0000ff00e7ff7812 */ /* 0x000fe200078ac0ff */
[----:B------:R-:W-:Y:S01]  /*29c0*/  FMUL.FTZ R153, R153, UR23 ;  /* 0x0000001799997c20 */ /* 0x000fe20008410000 */
[----:B------:R-:W-:Y:S01]  /*29d0*/  LOP3.LUT P0, RZ, R230, 0xff0000, RZ, 0xc0, !PT ;  /* 0x00ff0000e6ff7812 */ /* 0x000fe2000780c0ff */
[----:B------:R-:W-:Y:S01]  /*29e0*/  FMUL.FTZ R156, R156, UR23 ;  /* 0x000000179c9c7c20 */ /* 0x000fe20008410000 */
[----:B------:R-:W-:Y:S01]  /*29f0*/  FSEL R154, R154, RZ, P6 ;  /* 0x000000ff9a9a7208 */ /* 0x000fe20003000000 */
[----:B------:R-:W-:Y:S01]  /*2a00*/  FMUL.FTZ R157, R157, UR25 ;  /* 0x000000199d9d7c20 */ /* 0x000fe20008410000 */
        /* <DEDUP_REMOVED lines=9> */
[----:B------:R-:W-:Y:S02]  /*2aa0*/  FSEL R156, R156, RZ, P0 ;  /* 0x000000ff9c9c7208 */ /* 0x000fe40000000000 */
[----:B------:R-:W-:-:S02]  /*2ab0*/  F2FP.BF16.F32.PACK_AB R155, R155, R152 ;  /* 0x000000989b9b723e */ /* 0x000fc400000010ff */
[----:B------:R-:W-:Y:S02]  /*2ac0*/  F2FP.BF16.F32.PACK_AB R154, R161, R154 ;  /* 0x0000009aa19a723e */ /* 0x000fe400000010ff */
[----:B------:R-:W-:Y:S02]  /*2ad0*/  F2FP.BF16.F32.PACK_AB R153, R159, R158 ;  /* 0x0000009e9f99723e */ /* 0x000fe400000010ff */
[----:B------:R-:W-:Y:S01]  /*2ae0*/  F2FP.BF16.F32.PACK_AB R152, R157, R156 ;  /* 0x0000009c9d98723e */ /* 0x000fe200000010ff */
[----:B------:R-:W-:Y:S06]  /*2af0*/  BRA `(.L_x_1549) ;  /* 0x0000001c00647947 */ /* 0x000fec0003800000 */
.L_x_1548:
[--C-:B------:R-:W-:Y:S01]  /*2b00*/  FFMA.FTZ R142, R211, UR6, R162.reuse ;  /* 0x00000006d38e7c23 */ /* 0x100fe200080100a2 */
[--C-:B------:R-:W-:Y:S01]  /*2b10*/  FFMA.FTZ R141, R208, UR6, R162.reuse ;  /* 0x00000006d08d7c23 */ /* 0x100fe200080100a2 */
[----:B------:R-:W-:Y:S01]  /*2b20*/  FFMA.FTZ R140, R223, UR6, R162 ;  /* 0x00000006df8c7c23 */ /* 0x000fe200080100a2 */
[----:B-----5:R-:W-:Y:S01]  /*2b30*/  LOP3.LUT P5, RZ, R231, 0xff0000, RZ, 0xc0, !PT ;  /* 0x00ff0000e7ff7812 */ /* 0x020fe200078ac0ff */
[----:B------:R-:W-:Y:S01]  /*2b40*/  FADD.FTZ R142, R209, -R142 ;  /* 0x8000008ed18e7221 */ /* 0x000fe20000010000 */
[----:B------:R-:W-:Y:S01]  /*2b50*/  FADD.FTZ R141, R206, -R141 ;  /* 0x8000008dce8d7221 */ /* 0x000fe20000010000 */
[----:B------:R-:W-:Y:S01]  /*2b60*/  FADD.FTZ R140, R221, -R140 ;  /* 0x8000008cdd8c7221 */ /* 0x000fe20000010000 */
[----:B------:R-:W-:Y:S01]  /*2b70*/  ISETP.GE.U32.AND P0, PT, R230, RZ, PT ;  /* 0x000000ffe600720c */ /* 0x000fe20003f06070 */
[----:B------:R-:W-:Y:S01]  /*2b80*/  FMUL.FTZ R146, R142, UR23 ;  /* 0x000000178e927c20 */ /* 0x000fe20008410000 */
[----:B------:R-:W-:Y:S01]  /*2b90*/  FMUL.FTZ R147, R141, UR23 ;  /* 0x000000178d937c20 */ /* 0x000fe20008410000 */
[----:B------:R-:W-:Y:S01]  /*2ba0*/  FMUL.FTZ R140, R140, UR23 ;  /* 0x000000178c8c7c20 */ /* 0x000fe20008410000 */
[----:B------:R-:W-:Y:S01]  /*2bb0*/  LOP3.LUT P6, RZ, R230, 0xff, RZ, 0xc0, !PT ;  /* 0x000000ffe6ff7812 */ /* 0x000fe200078cc0ff */
[----:B------:R-:W-:Y:S01]  /*2bc0*/  FMUL.FTZ R142, R146, UR25 ;  /* 0x00000019928e7c20 */ /* 0x000fe20008410000 */
[----:B------:R-:W-:Y:S01]  /*2bd0*/  FMUL.FTZ R143, R147, UR25 ;  /* 0x00000019938f7c20 */ /* 0x000fe20008410000 */
[----:B------:R-:W-:Y:S01]  /*2be0*/  FMUL.FTZ R141, R140, UR25 ;  /* 0x000000198c8d7c20 */ /* 0x000fe20008410000 */
[----:B------:R-:W-:Y:S01]  /*2bf0*/  ISETP.GE.U32.AND.EX P0, PT, R231, 0x1000000, PT, P0 ;  /* 0x01000000e700780c */ /* 0x000fe20003f06100 */
[--C-:B------:R-:W-:Y:S01]  /*2c00*/  FFMA.FTZ R144, R215, UR6, R162.reuse ;  /* 0x00000006d7907c23 */ /* 0x100fe200080100a2 */
[----:B------:R-:W-:Y:S01]  /*2c10*/  FSEL R160, R142, RZ, P5 ;  /* 0x000000ff8ea07208 */ /* 0x000fe20002800000 */
[--C-:B------:R-:W-:Y:S01]  /*2c20*/  FFMA.FTZ R142, R219, UR6, R162.reuse ;  /* 0x00000006db8e7c23 */ /* 0x100fe200080100a2 */
[----:B------:R-:W-:Y:S01]  /*2c30*/  FSEL R163, R143, RZ, P0 ;  /* 0x000000ff8fa37208 */ /* 0x000fe20000000000 */
[----:B------:R-:W-:Y:S01]  /*2c40*/  FFMA.FTZ R145, R212, UR6, R162 ;  /* 0x00000006d4917c23 */ /* 0x000fe200080100a2 */
[----:B------:R-:W-:Y:S01]  /*2c50*/  FSEL R152, R141, RZ, P6 ;  /* 0x000000ff8d987208 */ /* 0x000fe20003000000 */
[----:B------:R-:W-:Y:S01]  /*2c60*/  FADD.FTZ R142, R217, -R142 ;  /* 0x8000008ed98e7221 */ /* 0x000fe20000010000 */
[----:B------:R-:W-:Y:S01]  /*2c70*/  FADD.FTZ R144, R213, -R144 ;  /* 0x80000090d5907221 */ /* 0x000fe20000010000 */
[--C-:B------:R-:W-:Y:S01]  /*2c80*/  FFMA.FTZ R141, R220, UR6, R162.reuse ;  /* 0x00000006dc8d7c23 */ /* 0x100fe200080100a2 */
[----:B------:R-:W-:Y:S01]  /*2c90*/  FFMA.FTZ R143, R216, UR6, R162 ;  /* 0x00000006d88f7c23 */ /* 0x000fe200080100a2 */
[----:B------:R-:W-:Y:S01]  /*2ca0*/  FMUL.FTZ R142, R142, UR23 ;  /* 0x000000178e8e7c20 */ /* 0x000fe20008410000 */
[----:B------:R-:W-:Y:S01]  /*2cb0*/  FADD.FTZ R145, R210, -R145 ;  /* 0x80000091d2917221 */ /* 0x000fe20000010000 */
[----:B------:R-:W-:Y:S01]  /*2cc0*/  FMUL.FTZ R144, R144, UR23 ;  /* 0x0000001790907c20 */ /* 0x000fe20008410000 */
[----:B------:R-:W-:Y:S01]  /*2cd0*/  FADD.FTZ R141, R218, -R141 ;  /* 0x8000008dda8d7221 */ /* 0x000fe20000010000 */
[----:B------:R-:W-:Y:S01]  /*2ce0*/  FADD.FTZ R143, R214, -R143 ;  /* 0x8000008fd68f7221 */ /* 0x000fe20000010000 */
[----:B------:R-:W-:Y:S01]  /*2cf0*/  FMUL.FTZ R153, R142, UR25 ;  /* 0x000000198e997c20 */ /* 0x000fe20008410000 */
[----:B------:R-:W-:Y:S01]  /*2d00*/  LOP3.LUT P5, RZ, R230, 0xff0000, RZ, 0xc0, !PT ;  /* 0x00ff0000e6ff7812 */ /* 0x000fe200078ac0ff */
[----:B------:R-:W-:Y:S01]  /*2d10*/  FMUL.FTZ R145, R145, UR23 ;  /* 0x0000001791917c20 */ /* 0x000fe20008410000 */
[----:B------:R-:W-:Y:S01]  /*2d20*/  FMUL.FTZ R155, R144, UR25 ;  /* 0x00000019909b7c20 */ /* 0x000fe20008410000 */
[----:B------:R-:W-:Y:S01]  /*2d30*/  LOP3.LUT P6, RZ, R231, 0xff, RZ, 0xc0, !PT ;  /* 0x000000ffe7ff7812 */ /* 0x000fe200078cc0ff */
[----:B------:R-:W-:Y:S01]  /*2d40*/  FMUL.FTZ R141, R141, UR23 ;  /* 0x000000178d8d7c20 */ /* 0x000fe20008410000 */
[----:B------:R-:W-:Y:S01]  /*2d50*/  FMUL.FTZ R143, R143, UR23 ;  /* 0x000000178f8f7c20 */ /* 0x000fe20008410000 */
[----:B------:R-:W-:Y:S01]  /*2d60*/  FSEL R156, R153, RZ, P5 ;  /* 0x000000ff999c7208 */ /* 0x000fe20002800000 */
[----:B------:R-:W-:Y:S01]  /*2d70*/  FMUL.FTZ R157, R145, UR25 ;  /* 0x00000019919d7c20 */ /* 0x000fe20008410000 */
[----:B------:R-:W-:Y:S01]  /*2d80*/  LOP3.LUT P5, RZ, R231, 0xff00, RZ, 0xc0, !PT ;  /* 0x0000ff00e7ff7812 */ /* 0x000fe200078ac0ff */
[----:B------:R-:W-:Y:S01]  /*2d90*/  FMUL.FTZ R153, R141, UR25 ;  /* 0x000000198d997c20 */ /* 0x000fe20008410000 */
        /* <DEDUP_REMOVED lines=12> */
.L_x_1547:
        /* <DEDUP_REMOVED lines=11> */
[----:B------:R-:W-:Y:S01]  /*2f10*/  FFMA.FTZ R153, R153, UR23, R46 ;  /* 0x0000001799997c23 */ /* 0x000fe2000801002e */
[----:B------:R-:W-:Y:S01]  /*2f20*/  FFMA.FTZ R154, R154, UR23, R47 ;  /* 0x000000179a9a7c23 */ /* 0x000fe2000801002f */
[----:B------:R-:W-:Y:S01]  /*2f30*/  FFMA.FTZ R159, R212, UR6, R162 ;  /* 0x00000006d49f7c23 */ /* 0x000fe200080100a2 */
[----:B------:R-:W-:Y:S01]  /*2f40*/  FFMA.FTZ R152, R155, UR23, R44 ;  /* 0x000000179b987c23 */ /* 0x000fe2000801002c */
[----:B------:R-:W-:Y:S01]  /*2f50*/  FMUL.FTZ R153, R153, UR25 ;  /* 0x0000001999997c20 */ /* 0x000fe20008410000 */
[----:B------:R-:W-:Y:S01]  /*2f60*/  FMUL.FTZ R156, R154, UR25 ;  /* 0x000000199a9c7c20 */ /* 0x000fe20008410000 */
[----:B------:R-:W-:Y:S01]  /*2f70*/  ISETP.GE.U32.AND.EX P0, PT, R231, 0x1000000, PT, P0 ;  /* 0x01000000e700780c */ /* 0x000fe20003f06100 */
[--C-:B------:R-:W-:Y:S01]  /*2f80*/  FFMA.FTZ R158, R219, UR6, R162.reuse ;  /* 0x00000006db9e7c23 */ /* 0x100fe200080100a2 */
[----:B------:R-:W-:Y:S01]  /*2f90*/  FADD.FTZ R160, R210, -R159 ;  /* 0x8000009fd2a07221 */ /* 0x000fe20000010000 */
[----:B------:R-:W-:Y:S01]  /*2fa0*/  FSEL R155, R153, RZ, P5 ;  /* 0x000000ff999b7208 */ /* 0x000fe20002800000 */
[--C-:B------:R-:W-:Y:S01]  /*2fb0*/  FFMA.FTZ R153, R216, UR6, R162.reuse ;  /* 0x00000006d8997c23 */ /* 0x100fe200080100a2 */
[----:B------:R-:W-:Y:S01]  /*2fc0*/  FMUL.FTZ R154, R152, UR25 ;  /* 0x00000019989a7c20 */ /* 0x000fe20008410000 */
[----:B------:R-:W-:Y:S01]  /*2fd0*/  FFMA.FTZ R157, R220, UR6, R162 ;  /* 0x00000006dc9d7c23 */ /* 0x000fe200080100a2 */
[----:B------:R-:W-:Y:S01]  /*2fe0*/  FSEL R152, R156, RZ, P0 ;  /* 0x000000ff9c987208 */ /* 0x000fe20000000000 */
[----:B------:R-:W-:Y:S01]  /*2ff0*/  FADD.FTZ R159, R217, -R158 ;  /* 0x8000009ed99f7221 */ /* 0x000fe20000010000 */
[----:B------:R-:W-:Y:S01]  /*3000*/  FFMA.FTZ R156, R223, UR6, R162 ;  /* 0x00000006df9c7c23 */ /* 0x000fe200080100a2 */
[----:B------:R-:W-:Y:S01]  /*3010*/  FADD.FTZ R158, R214, -R153 ;  /* 0x80000099d69e7221 */ /* 0x000fe20000010000 */
[----:B------:R-:W-:Y:S01]  /*3020*/  FFMA.FTZ R153, R160, UR23, R45 ;  /* 0x00000017a0997c23 */ /* 0x000fe2000801002d */
[----:B------:R-:W-:Y:S01]  /*3030*/  FADD.FTZ R160, R218, -R157 ;  /* 0x8000009ddaa07221 */ /* 0x000fe20000010000 */
[----:B------:R-:W-:Y:S01]  /*3040*/  FFMA.FTZ R157, R159, UR23, R50 ;  /* 0x000000179f9d7c23 */ /* 0x000fe20008010032 */
[----:B------:R-:W-:Y:S01]  /*3050*/  FADD.FTZ R161, R221, -R156 ;  /* 0x8000009cdda17221 */ /* 0x000fe20000010000 */
[----:B------:R-:W-:Y:S01]  /*3060*/  FMUL.FTZ R159, R153, UR25 ;  /* 0x00000019999f7c20 */ /* 0x000fe20008410000 */
[----:B------:R-:W-:Y:S01]  /*3070*/  LOP3.LUT P5, RZ, R231, 0xff00, RZ, 0xc0, !PT ;  /* 0x0000ff00e7ff7812 */ /* 0x000fe200078ac0ff */
[----:B------:R-:W-:Y:S01]  /*3080*/  FFMA.FTZ R158, R158, UR23, R51 ;  /* 0x000000179e9e7c23 */ /* 0x000fe20008010033 */
[----:B------:R-:W-:Y:S01]  /*3090*/  FFMA.FTZ R156, R160, UR23, R49 ;  /* 0x00000017a09c7c23 */ /* 0x000fe20008010031 */
[----:B------:R-:W-:Y:S01]  /*30a0*/  FMUL.FTZ R157, R157, UR25 ;  /* 0x000000199d9d7c20 */ /* 0x000fe20008410000 */
[----:B------:R-:W-:Y:S01]  /*30b0*/  LOP3.LUT P6, RZ, R231, 0xff, RZ, 0xc0, !PT ;  /* 0x000000ffe7ff7812 */ /* 0x000fe200078cc0ff */
[----:B------:R-:W-:Y:S01]  /*30c0*/  FFMA.FTZ R153, R161, UR23, R48 ;  /* 0x00000017a1997c23 */ /* 0x000fe20008010030 */
[----:B------:R-:W-:Y:S01]  /*30d0*/  LOP3.LUT P0, RZ, R230, 0xff0000, RZ, 0xc0, !PT ;  /* 0x00ff0000e6ff7812 */ /* 0x000fe2000780c0ff */
[----:B------:R-:W-:Y:S01]  /*30e0*/  FMUL.FTZ R156, R156, UR25 ;  /* 0x000000199c9c7c20 */ /* 0x000fe20008410000 */
[----:B------:R-:W-:Y:S01]  /*30f0*/  FSEL R161, R159, RZ, P5 ;  /* 0x000000ff9fa17208 */ /* 0x000fe20002800000 */
[----:B------:R-:W-:Y:S01]  /*3100*/  FMUL.FTZ R159, R158, UR25 ;  /* 0x000000199e9f7c20 */ /* 0x000fe20008410000 */
[----:B------:R-:W-:Y:S01]  /*3110*/  FSEL R154, R154, RZ, P6 ;  /* 0x000000ff9a9a7208 */ /* 0x000fe20003000000 */
[----:B------:R-:W-:Y:S01]  /*3120*/  FMUL.FTZ R153, R153, UR25 ;  /* 0x0000001999997c20 */ /* 0x000fe20008410000 */
[----:B------:R-:W-:-:S02]  /*3130*/  LOP3.LUT P5, RZ, R230, 0xff00, RZ, 0xc0, !PT ;  /* 0x0000ff00e6ff7812 */ /* 0x000fc400078ac0ff */
[----:B------:R-:W-:Y:S02]  /*3140*/  FSEL R158, R157, RZ, P0 ;  /* 0x000000ff9d9e7208 */ /* 0x000fe40000000000 */
[C---:B------:R-:W-:Y:S02]  /*3150*/  LOP3.LUT P6, RZ, R230.reuse, 0xff000000, RZ, 0xc0, !PT ;  /* 0xff000000e6ff7812 */ /* 0x040fe400078cc0ff */
[----:B------:R-:W-:Y:S02]  /*3160*/  LOP3.LUT P0, RZ, R230, 0xff, RZ, 0xc0, !PT ;  /* 0x000000ffe6ff7812 */ /* 0x000fe4000780c0ff */
[----:B------:R-:W-:Y:S02]  /*3170*/  FSEL R157, R156, RZ, P5 ;  /* 0x000000ff9c9d7208 */ /* 0x000fe40002800000 */
[----:B------:R-:W-:Y:S02]  /*3180*/  FSEL R159, R159, RZ, P6 ;  /* 0x000000ff9f9f7208 */ /* 0x000fe40003000000 */
[----:B------:R-:W-:-:S02]  /*3190*/  FSEL R156, R153, RZ, P0 ;  /* 0x000000ff999c7208 */ /* 0x000fc40000000000 */
[----:B------:R-:W-:Y:S02]  /*31a0*/  F2FP.BF16.F32.PACK_AB R155, R152, R155 ;  /* 0x0000009b989b723e */ /* 0x000fe400000010ff */
[----:B------:R-:W-:Y:S02]  /*31b0*/  F2FP.BF16.F32.PACK_AB R154, R161, R154 ;  /* 0x0000009aa19a723e */ /* 0x000fe400000010ff */
[----:B------:R-:W-:Y:S02]  /*31c0*/  F2FP.BF16.F32.PACK_AB R153, R159, R158 ;  /* 0x0000009e9f99723e */ /* 0x000fe400000010ff */
[----:B------:R-:W-:Y:S01]  /*31d0*/  F2FP.BF16.F32.PACK_AB R152, R157, R156 ;  /* 0x0000009c9d98723e */ /* 0x000fe200000010ff */
[----:B------:R-:W-:Y:S06]  /*31e0*/  BRA `(.L_x_1549) ;  /* 0x0000001400a87947 */ /* 0x000fec0003800000 */
.L_x_1550:
        /* <DEDUP_REMOVED lines=23> */
[----:B------:R-:W-:Y:S01]  /*3360*/  FFMA.FTZ R153, R212, UR6, R162 ;  /* 0x00000006d4997c23 */ /* 0x000fe200080100a2 */
[----:B------:R-:W-:Y:S01]  /*3370*/  FADD.FTZ R154, R218, -R141 ;  /* 0x8000008dda9a7221 */ /* 0x000fe20000010000 */
[----:B------:R-:W-:Y:S01]  /*3380*/  FADD.FTZ R141, R213, -R144 ;  /* 0x80000090d58d7221 */ /* 0x000fe20000010000 */
[----:B------:R-:W-:Y:S01]  /*3390*/  FFMA.FTZ R145, R216, UR6, R162 ;  /* 0x00000006d8917c23 */ /* 0x000fe200080100a2 */
[----:B------:R-:W-:Y:S01]  /*33a0*/  FFMA.FTZ R142, R143, UR23, R50 ;  /* 0x000000178f8e7c23 */ /* 0x000fe20008010032 */
[----:B------:R-:W-:Y:S01]  /*33b0*/  FADD.FTZ R158, R210, -R153 ;  /* 0x80000099d29e7221 */ /* 0x000fe20000010000 */
[----:B------:R-:W-:Y:S01]  /*33c0*/  FFMA.FTZ R144, R141, UR23, R44 ;  /* 0x000000178d907c23 */ /* 0x000fe2000801002c */
[----:B------:R-:W-:Y:S01]  /*33d0*/  FADD.FTZ R156, R214, -R145 ;  /* 0x80000091d69c7221 */ /* 0x000fe20000010000 */
[----:B------:R-:W-:Y:S01]  /*33e0*/  FMUL.FTZ R153, R142, UR25 ;  /* 0x000000198e997c20 */ /* 0x000fe20008410000 */
[----:B------:R-:W-:Y:S01]  /*33f0*/  LOP3.LUT P5, RZ, R230, 0xff0000, RZ, 0xc0, !PT ;  /* 0x00ff0000e6ff7812 */ /* 0x000fe200078ac0ff */
[----:B------:R-:W-:Y:S01]  /*3400*/  FFMA.FTZ R145, R158, UR23, R45 ;  /* 0x000000179e917c23 */ /* 0x000fe2000801002d */
[----:B------:R-:W-:Y:S01]  /*3410*/  FMUL.FTZ R155, R144, UR25 ;  /* 0x00000019909b7c20 */ /* 0x000fe20008410000 */
[----:B------:R-:W-:Y:S01]  /*3420*/  LOP3.LUT P6, RZ, R231, 0xff, RZ, 0xc0, !PT ;  /* 0x000000ffe7ff7812 */ /* 0x000fe200078cc0ff */
[----:B------:R-:W-:Y:S01]  /*3430*/  FFMA.FTZ R141, R154, UR23, R49 ;  /* 0x000000179a8d7c23 */ /* 0x000fe20008010031 */
[----:B------:R-:W-:Y:S01]  /*3440*/  FFMA.FTZ R143, R156, UR23, R51 ;  /* 0x000000179c8f7c23 */ /* 0x000fe20008010033 */
        /* <DEDUP_REMOVED lines=16> */
.L_x_1546:
        /* <DEDUP_REMOVED lines=8> */
[----:B-----5:R-:W-:Y:S01]  /*35d0*/  LOP3.LUT P0, RZ, R231, 0xff0000, RZ, 0xc0, !PT ;  /* 0x00ff0000e7ff7812 */ /* 0x020fe2000780c0ff */
        /* <DEDUP_REMOVED lines=8> */
[----:B------:R-:W-:Y:S01]  /*3660*/  FMUL.FTZ R149, R149, UR23 ;  /* 0x0000001795957c20 */ /* 0x000fe20008410000 */
[----:B------:R-:W-:Y:S01]  /*3670*/  FMUL.FTZ R151, R148, UR25 ;  /* 0x0000001994977c20 */ /* 0x000fe20008410000 */
[----:B------:R-:W-:Y:S01]  /*3680*/  FFMA.FTZ R148, R215, UR6, R162 ;  /* 0x00000006d7947c23 */ /* 0x000fe200080100a2 */
[----:B------:R-:W-:Y:S01]  /*3690*/  FMUL.FTZ R153, R153, UR25 ;  /* 0x0000001999997c20 */ /* 0x000fe20008410000 */
[----:B------:R-:W-:Y:S01]  /*36a0*/  ISETP.GE.U32.AND.EX P5, PT, R231, 0x1000000, PT, P5 ;  /* 0x01000000e700780c */ /* 0x000fe20003fa6150 */
[----:B------:R-:W-:Y:S01]  /*36b0*/  FMUL.FTZ R154, R149, UR25 ;  /* 0x00000019959a7c20 */ /* 0x000fe20008410000 */
[----:B------:R-:W-:Y:S01]  /*36c0*/  FSEL R155, R151, RZ, P0 ;  /* 0x000000ff979b7208 */ /* 0x000fe20000000000 */
[----:B------:R-:W-:Y:S01]  /*36d0*/  FADD.FTZ R148, R213, -R148 ;  /* 0x80000094d5947221 */ /* 0x000fe20000010000 */
[----:B------:R-:W-:-:S02]  /*36e0*/  ISETP.GE.U32.AND P0, PT, R238, RZ, PT ;  /* 0x000000ffee00720c */ /* 0x000fc40003f06070 */
[----:B------:R-:W-:Y:S01]  /*36f0*/  FSEL R151, R151, RZ, P6 ;  /* 0x000000ff97977208 */ /* 0x000fe20003000000 */
[----:B------:R-:W-:Y:S01]  /*3700*/  FMUL.FTZ R148, R148, UR23 ;  /* 0x0000001794947c20 */ /* 0x000fe20008410000 */
[----:B------:R-:W-:Y:S02]  /*3710*/  ISETP.GE.U32.AND.EX P0, PT, R239, 0x1000000, PT, P0 ;  /* 0x01000000ef00780c */ /* 0x000fe40003f06100 */
[C---:B------:R-:W-:Y:S01]  /*3720*/  FSEL R156, R153.reuse, RZ, P5 ;  /* 0x000000ff999c7208 */ /* 0x040fe20002800000 */
[----:B------:R-:W-:Y:S01]  /*3730*/  FMUL.FTZ R152, R148, UR25 ;  /* 0x0000001994987c20 */ /* 0x000fe20008410000 */
[----:B------:R-:W-:Y:S01]  /*3740*/  FSEL R148, R153, RZ, P0 ;  /* 0x000000ff99947208 */ /* 0x000fe20000000000 */
[----:B------:R-:W-:Y:S01]  /*3750*/  FFMA.FTZ R153, R216, UR6, R162 ;  /* 0x00000006d8997c23 */ /* 0x000fe200080100a2 */
[C---:B------:R-:W-:Y:S02]  /*3760*/  LOP3.LUT P6, RZ, R239.reuse, 0xff, RZ, 0xc0, !PT ;  /* 0x000000ffefff7812 */ /* 0x040fe400078cc0ff */
[----:B------:R-:W-:-:S02]  /*3770*/  LOP3.LUT P5, RZ, R239, 0xff00, RZ, 0xc0, !PT ;  /* 0x0000ff00efff7812 */ /* 0x000fc400078ac0ff */
[----:B------:R-:W-:Y:S01]  /*3780*/  F2FP.BF16.F32.PACK_AB R151, R148, R151 ;  /* 0x000000979497723e */ /* 0x000fe200000010ff */
[----:B------:R-:W-:Y:S01]  /*3790*/  FFMA.FTZ R148, R219, UR6, R162 ;  /* 0x00000006db947c23 */ /* 0x000fe200080100a2 */
[----:B------:R-:W-:Y:S02]  /*37a0*/  FSEL R150, R152, RZ, P6 ;  /* 0x000000ff98967208 */ /* 0x000fe40003000000 */
[----:B------:R-:W-:Y:S01]  /*37b0*/  FSEL R149, R154, RZ, P5 ;  /* 0x000000ff9a957208 */ /* 0x000fe20002800000 */
[----:B------:R-:W-:Y:S01]  /*37c0*/  FADD.FTZ R148, R217, -R148 ;  /* 0x80000094d9947221 */ /* 0x000fe20000010000 */
[----:B------:R-:W-:Y:S02]  /*37d0*/  LOP3.LUT P6, RZ, R231, 0xff, RZ, 0xc0, !PT ;  /* 0x000000ffe7ff7812 */ /* 0x000fe400078cc0ff */
[----:B------:R-:W-:Y:S01]  /*37e0*/  F2FP.BF16.F32.PACK_AB R150, R149, R150 ;  /* 0x000000969596723e */ /* 0x000fe200000010ff */
[----:B------:R-:W-:Y:S01]  /*37f0*/  FMUL.FTZ R148, R148, UR23 ;  /* 0x0000001794947c20 */ /* 0x000fe20008410000 */
[----:B------:R-:W-:Y:S01]  /*3800*/  FFMA.FTZ R149, R220, UR6, R162 ;  /* 0x00000006dc957c23 */ /* 0x000fe200080100a2 */
[----:B------:R-:W-:-:S02]  /*3810*/  F2FP.BF16.F32.PACK_AB R155, R156, R155 ;  /* 0x0000009b9c9b723e */ /* 0x000fc400000010ff */
[----:B------:R-:W-:Y:S01]  /*3820*/  LOP3.LUT P0, RZ, R231, 0xff00, RZ, 0xc0, !PT ;  /* 0x0000ff00e7ff7812 */ /* 0x000fe2000780c0ff */
[----:B------:R-:W-:Y:S01]  /*3830*/  FADD.FTZ R149, R218, -R149 ;  /* 0x80000095da957221 */ /* 0x000fe20000010000 */
[----:B------:R-:W-:Y:S01]  /*3840*/  FSEL R156, R152, RZ, P6 ;  /* 0x000000ff989c7208 */ /* 0x000fe20003000000 */
[----:B------:R-:W-:Y:S01]  /*3850*/  FADD.FTZ R152, R214, -R153 ;  /* 0x80000099d6987221 */ /* 0x000fe20000010000 */
[----:B------:R-:W-:Y:S01]  /*3860*/  FMUL.FTZ R153, R148, UR25 ;  /* 0x0000001994997c20 */ /* 0x000fe20008410000 */
[----:B------:R-:W-:Y:S01]  /*3870*/  FFMA.FTZ R148, R223, UR6, R162 ;  /* 0x00000006df947c23 */ /* 0x000fe200080100a2 */
[----:B------:R-:W-:Y:S01]  /*3880*/  FSEL R163, R154, RZ, P0 ;  /* 0x000000ff9aa37208 */ /* 0x000fe20000000000 */
[----:B------:R-:W-:Y:S01]  /*3890*/  FMUL.FTZ R154, R152, UR23 ;  /* 0x00000017989a7c20 */ /* 0x000fe20008410000 */
[----:B------:R-:W-:Y:S01]  /*38a0*/  LOP3.LUT P5, RZ, R230, 0xff0000, RZ, 0xc0, !PT ;  /* 0x00ff0000e6ff7812 */ /* 0x000fe200078ac0ff */
[----:B------:R-:W-:Y:S01]  /*38b0*/  FMUL.FTZ R152, R149, UR23 ;  /* 0x0000001795987c20 */ /* 0x000fe20008410000 */
[----:B------:R-:W-:Y:S01]  /*38c0*/  LOP3.LUT P6, RZ, R238, 0xff0000, RZ, 0xc0, !PT ;  /* 0x00ff0000eeff7812 */ /* 0x000fe200078cc0ff */
[----:B------:R-:W-:Y:S01]  /*38d0*/  FADD.FTZ R148, R221, -R148 ;  /* 0x80000094dd947221 */ /* 0x000fe20000010000 */
[C---:B------:R-:W-:Y:S01]  /*38e0*/  FSEL R158, R153.reuse, RZ, P5 ;  /* 0x000000ff999e7208 */ /* 0x040fe20002800000 */
[----:B------:R-:W-:Y:S01]  /*38f0*/  FMUL.FTZ R154, R154, UR25 ;  /* 0x000000199a9a7c20 */ /* 0x000fe20008410000 */
[----:B------:R-:W-:Y:S01]  /*3900*/  FSEL R149, R153, RZ, P6 ;  /* 0x000000ff99957208 */ /* 0x000fe20003000000 */
[----:B------:R-:W-:Y:S01]  /*3910*/  FMUL.FTZ R157, R152, UR25 ;  /* 0x00000019989d7c20 */ /* 0x000fe20008410000 */
[----:B------:R-:W-:Y:S01]  /*3920*/  LOP3.LUT P0, RZ, R230, 0xff000000, RZ, 0xc0, !PT ;  /* 0xff000000e6ff7812 */ /* 0x000fe2000780c0ff */
[----:B------:R-:W-:Y:S01]  /*3930*/  FMUL.FTZ R148, R148, UR23 ;  /* 0x0000001794947c20 */ /* 0x000fe20008410000 */
[----:B------:R-:W-:-:S02]  /*3940*/  LOP3.LUT P5, RZ, R238, 0xff000000, RZ, 0xc0, !PT ;  /* 0xff000000eeff7812 */ /* 0x000fc400078ac0ff */
[----:B------:R-:W-:Y:S01]  /*3950*/  LOP3.LUT P6, RZ, R230, 0xff00, RZ, 0xc0, !PT ;  /* 0x0000ff00e6ff7812 */ /* 0x000fe200078cc0ff */
[----:B------:R-:W-:Y:S01]  /*3960*/  FMUL.FTZ R153, R148, UR25 ;  /* 0x0000001994997c20 */ /* 0x000fe20008410000 */
[C---:B------:R-:W-:Y:S02]  /*3970*/  FSEL R161, R154.reuse, RZ, P0 ;  /* 0x000000ff9aa17208 */ /* 0x040fe40000000000 */
[----:B------:R-:W-:Y:S02]  /*3980*/  FSEL R152, R154, RZ, P5 ;  /* 0x000000ff9a987208 */ /* 0x000fe40002800000 */
[----:B------:R-:W-:Y:S02]  /*3990*/  FSEL R159, R157, RZ, P6 ;  /* 0x000000ff9d9f7208 */ /* 0x000fe40003000000 */
[C---:B------:R-:W-:Y:S02]  /*39a0*/  LOP3.LUT P0, RZ, R238.reuse, 0xff00, RZ, 0xc0, !PT ;  /* 0x0000ff00eeff7812 */ /* 0x040fe4000780c0ff */
[----:B------:R-:W-:-:S02]  /*39b0*/  LOP3.LUT P5, RZ, R238, 0xff, RZ, 0xc0, !PT ;  /* 0x000000ffeeff7812 */ /* 0x000fc400078ac0ff */
[----:B------:R-:W-:Y:S02]  /*39c0*/  LOP3.LUT P6, RZ, R230, 0xff, RZ, 0xc0, !PT ;  /* 0x000000ffe6ff7812 */ /* 0x000fe400078cc0ff */
[----:B------:R-:W-:Y:S02]  /*39d0*/  F2FP.BF16.F32.PACK_AB R154, R163, R156 ;  /* 0x0000009ca39a723e */ /* 0x000fe400000010ff */
        /* <DEDUP_REMOVED lines=8> */
.L_x_1552:
        /* <DEDUP_REMOVED lines=9> */
[----:B------:R-:W-:Y:S01]  /*3af0*/  FFMA.FTZ R140, R215, UR6, R162 ;  /* 0x00000006d78c7c23 */ /* 0x000fe200080100a2 */
[----:B------:R-:W-:Y:S01]  /*3b00*/  FMUL.FTZ R147, R143, UR23 ;  /* 0x000000178f937c20 */ /* 0x000fe20008410000 */
[----:B------:R-:W-:Y:S01]  /*3b10*/  LOP3.LUT P6, RZ, R239, 0xff0000, RZ, 0xc0, !PT ;  /* 0x00ff0000efff7812 */ /* 0x000fe200078cc0ff */
[----:B------:R-:W-:Y:S01]  /*3b20*/  FMUL.FTZ R142, R146, UR25 ;  /* 0x00000019928e7c20 */ /* 0x000fe20008410000 */
[----:B------:R-:W-:Y:S01]  /*3b30*/  FADD.FTZ R140, R213, -R140 ;  /* 0x8000008cd58c7221 */ /* 0x000fe20000010000 */
[----:B------:R-:W-:Y:S01]  /*3b40*/  ISETP.GE.U32.AND.EX P5, PT, R231, 0x1000000, PT, P5 ;  /* 0x01000000e700780c */ /* 0x000fe20003fa6150 */
[----:B------:R-:W-:-:S02]  /*3b50*/  FMUL.FTZ R145, R141, UR23 ;  /* 0x000000178d917c20 */ /* 0x000fc40008410000 */
[----:B------:R-:W-:Y:S01]  /*3b60*/  FSEL R155, R142, RZ, P0 ;  /* 0x000000ff8e9b7208 */ /* 0x000fe20000000000 */
[----:B------:R-:W-:Y:S01]  /*3b70*/  FMUL.FTZ R144, R140, UR23 ;  /* 0x000000178c907c20 */ /* 0x000fe20008410000 */
[----:B------:R-:W-:Y:S01]  /*3b80*/  ISETP.GE.U32.AND P0, PT, R238, RZ, PT ;  /* 0x000000ffee00720c */ /* 0x000fe20003f06070 */
[----:B------:R-:W-:Y:S01]  /*3b90*/  FMUL.FTZ R140, R147, UR25 ;  /* 0x00000019938c7c20 */ /* 0x000fe20008410000 */
[----:B------:R-:W-:Y:S01]  /*3ba0*/  FSEL R151, R142, RZ, P6 ;  /* 0x000000ff8e977208 */ /* 0x000fe20003000000 */
[----:B------:R-:W-:Y:S01]  /*3bb0*/  FMUL.FTZ R141, R144, UR25 ;  /* 0x00000019908d7c20 */ /* 0x000fe20008410000 */
[----:B------:R-:W-:Y:S01]  /*3bc0*/  ISETP.GE.U32.AND.EX P0, PT, R239, 0x1000000, PT, P0 ;  /* 0x01000000ef00780c */ /* 0x000fe20003f06100 */
[----:B------:R-:W-:Y:S01]  /*3bd0*/  FMUL.FTZ R149, R145, UR25 ;  /* 0x0000001991957c20 */ /* 0x000fe20008410000 */
[----:B------:R-:W-:Y:S02]  /*3be0*/  FSEL R142, R140, RZ, P5 ;  /* 0x000000ff8c8e7208 */ /* 0x000fe40002800000 */
[----:B------:R-:W-:-:S02]  /*3bf0*/  LOP3.LUT P6, RZ, R239, 0xff, RZ, 0xc0, !PT ;  /* 0x000000ffefff7812 */ /* 0x000fc400078cc0ff */
[----:B------:R-:W-:Y:S02]  /*3c00*/  FSEL R140, R140, RZ, P0 ;  /* 0x000000ff8c8c7208 */ /* 0x000fe40000000000 */
[----:B------:R-:W-:Y:S02]  /*3c10*/  LOP3.LUT P5, RZ, R239, 0xff00, RZ, 0xc0, !PT ;  /* 0x0000ff00efff7812 */ /* 0x000fe400078ac0ff */
[----:B------:R-:W-:Y:S02]  /*3c20*/  FSEL R150, R141, RZ, P6 ;  /* 0x000000ff8d967208 */ /* 0x000fe40003000000 */
[----:B------:R-:W-:Y:S01]  /*3c30*/  F2FP.BF16.F32.PACK_AB R151, R140, R151 ;  /* 0x000000978c97723e */ /* 0x000fe200000010ff */
[----:B------:R-:W-:Y:S01]  /*3c40*/  FFMA.FTZ R140, R219, UR6, R162 ;  /* 0x00000006db8c7c23 */ /* 0x000fe200080100a2 */
[----:B------:R-:W-:Y:S02]  /*3c50*/  FSEL R143, R149, RZ, P5 ;  /* 0x000000ff958f7208 */ /* 0x000fe40002800000 */
[----:B------:R-:W-:Y:S01]  /*3c60*/  LOP3.LUT P6, RZ, R231, 0xff, RZ, 0xc0, !PT ;  /* 0x000000ffe7ff7812 */ /* 0x000fe200078cc0ff */
[----:B------:R-:W-:Y:S01]  /*3c70*/  FADD.FTZ R140, R217, -R140 ;  /* 0x8000008cd98c7221 */ /* 0x000fe20000010000 */
[----:B------:R-:W-:Y:S01]  /*3c80*/  F2FP.BF16.F32.PACK_AB R150, R143, R150 ;  /* 0x000000968f96723e */ /* 0x000fe200000010ff */
[--C-:B------:R-:W-:Y:S01]  /*3c90*/  FFMA.FTZ R143, R216, UR6, R162.reuse ;  /* 0x00000006d88f7c23 */ /* 0x100fe200080100a2 */
[----:B------:R-:W-:Y:S01]  /*3ca0*/  FSEL R154, R141, RZ, P6 ;  /* 0x000000ff8d9a7208 */ /* 0x000fe20003000000 */
[--C-:B------:R-:W-:Y:S01]  /*3cb0*/  FFMA.FTZ R141, R220, UR6, R162.reuse ;  /* 0x00000006dc8d7c23 */ /* 0x100fe200080100a2 */
[----:B------:R-:W-:Y:S01]  /*3cc0*/  F2FP.BF16.F32.PACK_AB R155, R142, R155 ;  /* 0x0000009b8e9b723e */ /* 0x000fe200000010ff */
[----:B------:R-:W-:Y:S01]  /*3cd0*/  FMUL.FTZ R142, R140, UR23 ;  /* 0x000000178c8e7c20 */ /* 0x000fe20008410000 */
[----:B------:R-:W-:Y:S01]  /*3ce0*/  FADD.FTZ R143, R214, -R143 ;  /* 0x8000008fd68f7221 */ /* 0x000fe20000010000 */
[----:B------:R-:W-:Y:S01]  /*3cf0*/  FADD.FTZ R141, R218, -R141 ;  /* 0x8000008dda8d7221 */ /* 0x000fe20000010000 */
[----:B------:R-:W-:Y:S01]  /*3d00*/  FFMA.FTZ R140, R223, UR6, R162 ;  /* 0x00000006df8c7c23 */ /* 0x000fe200080100a2 */
[----:B------:R-:W-:Y:S01]  /*3d10*/  LOP3.LUT P0, RZ, R231, 0xff00, RZ, 0xc0, !PT ;  /* 0x0000ff00e7ff7812 */ /* 0x000fe2000780c0ff */
[----:B------:R-:W-:Y:S01]  /*3d20*/  FMUL.FTZ R148, R142, UR25 ;  /* 0x000000198e947c20 */ /* 0x000fe20008410000 */
[----:B------:R-:W-:Y:S01]  /*3d30*/  LOP3.LUT P5, RZ, R230, 0xff0000, RZ, 0xc0, !PT ;  /* 0x00ff0000e6ff7812 */ /* 0x000fe200078ac0ff */
[----:B------:R-:W-:Y:S01]  /*3d40*/  FMUL.FTZ R143, R143, UR23 ;  /* 0x000000178f8f7c20 */ /* 0x000fe20008410000 */
[----:B------:R-:W-:Y:S01]  /*3d50*/  LOP3.LUT P6, RZ, R238, 0xff0000, RZ, 0xc0, !PT ;  /* 0x00ff0000eeff7812 */ /* 0x000fe200078cc0ff */
[----:B------:R-:W-:Y:S01]  /*3d60*/  FMUL.FTZ R141, R141, UR23 ;  /* 0x000000178d8d7c20 */ /* 0x000fe20008410000 */
[----:B------:R-:W-:Y:S01]  /*3d70*/  FADD.FTZ R140, R221, -R140 ;  /* 0x8000008cdd8c7221 */ /* 0x000fe20000010000 */
[----:B------:R-:W-:Y:S01]  /*3d80*/  FSEL R159, R149, RZ, P0 ;  /* 0x000000ff959f7208 */ /* 0x000fe20000000000 */
[----:B------:R-:W-:Y:S01]  /*3d90*/  FMUL.FTZ R152, R143, UR25 ;  /* 0x000000198f987c20 */ /* 0x000fe20008410000 */
[C---:B------:R-:W-:Y:S01]  /*3da0*/  FSEL R153, R148.reuse, RZ, P5 ;  /* 0x000000ff94997208 */ /* 0x040fe20002800000 */
[----:B------:R-:W-:Y:S01]  /*3db0*/  FMUL.FTZ R149, R141, UR25 ;  /* 0x000000198d957c20 */ /* 0x000fe20008410000 */
[----:B------:R-:W-:Y:S01]  /*3dc0*/  FSEL R158, R148, RZ, P6 ;  /* 0x000000ff949e7208 */ /* 0x000fe20003000000 */
[----:B------:R-:W-:Y:S01]  /*3dd0*/  FMUL.FTZ R140, R140, UR23 ;  /* 0x000000178c8c7c20 */ /* 0x000fe20008410000 */
[----:B------:R-:W-:-:S02]  /*3de0*/  LOP3.LUT P0, RZ, R230, 0xff000000, RZ, 0xc0, !PT ;  /* 0xff000000e6ff7812 */ /* 0x000fc4000780c0ff */
[----:B------:R-:W-:Y:S01]  /*3df0*/  LOP3.LUT P5, RZ, R238, 0xff000000, RZ, 0xc0, !PT ;  /* 0xff000000eeff7812 */ /* 0x000fe200078ac0ff */
[----:B------:R-:W-:Y:S01]  /*3e00*/  FMUL.FTZ R148, R140, UR25 ;  /* 0x000000198c947c20 */ /* 0x000fe20008410000 */
[----:B------:R-:W-:Y:S02]  /*3e10*/  LOP3.LUT P6, RZ, R230, 0xff00, RZ, 0xc0, !PT ;  /* 0x0000ff00e6ff7812 */ /* 0x000fe400078cc0ff */
[C---:B------:R-:W-:Y:S02]  /*3e20*/  FSEL R160, R152.reuse, RZ, P0 ;  /* 0x000000ff98a07208 */ /* 0x040fe40000000000 */
[----:B------:R-:W-:Y:S02]  /*3e30*/  FSEL R161, R152, RZ, P5 ;  /* 0x000000ff98a17208 */ /* 0x000fe40002800000 */
[----:B------:R-:W-:Y:S02]  /*3e40*/  FSEL R157, R149, RZ, P6 ;  /* 0x000000ff959d7208 */ /* 0x000fe40003000000 */
[----:B------:R-:W-:-:S02]  /*3e50*/  LOP3.LUT P0, RZ, R238, 0xff00, RZ, 0xc0, !PT ;  /* 0x0000ff00eeff7812 */ /* 0x000fc4000780c0ff */
[----:B------:R-:W-:Y:S02]  /*3e60*/  LOP3.LUT P5, RZ, R238, 0xff, RZ, 0xc0, !PT ;  /* 0x000000ffeeff7812 */ /* 0x000fe400078ac0ff */
[----:B------:R-:W-:Y:S02]  /*3e70*/  LOP3.LUT P6, RZ, R230, 0xff, RZ, 0xc0, !PT ;  /* 0x000000ffe6ff7812 */ /* 0x000fe400078cc0ff */
[----:B------:R-:W-:Y:S02]  /*3e80*/  F2FP.BF16.F32.PACK_AB R154, R159, R154 ;  /* 0x0000009a9f9a723e */ /* 0x000fe400000010ff */
        /* <DEDUP_REMOVED lines=8> */
.L_x_1551:
        /* <DEDUP_REMOVED lines=8> */
[----:B------:R-:W-:Y:S01]  /*3f90*/  FFMA.FTZ R148, R215, UR6, R162 ;  /* 0x00000006d7947c23 */ /* 0x000fe200080100a2 */
[----:B------:R-:W-:Y:S01]  /*3fa0*/  FADD.FTZ R152, R206, -R153 ;  /* 0x80000099ce987221 */ /* 0x000fe20000010000 */
[----:B------:R-:W-:Y:S01]  /*3fb0*/  LOP3.LUT P6, RZ, R239, 0xff0000, RZ, 0xc0, !PT ;  /* 0x00ff0000efff7812 */ /* 0x000fe200078cc0ff */
[----:B------:R-:W-:Y:S01]  /*3fc0*/  FFMA.FTZ R149, R149, UR23, R46 ;  /* 0x0000001795957c23 */ /* 0x000fe2000801002e */
[----:B------:R-:W-:Y:S01]  /*3fd0*/  ISETP.GE.U32.AND P5, PT, R230, RZ, PT ;  /* 0x000000ffe600720c */ /* 0x000fe20003fa6070 */
[----:B------:R-:W-:Y:S01]  /*3fe0*/  FFMA.FTZ R152, R152, UR23, R47 ;  /* 0x0000001798987c23 */ /* 0x000fe2000801002f */
[----:B------:R-:W-:Y:S01]  /*3ff0*/  FFMA.FTZ R153, R216, UR6, R162 ;  /* 0x00000006d8997c23 */ /* 0x000fe200080100a2 */
[----:B------:R-:W-:Y:S01]  /*4000*/  FMUL.FTZ R150, R149, UR25 ;  /* 0x0000001995967c20 */ /* 0x000fe20008410000 */
[----:B------:R-:W-:Y:S01]  /*4010*/  FADD.FTZ R149, R213, -R148 ;  /* 0x80000094d5957221 */ /* 0x000fe20000010000 */
[----:B------:R-:W-:Y:S01]  /*4020*/  FADD.FTZ R148, R210, -R151 ;  /* 0x80000097d2947221 */ /* 0x000fe20000010000 */
[----:B------:R-:W-:Y:S01]  /*4030*/  ISETP.GE.U32.AND.EX P5, PT, R231, 0x1000000, PT, P5 ;  /* 0x01000000e700780c */ /* 0x000fe20003fa6150 */
[----:B------:R-:W-:Y:S01]  /*4040*/  FADD.FTZ R156, R214, -R153 ;  /* 0x80000099d69c7221 */ /* 0x000fe20000010000 */
[----:B------:R-:W-:Y:S01]  /*4050*/  FSEL R155, R150, RZ, P0 ;  /* 0x000000ff969b7208 */ /* 0x000fe20000000000 */
[----:B------:R-:W-:Y:S01]  /*4060*/  FFMA.FTZ R149, R149, UR23, R44 ;  /* 0x0000001795957c23 */ /* 0x000fe2000801002c */
[----:B------:R-:W-:Y:S01]  /*4070*/  ISETP.GE.U32.AND P0, PT, R238, RZ, PT ;  /* 0x000000ffee00720c */ /* 0x000fe20003f06070 */
[----:B------:R-:W-:Y:S01]  /*4080*/  FFMA.FTZ R148, R148, UR23, R45 ;  /* 0x0000001794947c23 */ /* 0x000fe2000801002d */
[----:B------:R-:W-:Y:S01]  /*4090*/  FSEL R151, R150, RZ, P6 ;  /* 0x000000ff96977208 */ /* 0x000fe20003000000 */
[----:B------:R-:W-:Y:S01]  /*40a0*/  FMUL.FTZ R150, R152, UR25 ;  /* 0x0000001998967c20 */ /* 0x000fe20008410000 */
[----:B------:R-:W-:Y:S01]  /*40b0*/  ISETP.GE.U32.AND.EX P0, PT, R239, 0x1000000, PT, P0 ;  /* 0x01000000ef00780c */ /* 0x000fe20003f06100 */
[----:B------:R-:W-:Y:S01]  /*40c0*/  FMUL.FTZ R152, R149, UR25 ;  /* 0x0000001995987c20 */ /* 0x000fe20008410000 */
[----:B------:R-:W-:Y:S01]  /*40d0*/  FMUL.FTZ R157, R148, UR25 ;  /* 0x00000019949d7c20 */ /* 0x000fe20008410000 */
[----:B------:R-:W-:Y:S01]  /*40e0*/  LOP3.LUT P6, RZ, R239, 0xff, RZ, 0xc0, !PT ;  /* 0x000000ffefff7812 */ /* 0x000fe200078cc0ff */
[----:B------:R-:W-:Y:S01]  /*40f0*/  FFMA.FTZ R156, R156, UR23, R51 ;  /* 0x000000179c9c7c23 */ /* 0x000fe20008010033 */
[----:B------:R-:W-:-:S02]  /*4100*/  FSEL R154, R150, RZ, P5 ;  /* 0x000000ff969a7208 */ /* 0x000fc40002800000 */
[----:B------:R-:W-:Y:S01]  /*4110*/  LOP3.LUT P5, RZ, R239, 0xff00, RZ, 0xc0, !PT ;  /* 0x0000ff00efff7812 */ /* 0x000fe200078ac0ff */
[----:B------:R-:W-:Y:S01]  /*4120*/  FMUL.FTZ R156, R156, UR25 ;  /* 0x000000199c9c7c20 */ /* 0x000fe20008410000 */
[----:B------:R-:W-:Y:S02]  /*4130*/  FSEL R148, R150, RZ, P0 ;  /* 0x000000ff96947208 */ /* 0x000fe40000000000 */
[----:B------:R-:W-:Y:S02]  /*4140*/  FSEL R150, R152, RZ, P6 ;  /* 0x000000ff98967208 */ /* 0x000fe40003000000 */
[----:B------:R-:W-:Y:S02]  /*4150*/  FSEL R149, R157, RZ, P5 ;  /* 0x000000ff9d957208 */ /* 0x000fe40002800000 */
[----:B------:R-:W-:Y:S01]  /*4160*/  F2FP.BF16.F32.PACK_AB R151, R148, R151 ;  /* 0x000000979497723e */ /* 0x000fe200000010ff */
[----:B------:R-:W-:Y:S01]  /*4170*/  FFMA.FTZ R148, R219, UR6, R162 ;  /* 0x00000006db947c23 */ /* 0x000fe200080100a2 */
[----:B------:R-:W-:-:S02]  /*4180*/  F2FP.BF16.F32.PACK_AB R150, R149, R150 ;  /* 0x000000969596723e */ /* 0x000fc400000010ff */
[----:B------:R-:W-:Y:S01]  /*4190*/  LOP3.LUT P6, RZ, R231, 0xff, RZ, 0xc0, !PT ;  /* 0x000000ffe7ff7812 */ /* 0x000fe200078cc0ff */
[----:B------:R-:W-:Y:S01]  /*41a0*/  FADD.FTZ R149, R217, -R148 ;  /* 0x80000094d9957221 */ /* 0x000fe20000010000 */
[----:B------:R-:W-:Y:S02]  /*41b0*/  F2FP.BF16.F32.PACK_AB R155, R154, R155 ;  /* 0x0000009b9a9b723e */ /* 0x000fe400000010ff */
[----:B------:R-:W-:Y:S01]  /*41c0*/  FSEL R160, R152, RZ, P6 ;  /* 0x000000ff98a07208 */ /* 0x000fe20003000000 */
[----:B------:R-:W-:Y:S01]  /*41d0*/  FFMA.FTZ R148, R149, UR23, R50 ;  /* 0x0000001795947c23 */ /* 0x000fe20008010032 */
[--C-:B------:R-:W-:Y:S01]  /*41e0*/  FFMA.FTZ R149, R220, UR6, R162.reuse ;  /* 0x00000006dc957c23 */ /* 0x100fe200080100a2 */
[----:B------:R-:W-:Y:S02]  /*41f0*/  LOP3.LUT P0, RZ, R231, 0xff00, RZ, 0xc0, !PT ;  /* 0x0000ff00e7ff7812 */ /* 0x000fe4000780c0ff */
[----:B------:R-:W-:Y:S01]  /*4200*/  FMUL.FTZ R154, R148, UR25 ;  /* 0x00000019949a7c20 */ /* 0x000fe20008410000 */
[----:B------:R-:W-:Y:S01]  /*4210*/  FADD.FTZ R152, R218, -R149 ;  /* 0x80000095da987221 */ /* 0x000fe20000010000 */
[----:B------:R-:W-:Y:S01]  /*4220*/  FFMA.FTZ R148, R223, UR6, R162 ;  /* 0x00000006df947c23 */ /* 0x000fe200080100a2 */
[----:B------:R-:W-:-:S02]  /*4230*/  LOP3.LUT P5, RZ, R230, 0xff0000, RZ, 0xc0, !PT ;  /* 0x00ff0000e6ff7812 */ /* 0x000fc400078ac0ff */
[----:B------:R-:W-:Y:S01]  /*4240*/  LOP3.LUT P6, RZ, R238, 0xff0000, RZ, 0xc0, !PT ;  /* 0x00ff0000eeff7812 */ /* 0x000fe200078cc0ff */
[----:B------:R-:W-:Y:S01]  /*4250*/  FFMA.FTZ R152, R152, UR23, R49 ;  /* 0x0000001798987c23 */ /* 0x000fe20008010031 */
[----:B------:R-:W-:Y:S01]  /*4260*/  FADD.FTZ R153, R221, -R148 ;  /* 0x80000094dd997221 */ /* 0x000fe20000010000 */
[----:B------:R-:W-:Y:S02]  /*4270*/  FSEL R163, R157, RZ, P0 ;  /* 0x000000ff9da37208 */ /* 0x000fe40000000000 */
[----:B------:R-:W-:Y:S01]  /*4280*/  FSEL R158, R154, RZ, P5 ;  /* 0x000000ff9a9e7208 */ /* 0x000fe20002800000 */
[----:B------:R-:W-:Y:S01]  /*4290*/  FMUL.FTZ R157, R152, UR25 ;  /* 0x00000019989d7c20 */ /* 0x000fe20008410000 */
[----:B------:R-:W-:Y:S01]  /*42a0*/  FSEL R149, R154, RZ, P6 ;  /* 0x000000ff9a957208 */ /* 0x000fe20003000000 */
[----:B------:R-:W-:Y:S01]  /*42b0*/  FFMA.FTZ R153, R153, UR23, R48 ;  /* 0x0000001799997c23 */ /* 0x000fe20008010030 */
[----:B------:R-:W-:Y:S02]  /*42c0*/  LOP3.LUT P0, RZ, R230, 0xff000000, RZ, 0xc0, !PT ;  /* 0xff000000e6ff7812 */ /* 0x000fe4000780c0ff */
[----:B------:R-:W-:Y:S01]  /*42d0*/  LOP3.LUT P5, RZ, R238, 0xff000000, RZ, 0xc0, !PT ;  /* 0xff000000eeff7812 */ /* 0x000fe200078ac0ff */
        /* <DEDUP_REMOVED lines=17> */
.L_x_1553:
[--C-:B------:R-:W-:Y:S01]  /*43f0*/  FFMA.FTZ R140, R211, UR6, R162.reuse ;  /* 0x00000006d38c7c23 */ /* 0x100fe200080100a2 */
[----:B------:R-:W-:Y:S01]  /*4400*/  FFMA.FTZ R143, R212, UR6, R162 ;  /* 0x00000006d48f7c23 */ /* 0x000fe200080100a2 */
[----:B-----5:R-:W-:Y:S02]  /*4410*/  LOP3.LUT P0, RZ, R231, 0xff0000, RZ, 0xc0, !PT ;  /* 0x00ff0000e7ff7812 */ /* 0x020fe4000780c0ff */
[----:B------:R-:W-:Y:S01]  /*4420*/  FADD.FTZ R141, R209, -R140 ;  /* 0x8000008cd18d7221 */ /* 0x000fe20000010000 */
[----:B------:R-:W-:Y:S01]  /*4430*/  FFMA.FTZ R140, R215, UR6, R162 ;  /* 0x00000006d78c7c23 */ /* 0x000fe200080100a2 */
[----:B------:R-:W-:Y:S02]  /*4440*/  ISETP.GE.U32.AND P5, PT, R230, RZ, PT ;  /* 0x000000ffe600720c */ /* 0x000fe40003fa6070 */
[----:B------:R-:W-:Y:S01]  /*4450*/  FFMA.FTZ R146, R141, UR23, R46 ;  /* 0x000000178d927c23 */ /* 0x000fe2000801002e */
[----:B------:R-:W-:Y:S01]  /*4460*/  FFMA.FTZ R141, R208, UR6, R162 ;  /* 0x00000006d08d7c23 */ /* 0x000fe200080100a2 */
[----:B------:R-:W-:-:S02]  /*4470*/  LOP3.LUT P6, RZ, R239, 0xff0000, RZ, 0xc0, !PT ;  /* 0x00ff0000efff7812 */ /* 0x000fc400078cc0ff */
[----:B------:R-:W-:Y:S01]  /*4480*/  FMUL.FTZ R142, R146, UR25 ;  /* 0x00000019928e7c20 */ /* 0x000fe20008410000 */
[----:B------:R-:W-:Y:S01]  /*4490*/  FADD.FTZ R144, R206, -R141 ;  /* 0x8000008dce907221 */ /* 0x000fe20000010000 */
[----:B------:R-:W-:Y:S01]  /*44a0*/  FADD.FTZ R141, R213, -R140 ;  /* 0x8000008cd58d7221 */ /* 0x000fe20000010000 */
[----:B------:R-:W-:Y:S01]  /*44b0*/  FADD.FTZ R140, R210, -R143 ;  /* 0x8000008fd28c7221 */ /* 0x000fe20000010000 */
[----:B------:R-:W-:Y:S01]  /*44c0*/  ISETP.GE.U32.AND.EX P5, PT, R231, 0x1000000, PT, P5 ;  /* 0x01000000e700780c */ /* 0x000fe20003fa6150 */
[----:B------:R-:W-:Y:S01]  /*44d0*/  FFMA.FTZ R147, R144, UR23, R47 ;  /* 0x0000001790937c23 */ /* 0x000fe2000801002f */
[----:B------:R-:W-:Y:S01]  /*44e0*/  FSEL R155, R142, RZ, P0 ;  /* 0x000000ff8e9b7208 */ /* 0x000fe20000000000 */
[----:B------:R-:W-:Y:S01]  /*44f0*/  FFMA.FTZ R145, R140, UR23, R45 ;  /* 0x000000178c917c23 */ /* 0x000fe2000801002d */
[----:B------:R-:W-:Y:S01]  /*4500*/  ISETP.GE.U32.AND P0, PT, R238, RZ, PT ;  /* 0x000000ffee00720c */ /* 0x000fe20003f06070 */
[----:B------:R-:W-:Y:S01]  /*4510*/  FMUL.FTZ R140, R147, UR25 ;  /* 0x00000019938c7c20 */ /* 0x000fe20008410000 */
[----:B------:R-:W-:Y:S01]  /*4520*/  FFMA.FTZ R144, R141, UR23, R44 ;  /* 0x000000178d907c23 */ /* 0x000fe2000801002c */
[----:B------:R-:W-:Y:S01]  /*4530*/  FSEL R151, R142, RZ, P6 ;  /* 0x000000ff8e977208 */ /* 0x000fe20003000000 */
[----:B------:R-:W-:Y:S01]  /*4540*/  FMUL.FTZ R149, R145, UR25 ;  /* 0x0000001991957c20 */ /* 0x000fe20008410000 */
[C---:B------:R-:W-:Y:S01]  /*4550*/  ISETP.GE.U32.AND.EX P0, PT, R239.reuse, 0x1000000, PT, P0 ;  /* 0x01000000ef00780c */ /* 0x040fe20003f06100 */
[----:B------:R-:W-:Y:S01]  /*4560*/  FMUL.FTZ R148, R144, UR25 ;  /* 0x0000001990947c20 */ /* 0x000fe20008410000 */
[----:B------:R-:W-:Y:S01]  /*4570*/  FSEL R142, R140, RZ, P5 ;  /* 0x000000ff8c8e7208 */ /* 0x000fe20002800000 */
[----:B------:R-:W-:Y:S01]  /*4580*/  FFMA.FTZ R143, R216, UR6, R162 ;  /* 0x00000006d88f7c23 */ /* 0x000fe200080100a2 */
[----:B------:R-:W-:-:S02]  /*4590*/  LOP3.LUT P6, RZ, R239, 0xff, RZ, 0xc0, !PT ;  /* 0x000000ffefff7812 */ /* 0x000fc400078cc0ff */
[----:B------:R-:W-:Y:S01]  /*45a0*/  LOP3.LUT P5, RZ, R239, 0xff00, RZ, 0xc0, !PT ;  /* 0x0000ff00efff7812 */ /* 0x000fe200078ac0ff */
[----:B------:R-:W-:Y:S01]  /*45b0*/  FADD.FTZ R154, R214, -R143 ;  /* 0x8000008fd69a7221 */ /* 0x000fe20000010000 */
[----:B------:R-:W-:Y:S02]  /*45c0*/  FSEL R140, R140, RZ, P0 ;  /* 0x000000ff8c8c7208 */ /* 0x000fe40000000000 */
[----:B------:R-:W-:Y:S01]  /*45d0*/  FSEL R150, R148, RZ, P6 ;  /* 0x000000ff94967208 */ /* 0x000fe20003000000 */
[----:B------:R-:W-:Y:S01]  /*45e0*/  FFMA.FTZ R143, R154, UR23, R51 ;  /* 0x000000179a8f7c23 */ /* 0x000fe20008010033 */
[----:B------:R-:W-:Y:S02]  /*45f0*/  FSEL R141, R149, RZ, P5 ;  /* 0x000000ff958d7208 */ /* 0x000fe40002800000 */
[----:B------:R-:W-:Y:S01]  /*4600*/  F2FP.BF16.F32.PACK_AB R151, R140, R151 ;  /* 0x000000978c97723e */ /* 0x000fe200000010ff */
[----:B------:R-:W-:Y:S01]  /*4610*/  FFMA.FTZ R140, R219, UR6, R162 ;  /* 0x00000006db8c7c23 */ /* 0x000fe200080100a2 */
[----:B------:R-:W-:-:S02]  /*4620*/  F2FP.BF16.F32.PACK_AB R150, R141, R150 ;  /* 0x000000968d96723e */ /* 0x000fc400000010ff */
[----:B------:R-:W-:Y:S01]  /*4630*/  F2FP.BF16.F32.PACK_AB R155, R142, R155 ;  /* 0x0000009b8e9b723e */ /* 0x000fe200000010ff */
[----:B------:R-:W-:Y:S01]  /*4640*/  FADD.FTZ R141, R217, -R140 ;  /* 0x8000008cd98d7221 */ /* 0x000fe20000010000 */
[----:B------:R-:W-:Y:S01]  /*4650*/  LOP3.LUT P6, RZ, R231, 0xff, RZ, 0xc0, !PT ;  /* 0x000000ffe7ff7812 */ /* 0x000fe200078cc0ff */
[----:B------:R-:W-:Y:S01]  /*4660*/  FFMA.FTZ R140, R223, UR6, R162 ;  /* 0x00000006df8c7c23 */ /* 0x000fe200080100a2 */
[----:B------:R-:W-:Y:S01]  /*4670*/  LOP3.LUT P0, RZ, R231, 0xff00, RZ, 0xc0, !PT ;  /* 0x0000ff00e7ff7812 */ /* 0x000fe2000780c0ff */
[----:B------:R-:W-:Y:S01]  /*4680*/  FFMA.FTZ R142, R141, UR23, R50 ;  /* 0x000000178d8e7c23 */ /* 0x000fe20008010032 */
[----:B------:R-:W-:Y:S01]  /*4690*/  FFMA.FTZ R141, R220, UR6, R162 ;  /* 0x00000006dc8d7c23 */ /* 0x000fe200080100a2 */
[----:B------:R-:W-:Y:S02]  /*46a0*/  FSEL R156, R148, RZ, P6 ;  /* 0x000000ff949c7208 */ /* 0x000fe40003000000 */
[----:B------:R-:W-:Y:S01]  /*46b0*/  FMUL.FTZ R152, R142, UR25 ;  /* 0x000000198e987c20 */ /* 0x000fe20008410000 */
[----:B------:R-:W-:Y:S01]  /*46c0*/  FADD.FTZ R148, R218, -R141 ;  /* 0x8000008dda947221 */ /* 0x000fe20000010000 */
[----:B------:R-:W-:Y:S01]  /*46d0*/  FSEL R159, R149, RZ, P0 ;  /* 0x000000ff959f7208 */ /* 0x000fe20000000000 */
[----:B------:R-:W-:Y:S01]  /*46e0*/  FADD.FTZ R149, R221, -R140 ;  /* 0x8000008cdd957221 */ /* 0x000fe20000010000 */
[----:B------:R-:W-:Y:S01]  /*46f0*/  LOP3.LUT P5, RZ, R230, 0xff0000, RZ, 0xc0, !PT ;  /* 0x00ff0000e6ff7812 */ /* 0x000fe200078ac0ff */
[----:B------:R-:W-:Y:S01]  /*4700*/  FFMA.FTZ R141, R148, UR23, R49 ;  /* 0x00000017948d7c23 */ /* 0x000fe20008010031 */
[----:B------:R-:W-:Y:S01]  /*4710*/  LOP3.LUT P6, RZ, R238, 0xff0000, RZ, 0xc0, !PT ;  /* 0x00ff0000eeff7812 */ /* 0x000fe200078cc0ff */
[----:B------:R-:W-:Y:S01]  /*4720*/  FMUL.FTZ R148, R143, UR25 ;  /* 0x000000198f947c20 */ /* 0x000fe20008410000 */
[----:B------:R-:W-:Y:S01]  /*4730*/  FSEL R153, R152, RZ, P5 ;  /* 0x000000ff98997208 */ /* 0x000fe20002800000 */
[----:B------:R-:W-:Y:S01]  /*4740*/  FFMA.FTZ R140, R149, UR23, R48 ;  /* 0x00000017958c7c23 */ /* 0x000fe20008010030 */
[----:B------:R-:W-:Y:S01]  /*4750*/  LOP3.LUT P0, RZ, R230, 0xff000000, RZ, 0xc0, !PT ;  /* 0xff000000e6ff7812 */ /* 0x000fe2000780c0ff */
[----:B------:R-:W-:Y:S01]  /*4760*/  FMUL.FTZ R149, R141, UR25 ;  /* 0x000000198d957c20 */ /* 0x000fe20008410000 */
[----:B------:R-:W-:-:S02]  /*4770*/  LOP3.LUT P5, RZ, R238, 0xff000000, RZ, 0xc0, !PT ;  /* 0xff000000eeff7812 */ /* 0x000fc400078ac0ff */
[----:B------:R-:W-:Y:S02]  /*4780*/  FSEL R158, R152, RZ, P6 ;  /* 0x000000ff989e7208 */ /* 0x000fe40003000000 */
[----:B------:R-:W-:Y:S02]  /*4790*/  LOP3.LUT P6, RZ, R230, 0xff00, RZ, 0xc0, !PT ;  /* 0x0000ff00e6ff7812 */ /* 0x000fe400078cc0ff */
[C---:B------:R-:W-:Y:S02]  /*47a0*/  FSEL R160, R148.reuse, RZ, P0 ;  /* 0x000000ff94a07208 */ /* 0x040fe40000000000 */
[----:B------:R-:W-:Y:S01]  /*47b0*/  FSEL R161, R148, RZ, P5 ;  /* 0x000000ff94a17208 */ /* 0x000fe20002800000 */
[----:B------:R-:W-:Y:S01]  /*47c0*/  FMUL.FTZ R148, R140, UR25 ;  /* 0x000000198c947c20 */ /* 0x000fe20008410000 */
        /* <DEDUP_REMOVED lines=11> */
[----:B------:R-:W-:-:S07]  /*4880*/  F2FP.BF16.F32.PACK_AB R152, R157, R152 ;  /* 0x000000989d98723e */ /* 0x000fce00000010ff */
.L_x_1549:
        /* <DEDUP_REMOVED lines=11> */
[----:B------:R0:W-:Y:S01]  /*4940*/  @P0 STG.E.128 desc[UR10][R160.64+0x10], R144 ;  /* 0x00001090a0000986 */ /* 0x0001e2000c101d0a */
[----:B------:R-:W-:-:S03]  /*4950*/  IADD3 R0, PT, PT, R0, 0x100, RZ ;  /* 0x0000010000007810 */ /* 0x000fc60007ffe0ff */
[----:B------:R0:W-:Y:S04]  /*4960*/  STG.E.128 desc[UR10][R158.64], R152 ;  /* 0x000000989e007986 */ /* 0x0001e8000c101d0a */
[----:B------:R0:W-:Y:S02]  /*4970*/  @P5 STG.E.128 desc[UR10][R156.64], R148 ;  /* 0x000000949c005986 */ /* 0x0001e4000c101d0a */
.L_x_1545:
[----:B------:R-:W-:Y:S05]  /*4980*/  BSYNC.RECONVERGENT B0 ;  /* 0x0000000000007941 */ /* 0x000fea0003800200 */
.L_x_1544:
        /* <DEDUP_REMOVED lines=17> */
[----:B------:R-:W-:Y:S01]  /*4aa0*/  FFMA.FTZ R146, R141, UR23, R38 ;  /* 0x000000178d927c23 */ /* 0x000fe20008010026 */
[----:B------:R-:W-:Y:S01]  /*4ab0*/  FFMA.FTZ R147, R142, UR23, R39 ;  /* 0x000000178e937c23 */ /* 0x000fe20008010027 */
[----:B------:R-:W-:-:S02]  /*4ac0*/  FFMA.FTZ R141, R179, UR6, R162 ;  /* 0x00000006b38d7c23 */ /* 0x000fc400080100a2 */
[----:B------:R-:W-:Y:S02]  /*4ad0*/  FMUL.FTZ R140, R146, UR25 ;  /* 0x00000019928c7c20 */ /* 0x000fe40008410000 */
[----:B------:R-:W-:-:S03]  /*4ae0*/  FADD.FTZ R141, R176, -R141 ;  /* 0x8000008db08d7221 */ /* 0x000fc60000010000 */
[C---:B------:R-:W-:Y:S01]  /*4af0*/  FSEL R155, R140.reuse, RZ, P6 ;  /* 0x000000ff8c9b7208 */ /* 0x040fe20003000000 */
[----:B------:R-:W-:Y:S01]  /*4b00*/  FFMA.FTZ R144, R141, UR23, R36 ;  /* 0x000000178d907c23 */ /* 0x000fe20008010024 */
[----:B------:R-:W-:Y:S01]  /*4b10*/  FSEL R151, R140, RZ, P5 ;  /* 0x000000ff8c977208 */ /* 0x000fe20002800000 */
[----:B------:R-:W-:Y:S01]  /*4b20*/  FMUL.FTZ R140, R147, UR25 ;  /* 0x00000019938c7c20 */ /* 0x000fe20008410000 */
[----:B------:R-:W-:Y:S01]  /*4b30*/  ISETP.GE.U32.AND P6, PT, R236, RZ, PT ;  /* 0x000000ffec00720c */ /* 0x000fe20003fc6070 */
[----:B------:R-:W-:Y:S01]  /*4b40*/  FFMA.FTZ R141, R203, UR6, R162 ;  /* 0x00000006cb8d7c23 */ /* 0x000fe200080100a2 */
[----:B------:R-:W-:Y:S02]  /*4b50*/  ISETP.GE.U32.AND P5, PT, R228, RZ, PT ;  /* 0x000000ffe400720c */ /* 0x000fe40003fa6070 */
[----:B------:R-:W-:Y:S01]  /*4b60*/  ISETP.GE.U32.AND.EX P6, PT, R237, 0x1000000, PT, P6 ;  /* 0x01000000ed00780c */ /* 0x000fe20003fc6160 */
[----:B------:R-:W-:Y:S01]  /*4b70*/  FADD.FTZ R141, R200, -R141 ;  /* 0x8000008dc88d7221 */ /* 0x000fe20000010000 */
[----:B------:R-:W-:-:S02]  /*4b80*/  ISETP.GE.U32.AND.EX P5, PT, R229, 0x1000000, PT, P5 ;  /* 0x01000000e500780c */ /* 0x000fc40003fa6150 */
[C---:B------:R-:W-:Y:S02]  /*4b90*/  FSEL R148, R140.reuse, RZ, P6 ;  /* 0x000000ff8c947208 */ /* 0x040fe40003000000 */
[----:B------:R-:W-:Y:S01]  /*4ba0*/  FSEL R142, R140, RZ, P5 ;  /* 0x000000ff8c8e7208 */ /* 0x000fe20002800000 */
[----:B------:R-:W-:Y:S01]  /*4bb0*/  FFMA.FTZ R140, R178, UR6, R162 ;  /* 0x00000006b28c7c23 */ /* 0x000fe200080100a2 */
[----:B------:R-:W-:Y:S02]  /*4bc0*/  LOP3.LUT P5, RZ, R229, 0xff, RZ, 0xc0, !PT ;  /* 0x000000ffe5ff7812 */ /* 0x000fe400078ac0ff */
[----:B------:R-:W-:Y:S01]  /*4bd0*/  F2FP.BF16.F32.PACK_AB R155, R142, R155 ;  /* 0x0000009b8e9b723e */ /* 0x000fe200000010ff */
[----:B------:R-:W-:Y:S01]  /*4be0*/  FADD.FTZ R142, R181, -R140 ;  /* 0x8000008cb58e7221 */ /* 0x000fe20000010000 */
[----:B------:R-:W-:Y:S01]  /*4bf0*/  FMUL.FTZ R140, R144, UR25 ;  /* 0x00000019908c7c20 */ /* 0x000fe20008410000 */
[----:B------:R-:W-:Y:S02]  /*4c00*/  LOP3.LUT P6, RZ, R237, 0xff, RZ, 0xc0, !PT ;  /* 0x000000ffedff7812 */ /* 0x000fe400078cc0ff */
[----:B------:R-:W-:Y:S01]  /*4c10*/  FFMA.FTZ R145, R142, UR23, R37 ;  /* 0x000000178e917c23 */ /* 0x000fe20008010025 */
[----:B------:R-:W-:Y:S01]  /*4c20*/  FFMA.FTZ R142, R141, UR23, R42 ;  /* 0x000000178d8e7c23 */ /* 0x000fe2000801002a */
[----:B------:R-:W-:Y:S01]  /*4c30*/  FSEL R154, R140, RZ, P5 ;  /* 0x000000ff8c9a7208 */ /* 0x000fe20002800000 */
[--C-:B------:R-:W-:Y:S01]  /*4c40*/  FFMA.FTZ R141, R204, UR6, R162.reuse ;  /* 0x00000006cc8d7c23 */ /* 0x100fe200080100a2 */
[----:B------:R-:W-:Y:S01]  /*4c50*/  FSEL R152, R140, RZ, P6 ;  /* 0x000000ff8c987208 */ /* 0x000fe20003000000 */
[----:B------:R-:W-:Y:S01]  /*4c60*/  FFMA.FTZ R140, R174, UR6, R162 ;  /* 0x00000006ae8c7c23 */ /* 0x000fe200080100a2 */
[----:B------:R-:W-:Y:S01]  /*4c70*/  FMUL.FTZ R143, R145, UR25 ;  /* 0x00000019918f7c20 */ /* 0x000fe20008410000 */
[----:B------:R-:W-:Y:S01]  /*4c80*/  LOP3.LUT P5, RZ, R229, 0xff00, RZ, 0xc0, !PT ;  /* 0x0000ff00e5ff7812 */ /* 0x000fe200078ac0ff */
[----:B------:R-:W-:Y:S01]  /*4c90*/  FMUL.FTZ R149, R142, UR25 ;  /* 0x000000198e957c20 */ /* 0x000fe20008410000 */
[----:B------:R-:W-:Y:S01]  /*4ca0*/  LOP3.LUT P6, RZ, R237, 0xff00, RZ, 0xc0, !PT ;  /* 0x0000ff00edff7812 */ /* 0x000fe200078cc0ff */
[----:B------:R-:W-:Y:S01]  /*4cb0*/  FADD.FTZ R140, R177, -R140 ;  /* 0x8000008cb18c7221 */ /* 0x000fe20000010000 */
[----:B------:R-:W-:Y:S01]  /*4cc0*/  F2FP.BF16.F32.PACK_AB R151, R148, R151 ;  /* 0x000000979497723e */ /* 0x000fe200000010ff */
[----:B------:R-:W-:Y:S01]  /*4cd0*/  FADD.FTZ R148, R202, -R141 ;  /* 0x8000008dca947221 */ /* 0x000fe20000010000 */
[----:B------:R-:W-:-:S02]  /*4ce0*/  FSEL R161, R143, RZ, P5 ;  /* 0x000000ff8fa17208 */ /* 0x000fc40002800000 */
[----:B------:R-:W-:Y:S01]  /*4cf0*/  FSEL R163, R143, RZ, P6 ;  /* 0x000000ff8fa37208 */ /* 0x000fe20003000000 */
[----:B------:R-:W-:Y:S01]  /*4d00*/  FFMA.FTZ R143, R140, UR23, R43 ;  /* 0x000000178c8f7c23 */ /* 0x000fe2000801002b */
[----:B------:R-:W-:Y:S01]  /*4d10*/  LOP3.LUT P5, RZ, R228, 0xff0000, RZ, 0xc0, !PT ;  /* 0x00ff0000e4ff7812 */ /* 0x000fe200078ac0ff */
[----:B------:R-:W-:Y:S01]  /*4d20*/  FFMA.FTZ R140, R207, UR6, R162 ;  /* 0x00000006cf8c7c23 */ /* 0x000fe200080100a2 */
[----:B------:R-:W-:Y:S01]  /*4d30*/  LOP3.LUT P6, RZ, R236, 0xff0000, RZ, 0xc0, !PT ;  /* 0x00ff0000ecff7812 */ /* 0x000fe200078cc0ff */
[----:B------:R-:W-:Y:S01]  /*4d40*/  FFMA.FTZ R141, R148, UR23, R41 ;  /* 0x00000017948d7c23 */ /* 0x000fe20008010029 */
[----:B------:R-:W-:Y:S01]  /*4d50*/  FSEL R153, R149, RZ, P5 ;  /* 0x000000ff95997208 */ /* 0x000fe20002800000 */
[----:B------:R-:W-:Y:S01]  /*4d60*/  FMUL.FTZ R148, R143, UR25 ;  /* 0x000000198f947c20 */ /* 0x000fe20008410000 */
[----:B------:R-:W-:Y:S01]  /*4d70*/  FSEL R158, R149, RZ, P6 ;  /* 0x000000ff959e7208 */ /* 0x000fe20003000000 */
[----:B------:R-:W-:Y:S01]  /*4d80*/  FADD.FTZ R149, R205, -R140 ;  /* 0x8000008ccd957221 */ /* 0x000fe20000010000 */
[----:B------:R-:W-:Y:S01]  /*4d90*/  LOP3.LUT P5, RZ, R228, 0xff000000, RZ, 0xc0, !PT ;  /* 0xff000000e4ff7812 */ /* 0x000fe200078ac0ff */
        /* <DEDUP_REMOVED lines=19> */
[----:B------:R-:W-:Y:S01]  /*4ed0*/  F2FP.BF16.F32.PACK_AB R152, R157, R152 ;  /* 0x000000989d98723e */ /* 0x000fe200000010ff */
[----:B------:R-:W-:Y:S06]  /*4ee0*/  BRA `(.L_x_1559) ;  /* 0x0000001c00107947 */ /* 0x000fec0003800000 */
.L_x_1558:
[--C-:B0-----:R-:W-:Y:S01]  /*4ef0*/  FFMA.FTZ R149, R183, UR6, R162.reuse ;  /* 0x00000006b7957c23 */ /* 0x101fe200080100a2 */
        /* <DEDUP_REMOVED lines=10> */
[----:B------:R-:W-:Y:S01]  /*4fa0*/  FSEL R151, R149, RZ, P5 ;  /* 0x000000ff95977208 */ /* 0x000fe20002800000 */
[----:B------:R-:W-:Y:S01]  /*4fb0*/  FFMA.FTZ R149, R179, UR6, R162 ;  /* 0x00000006b3957c23 */ /* 0x000fe200080100a2 */
[----:B------:R-:W-:Y:S02]  /*4fc0*/  ISETP.GE.U32.AND P6, PT, R236, RZ, PT ;  /* 0x000000ffec00720c */ /* 0x000fe40003fc6070 */
[----:B------:R-:W-:Y:S01]  /*4fd0*/  ISETP.GE.U32.AND P5, PT, R228, RZ, PT ;  /* 0x000000ffe400720c */ /* 0x000fe20003fa6070 */
[----:B------:R-:W-:Y:S01]  /*4fe0*/  FADD.FTZ R149, R176, -R149 ;  /* 0x80000095b0957221 */ /* 0x000fe20000010000 */
[----:B------:R-:W-:Y:S02]  /*4ff0*/  ISETP.GE.U32.AND.EX P6, PT, R237, 0x1000000, PT, P6 ;  /* 0x01000000ed00780c */ /* 0x000fe40003fc6160 */
[----:B------:R-:W-:Y:S01]  /*5000*/  ISETP.GE.U32.AND.EX P5, PT, R229, 0x1000000, PT, P5 ;  /* 0x01000000e500780c */ /* 0x000fe20003fa6150 */
[----:B------:R-:W-:Y:S01]  /*5010*/  FFMA.FTZ R149, R149, UR23, R36 ;  /* 0x0000001795957c23 */ /* 0x000fe20008010024 */
[----:B------:R-:W-:-:S02]  /*5020*/  FSEL R152, R148, RZ, P6 ;  /* 0x000000ff94987208 */ /* 0x000fc40003000000 */
[----:B------:R-:W-:Y:S01]  /*5030*/  FSEL R150, R148, RZ, P5 ;  /* 0x000000ff94967208 */ /* 0x000fe20002800000 */
[----:B------:R-:W-:Y:S01]  /*5040*/  FFMA.FTZ R148, R178, UR6, R162 ;  /* 0x00000006b2947c23 */ /* 0x000fe200080100a2 */
[----:B------:R-:W-:Y:S02]  /*5050*/  LOP3.LUT P5, RZ, R229, 0xff, RZ, 0xc0, !PT ;  /* 0x000000ffe5ff7812 */ /* 0x000fe400078ac0ff */
[----:B------:R-:W-:Y:S01]  /*5060*/  F2FP.BF16.F32.PACK_AB R155, R150, R155 ;  /* 0x0000009b969b723e */ /* 0x000fe200000010ff */
[----:B------:R-:W-:Y:S01]  /*5070*/  FADD.FTZ R150, R181, -R148 ;  /* 0x80000094b5967221 */ /* 0x000fe20000010000 */
[----:B------:R-:W-:Y:S01]  /*5080*/  FMUL.FTZ R148, R149, UR25 ;  /* 0x0000001995947c20 */ /* 0x000fe20008410000 */
[--C-:B------:R-:W-:Y:S01]  /*5090*/  FFMA.FTZ R149, R203, UR6, R162.reuse ;  /* 0x00000006cb957c23 */ /* 0x100fe200080100a2 */
[----:B------:R-:W-:Y:S01]  /*50a0*/  LOP3.LUT P6, RZ, R237, 0xff, RZ, 0xc0, !PT ;  /* 0x000000ffedff7812 */ /* 0x000fe200078cc0ff */
[----:B------:R-:W-:Y:S01]  /*50b0*/  FFMA.FTZ R150, R150, UR23, R37 ;  /* 0x0000001796967c23 */ /* 0x000fe20008010025 */
[----:B------:R-:W-:Y:S01]  /*50c0*/  F2FP.BF16.F32.PACK_AB R151, R152, R151 ;  /* 0x000000979897723e */ /* 0x000fe200000010ff */
[----:B------:R-:W-:Y:S01]  /*50d0*/  FADD.FTZ R149, R200, -R149 ;  /* 0x80000095c8957221 */ /* 0x000fe20000010000 */
[----:B------:R-:W-:Y:S01]  /*50e0*/  FSEL R160, R148, RZ, P5 ;  /* 0x000000ff94a07208 */ /* 0x000fe20002800000 */
[----:B------:R-:W-:Y:S01]  /*50f0*/  FMUL.FTZ R153, R150, UR25 ;  /* 0x0000001996997c20 */ /* 0x000fe20008410000 */
[----:B------:R-:W-:Y:S01]  /*5100*/  FFMA.FTZ R150, R174, UR6, R162 ;  /* 0x00000006ae967c23 */ /* 0x000fe200080100a2 */
[----:B------:R-:W-:Y:S01]  /*5110*/  FSEL R163, R148, RZ, P6 ;  /* 0x000000ff94a37208 */ /* 0x000fe20003000000 */
[----:B------:R-:W-:Y:S01]  /*5120*/  FFMA.FTZ R148, R149, UR23, R42 ;  /* 0x0000001795947c23 */ /* 0x000fe2000801002a */
[----:B------:R-:W-:Y:S01]  /*5130*/  LOP3.LUT P5, RZ, R229, 0xff00, RZ, 0xc0, !PT ;  /* 0x0000ff00e5ff7812 */ /* 0x000fe200078ac0ff */
[----:B------:R-:W-:Y:S01]  /*5140*/  FADD.FTZ R154, R177, -R150 ;  /* 0x80000096b19a7221 */ /* 0x000fe20000010000 */
[----:B------:R-:W-:Y:S01]  /*5150*/  LOP3.LUT P6, RZ, R237, 0xff00, RZ, 0xc0, !PT ;  /* 0x0000ff00edff7812 */ /* 0x000fe200078cc0ff */
[--C-:B------:R-:W-:Y:S01]  /*5160*/  FFMA.FTZ R149, R204, UR6, R162.reuse ;  /* 0x00000006cc957c23 */ /* 0x100fe200080100a2 */
[C---:B------:R-:W-:Y:S01]  /*5170*/  FSEL R165, R153.reuse, RZ, P5 ;  /* 0x000000ff99a57208 */ /* 0x040fe20002800000 */
[----:B------:R-:W-:Y:S01]  /*5180*/  FMUL.FTZ R152, R148, UR25 ;  /* 0x0000001994987c20 */ /* 0x000fe20008410000 */
[----:B------:R-:W-:Y:S01]  /*5190*/  FSEL R164, R153, RZ, P6 ;  /* 0x000000ff99a47208 */ /* 0x000fe20003000000 */
[----:B------:R-:W-:Y:S01]  /*51a0*/  FFMA.FTZ R154, R154, UR23, R43 ;  /* 0x000000179a9a7c23 */ /* 0x000fe2000801002b */
[----:B------:R-:W-:Y:S01]  /*51b0*/  LOP3.LUT P5, RZ, R228, 0xff0000, RZ, 0xc0, !PT ;  /* 0x00ff0000e4ff7812 */ /* 0x000fe200078ac0ff */
[----:B------:R-:W-:Y:S01]  /*51c0*/  FADD.FTZ R150, R202, -R149 ;  /* 0x80000095ca967221 */ /* 0x000fe20000010000 */
[----:B------:R-:W-:Y:S01]  /*51d0*/  LOP3.LUT P6, RZ, R236, 0xff0000, RZ, 0xc0, !PT ;  /* 0x00ff0000ecff7812 */ /* 0x000fe200078cc0ff */
[----:B------:R-:W-:Y:S01]  /*51e0*/  FFMA.FTZ R148, R207, UR6, R162 ;  /* 0x00000006cf947c23 */ /* 0x000fe200080100a2 */
[----:B------:R-:W-:Y:S01]  /*51f0*/  FSEL R153, R152, RZ, P5 ;  /* 0x000000ff98997208 */ /* 0x000fe20002800000 */
[----:B------:R-:W-:Y:S01]  /*5200*/  FMUL.FTZ R154, R154, UR25 ;  /* 0x000000199a9a7c20 */ /* 0x000fe20008410000 */
[----:B------:R-:W-:Y:S01]  /*5210*/  FSEL R156, R152, RZ, P6 ;  /* 0x000000ff989c7208 */ /* 0x000fe20003000000 */
[----:B------:R-:W-:Y:S01]  /*5220*/  FFMA.FTZ R150, R150, UR23, R41 ;  /* 0x0000001796967c23 */ /* 0x000fe20008010029 */
[----:B------:R-:W-:Y:S01]  /*5230*/  LOP3.LUT P5, RZ, R228, 0xff000000, RZ, 0xc0, !PT ;  /* 0xff000000e4ff7812 */ /* 0x000fe200078ac0ff */
[----:B------:R-:W-:Y:S01]  /*5240*/  FADD.FTZ R149, R205, -R148 ;  /* 0x80000094cd957221 */ /* 0x000fe20000010000 */
[----:B------:R-:W-:Y:S01]  /*5250*/  LOP3.LUT P6, RZ, R236, 0xff000000, RZ, 0xc0, !PT ;  /* 0xff000000ecff7812 */ /* 0x000fe200078cc0ff */
[----:B------:R-:W-:Y:S01]  /*5260*/  FMUL.FTZ R150, R150, UR25 ;  /* 0x0000001996967c20 */ /* 0x000fe20008410000 */
[C---:B------:R-:W-:Y:S01]  /*5270*/  FSEL R158, R154.reuse, RZ, P5 ;  /* 0x000000ff9a9e7208 */ /* 0x040fe20002800000 */
[----:B------:R-:W-:Y:S01]  /*5280*/  FFMA.FTZ R149, R149, UR23, R40 ;  /* 0x0000001795957c23 */ /* 0x000fe20008010028 */
        /* <DEDUP_REMOVED lines=15> */
[----:B------:R-:W-:Y:S01]  /*5380*/  F2FP.BF16.F32.PACK_AB R152, R157, R152 ;  /* 0x000000989d98723e */ /* 0x000fe200000010ff */
[----:B------:R-:W-:Y:S06]  /*5390*/  BRA `(.L_x_1559) ;  /* 0x0000001400e47947 */ /* 0x000fec0003800000 */
.L_x_1557:
[----:B------:R-:W-:-:S04]  /*53a0*/  UISETP.NE.U32.AND UP0, UPT, UR4, URZ, UPT ;  /* 0x000000ff0400728c */ /* 0x000fc8000bf05070 */
[----:B------:R-:W-:-:S09]  /*53b0*/  UISETP.NE.AND.EX UP0, UPT, UR5, URZ, UPT, UP0 ;  /* 0x000000ff0500728c */ /* 0x000fd2000bf05300 */
[----:B------:R-:W-:Y:S05]  /*53c0*/  BRA.U !UP0, `(.L_x_1560) ;  /* 0x00000005082c7547 */ /* 0x000fea000b800000 */
[--C-:B0-----:R-:W-:Y:S01]  /*53d0*/  FFMA.FTZ R141, R183, UR6, R162.reuse ;  /* 0x00000006b78d7c23 */ /* 0x101fe200080100a2 */
[--C-:B------:R-:W-:Y:S01]  /*53e0*/  FFMA.FTZ R142, R182, UR6, R162.reuse ;  /* 0x00000006b68e7c23 */ /* 0x100fe200080100a2 */
[----:B-----5:R-:W-:Y:S01]  /*53f0*/  LOP3.LUT P6, RZ, R229, 0xff0000, RZ, 0xc0, !PT ;  /* 0x00ff0000e5ff7812 */ /* 0x020fe200078cc0ff */
[----:B------:R-:W-:Y:S01]  /*5400*/  FFMA.FTZ R148, R178, UR6, R162 ;  /* 0x00000006b2947c23 */ /* 0x000fe200080100a2 */
[----:B------:R-:W-:Y:S01]  /*5410*/  FADD.FTZ R141, R180, -R141 ;  /* 0x8000008db48d7221 */ /* 0x000fe20000010000 */
[----:B------:R-:W-:Y:S01]  /*5420*/  FADD.FTZ R142, R185, -R142 ;  /* 0x8000008eb98e7221 */ /* 0x000fe20000010000 */
[----:B------:R-:W-:Y:S01]  /*5430*/  LOP3.LUT P5, RZ, R237, 0xff0000, RZ, 0xc0, !PT ;  /* 0x00ff0000edff7812 */ /* 0x000fe200078ac0ff */
[----:B------:R-:W-:Y:S01]  /*5440*/  FADD.FTZ R148, R181, -R148 ;  /* 0x80000094b5947221 */ /* 0x000fe20000010000 */
[----:B------:R-:W-:Y:S01]  /*5450*/  FMUL.FTZ R146, R141, UR23 ;  /* 0x000000178d927c20 */ /* 0x000fe20008410000 */
[----:B------:R-:W-:Y:S01]  /*5460*/  FMUL.FTZ R147, R142, UR23 ;  /* 0x000000178e937c20 */ /* 0x000fe20008410000 */
[--C-:B------:R-:W-:Y:S01]  /*5470*/  FFMA.FTZ R141, R179, UR6, R162.reuse ;  /* 0x00000006b38d7c23 */ /* 0x100fe200080100a2 */
[----:B------:R-:W-:Y:S01]  /*5480*/  FMUL.FTZ R145, R148, UR23 ;  /* 0x0000001794917c20 */ /* 0x000fe20008410000 */
[----:B------:R-:W-:Y:S01]  /*5490*/  FMUL.FTZ R140, R146, UR25 ;  /* 0x00000019928c7c20 */ /* 0x000fe20008410000 */
[--C-:B------:R-:W-:Y:S01]  /*54a0*/  FFMA.FTZ R143, R204, UR6, R162.reuse ;  /* 0x00000006cc8f7c23 */ /* 0x100fe200080100a2 */
[----:B------:R-:W-:Y:S01]  /*54b0*/  FADD.FTZ R141, R176, -R141 ;  /* 0x8000008db08d7221 */ /* 0x000fe20000010000 */
[----:B------:R-:W-:-:S02]  /*54c0*/  FFMA.FTZ R152, R207, UR6, R162 ;  /* 0x00000006cf987c23 */ /* 0x000fc400080100a2 */
[----:B------:R-:W-:Y:S01]  /*54d0*/  FSEL R155, R140, RZ, P6 ;  /* 0x000000ff8c9b7208 */ /* 0x000fe20003000000 */
[----:B------:R-:W-:Y:S01]  /*54e0*/  FMUL.FTZ R144, R141, UR23 ;  /* 0x000000178d907c20 */ /* 0x000fe20008410000 */
[----:B------:R-:W-:Y:S01]  /*54f0*/  ISETP.GE.U32.AND P6, PT, R236, RZ, PT ;  /* 0x000000ffec00720c */ /* 0x000fe20003fc6070 */
[----:B------:R-:W-:Y:S01]  /*5500*/  FFMA.FTZ R141, R203, UR6, R162 ;  /* 0x00000006cb8d7c23 */ /* 0x000fe200080100a2 */
[----:B------:R-:W-:Y:S01]  /*5510*/  FSEL R151, R140, RZ, P5 ;  /* 0x000000ff8c977208 */ /* 0x000fe20002800000 */
[----:B------:R-:W-:Y:S01]  /*5520*/  FMUL.FTZ R140, R147, UR25 ;  /* 0x00000019938c7c20 */ /* 0x000fe20008410000 */
[----:B------:R-:W-:Y:S01]  /*5530*/  ISETP.GE.U32.AND P5, PT, R228, RZ, PT ;  /* 0x000000ffe400720c */ /* 0x000fe20003fa6070 */
[----:B------:R-:W-:Y:S01]  /*5540*/  FADD.FTZ R152, R205, -R152 ;  /* 0x80000098cd987221 */ /* 0x000fe20000010000 */
[----:B------:R-:W-:Y:S02]  /*5550*/  ISETP.GE.U32.AND.EX P6, PT, R237, 0x1000000, PT, P6 ;  /* 0x01000000ed00780c */ /* 0x000fe40003fc6160 */
[----:B------:R-:W-:-:S02]  /*5560*/  ISETP.GE.U32.AND.EX P5, PT, R229, 0x1000000, PT, P5 ;  /* 0x01000000e500780c */ /* 0x000fc40003fa6150 */
[C---:B------:R-:W-:Y:S02]  /*5570*/  FSEL R142, R140.reuse, RZ, P6 ;  /* 0x000000ff8c8e7208 */ /* 0x040fe40003000000 */
[----:B------:R-:W-:Y:S02]  /*5580*/  FSEL R140, R140, RZ, P5 ;  /* 0x000000ff8c8c7208 */ /* 0x000fe40002800000 */
[----:B------:R-:W-:Y:S02]  /*5590*/  LOP3.LUT P5, RZ, R229, 0xff, RZ, 0xc0, !PT ;  /* 0x000000ffe5ff7812 */ /* 0x000fe400078ac0ff */
[----:B------:R-:W-:Y:S01]  /*55a0*/  F2FP.BF16.F32.PACK_AB R155, R140, R155 ;  /* 0x0000009b8c9b723e */ /* 0x000fe200000010ff */
[----:B------:R-:W-:Y:S01]  /*55b0*/  FMUL.FTZ R140, R144, UR25 ;  /* 0x00000019908c7c20 */ /* 0x000fe20008410000 */
[----:B------:R-:W-:Y:S02]  /*55c0*/  LOP3.LUT P6, RZ, R237, 0xff, RZ, 0xc0, !PT ;  /* 0x000000ffedff7812 */ /* 0x000fe400078cc0ff */
[----:B------:R-:W-:Y:S01]  /*55d0*/  F2FP.BF16.F32.PACK_AB R151, R142, R151 ;  /* 0x000000978e97723e */ /* 0x000fe200000010ff */
[----:B------:R-:W-:Y:S01]  /*55e0*/  FADD.FTZ R142, R200, -R141 ;  /* 0x8000008dc88e7221 */ /* 0x000fe20000010000 */
[C---:B------:R-:W-:Y:S01]  /*55f0*/  FSEL R154, R140.reuse, RZ, P5 ;  /* 0x000000ff8c9a7208 */ /* 0x040fe20002800000 */
[----:B------:R-:W-:Y:S01]  /*5600*/  FMUL.FTZ R141, R145, UR25 ;  /* 0x00000019918d7c20 */ /* 0x000fe20008410000 */
[----:B------:R-:W-:Y:S01]  /*5610*/  FSEL R150, R140, RZ, P6 ;  /* 0x000000ff8c967208 */ /* 0x000fe20003000000 */
[----:B------:R-:W-:Y:S01]  /*5620*/  FFMA.FTZ R140, R174, UR6, R162 ;  /* 0x00000006ae8c7c23 */ /* 0x000fe200080100a2 */
[----:B------:R-:W-:Y:S01]  /*5630*/  LOP3.LUT P5, RZ, R229, 0xff00, RZ, 0xc0, !PT ;  /* 0x0000ff00e5ff7812 */ /* 0x000fe200078ac0ff */
[----:B------:R-:W-:Y:S01]  /*5640*/  FMUL.FTZ R142, R142, UR23 ;  /* 0x000000178e8e7c20 */ /* 0x000fe20008410000 */
[----:B------:R-:W-:Y:S01]  /*5650*/  LOP3.LUT P6, RZ, R237, 0xff00, RZ, 0xc0, !PT ;  /* 0x0000ff00edff7812 */ /* 0x000fe200078cc0ff */
[----:B------:R-:W-:Y:S01]  /*5660*/  FADD.FTZ R148, R177, -R140 ;  /* 0x8000008cb1947221 */ /* 0x000fe20000010000 */
[C---:B------:R-:W-:Y:S01]  /*5670*/  FSEL R163, R141.reuse, RZ, P5 ;  /* 0x000000ff8da37208 */ /* 0x040fe20002800000 */
[----:B------:R-:W-:Y:S01]  /*5680*/  FMUL.FTZ R140, R142, UR25 ;  /* 0x000000198e8c7c20 */ /* 0x000fe20008410000 */
[----:B------:R-:W-:Y:S01]  /*5690*/  FSEL R165, R141, RZ, P6 ;  /* 0x000000ff8da57208 */ /* 0x000fe20003000000 */
[----:B------:R-:W-:Y:S01]  /*56a0*/  FADD.FTZ R141, R202, -R143 ;  /* 0x8000008fca8d7221 */ /* 0x000fe20000010000 */
[----:B------:R-:W-:Y:S01]  /*56b0*/  LOP3.LUT P5, RZ, R228, 0xff0000, RZ, 0xc0, !PT ;  /* 0x00ff0000e4ff7812 */ /* 0x000fe200078ac0ff */
[----:B------:R-:W-:Y:S01]  /*56c0*/  FMUL.FTZ R143, R148, UR23 ;  /* 0x00000017948f7c20 */ /* 0x000fe20008410000 */
[----:B------:R-:W-:Y:S01]  /*56d0*/  LOP3.LUT P6, RZ, R236, 0xff0000, RZ, 0xc0, !PT ;  /* 0x00ff0000ecff7812 */ /* 0x000fe200078cc0ff */
[----:B------:R-:W-:Y:S01]  /*56e0*/  FMUL.FTZ R141, R141, UR23 ;  /* 0x000000178d8d7c20 */ /* 0x000fe20008410000 */
[C---:B------:R-:W-:Y:S01]  /*56f0*/  FSEL R153, R140.reuse, RZ, P5 ;  /* 0x000000ff8c997208 */ /* 0x040fe20002800000 */
[----:B------:R-:W-:Y:S01]  /*5700*/  FMUL.FTZ R148, R143, UR25 ;  /* 0x000000198f947c20 */ /* 0x000fe20008410000 */
[----:B------:R-:W-:Y:S01]  /*5710*/  FSEL R158, R140, RZ, P6 ;  /* 0x000000ff8c9e7208 */ /* 0x000fe20003000000 */
[----:B------:R-:W-:Y:S01]  /*5720*/  FMUL.FTZ R149, R141, UR25 ;  /* 0x000000198d957c20 */ /* 0x000fe20008410000 */
[----:B------:R-:W-:Y:S01]  /*5730*/  LOP3.LUT P5, RZ, R228, 0xff000000, RZ, 0xc0, !PT ;  /* 0xff000000e4ff7812 */ /* 0x000fe200078ac0ff */
[----:B------:R-:W-:Y:S01]  /*5740*/  FMUL.FTZ R140, R152, UR23 ;  /* 0x00000017988c7c20 */ /* 0x000fe20008410000 */
[----:B------:R-:W-:-:S02]  /*5750*/  LOP3.LUT P6, RZ, R236, 0xff000000, RZ, 0xc0, !PT ;  /* 0xff000000ecff7812 */ /* 0x000fc400078cc0ff */
[C---:B------:R-:W-:Y:S02]  /*5760*/  FSEL R160, R148.reuse, RZ, P5 ;  /* 0x000000ff94a07208 */ /* 0x040fe40002800000 */
[----:B------:R-:W-:Y:S01]  /*5770*/  FSEL R161, R148, RZ, P6 ;  /* 0x000000ff94a17208 */ /* 0x000fe20003000000 */
[----:B------:R-:W-:Y:S01]  /*5780*/  FMUL.FTZ R148, R140, UR25 ;  /* 0x000000198c947c20 */ /* 0x000fe20008410000 */
[----:B------:R-:W-:Y:S02]  /*5790*/  LOP3.LUT P5, RZ, R228, 0xff00, RZ, 0xc0, !PT ;  /* 0x0000ff00e4ff7812 */ /* 0x000fe400078ac0ff */
[----:B------:R-:W-:Y:S02]  /*57a0*/  LOP3.LUT P6, RZ, R236, 0xff00, RZ, 0xc0, !PT ;  /* 0x0000ff00ecff7812 */ /* 0x000fe400078cc0ff */
        /* <DEDUP_REMOVED lines=13> */
.L_x_1560:
        /* <DEDUP_REMOVED lines=18> */
[----:B------:R-:W-:Y:S01]  /*59a0*/  FMUL.FTZ R149, R149, UR23 ;  /* 0x0000001795957c20 */ /* 0x000fe20008410000 */
        /* <DEDUP_REMOVED lines=9> */
[----:B------:R-:W-:Y:S01]  /*5a40*/  FMUL.FTZ R150, R150, UR23 ;  /* 0x0000001796967c20 */ /* 0x000fe20008410000 */
[----:B------:R-:W-:Y:S01]  /*5a50*/  F2FP.BF16.F32.PACK_AB R151, R152, R151 ;  /* 0x000000979897723e */ /* 0x000fe200000010ff */
[----:B------:R-:W-:Y:S01]  /*5a60*/  FADD.FTZ R149, R200, -R149 ;  /* 0x80000095c8957221 */ /* 0x000fe20000010000 */
[----:B------:R-:W-:Y:S01]  /*5a70*/  FSEL R154, R148, RZ, P5 ;  /* 0x000000ff949a7208 */ /* 0x000fe20002800000 */
[----:B------:R-:W-:Y:S01]  /*5a80*/  FMUL.FTZ R153, R150, UR25 ;  /* 0x0000001996997c20 */ /* 0x000fe20008410000 */
[----:B------:R-:W-:Y:S01]  /*5a90*/  FFMA.FTZ R150, R174, UR6, R162 ;  /* 0x00000006ae967c23 */ /* 0x000fe200080100a2 */
[----:B------:R-:W-:Y:S01]  /*5aa0*/  FSEL R156, R148, RZ, P6 ;  /* 0x000000ff949c7208 */ /* 0x000fe20003000000 */
[----:B------:R-:W-:Y:S01]  /*5ab0*/  FMUL.FTZ R148, R149, UR23 ;  /* 0x0000001795947c20 */ /* 0x000fe20008410000 */
[----:B------:R-:W-:Y:S01]  /*5ac0*/  LOP3.LUT P5, RZ, R229, 0xff00, RZ, 0xc0, !PT ;  /* 0x0000ff00e5ff7812 */ /* 0x000fe200078ac0ff */
[----:B------:R-:W-:Y:S01]  /*5ad0*/  FADD.FTZ R152, R177, -R150 ;  /* 0x80000096b1987221 */ /* 0x000fe20000010000 */
[----:B------:R-:W-:Y:S01]  /*5ae0*/  LOP3.LUT P6, RZ, R237, 0xff00, RZ, 0xc0, !PT ;  /* 0x0000ff00edff7812 */ /* 0x000fe200078cc0ff */
[--C-:B------:R-:W-:Y:S01]  /*5af0*/  FFMA.FTZ R149, R204, UR6, R162.reuse ;  /* 0x00000006cc957c23 */ /* 0x100fe200080100a2 */
[C---:B------:R-:W-:Y:S01]  /*5b00*/  FSEL R163, R153.reuse, RZ, P5 ;  /* 0x000000ff99a37208 */ /* 0x040fe20002800000 */
[----:B------:R-:W-:Y:S01]  /*5b10*/  FMUL.FTZ R150, R148, UR25 ;  /* 0x0000001994967c20 */ /* 0x000fe20008410000 */
[----:B------:R-:W-:Y:S01]  /*5b20*/  FSEL R165, R153, RZ, P6 ;  /* 0x000000ff99a57208 */ /* 0x000fe20003000000 */
[----:B------:R-:W-:Y:S01]  /*5b30*/  FMUL.FTZ R152, R152, UR23 ;  /* 0x0000001798987c20 */ /* 0x000fe20008410000 */
[----:B------:R-:W-:Y:S01]  /*5b40*/  LOP3.LUT P5, RZ, R228, 0xff0000, RZ, 0xc0, !PT ;  /* 0x00ff0000e4ff7812 */ /* 0x000fe200078ac0ff */
[----:B------:R-:W-:Y:S01]  /*5b50*/  FADD.FTZ R149, R202, -R149 ;  /* 0x80000095ca957221 */ /* 0x000fe20000010000 */
[----:B------:R-:W-:Y:S01]  /*5b60*/  LOP3.LUT P6, RZ, R236, 0xff0000, RZ, 0xc0, !PT ;  /* 0x00ff0000ecff7812 */ /* 0x000fe200078cc0ff */
[----:B------:R-:W-:Y:S01]  /*5b70*/  FFMA.FTZ R148, R207, UR6, R162 ;  /* 0x00000006cf947c23 */ /* 0x000fe200080100a2 */
[----:B------:R-:W-:Y:S01]  /*5b80*/  FSEL R153, R150, RZ, P5 ;  /* 0x000000ff96997208 */ /* 0x000fe20002800000 */
[----:B------:R-:W-:Y:S01]  /*5b90*/  FMUL.FTZ R152, R152, UR25 ;  /* 0x0000001998987c20 */ /* 0x000fe20008410000 */
[----:B------:R-:W-:Y:S01]  /*5ba0*/  FSEL R158, R150, RZ, P6 ;  /* 0x000000ff969e7208 */ /* 0x000fe20003000000 */
[----:B------:R-:W-:Y:S01]  /*5bb0*/  FMUL.FTZ R149, R149, UR23 ;  /* 0x0000001795957c20 */ /* 0x000fe20008410000 */
[----:B------:R-:W-:Y:S01]  /*5bc0*/  LOP3.LUT P5, RZ, R228, 0xff000000, RZ, 0xc0, !PT ;  /* 0xff000000e4ff7812 */ /* 0x000fe200078ac0ff */
[----:B------:R-:W-:Y:S01]  /*5bd0*/  FADD.FTZ R148, R205, -R148 ;  /* 0x80000094cd947221 */ /* 0x000fe20000010000 */
[----:B------:R-:W-:Y:S01]  /*5be0*/  LOP3.LUT P6, RZ, R236, 0xff000000, RZ, 0xc0, !PT ;  /* 0xff000000ecff7812 */ /* 0x000fe200078cc0ff */
[----:B------:R-:W-:Y:S01]  /*5bf0*/  FMUL.FTZ R149, R149, UR25 ;  /* 0x0000001995957c20 */ /* 0x000fe20008410000 */
[----:B------:R-:W-:Y:S01]  /*5c00*/  FSEL R160, R152, RZ, P5 ;  /* 0x000000ff98a07208 */ /* 0x000fe20002800000 */
[----:B------:R-:W-:Y:S01]  /*5c10*/  FMUL.FTZ R148, R148, UR23 ;  /* 0x0000001794947c20 */ /* 0x000fe20008410000 */
[----:B------:R-:W-:-:S02]  /*5c20*/  FSEL R161, R152, RZ, P6 ;  /* 0x000000ff98a17208 */ /* 0x000fc40003000000 */
[----:B------:R-:W-:Y:S01]  /*5c30*/  LOP3.LUT P5, RZ, R228, 0xff00, RZ, 0xc0, !PT ;  /* 0x0000ff00e4ff7812 */ /* 0x000fe200078ac0ff */
[----:B------:R-:W-:Y:S01]  /*5c40*/  FMUL.FTZ R148, R148, UR25 ;  /* 0x0000001994947c20 */ /* 0x000fe20008410000 */
[C---:B------:R-:W-:Y:S02]  /*5c50*/  LOP3.LUT P6, RZ, R236.reuse, 0xff00, RZ, 0xc0, !PT ;  /* 0x0000ff00ecff7812 */ /* 0x040fe400078cc0ff */
        /* <DEDUP_REMOVED lines=13> */
.L_x_1556:
[----:B------:R-:W-:-:S04]  /*5d30*/  UISETP.NE.U32.AND UP0, UPT, UR16, URZ, UPT ;  /* 0x000000ff1000728c */ /* 0x000fc8000bf05070 */
[----:B------:R-:W-:-:S09]  /*5d40*/  UISETP.NE.AND.EX UP0, UPT, UR17, URZ, UPT, UP0 ;  /* 0x000000ff1100728c */ /* 0x000fd2000bf05300 */
[----:B------:R-:W-:Y:S05]  /*5d50*/  BRA.U !UP0, `(.L_x_1561) ;  /* 0x0000000508bc7547 */ /* 0x000fea000b800000 */
[----:B------:R-:W-:-:S04]  /*5d60*/  UISETP.NE.U32.AND UP0, UPT, UR4, URZ, UPT ;  /* 0x000000ff0400728c */ /* 0x000fc8000bf05070 */
[----:B------:R-:W-:-:S09]  /*5d70*/  UISETP.NE.AND.EX UP0, UPT, UR5, URZ, UPT, UP0 ;  /* 0x000000ff0500728c */ /* 0x000fd2000bf05300 */
[----:B------:R-:W-:Y:S05]  /*5d80*/  BRA.U !UP0, `(.L_x_1562) ;  /* 0x0000000108d87547 */ /* 0x000fea000b800000 */
[--C-:B0-----:R-:W-:Y:S01]  /*5d90*/  FFMA.FTZ R142, R182, UR6, R162.reuse ;  /* 0x00000006b68e7c23 */ /* 0x101fe200080100a2 */
[--C-:B------:R-:W-:Y:S01]  /*5da0*/  FFMA.FTZ R141, R183, UR6, R162.reuse ;  /* 0x00000006b78d7c23 */ /* 0x100fe200080100a2 */
[----:B------:R-:W-:Y:S01]  /*5db0*/  FFMA.FTZ R140, R207, UR6, R162 ;  /* 0x00000006cf8c7c23 */ /* 0x000fe200080100a2 */
[----:B-----5:R-:W-:Y:S01]  /*5dc0*/  ISETP.GE.U32.AND P5, PT, R228, RZ, PT ;  /* 0x000000ffe400720c */ /* 0x020fe20003fa6070 */
[----:B------:R-:W-:Y:S01]  /*5dd0*/  FADD.FTZ R142, R185, -R142 ;  /* 0x8000008eb98e7221 */ /* 0x000fe20000010000 */
[----:B------:R-:W-:Y:S01]  /*5de0*/  FADD.FTZ R143, R180, -R141 ;  /* 0x8000008db48f7221 */ /* 0x000fe20000010000 */
[----:B------:R-:W-:Y:S01]  /*5df0*/  FADD.FTZ R141, R205, -R140 ;  /* 0x8000008ccd8d7221 */ /* 0x000fe20000010000 */
[----:B------:R-:W-:Y:S01]  /*5e00*/  ISETP.GE.U32.AND.EX P5, PT, R229, 0x1000000, PT, P5 ;  /* 0x01000000e500780c */ /* 0x000fe20003fa6150 */
[----:B------:R-:W-:Y:S01]  /*5e10*/  FFMA.FTZ R147, R142, UR23, R39 ;  /* 0x000000178e937c23 */ /* 0x000fe20008010027 */
[----:B------:R-:W-:Y:S01]  /*5e20*/  FFMA.FTZ R146, R143, UR23, R38 ;  /* 0x000000178f927c23 */ /* 0x000fe20008010026 */
[----:B------:R-:W-:Y:S01]  /*5e30*/  FFMA.FTZ R140, R141, UR23, R40 ;  /* 0x000000178d8c7c23 */ /* 0x000fe20008010028 */
[----:B------:R-:W-:Y:S01]  /*5e40*/  LOP3.LUT P6, RZ, R229, 0xff0000, RZ, 0xc0, !PT ;  /* 0x00ff0000e5ff7812 */ /* 0x000fe200078cc0ff */
[----:B------:R-:W-:Y:S01]  /*5e50*/  FMUL.FTZ R143, R147, UR25 ;  /* 0x00000019938f7c20 */ /* 0x000fe20008410000 */
[----:B------:R-:W-:Y:S01]  /*5e60*/  FMUL.FTZ R142, R146, UR25 ;  /* 0x00000019928e7c20 */ /* 0x000fe20008410000 */
[----:B------:R-:W-:Y:S01]  /*5e70*/  FMUL.FTZ R141, R140, UR25 ;  /* 0x000000198c8d7c20 */ /* 0x000fe20008410000 */
[--C-:B------:R-:W-:Y:S01]  /*5e80*/  FFMA.FTZ R145, R179, UR6, R162.reuse ;  /* 0x00000006b3917c23 */ /* 0x100fe200080100a2 */
[--C-:B------:R-:W-:Y:S01]  /*5e90*/  FFMA.FTZ R156, R178, UR6, R162.reuse ;  /* 0x00000006b29c7c23 */ /* 0x100fe200080100a2 */
[----:B------:R-:W-:Y:S01]  /*5ea0*/  FSEL R163, R143, RZ, P5 ;  /* 0x000000ff8fa37208 */ /* 0x000fe20002800000 */
[--C-:B------:R-:W-:Y:S01]  /*5eb0*/  FFMA.FTZ R143, R203, UR6, R162.reuse ;  /* 0x00000006cb8f7c23 */ /* 0x100fe200080100a2 */
[----:B------:R-:W-:Y:S01]  /*5ec0*/  FSEL R160, R142, RZ, P6 ;  /* 0x000000ff8ea07208 */ /* 0x000fe20003000000 */
[----:B------:R-:W-:Y:S01]  /*5ed0*/  FFMA.FTZ R142, R174, UR6, R162 ;  /* 0x00000006ae8e7c23 */ /* 0x000fe200080100a2 */
[----:B------:R-:W-:Y:S01]  /*5ee0*/  LOP3.LUT P6, RZ, R228, 0xff, RZ, 0xc0, !PT ;  /* 0x000000ffe4ff7812 */ /* 0x000fe200078cc0ff */
[----:B------:R-:W-:Y:S01]  /*5ef0*/  FADD.FTZ R143, R200, -R143 ;  /* 0x8000008fc88f7221 */ /* 0x000fe20000010000 */
[----:B------:R-:W-:Y:S01]  /*5f00*/  FADD.FTZ R153, R176, -R145 ;  /* 0x80000091b0997221 */ /* 0x000fe20000010000 */
[----:B------:R-:W-:Y:S01]  /*5f10*/  FADD.FTZ R144, R177, -R142 ;  /* 0x8000008eb1907221 */ /* 0x000fe20000010000 */
[----:B------:R-:W-:Y:S01]  /*5f20*/  FSEL R152, R141, RZ, P6 ;  /* 0x000000ff8d987208 */ /* 0x000fe20003000000 */
[----:B------:R-:W-:Y:S01]  /*5f30*/  FFMA.FTZ R141, R204, UR6, R162 ;  /* 0x00000006cc8d7c23 */ /* 0x000fe200080100a2 */
[----:B------:R-:W-:Y:S01]  /*5f40*/  FFMA.FTZ R142, R143, UR23, R42 ;  /* 0x000000178f8e7c23 */ /* 0x000fe2000801002a */
[----:B------:R-:W-:Y:S01]  /*5f50*/  FFMA.FTZ R143, R144, UR23, R43 ;  /* 0x00000017908f7c23 */ /* 0x000fe2000801002b */
[----:B------:R-:W-:Y:S01]  /*5f60*/  LOP3.LUT P5, RZ, R228, 0xff0000, RZ, 0xc0, !PT ;  /* 0x00ff0000e4ff7812 */ /* 0x000fe200078ac0ff */
[----:B------:R-:W-:Y:S01]  /*5f70*/  FADD.FTZ R154, R202, -R141 ;  /* 0x8000008dca9a7221 */ /* 0x000fe20000010000 */
[----:B------:R-:W-:Y:S01]  /*5f80*/  FMUL.FTZ R145, R142, UR25 ;  /* 0x000000198e917c20 */ /* 0x000fe20008410000 */
[----:B------:R-:W-:Y:S01]  /*5f90*/  FFMA.FTZ R144, R153, UR23, R36 ;  /* 0x0000001799907c23 */ /* 0x000fe20008010024 */
[----:B------:R-:W-:Y:S01]  /*5fa0*/  FADD.FTZ R158, R181, -R156 ;  /* 0x8000009cb59e7221 */ /* 0x000fe20000010000 */
[----:B------:R-:W-:Y:S01]  /*5fb0*/  FMUL.FTZ R153, R143, UR25 ;  /* 0x000000198f997c20 */ /* 0x000fe20008410000 */
[----:B------:R-:W-:Y:S01]  /*5fc0*/  FFMA.FTZ R141, R154, UR23, R41 ;  /* 0x000000179a8d7c23 */ /* 0x000fe20008010029 */
[----:B------:R-:W-:Y:S01]  /*5fd0*/  LOP3.LUT P6, RZ, R228, 0xff000000, RZ, 0xc0, !PT ;  /* 0xff000000e4ff7812 */ /* 0x000fe200078cc0ff */
[----:B------:R-:W-:Y:S01]  /*5fe0*/  FMUL.FTZ R154, R144, UR25 ;  /* 0x00000019909a7c20 */ /* 0x000fe20008410000 */
[----:B------:R-:W-:Y:S01]  /*5ff0*/  FSEL R156, R145, RZ, P5 ;  /* 0x000000ff919c7208 */ /* 0x000fe20002800000 */
[----:B------:R-:W-:Y:S01]  /*6000*/  FFMA.FTZ R145, R158, UR23, R37 ;  /* 0x000000179e917c23 */ /* 0x000fe20008010025 */
[----:B------:R-:W-:-:S02]  /*6010*/  LOP3.LUT P5, RZ, R229, 0xff, RZ, 0xc0, !PT ;  /* 0x000000ffe5ff7812 */ /* 0x000fc400078ac0ff */
[----:B------:R-:W-:Y:S01]  /*6020*/  FSEL R159, R153, RZ, P6 ;  /* 0x000000ff999f7208 */ /* 0x000fe20003000000 */
[----:B------:R-:W-:Y:S01]  /*6030*/  FMUL.FTZ R155, R145, UR25 ;  /* 0x00000019919b7c20 */ /* 0x000fe20008410000 */
[----:B------:R-:W-:Y:S01]  /*6040*/  FMUL.FTZ R153, R141, UR25 ;  /* 0x000000198d997c20 */ /* 0x000fe20008410000 */
[----:B------:R-:W-:Y:S02]  /*6050*/  FSEL R154, R154, RZ, P5 ;  /* 0x000000ff9a9a7208 */ /* 0x000fe40002800000 */
[----:B------:R-:W-:Y:S02]  /*6060*/  LOP3.LUT P6, RZ, R229, 0xff00, RZ, 0xc0, !PT ;  /* 0x0000ff00e5ff7812 */ /* 0x000fe400078cc0ff */
[----:B------:R-:W-:Y:S02]  /*6070*/  LOP3.LUT P5, RZ, R228, 0xff00, RZ, 0xc0, !PT ;  /* 0x0000ff00e4ff7812 */ /* 0x000fe400078ac0ff */
[----:B------:R-:W-:Y:S02]  /*6080*/  FSEL R161, R155, RZ, P6 ;  /* 0x000000ff9ba17208 */ /* 0x000fe40003000000 */
[----:B------:R-:W-:-:S02]  /*6090*/  FSEL R157, R153, RZ, P5 ;  /* 0x000000ff999d7208 */ /* 0x000fc40002800000 */
[----:B------:R-:W-:Y:S02]  /*60a0*/  F2FP.BF16.F32.PACK_AB R155, R163, R160 ;  /* 0x000000a0a39b723e */ /* 0x000fe400000010ff */
[----:B------:R-:W-:Y:S02]  /*60b0*/  F2FP.BF16.F32.PACK_AB R154, R161, R154 ;  /* 0x0000009aa19a723e */ /* 0x000fe400000010ff */
[----:B------:R-:W-:Y:S02]  /*60c0*/  F2FP.BF16.F32.PACK_AB R153, R159, R156 ;  /* 0x0000009c9f99723e */ /* 0x000fe400000010ff */
[----:B------:R-:W-:Y:S01]  /*60d0*/  F2FP.BF16.F32.PACK_AB R152, R157, R152 ;  /* 0x000000989d98723e */ /* 0x000fe200000010ff */
[----:B------:R-:W-:Y:S06]  /*60e0*/  BRA `(.L_x_1559) ;  /* 0x0000000800907947 */ /* 0x000fec0003800000 */
.L_x_1562:
[--C-:B0-----:R-:W-:Y:S01]  /*60f0*/  FFMA.FTZ R155, R183, UR6, R162.reuse ;  /* 0x00000006b79b7c23 */ /* 0x101fe200080100a2 */
[--C-:B------:R-:W-:Y:S01]  /*6100*/  FFMA.FTZ R152, R182, UR6, R162.reuse ;  /* 0x00000006b6987c23 */ /* 0x100fe200080100a2 */
[----:B------:R-:W-:Y:S01]  /*6110*/  FFMA.FTZ R153, R179, UR6, R162 ;  /* 0x00000006b3997c23 */ /* 0x000fe200080100a2 */
[----:B-----5:R-:W-:Y:S01]  /*6120*/  ISETP.GE.U32.AND P5, PT, R228, RZ, PT ;  /* 0x000000ffe400720c */ /* 0x020fe20003fa6070 */
        /* <DEDUP_REMOVED lines=9> */
[----:B------:R-:W-:Y:S01]  /*61c0*/  FMUL.FTZ R154, R154, UR25 ;  /* 0x000000199a9a7c20 */ /* 0x000fe20008410000 */
[----:B------:R-:W-:Y:S01]  /*61d0*/  ISETP.GE.U32.AND.EX P5, PT, R229, 0x1000000, PT, P5 ;  /* 0x01000000e500780c */ /* 0x000fe20003fa6150 */
[----:B------:R-:W-:Y:S01]  /*61e0*/  FMUL.FTZ R153, R153, UR25 ;  /* 0x0000001999997c20 */ /* 0x000fe20008410000 */
[----:B------:R-:W-:Y:S01]  /*61f0*/  FADD.FTZ R156, R181, -R156 ;  /* 0x8000009cb59c7221 */ /* 0x000fe20000010000 */
[----:B------:R-:W-:Y:S01]  /*6200*/  FSEL R152, R152, RZ, P6 ;  /* 0x000000ff98987208 */ /* 0x000fe20003000000 */
[--C-:B------:R-:W-:Y:S01]  /*6210*/  FFMA.FTZ R157, R203, UR6, R162.reuse ;  /* 0x00000006cb9d7c23 */ /* 0x100fe200080100a2 */
[----:B------:R-:W-:Y:S01]  /*6220*/  LOP3.LUT P6, RZ, R229, 0xff, RZ, 0xc0, !PT ;  /* 0x000000ffe5ff7812 */ /* 0x000fe200078cc0ff */
[--C-:B------:R-:W-:Y:S01]  /*6230*/  FFMA.FTZ R158, R174, UR6, R162.reuse ;  /* 0x00000006ae9e7c23 */ /* 0x100fe200080100a2 */
[----:B------:R-:W-:Y:S01]  /*6240*/  FSEL R155, R154, RZ, P5 ;  /* 0x000000ff9a9b7208 */ /* 0x000fe20002800000 */
[----:B------:R-:W-:Y:S01]  /*6250*/  FFMA.FTZ R159, R156, UR23, R37 ;  /* 0x000000179c9f7c23 */ /* 0x000fe20008010025 */
[----:B------:R-:W-:Y:S01]  /*6260*/  FSEL R154, R153, RZ, P6 ;  /* 0x000000ff999a7208 */ /* 0x000fe20003000000 */
[----:B------:R-:W-:Y:S01]  /*6270*/  FFMA.FTZ R153, R204, UR6, R162 ;  /* 0x00000006cc997c23 */ /* 0x000fe200080100a2 */
[----:B------:R-:W-:Y:S01]  /*6280*/  FADD.FTZ R157, R200, -R157 ;  /* 0x8000009dc89d7221 */ /* 0x000fe20000010000 */
[----:B------:R-:W-:Y:S01]  /*6290*/  FADD.FTZ R160, R177, -R158 ;  /* 0x8000009eb1a07221 */ /* 0x000fe20000010000 */
[----:B------:R-:W-:Y:S01]  /*62a0*/  FFMA.FTZ R156, R207, UR6, R162 ;  /* 0x00000006cf9c7c23 */ /* 0x000fe200080100a2 */
[----:B------:R-:W-:Y:S01]  /*62b0*/  FMUL.FTZ R159, R159, UR25 ;  /* 0x000000199f9f7c20 */ /* 0x000fe20008410000 */
[----:B------:R-:W-:Y:S01]  /*62c0*/  LOP3.LUT P5, RZ, R229, 0xff00, RZ, 0xc0, !PT ;  /* 0x0000ff00e5ff7812 */ /* 0x000fe200078ac0ff */
[----:B------:R-:W-:Y:S01]  /*62d0*/  FFMA.FTZ R157, R157, UR23, R42 ;  /* 0x000000179d9d7c23 */ /* 0x000fe2000801002a */
[----:B------:R-:W-:Y:S01]  /*62e0*/  FADD.FTZ R158, R202, -R153 ;  /* 0x80000099ca9e7221 */ /* 0x000fe20000010000 */
[----:B------:R-:W-:Y:S01]  /*62f0*/  FFMA.FTZ R160, R160, UR23, R43 ;  /* 0x00000017a0a07c23 */ /* 0x000fe2000801002b */
[----:B------:R-:W-:Y:S01]  /*6300*/  FADD.FTZ R153, R205, -R156 ;  /* 0x8000009ccd997221 */ /* 0x000fe20000010000 */
[----:B------:R-:W-:Y:S01]  /*6310*/  FMUL.FTZ R157, R157, UR25 ;  /* 0x000000199d9d7c20 */ /* 0x000fe20008410000 */
[----:B------:R-:W-:Y:S01]  /*6320*/  FSEL R161, R159, RZ, P5 ;  /* 0x000000ff9fa17208 */ /* 0x000fe20002800000 */
        /* <DEDUP_REMOVED lines=16> */
[----:B------:R-:W-:Y:S01]  /*6430*/  F2FP.BF16.F32.PACK_AB R152, R157, R156 ;  /* 0x0000009c9d98723e */ /* 0x000fe200000010ff */
[----:B------:R-:W-:Y:S06]  /*6440*/  BRA `(.L_x_1559) ;  /* 0x0000000400b87947 */ /* 0x000fec0003800000 */
.L_x_1561:
[----:B------:R-:W-:-:S04]  /*6450*/  UISETP.NE.U32.AND UP0, UPT, UR4, URZ, UPT ;  /* 0x000000ff0400728c */ /* 0x000fc8000bf05070 */
[----:B------:R-:W-:-:S09]  /*6460*/  UISETP.NE.AND.EX UP0, UPT, UR5, URZ, UPT, UP0 ;  /* 0x000000ff0500728c */ /* 0x000fd2000bf05300 */
[----:B------:R-:W-:Y:S05]  /*6470*/  BRA.U !UP0, `(.L_x_1563) ;  /* 0x0000000108d87547 */ /* 0x000fea000b800000 */
[--C-:B0-----:R-:W-:Y:S01]  /*6480*/  FFMA.FTZ R142, R182, UR6, R162.reuse ;  /* 0x00000006b68e7c23 */ /* 0x101fe200080100a2 */
[--C-:B------:R-:W-:Y:S01]  /*6490*/  FFMA.FTZ R141, R183, UR6, R162.reuse ;  /* 0x00000006b78d7c23 */ /* 0x100fe200080100a2 */
[----:B-----5:R-:W-:Y:S01]  /*64a0*/  ISETP.GE.U32.AND P5, PT, R228, RZ, PT ;  /* 0x000000ffe400720c */ /* 0x020fe20003fa6070 */
[----:B------:R-:W-:Y:S01]  /*64b0*/  FFMA.FTZ R140, R207, UR6, R162 ;  /* 0x00000006cf8c7c23 */ /* 0x000fe200080100a2 */
[----:B------:R-:W-:Y:S01]  /*64c0*/  FADD.FTZ R142, R185, -R142 ;  /* 0x8000008eb98e7221 */ /* 0x000fe20000010000 */
[----:B------:R-:W-:Y:S01]  /*64d0*/  FADD.FTZ R141, R180, -R141 ;  /* 0x8000008db48d7221 */ /* 0x000fe20000010000 */
[----:B------:R-:W-:Y:S01]  /*64e0*/  ISETP.GE.U32.AND.EX P5, PT, R229, 0x1000000, PT, P5 ;  /* 0x01000000e500780c */ /* 0x000fe20003fa6150 */
[----:B------:R-:W-:Y:S01]  /*64f0*/  FADD.FTZ R140, R205, -R140 ;  /* 0x8000008ccd8c7221 */ /* 0x000fe20000010000 */
[----:B------:R-:W-:Y:S01]  /*6500*/  FMUL.FTZ R147, R142, UR23 ;  /* 0x000000178e937c20 */ /* 0x000fe20008410000 */
[----:B------:R-:W-:Y:S01]  /*6510*/  FMUL.FTZ R146, R141, UR23 ;  /* 0x000000178d927c20 */ /* 0x000fe20008410000 */
[----:B------:R-:W-:Y:S01]  /*6520*/  LOP3.LUT P6, RZ, R229, 0xff0000, RZ, 0xc0, !PT ;  /* 0x00ff0000e5ff7812 */ /* 0x000fe200078cc0ff */
[----:B------:R-:W-:Y:S01]  /*6530*/  FMUL.FTZ R140, R140, UR23 ;  /* 0x000000178c8c7c20 */ /* 0x000fe20008410000 */
[----:B------:R-:W-:Y:S01]  /*6540*/  FMUL.FTZ R143, R147, UR25 ;  /* 0x00000019938f7c20 */ /* 0x000fe20008410000 */
[----:B------:R-:W-:Y:S01]  /*6550*/  FMUL.FTZ R142, R146, UR25 ;  /* 0x00000019928e7c20 */ /* 0x000fe20008410000 */
[--C-:B------:R-:W-:Y:S01]  /*6560*/  FFMA.FTZ R145, R179, UR6, R162.reuse ;  /* 0x00000006b3917c23 */ /* 0x100fe200080100a2 */
[----:B------:R-:W-:Y:S01]  /*6570*/  FMUL.FTZ R141, R140, UR25 ;  /* 0x000000198c8d7c20 */ /* 0x000fe20008410000 */
        /* <DEDUP_REMOVED lines=10> */
[----:B------:R-:W-:Y:S01]  /*6620*/  FMUL.FTZ R142, R143, UR23 ;  /* 0x000000178f8e7c20 */ /* 0x000fe20008410000 */
[----:B------:R-:W-:Y:S01]  /*6630*/  FFMA.FTZ R141, R204, UR6, R162 ;  /* 0x00000006cc8d7c23 */ /* 0x000fe200080100a2 */
[----:B------:R-:W-:Y:S01]  /*6640*/  LOP3.LUT P5, RZ, R228, 0xff0000, RZ, 0xc0, !PT ;  /* 0x00ff0000e4ff7812 */ /* 0x000fe200078ac0ff */
[----:B------:R-:W-:Y:S01]  /*6650*/  FMUL.FTZ R143, R144, UR23 ;  /* 0x00000017908f7c20 */ /* 0x000fe20008410000 */
[----:B------:R-:W-:Y:S01]  /*6660*/  FMUL.FTZ R145, R142, UR25 ;  /* 0x000000198e917c20 */ /* 0x000fe20008410000 */
[----:B------:R-:W-:Y:S01]  /*6670*/  FADD.FTZ R154, R181, -R154 ;  /* 0x8000009ab59a7221 */ /* 0x000fe20000010000 */
[----:B------:R-:W-:Y:S01]  /*6680*/  FMUL.FTZ R144, R153, UR23 ;  /* 0x0000001799907c20 */ /* 0x000fe20008410000 */
[----:B------:R-:W-:Y:S01]  /*6690*/  FADD.FTZ R141, R202, -R141 ;  /* 0x8000008dca8d7221 */ /* 0x000fe20000010000 */
        /* <DEDUP_REMOVED lines=20> */
.L_x_1563:
[--C-:B0-----:R-:W-:Y:S01]  /*67e0*/  FFMA.FTZ R155, R183, UR6, R162.reuse ;  /* 0x00000006b79b7c23 */ /* 0x101fe200080100a2 */
[--C-:B------:R-:W-:Y:S01]  /*67f0*/  FFMA.FTZ R152, R182, UR6, R162.reuse ;  /* 0x00000006b6987c23 */ /* 0x100fe200080100a2 */
[--C-:B------:R-:W-:Y:S01]  /*6800*/  FFMA.FTZ R153, R179, UR6, R162.reuse ;  /* 0x00000006b3997c23 */ /* 0x100fe200080100a2 */
[----:B------:R-:W-:Y:S01]  /*6810*/  FFMA.FTZ R156, R178, UR6, R162 ;  /* 0x00000006b29c7c23 */ /* 0x000fe200080100a2 */
[----:B------:R-:W-:Y:S01]  /*6820*/  FADD.FTZ R155, R180, -R155 ;  /* 0x8000009bb49b7221 */ /* 0x000fe20000010000 */
[----:B------:R-:W-:Y:S01]  /*6830*/  FADD.FTZ R152, R185, -R152 ;  /* 0x80000098b9987221 */ /* 0x000fe20000010000 */
[----:B------:R-:W-:Y:S01]  /*6840*/  FADD.FTZ R153, R176, -R153 ;  /* 0x80000099b0997221 */ /* 0x000fe20000010000 */
[----:B-----5:R-:W-:Y:S01]  /*6850*/  ISETP.GE.U32.AND P5, PT, R228, RZ, PT ;  /* 0x000000ffe400720c */ /* 0x020fe20003fa6070 */
[----:B------:R-:W-:Y:S01]  /*6860*/  FMUL.FTZ R155, R155, UR23 ;  /* 0x000000179b9b7c20 */ /* 0x000fe20008410000 */
[----:B------:R-:W-:Y:S01]  /*6870*/  FMUL.FTZ R154, R152, UR23 ;  /* 0x00000017989a7c20 */ /* 0x000fe20008410000 */
        /* <DEDUP_REMOVED lines=8> */
[--C-:B------:R-:W-:Y:S01]  /*6900*/  FFMA.FTZ R157, R203, UR6, R162.reuse ;  /* 0x00000006cb9d7c23 */ /* 0x100fe200080100a2 */
[----:B------:R-:W-:Y:S01]  /*6910*/  LOP3.LUT P6, RZ, R229, 0xff, RZ, 0xc0, !PT ;  /* 0x000000ffe5ff7812 */ /* 0x000fe200078cc0ff */
[----:B------:R-:W-:Y:S01]  /*6920*/  FFMA.FTZ R158, R174, UR6, R162 ;  /* 0x00000006ae9e7c23 */ /* 0x000fe200080100a2 */
[----:B------:R-:W-:Y:S01]  /*6930*/  FMUL.FTZ R159, R156, UR23 ;  /* 0x000000179c9f7c20 */ /* 0x000fe20008410000 */
[----:B------:R-:W-:Y:S01]  /*6940*/  FSEL R155, R154, RZ, P5 ;  /* 0x000000ff9a9b7208 */ /* 0x000fe20002800000 */
[----:B------:R-:W-:Y:S01]  /*6950*/  FADD.FTZ R157, R200, -R157 ;  /* 0x8000009dc89d7221 */ /* 0x000fe20000010000 */
[----:B------:R-:W-:Y:S01]  /*6960*/  FSEL R154, R153, RZ, P6 ;  /* 0x000000ff999a7208 */ /* 0x000fe20003000000 */
[----:B------:R-:W-:Y:S01]  /*6970*/  FADD.FTZ R158, R177, -R158 ;  /* 0x8000009eb19e7221 */ /* 0x000fe20000010000 */
[--C-:B------:R-:W-:Y:S01]  /*6980*/  FFMA.FTZ R153, R204, UR6, R162.reuse ;  /* 0x00000006cc997c23 */ /* 0x100fe200080100a2 */
[----:B------:R-:W-:Y:S01]  /*6990*/  FFMA.FTZ R156, R207, UR6, R162 ;  /* 0x00000006cf9c7c23 */ /* 0x000fe200080100a2 */
[----:B------:R-:W-:Y:S01]  /*69a0*/  FMUL.FTZ R159, R159, UR25 ;  /* 0x000000199f9f7c20 */ /* 0x000fe20008410000 */
[----:B------:R-:W-:Y:S01]  /*69b0*/  LOP3.LUT P5, RZ, R229, 0xff00, RZ, 0xc0, !PT ;  /* 0x0000ff00e5ff7812 */ /* 0x000fe200078ac0ff */
[----:B------:R-:W-:Y:S01]  /*69c0*/  FMUL.FTZ R157, R157, UR23 ;  /* 0x000000179d9d7c20 */ /* 0x000fe20008410000 */
[----:B------:R-:W-:Y:S01]  /*69d0*/  FMUL.FTZ R158, R158, UR23 ;  /* 0x000000179e9e7c20 */ /* 0x000fe20008410000 */
[----:B------:R-:W-:Y:S01]  /*69e0*/  FADD.FTZ R153, R202, -R153 ;  /* 0x80000099ca997221 */ /* 0x000fe20000010000 */
[----:B------:R-:W-:Y:S01]  /*69f0*/  FADD.FTZ R156, R205, -R156 ;  /* 0x8000009ccd9c7221 */ /* 0x000fe20000010000 */
[----:B------:R-:W-:Y:S01]  /*6a00*/  FSEL R161, R159, RZ, P5 ;  /* 0x000000ff9fa17208 */ /* 0x000fe20002800000 */
[----:B------:R-:W-:Y:S01]  /*6a10*/  FMUL.FTZ R157, R157, UR25 ;  /* 0x000000199d9d7c20 */ /* 0x000fe20008410000 */
[----:B------:R-:W-:Y:S01]  /*6a20*/  FMUL.FTZ R159, R158, UR25 ;  /* 0x000000199e9f7c20 */ /* 0x000fe20008410000 */
[C---:B------:R-:W-:Y:S01]  /*6a30*/  LOP3.LUT P6, RZ, R228.reuse, 0xff0000, RZ, 0xc0, !PT ;  /* 0x00ff0000e4ff7812 */ /* 0x040fe200078cc0ff */
        /* <DEDUP_REMOVED lines=15> */
.L_x_1559:
[----:B------:R-:W0:Y:S01]  /*6b30*/  @UP0 LDCU.64 UR28, c[0x0][0x478] ;  /* 0x00008f00ff1c07ac */ /* 0x000e220008000a00 */
[----:B------:R-:W1:Y:S01]  /*6b40*/  LDC.64 R158, c[0x0][0x468] ;  /* 0x00011a00ff9e7b82 */ /* 0x000e620000000a00 */
[----:B------:R-:W-:Y:S01]  /*6b50*/  PLOP3.LUT P6, PT, PT, PT, UP0, 0x80, 0x8 ;  /* 0x000000000008781c */ /* 0x000fe20003fcf008 */
[----:B------:R-:W-:Y:S01]  /*6b60*/  HFMA2 R161, -RZ, RZ, 0, 1.9073486328125e-06 ;  /* 0x00000020ffa17431 */ /* 0x000fe200000001ff */
[----:B------:R-:W-:-:S05]  /*6b70*/  PLOP3.LUT P5, PT, PT, PT, UP0, 0x80, 0x8 ;  /* 0x000000000008781c */ /* 0x000fca0003faf008 */
[----:B------:R-:W2:Y:S06]  /*6b80*/  @P0 LDC.64 R156, c[0x0][0x470] ;  /* 0x00011c00ff9c0b82 */ /* 0x000eac0000000a00 */
[----:B0-----:R-:W-:Y:S01]  /*6b90*/  @P6 IMAD.WIDE.U32 R160, R0, R161, UR28 ;  /* 0x0000001c00a06e25 */ /* 0x001fe2000f8e00a1 */
[----:B------:R-:W-:-:S04]  /*6ba0*/  PLOP3.LUT P6, PT, PT, PT, UP0, 0x80, 0x8 ;  /* 0x000000000008781c */ /* 0x000fc80003fcf008 */
[----:B------:R3:W-:Y:S01]  /*6bb0*/  @P5 STG.E.128 desc[UR10][R160.64], R140 ;  /* 0x0000008ca0005986 */ /* 0x0007e2000c101d0a */
[----:B-1----:R-:W-:-:S08]  /*6bc0*/  IMAD.WIDE.U32 R158, R0, 0x10, R158 ;  /* 0x00000010009e7825 */ /* 0x002fd000078e009e */
[----:B------:R3:W-:Y:S01]  /*6bd0*/  @P6 STG.E.128 desc[UR10][R160.64+0x10], R144 ;  /* 0x00001090a0006986 */ /* 0x0007e2000c101d0a */
[C---:B--2---:R-:W-:Y:S01]  /*6be0*/  @P0 IMAD.WIDE.U32 R156, R0.reuse, 0x10, R156 ;  /* 0x00000010009c0825 */ /* 0x044fe200078e009c */
[----:B------:R-:W-:Y:S02]  /*6bf0*/  IADD3 R0, PT, PT, R0, 0x100, RZ ;  /* 0x0000010000007810 */ /* 0x000fe40007ffe0ff */
[----:B------:R3:W-:Y:S04]  /*6c00*/  STG.E.128 desc[UR10][R158.64], R152 ;  /* 0x000000989e007986 */ /* 0x0007e8000c101d0a */
[----:B------:R3:W-:Y:S02]  /*6c10*/  @P0 STG.E.128 desc[UR10][R156.64], R148 ;  /* 0x000000949c000986 */ /* 0x0007e4000c101d0a */
.L_x_1555:
[----:B------:R-:W-:Y:S05]  /*6c20*/  BSYNC.RECONVERGENT B0 ;  /* 0x0000000000007941 */ /* 0x000fea0003800200 */
.L_x_1554:
        /* <DEDUP_REMOVED lines=11> */
[--C-:B0--3--:R-:W-:Y:S01]  /*6ce0*/  FFMA.FTZ R140, R173, UR6, R162.reuse ;  /* 0x00000006ad8c7c23 */ /* 0x109fe200080100a2 */
[--C-:B------:R-:W-:Y:S01]  /*6cf0*/  FFMA.FTZ R142, R172, UR6, R162.reuse ;  /* 0x00000006ac8e7c23 */ /* 0x100fe200080100a2 */
[----:B-----5:R-:W-:Y:S01]  /*6d00*/  LOP3.LUT P6, RZ, R225, 0xff0000, RZ, 0xc0, !PT ;  /* 0x00ff0000e1ff7812 */ /* 0x020fe200078cc0ff */
[----:B------:R-:W-:Y:S01]  /*6d10*/  FFMA.FTZ R149, R19, UR6, R162 ;  /* 0x0000000613957c23 */ /* 0x000fe200080100a2 */
[----:B------:R-:W-:Y:S01]  /*6d20*/  FADD.FTZ R141, R171, -R140 ;  /* 0x8000008cab8d7221 */ /* 0x000fe20000010000 */
[----:B------:R-:W-:Y:S01]  /*6d30*/  FADD.FTZ R142, R175, -R142 ;  /* 0x8000008eaf8e7221 */ /* 0x000fe20000010000 */
[----:B------:R-:W-:Y:S01]  /*6d40*/  LOP3.LUT P5, RZ, R235, 0xff0000, RZ, 0xc0, !PT ;  /* 0x00ff0000ebff7812 */ /* 0x000fe200078ac0ff */
[----:B------:R-:W-:Y:S01]  /*6d50*/  FADD.FTZ R149, R22, -R149 ;  /* 0x8000009516957221 */ /* 0x000fe20000010000 */
        /* <DEDUP_REMOVED lines=24> */
[----:B------:R-:W-:Y:S01]  /*6ee0*/  F2FP.BF16.F32.PACK_AB R151, R148, R151 ;  /* 0x000000979497723e */ /* 0x000fe200000010ff */
[----:B------:R-:W-:Y:S01]  /*6ef0*/  FFMA.FTZ R148, R24, UR6, R162 ;  /* 0x0000000618947c23 */ /* 0x000fe200080100a2 */
        /* <DEDUP_REMOVED lines=23> */
[----:B------:R-:W-:Y:S01]  /*7070*/  FMUL.FTZ R148, R140, UR25 ;  /* 0x000000198c947c20 */ /* 0x000fe20008410000 */
[----:B------:R-:W-:-:S02]  /*7080*/  FSEL R160, R152, RZ, P5 ;  /* 0x000000ff98a07208 */ /* 0x000fc40002800000 */
[----:B------:R-:W-:Y:S02]  /*7090*/  FSEL R149, R152, RZ, P6 ;  /* 0x000000ff98957208 */ /* 0x000fe40003000000 */
        /* <DEDUP_REMOVED lines=15> */
.L_x_1568:
[----:B0--3--:R-:W-:Y:S01]  /*7190*/  FFMA.FTZ R148, R173, UR6, R162 ;  /* 0x00000006ad947c23 */ /* 0x009fe200080100a2 */
[----:B-----5:R-:W-:Y:S02]  /*71a0*/  LOP3.LUT P6, RZ, R225, 0xff0000, RZ, 0xc0, !PT ;  /* 0x00ff0000e1ff7812 */ /* 0x020fe400078cc0ff */
[----:B------:R-:W-:Y:S01]  /*71b0*/  LOP3.LUT P5, RZ, R235, 0xff0000, RZ, 0xc0, !PT ;  /* 0x00ff0000ebff7812 */ /* 0x000fe200078ac0ff */
[----:B------:R-:W-:Y:S01]  /*71c0*/  FADD.FTZ R149, R171, -R148 ;  /* 0x80000094ab957221 */ /* 0x000fe20000010000 */
[----:B------:R-:W-:-:S03]  /*71d0*/  FFMA.FTZ R148, R172, UR6, R162 ;  /* 0x00000006ac947c23 */ /* 0x000fc600080100a2 */
[----:B------:R-:W-:Y:S01]  /*71e0*/  FFMA.FTZ R149, R149, UR23, R30 ;  /* 0x0000001795957c23 */ /* 0x000fe2000801001e */
[----:B------:R-:W-:-:S03]  /*71f0*/  FADD.FTZ R148, R175, -R148 ;  /* 0x80000094af947221 */ /* 0x000fc60000010000 */
[----:B------:R-:W-:Y:S01]  /*7200*/  FMUL.FTZ R149, R149, UR25 ;  /* 0x0000001995957c20 */ /* 0x000fe20008410000 */
[----:B------:R-:W-:-:S04]  /*7210*/  FFMA.FTZ R148, R148, UR23, R31 ;  /* 0x0000001794947c23 */ /* 0x000fc8000801001f */
[C---:B------:R-:W-:Y:S01]  /*7220*/  FSEL R155, R149.reuse, RZ, P6 ;  /* 0x000000ff959b7208 */ /* 0x040fe20003000000 */
[----:B------:R-:W-:Y:S01]  /*7230*/  FMUL.FTZ R148, R148, UR25 ;  /* 0x0000001994947c20 */ /* 0x000fe20008410000 */
        /* <DEDUP_REMOVED lines=64> */
.L_x_1567:
        /* <DEDUP_REMOVED lines=16> */
[----:B------:R-:W-:Y:S01]  /*7740*/  FFMA.FTZ R141, R23, UR6, R162 ;  /* 0x00000006178d7c23 */ /* 0x000fe200080100a2 */
        /* <DEDUP_REMOVED lines=34> */
[----:B------:R-:W-:Y:S01]  /*7970*/  LOP3.LUT P6, RZ, R234, 0xff0000, RZ, 0xc0, !PT ;  /* 0x00ff0000eaff7812 */ /* 0x000fe200078cc0ff */
[----:B------:R-:W-:Y:S01]  /*7980*/  FMUL.FTZ R148, R143, UR25 ;  /* 0x000000198f947c20 */ /* 0x000fe20008410000 */
[----:B------:R-:W-:-:S02]  /*7990*/  FSEL R153, R140, RZ, P5 ;  /* 0x000000ff8c997208 */ /* 0x000fc40002800000 */
[----:B------:R-:W-:Y:S01]  /*79a0*/  FSEL R158, R140, RZ, P6 ;  /* 0x000000ff8c9e7208 */ /* 0x000fe20003000000 */
[----:B------:R-:W-:Y:S01]  /*79b0*/  FADD.FTZ R140, R22, -R149 ;  /* 0x80000095168c7221 */ /* 0x000fe20000010000 */
[----:B------:R-:W-:Y:S01]  /*79c0*/  LOP3.LUT P5, RZ, R224, 0xff000000, RZ, 0xc0, !PT ;  /* 0xff000000e0ff7812 */ /* 0x000fe200078ac0ff */
[----:B------:R-:W-:Y:S01]  /*79d0*/  FMUL.FTZ R149, R141, UR25 ;  /* 0x000000198d957c20 */ /* 0x000fe20008410000 */
[----:B------:R-:W-:Y:S01]  /*79e0*/  LOP3.LUT P6, RZ, R234, 0xff000000, RZ, 0xc0, !PT ;  /* 0xff000000eaff7812 */ /* 0x000fe200078cc0ff */
[----:B------:R-:W-:Y:S01]  /*79f0*/  FMUL.FTZ R140, R140, UR23 ;  /* 0x000000178c8c7c20 */ /* 0x000fe20008410000 */
[C---:B------:R-:W-:Y:S02]  /*7a00*/  FSEL R160, R148.reuse, RZ, P5 ;  /* 0x000000ff94a07208 */ /* 0x040fe40002800000 */
[----:B------:R-:W-:Y:S01]  /*7a10*/  FSEL R161, R148, RZ, P6 ;  /* 0x000000ff94a17208 */ /* 0x000fe20003000000 */
[----:B------:R-:W-:Y:S01]  /*7a20*/  FMUL.FTZ R148, R140, UR25 ;  /* 0x000000198c947c20 */ /* 0x000fe20008410000 */
[----:B------:R-:W-:-:S02]  /*7a30*/  LOP3.LUT P5, RZ, R224, 0xff00, RZ, 0xc0, !PT ;  /* 0x0000ff00e0ff7812 */ /* 0x000fc400078ac0ff */
[C---:B------:R-:W-:Y:S02]  /*7a40*/  LOP3.LUT P6, RZ, R234.reuse, 0xff00, RZ, 0xc0, !PT ;  /* 0x0000ff00eaff7812 */ /* 0x040fe400078cc0ff */
        /* <DEDUP_REMOVED lines=13> */
.L_x_1570:
        /* <DEDUP_REMOVED lines=9> */
[----:B------:R-:W-:Y:S02]  /*7bb0*/  FMUL.FTZ R150, R150, UR23 ;  /* 0x0000001796967c20 */ /* 0x000fe40008410000 */
[----:B------:R-:W-:Y:S01]  /*7bc0*/  FMUL.FTZ R149, R149, UR23 ;  /* 0x0000001795957c20 */ /* 0x000fe20008410000 */
[----:B------:R-:W-:Y:S01]  /*7bd0*/  FMUL.FTZ R148, R148, UR25 ;  /* 0x0000001994947c20 */ /* 0x000fe20008410000 */
[----:B------:R-:W-:-:S04]  /*7be0*/  FMUL.FTZ R150, R150, UR25 ;  /* 0x0000001996967c20 */ /* 0x000fc80008410000 */
[----:B------:R-:W-:Y:S02]  /*7bf0*/  FSEL R155, R148, RZ, P6 ;  /* 0x000000ff949b7208 */ /* 0x000fe40003000000 */
[----:B------:R-:W-:Y:S02]  /*7c00*/  ISETP.GE.U32.AND P6, PT, R234, RZ, PT ;  /* 0x000000ffea00720c */ /* 0x000fe40003fc6070 */
[----:B------:R-:W-:Y:S01]  /*7c10*/  FSEL R151, R148, RZ, P5 ;  /* 0x000000ff94977208 */ /* 0x000fe20002800000 */
[----:B------:R-:W-:Y:S01]  /*7c20*/  FFMA.FTZ R148, R170, UR6, R162 ;  /* 0x00000006aa947c23 */ /* 0x000fe200080100a2 */
[----:B------:R-:W-:Y:S02]  /*7c30*/  ISETP.GE.U32.AND P5, PT, R224, RZ, PT ;  /* 0x000000ffe000720c */ /* 0x000fe40003fa6070 */
[----:B------:R-:W-:Y:S02]  /*7c40*/  ISETP.GE.U32.AND.EX P6, PT, R235, 0x1000000, PT, P6 ;  /* 0x01000000eb00780c */ /* 0x000fe40003fc6160 */
[----:B------:R-:W-:-:S02]  /*7c50*/  ISETP.GE.U32.AND.EX P5, PT, R225, 0x1000000, PT, P5 ;  /* 0x01000000e100780c */ /* 0x000fc40003fa6150 */
[C---:B------:R-:W-:Y:S02]  /*7c60*/  FSEL R152, R150.reuse, RZ, P6 ;  /* 0x000000ff96987208 */ /* 0x040fe40003000000 */
[----:B------:R-:W-:Y:S02]  /*7c70*/  FSEL R150, R150, RZ, P5 ;  /* 0x000000ff96967208 */ /* 0x000fe40002800000 */
        /* <DEDUP_REMOVED lines=34> */
[C---:B------:R-:W-:Y:S01]  /*7ea0*/  FSEL R158, R152.reuse, RZ, P5 ;  /* 0x000000ff989e7208 */ /* 0x040fe20002800000 */
[----:B------:R-:W-:Y:S01]  /*7eb0*/  FMUL.FTZ R149, R149, UR23 ;  /* 0x0000001795957c20 */ /* 0x000fe20008410000 */
        /* <DEDUP_REMOVED lines=17> */
.L_x_1566:
        /* <DEDUP_REMOVED lines=29> */
[----:B------:R-:W-:Y:S01]  /*81a0*/  LOP3.LUT P5, RZ, R224, 0xff0000, RZ, 0xc0, !PT ;  /* 0x00ff0000e0ff7812 */ /* 0x000fe200078ac0ff */
[----:B------:R-:W-:Y:S01]  /*81b0*/  FADD.FTZ R154, R25, -R142 ;  /* 0x8000008e199a7221 */ /* 0x000fe20000010000 */
[----:B------:R-:W-:Y:S01]  /*81c0*/  FSEL R152, R141, RZ, P6 ;  /* 0x000000ff8d987208 */ /* 0x000fe20003000000 */
[----:B------:R-:W-:Y:S01]  /*81d0*/  FFMA.FTZ R141, R27, UR6, R162 ;  /* 0x000000061b8d7c23 */ /* 0x000fe200080100a2 */
[----:B------:R-:W-:Y:S01]  /*81e0*/  FFMA.FTZ R142, R143, UR23, R34 ;  /* 0x000000178f8e7c23 */ /* 0x000fe20008010022 */
[----:B------:R-:W-:Y:S01]  /*81f0*/  FFMA.FTZ R143, R154, UR23, R35 ;  /* 0x000000179a8f7c23 */ /* 0x000fe20008010023 */
[----:B------:R-:W-:Y:S01]  /*8200*/  FADD.FTZ R154, R21, -R144 ;  /* 0x80000090159a7221 */ /* 0x000fe20000010000 */
[----:B------:R-:W-:Y:S01]  /*8210*/  FADD.FTZ R145, R168, -R141 ;  /* 0x8000008da8917221 */ /* 0x000fe20000010000 */
[----:B------:R-:W-:Y:S01]  /*8220*/  FMUL.FTZ R141, R142, UR25 ;  /* 0x000000198e8d7c20 */ /* 0x000fe20008410000 */
[----:B------:R-:W-:Y:S01]  /*8230*/  FADD.FTZ R158, R169, -R156 ;  /* 0x8000009ca99e7221 */ /* 0x000fe20000010000 */
[----:B------:R-:W-:Y:S01]  /*8240*/  FMUL.FTZ R153, R143, UR25 ;  /* 0x000000198f997c20 */ /* 0x000fe20008410000 */
[----:B------:R-:W-:Y:S01]  /*8250*/  FFMA.FTZ R144, R145, UR23, R28 ;  /* 0x0000001791907c23 */ /* 0x000fe2000801001c */
[----:B------:R-:W-:Y:S01]  /*8260*/  LOP3.LUT P6, RZ, R224, 0xff000000, RZ, 0xc0, !PT ;  /* 0xff000000e0ff7812 */ /* 0x000fe200078cc0ff */
[----:B------:R-:W-:Y:S01]  /*8270*/  FFMA.FTZ R145, R158, UR23, R29 ;  /* 0x000000179e917c23 */ /* 0x000fe2000801001d */
[----:B------:R-:W-:Y:S01]  /*8280*/  FSEL R156, R141, RZ, P5 ;  /* 0x000000ff8d9c7208 */ /* 0x000fe20002800000 */
[----:B------:R-:W-:Y:S01]  /*8290*/  FFMA.FTZ R141, R154, UR23, R33 ;  /* 0x000000179a8d7c23 */ /* 0x000fe20008010021 */
[----:B------:R-:W-:Y:S01]  /*82a0*/  FMUL.FTZ R154, R144, UR25 ;  /* 0x00000019909a7c20 */ /* 0x000fe20008410000 */
[----:B------:R-:W-:Y:S01]  /*82b0*/  LOP3.LUT P5, RZ, R225, 0xff, RZ, 0xc0, !PT ;  /* 0x000000ffe1ff7812 */ /* 0x000fe200078ac0ff */
[----:B------:R-:W-:Y:S01]  /*82c0*/  FMUL.FTZ R155, R145, UR25 ;  /* 0x00000019919b7c20 */ /* 0x000fe20008410000 */
[----:B------:R-:W-:Y:S01]  /*82d0*/  FSEL R159, R153, RZ, P6 ;  /* 0x000000ff999f7208 */ /* 0x000fe20003000000 */
[----:B------:R-:W-:Y:S01]  /*82e0*/  FMUL.FTZ R153, R141, UR25 ;  /* 0x000000198d997c20 */ /* 0x000fe20008410000 */
[----:B------:R-:W-:-:S02]  /*82f0*/  FSEL R154, R154, RZ, P5 ;  /* 0x000000ff9a9a7208 */ /* 0x000fc40002800000 */
[----:B------:R-:W-:Y:S02]  /*8300*/  LOP3.LUT P6, RZ, R225, 0xff00, RZ, 0xc0, !PT ;  /* 0x0000ff00e1ff7812 */ /* 0x000fe400078cc0ff */
        /* <DEDUP_REMOVED lines=8> */
.L_x_1572:
[--C-:B0--3--:R-:W-:Y:S01]  /*8390*/  FFMA.FTZ R152, R173, UR6, R162.reuse ;  /* 0x00000006ad987c23 */ /* 0x109fe200080100a2 */
        /* <DEDUP_REMOVED lines=10> */
[----:B------:R-:W-:Y:S01]  /*8440*/  ISETP.GE.U32.AND.EX P5, PT, R225, 0x1000000, PT, P5 ;  /* 0x01000000e100780c */ /* 0x000fe20003fa6150 */
[----:B------:R-:W-:Y:S01]  /*8450*/  FMUL.FTZ R152, R155, UR25 ;  /* 0x000000199b987c20 */ /* 0x000fe20008410000 */
[----:B------:R-:W-:Y:S01]  /*8460*/  FMUL.FTZ R154, R154, UR25 ;  /* 0x000000199a9a7c20 */ /* 0x000fe20008410000 */
[----:B------:R-:W-:Y:S01]  /*8470*/  FMUL.FTZ R153, R153, UR25 ;  /* 0x0000001999997c20 */ /* 0x000fe20008410000 */
[--C-:B------:R-:W-:Y:S01]  /*8480*/  FFMA.FTZ R156, R170, UR6, R162.reuse ;  /* 0x00000006aa9c7c23 */ /* 0x100fe200080100a2 */
[----:B------:R-:W-:Y:S01]  /*8490*/  FFMA.FTZ R158, R24, UR6, R162 ;  /* 0x00000006189e7c23 */ /* 0x000fe200080100a2 */
[----:B------:R-:W-:-:S02]  /*84a0*/  FSEL R152, R152, RZ, P6 ;  /* 0x000000ff98987208 */ /* 0x000fc40003000000 */
[----:B------:R-:W-:Y:S01]  /*84b0*/  LOP3.LUT P6, RZ, R225, 0xff, RZ, 0xc0, !PT ;  /* 0x000000ffe1ff7812 */ /* 0x000fe200078cc0ff */
[----:B------:R-:W-:Y:S01]  /*84c0*/  FADD.FTZ R160, R169, -R156 ;  /* 0x8000009ca9a07221 */ /* 0x000fe20000010000 */
[----:B------:R-:W-:Y:S01]  /*84d0*/  FSEL R155, R154, RZ, P5 ;  /* 0x000000ff9a9b7208 */ /* 0x000fe20002800000 */
[--C-:B------:R-:W-:Y:S01]  /*84e0*/  FFMA.FTZ R156, R20, UR6, R162.reuse ;  /* 0x00000006149c7c23 */ /* 0x100fe200080100a2 */
[----:B------:R-:W-:Y:S01]  /*84f0*/  FSEL R154, R153, RZ, P6 ;  /* 0x000000ff999a7208 */ /* 0x000fe20003000000 */
[----:B------:R-:W-:Y:S01]  /*8500*/  FFMA.FTZ R153, R23, UR6, R162 ;  /* 0x0000000617997c23 */ /* 0x000fe200080100a2 */
[----:B------:R-:W-:Y:S01]  /*8510*/  FFMA.FTZ R160, R160, UR23, R29 ;  /* 0x00000017a0a07c23 */ /* 0x000fe2000801001d */
[----:B------:R-:W-:Y:S01]  /*8520*/  FADD.FTZ R158, R25, -R158 ;  /* 0x8000009e199e7221 */ /* 0x000fe20000010000 */
[----:B------:R-:W-:Y:S01]  /*8530*/  LOP3.LUT P5, RZ, R225, 0xff00, RZ, 0xc0, !PT ;  /* 0x0000ff00e1ff7812 */ /* 0x000fe200078ac0ff */
[----:B------:R-:W-:Y:S01]  /*8540*/  FADD.FTZ R157, R26, -R153 ;  /* 0x800000991a9d7221 */ /* 0x000fe20000010000 */
[----:B------:R-:W-:Y:S01]  /*8550*/  FFMA.FTZ R153, R19, UR6, R162 ;  /* 0x0000000613997c23 */ /* 0x000fe200080100a2 */
[----:B------:R-:W-:Y:S01]  /*8560*/  FMUL.FTZ R160, R160, UR25 ;  /* 0x00000019a0a07c20 */ /* 0x000fe20008410000 */
[----:B------:R-:W-:Y:S01]  /*8570*/  FADD.FTZ R156, R21, -R156 ;  /* 0x8000009c159c7221 */ /* 0x000fe20000010000 */
[----:B------:R-:W-:Y:S01]  /*8580*/  FFMA.FTZ R157, R157, UR23, R34 ;  /* 0x000000179d9d7c23 */ /* 0x000fe20008010022 */
[----:B------:R-:W-:Y:S01]  /*8590*/  FFMA.FTZ R158, R158, UR23, R35 ;  /* 0x000000179e9e7c23 */ /* 0x000fe20008010023 */
[----:B------:R-:W-:Y:S01]  /*85a0*/  FADD.FTZ R153, R22, -R153 ;  /* 0x8000009916997221 */ /* 0x000fe20000010000 */
[----:B------:R-:W-:Y:S01]  /*85b0*/  LOP3.LUT P6, RZ, R224, 0xff0000, RZ, 0xc0, !PT ;  /* 0x00ff0000e0ff7812 */ /* 0x000fe200078cc0ff */
[----:B------:R-:W-:Y:S01]  /*85c0*/  FMUL.FTZ R157, R157, UR25 ;  /* 0x000000199d9d7c20 */ /* 0x000fe20008410000 */
[----:B------:R-:W-:Y:S01]  /*85d0*/  FSEL R161, R160, RZ, P5 ;  /* 0x000000ffa0a17208 */ /* 0x000fe20002800000 */
[----:B------:R-:W-:Y:S01]  /*85e0*/  FFMA.FTZ R156, R156, UR23, R33 ;  /* 0x000000179c9c7c23 */ /* 0x000fe20008010021 */
        /* <DEDUP_REMOVED lines=16> */
.L_x_1571:
        /* <DEDUP_REMOVED lines=11> */
[----:B------:R-:W-:Y:S01]  /*87a0*/  FMUL.FTZ R147, R142, UR23 ;  /* 0x000000178e937c20 */ /* 0x000fe20008410000 */
[----:B------:R-:W-:Y:S01]  /*87b0*/  FMUL.FTZ R146, R140, UR23 ;  /* 0x000000178c927c20 */ /* 0x000fe20008410000 */
[----:B------:R-:W-:Y:S01]  /*87c0*/  FMUL.FTZ R140, R141, UR23 ;  /* 0x000000178d8c7c20 */ /* 0x000fe20008410000 */
        /* <DEDUP_REMOVED lines=9> */
[--C-:B------:R-:W-:Y:S01]  /*8860*/  FFMA.FTZ R142, R24, UR6, R162.reuse ;  /* 0x00000006188e7c23 */ /* 0x100fe200080100a2 */
[----:B------:R-:W-:Y:S01]  /*8870*/  LOP3.LUT P6, RZ, R224, 0xff, RZ, 0xc0, !PT ;  /* 0x000000ffe0ff7812 */ /* 0x000fe200078cc0ff */
[----:B------:R-:W-:Y:S01]  /*8880*/  FADD.FTZ R143, R26, -R143 ;  /* 0x8000008f1a8f7221 */ /* 0x000fe20000010000 */
[----:B------:R-:W-:Y:S01]  /*8890*/  FFMA.FTZ R154, R170, UR6, R162 ;  /* 0x00000006aa9a7c23 */ /* 0x000fe200080100a2 */
[----:B------:R-:W-:Y:S01]  /*88a0*/  FADD.FTZ R153, R168, -R145 ;  /* 0x80000091a8997221 */ /* 0x000fe20000010000 */
[----:B------:R-:W-:Y:S01]  /*88b0*/  FSEL R152, R141, RZ, P6 ;  /* 0x000000ff8d987208 */ /* 0x000fe20003000000 */
[----:B------:R-:W-:Y:S01]  /*88c0*/  FADD.FTZ R141, R25, -R142 ;  /* 0x8000008e198d7221 */ /* 0x000fe20000010000 */
[----:B------:R-:W-:Y:S01]  /*88d0*/  FMUL.FTZ R142, R143, UR23 ;  /* 0x000000178f8e7c20 */ /* 0x000fe20008410000 */
[----:B------:R-:W-:Y:S01]  /*88e0*/  LOP3.LUT P5, RZ, R224, 0xff0000, RZ, 0xc0, !PT ;  /* 0x00ff0000e0ff7812 */ /* 0x000fe200078ac0ff */
[----:B------:R-:W-:Y:S01]  /*88f0*/  FADD.FTZ R154, R169, -R154 ;  /* 0x8000009aa99a7221 */ /* 0x000fe20000010000 */
[----:B------:R-:W-:Y:S01]  /*8900*/  FMUL.FTZ R143, R141, UR23 ;  /* 0x000000178d8f7c20 */ /* 0x000fe20008410000 */
[----:B------:R-:W-:Y:S01]  /*8910*/  FMUL.FTZ R145, R142, UR25 ;  /* 0x000000198e917c20 */ /* 0x000fe20008410000 */
[----:B------:R-:W-:Y:S01]  /*8920*/  FADD.FTZ R141, R21, -R144 ;  /* 0x80000090158d7221 */ /* 0x000fe20000010000 */
[----:B------:R-:W-:Y:S01]  /*8930*/  FMUL.FTZ R144, R153, UR23 ;  /* 0x0000001799907c20 */ /* 0x000fe20008410000 */
[----:B------:R-:W-:Y:S01]  /*8940*/  FMUL.FTZ R153, R143, UR25 ;  /* 0x000000198f997c20 */ /* 0x000fe20008410000 */
[----:B------:R-:W-:Y:S01]  /*8950*/  LOP3.LUT P6, RZ, R224, 0xff000000, RZ, 0xc0, !PT ;  /* 0xff000000e0ff7812 */ /* 0x000fe200078cc0ff */
[----:B------:R-:W-:Y:S01]  /*8960*/  FMUL.FTZ R141, R141, UR23 ;  /* 0x000000178d8d7c20 */ /* 0x000fe20008410000 */
[----:B------:R-:W-:Y:S01]  /*8970*/  FSEL R156, R145, RZ, P5 ;  /* 0x000000ff919c7208 */ /* 0x000fe20002800000 */
[----:B------:R-:W-:Y:S01]  /*8980*/  FMUL.FTZ R145, R154, UR23 ;  /* 0x000000179a917c20 */ /* 0x000fe20008410000 */
[----:B------:R-:W-:Y:S01]  /*8990*/  FMUL.FTZ R154, R144, UR25 ;  /* 0x00000019909a7c20 */ /* 0x000fe20008410000 */
        /* <DEDUP_REMOVED lines=14> */
.L_x_1573:
        /* <DEDUP_REMOVED lines=8> */
[----:B------:R-:W-:Y:S01]  /*8b00*/  FMUL.FTZ R152, R152, UR23 ;  /* 0x0000001798987c20 */ /* 0x000fe20008410000 */
[----:B------:R-:W-:Y:S01]  /*8b10*/  FMUL.FTZ R154, R154, UR23 ;  /* 0x000000179a9a7c20 */ /* 0x000fe20008410000 */
[----:B------:R-:W-:Y:S01]  /*8b20*/  FMUL.FTZ R153, R153, UR23 ;  /* 0x0000001799997c20 */ /* 0x000fe20008410000 */
        /* <DEDUP_REMOVED lines=13> */
[----:B------:R-:W-:Y:S01]  /*8c00*/  FMUL.FTZ R159, R159, UR23 ;  /* 0x000000179f9f7c20 */ /* 0x000fe20008410000 */
[----:B------:R-:W-:Y:S01]  /*8c10*/  FADD.FTZ R158, R25, -R158 ;  /* 0x8000009e199e7221 */ /* 0x000fe20000010000 */
[----:B------:R-:W-:Y:S01]  /*8c20*/  LOP3.LUT P5, RZ, R225, 0xff00, RZ, 0xc0, !PT ;  /* 0x0000ff00e1ff7812 */ /* 0x000fe200078ac0ff */
[----:B------:R-:W-:Y:S01]  /*8c30*/  FADD.FTZ R157, R26, -R153 ;  /* 0x800000991a9d7221 */ /* 0x000fe20000010000 */
[----:B------:R-:W-:Y:S01]  /*8c40*/  FFMA.FTZ R153, R19, UR6, R162 ;  /* 0x0000000613997c23 */ /* 0x000fe200080100a2 */
[----:B------:R-:W-:Y:S01]  /*8c50*/  FMUL.FTZ R159, R159, UR25 ;  /* 0x000000199f9f7c20 */ /* 0x000fe20008410000 */
[----:B------:R-:W-:Y:S01]  /*8c60*/  FADD.FTZ R156, R21, -R156 ;  /* 0x8000009c159c7221 */ /* 0x000fe20000010000 */
[----:B------:R-:W-:Y:S01]  /*8c70*/  FMUL.FTZ R157, R157, UR23 ;  /* 0x000000179d9d7c20 */ /* 0x000fe20008410000 */
[----:B------:R-:W-:Y:S01]  /*8c80*/  FMUL.FTZ R158, R158, UR23 ;  /* 0x000000179e9e7c20 */ /* 0x000fe20008410000 */
[----:B------:R-:W-:Y:S01]  /*8c90*/  FADD.FTZ R153, R22, -R153 ;  /* 0x8000009916997221 */ /* 0x000fe20000010000 */
[----:B------:R-:W-:Y:S01]  /*8ca0*/  FSEL R161, R159, RZ, P5 ;  /* 0x000000ff9fa17208 */ /* 0x000fe20002800000 */
[----:B------:R-:W-:Y:S01]  /*8cb0*/  FMUL.FTZ R157, R157, UR25 ;  /* 0x000000199d9d7c20 */ /* 0x000fe20008410000 */
[----:B------:R-:W-:Y:S01]  /*8cc0*/  LOP3.LUT P6, RZ, R224, 0xff0000, RZ, 0xc0, !PT ;  /* 0x00ff0000e0ff7812 */ /* 0x000fe200078cc0ff */
[----:B------:R-:W-:Y:S01]  /*8cd0*/  FMUL.FTZ R156, R156, UR23 ;  /* 0x000000179c9c7c20 */ /* 0x000fe20008410000 */
        /* <DEDUP_REMOVED lines=14> */
[----:B------:R-:W-:-:S07]  /*8dc0*/  F2FP.BF16.F32.PACK_AB R152, R157, R156 ;  /* 0x0000009c9d98723e */ /* 0x000fce00000010ff */
.L_x_1569:
[----:B------:R-:W0:Y:S01]  /*8dd0*/  @UP0 LDCU.64 UR28, c[0x0][0x478] ;  /* 0x00008f00ff1c07ac */ /* 0x000e220008000a00 */
[----:B------:R-:W1:Y:S01]  /*8de0*/  LDC.64 R158, c[0x0][0x468] ;  /* 0x00011a00ff9e7b82 */ /* 0x000e620000000a00 */
[----:B------:R-:W-:Y:S02]  /*8df0*/  PLOP3.LUT P6, PT, PT, PT, UP0, 0x80, 0x8 ;  /* 0x000000000008781c */ /* 0x000fe40003fcf008 */
[----:B------:R-:W-:Y:S02]  /*8e00*/  MOV R161, 0x20 ;  /* 0x0000002000a17802 */ /* 0x000fe40000000f00 */
[----:B------:R-:W-:-:S03]  /*8e10*/  PLOP3.LUT P5, PT, PT, PT, UP0, 0x80, 0x8 ;  /* 0x000000000008781c */ /* 0x000fc60003faf008 */
        /* <DEDUP_REMOVED lines=10> */
.L_x_1565:
[----:B------:R-:W-:Y:S05]  /*8ec0*/  BSYNC.RECONVERGENT B0 ;  /* 0x0000000000007941 */ /* 0x000fea0003800200 */
.L_x_1564:
        /* <DEDUP_REMOVED lines=11> */
[--C-:B0--34-:R-:W-:Y:S01]  /*8f80*/  FFMA.FTZ R140, R198, UR6, R162.reuse ;  /* 0x00000006c68c7c23 */ /* 0x119fe200080100a2 */
[--C-:B------:R-:W-:Y:S01]  /*8f90*/  FFMA.FTZ R141, R199, UR6, R162.reuse ;  /* 0x00000006c78d7c23 */ /* 0x100fe200080100a2 */
[----:B-----5:R-:W-:Y:S01]  /*8fa0*/  ISETP.GE.U32.AND P5, PT, R226, RZ, PT ;  /* 0x000000ffe200720c */ /* 0x020fe20003fa6070 */
[----:B------:R-:W-:Y:S01]  /*8fb0*/  FFMA.FTZ R149, R187, UR6, R162 ;  /* 0x00000006bb957c23 */ /* 0x000fe200080100a2 */
[----:B------:R-:W-:Y:S01]  /*8fc0*/  FADD.FTZ R140, R201, -R140 ;  /* 0x8000008cc98c7221 */ /* 0x000fe20000010000 */
[----:B------:R-:W-:Y:S01]  /*8fd0*/  ISETP.GE.U32.AND P6, PT, R232, RZ, PT ;  /* 0x000000ffe800720c */ /* 0x000fe20003fc6070 */
[----:B------:R-:W-:Y:S01]  /*8fe0*/  FADD.FTZ R141, R196, -R141 ;  /* 0x8000008dc48d7221 */ /* 0x000fe20000010000 */
[----:B------:R-:W-:Y:S01]  /*8ff0*/  ISETP.GE.U32.AND.EX P5, PT, R227, 0x1000000, PT, P5 ;  /* 0x01000000e300780c */ /* 0x000fe20003fa6150 */
[----:B------:R-:W-:Y:S01]  /*9000*/  FFMA.FTZ R147, R140, UR23, R139 ;  /* 0x000000178c937c23 */ /* 0x000fe2000801008b */
[----:B------:R-:W-:Y:S01]  /*9010*/  ISETP.GE.U32.AND.EX P6, PT, R233, 0x1000000, PT, P6 ;  /* 0x01000000e900780c */ /* 0x000fe20003fc6160 */
[----:B------:R-:W-:Y:S01]  /*9020*/  FFMA.FTZ R146, R141, UR23, R138 ;  /* 0x000000178d927c23 */ /* 0x000fe2000801008a */
[----:B------:R-:W-:Y:S01]  /*9030*/  FFMA.FTZ R141, R195, UR6, R162 ;  /* 0x00000006c38d7c23 */ /* 0x000fe200080100a2 */
[----:B------:R-:W-:Y:S01]  /*9040*/  FMUL.FTZ R142, R147, UR25 ;  /* 0x00000019938e7c20 */ /* 0x000fe20008410000 */
[----:B------:R-:W-:Y:S01]  /*9050*/  FADD.FTZ R149, R186, -R149 ;  /* 0x80000095ba957221 */ /* 0x000fe20000010000 */
[----:B------:R-:W-:Y:S01]  /*9060*/  FMUL.FTZ R140, R146, UR25 ;  /* 0x00000019928c7c20 */ /* 0x000fe20008410000 */
[----:B------:R-:W-:-:S02]  /*9070*/  FADD.FTZ R141, R192, -R141 ;  /* 0x8000008dc08d7221 */ /* 0x000fc40000010000 */
[C---:B------:R-:W-:Y:S02]  /*9080*/  FSEL R148, R142.reuse, RZ, P5 ;  /* 0x000000ff8e947208 */ /* 0x040fe40002800000 */
[----:B------:R-:W-:Y:S01]  /*9090*/  FSEL R142, R142, RZ, P6 ;  /* 0x000000ff8e8e7208 */ /* 0x000fe20003000000 */
[----:B------:R-:W-:Y:S01]  /*90a0*/  FFMA.FTZ R144, R141, UR23, R136 ;  /* 0x000000178d907c23 */ /* 0x000fe20008010088 */
[----:B------:R-:W-:Y:S01]  /*90b0*/  LOP3.LUT P5, RZ, R233, 0xff0000, RZ, 0xc0, !PT ;  /* 0x00ff0000e9ff7812 */ /* 0x000fe200078ac0ff */
[--C-:B------:R-:W-:Y:S01]  /*90c0*/  FFMA.FTZ R141, R191, UR6, R162.reuse ;  /* 0x00000006bf8d7c23 */ /* 0x100fe200080100a2 */
[----:B------:R-:W-:Y:S02]  /*90d0*/  LOP3.LUT P6, RZ, R227, 0xff0000, RZ, 0xc0, !PT ;  /* 0x00ff0000e3ff7812 */ /* 0x000fe400078cc0ff */
[----:B------:R-:W-:Y:S01]  /*90e0*/  FSEL R151, R140, RZ, P5 ;  /* 0x000000ff8c977208 */ /* 0x000fe20002800000 */
[----:B------:R-:W-:Y:S01]  /*90f0*/  FADD.FTZ R141, R190, -R141 ;  /* 0x8000008dbe8d7221 */ /* 0x000fe20000010000 */
[----:B------:R-:W-:Y:S01]  /*9100*/  FSEL R155, R140, RZ, P6 ;  /* 0x000000ff8c9b7208 */ /* 0x000fe20003000000 */
[----:B------:R-:W-:Y:S01]  /*9110*/  FFMA.FTZ R140, R194, UR6, R162 ;  /* 0x00000006c28c7c23 */ /* 0x000fe200080100a2 */
[----:B------:R-:W-:-:S02]  /*9120*/  F2FP.BF16.F32.PACK_AB R151, R142, R151 ;  /* 0x000000978e97723e */ /* 0x000fc400000010ff */
[----:B------:R-:W-:Y:S01]  /*9130*/  LOP3.LUT P5, RZ, R227, 0xff, RZ, 0xc0, !PT ;  /* 0x000000ffe3ff7812 */ /* 0x000fe200078ac0ff */
        /* <DEDUP_REMOVED lines=47> */
.L_x_1578:
[--C-:B0--34-:R-:W-:Y:S01]  /*9430*/  FFMA.FTZ R149, R199, UR6, R162.reuse ;  /* 0x00000006c7957c23 */ /* 0x119fe200080100a2 */
        /* <DEDUP_REMOVED lines=74> */
.L_x_1577:
        /* <DEDUP_REMOVED lines=11> */
[----:B------:R-:W-:Y:S01]  /*9990*/  FMUL.FTZ R147, R140, UR23 ;  /* 0x000000178c937c20 */ /* 0x000fe20008410000 */
[----:B------:R-:W-:Y:S01]  /*99a0*/  ISETP.GE.U32.AND.EX P6, PT, R233, 0x1000000, PT, P6 ;  /* 0x01000000e900780c */ /* 0x000fe20003fc6160 */
[----:B------:R-:W-:Y:S01]  /*99b0*/  FMUL.FTZ R146, R146, UR23 ;  /* 0x0000001792927c20 */ /* 0x000fe20008410000 */
[----:B------:R-:W-:Y:S01]  /*99c0*/  FADD.FTZ R143, R192, -R143 ;  /* 0x8000008fc08f7221 */ /* 0x000fe20000010000 */
[----:B------:R-:W-:Y:S01]  /*99d0*/  FMUL.FTZ R141, R147, UR25 ;  /* 0x00000019938d7c20 */ /* 0x000fe20008410000 */
[----:B------:R-:W-:Y:S01]  /*99e0*/  FFMA.FTZ R149, R187, UR6, R162 ;  /* 0x00000006bb957c23 */ /* 0x000fe200080100a2 */
[----:B------:R-:W-:Y:S01]  /*99f0*/  FMUL.FTZ R140, R146, UR25 ;  /* 0x00000019928c7c20 */ /* 0x000fe20008410000 */
[----:B------:R-:W-:-:S02]  /*9a00*/  FMUL.FTZ R144, R143, UR23 ;  /* 0x000000178f907c20 */ /* 0x000fc40008410000 */
[C---:B------:R-:W-:Y:S02]  /*9a10*/  FSEL R142, R141.reuse, RZ, P5 ;  /* 0x000000ff8d8e7208 */ /* 0x040fe40002800000 */
[----:B------:R-:W-:Y:S01]  /*9a20*/  FSEL R148, R141, RZ, P6 ;  /* 0x000000ff8d947208 */ /* 0x000fe20003000000 */
[--C-:B------:R-:W-:Y:S01]  /*9a30*/  FFMA.FTZ R141, R191, UR6, R162.reuse ;  /* 0x00000006bf8d7c23 */ /* 0x100fe200080100a2 */
[----:B------:R-:W-:Y:S02]  /*9a40*/  LOP3.LUT P5, RZ, R233, 0xff0000, RZ, 0xc0, !PT ;  /* 0x00ff0000e9ff7812 */ /* 0x000fe400078ac0ff */
[C---:B------:R-:W-:Y:S02]  /*9a50*/  LOP3.LUT P6, RZ, R227.reuse, 0xff0000, RZ, 0xc0, !PT ;  /* 0x00ff0000e3ff7812 */ /* 0x040fe400078cc0ff */
[C---:B------:R-:W-:Y:S02]  /*9a60*/  FSEL R151, R140.reuse, RZ, P5 ;  /* 0x000000ff8c977208 */ /* 0x040fe40002800000 */
[----:B------:R-:W-:Y:S01]  /*9a70*/  FSEL R155, R140, RZ, P6 ;  /* 0x000000ff8c9b7208 */ /* 0x000fe20003000000 */
[----:B------:R-:W-:Y:S01]  /*9a80*/  FFMA.FTZ R140, R194, UR6, R162 ;  /* 0x00000006c28c7c23 */ /* 0x000fe200080100a2 */
[----:B------:R-:W-:-:S02]  /*9a90*/  LOP3.LUT P5, RZ, R227, 0xff, RZ, 0xc0, !PT ;  /* 0x000000ffe3ff7812 */ /* 0x000fc400078ac0ff */
[----:B------:R-:W-:Y:S01]  /*9aa0*/  LOP3.LUT P6, RZ, R233, 0xff, RZ, 0xc0, !PT ;  /* 0x000000ffe9ff7812 */ /* 0x000fe200078cc0ff */
[----:B------:R-:W-:Y:S01]  /*9ab0*/  FADD.FTZ R145, R197, -R140 ;  /* 0x8000008cc5917221 */ /* 0x000fe20000010000 */
[----:B------:R-:W-:Y:S01]  /*9ac0*/  FMUL.FTZ R140, R144, UR25 ;  /* 0x00000019908c7c20 */ /* 0x000fe20008410000 */
[----:B------:R-:W-:Y:S01]  /*9ad0*/  F2FP.BF16.F32.PACK_AB R155, R142, R155 ;  /* 0x0000009b8e9b723e */ /* 0x000fe200000010ff */
[----:B------:R-:W-:Y:S01]  /*9ae0*/  FADD.FTZ R142, R190, -R141 ;  /* 0x8000008dbe8e7221 */ /* 0x000fe20000010000 */
[----:B------:R-:W-:Y:S01]  /*9af0*/  FMUL.FTZ R145, R145, UR23 ;  /* 0x0000001791917c20 */ /* 0x000fe20008410000 */
[----:B------:R-:W-:Y:S01]  /*9b00*/  F2FP.BF16.F32.PACK_AB R151, R148, R151 ;  /* 0x000000979497723e */ /* 0x000fe200000010ff */
[--C-:B------:R-:W-:Y:S01]  /*9b10*/  FFMA.FTZ R148, R184, UR6, R162.reuse ;  /* 0x00000006b8947c23 */ /* 0x100fe200080100a2 */
        /* <DEDUP_REMOVED lines=24> */
[----:B------:R-:W-:-:S02]  /*9ca0*/  FSEL R160, R148, RZ, P5 ;  /* 0x000000ff94a07208 */ /* 0x000fc40002800000 */
[----:B------:R-:W-:Y:S01]  /*9cb0*/  FSEL R161, R148, RZ, P6 ;  /* 0x000000ff94a17208 */ /* 0x000fe20003000000 */
[----:B------:R-:W-:Y:S01]  /*9cc0*/  FMUL.FTZ R148, R140, UR25 ;  /* 0x000000198c947c20 */ /* 0x000fe20008410000 */
[----:B------:R-:W-:Y:S02]  /*9cd0*/  LOP3.LUT P5, RZ, R226, 0xff00, RZ, 0xc0, !PT ;  /* 0x0000ff00e2ff7812 */ /* 0x000fe400078ac0ff */
[C---:B------:R-:W-:Y:S02]  /*9ce0*/  LOP3.LUT P6, RZ, R232.reuse, 0xff00, RZ, 0xc0, !PT ;  /* 0x0000ff00e8ff7812 */ /* 0x040fe400078cc0ff */
        /* <DEDUP_REMOVED lines=13> */
.L_x_1580:
[--C-:B0--34-:R-:W-:Y:S01]  /*9dc0*/  FFMA.FTZ R149, R199, UR6, R162.reuse ;  /* 0x00000006c7957c23 */ /* 0x119fe200080100a2 */
        /* <DEDUP_REMOVED lines=74> */
.L_x_1576:
        /* <DEDUP_REMOVED lines=21> */
[----:B------:R-:W-:-:S02]  /*a3c0*/  FFMA.FTZ R144, R184, UR6, R162 ;  /* 0x00000006b8907c23 */ /* 0x000fc400080100a2 */
[----:B------:R-:W-:Y:S01]  /*a3d0*/  FSEL R163, R143, RZ, P5 ;  /* 0x000000ff8fa37208 */ /* 0x000fe20002800000 */
[--C-:B------:R-:W-:Y:S01]  /*a3e0*/  FFMA.FTZ R143, R191, UR6, R162.reuse ;  /* 0x00000006bf8f7c23 */ /* 0x100fe200080100a2 */
[----:B------:R-:W-:Y:S02]  /*a3f0*/  LOP3.LUT P5, RZ, R226, 0xff, RZ, 0xc0, !PT ;  /* 0x000000ffe2ff7812 */ /* 0x000fe400078ac0ff */
[----:B------:R-:W-:Y:S01]  /*a400*/  FSEL R158, R142, RZ, P6 ;  /* 0x000000ff8e9e7208 */ /* 0x000fe20003000000 */
[--C-:B------:R-:W-:Y:S01]  /*a410*/  FFMA.FTZ R142, R188, UR6, R162.reuse ;  /* 0x00000006bc8e7c23 */ /* 0x100fe200080100a2 */
[----:B------:R-:W-:Y:S01]  /*a420*/  FADD.FTZ R143, R190, -R143 ;  /* 0x8000008fbe8f7221 */ /* 0x000fe20000010000 */
[----:B------:R-:W-:Y:S01]  /*a430*/  FSEL R152, R141, RZ, P5 ;  /* 0x000000ff8d987208 */ /* 0x000fe20002800000 */
[----:B------:R-:W-:Y:S01]  /*a440*/  FFMA.FTZ R141, R195, UR6, R162 ;  /* 0x00000006c38d7c23 */ /* 0x000fe200080100a2 */
[----:B------:R-:W-:Y:S01]  /*a450*/  FADD.FTZ R154, R193, -R142 ;  /* 0x8000008ec19a7221 */ /* 0x000fe20000010000 */
[----:B------:R-:W-:Y:S01]  /*a460*/  FFMA.FTZ R142, R143, UR23, R134 ;  /* 0x000000178f8e7c23 */ /* 0x000fe20008010086 */
[----:B------:R-:W-:Y:S01]  /*a470*/  FFMA.FTZ R162, R194, UR6, R162 ;  /* 0x00000006c2a27c23 */ /* 0x000fe200080100a2 */
[----:B------:R-:W-:Y:S01]  /*a480*/  FADD.FTZ R145, R192, -R141 ;  /* 0x8000008dc0917221 */ /* 0x000fe20000010000 */
[----:B------:R-:W-:Y:S01]  /*a490*/  LOP3.LUT P6, RZ, R226, 0xff0000, RZ, 0xc0, !PT ;  /* 0x00ff0000e2ff7812 */ /* 0x000fe200078cc0ff */
[----:B------:R-:W-:Y:S01]  /*a4a0*/  FMUL.FTZ R141, R142, UR25 ;  /* 0x000000198e8d7c20 */ /* 0x000fe20008410000 */
[----:B------:R-:W-:Y:S01]  /*a4b0*/  FFMA.FTZ R143, R154, UR23, R135 ;  /* 0x000000179a8f7c23 */ /* 0x000fe20008010087 */
[----:B------:R-:W-:Y:S01]  /*a4c0*/  FADD.FTZ R154, R189, -R144 ;  /* 0x80000090bd9a7221 */ /* 0x000fe20000010000 */
[----:B------:R-:W-:Y:S01]  /*a4d0*/  FFMA.FTZ R144, R145, UR23, R136 ;  /* 0x0000001791907c23 */ /* 0x000fe20008010088 */
[----:B------:R-:W-:Y:S01]  /*a4e0*/  FADD.FTZ R162, R197, -R162 ;  /* 0x800000a2c5a27221 */ /* 0x000fe20000010000 */
[----:B------:R-:W-:Y:S01]  /*a4f0*/  FSEL R156, R141, RZ, P6 ;  /* 0x000000ff8d9c7208 */ /* 0x000fe20003000000 */
[----:B------:R-:W-:Y:S01]  /*a500*/  FMUL.FTZ R153, R143, UR25 ;  /* 0x000000198f997c20 */ /* 0x000fe20008410000 */
[----:B------:R-:W-:Y:S01]  /*a510*/  FFMA.FTZ R141, R154, UR23, R133 ;  /* 0x000000179a8d7c23 */ /* 0x000fe20008010085 */
[----:B------:R-:W-:Y:S01]  /*a520*/  LOP3.LUT P5, RZ, R226, 0xff000000, RZ, 0xc0, !PT ;  /* 0xff000000e2ff7812 */ /* 0x000fe200078ac0ff */
[----:B------:R-:W-:Y:S01]  /*a530*/  FMUL.FTZ R154, R144, UR25 ;  /* 0x00000019909a7c20 */ /* 0x000fe20008410000 */
        /* <DEDUP_REMOVED lines=15> */
.L_x_1582:
[--C-:B0--34-:R-:W-:Y:S01]  /*a630*/  FFMA.FTZ R155, R199, UR6, R162.reuse ;  /* 0x00000006c79b7c23 */ /* 0x119fe200080100a2 */
        /* <DEDUP_REMOVED lines=53> */
.L_x_1581:
        /* <DEDUP_REMOVED lines=22> */
[----:B------:R-:W-:Y:S01]  /*aaf0*/  LOP3.LUT P5, RZ, R226, 0xff, RZ, 0xc0, !PT ;  /* 0x000000ffe2ff7812 */ /* 0x000fe200078ac0ff */
[----:B------:R-:W-:Y:S01]  /*ab00*/  FADD.FTZ R153, R192, -R145 ;  /* 0x80000091c0997221 */ /* 0x000fe20000010000 */
[----:B------:R-:W-:Y:S01]  /*ab10*/  FSEL R158, R142, RZ, P6 ;  /* 0x000000ff8e9e7208 */ /* 0x000fe20003000000 */
[--C-:B------:R-:W-:Y:S01]  /*ab20*/  FFMA.FTZ R142, R188, UR6, R162.reuse ;  /* 0x00000006bc8e7c23 */ /* 0x100fe200080100a2 */
[----:B------:R-:W-:Y:S01]  /*ab30*/  FADD.FTZ R143, R190, -R143 ;  /* 0x8000008fbe8f7221 */ /* 0x000fe20000010000 */
[----:B------:R-:W-:Y:S01]  /*ab40*/  FSEL R152, R141, RZ, P5 ;  /* 0x000000ff8d987208 */ /* 0x000fe20002800000 */
[----:B------:R-:W-:Y:S01]  /*ab50*/  FFMA.FTZ R162, R194, UR6, R162 ;  /* 0x00000006c2a27c23 */ /* 0x000fe200080100a2 */
        /* <DEDUP_REMOVED lines=28> */
.L_x_1583:
        /* <DEDUP_REMOVED lines=53> */
.L_x_1579:
        /* <DEDUP_REMOVED lines=11> */
[----:B--2---:R-:W-:-:S03]  /*b120*/  @P0 IMAD.WIDE.U32 R156, R0, 0x10, R156 ;  /* 0x00000010009c0825 */ /* 0x004fc600078e009c */
[----:B------:R0:W-:Y:S04]  /*b130*/  STG.E.128 desc[UR10][R158.64], R152 ;  /* 0x000000989e007986 */ /* 0x0001e8000c101d0a */
[----:B------:R0:W-:Y:S02]  /*b140*/  @P0 STG.E.128 desc[UR10][R156.64], R148 ;  /* 0x000000949c000986 */ /* 0x0001e4000c101d0a */
.L_x_1575:
[----:B------:R-:W-:Y:S05]  /*b150*/  BSYNC.RECONVERGENT B0 ;  /* 0x0000000000007941 */ /* 0x000fea0003800200 */
.L_x_1574:
[----:B------:R-:W-:Y:S01]  /*b160*/  UPLOP3.LUT UP1, UPT, UPT, UPT, UP1, 0x40, 0x4 ;  /* 0x000000000004789c */ /* 0x000fe20003f2e810 */
[----:B------:R-:W-:Y:S10]  /*b170*/  BRA.U !UP3, `(.L_x_1584) ;  /* 0xffffff550b947547 */ /* 0x000ff4000b83ffff */
.L_x_1533:
[----:B------:R-:W1:Y:S08]  /*b180*/  S2UR UR6, SR_CTAID.X ;  /* 0x00000000000679c3 */ /* 0x000e700000002500 */
[----:B------:R-:W2:Y:S08]  /*b190*/  LDC.64 R2, c[0x0][0x440] ;  /* 0x00011000ff027b82 */ /* 0x000eb00000000a00 */
[----:B------:R-:W3:Y:S08]  /*b1a0*/  LDC.64 R4, c[0x0][0x448] ;  /* 0x00011200ff047b82 */ /* 0x000ef00000000a00 */
[----:B------:R-:W4:Y:S01]  /*b1b0*/  LDC.64 R6, c[0x0][0x440] ;  /* 0x00011000ff067b82 */ /* 0x000f220000000a00 */
[----:B-1----:R-:W-:-:S06]  /*b1c0*/  UIMAD UR6, UR6, UR8, URZ ;  /* 0x00000008060672a4 */ /* 0x002fcc000f8e02ff */
[----:B------:R-:W-:Y:S01]  /*b1d0*/  MOV R15, UR6 ;  /* 0x00000006000f7c02 */ /* 0x000fe20008000f00 */
[----:B------:R-:W1:Y:S03]  /*b1e0*/  LDC.64 R8, c[0x0][0x448] ;  /* 0x00011200ff087b82 */ /* 0x000e660000000a00 */
[----:B------:R-:W-:-:S05]  /*b1f0*/  LEA.HI R15, R15, R222, RZ, 0x1d ;  /* 0x000000de0f0f7211 */ /* 0x000fca00078fe8ff */
[----:B------:R-:W0:Y:S01]  /*b200*/  LDC.64 R10, c[0x0][0x440] ;  /* 0x00011000ff0a7b82 */ /* 0x000e220000000a00 */
[----:B--2---:R-:W-:-:S04]  /*b210*/  @P3 IMAD.WIDE.U32 R2, R15, 0x20, R2 ;  /* 0x000000200f023825 */ /* 0x004fc800078e0002 */
[C---:B---3--:R-:W-:Y:S01]  /*b220*/  @P3 IMAD.WIDE.U32 R4, R15.reuse, 0x20, R4 ;  /* 0x000000200f043825 */ /* 0x048fe200078e0004 */
[----:B------:R-:W-:Y:S01]  /*b230*/  @P3 IADD3 R15, PT, PT, R15, 0x100, RZ ;  /* 0x000001000f0f3810 */ /* 0x000fe20007ffe0ff */
[----:B------:R2:W-:Y:S01]  /*b240*/  @P3 STG.E.128 desc[UR10][R2.64], R80 ;  /* 0x0000005002003986 */ /* 0x0005e2000c101d0a */
[----:B------:R-:W3:Y:S03]  /*b250*/  LDC.64 R12, c[0x0][0x448] ;  /* 0x00011200ff0c7b82 */ /* 0x000ee60000000a00 */
[C---:B----4-:R-:W-:Y:S01]  /*b260*/  @P1 IMAD.WIDE.U32 R6, R15.reuse, 0x20, R6 ;  /* 0x000000200f061825 */ /* 0x050fe200078e0006 */
[----:B------:R2:W-:Y:S03]  /*b270*/  @P3 STG.E.128 desc[UR10][R2.64+0x10], R76 ;  /* 0x0000104c02003986 */ /* 0x0005e6000c101d0a */
[C---:B-1----:R-:W-:Y:S01]  /*b280*/  @P1 IMAD.WIDE.U32 R8, R15.reuse, 0x20, R8 ;  /* 0x000000200f081825 */ /* 0x042fe200078e0008 */
[----:B------:R-:W-:Y:S01]  /*b290*/  @P1 IADD3 R15, PT, PT, R15, 0x100, RZ ;  /* 0x000001000f0f1810 */ /* 0x000fe20007ffe0ff */
[----:B------:R2:W-:Y:S04]  /*b2a0*/  @P3 STG.E.128 desc[UR10][R4.64], R112 ;  /* 0x0000007004003986 */ /* 0x0005e8000c101d0a */
[----:B------:R2:W-:Y:S01]  /*b2b0*/  @P3 STG.E.128 desc[UR10][R4.64+0x10], R108 ;  /* 0x0000106c04003986 */ /* 0x0005e2000c101d0a */
[----:B0-----:R-:W-:-:S03]  /*b2c0*/  @P2 IMAD.WIDE.U32 R10, R15, 0x20, R10 ;  /* 0x000000200f0a2825 */ /* 0x001fc600078e000a */
[----:B------:R2:W-:Y:S04]  /*b2d0*/  @P1 STG.E.128 desc[UR10][R6.64], R72 ;  /* 0x0000004806001986 */ /* 0x0005e8000c101d0a */
[----:B------:R2:W-:Y:S01]  /*b2e0*/  @P1 STG.E.128 desc[UR10][R6.64+0x10], R68 ;  /* 0x0000104406001986 */ /* 0x0005e2000c101d0a */
[----:B---3--:R-:W-:-:S03]  /*b2f0*/  @P2 IMAD.WIDE.U32 R12, R15, 0x20, R12 ;  /* 0x000000200f0c2825 */ /* 0x008fc600078e000c */
[----:B------:R2:W-:Y:S04]  /*b300*/  @P1 STG.E.128 desc[UR10][R8.64], R104 ;  /* 0x0000006808001986 */ /* 0x0005e8000c101d0a */
[----:B------:R2:W-:Y:S04]  /*b310*/  @P1 STG.E.128 desc[UR10][R8.64+0x10], R100 ;  /* 0x0000106408001986 */ /* 0x0005e8000c101d0a */
        /* <DEDUP_REMOVED lines=15> */
.L_x_1585:
        /* <DEDUP_REMOVED lines=15> */
.L_x_4840:


//--------------------- .text._ZN10layer_norm22ln_bwd_finalize_kernelINS_22Kernel_traits_finalizeILj8192E13__nv_bfloat16S2_fS2_fjLb0ELj1024ELj4ENS_18Kernel_traits_baseILj8192ES2_S2_fS2_fjLj1024EEEEELb0ELb1EEEvNS_9BwdParamsE --------------------------
	.section	.text._ZN10layer_norm22ln_bwd_finalize_kernelINS_22Kernel_traits_finalizeILj8192E13__nv_bfloat16S2_fS2_fjLb0ELj1024ELj4ENS_18Kernel_traits_baseILj8192ES2_S2_fS2_fjLj1024EEEEELb0ELb1EEEvNS_9BwdParamsE,"ax",@progbits
	.align	128
        .global         _ZN10layer_norm22ln_bwd_finalize_kernelINS_22Kernel_traits_finalizeILj8192E13__nv_bfloat16S2_fS2_fjLb0ELj1024ELj4ENS_18Kernel_traits_baseILj8192ES2_S2_fS2_fjLj1024EEEEELb0ELb1EEEvNS_9BwdParamsE
        .type           _ZN10layer_norm22ln_bwd_finalize_kernelINS_22Kernel_traits_finalizeILj8192E13__nv_bfloat16S2_fS2_fjLb0ELj1024ELj4ENS_18Kernel_traits_baseILj8192ES2_S2_fS2_fjLj1024EEEEELb0ELb1EEEvNS_9BwdParamsE,@function
        .size           _ZN10layer_norm22ln_bwd_finalize_kernelINS_22Kernel_traits_finalizeILj8192E13__nv_bfloat16S2_fS2_fjLb0ELj1024ELj4ENS_18Kernel_traits_baseILj8192ES2_S2_fS2_fjLj1024EEEEELb0ELb1EEEvNS_9BwdParamsE,(.L_x_4841 - _ZN10layer_norm22ln_bwd_finalize_kernelINS_22Kernel_traits_finalizeILj8192E13__nv_bfloat16S2_fS2_fjLb0ELj1024ELj4ENS_18Kernel_traits_baseILj8192ES2_S2_fS2_fjLj1024EEEEELb0ELb1EEEvNS_9BwdParamsE)
        .other          _ZN10layer_norm22ln_bwd_finalize_kernelINS_22Kernel_traits_finalizeILj8192E13__nv_bfloat16S2_fS2_fjLb0ELj1024ELj4ENS_18Kernel_traits_baseILj8192ES2_S2_fS2_fjLj1024EEEEELb0ELb1EEEvNS_9BwdParamsE,@"STO_CUDA_ENTRY STV_DEFAULT"
_ZN10layer_norm22ln_bwd_finalize_kernelINS_22Kernel_traits_finalizeILj8192E13__nv_bfloat16S2_fS2_fjLb0ELj1024ELj4ENS_18Kernel_traits_baseILj8192ES2_S2_fS2_fjLj1024EEEEELb0ELb1EEEvNS_9BwdParamsE:
.text._ZN10layer_norm22ln_bwd_finalize_kernelINS_22Kernel_traits_finalizeILj8192E13__nv_bfloat16S2_fS2_fjLb0ELj1024ELj4ENS_18Kernel_traits_baseILj8192ES2_S2_fS2_fjLj1024EEEEELb0ELb1EEEvNS_9BwdParamsE:
        /* <DEDUP_REMOVED lines=77> */
.L_x_1590:
        /* <DEDUP_REMOVED lines=118> */
.L_x_1589:
[----:B------:R-:W-:Y:S05]  /*0c30*/  BSYNC.RECONVERGENT B1 ;  /* 0x0000000000017941 */ /* 0x000fea0003800200 */
.L_x_1588:
        /* <DEDUP_REMOVED lines=69> */
.L_x_1592:
[----:B------:R-:W-:Y:S05]  /*1090*/  BSYNC.RECONVERGENT B1 ;  /* 0x0000000000017941 */ /* 0x000fea0003800200 */
.L_x_1591:
        /* <DEDUP_REMOVED lines=38> */
.L_x_1594:
[----:B------:R-:W-:Y:S05]  /*1300*/  BSYNC.RECONVERGENT B1 ;  /* 0x0000000000017941 */ /* 0x000fea0003800200 */
.L_x_1593:
[----:B------:R-:W-:Y:S05]  /*1310*/  @!P1 BRA `(.L_x_1587) ;  /* 0x0000000000409947 */ /* 0x000fea0003800000 */
[----:B------:R-:W0:Y:S01]  /*1320*/  LDC R12, c[0x0][0x388] ;  /* 0x0000e200ff0c7b82 */ /* 0x000e220000000800 */
[----:B------:R-:W-:-:S07]  /*1330*/  IADD3 R0, PT, PT, -R0, RZ, RZ ;  /* 0x000000ff00007210 */ /* 0x000fce0007ffe1ff */
[----:B------:R-:W1:Y:S08]  /*1340*/  LDC.64 R8, c[0x0][0x440] ;  /* 0x00011000ff087b82 */ /* 0x000e700000000a00 */
[----:B------:R-:W2:Y:S01]  /*1350*/  LDC.64 R10, c[0x0][0x448] ;  /* 0x00011200ff0a7b82 */ /* 0x000ea20000000a00 */
[----:B0-----:R-:W-:-:S05]  /*1360*/  IMAD R2, R2, R12, R5 ;  /* 0x0000000c02027224 */ /* 0x001fca00078e0205 */
[----:B------:R-:W-:-:S07]  /*1370*/  IADD3 R13, PT, PT, R57, R2, RZ ;  /* 0x00000002390d7210 */ /* 0x000fce0007ffe0ff */
.L_x_1595:
        /* <DEDUP_REMOVED lines=10> */
.L_x_1587:
[----:B------:R-:W-:Y:S05]  /*1420*/  BSYNC.RECONVERGENT B0 ;  /* 0x0000000000007941 */ /* 0x000fea0003800200 */
.L_x_1586:
        /* <DEDUP_REMOVED lines=59> */
.L_x_1596:
        /* <DEDUP_REMOVED lines=10> */
.L_x_4841:


//--------------------- .text._ZN10layer_norm40ln_parallel_residual_bwd_finalize_kernelINS_22Kernel_traits_finalizeILj8192E13__nv_bfloat16S2_fS2_fjLb0ELj1024ELj4ENS_18Kernel_traits_baseILj8192ES2_S2_fS2_fjLj1024EEEEELb1EEEvNS_9BwdParamsE --------------------------
	.section	.text._ZN10layer_norm40ln_parallel_residual_bwd_finalize_kernelINS_22Kernel_traits_finalizeILj8192E13__nv_bfloat16S2_fS2_fjLb0ELj1024ELj4ENS_18Kernel_traits_baseILj8192ES2_S2_fS2_fjLj1024EEEEELb1EEEvNS_9BwdParamsE,"ax",@progbits
	.align	128
        .global         _ZN10layer_norm40ln_parallel_residual_bwd_finalize_kernelINS_22Kernel_traits_finalizeILj8192E13__nv_bfloat16S2_fS2_fjLb0ELj1024ELj4ENS_18Kernel_traits_baseILj8192ES2_S2_fS2_fjLj1024EEEEELb1EEEvNS_9BwdParamsE
        .type           _ZN10layer_norm40ln_parallel_residual_bwd_finalize_kernelINS_22Kernel_traits_finalizeILj8192E13__nv_bfloat16S2_fS2_fjLb0ELj1024ELj4ENS_18Kernel_traits_baseILj8192ES2_S2_fS2_fjLj1024EEEEELb1EEEvNS_9BwdParamsE,@function
        .size           _ZN10layer_norm40ln_parallel_residual_bwd_finalize_kernelINS_22Kernel_traits_finalizeILj8192E13__nv_bfloat16S2_fS2_fjLb0ELj1024ELj4ENS_18Kernel_traits_baseILj8192ES2_S2_fS2_fjLj1024EEEEELb1EEEvNS_9BwdParamsE,(.L_x_4842 - _ZN10layer_norm40ln_parallel_residual_bwd_finalize_kernelINS_22Kernel_traits_finalizeILj8192E13__nv_bfloat16S2_fS2_fjLb0ELj1024ELj4ENS_18Kernel_traits_baseILj8192ES2_S2_fS2_fjLj1024EEEEELb1EEEvNS_9BwdParamsE)
        .other          _ZN10layer_norm40ln_parallel_residual_bwd_finalize_kernelINS_22Kernel_traits_finalizeILj8192E13__nv_bfloat16S2_fS2_fjLb0ELj1024ELj4ENS_18Kernel_traits_baseILj8192ES2_S2_fS2_fjLj1024EEEEELb1EEEvNS_9BwdParamsE,@"STO_CUDA_ENTRY STV_DEFAULT"
_ZN10layer_norm40ln_parallel_residual_bwd_finalize_kernelINS_22Kernel_traits_finalizeILj8192E13__nv_bfloat16S2_fS2_fjLb0ELj1024ELj4ENS_18Kernel_traits_baseILj8192ES2_S2_fS2_fjLj1024EEEEELb1EEEvNS_9BwdParamsE:
.text._ZN10layer_norm40ln_parallel_residual_bwd_finalize_kernelINS_22Kernel_traits_finalizeILj8192E13__nv_bfloat16S2_fS2_fjLb0ELj1024ELj4ENS_18Kernel_traits_baseILj8192ES2_S2_fS2_fjLj1024EEEEELb1EEEvNS_9BwdParamsE:
        /* <DEDUP_REMOVED lines=57> */
.L_x_1601:
        /* <DEDUP_REMOVED lines=112> */
.L_x_1600:
[----:B------:R-:W-:Y:S05]  /*0a90*/  BSYNC.RECONVERGENT B1 ;  /* 0x0000000000017941 */ /* 0x000fea0003800200 */
.L_x_1599:
        /* <DEDUP_REMOVED lines=67> */
.L_x_1603:
[----:B------:R-:W-:Y:S05]  /*0ed0*/  BSYNC.RECONVERGENT B1 ;  /* 0x0000000000017941 */ /* 0x000fea0003800200 */
.L_x_1602:
        /* <DEDUP_REMOVED lines=37> */
.L_x_1605:
[----:B------:R-:W-:Y:S05]  /*1130*/  BSYNC.RECONVERGENT B1 ;  /* 0x0000000000017941 */ /* 0x000fea0003800200 */
.L_x_1604:
        /* <DEDUP_REMOVED lines=19> */
.L_x_1598:
[----:B------:R-:W-:Y:S05]  /*1270*/  BSYNC.RECONVERGENT B0 ;  /* 0x0000000000007941 */ /* 0x000fea0003800200 */
.L_x_1597:
        /* <DEDUP_REMOVED lines=93> */
.L_x_1606:
        /* <DEDUP_REMOVED lines=11> */
.L_x_4842:


//--------------------- .text._ZN10layer_norm31ln_parallel_residual_bwd_kernelINS_13Kernel_traitsI13__nv_bfloat16S2_fS2_fjLj8192ELj1ELj1ELj8ELj16ENS_18Kernel_traits_baseILj8192ES2_S2_fS2_fjLj256EEEEELb1ELb1ELb1EEEvNS_9BwdParamsE --------------------------
	.section	.text._ZN10layer_norm31ln_parallel_residual_bwd_kernelINS_13Kernel_traitsI13__nv_bfloat16S2_fS2_fjLj8192ELj1ELj1ELj8ELj16ENS_18Kernel_traits_baseILj8192ES2_S2_fS2_fjLj256EEEEELb1ELb1ELb1EEEvNS_9BwdParamsE,"ax",@progbits
	.align	128
        .global         _ZN10layer_norm31ln_parallel_residual_bwd_kernelINS_13Kernel_traitsI13__nv_bfloat16S2_fS2_fjLj8192ELj1ELj1ELj8ELj16ENS_18Kernel_traits_baseILj8192ES2_S2_fS2_fjLj256EEEEELb1ELb1ELb1EEEvNS_9BwdParamsE
        .type           _ZN10layer_norm31ln_parallel_residual_bwd_kernelINS_13Kernel_traitsI13__nv_bfloat16S2_fS2_fjLj8192ELj1ELj1ELj8ELj16ENS_18Kernel_traits_baseILj8192ES2_S2_fS2_fjLj256EEEEELb1ELb1ELb1EEEvNS_9BwdParamsE,@function
        .size           _ZN10layer_norm31ln_parallel_residual_bwd_kernelINS_13Kernel_traitsI13__nv_bfloat16S2_fS2_fjLj8192ELj1ELj1ELj8ELj16ENS_18Kernel_traits_baseILj8192ES2_S2_fS2_fjLj256EEEEELb1ELb1ELb1EEEvNS_9BwdParamsE,(.L_x_4843 - _ZN10layer_norm31ln_parallel_residual_bwd_kernelINS_13Kernel_traitsI13__nv_bfloat16S2_fS2_fjLj8192ELj1ELj1ELj8ELj16ENS_18Kernel_traits_baseILj8192ES2_S2_fS2_fjLj256EEEEELb1ELb1ELb1EEEvNS_9BwdParamsE)
        .other          _ZN10layer_norm31ln_parallel_residual_bwd_kernelINS_13Kernel_traitsI13__nv_bfloat16S2_fS2_fjLj8192ELj1ELj1ELj8ELj16ENS_18Kernel_traits_baseILj8192ES2_S2_fS2_fjLj256EEEEELb1ELb1ELb1EEEvNS_9BwdParamsE,@"STO_CUDA_ENTRY STV_DEFAULT"
_ZN10layer_norm31ln_parallel_residual_bwd_kernelINS_13Kernel_traitsI13__nv_bfloat16S2_fS2_fjLj8192ELj1ELj1ELj8ELj16ENS_18Kernel_traits_baseILj8192ES2_S2_fS2_fjLj256EEEEELb1ELb1ELb1EEEvNS_9BwdParamsE:
.text._ZN10layer_norm31ln_parallel_residual_bwd_kernelINS_13Kernel_traitsI13__nv_bfloat16S2_fS2_fjLj8192ELj1ELj1ELj8ELj16ENS_18Kernel_traits_baseILj8192ES2_S2_fS2_fjLj256EEEEELb1ELb1ELb1EEEvNS_9BwdParamsE:
        /* <DEDUP_REMOVED lines=38> */
[----:B------:R-:W0:Y:S01]  /*0260*/  LDCU.64 UR12, c[0x0][0x358] ;  /* 0x00006b00ff0c77ac */ /* 0x000e220008000a00 */
[----:B--2---:R-:W-:Y:S05]  /*0270*/  BRA.U UP0, `(.L_x_1607) ;  /* 0x000000a900c87547 */ /* 0x004fea000b800000 */
[----:B------:R-:W1:Y:S01]  /*0280*/  LDC.64 R2, c[0x0][0x3d0] ;  /* 0x0000f400ff027b82 */ /* 0x000e620000000a00 */
        /* <DEDUP_REMOVED lines=25> */
[----:B------:R-:W-:Y:S02]  /*0420*/  CS2R R24, SRZ ;  /* 0x0000000000187805 */ /* 0x000fe4000001ff00 */
[----:B------:R-:W-:Y:S01]  /*0430*/  MOV R166, UR11 ;  /* 0x0000000b00a67c02 */ /* 0x000fe20008000f00 */
[----:B------:R-:W1:Y:S01]  /*0440*/  LDCU.U8 UR14, c[0x0][0x410] ;  /* 0x00008200ff0e77ac */ /* 0x000e620008000000 */
[----:B0-----:R-:W2:Y:S01]  /*0450*/  LDG.E.128 R12, desc[UR12][R2.64] ;  /* 0x0000000c020c7981 */ /* 0x001ea2000c1e1d00 */
[----:B------:R-:W-:-:S03]  /*0460*/  UPLOP3.LUT UP1, UPT, UPT, UPT, UPT, 0x40, 0x4 ;  /* 0x000000000004789c */ /* 0x000fc60003f2e870 */
[----:B------:R-:W3:Y:S01]  /*0470*/  LDG.E.128 R232, desc[UR12][R2.64+0x2000] ;  /* 0x0020000c02e87981 */ /* 0x000ee2000c1e1d00 */
[----:B------:R-:W0:Y:S03]  /*0480*/  LDCU UR6, c[0x0][0x408] ;  /* 0x00008100ff0677ac */ /* 0x000e260008000800 */
[----:B------:R-:W4:Y:S01]  /*0490*/  LDG.E.128 R8, desc[UR12][R2.64+0x1000] ;  /* 0x0010000c02087981 */ /* 0x000f22000c1e1d00 */
[----:B------:R-:W0:Y:S03]  /*04a0*/  LDCU UR15, c[0x0][0x388] ;  /* 0x00007100ff0f77ac */ /* 0x000e260008000800 */
[----:B------:R5:W4:Y:S01]  /*04b0*/  LDG.E.128 R4, desc[UR12][R2.64+0x3000] ;  /* 0x0030000c02047981 */ /* 0x000b22000c1e1d00 */
[----:B------:R-:W0:Y:S01]  /*04c0*/  LDCU UR20, c[0x0][0x400] ;  /* 0x00008000ff1477ac */ /* 0x000e220008000800 */
[----:B------:R-:W0:Y:S01]  /*04d0*/  LDCU.64 UR8, c[0x0][0x478] ;  /* 0x00008f00ff0877ac */ /* 0x000e220008000a00 */
[----:B------:R-:W0:Y:S01]  /*04e0*/  LDCU.64 UR16, c[0x0][0x438] ;  /* 0x00008700ff1077ac */ /* 0x000e220008000a00 */
[----:B------:R-:W0:Y:S01]  /*04f0*/  LDCU.64 UR18, c[0x0][0x470] ;  /* 0x00008e00ff1277ac */ /* 0x000e220008000a00 */
[----:B--2---:R-:W-:-:S02]  /*0500*/  PRMT R0, R12, 0x7632, R0 ;  /* 0x000076320c007816 */ /* 0x004fc40000000000 */
[----:B-----5:R-:W-:Y:S02]  /*0510*/  SHF.L.U32 R3, R12, 0x10, RZ ;  /* 0x000000100c037819 */ /* 0x020fe400000006ff */
[----:B------:R-:W-:Y:S02]  /*0520*/  SHF.L.U32 R2, R13, 0x10, RZ ;  /* 0x000000100d027819 */ /* 0x000fe400000006ff */
[----:B------:R-:W-:Y:S01]  /*0530*/  SHF.L.U32 R0, R0, 0x10, RZ ;  /* 0x0000001000007819 */ /* 0x000fe200000006ff */
[----:B------:R-:W-:Y:S04]  /*0540*/  STL [R1+0x8], R3 ;  /* 0x0000080301007387 */ /* 0x000fe80000100800 */
[----:B------:R2:W-:Y:S04]  /*0550*/  STL [R1], R2 ;  /* 0x0000000201007387 */ /* 0x0005e80000100800 */
[----:B------:R0:W-:Y:S01]  /*0560*/  STL [R1+0x4], R0 ;  /* 0x0000040001007387 */ /* 0x0001e20000100800 */
[----:B---3--:R-:W-:-:S02]  /*0570*/  PRMT R44, R232, 0x7632, R44 ;  /* 0x00007632e82c7816 */ /* 0x008fc4000000002c */
[----:B------:R-:W-:Y:S02]  /*0580*/  SHF.L.U32 R237, R232, 0x10, RZ ;  /* 0x00000010e8ed7819 */ /* 0x000fe400000006ff */
[----:B------:R-:W-:Y:S02]  /*0590*/  PRMT R252, R13, 0x7632, R252 ;  /* 0x000076320dfc7816 */ /* 0x000fe400000000fc */
[----:B------:R-:W-:Y:S02]  /*05a0*/  PRMT R250, R14, 0x7632, R250 ;  /* 0x000076320efa7816 */ /* 0x000fe400000000fa */
[----:B------:R-:W-:Y:S02]  /*05b0*/  PRMT R248, R15, 0x7632, R248 ;  /* 0x000076320ff87816 */ /* 0x000fe400000000f8 */
[----:B----4-:R-:W-:Y:S02]  /*05c0*/  PRMT R246, R8, 0x7632, R246 ;  /* 0x0000763208f67816 */ /* 0x010fe400000000f6 */
        /* <DEDUP_REMOVED lines=10> */
[----:B--2---:R-:W-:Y:S02]  /*0670*/  CS2R R2, SRZ ;  /* 0x0000000000027805 */ /* 0x004fe4000001ff00 */
[----:B------:R-:W-:Y:S02]  /*0680*/  SHF.L.U32 R251, R14, 0x10, RZ ;  /* 0x000000100efb7819 */ /* 0x000fe400000006ff */
[----:B------:R-:W-:-:S02]  /*0690*/  CS2R R12, SRZ ;  /* 0x00000000000c7805 */ /* 0x000fc4000001ff00 */
[----:B------:R-:W-:Y:S02]  /*06a0*/  SHF.L.U32 R249, R15, 0x10, RZ ;  /* 0x000000100ff97819 */ /* 0x000fe400000006ff */
[----:B------:R-:W-:Y:S02]  /*06b0*/  CS2R R14, SRZ ;  /* 0x00000000000e7805 */ /* 0x000fe4000001ff00 */
[----:B------:R-:W-:Y:S02]  /*06c0*/  SHF.L.U32 R247, R8, 0x10, RZ ;  /* 0x0000001008f77819 */ /* 0x000fe400000006ff */
[----:B------:R-:W-:Y:S02]  /*06d0*/  SHF.L.U32 R245, R9, 0x10, RZ ;  /* 0x0000001009f57819 */ /* 0x000fe400000006ff */
[----:B------:R-:W-:Y:S02]  /*06e0*/  CS2R R8, SRZ ;  /* 0x0000000000087805 */ /* 0x000fe4000001ff00 */
[----:B------:R-:W-:-:S02]  /*06f0*/  SHF.L.U32 R243, R10, 0x10, RZ ;  /* 0x000000100af37819 */ /* 0x000fc400000006ff */
[----:B------:R-:W-:Y:S02]  /*0700*/  SHF.L.U32 R241, R11, 0x10, RZ ;  /* 0x000000100bf17819 */ /* 0x000fe400000006ff */
[----:B------:R-:W-:Y:S02]  /*0710*/  CS2R R10, SRZ ;  /* 0x00000000000a7805 */ /* 0x000fe4000001ff00 */
[----:B------:R-:W-:Y:S02]  /*0720*/  SHF.L.U32 R231, R234, 0x10, RZ ;  /* 0x00000010eae77819 */ /* 0x000fe400000006ff */
[----:B------:R-:W-:Y:S02]  /*0730*/  SHF.L.U32 R227, R4, 0x10, RZ ;  /* 0x0000001004e37819 */ /* 0x000fe400000006ff */
[----:B------:R-:W-:Y:S02]  /*0740*/  SHF.L.U32 R225, R5, 0x10, RZ ;  /* 0x0000001005e17819 */ /* 0x000fe400000006ff */
[----:B------:R-:W-:-:S02]  /*0750*/  CS2R R4, SRZ ;  /* 0x0000000000047805 */ /* 0x000fc4000001ff00 */
[----:B------:R-:W-:Y:S02]  /*0760*/  SHF.L.U32 R223, R6, 0x10, RZ ;  /* 0x0000001006df7819 */ /* 0x000fe400000006ff */
[----:B------:R-:W-:Y:S02]  /*0770*/  SHF.L.U32 R221, R7, 0x10, RZ ;  /* 0x0000001007dd7819 */ /* 0x000fe400000006ff */
[----:B------:R-:W-:Y:S02]  /*0780*/  CS2R R6, SRZ ;  /* 0x0000000000067805 */ /* 0x000fe4000001ff00 */
        /* <DEDUP_REMOVED lines=17> */
.L_x_1642:
[----:B0-----:R-:W0:Y:S01]  /*08a0*/  S2R R90, SR_TID.X ;  /* 0x00000000005a7919 */ /* 0x001e220000002100 */
[----:B------:R-:W1:Y:S01]  /*08b0*/  LDC.64 R88, c[0x0][0x3c0] ;  /* 0x0000f000ff587b82 */ /* 0x000e620000000a00 */
[C---:B------:R-:W-:Y:S01]  /*08c0*/  IMAD R0, R166.reuse, UR15, RZ ;  /* 0x0000000fa6007c24 */ /* 0x040fe2000f8e02ff */
[----:B------:R-:W2:Y:S04]  /*08d0*/  LDL R192, [R1+0x8] ;  /* 0x0000080001c07983 */ /* 0x000ea80000100800 */
[----:B------:R-:W-:Y:S01]  /*08e0*/  SHF.R.S32.HI R91, RZ, 0x1f, R0 ;  /* 0x0000001fff5b7819 */ /* 0x000fe20000011400 */
[----:B------:R-:W3:Y:S01]  /*08f0*/  LDL R202, [R1+0x4] ;  /* 0x0000040001ca7983 */ /* 0x000ee20000100800 */
[----:B------:R-:W4:Y:S02]  /*0900*/  LDC.64 R128, c[0x0][0x3a8] ;  /* 0x0000ea00ff807b82 */ /* 0x000f240000000a00 */
[----:B------:R-:W-:Y:S01]  /*0910*/  LEA.HI R91, R91, R0, RZ, 0x3 ;  /* 0x000000005b5b7211 */ /* 0x000fe200078f18ff */
[----:B------:R-:W3:Y:S05]  /*0920*/  LDL R193, [R1] ;  /* 0x0000000001c17983 */ /* 0x000eea0000100800 */
[----:B------:R-:W4:Y:S01]  /*0930*/  LDC.64 R132, c[0x0][0x428] ;  /* 0x00010a00ff847b82 */ /* 0x000f220000000a00 */
[----:B-1----:R-:W-:-:S07]  /*0940*/  IMAD.WIDE R88, R166, 0x4, R88 ;  /* 0x00000004a6587825 */ /* 0x002fce00078e0258 */
[----:B------:R-:W1:Y:S01]  /*0950*/  LDC.64 R172, c[0x0][0x3c8] ;  /* 0x0000f200ffac7b82 */ /* 0x000e620000000a00 */
[----:B------:R-:W2:Y:S01]  /*0960*/  LDG.E R185, desc[UR12][R88.64] ;  /* 0x0000000c58b97981 */ /* 0x000ea2000c1e1900 */
[----:B0-----:R-:W-:Y:S02]  /*0970*/  LEA.HI.SX32 R171, R91, R90, 0x1d ;  /* 0x0000005a5bab7211 */ /* 0x001fe400078feaff */
[----:B------:R-:W-:-:S04]  /*0980*/  ISETP.NE.U32.AND P0, PT, RZ, UR18, PT ;  /* 0x00000012ff007c0c */ /* 0x000fc8000bf05070 */
[----:B------:R-:W0:Y:S01]  /*0990*/  LDC.64 R190, c[0x0][0x3b0] ;  /* 0x0000ec00ffbe7b82 */ /* 0x000e220000000a00 */
[----:B------:R-:W-:-:S05]  /*09a0*/  IADD3 R169, PT, PT, R171, 0x100, RZ ;  /* 0x00000100aba97810 */ /* 0x000fca0007ffe0ff */
[----:B----4-:R-:W-:-:S04]  /*09b0*/  IMAD.WIDE.U32 R108, R169, 0x20, R128 ;  /* 0x00000020a96c7825 */ /* 0x010fc800078e0080 */
[----:B------:R-:W-:Y:S01]  /*09c0*/  IMAD.WIDE.U32 R104, R169, 0x10, R132 ;  /* 0x00000010a9687825 */ /* 0x000fe200078e0084 */
[----:B------:R-:W4:Y:S05]  /*09d0*/  LDG.E.128 R100, desc[UR12][R108.64] ;  /* 0x0000000c6c647981 */ /* 0x000f2a000c1e1d00 */
[----:B------:R-:W3:Y:S04]  /*09e0*/  LDG.E.128 R104, desc[UR12][R104.64] ;  /* 0x0000000c68687981 */ /* 0x000ee8000c1e1d00 */
[----:B------:R-:W3:Y:S01]  /*09f0*/  LDG.E.128 R108, desc[UR12][R108.64+0x10] ;  /* 0x0000100c6c6c7981 */ /* 0x000ee2000c1e1d00 */
[----:B------:R-:W-:-:S04]  /*0a00*/  IMAD.WIDE.U32 R96, R171, 0x20, R128 ;  /* 0x00000020ab607825 */ /* 0x000fc800078e0080 */
[----:B------:R-:W-:Y:S01]  /*0a10*/  IMAD.WIDE.U32 R92, R171, 0x10, R132 ;  /* 0x00000010ab5c7825 */ /* 0x000fe200078e0084 */
[----:B------:R-:W3:Y:S05]  /*0a20*/  LDG.E.128 R88, desc[UR12][R96.64] ;  /* 0x0000000c60587981 */ /* 0x000eea000c1e1d00 */
[----:B------:R-:W3:Y:S01]  /*0a30*/  LDG.E.128 R92, desc[UR12][R92.64] ;  /* 0x0000000c5c5c7981 */ /* 0x000ee2000c1e1d00 */
[----:B-1----:R-:W-:-:S03]  /*0a40*/  IMAD.WIDE R172, R166, 0x4, R172 ;  /* 0x00000004a6ac7825 */ /* 0x002fc600078e02ac */
[----:B------:R-:W3:Y:S04]  /*0a50*/  LDG.E.128 R96, desc[UR12][R96.64+0x10] ;  /* 0x0000100c60607981 */ /* 0x000ee8000c1e1d00 */
[----:B------:R1:W3:Y:S01]  /*0a60*/  LDG.E R170, desc[UR12][R172.64] ;  /* 0x0000000cacaa7981 */ /* 0x0002e2000c1e1900 */
[----:B------:R-:W-:-:S05]  /*0a70*/  IADD3 R168, PT, PT, R171, 0x200, RZ ;  /* 0x00000200aba87810 */ /* 0x000fca0007ffe0ff */
[C---:B------:R-:W-:Y:S01]  /*0a80*/  IMAD.WIDE.U32 R116, R168.reuse, 0x10, R132 ;  /* 0x00000010a8747825 */ /* 0x040fe200078e0084 */
[----:B------:R-:W-:Y:S02]  /*0a90*/  IADD3 R167, PT, PT, R171, 0x300, RZ ;  /* 0x00000300aba77810 */ /* 0x000fe40007ffe0ff */
[----:B------:R-:W-:Y:S01]  /*0aa0*/  ISETP.NE.AND.EX P0, PT, RZ, UR19, PT, P0 ;  /* 0x00000013ff007c0c */ /* 0x000fe2000bf05300 */
[----:B-1----:R-:W1:Y:S02]  /*0ab0*/  LDC.64 R172, c[0x0][0x380] ;  /* 0x0000e000ffac7b82 */ /* 0x002e640000000a00 */
[----:B------:R-:W3:Y:S01]  /*0ac0*/  LDG.E.128 R116, desc[UR12][R116.64] ;  /* 0x0000000c74747981 */ /* 0x000ee2000c1e1d00 */
[----:B------:R-:W-:-:S04]  /*0ad0*/  IMAD.WIDE.U32 R120, R168, 0x20, R128 ;  /* 0x00000020a8787825 */ /* 0x000fc800078e0080 */
[C---:B------:R-:W-:Y:S01]  /*0ae0*/  IMAD.WIDE.U32 R128, R167.reuse, 0x20, R128 ;  /* 0x00000020a7807825 */ /* 0x040fe200078e0080 */
[----:B------:R-:W3:Y:S03]  /*0af0*/  LDG.E.128 R112, desc[UR12][R120.64] ;  /* 0x0000000c78707981 */ /* 0x000ee6000c1e1d00 */
[----:B------:R-:W-:Y:S01]  /*0b00*/  IMAD.WIDE.U32 R132, R167, 0x10, R132 ;  /* 0x00000010a7847825 */ /* 0x000fe200078e0084 */
[----:B------:R-:W3:Y:S01]  /*0b10*/  LDG.E.128 R124, desc[UR12][R128.64] ;  /* 0x0000000c807c7981 */ /* 0x000ee2000c1e1d00 */
[----:B------:R-:W0:Y:S04]  /*0b20*/  @P0 LDC.64 R174, c[0x0][0x3b8] ;  /* 0x0000ee00ffae0b82 */ /* 0x000e280000000a00 */
[----:B------:R-:W3:Y:S04]  /*0b30*/  LDG.E.128 R132, desc[UR12][R132.64] ;  /* 0x0000000c84847981 */ /* 0x000ee8000c1e1d00 */
[----:B------:R-:W3:Y:S01]  /*0b40*/  LDG.E.128 R120, desc[UR12][R120.64+0x10] ;  /* 0x0000100c78787981 */ /* 0x000ee2000c1e1d00 */
[----:B------:R-:W1:Y:S03]  /*0b50*/  @P0 LDC.64 R176, c[0x0][0x3b8] ;  /* 0x0000ee00ffb00b82 */ /* 0x000e660000000a00 */
[----:B------:R-:W3:Y:S05]  /*0b60*/  LDG.E.128 R128, desc[UR12][R128.64+0x10] ;  /* 0x0000100c80807981 */ /* 0x000eea000c1e1d00 */
[----:B------:R-:W1:Y:S08]  /*0b70*/  @P0 LDC.64 R178, c[0x0][0x3b8] ;  /* 0x0000ee00ffb20b82 */ /* 0x000e700000000a00 */
[----:B------:R-:W1:Y:S01]  /*0b80*/  @P0 LDC.64 R180, c[0x0][0x3b8] ;  /* 0x0000ee00ffb40b82 */ /* 0x000e620000000a00 */
[----:B------:R-:W-:-:S04]  /*0b90*/  ISETP.NE.U32.AND P1, PT, RZ, UR16, PT ;  /* 0x00000010ff007c0c */ /* 0x000fc8000bf25070 */
[----:B------:R-:W-:Y:S02]  /*0ba0*/  ISETP.NE.AND.EX P1, PT, RZ, UR17, PT, P1 ;  /* 0x00000011ff007c0c */ /* 0x000fe4000bf25310 */
[----:B------:R-:W-:Y:S01]  /*0bb0*/  ISETP.NE.AND P3, PT, RZ, UR14, PT ;  /* 0x0000000eff007c0c */ /* 0x000fe2000bf65270 */
[----:B0-----:R-:W-:-:S04]  /*0bc0*/  @P0 IMAD.WIDE.U32 R174, R171, 0x8, R174 ;  /* 0x00000008abae0825 */ /* 0x001fc800078e00ae */
[----:B-1----:R-:W-:Y:S01]  /*0bd0*/  @P0 IMAD.WIDE.U32 R176, R169, 0x8, R176 ;  /* 0x00000008a9b00825 */ /* 0x002fe200078e00b0 */
[----:B------:R4:W5:Y:S03]  /*0be0*/  @P0 LDG.E.64 R152, desc[UR12][R174.64] ;  /* 0x0000000cae980981 */ /* 0x000966000c1e1b00 */
[----:B------:R-:W-:Y:S01]  /*0bf0*/  @P0 IMAD.WIDE.U32 R178, R168, 0x8, R178 ;  /* 0x00000008a8b20825 */ /* 0x000fe200078e00b2 */
[----:B------:R0:W5:Y:S04]  /*0c00*/  @P0 LDG.E.64 R154, desc[UR12][R176.64] ;  /* 0x0000000cb09a0981 */ /* 0x000168000c1e1b00 */
[----:B------:R1:W5:Y:S01]  /*0c10*/  @P0 LDG.E.64 R156, desc[UR12][R178.64] ;  /* 0x0000000cb29c0981 */ /* 0x000362000c1e1b00 */
[----:B------:R-:W-:-:S05]  /*0c20*/  @P0 IMAD.WIDE.U32 R180, R167, 0x8, R180 ;  /* 0x00000008a7b40825 */ /* 0x000fca00078e00b4 */
[----:B------:R1:W5:Y:S01]  /*0c30*/  @P0 LDG.E.64 R158, desc[UR12][R180.64] ;  /* 0x0000000cb49e0981 */ /* 0x000362000c1e1b00 */
[----:B------:R-:W-:-:S04]  /*0c40*/  IADD3 R166, PT, PT, R166, R172, RZ ;  /* 0x000000aca6a67210 */ /* 0x000fc80007ffe0ff */
[----:B------:R-:W-:Y:S02]  /*0c50*/  ISETP.GE.AND P4, PT, R166, R173, PT ;  /* 0x000000ada600720c */ /* 0x000fe40003f86270 */
[----:B--2---:R-:W-:-:S05]  /*0c60*/  FSEL R185, R185, RZ, !P3 ;  /* 0x000000ffb9b97208 */ /* 0x004fca0005800000 */
[C---:B----4-:R-:W-:Y:S01]  /*0c70*/  FADD.FTZ R175, -R185.reuse, R102 ;  /* 0x00000066b9af7221 */ /* 0x050fe20000010100 */
[----:B0-----:R-:W-:Y:S02]  /*0c80*/  FADD.FTZ R177, -R185, R103 ;  /* 0x00000067b9b17221 */ /* 0x001fe40000010100 */
[----:B------:R-:W0:Y:S01]  /*0c90*/  @P1 LDC.64 R102, c[0x0][0x438] ;  /* 0x00010e00ff661b82 */ /* 0x000e220000000a00 */
[C---:B---3--:R-:W-:Y:S02]  /*0ca0*/  PRMT R197, R104.reuse, 0x7632, R197 ;  /* 0x0000763268c57816 */ /* 0x048fe400000000c5 */
[----:B-1----:R-:W-:Y:S02]  /*0cb0*/  SHF.L.U32 R178, R104, 0x10, RZ ;  /* 0x0000001068b27819 */ /* 0x002fe400000006ff */
[C---:B------:R-:W-:Y:S02]  /*0cc0*/  PRMT R195, R105.reuse, 0x7632, R195 ;  /* 0x0000763269c37816 */ /* 0x040fe400000000c3 */
[----:B------:R-:W-:-:S02]  /*0cd0*/  SHF.L.U32 R179, R105, 0x10, RZ ;  /* 0x0000001069b37819 */ /* 0x000fc400000006ff */
[C---:B------:R-:W-:Y:S01]  /*0ce0*/  PRMT R194, R106.reuse, 0x7632, R194 ;  /* 0x000076326ac27816 */ /* 0x040fe200000000c2 */
[----:B------:R-:W1:Y:S01]  /*0cf0*/  @P1 LDC.64 R104, c[0x0][0x438] ;  /* 0x00010e00ff681b82 */ /* 0x000e620000000a00 */
[----:B------:R-:W-:Y:S02]  /*0d00*/  SHF.L.U32 R180, R106, 0x10, RZ ;  /* 0x000000106ab47819 */ /* 0x000fe400000006ff */
[C---:B------:R-:W-:Y:S02]  /*0d10*/  PRMT R198, R107.reuse, 0x7632, R198 ;  /* 0x000076326bc67816 */ /* 0x040fe400000000c6 */
[----:B------:R-:W-:-:S03]  /*0d20*/  SHF.L.U32 R176, R107, 0x10, RZ ;  /* 0x000000106bb07819 */ /* 0x000fc600000006ff */
[----:B------:R-:W2:Y:S01]  /*0d30*/  @P1 LDC.64 R106, c[0x0][0x438] ;  /* 0x00010e00ff6a1b82 */ /* 0x000ea20000000a00 */
[C---:B------:R-:W-:Y:S01]  /*0d40*/  FADD.FTZ R181, -R185.reuse, R108 ;  /* 0x0000006cb9b57221 */ /* 0x040fe20000010100 */
[----:B------:R-:W-:-:S06]  /*0d50*/  FADD.FTZ R182, -R185, R109 ;  /* 0x0000006db9b67221 */ /* 0x000fcc0000010100 */
[----:B------:R-:W3:Y:S01]  /*0d60*/  @P1 LDC.64 R108, c[0x0][0x438] ;  /* 0x00010e00ff6c1b82 */ /* 0x000ee20000000a00 */
[C-C-:B------:R-:W-:Y:S01]  /*0d70*/  FADD.FTZ R0, -R185.reuse, R88.reuse ;  /* 0x00000058b9007221 */ /* 0x140fe20000010100 */
[C---:B------:R-:W-:Y:S02]  /*0d80*/  PRMT R88, R92.reuse, 0x7632, R88 ;  /* 0x000076325c587816 */ /* 0x040fe40000000058 */
[----:B------:R-:W-:Y:S01]  /*0d90*/  SHF.L.U32 R92, R92, 0x10, RZ ;  /* 0x000000105c5c7819 */ /* 0x000fe200000006ff */
[----:B------:R-:W-:Y:S01]  /*0da0*/  FADD.FTZ R89, -R185, R89 ;  /* 0x00000059b9597221 */ /* 0x000fe20000010100 */
[----:B0-----:R-:W-:Y:S01]  /*0db0*/  @P1 IMAD.WIDE.U32 R102, R171, 0x20, R102 ;  /* 0x00000020ab661825 */ /* 0x001fe200078e0066 */
[----:B------:R-:W-:-:S03]  /*0dc0*/  SHF.L.U32 R88, R88, 0x10, RZ ;  /* 0x0000001058587819 */ /* 0x000fc600000006ff */
[----:B------:R-:W-:Y:S01]  /*0dd0*/  FMUL.FTZ R192, R192, R92 ;  /* 0x0000005cc0c07220 */ /* 0x000fe20000410000 */
[----:B-1----:R-:W-:Y:S01]  /*0de0*/  @P1 IMAD.WIDE.U32 R104, R169, 0x20, R104 ;  /* 0x00000020a9681825 */ /* 0x002fe200078e0068 */
[----:B------:R-:W-:-:S03]  /*0df0*/  PRMT R172, R93, 0x7632, R172 ;  /* 0x000076325dac7816 */ /* 0x000fc600000000ac */
[----:B------:R-:W-:Y:S01]  /*0e00*/  FADD.FTZ R91, -R185, R91 ;  /* 0x0000005bb95b7221 */ /* 0x000fe20000010100 */
[----:B------:R-:W-:Y:S01]  /*0e10*/  SHF.L.U32 R93, R93, 0x10, RZ ;  /* 0x000000105d5d7819 */ /* 0x000fe200000006ff */
[----:B--2---:R-:W-:-:S04]  /*0e20*/  @P1 IMAD.WIDE.U32 R106, R168, 0x20, R106 ;  /* 0x00000020a86a1825 */ /* 0x004fc800078e006a */
[----:B------:R-:W-:Y:S01]  /*0e30*/  FMUL.FTZ R189, R170, R89 ;  /* 0x00000059aabd7220 */ /* 0x000fe20000410000 */
[----:B------:R-:W5:Y:S01]  /*0e40*/  @P1 LDG.E.128 R52, desc[UR12][R102.64] ;  /* 0x0000000c66341981 */ /* 0x000f62000c1e1d00 */
[----:B------:R-:W-:Y:S01]  /*0e50*/  FMUL.FTZ R218, R202, R88 ;  /* 0x00000058cada7220 */ /* 0x000fe20000410000 */
[----:B------:R-:W-:Y:S01]  /*0e60*/  FADD.FTZ R89, RZ, R192 ;  /* 0x000000c0ff597221 */ /* 0x000fe20000010000 */
[C---:B------:R-:W-:Y:S01]  /*0e70*/  FADD.FTZ R183, -R185.reuse, R110 ;  /* 0x0000006eb9b77221 */ /* 0x040fe20000010100 */
[----:B------:R3:W5:Y:S01]  /*0e80*/  @P1 LDG.E.128 R56, desc[UR12][R102.64+0x10] ;  /* 0x0000100c66381981 */ /* 0x000762000c1e1d00 */
[----:B------:R-:W-:Y:S01]  /*0e90*/  FADD.FTZ R184, -R185, R111 ;  /* 0x0000006fb9b87221 */ /* 0x000fe20000010100 */
[----:B------:R-:W-:Y:S01]  /*0ea0*/  IMAD.WIDE.U32 R110, R171, 0x8, R190 ;  /* 0x00000008ab6e7825 */ /* 0x000fe200078e00be */
[----:B------:R-:W-:Y:S01]  /*0eb0*/  SHF.L.U32 R217, R172, 0x10, RZ ;  /* 0x00000010acd97819 */ /* 0x000fe200000006ff */
[----:B------:R-:W5:Y:S02]  /*0ec0*/  @P1 LDG.E.128 R60, desc[UR12][R104.64] ;  /* 0x0000000c683c1981 */ /* 0x000f64000c1e1d00 */
[----:B------:R-:W-:-:S02]  /*0ed0*/  FADD.FTZ R90, -R185, R90 ;  /* 0x0000005ab95a7221 */ /* 0x000fc40000010100 */
[----:B------:R0:W5:Y:S01]  /*0ee0*/  @P1 LDG.E.128 R64, desc[UR12][R104.64+0x10] ;  /* 0x0000100c68401981 */ /* 0x000162000c1e1d00 */
[----:B---3--:R-:W-:-:S03]  /*0ef0*/  @P1 IMAD.WIDE.U32 R102, R167, 0x20, R108 ;  /* 0x00000020a7661825 */ /* 0x008fc600078e006c */
[----:B------:R-:W5:Y:S01]  /*0f00*/  @P1 LDG.E.128 R68, desc[UR12][R106.64] ;  /* 0x0000000c6a441981 */ /* 0x000f62000c1e1d00 */
[----:B------:R-:W-:-:S03]  /*0f10*/  IMAD.WIDE.U32 R108, R169, 0x8, R190 ;  /* 0x00000008a96c7825 */ /* 0x000fc600078e00be */
[----:B------:R1:W5:Y:S01]  /*0f20*/  @P1 LDG.E.128 R72, desc[UR12][R106.64+0x10] ;  /* 0x0000100c6a481981 */ /* 0x000362000c1e1d00 */
[----:B0-----:R-:W-:-:S04]  /*0f30*/  IMAD.WIDE.U32 R104, R167, 0x8, R190 ;  /* 0x00000008a7687825 */ /* 0x001fc800078e00be */
[----:B------:R-:W-:Y:S01]  /*0f40*/  FMUL.FTZ R172, R193, R93 ;  /* 0x0000005dc1ac7220 */ /* 0x000fe20000410000 */
[----:B------:R-:W-:Y:S01]  /*0f50*/  FADD.FTZ R89, R89, R218 ;  /* 0x000000da59597221 */ /* 0x000fe20000010000 */
[----:B------:R-:W-:Y:S01]  /*0f60*/  PRMT R173, R94, 0x7632, R173 ;  /* 0x000076325ead7816 */ /* 0x000fe200000000ad */
[----:B------:R-:W-:Y:S01]  /*0f70*/  FADD.FTZ R142, R217, R142 ;  /* 0x0000008ed98e7221 */ /* 0x000fe20000010000 */
[----:B------:R-:W-:Y:S01]  /*0f80*/  PRMT R174, R95, 0x7632, R174 ;  /* 0x000076325fae7816 */ /* 0x000fe200000000ae */
[----:B------:R-:W-:Y:S01]  /*0f90*/  FADD.FTZ R97, -R185, R97 ;  /* 0x00000061b9617221 */ /* 0x000fe20000010100 */
[----:B------:R-:W-:Y:S01]  /*0fa0*/  FMUL.FTZ R0, R170, R0 ;  /* 0x00000000aa007220 */ /* 0x000fe20000410000 */
[----:B-1----:R-:W-:-:S04]  /*0fb0*/  IMAD.WIDE.U32 R106, R168, 0x8, R190 ;  /* 0x00000008a86a7825 */ /* 0x002fc800078e00be */
[----:B------:R-:W-:Y:S01]  /*0fc0*/  FMUL.FTZ R191, R170, R91 ;  /* 0x0000005baabf7220 */ /* 0x000fe20000410000 */
[----:B------:R-:W-:Y:S01]  /*0fd0*/  SHF.L.U32 R94, R94, 0x10, RZ ;  /* 0x000000105e5e7819 */ /* 0x000fe200000006ff */
[----:B------:R-:W-:Y:S01]  /*0fe0*/  FMUL.FTZ R190, R170, R90 ;  /* 0x0000005aaabe7220 */ /* 0x000fe20000410000 */
[----:B------:R-:W-:Y:S01]  /*0ff0*/  FADD.FTZ R90, R89, R172 ;  /* 0x000000ac595a7221 */ /* 0x000fe20000010000 */
[-C--:B------:R-:W-:Y:S01]  /*1000*/  FFMA.FTZ R151, R191, R217.reuse, R151 ;  /* 0x000000d9bf977223 */ /* 0x080fe20000010097 */
[----:B------:R-:W-:Y:S01]  /*1010*/  FMUL.FTZ R217, R252, R217 ;  /* 0x000000d9fcd97220 */ /* 0x000fe20000410000 */
[----:B------:R-:W-:Y:S01]  /*1020*/  SHF.L.U32 R173, R173, 0x10, RZ ;  /* 0x00000010adad7819 */ /* 0x000fe200000006ff */
[----:B------:R-:W-:Y:S01]  /*1030*/  FMUL.FTZ R209, R251, R94 ;  /* 0x0000005efbd17220 */ /* 0x000fe20000410000 */
[----:B------:R-:W-:Y:S01]  /*1040*/  SHF.L.U32 R95, R95, 0x10, RZ ;  /* 0x000000105f5f7819 */ /* 0x000fe200000006ff */
[----:B------:R-:W-:Y:S01]  /*1050*/  FADD.FTZ R90, R90, R217 ;  /* 0x000000d95a5a7221 */ /* 0x000fe20000010000 */
[----:B------:R-:W-:Y:S01]  /*1060*/  FMUL.FTZ R214, R170, R97 ;  /* 0x00000061aad67220 */ /* 0x000fe20000410000 */
[----:B------:R-:W-:Y:S01]  /*1070*/  FMUL.FTZ R216, R250, R173 ;  /* 0x000000adfad87220 */ /* 0x000fe20000410000 */
[----:B------:R-:W-:Y:S01]  /*1080*/  FADD.FTZ R100, -R185, R100 ;  /* 0x00000064b9647221 */ /* 0x000fe20000010100 */
[----:B------:R-:W-:Y:S01]  /*1090*/  FADD.FTZ R89, R90, R209 ;  /* 0x000000d15a597221 */ /* 0x000fe20000010000 */
[----:B------:R-:W5:Y:S01]  /*10a0*/  LDG.E.64 R110, desc[UR12][R110.64] ;  /* 0x0000000c6e6e7981 */ /* 0x000f62000c1e1b00 */
[----:B------:R-:W-:Y:S01]  /*10b0*/  FADD.FTZ R164, R92, R164 ;  /* 0x000000a45ca47221 */ /* 0x000fe20000010000 */
[----:B------:R-:W-:Y:S01]  /*10c0*/  FFMA.FTZ R165, R0, R92, R165 ;  /* 0x0000005c00a57223 */ /* 0x000fe200000100a5 */
[----:B------:R-:W-:Y:S01]  /*10d0*/  SHF.L.U32 R174, R174, 0x10, RZ ;  /* 0x00000010aeae7819 */ /* 0x000fe200000006ff */
[----:B------:R-:W5:Y:S01]  /*10e0*/  LDG.E.64 R108, desc[UR12][R108.64] ;  /* 0x0000000c6c6c7981 */ /* 0x000f62000c1e1b00 */
[----:B------:R-:W-:Y:S01]  /*10f0*/  FMUL.FTZ R213, R249, R95 ;  /* 0x0000005ff9d57220 */ /* 0x000fe20000410000 */
[----:B------:R-:W-:-:S02]  /*1100*/  FADD.FTZ R92, R89, R216 ;  /* 0x000000d8595c7221 */ /* 0x000fc40000010000 */
[----:B------:R-:W5:Y:S01]  /*1110*/  LDG.E.64 R106, desc[UR12][R106.64] ;  /* 0x0000000c6a6a7981 */ /* 0x000f62000c1e1b00 */
[----:B------:R-:W-:-:S03]  /*1120*/  FFMA.FTZ R163, R189, R88, R163 ;  /* 0x00000058bda37223 */ /* 0x000fc600000100a3 */
[----:B------:R-:W5:Y:S01]  /*1130*/  LDG.E.64 R104, desc[UR12][R104.64] ;  /* 0x0000000c68687981 */ /* 0x000f62000c1e1b00 */
[----:B------:R-:W-:Y:S01]  /*1140*/  FADD.FTZ R162, R88, R162 ;  /* 0x000000a258a27221 */ /* 0x000fe20000010000 */
[----:B------:R-:W-:Y:S01]  /*1150*/  FADD.FTZ R144, R173, R144 ;  /* 0x00000090ad907221 */ /* 0x000fe20000010000 */
[----:B------:R-:W-:Y:S01]  /*1160*/  FFMA.FTZ R26, R214, R173, R26 ;  /* 0x000000add61a7223 */ /* 0x000fe2000001001a */
[----:B------:R-:W-:Y:S01]  /*1170*/  FFMA.FTZ R88, R0, R192, RZ ;  /* 0x000000c000587223 */ /* 0x000fe200000100ff */
[----:B------:R-:W-:Y:S01]  /*1180*/  FMUL.FTZ R173, R170, R100 ;  /* 0x00000064aaad7220 */ /* 0x000fe20000410000 */
[----:B------:R-:W-:Y:S01]  /*1190*/  FMUL.FTZ R215, R248, R174 ;  /* 0x000000aef8d77220 */ /* 0x000fe20000410000 */
[----:B------:R-:W-:Y:S01]  /*11a0*/  FADD.FTZ R92, R92, R213 ;  /* 0x000000d55c5c7221 */ /* 0x000fe20000010000 */
[----:B------:R-:W-:Y:S01]  /*11b0*/  SHF.L.U32 R197, R197, 0x10, RZ ;  /* 0x00000010c5c57819 */ /* 0x000fe200000006ff */
[----:B------:R-:W-:Y:S01]  /*11c0*/  FADD.FTZ R146, R178, R146 ;  /* 0x00000092b2927221 */ /* 0x000fe20000010000 */
[----:B------:R-:W-:Y:S01]  /*11d0*/  FFMA.FTZ R23, R173, R178, R23 ;  /* 0x000000b2ad177223 */ /* 0x000fe20000010017 */
        /* <DEDUP_REMOVED lines=9> */
[----:B------:R-:W-:Y:S01]  /*1270*/  SHF.L.U32 R195, R195, 0x10, RZ ;  /* 0x00000010c3c37819 */ /* 0x000fe200000006ff */
[C---:B------:R-:W-:Y:S01]  /*1280*/  FMUL.FTZ R193, R170.reuse, R96 ;  /* 0x00000060aac17220 */ /* 0x040fe20000410000 */
[----:B------:R-:W-:Y:S01]  /*1290*/  FMUL.FTZ R177, R170, R177 ;  /* 0x000000b1aab17220 */ /* 0x000fe20000410000 */
[----:B------:R-:W-:Y:S01]  /*12a0*/  FADD.FTZ R150, R179, R150 ;  /* 0x00000096b3967221 */ /* 0x000fe20000010000 */
[----:B------:R-:W-:Y:S01]  /*12b0*/  FFMA.FTZ R22, R175, R179, R22 ;  /* 0x000000b3af167223 */ /* 0x000fe20000010016 */
[----:B------:R-:W-:Y:S01]  /*12c0*/  FFMA.FTZ R88, R191, R217, R88 ;  /* 0x000000d9bf587223 */ /* 0x000fe20000010058 */
[----:B------:R-:W-:Y:S01]  /*12d0*/  FMUL.FTZ R179, R245, R179 ;  /* 0x000000b3f5b37220 */ /* 0x000fe20000410000 */
[----:B------:R-:W-:Y:S01]  /*12e0*/  FADD.FTZ R92, R89, R194 ;  /* 0x000000c2595c7221 */ /* 0x000fe20000010000 */
[----:B------:R-:W-:Y:S01]  /*12f0*/  FADD.FTZ R98, -R185, R98 ;  /* 0x00000062b9627221 */ /* 0x000fe20000010100 */
[----:B------:R-:W-:Y:S01]  /*1300*/  FADD.FTZ R141, R94, R141 ;  /* 0x0000008d5e8d7221 */ /* 0x000fe20000010000 */
[----:B------:R-:W-:Y:S01]  /*1310*/  FFMA.FTZ R143, R193, R94, R143 ;  /* 0x0000005ec18f7223 */ /* 0x000fe2000001008f */
        /* <DEDUP_REMOVED lines=14> */
[----:B------:R-:W-:Y:S01]  /*1400*/  FADD.FTZ R101, -R185, R101 ;  /* 0x00000065b9657221 */ /* 0x000fe20000010100 */
[----:B------:R-:W-:Y:S01]  /*1410*/  SHF.L.U32 R92, R198, 0x10, RZ ;  /* 0x00000010c65c7819 */ /* 0x000fe200000006ff */
[----:B------:R-:W-:Y:S01]  /*1420*/  FFMA.FTZ R94, R219, R215, R88 ;  /* 0x000000d7db5e7223 */ /* 0x000fe20000010058 */
[----:B------:R-:W-:Y:S01]  /*1430*/  FMUL.FTZ R205, R241, R176 ;  /* 0x000000b0f1cd7220 */ /* 0x000fe20000410000 */
[----:B------:R-:W-:Y:S01]  /*1440*/  FADD.FTZ R88, R89, R204 ;  /* 0x000000cc59587221 */ /* 0x000fe20000010000 */
[----:B------:R-:W-:Y:S01]  /*1450*/  PRMT R196, R116, 0x7632, R196 ;  /* 0x0000763274c47816 */ /* 0x000fe200000000c4 */
[----:B------:R-:W-:Y:S01]  /*1460*/  FADD.FTZ R145, R174, R145 ;  /* 0x00000091ae917221 */ /* 0x000fe20000010000 */
[----:B------:R-:W-:Y:S01]  /*1470*/  FFMA.FTZ R24, R219, R174, R24 ;  /* 0x000000aedb187223 */ /* 0x000fe20000010018 */
[----:B------:R-:W-:Y:S01]  /*1480*/  SHF.L.U32 R116, R116, 0x10, RZ ;  /* 0x0000001074747819 */ /* 0x000fe200000006ff */
[C---:B------:R-:W-:Y:S01]  /*1490*/  FMUL.FTZ R174, R170.reuse, R101 ;  /* 0x00000065aaae7220 */ /* 0x040fe20000410000 */
[----:B------:R-:W-:Y:S01]  /*14a0*/  FMUL.FTZ R181, R170, R181 ;  /* 0x000000b5aab57220 */ /* 0x000fe20000410000 */
[----:B------:R-:W-:Y:S01]  /*14b0*/  FFMA.FTZ R89, R173, R178, R94 ;  /* 0x000000b2ad597223 */ /* 0x000fe2000001005e */
[----:B------:R-:W-:Y:S01]  /*14c0*/  FMUL.FTZ R212, R240, R92 ;  /* 0x0000005cf0d47220 */ /* 0x000fe20000410000 */
[----:B------:R-:W-:Y:S01]  /*14d0*/  FADD.FTZ R91, R88, R205 ;  /* 0x000000cd585b7221 */ /* 0x000fe20000010000 */
[----:B------:R-:W-:Y:S01]  /*14e0*/  FADD.FTZ R160, R93, R160 ;  /* 0x000000a05da07221 */ /* 0x000fe20000010000 */
[----:B------:R-:W-:Y:S01]  /*14f0*/  FFMA.FTZ R161, R190, R93, R161 ;  /* 0x0000005dbea17223 */ /* 0x000fe200000100a1 */
[----:B------:R-:W-:Y:S01]  /*1500*/  FADD.FTZ R147, R180, R147 ;  /* 0x00000093b4937221 */ /* 0x000fe20000010000 */
[----:B------:R-:W-:Y:S01]  /*1510*/  FFMA.FTZ R149, R181, R180, R149 ;  /* 0x000000b4b5957223 */ /* 0x000fe20000010095 */
[----:B------:R-:W-:Y:S01]  /*1520*/  SHF.L.U32 R93, R196, 0x10, RZ ;  /* 0x00000010c45d7819 */ /* 0x000fe200000006ff */
[----:B------:R-:W-:Y:S01]  /*1530*/  FFMA.FTZ R88, R174, R194, R89 ;  /* 0x000000c2ae587223 */ /* 0x000fe20000010059 */
[----:B------:R-:W-:Y:S01]  /*1540*/  FMUL.FTZ R180, R237, R116 ;  /* 0x00000074edb47220 */ /* 0x000fe20000410000 */
[----:B------:R-:W-:Y:S01]  /*1550*/  FADD.FTZ R89, R91, R212 ;  /* 0x000000d45b597221 */ /* 0x000fe20000010000 */
[C---:B------:R-:W-:Y:S01]  /*1560*/  PRMT R199, R117.reuse, 0x7632, R199 ;  /* 0x0000763275c77816 */ /* 0x040fe200000000c7 */
[----:B------:R-:W-:Y:S01]  /*1570*/  FMUL.FTZ R208, R170, R182 ;  /* 0x000000b6aad07220 */ /* 0x000fe20000410000 */
[----:B------:R-:W-:Y:S01]  /*1580*/  SHF.L.U32 R117, R117, 0x10, RZ ;  /* 0x0000001075757819 */ /* 0x000fe200000006ff */
[----:B------:R-:W-:Y:S01]  /*1590*/  FFMA.FTZ R88, R175, R179, R88 ;  /* 0x000000b3af587223 */ /* 0x000fe20000010058 */
[----:B------:R-:W-:Y:S01]  /*15a0*/  FADD.FTZ R89, R89, R180 ;  /* 0x000000b459597221 */ /* 0x000fe20000010000 */
[----:B------:R-:W-:Y:S01]  /*15b0*/  FMUL.FTZ R182, R234, R93 ;  /* 0x0000005deab67220 */ /* 0x000fe20000410000 */
[----:B------:R-:W-:Y:S01]  /*15c0*/  FMUL.FTZ R210, R170, R183 ;  /* 0x000000b7aad27220 */ /* 0x000fe20000410000 */
[----:B------:R-:W-:Y:S01]  /*15d0*/  SHF.L.U32 R94, R199, 0x10, RZ ;  /* 0x00000010c75e7819 */ /* 0x000fe200000006ff */
[----:B------:R-:W-:Y:S01]  /*15e0*/  FFMA.FTZ R88, R177, R195, R88 ;  /* 0x000000c3b1587223 */ /* 0x000fe20000010058 */
[----:B------:R-:W-:Y:S01]  /*15f0*/  FADD.FTZ R96, R89, R182 ;  /* 0x000000b659607221 */ /* 0x000fe20000010000 */
[----:B------:R-:W-:Y:S01]  /*1600*/  FMUL.FTZ R183, R233, R117 ;  /* 0x00000075e9b77220 */ /* 0x000fe20000410000 */
[----:B------:R-:W-:Y:S01]  /*1610*/  PRMT R201, R118, 0x7632, R201 ;  /* 0x0000763276c97816 */ /* 0x000fe200000000c9 */
[----:B------:R-:W-:Y:S01]  /*1620*/  FFMA.FTZ R148, R174, R197, R148 ;  /* 0x000000c5ae947223 */ /* 0x000fe20000010094 */
[----:B------:R-:W-:Y:S01]  /*1630*/  SHF.L.U32 R118, R118, 0x10, RZ ;  /* 0x0000001076767819 */ /* 0x000fe200000006ff */
[----:B------:R-:W-:Y:S01]  /*1640*/  FADD.FTZ R21, R197, R21 ;  /* 0x00000015c5157221 */ /* 0x000fe20000010000 */
[----:B------:R-:W-:Y:S01]  /*1650*/  FFMA.FTZ R89, R181, R206, R88 ;  /* 0x000000ceb5597223 */ /* 0x000fe20000010058 */
[----:B------:R-:W-:Y:S01]  /*1660*/  FADD.FTZ R96, R96, R183 ;  /* 0x000000b760607221 */ /* 0x000fe20000010000 */
[----:B------:R-:W-:Y:S01]  /*1670*/  FMUL.FTZ R197, R232, R94 ;  /* 0x0000005ee8c57220 */ /* 0x000fe20000410000 */
[----:B------:R-:W-:Y:S01]  /*1680*/  FADD.FTZ R140, R95, R140 ;  /* 0x0000008c5f8c7221 */ /* 0x000fe20000010000 */
[----:B------:R-:W-:Y:S01]  /*1690*/  FFMA.FTZ R25, R207, R95, R25 ;  /* 0x0000005fcf197223 */ /* 0x000fe20000010019 */
[----:B------:R-:W-:Y:S01]  /*16a0*/  SHF.L.U32 R95, R201, 0x10, RZ ;  /* 0x00000010c95f7819 */ /* 0x000fe200000006ff */
[----:B------:R-:W-:Y:S01]  /*16b0*/  FFMA.FTZ R89, R208, R204, R89 ;  /* 0x000000ccd0597223 */ /* 0x000fe20000010059 */
[----:B------:R-:W-:Y:S01]  /*16c0*/  FADD.FTZ R91, R96, R197 ;  /* 0x000000c5605b7221 */ /* 0x000fe20000010000 */
[----:B------:R-:W-:Y:S01]  /*16d0*/  FMUL.FTZ R196, R231, R118 ;  /* 0x00000076e7c47220 */ /* 0x000fe20000410000 */
[----:B------:R-:W-:Y:S01]  /*16e0*/  PRMT R200, R119, 0x7632, R200 ;  /* 0x0000763277c87816 */ /* 0x000fe200000000c8 */
[----:B------:R-:W-:Y:S01]  /*16f0*/  FADD.FTZ R112, -R185, R112 ;  /* 0x00000070b9707221 */ /* 0x000fe20000010100 */
[----:B------:R-:W-:Y:S01]  /*1700*/  SHF.L.U32 R119, R119, 0x10, RZ ;  /* 0x0000001077777819 */ /* 0x000fe200000006ff */
[----:B------:R-:W-:Y:S01]  /*1710*/  FMUL.FTZ R211, R170, R184 ;  /* 0x000000b8aad37220 */ /* 0x000fe20000410000 */
[----:B------:R-:W-:Y:S01]  /*1720*/  FFMA.FTZ R88, R210, R205, R89 ;  /* 0x000000cdd2587223 */ /* 0x000fe20000010059 */
[----:B------:R-:W-:Y:S01]  /*1730*/  FADD.FTZ R91, R91, R196 ;  /* 0x000000c45b5b7221 */ /* 0x000fe20000010000 */
[----:B------:R-:W-:Y:S01]  /*1740*/  FMUL.FTZ R184, R230, R95 ;  /* 0x0000005fe6b87220 */ /* 0x000fe20000410000 */
[----:B------:R-:W-:Y:S01]  /*1750*/  FADD.FTZ R113, -R185, R113 ;  /* 0x00000071b9717221 */ /* 0x000fe20000010100 */
[----:B------:R-:W-:Y:S01]  /*1760*/  FMUL.FTZ R112, R170, R112 ;  /* 0x00000070aa707220 */ /* 0x000fe20000410000 */
[----:B------:R-:W-:Y:S01]  /*1770*/  SHF.L.U32 R96, R200, 0x10, RZ ;  /* 0x00000010c8607819 */ /* 0x000fe200000006ff */
[----:B------:R-:W-:Y:S01]  /*1780*/  FFMA.FTZ R89, R211, R212, R88 ;  /* 0x000000d4d3597223 */ /* 0x000fe20000010058 */
[----:B------:R-:W-:Y:S01]  /*1790*/  FADD.FTZ R91, R91, R184 ;  /* 0x000000b85b5b7221 */ /* 0x000fe20000010000 */
[----:B------:R-:W-:Y:S01]  /*17a0*/  FMUL.FTZ R200, R229, R119 ;  /* 0x00000077e5c87220 */ /* 0x000fe20000410000 */
        /* <DEDUP_REMOVED lines=14> */
[----:B------:R-:W-:Y:S01]  /*1890*/  PRMT R185, R132, 0x7632, R185 ;  /* 0x0000763284b97816 */ /* 0x000fe200000000b9 */
[----:B------:R-:W-:Y:S01]  /*18a0*/  FMUL.FTZ R113, R170, R113 ;  /* 0x00000071aa717220 */ /* 0x000fe20000410000 */
[----:B------:R-:W-:Y:S01]  /*18b0*/  SHF.L.U32 R132, R132, 0x10, RZ ;  /* 0x0000001084847819 */ /* 0x000fe200000006ff */
[----:B------:R-:W-:Y:S01]  /*18c0*/  FFMA.FTZ R88, R112, R180, R89 ;  /* 0x000000b470587223 */ /* 0x000fe20000010059 */
[----:B------:R-:W-:Y:S01]  /*18d0*/  FADD.FTZ R91, R91, R200 ;  /* 0x000000c85b5b7221 */ /* 0x000fe20000010000 */
[----:B------:R-:W-:Y:S01]  /*18e0*/  FMUL.FTZ R202, R228, R96 ;  /* 0x00000060e4ca7220 */ /* 0x000fe20000410000 */
[C---:B------:R-:W-:Y:S01]  /*18f0*/  FMUL.FTZ R114, R170.reuse, R114 ;  /* 0x00000072aa727220 */ /* 0x040fe20000410000 */
[C---:B------:R-:W-:Y:S01]  /*1900*/  FMUL.FTZ R198, R170.reuse, R115 ;  /* 0x00000073aac67220 */ /* 0x040fe20000410000 */
[----:B------:R-:W-:Y:S01]  /*1910*/  SHF.L.U32 R235, R185, 0x10, RZ ;  /* 0x00000010b9eb7819 */ /* 0x000fe200000006ff */
[----:B------:R-:W-:Y:S01]  /*1920*/  FFMA.FTZ R89, R113, R182, R88 ;  /* 0x000000b671597223 */ /* 0x000fe20000010058 */
[----:B------:R-:W-:Y:S01]  /*1930*/  FADD.FTZ R88, R91, R202 ;  /* 0x000000ca5b587221 */ /* 0x000fe20000010000 */
[----:B------:R-:W-:Y:S01]  /*1940*/  FMUL.FTZ R115, R227, R132 ;  /* 0x00000084e3737220 */ /* 0x000fe20000410000 */
        /* <DEDUP_REMOVED lines=26> */
[----:B------:R-:W-:Y:S01]  /*1af0*/  FMUL.FTZ R186, R222, R238 ;  /* 0x000000eedeba7220 */ /* 0x000fe20000410000 */
[----:B------:R-:W-:Y:S01]  /*1b00*/  FMUL.FTZ R124, R170, R124 ;  /* 0x0000007caa7c7220 */ /* 0x000fe20000410000 */
[----:B------:R-:W-:Y:S01]  /*1b10*/  SHF.L.U32 R239, R188, 0x10, RZ ;  /* 0x00000010bcef7819 */ /* 0x000fe200000006ff */
[----:B------:R-:W-:Y:S01]  /*1b20*/  FFMA.FTZ R91, R203, R202, R88 ;  /* 0x000000cacb5b7223 */ /* 0x000fe20000010058 */
[----:B------:R-:W-:Y:S01]  /*1b30*/  FADD.FTZ R98, R89, R186 ;  /* 0x000000ba59627221 */ /* 0x000fe20000010000 */
[----:B------:R-:W-:Y:S01]  /*1b40*/  FMUL.FTZ R187, R221, R135 ;  /* 0x00000087ddbb7220 */ /* 0x000fe20000410000 */
[----:B------:R-:W-:Y:S01]  /*1b50*/  FMUL.FTZ R125, R170, R125 ;  /* 0x0000007daa7d7220 */ /* 0x000fe20000410000 */
[----:B------:R-:W-:Y:S01]  /*1b60*/  FFMA.FTZ R88, R124, R115, R91 ;  /* 0x000000737c587223 */ /* 0x000fe2000001005b */
[----:B------:R-:W-:Y:S01]  /*1b70*/  FMUL.FTZ R188, R220, R239 ;  /* 0x000000efdcbc7220 */ /* 0x000fe20000410000 */
[----:B------:R-:W-:Y:S01]  /*1b80*/  FADD.FTZ R91, R98, R187 ;  /* 0x000000bb625b7221 */ /* 0x000fe20000010000 */
[C---:B------:R-:W-:Y:S01]  /*1b90*/  FMUL.FTZ R126, R170.reuse, R126 ;  /* 0x0000007eaa7e7220 */ /* 0x040fe20000410000 */
[----:B------:R-:W-:Y:S01]  /*1ba0*/  FFMA.FTZ R89, R125, R120, R88 ;  /* 0x000000787d597223 */ /* 0x000fe20000010058 */
[----:B------:R-:W5:Y:S01]  /*1bb0*/  @P1 LDG.E.128 R76, desc[UR12][R102.64] ;  /* 0x0000000c664c1981 */ /* 0x000f62000c1e1d00 */
[----:B------:R-:W-:Y:S01]  /*1bc0*/  FADD.FTZ R88, R91, R188 ;  /* 0x000000bc5b587221 */ /* 0x000fe20000010000 */
[----:B------:R-:W-:Y:S01]  /*1bd0*/  FMUL.FTZ R127, R170, R127 ;  /* 0x0000007faa7f7220 */ /* 0x000fe20000410000 */
[----:B------:R-:W-:Y:S01]  /*1be0*/  FFMA.FTZ R98, R126, R121, R89 ;  /* 0x000000797e627223 */ /* 0x000fe20000010059 */
[----:B------:R0:W5:Y:S04]  /*1bf0*/  @P1 LDG.E.128 R80, desc[UR12][R102.64+0x10] ;  /* 0x0000100c66501981 */ /* 0x000168000c1e1d00 */
[----:B------:R-:W1:Y:S01]  /*1c00*/  SHFL.DOWN PT, R89, R88, 0x10, 0x1f ;  /* 0x0a001f0058597f89 */ /* 0x000e6200000e0000 */
[C---:B------:R-:W-:Y:S01]  /*1c10*/  FMUL.FTZ R128, R170.reuse, R128 ;  /* 0x00000080aa807220 */ /* 0x040fe20000410000 */
[----:B------:R-:W-:Y:S01]  /*1c20*/  FFMA.FTZ R91, R127, R122, R98 ;  /* 0x0000007a7f5b7223 */ /* 0x000fe20000010062 */
[----:B------:R-:W-:-:S03]  /*1c30*/  FMUL.FTZ R129, R170, R129 ;  /* 0x00000081aa817220 */ /* 0x000fc60000410000 */
[----:B------:R-:W-:Y:S01]  /*1c40*/  FFMA.FTZ R98, R128, R123, R91 ;  /* 0x0000007b80627223 */ /* 0x000fe2000001005b */
[----:B------:R-:W-:-:S03]  /*1c50*/  FMUL.FTZ R130, R170, R130 ;  /* 0x00000082aa827220 */ /* 0x000fc60000410000 */
[----:B------:R-:W-:Y:S01]  /*1c60*/  FFMA.FTZ R91, R129, R186, R98 ;  /* 0x000000ba815b7223 */ /* 0x000fe20000010062 */
[----:B------:R-:W-:-:S03]  /*1c70*/  FMUL.FTZ R131, R170, R131 ;  /* 0x00000083aa837220 */ /* 0x000fc60000410000 */
[----:B------:R-:W-:-:S04]  /*1c80*/  FFMA.FTZ R98, R130, R187, R91 ;  /* 0x000000bb82627223 */ /* 0x000fc8000001005b */
[----:B------:R-:W-:Y:S01]  /*1c90*/  FFMA.FTZ R98, R131, R188, R98 ;  /* 0x000000bc83627223 */ /* 0x000fe20000010062 */
[----:B-1----:R-:W-:-:S04]  /*1ca0*/  FADD.FTZ R91, R88, R89 ;  /* 0x00000059585b7221 */ /* 0x002fc80000010000 */
[----:B------:R-:W1:Y:S04]  /*1cb0*/  SHFL.DOWN PT, R89, R98, 0x10, 0x1f ;  /* 0x0a001f0062597f89 */ /* 0x000e6800000e0000 */
[----:B------:R-:W2:Y:S01]  /*1cc0*/  SHFL.DOWN PT, R88, R91, 0x8, 0x1f ;  /* 0x09001f005b587f89 */ /* 0x000ea200000e0000 */
[----:B-1----:R-:W-:Y:S01]  /*1cd0*/  FADD.FTZ R89, R98, R89 ;  /* 0x0000005962597221 */ /* 0x002fe20000010000 */
[----:B--2---:R-:W-:-:S04]  /*1ce0*/  FADD.FTZ R97, R91, R88 ;  /* 0x000000585b617221 */ /* 0x004fc80000010000 */
[----:B------:R-:W1:Y:S02]  /*1cf0*/  SHFL.DOWN PT, R88, R89, 0x8, 0x1f ;  /* 0x09001f0059587f89 */ /* 0x000e6400000e0000 */
[----:B-1----:R-:W-:Y:S02]  /*1d00*/  FADD.FTZ R99, R89, R88 ;  /* 0x0000005859637221 */ /* 0x002fe40000010000 */
[----:B------:R-:W1:Y:S02]  /*1d10*/  SHFL.DOWN PT, R88, R97, 0x4, 0x1f ;  /* 0x08801f0061587f89 */ /* 0x000e6400000e0000 */
[----:B-1----:R-:W-:Y:S02]  /*1d20*/  FADD.FTZ R100, R97, R88 ;  /* 0x0000005861647221 */ /* 0x002fe40000010000 */
[----:B------:R-:W1:Y:S04]  /*1d30*/  SHFL.DOWN PT, R88, R99, 0x4, 0x1f ;  /* 0x08801f0063587f89 */ /* 0x000e6800000e0000 */
[----:B0-----:R-:W0:Y:S01]  /*1d40*/  SHFL.DOWN PT, R103, R100, 0x2, 0x1f ;  /* 0x08401f0064677f89 */ /* 0x001e2200000e0000 */
[----:B------:R-:W2:Y:S01]  /*1d50*/  S2R R102, SR_TID.X ;  /* 0x0000000000667919 */ /* 0x000ea20000002100 */
[----:B-1----:R-:W-:-:S05]  /*1d60*/  FADD.FTZ R101, R99, R88 ;  /* 0x0000005863657221 */ /* 0x002fca0000010000 */
[----:B------:R-:W1:Y:S01]  /*1d70*/  SHFL.DOWN PT, R88, R101, 0x2, 0x1f ;  /* 0x08401f0065587f89 */ /* 0x000e6200000e0000 */
[----:B0-----:R-:W-:Y:S01]  /*1d80*/  FADD.FTZ R103, R100, R103 ;  /* 0x0000006764677221 */ /* 0x001fe20000010000 */
[----:B-1----:R-:W-:-:S04]  /*1d90*/  FADD.FTZ R91, R101, R88 ;  /* 0x00000058655b7221 */ /* 0x002fc80000010000 */
[----:B------:R-:W0:Y:S04]  /*1da0*/  SHFL.DOWN PT, R88, R103, 0x1, 0x1f ;  /* 0x08201f0067587f89 */ /* 0x000e2800000e0000 */
[----:B------:R-:W1:Y:S01]  /*1db0*/  SHFL.DOWN PT, R98, R91, 0x1, 0x1f ;  /* 0x08201f005b627f89 */ /* 0x000e6200000e0000 */
[----:B--2---:R-:W-:Y:S01]  /*1dc0*/  LOP3.LUT P2, RZ, R102, 0x1f, RZ, 0xc0, !PT ;  /* 0x0000001f66ff7812 */ /* 0x004fe2000784c0ff */
[----:B------:R-:W-:Y:S01]  /*1dd0*/  BSSY.RECONVERGENT B0, `(.L_x_1608) ;  /* 0x000000d000007945 */ /* 0x000fe20003800200 */
[----:B0-----:R-:W-:Y:S01]  /*1de0*/  FADD.FTZ R88, R103, R88 ;  /* 0x0000005867587221 */ /* 0x001fe20000010000 */
[----:B-1----:R-:W-:-:S10]  /*1df0*/  FADD.FTZ R89, R91, R98 ;  /* 0x000000625b597221 */ /* 0x002fd40000010000 */
[----:B------:R-:W-:Y:S05]  /*1e00*/  @P2 BRA `(.L_x_1609) ;  /* 0x0000000000242947 */ /* 0x000fea0003800000 */
[----:B------:R-:W0:Y:S01]  /*1e10*/  S2R R91, SR_TID.X ;  /* 0x00000000005b7919 */ /* 0x000e220000002100 */
[----:B------:R-:W1:Y:S01]  /*1e20*/  S2UR UR5, SR_CgaCtaId ;  /* 0x00000000000579c3 */ /* 0x000e620000008800 */
[----:B------:R-:W-:Y:S02]  /*1e30*/  UMOV UR4, 0x400 ;  /* 0x0000040000047882 */ /* 0x000fe40000000000 */
[----:B-1----:R-:W-:-:S04]  /*1e40*/  ULEA UR4, UR5, UR4, 0x18 ;  /* 0x0000000405047291 */ /* 0x002fc8000f8ec0ff */
[----:B------:R-:W-:Y:S02]  /*1e50*/  UIADD3 UR5, UPT, UPT, UR4, 0x8040, URZ ;  /* 0x0000804004057890 */ /* 0x000fe4000fffe0ff */
[----:B------:R-:W-:Y:S01]  /*1e60*/  @!UP1 UIADD3 UR5, UPT, UPT, UR4, 0x8000, URZ ;  /* 0x0000800004059890 */ /* 0x000fe2000fffe0ff */
[----:B0-----:R-:W-:-:S04]  /*1e70*/  SHF.R.U32.HI R91, RZ, 0x2, R91 ;  /* 0x00000002ff5b7819 */ /* 0x001fc8000001165b */
[----:B------:R-:W-:-:S05]  /*1e80*/  LOP3.LUT R91, R91, 0x38, RZ, 0xc0, !PT ;  /* 0x000000385b5b7812 */ /* 0x000fca00078ec0ff */
[----:B------:R0:W-:Y:S02]  /*1e90*/  STS.64 [R91+UR5], R88 ;  /* 0x000000585b007988 */ /* 0x0001e40008000a05 */
.L_x_1609:
[----:B------:R-:W-:Y:S05]  /*1ea0*/  BSYNC.RECONVERGENT B0 ;  /* 0x0000000000007941 */ /* 0x000fea0003800200 */
.L_x_1608:
[----:B------:R-:W1:Y:S08]  /*1eb0*/  S2UR UR5, SR_CgaCtaId ;  /* 0x00000000000579c3 */ /* 0x000e700000008800 */
[----:B------:R-:W-:Y:S01]  /*1ec0*/  BAR.SYNC.DEFER_BLOCKING 0x0 ;  /* 0x0000000000007b1d */ /* 0x000fe20000010000 */
[----:B------:R-:W-:Y:S01]  /*1ed0*/  FADD.FTZ R20, R90, R20 ;  /* 0x000000145a147221 */ /* 0x000fe20000010000 */
[----:B------:R-:W-:Y:S01]  /*1ee0*/  FFMA.FTZ R137, R208, R90, R137 ;  /* 0x0000005ad0897223 */ /* 0x000fe20000010089 */
[----:B------:R-:W-:Y:S01]  /*1ef0*/  FFMA.FTZ R41, R113, R93, R41 ;  /* 0x0000005d71297223 */ /* 0x000fe20000010029 */
[----:B------:R-:W-:Y:S01]  /*1f00*/  FADD.FTZ R16, R93, R16 ;  /* 0x000000105d107221 */ /* 0x000fe20000010000 */
[----:B------:R-:W-:Y:S01]  /*1f10*/  FADD.FTZ R15, R117, R15 ;  /* 0x0000000f750f7221 */ /* 0x000fe20000010000 */
[----:B------:R-:W-:Y:S01]  /*1f20*/  UMOV UR4, 0x400 ;  /* 0x0000040000047882 */ /* 0x000fe20000000000 */
        /* <DEDUP_REMOVED lines=9> */
[----:B------:R-:W-:Y:S01]  /*1fc0*/  UISETP.NE.U32.AND UP0, UPT, UR18, URZ, UPT ;  /* 0x000000ff1200728c */ /* 0x000fe2000bf05070 */
[----:B------:R-:W-:Y:S01]  /*1fd0*/  FADD.FTZ R19, R176, R19 ;  /* 0x00000013b0137221 */ /* 0x000fe20000010000 */
[----:B------:R-:W-:Y:S01]  /*1fe0*/  FFMA.FTZ R136, R210, R176, R136 ;  /* 0x000000b0d2887223 */ /* 0x000fe20000010088 */
[----:B------:R-:W-:Y:S01]  /*1ff0*/  FADD.FTZ R17, R116, R17 ;  /* 0x0000001174117221 */ /* 0x000fe20000010000 */
[----:B------:R-:W-:Y:S01]  /*2000*/  UISETP.NE.AND.EX UP0, UPT, UR19, URZ, UPT, UP0 ;  /* 0x000000ff1300728c */ /* 0x000fe2000bf05300 */
[----:B------:R-:W-:Y:S01]  /*2010*/  FFMA.FTZ R42, R112, R116, R42 ;  /* 0x00000074702a7223 */ /* 0x000fe2000001002a */
[----:B------:R-:W-:Y:S01]  /*2020*/  FADD.FTZ R13, R118, R13 ;  /* 0x0000000d760d7221 */ /* 0x000fe20000010000 */
[----:B-1----:R-:W-:Y:S01]  /*2030*/  ULEA UR4, UR5, UR4, 0x18 ;  /* 0x0000000405047291 */ /* 0x002fe2000f8ec0ff */
        /* <DEDUP_REMOVED lines=8> */
[----:B------:R-:W-:Y:S01]  /*20c0*/  FFMA.FTZ R33, R125, R235, R33 ;  /* 0x000000eb7d217223 */ /* 0x000fe20000010021 */
[----:B------:R-:W-:Y:S01]  /*20d0*/  @!UP1 UIADD3 UR7, UPT, UPT, UR4, 0x8020, URZ ;  /* 0x0000802004079890 */ /* 0x000fe2000fffe0ff */
[----:B------:R-:W-:Y:S01]  /*20e0*/  FADD.FTZ R8, R235, R8 ;  /* 0x00000008eb087221 */ /* 0x000fe20000010000 */
[----:B------:R-:W-:Y:S01]  /*20f0*/  UIADD3 UR10, UPT, UPT, UR4, 0x8070, URZ ;  /* 0x00008070040a7890 */ /* 0x000fe2000fffe0ff */
[----:B------:R-:W-:Y:S01]  /*2100*/  FADD.FTZ R7, R133, R7 ;  /* 0x0000000785077221 */ /* 0x000fe20000010000 */
[----:B------:R-:W-:Y:S01]  /*2110*/  @!UP1 UIADD3 UR10, UPT, UPT, UR4, 0x8030, URZ ;  /* 0x00008030040a9890 */ /* 0x000fe2000fffe0ff */
[----:B0-----:R-:W0:Y:S01]  /*2120*/  LDS.128 R88, [UR5] ;  /* 0x00000005ff587984 */ /* 0x001e220008000c00 */
[----:B------:R-:W-:Y:S01]  /*2130*/  UIADD3 UR5, UPT, UPT, UR4, 0x8050, URZ ;  /* 0x0000805004057890 */ /* 0x000fe2000fffe0ff */
[----:B------:R-:W-:Y:S01]  /*2140*/  FFMA.FTZ R32, R126, R133, R32 ;  /* 0x000000857e207223 */ /* 0x000fe20000010020 */
[----:B------:R-:W-:Y:S01]  /*2150*/  @!UP1 UIADD3 UR5, UPT, UPT, UR4, 0x8010, URZ ;  /* 0x0000801004059890 */ /* 0x000fe2000fffe0ff */
[----:B------:R-:W-:Y:S01]  /*2160*/  LDS.128 R96, [UR7] ;  /* 0x00000007ff607984 */ /* 0x000fe20008000c00 */
[----:B------:R-:W-:Y:S01]  /*2170*/  FFMA.FTZ R31, R127, R236, R31 ;  /* 0x000000ec7f1f7223 */ /* 0x000fe2000001001f */
[----:B------:R-:W-:Y:S01]  /*2180*/  FADD.FTZ R6, R236, R6 ;  /* 0x00000006ec067221 */ /* 0x000fe20000010000 */
[----:B------:R-:W-:Y:S01]  /*2190*/  FADD.FTZ R5, R134, R5 ;  /* 0x0000000586057221 */ /* 0x000fe20000010000 */
[----:B------:R-:W-:Y:S01]  /*21a0*/  LDS.128 R100, [UR10] ;  /* 0x0000000aff647984 */ /* 0x000fe20008000c00 */
[----:B------:R-:W-:Y:S01]  /*21b0*/  FFMA.FTZ R30, R128, R134, R30 ;  /* 0x00000086801e7223 */ /* 0x000fe2000001001e */
[----:B------:R-:W-:Y:S01]  /*21c0*/  FFMA.FTZ R29, R129, R238, R29 ;  /* 0x000000ee811d7223 */ /* 0x000fe2000001001d */
[----:B------:R-:W-:Y:S01]  /*21d0*/  FADD.FTZ R4, R238, R4 ;  /* 0x00000004ee047221 */ /* 0x000fe20000010000 */
[----:B------:R-:W-:Y:S01]  /*21e0*/  FADD.FTZ R3, R135, R3 ;  /* 0x0000000387037221 */ /* 0x000fe20000010000 */
[----:B------:R-:W-:Y:S01]  /*21f0*/  FFMA.FTZ R28, R130, R135, R28 ;  /* 0x00000087821c7223 */ /* 0x000fe2000001001c */
[----:B------:R-:W-:Y:S01]  /*2200*/  FFMA.FTZ R27, R131, R239, R27 ;  /* 0x000000ef831b7223 */ /* 0x000fe2000001001b */
[----:B------:R-:W-:Y:S01]  /*2210*/  FADD.FTZ R2, R239, R2 ;  /* 0x00000002ef027221 */ /* 0x000fe20000010000 */
[----:B0-----:R-:W-:Y:S01]  /*2220*/  FADD.FTZ R93, RZ, R88 ;  /* 0x00000058ff5d7221 */ /* 0x001fe20000010000 */
[----:B------:R-:W-:-:S03]  /*2230*/  FADD.FTZ R88, RZ, R89 ;  /* 0x00000059ff587221 */ /* 0x000fc60000010000 */
[----:B------:R-:W-:Y:S01]  /*2240*/  FADD.FTZ R117, R90, R93 ;  /* 0x0000005d5a757221 */ /* 0x000fe20000010000 */
[----:B------:R-:W-:Y:S01]  /*2250*/  FADD.FTZ R88, R91, R88 ;  /* 0x000000585b587221 */ /* 0x000fe20000010000 */
[----:B------:R-:W0:Y:S02]  /*2260*/  LDS.128 R92, [UR5] ;  /* 0x00000005ff5c7984 */ /* 0x000e240008000c00 */
[----:B0-----:R-:W-:Y:S01]  /*2270*/  FADD.FTZ R117, R117, R92 ;  /* 0x0000005c75757221 */ /* 0x001fe20000010000 */
[----:B------:R-:W-:-:S03]  /*2280*/  FADD.FTZ R88, R88, R93 ;  /* 0x0000005d58587221 */ /* 0x000fc60000010000 */
[----:B------:R-:W-:Y:S01]  /*2290*/  FADD.FTZ R117, R94, R117 ;  /* 0x000000755e757221 */ /* 0x000fe20000010000 */
        /* <DEDUP_REMOVED lines=9> */
[----:B------:R-:W-:Y:S01]  /*2330*/  FMUL.FTZ R99, R102, UR20 ;  /* 0x0000001466637c20 */ /* 0x000fe20008410000 */
[----:B------:R-:W-:-:S04]  /*2340*/  FMUL.FTZ R98, R88, UR20 ;  /* 0x0000001458627c20 */ /* 0x000fc80008410000 */
[----:B------:R-:W-:Y:S01]  /*2350*/  FSEL R99, R99, RZ, !P3 ;  /* 0x000000ff63637208 */ /* 0x000fe20005800000 */
[----:B------:R-:W-:Y:S06]  /*2360*/  BRA.U UP0, `(.L_x_1610) ;  /* 0x0000000d00947547 */ /* 0x000fec000b800000 */
        /* <DEDUP_REMOVED lines=13> */
[----:B------:R-:W-:Y:S01]  /*2440*/  FADD.FTZ R209, R209, -R90 ;  /* 0x8000005ad1d17221 */ /* 0x000fe20000010000 */
        /* <DEDUP_REMOVED lines=48> */
.L_x_1612:
[-CC-:B------:R-:W-:Y:S01]  /*2750*/  FFMA.FTZ R50, R193, R98.reuse, R99.reuse ;  /* 0x00000062c1327223 */ /* 0x180fe20000010063 */
[-CC-:B------:R-:W-:Y:S01]  /*2760*/  FFMA.FTZ R48, R191, R98.reuse, R99.reuse ;  /* 0x00000062bf307223 */ /* 0x180fe20000010063 */
[-CC-:B------:R-:W-:Y:S01]  /*2770*/  FFMA.FTZ R49, R190, R98.reuse, R99.reuse ;  /* 0x00000062be317223 */ /* 0x180fe20000010063 */
[-CC-:B------:R-:W-:Y:S01]  /*2780*/  FFMA.FTZ R51, R214, R98.reuse, R99.reuse ;  /* 0x00000062d6337223 */ /* 0x180fe20000010063 */
[----:B------:R-:W-:Y:S01]  /*2790*/  FADD.FTZ R209, R209, -R50 ;  /* 0x80000032d1d17221 */ /* 0x000fe20000010000 */
[-C--:B------:R-:W-:Y:S01]  /*27a0*/  FFMA.FTZ R50, R219, R98.reuse, R99 ;  /* 0x00000062db327223 */ /* 0x080fe20000010063 */
        /* <DEDUP_REMOVED lines=8> */
[----:B-----5:R-:W-:Y:S01]  /*2830*/  ISETP.GE.U32.AND P2, PT, R110, RZ, PT ;  /* 0x000000ff6e00720c */ /* 0x020fe20003f46070 */
[C---:B------:R-:W-:Y:S01]  /*2840*/  FMUL.FTZ R51, R170.reuse, R51 ;  /* 0x00000033aa337220 */ /* 0x040fe20000410000 */
[C---:B------:R-:W-:Y:S01]  /*2850*/  FMUL.FTZ R50, R170.reuse, R213 ;  /* 0x000000d5aa327220 */ /* 0x040fe20000410000 */
[----:B------:R-:W-:Y:S01]  /*2860*/  FMUL.FTZ R84, R170, R49 ;  /* 0x00000031aa547220 */ /* 0x000fe20000410000 */
[----:B------:R-:W-:Y:S01]  /*2870*/  FFMA.FTZ R189, R189, R98, R99 ;  /* 0x00000062bdbd7223 */ /* 0x000fe20000010063 */
[----:B------:R-:W-:Y:S01]  /*2880*/  FMUL.FTZ R49, R51, UR6 ;  /* 0x0000000633317c20 */ /* 0x000fe20008410000 */
[C---:B------:R-:W-:Y:S01]  /*2890*/  ISETP.GE.U32.AND.EX P2, PT, R111.reuse, 0x1000000, PT, P2 ;  /* 0x010000006f00780c */ /* 0x040fe20003f46120 */
[----:B------:R-:W-:Y:S01]  /*28a0*/  FMUL.FTZ R48, R50, UR6 ;  /* 0x0000000632307c20 */ /* 0x000fe20008410000 */
[----:B------:R-:W-:Y:S01]  /*28b0*/  LOP3.LUT P5, RZ, R111, 0xff0000, RZ, 0xc0, !PT ;  /* 0x00ff00006fff7812 */ /* 0x000fe200078ac0ff */
[----:B------:R-:W-:Y:S01]  /*28c0*/  FMUL.FTZ R86, R170, R87 ;  /* 0x00000057aa567220 */ /* 0x000fe20000410000 */
[----:B------:R-:W-:Y:S01]  /*28d0*/  FADD.FTZ R189, R218, -R189 ;  /* 0x800000bddabd7221 */ /* 0x000fe20000010000 */
[----:B------:R-:W-:Y:S01]  /*28e0*/  FSEL R97, R49, RZ, P2 ;  /* 0x000000ff31617208 */ /* 0x000fe20001000000 */
[----:B------:R-:W-:Y:S01]  /*28f0*/  FMUL.FTZ R0, R84, UR6 ;  /* 0x0000000654007c20 */ /* 0x000fe20008410000 */
[----:B------:R-:W-:Y:S01]  /*2900*/  FMUL.FTZ R49, R170, R89 ;  /* 0x00000059aa317220 */ /* 0x000fe20000410000 */
[----:B------:R-:W-:Y:S01]  /*2910*/  LOP3.LUT P3, RZ, R110, 0xff, RZ, 0xc0, !PT ;  /* 0x000000ff6eff7812 */ /* 0x000fe2000786c0ff */
[----:B------:R-:W-:Y:S01]  /*2920*/  FMUL.FTZ R89, R86, UR6 ;  /* 0x0000000656597c20 */ /* 0x000fe20008410000 */
[----:B------:R-:W-:Y:S01]  /*2930*/  FSEL R96, R48, RZ, P5 ;  /* 0x000000ff30607208 */ /* 0x000fe20002800000 */
[----:B------:R-:W-:Y:S01]  /*2940*/  FMUL.FTZ R85, R170, R189 ;  /* 0x000000bdaa557220 */ /* 0x000fe20000410000 */
[----:B------:R-:W-:Y:S01]  /*2950*/  LOP3.LUT P6, RZ, R110, 0xff0000, RZ, 0xc0, !PT ;  /* 0x00ff00006eff7812 */ /* 0x000fe200078cc0ff */
[C---:B------:R-:W-:Y:S01]  /*2960*/  FMUL.FTZ R87, R170.reuse, R217 ;  /* 0x000000d9aa577220 */ /* 0x040fe20000410000 */
[----:B------:R-:W-:Y:S01]  /*2970*/  FMUL.FTZ R48, R170, R209 ;  /* 0x000000d1aa307220 */ /* 0x000fe20000410000 */
[----:B------:R-:W-:Y:S01]  /*2980*/  FSEL R0, R0, RZ, P3 ;  /* 0x000000ff00007208 */ /* 0x000fe20001800000 */
[----:B------:R-:W-:Y:S01]  /*2990*/  FMUL.FTZ R92, R49, UR6 ;  /* 0x00000006315c7c20 */ /* 0x000fe20008410000 */
[----:B------:R-:W-:Y:S01]  /*29a0*/  LOP3.LUT P3, RZ, R111, 0xff00, RZ, 0xc0, !PT ;  /* 0x0000ff006fff7812 */ /* 0x000fe2000786c0ff */
[----:B------:R-:W-:Y:S01]  /*29b0*/  FMUL.FTZ R88, R85, UR6 ;  /* 0x0000000655587c20 */ /* 0x000fe20008410000 */
[----:B------:R-:W-:Y:S01]  /*29c0*/  FMUL.FTZ R91, R48, UR6 ;  /* 0x00000006305b7c20 */ /* 0x000fe20008410000 */
[----:B------:R-:W-:Y:S01]  /*29d0*/  FMUL.FTZ R90, R87, UR6 ;  /* 0x00000006575a7c20 */ /* 0x000fe20008410000 */
[----:B------:R-:W-:-:S02]  /*29e0*/  FSEL R89, R89, RZ, P6 ;  /* 0x000000ff59597208 */ /* 0x000fc40003000000 */
[C---:B------:R-:W-:Y:S02]  /*29f0*/  LOP3.LUT P2, RZ, R110.reuse, 0xff000000, RZ, 0xc0, !PT ;  /* 0xff0000006eff7812 */ /* 0x040fe4000784c0ff */
        /* <DEDUP_REMOVED lines=11> */
.L_x_1611:
        /* <DEDUP_REMOVED lines=14> */
[----:B------:R-:W-:Y:S01]  /*2b90*/  FFMA.FTZ R89, R0, R98, R99 ;  /* 0x0000006200597223 */ /* 0x000fe20000010063 */
[----:B------:R-:W-:Y:S01]  /*2ba0*/  FADD.FTZ R213, R213, -R88 ;  /* 0x80000058d5d57221 */ /* 0x000fe20000010000 */
[----:B------:R-:W-:Y:S01]  /*2bb0*/  FADD.FTZ R92, R215, -R92 ;  /* 0x8000005cd75c7221 */ /* 0x000fe20000010000 */
[----:B-----5:R-:W-:Y:S01]  /*2bc0*/  FFMA.FTZ R0, R170, R209, R56 ;  /* 0x000000d1aa007223 */ /* 0x020fe20000010038 */
[----:B------:R-:W-:Y:S01]  /*2bd0*/  FADD.FTZ R93, R192, -R89 ;  /* 0x80000059c05d7221 */ /* 0x000fe20000010000 */
[C---:B------:R-:W-:Y:S01]  /*2be0*/  FFMA.FTZ R88, R170.reuse, R213, R58 ;  /* 0x000000d5aa587223 */ /* 0x040fe2000001003a */
[----:B------:R-:W-:Y:S01]  /*2bf0*/  FFMA.FTZ R89, R170, R92, R59 ;  /* 0x0000005caa597223 */ /* 0x000fe2000001003b */
[----:B------:R-:W-:Y:S01]  /*2c00*/  FADD.FTZ R216, R216, -R91 ;  /* 0x8000005bd8d87221 */ /* 0x000fe20000010000 */
[----:B------:R-:W-:Y:S01]  /*2c10*/  ISETP.GE.U32.AND P2, PT, R110, RZ, PT ;  /* 0x000000ff6e00720c */ /* 0x000fe20003f46070 */
[----:B------:R-:W-:Y:S01]  /*2c20*/  FFMA.FTZ R189, R189, R98, R99 ;  /* 0x00000062bdbd7223 */ /* 0x000fe20000010063 */
[----:B------:R-:W-:Y:S01]  /*2c30*/  FMUL.FTZ R89, R89, UR6 ;  /* 0x0000000659597c20 */ /* 0x000fe20008410000 */
[----:B------:R-:W-:Y:S01]  /*2c40*/  FMUL.FTZ R88, R88, UR6 ;  /* 0x0000000658587c20 */ /* 0x000fe20008410000 */
[----:B------:R-:W-:Y:S01]  /*2c50*/  FMUL.FTZ R0, R0, UR6 ;  /* 0x0000000600007c20 */ /* 0x000fe20008410000 */
[C---:B------:R-:W-:Y:S01]  /*2c60*/  LOP3.LUT P3, RZ, R111.reuse, 0xff0000, RZ, 0xc0, !PT ;  /* 0x00ff00006fff7812 */ /* 0x040fe2000786c0ff */
[----:B------:R-:W-:Y:S01]  /*2c70*/  FFMA.FTZ R91, R170, R216, R57 ;  /* 0x000000d8aa5b7223 */ /* 0x000fe20000010039 */
[C---:B------:R-:W-:Y:S01]  /*2c80*/  LOP3.LUT P5, RZ, R111.reuse, 0xff, RZ, 0xc0, !PT ;  /* 0x000000ff6fff7812 */ /* 0x040fe200078ac0ff */
[----:B------:R-:W-:Y:S01]  /*2c90*/  FADD.FTZ R189, R218, -R189 ;  /* 0x800000bddabd7221 */ /* 0x000fe20000010000 */
[----:B------:R-:W-:Y:S01]  /*2ca0*/  ISETP.GE.U32.AND.EX P2, PT, R111, 0x1000000, PT, P2 ;  /* 0x010000006f00780c */ /* 0x000fe20003f46120 */
[----:B------:R-:W-:Y:S01]  /*2cb0*/  FMUL.FTZ R91, R91, UR6 ;  /* 0x000000065b5b7c20 */ /* 0x000fe20008410000 */
[----:B------:R-:W-:Y:S01]  /*2cc0*/  FSEL R96, R88, RZ, P3 ;  /* 0x000000ff58607208 */ /* 0x000fe20001800000 */
[C---:B------:R-:W-:Y:S01]  /*2cd0*/  FFMA.FTZ R88, R170.reuse, R189, R53 ;  /* 0x000000bdaa587223 */ /* 0x040fe20000010035 */
[----:B------:R-:W-:Y:S01]  /*2ce0*/  FSEL R97, R89, RZ, P2 ;  /* 0x000000ff59617208 */ /* 0x000fe20001000000 */
[----:B------:R-:W-:Y:S01]  /*2cf0*/  FFMA.FTZ R89, R170, R95, R54 ;  /* 0x0000005faa597223 */ /* 0x000fe20000010036 */
[----:B------:R-:W-:Y:S01]  /*2d00*/  FSEL R94, R0, RZ, P5 ;  /* 0x000000ff005e7208 */ /* 0x000fe20002800000 */
[C---:B------:R-:W-:Y:S01]  /*2d10*/  FFMA.FTZ R90, R170.reuse, R90, R55 ;  /* 0x0000005aaa5a7223 */ /* 0x040fe20000010037 */
[----:B------:R-:W-:Y:S01]  /*2d20*/  LOP3.LUT P6, RZ, R111, 0xff00, RZ, 0xc0, !PT ;  /* 0x0000ff006fff7812 */ /* 0x000fe200078cc0ff */
[----:B------:R-:W-:Y:S01]  /*2d30*/  FFMA.FTZ R0, R170, R93, R52 ;  /* 0x0000005daa007223 */ /* 0x000fe20000010034 */
[----:B------:R-:W-:Y:S01]  /*2d40*/  FMUL.FTZ R88, R88, UR6 ;  /* 0x0000000658587c20 */ /* 0x000fe20008410000 */
[----:B------:R-:W-:Y:S01]  /*2d50*/  FMUL.FTZ R89, R89, UR6 ;  /* 0x0000000659597c20 */ /* 0x000fe20008410000 */
        /* <DEDUP_REMOVED lines=16> */
.L_x_1614:
[-CC-:B------:R-:W-:Y:S01]  /*2e60*/  FFMA.FTZ R50, R193, R98.reuse, R99.reuse ;  /* 0x00000062c1327223 */ /* 0x180fe20000010063 */
[-CC-:B------:R-:W-:Y:S01]  /*2e70*/  FFMA.FTZ R49, R190, R98.reuse, R99.reuse ;  /* 0x00000062be317223 */ /* 0x180fe20000010063 */
[-CC-:B------:R-:W-:Y:S01]  /*2e80*/  FFMA.FTZ R84, R219, R98.reuse, R99.reuse ;  /* 0x00000062db547223 */ /* 0x180fe20000010063 */
[-CC-:B------:R-:W-:Y:S01]  /*2e90*/  FFMA.FTZ R51, R214, R98.reuse, R99.reuse ;  /* 0x00000062d6337223 */ /* 0x180fe20000010063 */
[----:B------:R-:W-:Y:S01]  /*2ea0*/  FADD.FTZ R209, R209, -R50 ;  /* 0x80000032d1d17221 */ /* 0x000fe20000010000 */
[-C--:B------:R-:W-:Y:S01]  /*2eb0*/  FFMA.FTZ R50, R207, R98.reuse, R99 ;  /* 0x00000062cf327223 */ /* 0x080fe20000010063 */
[----:B------:R-:W-:Y:S01]  /*2ec0*/  FADD.FTZ R87, R172, -R49 ;  /* 0x80000031ac577221 */ /* 0x000fe20000010000 */
[----:B------:R-:W-:Y:S01]  /*2ed0*/  FFMA.FTZ R49, R0, R98, R99 ;  /* 0x0000006200317223 */ /* 0x000fe20000010063 */
[----:B------:R-:W-:Y:S01]  /*2ee0*/  FADD.FTZ R84, R215, -R84 ;  /* 0x80000054d7547221 */ /* 0x000fe20000010000 */
[----:B------:R-:W-:Y:S01]  /*2ef0*/  FADD.FTZ R213, R213, -R50 ;  /* 0x80000032d5d57221 */ /* 0x000fe20000010000 */
[----:B------:R-:W-:Y:S01]  /*2f00*/  FADD.FTZ R216, R216, -R51 ;  /* 0x80000033d8d87221 */ /* 0x000fe20000010000 */
[----:B------:R-:W-:Y:S01]  /*2f10*/  FADD.FTZ R49, R192, -R49 ;  /* 0x80000031c0317221 */ /* 0x000fe20000010000 */
[C---:B-----5:R-:W-:Y:S01]  /*2f20*/  FFMA.FTZ R51, R170.reuse, R84, R59 ;  /* 0x00000054aa337223 */ /* 0x060fe2000001003b */
[----:B------:R-:W-:Y:S01]  /*2f30*/  FFMA.FTZ R50, R170, R213, R58 ;  /* 0x000000d5aa327223 */ /* 0x000fe2000001003a */
[-CC-:B------:R-:W-:Y:S01]  /*2f40*/  FFMA.FTZ R48, R191, R98.reuse, R99.reuse ;  /* 0x00000062bf307223 */ /* 0x180fe20000010063 */
[----:B------:R-:W-:Y:S01]  /*2f50*/  ISETP.GE.U32.AND P2, PT, R110, RZ, PT ;  /* 0x000000ff6e00720c */ /* 0x000fe20003f46070 */
[----:B------:R-:W-:Y:S01]  /*2f60*/  FFMA.FTZ R189, R189, R98, R99 ;  /* 0x00000062bdbd7223 */ /* 0x000fe20000010063 */
[----:B------:R-:W-:Y:S01]  /*2f70*/  FFMA.FTZ R84, R170, R49, R52 ;  /* 0x00000031aa547223 */ /* 0x000fe20000010034 */
[----:B------:R-:W-:Y:S01]  /*2f80*/  FMUL.FTZ R49, R50, UR6 ;  /* 0x0000000632317c20 */ /* 0x000fe20008410000 */
[----:B------:R-:W-:Y:S01]  /*2f90*/  LOP3.LUT P5, RZ, R111, 0xff0000, RZ, 0xc0, !PT ;  /* 0x00ff00006fff7812 */ /* 0x000fe200078ac0ff */
[----:B------:R-:W-:Y:S01]  /*2fa0*/  FMUL.FTZ R85, R51, UR6 ;  /* 0x0000000633557c20 */ /* 0x000fe20008410000 */
[----:B------:R-:W-:Y:S01]  /*2fb0*/  FADD.FTZ R48, R217, -R48 ;  /* 0x80000030d9307221 */ /* 0x000fe20000010000 */
[----:B------:R-:W-:Y:S01]  /*2fc0*/  ISETP.GE.U32.AND.EX P2, PT, R111, 0x1000000, PT, P2 ;  /* 0x010000006f00780c */ /* 0x000fe20003f46120 */
[----:B------:R-:W-:Y:S01]  /*2fd0*/  FFMA.FTZ R86, R170, R87, R54 ;  /* 0x00000057aa567223 */ /* 0x000fe20000010036 */
[----:B------:R-:W-:Y:S01]  /*2fe0*/  FADD.FTZ R189, R218, -R189 ;  /* 0x800000bddabd7221 */ /* 0x000fe20000010000 */
[----:B------:R-:W-:Y:S01]  /*2ff0*/  FMUL.FTZ R0, R84, UR6 ;  /* 0x0000000654007c20 */ /* 0x000fe20008410000 */
[----:B------:R-:W-:Y:S01]  /*3000*/  FSEL R96, R49, RZ, P5 ;  /* 0x000000ff31607208 */ /* 0x000fe20002800000 */
[----:B------:R-:W-:Y:S01]  /*3010*/  FFMA.FTZ R87, R170, R48, R55 ;  /* 0x00000030aa577223 */ /* 0x000fe20000010037 */
[----:B------:R-:W-:Y:S01]  /*3020*/  LOP3.LUT P3, RZ, R110, 0xff, RZ, 0xc0, !PT ;  /* 0x000000ff6eff7812 */ /* 0x000fe2000786c0ff */
[----:B------:R-:W-:Y:S01]  /*3030*/  FFMA.FTZ R49, R170, R216, R57 ;  /* 0x000000d8aa317223 */ /* 0x000fe20000010039 */
[----:B------:R-:W-:Y:S01]  /*3040*/  FSEL R97, R85, RZ, P2 ;  /* 0x000000ff55617208 */ /* 0x000fe20001000000 */
[----:B------:R-:W-:Y:S01]  /*3050*/  FMUL.FTZ R89, R86, UR6 ;  /* 0x0000000656597c20 */ /* 0x000fe20008410000 */
[----:B------:R-:W-:Y:S01]  /*3060*/  LOP3.LUT P6, RZ, R110, 0xff0000, RZ, 0xc0, !PT ;  /* 0x00ff00006eff7812 */ /* 0x000fe200078cc0ff */
[C---:B------:R-:W-:Y:S01]  /*3070*/  FFMA.FTZ R85, R170.reuse, R189, R53 ;  /* 0x000000bdaa557223 */ /* 0x040fe20000010035 */
[----:B------:R-:W-:Y:S01]  /*3080*/  FFMA.FTZ R48, R170, R209, R56 ;  /* 0x000000d1aa307223 */ /* 0x000fe20000010038 */
        /* <DEDUP_REMOVED lines=19> */
.L_x_1610:
        /* <DEDUP_REMOVED lines=15> */
[-C--:B------:R-:W-:Y:S01]  /*32b0*/  FFMA.FTZ R45, R214, R98.reuse, R99 ;  /* 0x00000062d62d7223 */ /* 0x080fe20000010063 */
[----:B------:R-:W-:Y:S01]  /*32c0*/  FMUL.FTZ R215, R170, R215 ;  /* 0x000000d7aad77220 */ /* 0x000fe20000410000 */
[----:B------:R-:W-:Y:S01]  /*32d0*/  FADD.FTZ R209, R209, -R44 ;  /* 0x8000002cd1d17221 */ /* 0x000fe20000010000 */
[----:B-----5:R-:W-:Y:S01]  /*32e0*/  ISETP.GE.U32.AND P2, PT, R110, RZ, PT ;  /* 0x000000ff6e00720c */ /* 0x020fe20003f46070 */
[----:B------:R-:W-:Y:S01]  /*32f0*/  FMUL.FTZ R213, R170, R213 ;  /* 0x000000d5aad57220 */ /* 0x000fe20000410000 */
[----:B------:R-:W-:Y:S01]  /*3300*/  FMUL.FTZ R215, R215, UR6 ;  /* 0x00000006d7d77c20 */ /* 0x000fe20008410000 */
[----:B------:R-:W-:Y:S01]  /*3310*/  FADD.FTZ R45, R216, -R45 ;  /* 0x8000002dd82d7221 */ /* 0x000fe20000010000 */
[----:B------:R-:W-:Y:S01]  /*3320*/  ISETP.GE.U32.AND.EX P5, PT, R111, 0x1000000, PT, P2 ;  /* 0x010000006f00780c */ /* 0x000fe20003fa6120 */
[----:B------:R-:W-:Y:S01]  /*3330*/  FMUL.FTZ R209, R170, R209 ;  /* 0x000000d1aad17220 */ /* 0x000fe20000410000 */
[----:B------:R-:W-:Y:S01]  /*3340*/  ISETP.GE.U32.AND P2, PT, R152, RZ, PT ;  /* 0x000000ff9800720c */ /* 0x000fe20003f46070 */
[----:B------:R-:W-:Y:S01]  /*3350*/  FMUL.FTZ R213, R213, UR6 ;  /* 0x00000006d5d57c20 */ /* 0x000fe20008410000 */
[----:B------:R-:W-:Y:S01]  /*3360*/  LOP3.LUT P6, RZ, R153, 0xff0000, RZ, 0xc0, !PT ;  /* 0x00ff000099ff7812 */ /* 0x000fe200078cc0ff */
[C---:B------:R-:W-:Y:S01]  /*3370*/  FMUL.FTZ R45, R170.reuse, R45 ;  /* 0x0000002daa2d7220 */ /* 0x040fe20000410000 */
[----:B------:R-:W-:Y:S01]  /*3380*/  FSEL R96, R215, RZ, P5 ;  /* 0x000000ffd7607208 */ /* 0x000fe20002800000 */
[----:B------:R-:W-:Y:S01]  /*3390*/  FMUL.FTZ R209, R209, UR6 ;  /* 0x00000006d1d17c20 */ /* 0x000fe20008410000 */
[C---:B------:R-:W-:Y:S01]  /*33a0*/  LOP3.LUT P3, RZ, R111.reuse, 0xff0000, RZ, 0xc0, !PT ;  /* 0x00ff00006fff7812 */ /* 0x040fe2000786c0ff */
[----:B------:R-:W-:Y:S01]  /*33b0*/  FMUL.FTZ R88, R170, R89 ;  /* 0x00000059aa587220 */ /* 0x000fe20000410000 */
[----:B------:R-:W-:Y:S01]  /*33c0*/  LOP3.LUT P5, RZ, R111, 0xff, RZ, 0xc0, !PT ;  /* 0x000000ff6fff7812 */ /* 0x000fe200078ac0ff */
[-CC-:B------:R-:W-:Y:S01]  /*33d0*/  FFMA.FTZ R90, R191, R98.reuse, R99.reuse ;  /* 0x00000062bf5a7223 */ /* 0x180fe20000010063 */
[----:B------:R-:W-:Y:S01]  /*33e0*/  ISETP.GE.U32.AND.EX P2, PT, R153, 0x1000000, PT, P2 ;  /* 0x010000009900780c */ /* 0x000fe20003f46120 */
[----:B------:R-:W-:Y:S01]  /*33f0*/  FMUL.FTZ R45, R45, UR6 ;  /* 0x000000062d2d7c20 */ /* 0x000fe20008410000 */
[C---:B------:R-:W-:Y:S01]  /*3400*/  FSEL R47, R213.reuse, RZ, P6 ;  /* 0x000000ffd52f7208 */ /* 0x040fe20003000000 */
[----:B------:R-:W-:Y:S01]  /*3410*/  FMUL.FTZ R88, R88, UR6 ;  /* 0x0000000658587c20 */ /* 0x000fe20008410000 */
[----:B------:R-:W-:Y:S01]  /*3420*/  FSEL R91, R213, RZ, P3 ;  /* 0x000000ffd55b7208 */ /* 0x000fe20001800000 */
[----:B------:R-:W-:Y:S01]  /*3430*/  FADD.FTZ R217, R217, -R90 ;  /* 0x8000005ad9d97221 */ /* 0x000fe20000010000 */
[----:B------:R-:W-:Y:S01]  /*3440*/  LOP3.LUT P6, RZ, R111, 0xff00, RZ, 0xc0, !PT ;  /* 0x0000ff006fff7812 */ /* 0x000fe200078cc0ff */
[-CC-:B------:R-:W-:Y:S01]  /*3450*/  FFMA.FTZ R189, R189, R98.reuse, R99.reuse ;  /* 0x00000062bdbd7223 */ /* 0x180fe20000010063 */
[----:B------:R-:W-:Y:S01]  /*3460*/  FSEL R44, R215, RZ, P2 ;  /* 0x000000ffd72c7208 */ /* 0x000fe20001000000 */
[----:B------:R-:W-:Y:S01]  /*3470*/  FFMA.FTZ R89, R0, R98, R99 ;  /* 0x0000006200597223 */ /* 0x000fe20000010063 */
[----:B------:R-:W-:Y:S01]  /*3480*/  FSEL R93, R209, RZ, P5 ;  /* 0x000000ffd15d7208 */ /* 0x000fe20002800000 */
[----:B------:R-:W-:Y:S01]  /*3490*/  FMUL.FTZ R217, R170, R217 ;  /* 0x000000d9aad97220 */ /* 0x000fe20000410000 */
[C---:B------:R-:W-:Y:S01]  /*34a0*/  LOP3.LUT P3, RZ, R153.reuse, 0xff, RZ, 0xc0, !PT ;  /* 0x000000ff99ff7812 */ /* 0x040fe2000786c0ff */
[----:B------:R-:W-:Y:S01]  /*34b0*/  FADD.FTZ R189, R218, -R189 ;  /* 0x800000bddabd7221 */ /* 0x000fe20000010000 */
[----:B------:R-:W-:Y:S01]  /*34c0*/  LOP3.LUT P2, RZ, R153, 0xff00, RZ, 0xc0, !PT ;  /* 0x0000ff0099ff7812 */ /* 0x000fe2000784c0ff */
[----:B------:R-:W-:Y:S01]  /*34d0*/  FADD.FTZ R89, R192, -R89 ;  /* 0x80000059c0597221 */ /* 0x000fe20000010000 */
[----:B------:R-:W-:Y:S01]  /*34e0*/  LOP3.LUT P5, RZ, R110, 0xff0000, RZ, 0xc0, !PT ;  /* 0x00ff00006eff7812 */ /* 0x000fe200078ac0ff */
[----:B------:R-:W-:Y:S01]  /*34f0*/  FMUL.FTZ R217, R217, UR6 ;  /* 0x00000006d9d97c20 */ /* 0x000fe20008410000 */
[----:B------:R-:W-:Y:S01]  /*3500*/  FSEL R94, R45, RZ, P6 ;  /* 0x000000ff2d5e7208 */ /* 0x000fe20003000000 */
[C---:B------:R-:W-:Y:S01]  /*3510*/  FMUL.FTZ R189, R170.reuse, R189 ;  /* 0x000000bdaabd7220 */ /* 0x040fe20000410000 */
[----:B------:R-:W-:Y:S01]  /*3520*/  FSEL R46, R209, RZ, P3 ;  /* 0x000000ffd12e7208 */ /* 0x000fe20001800000 */
[----:B------:R-:W-:Y:S01]  /*3530*/  FMUL.FTZ R89, R170, R89 ;  /* 0x00000059aa597220 */ /* 0x000fe20000410000 */
[----:B------:R-:W-:Y:S01]  /*3540*/  FSEL R45, R45, RZ, P2 ;  /* 0x000000ff2d2d7208 */ /* 0x000fe20001000000 */
[----:B------:R-:W-:Y:S01]  /*3550*/  FMUL.FTZ R189, R189, UR6 ;  /* 0x00000006bdbd7c20 */ /* 0x000fe20008410000 */
[----:B------:R-:W-:Y:S01]  /*3560*/  FSEL R92, R88, RZ, P5 ;  /* 0x000000ff585c7208 */ /* 0x000fe20002800000 */
[----:B------:R-:W-:Y:S01]  /*3570*/  FMUL.FTZ R89, R89, UR6 ;  /* 0x0000000659597c20 */ /* 0x000fe20008410000 */
[----:B------:R-:W-:-:S02]  /*3580*/  LOP3.LUT P5, RZ, R152, 0xff0000, RZ, 0xc0, !PT ;  /* 0x00ff000098ff7812 */ /* 0x000fc400078ac0ff */
[----:B------:R-:W-:Y:S02]  /*3590*/  F2FP.BF16.F32.PACK_AB R46, R45, R46 ;  /* 0x0000002e2d2e723e */ /* 0x000fe400000010ff */
[----:B------:R-:W-:Y:S02]  /*35a0*/  FSEL R45, R88, RZ, P5 ;  /* 0x000000ff582d7208 */ /* 0x000fe40002800000 */
[----:B------:R-:W-:Y:S02]  /*35b0*/  LOP3.LUT P3, RZ, R110, 0xff000000, RZ, 0xc0, !PT ;  /* 0xff0000006eff7812 */ /* 0x000fe4000786c0ff */
[----:B------:R-:W-:Y:S02]  /*35c0*/  LOP3.LUT P5, RZ, R152, 0xff000000, RZ, 0xc0, !PT ;  /* 0xff00000098ff7812 */ /* 0x000fe400078ac0ff */
        /* <DEDUP_REMOVED lines=8> */
[C---:B------:R-:W-:Y:S02]  /*3650*/  FSEL R95, R189.reuse, RZ, P6 ;  /* 0x000000ffbd5f7208 */ /* 0x040fe40003000000 */
[----:B------:R-:W-:Y:S02]  /*3660*/  FSEL R93, R189, RZ, P3 ;  /* 0x000000ffbd5d7208 */ /* 0x000fe40001800000 */
        /* <DEDUP_REMOVED lines=8> */
.L_x_1616:
[-CC-:B------:R-:W-:Y:S01]  /*36f0*/  FFMA.FTZ R46, R207, R98.reuse, R99.reuse ;  /* 0x00000062cf2e7223 */ /* 0x180fe20000010063 */
[-CC-:B------:R-:W-:Y:S01]  /*3700*/  FFMA.FTZ R44, R193, R98.reuse, R99.reuse ;  /* 0x00000062c12c7223 */ /* 0x180fe20000010063 */
[-CC-:B------:R-:W-:Y:S01]  /*3710*/  FFMA.FTZ R47, R214, R98.reuse, R99.reuse ;  /* 0x00000062d62f7223 */ /* 0x180fe20000010063 */
[----:B-----5:R-:W-:Y:S01]  /*3720*/  LOP3.LUT P6, RZ, R111, 0xff0000, RZ, 0xc0, !PT ;  /* 0x00ff00006fff7812 */ /* 0x020fe200078cc0ff */
[----:B------:R-:W-:Y:S01]  /*3730*/  FADD.FTZ R213, R213, -R46 ;  /* 0x8000002ed5d57221 */ /* 0x000fe20000010000 */
[----:B------:R-:W-:Y:S01]  /*3740*/  FADD.FTZ R209, R209, -R44 ;  /* 0x8000002cd1d17221 */ /* 0x000fe20000010000 */
[-CC-:B------:R-:W-:Y:S01]  /*3750*/  FFMA.FTZ R44, R219, R98.reuse, R99.reuse ;  /* 0x00000062db2c7223 */ /* 0x180fe20000010063 */
[----:B------:R-:W-:Y:S01]  /*3760*/  LOP3.LUT P5, RZ, R153, 0xff0000, RZ, 0xc0, !PT ;  /* 0x00ff000099ff7812 */ /* 0x000fe200078ac0ff */
[----:B------:R-:W-:Y:S01]  /*3770*/  FMUL.FTZ R50, R170, R213 ;  /* 0x000000d5aa327220 */ /* 0x000fe20000410000 */
[----:B------:R-:W-:Y:S01]  /*3780*/  ISETP.GE.U32.AND P2, PT, R110, RZ, PT ;  /* 0x000000ff6e00720c */ /* 0x000fe20003f46070 */
[----:B------:R-:W-:Y:S01]  /*3790*/  FADD.FTZ R51, R215, -R44 ;  /* 0x8000002cd7337221 */ /* 0x000fe20000010000 */
[----:B------:R-:W-:Y:S01]  /*37a0*/  ISETP.GE.U32.AND P3, PT, R152, RZ, PT ;  /* 0x000000ff9800720c */ /* 0x000fe20003f66070 */
[----:B------:R-:W-:Y:S01]  /*37b0*/  FMUL.FTZ R44, R50, UR6 ;  /* 0x00000006322c7c20 */ /* 0x000fe20008410000 */
[C---:B------:R-:W-:Y:S01]  /*37c0*/  FMUL.FTZ R48, R170.reuse, R209 ;  /* 0x000000d1aa307220 */ /* 0x040fe20000410000 */
[----:B------:R-:W-:Y:S01]  /*37d0*/  FMUL.FTZ R51, R170, R51 ;  /* 0x00000033aa337220 */ /* 0x000fe20000410000 */
[-C--:B------:R-:W-:Y:S01]  /*37e0*/  FFMA.FTZ R45, R190, R98.reuse, R99 ;  /* 0x00000062be2d7223 */ /* 0x080fe20000010063 */
[----:B------:R-:W-:Y:S01]  /*37f0*/  FADD.FTZ R47, R216, -R47 ;  /* 0x8000002fd82f7221 */ /* 0x000fe20000010000 */
[C---:B------:R-:W-:Y:S01]  /*3800*/  FSEL R91, R44.reuse, RZ, P6 ;  /* 0x000000ff2c5b7208 */ /* 0x040fe20003000000 */
[----:B------:R-:W-:Y:S01]  /*3810*/  FMUL.FTZ R46, R51, UR6 ;  /* 0x00000006332e7c20 */ /* 0x000fe20008410000 */
[----:B------:R-:W-:Y:S01]  /*3820*/  FSEL R84, R44, RZ, P5 ;  /* 0x000000ff2c547208 */ /* 0x000fe20002800000 */
[----:B------:R-:W-:Y:S01]  /*3830*/  FMUL.FTZ R44, R48, UR6 ;  /* 0x00000006302c7c20 */ /* 0x000fe20008410000 */
[----:B------:R-:W-:Y:S01]  /*3840*/  ISETP.GE.U32.AND.EX P2, PT, R111, 0x1000000, PT, P2 ;  /* 0x010000006f00780c */ /* 0x000fe20003f46120 */
[----:B------:R-:W-:Y:S01]  /*3850*/  FADD.FTZ R45, R172, -R45 ;  /* 0x8000002dac2d7221 */ /* 0x000fe20000010000 */
[----:B------:R-:W-:Y:S01]  /*3860*/  ISETP.GE.U32.AND.EX P3, PT, R153, 0x1000000, PT, P3 ;  /* 0x010000009900780c */ /* 0x000fe20003f66130 */
[C---:B------:R-:W-:Y:S01]  /*3870*/  FMUL.FTZ R49, R170.reuse, R47 ;  /* 0x0000002faa317220 */ /* 0x040fe20000410000 */
[----:B------:R-:W-:Y:S01]  /*3880*/  LOP3.LUT P6, RZ, R111, 0xff, RZ, 0xc0, !PT ;  /* 0x000000ff6fff7812 */ /* 0x000fe200078cc0ff */
[----:B------:R-:W-:Y:S01]  /*3890*/  FMUL.FTZ R86, R170, R45 ;  /* 0x0000002daa567220 */ /* 0x000fe20000410000 */
[----:B------:R-:W-:Y:S01]  /*38a0*/  LOP3.LUT P5, RZ, R153, 0xff, RZ, 0xc0, !PT ;  /* 0x000000ff99ff7812 */ /* 0x000fe200078ac0ff */
[----:B------:R-:W-:Y:S01]  /*38b0*/  FMUL.FTZ R47, R49, UR6 ;  /* 0x00000006312f7c20 */ /* 0x000fe20008410000 */
[----:B------:R-:W-:Y:S01]  /*38c0*/  FSEL R88, R46, RZ, P2 ;  /* 0x000000ff2e587208 */ /* 0x000fe20001000000 */
[-CC-:B------:R-:W-:Y:S01]  /*38d0*/  FFMA.FTZ R45, R0, R98.reuse, R99.reuse ;  /* 0x00000062002d7223 */ /* 0x180fe20000010063 */
[----:B------:R-:W-:Y:S01]  /*38e0*/  FSEL R89, R46, RZ, P3 ;  /* 0x000000ff2e597208 */ /* 0x000fe20001800000 */
[----:B------:R-:W-:Y:S01]  /*38f0*/  FMUL.FTZ R0, R86, UR6 ;  /* 0x0000000656007c20 */ /* 0x000fe20008410000 */
[C---:B------:R-:W-:Y:S01]  /*3900*/  FSEL R90, R44.reuse, RZ, P6 ;  /* 0x000000ff2c5a7208 */ /* 0x040fe20003000000 */
[-CC-:B------:R-:W-:Y:S01]  /*3910*/  FFMA.FTZ R189, R189, R98.reuse, R99.reuse ;  /* 0x00000062bdbd7223 */ /* 0x180fe20000010063 */
[----:B------:R-:W-:Y:S01]  /*3920*/  FSEL R46, R44, RZ, P5 ;  /* 0x000000ff2c2e7208 */ /* 0x000fe20002800000 */
[----:B------:R-:W-:Y:S01]  /*3930*/  FFMA.FTZ R44, R191, R98, R99 ;  /* 0x00000062bf2c7223 */ /* 0x000fe20000010063 */
[----:B------:R-:W-:Y:S01]  /*3940*/  LOP3.LUT P2, RZ, R111, 0xff00, RZ, 0xc0, !PT ;  /* 0x0000ff006fff7812 */ /* 0x000fe2000784c0ff */
[----:B------:R-:W-:Y:S01]  /*3950*/  FADD.FTZ R189, R218, -R189 ;  /* 0x800000bddabd7221 */ /* 0x000fe20000010000 */
[----:B------:R-:W-:Y:S01]  /*3960*/  LOP3.LUT P3, RZ, R153, 0xff00, RZ, 0xc0, !PT ;  /* 0x0000ff0099ff7812 */ /* 0x000fe2000786c0ff */
[----:B------:R-:W-:Y:S01]  /*3970*/  FADD.FTZ R87, R217, -R44 ;  /* 0x8000002cd9577221 */ /* 0x000fe20000010000 */
[----:B------:R-:W-:Y:S01]  /*3980*/  LOP3.LUT P6, RZ, R110, 0xff0000, RZ, 0xc0, !PT ;  /* 0x00ff00006eff7812 */ /* 0x000fe200078cc0ff */
[----:B------:R-:W-:Y:S01]  /*3990*/  FADD.FTZ R45, R192, -R45 ;  /* 0x8000002dc02d7221 */ /* 0x000fe20000010000 */
[C---:B------:R-:W-:Y:S01]  /*39a0*/  FSEL R93, R47.reuse, RZ, P2 ;  /* 0x000000ff2f5d7208 */ /* 0x040fe20001000000 */
[----:B------:R-:W-:Y:S01]  /*39b0*/  FMUL.FTZ R87, R170, R87 ;  /* 0x00000057aa577220 */ /* 0x000fe20000410000 */
[----:B------:R-:W-:-:S02]  /*39c0*/  FSEL R85, R47, RZ, P3 ;  /* 0x000000ff2f557208 */ /* 0x000fc40001800000 */
[----:B------:R-:W-:Y:S01]  /*39d0*/  F2FP.BF16.F32.PACK_AB R47, R89, R84 ;  /* 0x00000054592f723e */ /* 0x000fe200000010ff */
[----:B------:R-:W-:Y:S01]  /*39e0*/  FMUL.FTZ R84, R170, R45 ;  /* 0x0000002daa547220 */ /* 0x000fe20000410000 */
[----:B------:R-:W-:Y:S02]  /*39f0*/  FSEL R89, R0, RZ, P6 ;  /* 0x000000ff00597208 */ /* 0x000fe40003000000 */
[----:B------:R-:W-:Y:S02]  /*3a00*/  LOP3.LUT P6, RZ, R152, 0xff0000, RZ, 0xc0, !PT ;  /* 0x00ff000098ff7812 */ /* 0x000fe400078cc0ff */
[----:B------:R-:W-:Y:S01]  /*3a10*/  F2FP.BF16.F32.PACK_AB R91, R88, R91 ;  /* 0x0000005b585b723e */ /* 0x000fe200000010ff */
[----:B------:R-:W-:Y:S01]  /*3a20*/  FMUL.FTZ R88, R87, UR6 ;  /* 0x0000000657587c20 */ /* 0x000fe20008410000 */
[----:B------:R-:W-:Y:S01]  /*3a30*/  F2FP.BF16.F32.PACK_AB R46, R85, R46 ;  /* 0x0000002e552e723e */ /* 0x000fe200000010ff */
[----:B------:R-:W-:Y:S01]  /*3a40*/  FMUL.FTZ R85, R170, R189 ;  /* 0x000000bdaa557220 */ /* 0x000fe20000410000 */
[----:B------:R-:W-:-:S02]  /*3a50*/  LOP3.LUT P5, RZ, R110, 0xff000000, RZ, 0xc0, !PT ;  /* 0xff0000006eff7812 */ /* 0x000fc400078ac0ff */
[----:B------:R-:W-:Y:S01]  /*3a60*/  FSEL R92, R0, RZ, P6 ;  /* 0x000000ff005c7208 */ /* 0x000fe20003000000 */
[----:B------:R-:W-:Y:S01]  /*3a70*/  FMUL.FTZ R44, R85, UR6 ;  /* 0x00000006552c7c20 */ /* 0x000fe20008410000 */
[----:B------:R-:W-:Y:S01]  /*3a80*/  LOP3.LUT P6, RZ, R152, 0xff000000, RZ, 0xc0, !PT ;  /* 0xff00000098ff7812 */ /* 0x000fe200078cc0ff */
[----:B------:R-:W-:Y:S01]  /*3a90*/  FMUL.FTZ R0, R84, UR6 ;  /* 0x0000000654007c20 */ /* 0x000fe20008410000 */
[----:B------:R-:W-:Y:S02]  /*3aa0*/  FSEL R94, R88, RZ, P5 ;  /* 0x000000ff585e7208 */ /* 0x000fe40002800000 */
[----:B------:R-:W-:Y:S02]  /*3ab0*/  LOP3.LUT P2, RZ, R110, 0xff00, RZ, 0xc0, !PT ;  /* 0x0000ff006eff7812 */ /* 0x000fe4000784c0ff */
[----:B------:R-:W-:Y:S02]  /*3ac0*/  LOP3.LUT P5, RZ, R152, 0xff00, RZ, 0xc0, !PT ;  /* 0x0000ff0098ff7812 */ /* 0x000fe400078ac0ff */
[----:B------:R-:W-:-:S02]  /*3ad0*/  FSEL R45, R88, RZ, P6 ;  /* 0x000000ff582d7208 */ /* 0x000fc40003000000 */
[----:B------:R-:W-:Y:S02]  /*3ae0*/  LOP3.LUT P3, RZ, R110, 0xff, RZ, 0xc0, !PT ;  /* 0x000000ff6eff7812 */ /* 0x000fe4000786c0ff */
[----:B------:R-:W-:Y:S02]  /*3af0*/  LOP3.LUT P6, RZ, R152, 0xff, RZ, 0xc0, !PT ;  /* 0x000000ff98ff7812 */ /* 0x000fe400078cc0ff */
[----:B------:R-:W-:Y:S02]  /*3b00*/  F2FP.BF16.F32.PACK_AB R90, R93, R90 ;  /* 0x0000005a5d5a723e */ /* 0x000fe400000010ff */
[C---:B------:R-:W-:Y:S02]  /*3b10*/  FSEL R93, R44.reuse, RZ, P2 ;  /* 0x000000ff2c5d7208 */ /* 0x040fe40001000000 */
        /* <DEDUP_REMOVED lines=8> */
.L_x_1615:
        /* <DEDUP_REMOVED lines=8> */
[----:B-----5:R-:W-:Y:S01]  /*3c20*/  ISETP.GE.U32.AND P2, PT, R110, RZ, PT ;  /* 0x000000ff6e00720c */ /* 0x020fe20003f46070 */
[----:B------:R-:W-:Y:S01]  /*3c30*/  FADD.FTZ R88, R215, -R88 ;  /* 0x80000058d7587221 */ /* 0x000fe20000010000 */
[----:B------:R-:W-:Y:S01]  /*3c40*/  FFMA.FTZ R44, R193, R98, R99 ;  /* 0x00000062c12c7223 */ /* 0x000fe20000010063 */
[----:B------:R-:W-:Y:S01]  /*3c50*/  FADD.FTZ R89, R172, -R45 ;  /* 0x8000002dac597221 */ /* 0x000fe20000010000 */
[----:B------:R-:W-:Y:S01]  /*3c60*/  FADD.FTZ R213, R213, -R46 ;  /* 0x8000002ed5d57221 */ /* 0x000fe20000010000 */
[----:B------:R-:W-:Y:S01]  /*3c70*/  FFMA.FTZ R88, R170, R88, R59 ;  /* 0x00000058aa587223 */ /* 0x000fe2000001003b */
[----:B------:R-:W-:Y:S01]  /*3c80*/  ISETP.GE.U32.AND.EX P5, PT, R111, 0x1000000, PT, P2 ;  /* 0x010000006f00780c */ /* 0x000fe20003fa6120 */
[-C--:B------:R-:W-:Y:S01]  /*3c90*/  FFMA.FTZ R45, R214, R98.reuse, R99 ;  /* 0x00000062d62d7223 */ /* 0x080fe20000010063 */
[----:B------:R-:W-:Y:S01]  /*3ca0*/  FADD.FTZ R209, R209, -R44 ;  /* 0x8000002cd1d17221 */ /* 0x000fe20000010000 */
[----:B------:R-:W-:Y:S01]  /*3cb0*/  ISETP.GE.U32.AND P2, PT, R152, RZ, PT ;  /* 0x000000ff9800720c */ /* 0x000fe20003f46070 */
[----:B------:R-:W-:Y:S01]  /*3cc0*/  FFMA.FTZ R213, R170, R213, R58 ;  /* 0x000000d5aad57223 */ /* 0x000fe2000001003a */
[----:B------:R-:W-:Y:S01]  /*3cd0*/  FMUL.FTZ R88, R88, UR6 ;  /* 0x0000000658587c20 */ /* 0x000fe20008410000 */
[----:B------:R-:W-:Y:S01]  /*3ce0*/  FADD.FTZ R45, R216, -R45 ;  /* 0x8000002dd82d7221 */ /* 0x000fe20000010000 */
[C---:B------:R-:W-:Y:S01]  /*3cf0*/  FFMA.FTZ R209, R170.reuse, R209, R56 ;  /* 0x000000d1aad17223 */ /* 0x040fe20000010038 */
[----:B------:R-:W-:Y:S01]  /*3d00*/  ISETP.GE.U32.AND.EX P2, PT, R153, 0x1000000, PT, P2 ;  /* 0x010000009900780c */ /* 0x000fe20003f46120 */
[----:B------:R-:W-:Y:S01]  /*3d10*/  FMUL.FTZ R213, R213, UR6 ;  /* 0x00000006d5d57c20 */ /* 0x000fe20008410000 */
[----:B------:R-:W-:Y:S01]  /*3d20*/  LOP3.LUT P6, RZ, R153, 0xff0000, RZ, 0xc0, !PT ;  /* 0x00ff000099ff7812 */ /* 0x000fe200078cc0ff */
[----:B------:R-:W-:Y:S01]  /*3d30*/  FFMA.FTZ R45, R170, R45, R57 ;  /* 0x0000002daa2d7223 */ /* 0x000fe20000010039 */
[C---:B------:R-:W-:Y:S01]  /*3d40*/  FSEL R96, R88.reuse, RZ, P5 ;  /* 0x000000ff58607208 */ /* 0x040fe20002800000 */
[----:B------:R-:W-:Y:S01]  /*3d50*/  FMUL.FTZ R209, R209, UR6 ;  /* 0x00000006d1d17c20 */ /* 0x000fe20008410000 */
[----:B------:R-:W-:Y:S01]  /*3d60*/  FSEL R44, R88, RZ, P2 ;  /* 0x000000ff582c7208 */ /* 0x000fe20001000000 */
[----:B------:R-:W-:Y:S01]  /*3d70*/  FFMA.FTZ R88, R170, R89, R54 ;  /* 0x00000059aa587223 */ /* 0x000fe20000010036 */
[----:B------:R-:W-:Y:S01]  /*3d80*/  LOP3.LUT P3, RZ, R111, 0xff0000, RZ, 0xc0, !PT ;  /* 0x00ff00006fff7812 */ /* 0x000fe2000786c0ff */
[-CC-:B------:R-:W-:Y:S01]  /*3d90*/  FFMA.FTZ R90, R191, R98.reuse, R99.reuse ;  /* 0x00000062bf5a7223 */ /* 0x180fe20000010063 */
[----:B------:R-:W-:Y:S01]  /*3da0*/  LOP3.LUT P5, RZ, R111, 0xff, RZ, 0xc0, !PT ;  /* 0x000000ff6fff7812 */ /* 0x000fe200078ac0ff */
        /* <DEDUP_REMOVED lines=9> */
[C---:B------:R-:W-:Y:S01]  /*3e40*/  LOP3.LUT P3, RZ, R153.reuse, 0xff, RZ, 0xc0, !PT ;  /* 0x000000ff99ff7812 */ /* 0x040fe2000786c0ff */
[----:B------:R-:W-:Y:S01]  /*3e50*/  FFMA.FTZ R90, R170, R90, R55 ;  /* 0x0000005aaa5a7223 */ /* 0x000fe20000010037 */
[----:B------:R-:W-:Y:S01]  /*3e60*/  LOP3.LUT P2, RZ, R153, 0xff00, RZ, 0xc0, !PT ;  /* 0x0000ff0099ff7812 */ /* 0x000fe2000784c0ff */
[----:B------:R-:W-:Y:S01]  /*3e70*/  FADD.FTZ R189, R218, -R189 ;  /* 0x800000bddabd7221 */ /* 0x000fe20000010000 */
[----:B------:R-:W-:Y:S01]  /*3e80*/  LOP3.LUT P5, RZ, R110, 0xff0000, RZ, 0xc0, !PT ;  /* 0x00ff00006eff7812 */ /* 0x000fe200078ac0ff */
[----:B------:R-:W-:Y:S01]  /*3e90*/  FADD.FTZ R89, R192, -R89 ;  /* 0x80000059c0597221 */ /* 0x000fe20000010000 */
[----:B------:R-:W-:Y:S01]  /*3ea0*/  FSEL R94, R45, RZ, P6 ;  /* 0x000000ff2d5e7208 */ /* 0x000fe20003000000 */
[----:B------:R-:W-:Y:S01]  /*3eb0*/  FMUL.FTZ R90, R90, UR6 ;  /* 0x000000065a5a7c20 */ /* 0x000fe20008410000 */
[----:B------:R-:W-:Y:S01]  /*3ec0*/  FSEL R46, R209, RZ, P3 ;  /* 0x000000ffd12e7208 */ /* 0x000fe20001800000 */
[C---:B------:R-:W-:Y:S01]  /*3ed0*/  FFMA.FTZ R189, R170.reuse, R189, R53 ;  /* 0x000000bdaabd7223 */ /* 0x040fe20000010035 */
[----:B------:R-:W-:Y:S01]  /*3ee0*/  FSEL R45, R45, RZ, P2 ;  /* 0x000000ff2d2d7208 */ /* 0x000fe20001000000 */
[----:B------:R-:W-:Y:S01]  /*3ef0*/  FFMA.FTZ R89, R170, R89, R52 ;  /* 0x00000059aa597223 */ /* 0x000fe20000010034 */
[----:B------:R-:W-:Y:S01]  /*3f00*/  FSEL R92, R88, RZ, P5 ;  /* 0x000000ff585c7208 */ /* 0x000fe20002800000 */
[----:B------:R-:W-:Y:S01]  /*3f10*/  FMUL.FTZ R189, R189, UR6 ;  /* 0x00000006bdbd7c20 */ /* 0x000fe20008410000 */
[----:B------:R-:W-:Y:S01]  /*3f20*/  LOP3.LUT P5, RZ, R152, 0xff0000, RZ, 0xc0, !PT ;  /* 0x00ff000098ff7812 */ /* 0x000fe200078ac0ff */
[----:B------:R-:W-:Y:S01]  /*3f30*/  FMUL.FTZ R89, R89, UR6 ;  /* 0x0000000659597c20 */ /* 0x000fe20008410000 */
[----:B------:R-:W-:-:S02]  /*3f40*/  F2FP.BF16.F32.PACK_AB R46, R45, R46 ;  /* 0x0000002e2d2e723e */ /* 0x000fc400000010ff */
[----:B------:R-:W-:Y:S02]  /*3f50*/  FSEL R45, R88, RZ, P5 ;  /* 0x000000ff582d7208 */ /* 0x000fe40002800000 */
[----:B------:R-:W-:Y:S02]  /*3f60*/  LOP3.LUT P3, RZ, R110, 0xff000000, RZ, 0xc0, !PT ;  /* 0xff0000006eff7812 */ /* 0x000fe4000786c0ff */
[----:B------:R-:W-:Y:S02]  /*3f70*/  LOP3.LUT P5, RZ, R152, 0xff000000, RZ, 0xc0, !PT ;  /* 0xff00000098ff7812 */ /* 0x000fe400078ac0ff */
        /* <DEDUP_REMOVED lines=18> */
.L_x_1617:
[-CC-:B------:R-:W-:Y:S01]  /*40a0*/  FFMA.FTZ R46, R207, R98.reuse, R99.reuse ;  /* 0x00000062cf2e7223 */ /* 0x180fe20000010063 */
[-CC-:B------:R-:W-:Y:S01]  /*40b0*/  FFMA.FTZ R44, R193, R98.reuse, R99.reuse ;  /* 0x00000062c12c7223 */ /* 0x180fe20000010063 */
[-CC-:B------:R-:W-:Y:S01]  /*40c0*/  FFMA.FTZ R47, R214, R98.reuse, R99.reuse ;  /* 0x00000062d62f7223 */ /* 0x180fe20000010063 */
[----:B-----5:R-:W-:Y:S01]  /*40d0*/  LOP3.LUT P6, RZ, R111, 0xff0000, RZ, 0xc0, !PT ;  /* 0x00ff00006fff7812 */ /* 0x020fe200078cc0ff */
[----:B------:R-:W-:Y:S01]  /*40e0*/  FADD.FTZ R213, R213, -R46 ;  /* 0x8000002ed5d57221 */ /* 0x000fe20000010000 */
[----:B------:R-:W-:Y:S01]  /*40f0*/  FADD.FTZ R209, R209, -R44 ;  /* 0x8000002cd1d17221 */ /* 0x000fe20000010000 */
[-C--:B------:R-:W-:Y:S01]  /*4100*/  FFMA.FTZ R44, R219, R98.reuse, R99 ;  /* 0x00000062db2c7223 */ /* 0x080fe20000010063 */
[----:B------:R-:W-:Y:S01]  /*4110*/  LOP3.LUT P5, RZ, R153, 0xff0000, RZ, 0xc0, !PT ;  /* 0x00ff000099ff7812 */ /* 0x000fe200078ac0ff */
[----:B------:R-:W-:Y:S01]  /*4120*/  FFMA.FTZ R50, R170, R213, R58 ;  /* 0x000000d5aa327223 */ /* 0x000fe2000001003a */
[----:B------:R-:W-:Y:S01]  /*4130*/  ISETP.GE.U32.AND P2, PT, R110, RZ, PT ;  /* 0x000000ff6e00720c */ /* 0x000fe20003f46070 */
[----:B------:R-:W-:Y:S01]  /*4140*/  FADD.FTZ R51, R215, -R44 ;  /* 0x8000002cd7337221 */ /* 0x000fe20000010000 */
[----:B------:R-:W-:Y:S01]  /*4150*/  ISETP.GE.U32.AND P3, PT, R152, RZ, PT ;  /* 0x000000ff9800720c */ /* 0x000fe20003f66070 */
[----:B------:R-:W-:Y:S01]  /*4160*/  FMUL.FTZ R44, R50, UR6 ;  /* 0x00000006322c7c20 */ /* 0x000fe20008410000 */
[C---:B------:R-:W-:Y:S01]  /*4170*/  FFMA.FTZ R48, R170.reuse, R209, R56 ;  /* 0x000000d1aa307223 */ /* 0x040fe20000010038 */
[----:B------:R-:W-:Y:S01]  /*4180*/  FFMA.FTZ R51, R170, R51, R59 ;  /* 0x00000033aa337223 */ /* 0x000fe2000001003b */
        /* <DEDUP_REMOVED lines=9> */
[C---:B------:R-:W-:Y:S01]  /*4220*/  FFMA.FTZ R49, R170.reuse, R47, R57 ;  /* 0x0000002faa317223 */ /* 0x040fe20000010039 */
[----:B------:R-:W-:Y:S01]  /*4230*/  LOP3.LUT P6, RZ, R111, 0xff, RZ, 0xc0, !PT ;  /* 0x000000ff6fff7812 */ /* 0x000fe200078cc0ff */
[----:B------:R-:W-:Y:S01]  /*4240*/  FFMA.FTZ R86, R170, R45, R54 ;  /* 0x0000002daa567223 */ /* 0x000fe20000010036 */
        /* <DEDUP_REMOVED lines=16> */
[----:B------:R-:W-:-:S02]  /*4350*/  FSEL R93, R47, RZ, P2 ;  /* 0x000000ff2f5d7208 */ /* 0x000fc40001000000 */
[----:B------:R-:W-:Y:S02]  /*4360*/  FSEL R85, R47, RZ, P3 ;  /* 0x000000ff2f557208 */ /* 0x000fe40001800000 */
[----:B------:R-:W-:Y:S01]  /*4370*/  F2FP.BF16.F32.PACK_AB R47, R87, R84 ;  /* 0x00000054572f723e */ /* 0x000fe200000010ff */
[----:B------:R-:W-:Y:S01]  /*4380*/  FFMA.FTZ R87, R170, R44, R55 ;  /* 0x0000002caa577223 */ /* 0x000fe20000010037 */
[----:B------:R-:W-:Y:S01]  /*4390*/  FSEL R89, R0, RZ, P6 ;  /* 0x000000ff00597208 */ /* 0x000fe20003000000 */
[----:B------:R-:W-:Y:S01]  /*43a0*/  FFMA.FTZ R84, R170, R45, R52 ;  /* 0x0000002daa547223 */ /* 0x000fe20000010034 */
[----:B------:R-:W-:Y:S02]  /*43b0*/  LOP3.LUT P6, RZ, R152, 0xff0000, RZ, 0xc0, !PT ;  /* 0x00ff000098ff7812 */ /* 0x000fe400078cc0ff */
[----:B------:R-:W-:Y:S01]  /*43c0*/  F2FP.BF16.F32.PACK_AB R91, R88, R91 ;  /* 0x0000005b585b723e */ /* 0x000fe200000010ff */
[----:B------:R-:W-:Y:S01]  /*43d0*/  FMUL.FTZ R88, R87, UR6 ;  /* 0x0000000657587c20 */ /* 0x000fe20008410000 */
[----:B------:R-:W-:Y:S01]  /*43e0*/  F2FP.BF16.F32.PACK_AB R46, R85, R46 ;  /* 0x0000002e552e723e */ /* 0x000fe200000010ff */
[----:B------:R-:W-:Y:S01]  /*43f0*/  FFMA.FTZ R85, R170, R189, R53 ;  /* 0x000000bdaa557223 */ /* 0x000fe20000010035 */
        /* <DEDUP_REMOVED lines=19> */
[----:B------:R-:W-:-:S07]  /*4530*/  F2FP.BF16.F32.PACK_AB R88, R93, R88 ;  /* 0x000000585d58723e */ /* 0x000fce00000010ff */
.L_x_1613:
        /* <DEDUP_REMOVED lines=18> */
[-C--:B------:R-:W-:Y:S01]  /*4660*/  FFMA.FTZ R181, R181, R98.reuse, R99 ;  /* 0x00000062b5b57223 */ /* 0x080fe20000010063 */
[----:B------:R-:W-:Y:S01]  /*4670*/  FADD.FTZ R205, R205, -R210 ;  /* 0x800000d2cdcd7221 */ /* 0x000fe20000010000 */
[----:B------:R-:W-:Y:S01]  /*4680*/  FADD.FTZ R179, R179, -R0 ;  /* 0x80000000b3b37221 */ /* 0x000fe20000010000 */
[----:B------:R-:W-:Y:S01]  /*4690*/  LOP3.LUT P5, RZ, R109, 0xff0000, RZ, 0xc0, !PT ;  /* 0x00ff00006dff7812 */ /* 0x000fe200078ac0ff */
[----:B------:R-:W-:Y:S01]  /*46a0*/  FADD.FTZ R211, R212, -R211 ;  /* 0x800000d3d4d37221 */ /* 0x000fe20000010000 */
[----:B0-----:R-:W-:Y:S01]  /*46b0*/  FFMA.FTZ R50, R170, R205, R66 ;  /* 0x000000cdaa327223 */ /* 0x001fe20000010042 */
[----:B------:R-:W-:Y:S01]  /*46c0*/  FADD.FTZ R181, R206, -R181 ;  /* 0x800000b5ceb57221 */ /* 0x000fe20000010000 */
[-C--:B------:R-:W-:Y:S01]  /*46d0*/  FFMA.FTZ R47, R208, R98.reuse, R99 ;  /* 0x00000062d02f7223 */ /* 0x080fe20000010063 */
[----:B------:R-:W-:Y:S01]  /*46e0*/  LOP3.LUT P6, RZ, R155, 0xff0000, RZ, 0xc0, !PT ;  /* 0x00ff00009bff7812 */ /* 0x000fe200078cc0ff */
[----:B------:R-:W-:Y:S01]  /*46f0*/  FMUL.FTZ R0, R50, UR6 ;  /* 0x0000000632007c20 */ /* 0x000fe20008410000 */
[----:B------:R-:W-:Y:S01]  /*4700*/  FFMA.FTZ R51, R170, R211, R67 ;  /* 0x000000d3aa337223 */ /* 0x000fe20000010043 */
[----:B------:R-:W-:Y:S01]  /*4710*/  ISETP.GE.U32.AND P3, PT, R108, RZ, PT ;  /* 0x000000ff6c00720c */ /* 0x000fe20003f66070 */
[----:B------:R-:W-:Y:S01]  /*4720*/  FFMA.FTZ R48, R170, R181, R64 ;  /* 0x000000b5aa307223 */ /* 0x000fe20000010040 */
[----:B------:R-:W-:Y:S01]  /*4730*/  FADD.FTZ R47, R204, -R47 ;  /* 0x8000002fcc2f7221 */ /* 0x000fe20000010000 */
[----:B------:R-:W-:Y:S01]  /*4740*/  FSEL R91, R0, RZ, P5 ;  /* 0x000000ff005b7208 */ /* 0x000fe20002800000 */
[-C--:B------:R-:W-:Y:S01]  /*4750*/  FFMA.FTZ R44, R177, R98.reuse, R99 ;  /* 0x00000062b12c7223 */ /* 0x080fe20000010063 */
[----:B------:R-:W-:Y:S01]  /*4760*/  ISETP.GE.U32.AND P5, PT, R154, RZ, PT ;  /* 0x000000ff9a00720c */ /* 0x000fe20003fa6070 */
[----:B------:R-:W-:Y:S01]  /*4770*/  FMUL.FTZ R46, R51, UR6 ;  /* 0x00000006332e7c20 */ /* 0x000fe20008410000 */
[----:B------:R-:W-:Y:S01]  /*4780*/  FSEL R84, R0, RZ, P6 ;  /* 0x000000ff00547208 */ /* 0x000fe20003000000 */
[----:B------:R-:W-:Y:S01]  /*4790*/  FMUL.FTZ R0, R48, UR6 ;  /* 0x0000000630007c20 */ /* 0x000fe20008410000 */
[----:B------:R-:W-:Y:S01]  /*47a0*/  ISETP.GE.U32.AND.EX P3, PT, R109, 0x1000000, PT, P3 ;  /* 0x010000006d00780c */ /* 0x000fe20003f66130 */
[----:B------:R-:W-:Y:S01]  /*47b0*/  FFMA.FTZ R49, R170, R47, R65 ;  /* 0x0000002faa317223 */ /* 0x000fe20000010041 */
[----:B------:R-:W-:Y:S01]  /*47c0*/  ISETP.GE.U32.AND.EX P5, PT, R155, 0x1000000, PT, P5 ;  /* 0x010000009b00780c */ /* 0x000fe20003fa6150 */
[----:B------:R-:W-:Y:S01]  /*47d0*/  FADD.FTZ R44, R195, -R44 ;  /* 0x8000002cc32c7221 */ /* 0x000fe20000010000 */
[----:B------:R-:W-:Y:S01]  /*47e0*/  LOP3.LUT P6, RZ, R109, 0xff, RZ, 0xc0, !PT ;  /* 0x000000ff6dff7812 */ /* 0x000fe200078cc0ff */
[----:B------:R-:W-:Y:S01]  /*47f0*/  FFMA.FTZ R45, R174, R98, R99 ;  /* 0x00000062ae2d7223 */ /* 0x000fe20000010063 */
[----:B------:R-:W-:Y:S01]  /*4800*/  FSEL R96, R46, RZ, P3 ;  /* 0x000000ff2e607208 */ /* 0x000fe20001800000 */
[----:B------:R-:W-:Y:S01]  /*4810*/  FFMA.FTZ R87, R170, R44, R63 ;  /* 0x0000002caa577223 */ /* 0x000fe2000001003f */
[----:B------:R-:W-:Y:S01]  /*4820*/  FSEL R47, R46, RZ, P5 ;  /* 0x000000ff2e2f7208 */ /* 0x000fe20002800000 */
[----:B------:R-:W-:Y:S01]  /*4830*/  FMUL.FTZ R46, R49, UR6 ;  /* 0x00000006312e7c20 */ /* 0x000fe20008410000 */
[----:B------:R-:W-:Y:S01]  /*4840*/  FSEL R90, R0, RZ, P6 ;  /* 0x000000ff005a7208 */ /* 0x000fe20003000000 */
[----:B------:R-:W-:Y:S01]  /*4850*/  FFMA.FTZ R86, R170, R179, R62 ;  /* 0x000000b3aa567223 */ /* 0x000fe2000001003e */
[----:B------:R-:W-:Y:S01]  /*4860*/  LOP3.LUT P5, RZ, R109, 0xff00, RZ, 0xc0, !PT ;  /* 0x0000ff006dff7812 */ /* 0x000fe200078ac0ff */
[----:B------:R-:W-:Y:S01]  /*4870*/  FADD.FTZ R45, R194, -R45 ;  /* 0x8000002dc22d7221 */ /* 0x000fe20000010000 */
[----:B------:R-:W-:Y:S01]  /*4880*/  LOP3.LUT P6, RZ, R155, 0xff00, RZ, 0xc0, !PT ;  /* 0x0000ff009bff7812 */ /* 0x000fe200078cc0ff */
[----:B------:R-:W-:Y:S01]  /*4890*/  FFMA.FTZ R173, R173, R98, R99 ;  /* 0x00000062adad7223 */ /* 0x000fe20000010063 */
[----:B------:R-:W-:Y:S01]  /*48a0*/  LOP3.LUT P3, RZ, R155, 0xff, RZ, 0xc0, !PT ;  /* 0x000000ff9bff7812 */ /* 0x000fe2000786c0ff */
[----:B------:R-:W-:Y:S01]  /*48b0*/  FFMA.FTZ R85, R170, R45, R61 ;  /* 0x0000002daa557223 */ /* 0x000fe2000001003d */
[----:B------:R-:W-:Y:S01]  /*48c0*/  FSEL R95, R46, RZ, P5 ;  /* 0x000000ff2e5f7208 */ /* 0x000fe20002800000 */
[----:B------:R-:W-:Y:S01]  /*48d0*/  FADD.FTZ R173, R178, -R173 ;  /* 0x800000adb2ad7221 */ /* 0x000fe20000010000 */
[----:B------:R-:W-:Y:S01]  /*48e0*/  FSEL R97, R46, RZ, P6 ;  /* 0x000000ff2e617208 */ /* 0x000fe20003000000 */
[----:B------:R-:W-:Y:S01]  /*48f0*/  FMUL.FTZ R46, R87, UR6 ;  /* 0x00000006572e7c20 */ /* 0x000fe20008410000 */
[----:B------:R-:W-:Y:S01]  /*4900*/  FSEL R88, R0, RZ, P3 ;  /* 0x000000ff00587208 */ /* 0x000fe20001800000 */
[----:B------:R-:W-:Y:S01]  /*4910*/  FMUL.FTZ R0, R86, UR6 ;  /* 0x0000000656007c20 */ /* 0x000fe20008410000 */
[C---:B------:R-:W-:Y:S01]  /*4920*/  LOP3.LUT P6, RZ, R108.reuse, 0xff000000, RZ, 0xc0, !PT ;  /* 0xff0000006cff7812 */ /* 0x040fe200078cc0ff */
[----:B------:R-:W-:Y:S01]  /*4930*/  FMUL.FTZ R44, R85, UR6 ;  /* 0x00000006552c7c20 */ /* 0x000fe20008410000 */
[----:B------:R-:W-:-:S02]  /*4940*/  LOP3.LUT P3, RZ, R108, 0xff0000, RZ, 0xc0, !PT ;  /* 0x00ff00006cff7812 */ /* 0x000fc4000786c0ff */
[----:B------:R-:W-:Y:S02]  /*4950*/  FSEL R94, R46, RZ, P6 ;  /* 0x000000ff2e5e7208 */ /* 0x000fe40003000000 */
[----:B------:R-:W-:Y:S02]  /*4960*/  LOP3.LUT P5, RZ, R154, 0xff0000, RZ, 0xc0, !PT ;  /* 0x00ff00009aff7812 */ /* 0x000fe400078ac0ff */
[----:B------:R-:W-:Y:S02]  /*4970*/  FSEL R89, R0, RZ, P3 ;  /* 0x000000ff00597208 */ /* 0x000fe40001800000 */
[----:B------:R-:W-:Y:S01]  /*4980*/  F2FP.BF16.F32.PACK_AB R47, R47, R84 ;  /* 0x000000542f2f723e */ /* 0x000fe200000010ff */
[----:B------:R-:W-:Y:S01]  /*4990*/  FFMA.FTZ R84, R170, R173, R60 ;  /* 0x000000adaa547223 */ /* 0x000fe2000001003c */
[----:B------:R-:W-:Y:S02]  /*49a0*/  LOP3.LUT P6, RZ, R154, 0xff000000, RZ, 0xc0, !PT ;  /* 0xff0000009aff7812 */ /* 0x000fe400078cc0ff */
[----:B------:R-:W-:-:S02]  /*49b0*/  LOP3.LUT P3, RZ, R108, 0xff00, RZ, 0xc0, !PT ;  /* 0x0000ff006cff7812 */ /* 0x000fc4000786c0ff */
[----:B------:R-:W-:Y:S01]  /*49c0*/  FSEL R92, R0, RZ, P5 ;  /* 0x000000ff005c7208 */ /* 0x000fe20002800000 */
[----:B------:R-:W-:Y:S01]  /*49d0*/  FMUL.FTZ R0, R84, UR6 ;  /* 0x0000000654007c20 */ /* 0x000fe20008410000 */
[----:B------:R-:W-:Y:S02]  /*49e0*/  FSEL R45, R46, RZ, P6 ;  /* 0x000000ff2e2d7208 */ /* 0x000fe40003000000 */
[----:B------:R-:W-:Y:S02]  /*49f0*/  LOP3.LUT P6, RZ, R154, 0xff00, RZ, 0xc0, !PT ;  /* 0x0000ff009aff7812 */ /* 0x000fe400078cc0ff */
[----:B------:R-:W-:Y:S02]  /*4a00*/  FSEL R93, R44, RZ, P3 ;  /* 0x000000ff2c5d7208 */ /* 0x000fe40001800000 */
[----:B------:R-:W-:Y:S02]  /*4a10*/  LOP3.LUT P5, RZ, R108, 0xff, RZ, 0xc0, !PT ;  /* 0x000000ff6cff7812 */ /* 0x000fe400078ac0ff */
[----:B------:R-:W-:-:S02]  /*4a20*/  LOP3.LUT P3, RZ, R154, 0xff, RZ, 0xc0, !PT ;  /* 0x000000ff9aff7812 */ /* 0x000fc4000786c0ff */
[----:B------:R-:W-:Y:S02]  /*4a30*/  F2FP.BF16.F32.PACK_AB R90, R95, R90 ;  /* 0x0000005a5f5a723e */ /* 0x000fe400000010ff */
[----:B------:R-:W-:Y:S02]  /*4a40*/  F2FP.BF16.F32.PACK_AB R46, R97, R88 ;  /* 0x00000058612e723e */ /* 0x000fe400000010ff */
        /* <DEDUP_REMOVED lines=9> */
.L_x_1620:
[-CC-:B------:R-:W-:Y:S01]  /*4ae0*/  FFMA.FTZ R211, R211, R98.reuse, R99.reuse ;  /* 0x00000062d3d37223 */ /* 0x180fe20000010063 */
[-CC-:B------:R-:W-:Y:S01]  /*4af0*/  FFMA.FTZ R210, R210, R98.reuse, R99.reuse ;  /* 0x00000062d2d27223 */ /* 0x180fe20000010063 */
[-C--:B------:R-:W-:Y:S01]  /*4b00*/  FFMA.FTZ R181, R181, R98.reuse, R99 ;  /* 0x00000062b5b57223 */ /* 0x080fe20000010063 */
[----:B------:R-:W-:Y:S01]  /*4b10*/  ISETP.GE.U32.AND P3, PT, R108, RZ, PT ;  /* 0x000000ff6c00720c */ /* 0x000fe20003f66070 */
[----:B------:R-:W-:Y:S01]  /*4b20*/  FADD.FTZ R211, R212, -R211 ;  /* 0x800000d3d4d37221 */ /* 0x000fe20000010000 */
[----:B------:R-:W-:Y:S01]  /*4b30*/  FADD.FTZ R205, R205, -R210 ;  /* 0x800000d2cdcd7221 */ /* 0x000fe20000010000 */
[----:B------:R-:W-:Y:S01]  /*4b40*/  FADD.FTZ R181, R206, -R181 ;  /* 0x800000b5ceb57221 */ /* 0x000fe20000010000 */
[-C--:B0-----:R-:W-:Y:S01]  /*4b50*/  FFMA.FTZ R47, R208, R98.reuse, R99 ;  /* 0x00000062d02f7223 */ /* 0x081fe20000010063 */
[C---:B------:R-:W-:Y:S01]  /*4b60*/  FFMA.FTZ R211, R170.reuse, R211, R67 ;  /* 0x000000d3aad37223 */ /* 0x040fe20000010043 */
[C---:B------:R-:W-:Y:S01]  /*4b70*/  FFMA.FTZ R205, R170.reuse, R205, R66 ;  /* 0x000000cdaacd7223 */ /* 0x040fe20000010042 */
[----:B------:R-:W-:Y:S01]  /*4b80*/  ISETP.GE.U32.AND.EX P3, PT, R109, 0x1000000, PT, P3 ;  /* 0x010000006d00780c */ /* 0x000fe20003f66130 */
[----:B------:R-:W-:Y:S01]  /*4b90*/  FFMA.FTZ R181, R170, R181, R64 ;  /* 0x000000b5aab57223 */ /* 0x000fe20000010040 */
[----:B------:R-:W-:Y:S01]  /*4ba0*/  FMUL.FTZ R211, R211, UR6 ;  /* 0x00000006d3d37c20 */ /* 0x000fe20008410000 */
[----:B------:R-:W-:Y:S01]  /*4bb0*/  FMUL.FTZ R205, R205, UR6 ;  /* 0x00000006cdcd7c20 */ /* 0x000fe20008410000 */
[----:B------:R-:W-:Y:S01]  /*4bc0*/  LOP3.LUT P5, RZ, R109, 0xff0000, RZ, 0xc0, !PT ;  /* 0x00ff00006dff7812 */ /* 0x000fe200078ac0ff */
[----:B------:R-:W-:Y:S01]  /*4bd0*/  FADD.FTZ R47, R204, -R47 ;  /* 0x8000002fcc2f7221 */ /* 0x000fe20000010000 */
[-CC-:B------:R-:W-:Y:S01]  /*4be0*/  FFMA.FTZ R0, R175, R98.reuse, R99.reuse ;  /* 0x00000062af007223 */ /* 0x180fe20000010063 */
[-C--:B------:R-:W-:Y:S01]  /*4bf0*/  FFMA.FTZ R44, R177, R98.reuse, R99 ;  /* 0x00000062b12c7223 */ /* 0x080fe20000010063 */
[----:B------:R-:W-:Y:S01]  /*4c00*/  FSEL R88, R211, RZ, P3 ;  /* 0x000000ffd3587208 */ /* 0x000fe20001800000 */
[----:B------:R-:W-:Y:S01]  /*4c10*/  FMUL.FTZ R181, R181, UR6 ;  /* 0x00000006b5b57c20 */ /* 0x000fe20008410000 */
[----:B------:R-:W-:Y:S01]  /*4c20*/  ISETP.GE.U32.AND P3, PT, R154, RZ, PT ;  /* 0x000000ff9a00720c */ /* 0x000fe20003f66070 */
[----:B------:R-:W-:Y:S01]  /*4c30*/  FFMA.FTZ R47, R170, R47, R65 ;  /* 0x0000002faa2f7223 */ /* 0x000fe20000010041 */
[----:B------:R-:W-:Y:S01]  /*4c40*/  FSEL R91, R205, RZ, P5 ;  /* 0x000000ffcd5b7208 */ /* 0x000fe20002800000 */
[----:B------:R-:W-:Y:S01]  /*4c50*/  FADD.FTZ R179, R179, -R0 ;  /* 0x80000000b3b37221 */ /* 0x000fe20000010000 */
[----:B------:R-:W-:Y:S01]  /*4c60*/  LOP3.LUT P6, RZ, R155, 0xff0000, RZ, 0xc0, !PT ;  /* 0x00ff00009bff7812 */ /* 0x000fe200078cc0ff */
[----:B------:R-:W-:Y:S01]  /*4c70*/  FADD.FTZ R44, R195, -R44 ;  /* 0x8000002cc32c7221 */ /* 0x000fe20000010000 */
[----:B------:R-:W-:Y:S01]  /*4c80*/  LOP3.LUT P5, RZ, R109, 0xff, RZ, 0xc0, !PT ;  /* 0x000000ff6dff7812 */ /* 0x000fe200078ac0ff */
[----:B------:R-:W-:Y:S01]  /*4c90*/  FFMA.FTZ R45, R174, R98, R99 ;  /* 0x00000062ae2d7223 */ /* 0x000fe20000010063 */
[----:B------:R-:W-:Y:S01]  /*4ca0*/  ISETP.GE.U32.AND.EX P3, PT, R155, 0x1000000, PT, P3 ;  /* 0x010000009b00780c */ /* 0x000fe20003f66130 */
[----:B------:R-:W-:Y:S01]  /*4cb0*/  FMUL.FTZ R47, R47, UR6 ;  /* 0x000000062f2f7c20 */ /* 0x000fe20008410000 */
[----:B------:R-:W-:Y:S01]  /*4cc0*/  FSEL R205, R205, RZ, P6 ;  /* 0x000000ffcdcd7208 */ /* 0x000fe20003000000 */
[C---:B------:R-:W-:Y:S01]  /*4cd0*/  FFMA.FTZ R179, R170.reuse, R179, R62 ;  /* 0x000000b3aab37223 */ /* 0x040fe2000001003e */
[----:B------:R-:W-:Y:S01]  /*4ce0*/  FSEL R90, R181, RZ, P5 ;  /* 0x000000ffb55a7208 */ /* 0x000fe20002800000 */
[----:B------:R-:W-:Y:S01]  /*4cf0*/  FFMA.FTZ R44, R170, R44, R63 ;  /* 0x0000002caa2c7223 */ /* 0x000fe2000001003f */
[C---:B------:R-:W-:Y:S01]  /*4d00*/  LOP3.LUT P6, RZ, R155.reuse, 0xff, RZ, 0xc0, !PT ;  /* 0x000000ff9bff7812 */ /* 0x040fe200078cc0ff */
[----:B------:R-:W-:Y:S01]  /*4d10*/  FADD.FTZ R45, R194, -R45 ;  /* 0x8000002dc22d7221 */ /* 0x000fe20000010000 */
[----:B------:R-:W-:Y:S01]  /*4d20*/  LOP3.LUT P5, RZ, R155, 0xff00, RZ, 0xc0, !PT ;  /* 0x0000ff009bff7812 */ /* 0x000fe200078ac0ff */
[----:B------:R-:W-:Y:S01]  /*4d30*/  FFMA.FTZ R173, R173, R98, R99 ;  /* 0x00000062adad7223 */ /* 0x000fe20000010063 */
[----:B------:R-:W-:Y:S01]  /*4d40*/  FSEL R0, R211, RZ, P3 ;  /* 0x000000ffd3007208 */ /* 0x000fe20001800000 */
[----:B------:R-:W-:Y:S01]  /*4d50*/  FMUL.FTZ R179, R179, UR6 ;  /* 0x00000006b3b37c20 */ /* 0x000fe20008410000 */
[----:B------:R-:W-:Y:S01]  /*4d60*/  LOP3.LUT P3, RZ, R109, 0xff00, RZ, 0xc0, !PT ;  /* 0x0000ff006dff7812 */ /* 0x000fe2000786c0ff */
[----:B------:R-:W-:Y:S01]  /*4d70*/  FMUL.FTZ R44, R44, UR6 ;  /* 0x000000062c2c7c20 */ /* 0x000fe20008410000 */
[----:B------:R-:W-:Y:S01]  /*4d80*/  FSEL R46, R181, RZ, P6 ;  /* 0x000000ffb52e7208 */ /* 0x000fe20003000000 */
[----:B------:R-:W-:Y:S01]  /*4d90*/  FFMA.FTZ R45, R170, R45, R61 ;  /* 0x0000002daa2d7223 */ /* 0x000fe2000001003d */
[----:B------:R-:W-:Y:S01]  /*4da0*/  FSEL R97, R47, RZ, P5 ;  /* 0x000000ff2f617208 */ /* 0x000fe20002800000 */
[----:B------:R-:W-:Y:S01]  /*4db0*/  FADD.FTZ R173, R178, -R173 ;  /* 0x800000adb2ad7221 */ /* 0x000fe20000010000 */
[C---:B------:R-:W-:Y:S01]  /*4dc0*/  LOP3.LUT P6, RZ, R108.reuse, 0xff0000, RZ, 0xc0, !PT ;  /* 0x00ff00006cff7812 */ /* 0x040fe200078cc0ff */
[----:B------:R-:W-:Y:S01]  /*4dd0*/  FMUL.FTZ R45, R45, UR6 ;  /* 0x000000062d2d7c20 */ /* 0x000fe20008410000 */
[----:B------:R-:W-:Y:S01]  /*4de0*/  LOP3.LUT P5, RZ, R108, 0xff000000, RZ, 0xc0, !PT ;  /* 0xff0000006cff7812 */ /* 0x000fe200078ac0ff */
[----:B------:R-:W-:Y:S01]  /*4df0*/  FFMA.FTZ R173, R170, R173, R60 ;  /* 0x000000adaaad7223 */ /* 0x000fe2000001003c */
[----:B------:R-:W-:-:S02]  /*4e00*/  FSEL R95, R47, RZ, P3 ;  /* 0x000000ff2f5f7208 */ /* 0x000fc40001800000 */
[----:B------:R-:W-:Y:S01]  /*4e10*/  F2FP.BF16.F32.PACK_AB R47, R0, R205 ;  /* 0x000000cd002f723e */ /* 0x000fe200000010ff */
[----:B------:R-:W-:Y:S01]  /*4e20*/  FMUL.FTZ R173, R173, UR6 ;  /* 0x00000006adad7c20 */ /* 0x000fe20008410000 */
[----:B------:R-:W-:Y:S02]  /*4e30*/  FSEL R89, R179, RZ, P6 ;  /* 0x000000ffb3597208 */ /* 0x000fe40003000000 */
[----:B------:R-:W-:Y:S02]  /*4e40*/  FSEL R0, R44, RZ, P5 ;  /* 0x000000ff2c007208 */ /* 0x000fe40002800000 */
[----:B------:R-:W-:Y:S02]  /*4e50*/  LOP3.LUT P3, RZ, R154, 0xff0000, RZ, 0xc0, !PT ;  /* 0x00ff00009aff7812 */ /* 0x000fe4000786c0ff */
[----:B------:R-:W-:Y:S02]  /*4e60*/  LOP3.LUT P6, RZ, R108, 0xff00, RZ, 0xc0, !PT ;  /* 0x0000ff006cff7812 */ /* 0x000fe400078cc0ff */
[----:B------:R-:W-:-:S02]  /*4e70*/  LOP3.LUT P5, RZ, R154, 0xff000000, RZ, 0xc0, !PT ;  /* 0xff0000009aff7812 */ /* 0x000fc400078ac0ff */
[----:B------:R-:W-:Y:S02]  /*4e80*/  FSEL R179, R179, RZ, P3 ;  /* 0x000000ffb3b37208 */ /* 0x000fe40001800000 */
[----:B------:R-:W-:Y:S02]  /*4e90*/  FSEL R92, R44, RZ, P5 ;  /* 0x000000ff2c5c7208 */ /* 0x000fe40002800000 */
[----:B------:R-:W-:Y:S02]  /*4ea0*/  FSEL R93, R45, RZ, P6 ;  /* 0x000000ff2d5d7208 */ /* 0x000fe40003000000 */
        /* <DEDUP_REMOVED lines=14> */
.L_x_1619:
[----:B------:R-:W-:Y:S05]  /*4f90*/  @!P2 BRA `(.L_x_1622) ;  /* 0x00000004002ca947 */ /* 0x000fea0003800000 */
[-CC-:B------:R-:W-:Y:S01]  /*4fa0*/  FFMA.FTZ R210, R210, R98.reuse, R99.reuse ;  /* 0x00000062d2d27223 */ /* 0x180fe20000010063 */
[-CC-:B------:R-:W-:Y:S01]  /*4fb0*/  FFMA.FTZ R0, R175, R98.reuse, R99.reuse ;  /* 0x00000062af007223 */ /* 0x180fe20000010063 */
[-CC-:B------:R-:W-:Y:S01]  /*4fc0*/  FFMA.FTZ R211, R211, R98.reuse, R99.reuse ;  /* 0x00000062d3d37223 */ /* 0x180fe20000010063 */
[-CC-:B0-----:R-:W-:Y:S01]  /*4fd0*/  FFMA.FTZ R45, R174, R98.reuse, R99.reuse ;  /* 0x00000062ae2d7223 */ /* 0x181fe20000010063 */
[----:B------:R-:W-:Y:S01]  /*4fe0*/  FADD.FTZ R205, R205, -R210 ;  /* 0x800000d2cdcd7221 */ /* 0x000fe20000010000 */
[-C--:B------:R-:W-:Y:S01]  /*4ff0*/  FFMA.FTZ R181, R181, R98.reuse, R99 ;  /* 0x00000062b5b57223 */ /* 0x080fe20000010063 */
[----:B------:R-:W-:Y:S01]  /*5000*/  FADD.FTZ R179, R179, -R0 ;  /* 0x80000000b3b37221 */ /* 0x000fe20000010000 */
[----:B------:R-:W-:Y:S01]  /*5010*/  LOP3.LUT P5, RZ, R109, 0xff0000, RZ, 0xc0, !PT ;  /* 0x00ff00006dff7812 */ /* 0x000fe200078ac0ff */
[----:B------:R-:W-:Y:S01]  /*5020*/  FMUL.FTZ R50, R170, R205 ;  /* 0x000000cdaa327220 */ /* 0x000fe20000410000 */
[----:B------:R-:W-:Y:S01]  /*5030*/  FADD.FTZ R211, R212, -R211 ;  /* 0x800000d3d4d37221 */ /* 0x000fe20000010000 */
[----:B------:R-:W-:Y:S01]  /*5040*/  FADD.FTZ R85, R194, -R45 ;  /* 0x8000002dc2557221 */ /* 0x000fe20000010000 */
[----:B------:R-:W-:Y:S01]  /*5050*/  FADD.FTZ R181, R206, -R181 ;  /* 0x800000b5ceb57221 */ /* 0x000fe20000010000 */
[----:B------:R-:W-:Y:S01]  /*5060*/  FMUL.FTZ R0, R50, UR6 ;  /* 0x0000000632007c20 */ /* 0x000fe20008410000 */
[-CC-:B------:R-:W-:Y:S01]  /*5070*/  FFMA.FTZ R45, R208, R98.reuse, R99.reuse ;  /* 0x00000062d02d7223 */ /* 0x180fe20000010063 */
[-C--:B------:R-:W-:Y:S01]  /*5080*/  FFMA.FTZ R44, R177, R98.reuse, R99 ;  /* 0x00000062b12c7223 */ /* 0x080fe20000010063 */
[----:B------:R-:W-:Y:S01]  /*5090*/  LOP3.LUT P6, RZ, R155, 0xff0000, RZ, 0xc0, !PT ;  /* 0x00ff00009bff7812 */ /* 0x000fe200078cc0ff */
[----:B------:R-:W-:Y:S01]  /*50a0*/  FMUL.FTZ R51, R170, R211 ;  /* 0x000000d3aa337220 */ /* 0x000fe20000410000 */
[----:B------:R-:W-:Y:S01]  /*50b0*/  FSEL R91, R0, RZ, P5 ;  /* 0x000000ff005b7208 */ /* 0x000fe20002800000 */
[----:B------:R-:W-:Y:S01]  /*50c0*/  FMUL.FTZ R48, R170, R181 ;  /* 0x000000b5aa307220 */ /* 0x000fe20000410000 */
[----:B------:R-:W-:Y:S01]  /*50d0*/  ISETP.GE.U32.AND P3, PT, R108, RZ, PT ;  /* 0x000000ff6c00720c */ /* 0x000fe20003f66070 */
[----:B------:R-:W-:Y:S01]  /*50e0*/  FADD.FTZ R45, R204, -R45 ;  /* 0x8000002dcc2d7221 */ /* 0x000fe20000010000 */
[----:B------:R-:W-:Y:S01]  /*50f0*/  ISETP.GE.U32.AND P5, PT, R154, RZ, PT ;  /* 0x000000ff9a00720c */ /* 0x000fe20003fa6070 */
[----:B------:R-:W-:Y:S01]  /*5100*/  FADD.FTZ R87, R195, -R44 ;  /* 0x8000002cc3577221 */ /* 0x000fe20000010000 */
[----:B------:R-:W-:Y:S01]  /*5110*/  FSEL R47, R0, RZ, P6 ;  /* 0x000000ff002f7208 */ /* 0x000fe20003000000 */
[----:B------:R-:W-:Y:S01]  /*5120*/  FMUL.FTZ R44, R51, UR6 ;  /* 0x00000006332c7c20 */ /* 0x000fe20008410000 */
[----:B------:R-:W-:Y:S01]  /*5130*/  ISETP.GE.U32.AND.EX P3, PT, R109, 0x1000000, PT, P3 ;  /* 0x010000006d00780c */ /* 0x000fe20003f66130 */
[----:B------:R-:W-:Y:S01]  /*5140*/  FMUL.FTZ R0, R48, UR6 ;  /* 0x0000000630007c20 */ /* 0x000fe20008410000 */
[----:B------:R-:W-:Y:S01]  /*5150*/  ISETP.GE.U32.AND.EX P5, PT, R155, 0x1000000, PT, P5 ;  /* 0x010000009b00780c */ /* 0x000fe20003fa6150 */
[C---:B------:R-:W-:Y:S01]  /*5160*/  FMUL.FTZ R49, R170.reuse, R45 ;  /* 0x0000002daa317220 */ /* 0x040fe20000410000 */
[----:B------:R-:W-:Y:S01]  /*5170*/  LOP3.LUT P6, RZ, R109, 0xff, RZ, 0xc0, !PT ;  /* 0x000000ff6dff7812 */ /* 0x000fe200078cc0ff */
[----:B------:R-:W-:Y:S01]  /*5180*/  FMUL.FTZ R87, R170, R87 ;  /* 0x00000057aa577220 */ /* 0x000fe20000410000 */
[----:B------:R-:W-:Y:S01]  /*5190*/  FSEL R94, R44, RZ, P3 ;  /* 0x000000ff2c5e7208 */ /* 0x000fe20001800000 */
[----:B------:R-:W-:Y:S01]  /*51a0*/  FMUL.FTZ R86, R170, R179 ;  /* 0x000000b3aa567220 */ /* 0x000fe20000410000 */
[----:B------:R-:W-:Y:S01]  /*51b0*/  FSEL R84, R44, RZ, P5 ;  /* 0x000000ff2c547208 */ /* 0x000fe20002800000 */
[----:B------:R-:W-:Y:S01]  /*51c0*/  FMUL.FTZ R44, R49, UR6 ;  /* 0x00000006312c7c20 */ /* 0x000fe20008410000 */
[----:B------:R-:W-:Y:S01]  /*51d0*/  FSEL R90, R0, RZ, P6 ;  /* 0x000000ff005a7208 */ /* 0x000fe20003000000 */
[----:B------:R-:W-:Y:S01]  /*51e0*/  FFMA.FTZ R173, R173, R98, R99 ;  /* 0x00000062adad7223 */ /* 0x000fe20000010063 */
[----:B------:R-:W-:Y:S01]  /*51f0*/  LOP3.LUT P3, RZ, R155, 0xff, RZ, 0xc0, !PT ;  /* 0x000000ff9bff7812 */ /* 0x000fe2000786c0ff */
[----:B------:R-:W-:Y:S01]  /*5200*/  FMUL.FTZ R46, R87, UR6 ;  /* 0x00000006572e7c20 */ /* 0x000fe20008410000 */
[----:B------:R-:W-:Y:S01]  /*5210*/  LOP3.LUT P6, RZ, R155, 0xff00, RZ, 0xc0, !PT ;  /* 0x0000ff009bff7812 */ /* 0x000fe200078cc0ff */
[----:B------:R-:W-:Y:S01]  /*5220*/  FMUL.FTZ R85, R170, R85 ;  /* 0x00000055aa557220 */ /* 0x000fe20000410000 */
[----:B------:R-:W-:Y:S01]  /*5230*/  FSEL R88, R0, RZ, P3 ;  /* 0x000000ff00587208 */ /* 0x000fe20001800000 */
[----:B------:R-:W-:Y:S01]  /*5240*/  FMUL.FTZ R0, R86, UR6 ;  /* 0x0000000656007c20 */ /* 0x000fe20008410000 */
[----:B------:R-:W-:Y:S01]  /*5250*/  FSEL R97, R44, RZ, P6 ;  /* 0x000000ff2c617208 */ /* 0x000fe20003000000 */
[----:B------:R-:W-:Y:S01]  /*5260*/  FADD.FTZ R173, R178, -R173 ;  /* 0x800000adb2ad7221 */ /* 0x000fe20000010000 */
[----:B------:R-:W-:-:S02]  /*5270*/  LOP3.LUT P5, RZ, R109, 0xff00, RZ, 0xc0, !PT ;  /* 0x0000ff006dff7812 */ /* 0x000fc400078ac0ff */
[C---:B------:R-:W-:Y:S02]  /*5280*/  LOP3.LUT P6, RZ, R108.reuse, 0xff000000, RZ, 0xc0, !PT ;  /* 0xff0000006cff7812 */ /* 0x040fe400078cc0ff */
[----:B------:R-:W-:Y:S02]  /*5290*/  LOP3.LUT P3, RZ, R108, 0xff0000, RZ, 0xc0, !PT ;  /* 0x00ff00006cff7812 */ /* 0x000fe4000786c0ff */
[----:B------:R-:W-:Y:S01]  /*52a0*/  FSEL R95, R44, RZ, P5 ;  /* 0x000000ff2c5f7208 */ /* 0x000fe20002800000 */
[----:B------:R-:W-:Y:S01]  /*52b0*/  FMUL.FTZ R44, R85, UR6 ;  /* 0x00000006552c7c20 */ /* 0x000fe20008410000 */
[----:B------:R-:W-:Y:S02]  /*52c0*/  FSEL R92, R46, RZ, P6 ;  /* 0x000000ff2e5c7208 */ /* 0x000fe40003000000 */
[----:B------:R-:W-:Y:S02]  /*52d0*/  LOP3.LUT P5, RZ, R154, 0xff0000, RZ, 0xc0, !PT ;  /* 0x00ff00009aff7812 */ /* 0x000fe400078ac0ff */
[----:B------:R-:W-:-:S02]  /*52e0*/  FSEL R89, R0, RZ, P3 ;  /* 0x000000ff00597208 */ /* 0x000fc40001800000 */
[----:B------:R-:W-:Y:S01]  /*52f0*/  F2FP.BF16.F32.PACK_AB R47, R84, R47 ;  /* 0x0000002f542f723e */ /* 0x000fe200000010ff */
[----:B------:R-:W-:Y:S01]  /*5300*/  FMUL.FTZ R84, R170, R173 ;  /* 0x000000adaa547220 */ /* 0x000fe20000410000 */
[----:B------:R-:W-:Y:S02]  /*5310*/  LOP3.LUT P6, RZ, R154, 0xff000000, RZ, 0xc0, !PT ;  /* 0xff0000009aff7812 */ /* 0x000fe400078cc0ff */
[----:B------:R-:W-:Y:S02]  /*5320*/  LOP3.LUT P3, RZ, R108, 0xff00, RZ, 0xc0, !PT ;  /* 0x0000ff006cff7812 */ /* 0x000fe4000786c0ff */
[----:B------:R-:W-:Y:S02]  /*5330*/  F2FP.BF16.F32.PACK_AB R91, R94, R91 ;  /* 0x0000005b5e5b723e */ /* 0x000fe400000010ff */
[----:B------:R-:W-:Y:S01]  /*5340*/  FSEL R45, R0, RZ, P5 ;  /* 0x000000ff002d7208 */ /* 0x000fe20002800000 */
[----:B------:R-:W-:Y:S01]  /*5350*/  FMUL.FTZ R0, R84, UR6 ;  /* 0x0000000654007c20 */ /* 0x000fe20008410000 */
[----:B------:R-:W-:-:S02]  /*5360*/  FSEL R94, R46, RZ, P6 ;  /* 0x000000ff2e5e7208 */ /* 0x000fc40003000000 */
[----:B------:R-:W-:Y:S02]  /*5370*/  LOP3.LUT P6, RZ, R154, 0xff00, RZ, 0xc0, !PT ;  /* 0x0000ff009aff7812 */ /* 0x000fe400078cc0ff */
[----:B------:R-:W-:Y:S02]  /*5380*/  FSEL R93, R44, RZ, P3 ;  /* 0x000000ff2c5d7208 */ /* 0x000fe40001800000 */
[----:B------:R-:W-:Y:S02]  /*5390*/  LOP3.LUT P5, RZ, R108, 0xff, RZ, 0xc0, !PT ;  /* 0x000000ff6cff7812 */ /* 0x000fe400078ac0ff */
[----:B------:R-:W-:Y:S02]  /*53a0*/  LOP3.LUT P3, RZ, R154, 0xff, RZ, 0xc0, !PT ;  /* 0x000000ff9aff7812 */ /* 0x000fe4000786c0ff */
[----:B------:R-:W-:Y:S02]  /*53b0*/  F2FP.BF16.F32.PACK_AB R90, R95, R90 ;  /* 0x0000005a5f5a723e */ /* 0x000fe400000010ff */
[----:B------:R-:W-:-:S02]  /*53c0*/  F2FP.BF16.F32.PACK_AB R46, R97, R88 ;  /* 0x00000058612e723e */ /* 0x000fc400000010ff */
[----:B------:R-:W-:Y:S02]  /*53d0*/  FSEL R95, R44, RZ, P6 ;  /* 0x000000ff2c5f7208 */ /* 0x000fe40003000000 */
[C---:B------:R-:W-:Y:S02]  /*53e0*/  FSEL R44, R0.reuse, RZ, P3 ;  /* 0x000000ff002c7208 */ /* 0x040fe40001800000 */
[----:B------:R-:W-:Y:S02]  /*53f0*/  FSEL R88, R0, RZ, P5 ;  /* 0x000000ff00587208 */ /* 0x000fe40002800000 */
[----:B------:R-:W-:Y:S02]  /*5400*/  F2FP.BF16.F32.PACK_AB R45, R94, R45 ;  /* 0x0000002d5e2d723e */ /* 0x000fe400000010ff */
[----:B------:R-:W-:Y:S02]  /*5410*/  F2FP.BF16.F32.PACK_AB R89, R92, R89 ;  /* 0x000000595c59723e */ /* 0x000fe400000010ff */
[----:B------:R-:W-:-:S02]  /*5420*/  F2FP.BF16.F32.PACK_AB R44, R95, R44 ;  /* 0x0000002c5f2c723e */ /* 0x000fc400000010ff */
[----:B------:R-:W-:Y:S01]  /*5430*/  F2FP.BF16.F32.PACK_AB R88, R93, R88 ;  /* 0x000000585d58723e */ /* 0x000fe200000010ff */
[----:B------:R-:W-:Y:S06]  /*5440*/  BRA `(.L_x_1621) ;  /* 0x0000001000947947 */ /* 0x000fec0003800000 */
.L_x_1622:
[-CC-:B------:R-:W-:Y:S01]  /*5450*/  FFMA.FTZ R211, R211, R98.reuse, R99.reuse ;  /* 0x00000062d3d37223 */ /* 0x180fe20000010063 */
[-CC-:B------:R-:W-:Y:S01]  /*5460*/  FFMA.FTZ R210, R210, R98.reuse, R99.reuse ;  /* 0x00000062d2d27223 */ /* 0x180fe20000010063 */
[-C--:B------:R-:W-:Y:S01]  /*5470*/  FFMA.FTZ R181, R181, R98.reuse, R99 ;  /* 0x00000062b5b57223 */ /* 0x080fe20000010063 */
[----:B------:R-:W-:Y:S01]  /*5480*/  ISETP.GE.U32.AND P3, PT, R108, RZ, PT ;  /* 0x000000ff6c00720c */ /* 0x000fe20003f66070 */
[----:B------:R-:W-:Y:S01]  /*5490*/  FADD.FTZ R211, R212, -R211 ;  /* 0x800000d3d4d37221 */ /* 0x000fe20000010000 */
[----:B------:R-:W-:Y:S01]  /*54a0*/  FADD.FTZ R205, R205, -R210 ;  /* 0x800000d2cdcd7221 */ /* 0x000fe20000010000 */
[----:B------:R-:W-:Y:S01]  /*54b0*/  FADD.FTZ R181, R206, -R181 ;  /* 0x800000b5ceb57221 */ /* 0x000fe20000010000 */
[-CC-:B0-----:R-:W-:Y:S01]  /*54c0*/  FFMA.FTZ R47, R208, R98.reuse, R99.reuse ;  /* 0x00000062d02f7223 */ /* 0x181fe20000010063 */
[C---:B------:R-:W-:Y:S01]  /*54d0*/  FMUL.FTZ R211, R170.reuse, R211 ;  /* 0x000000d3aad37220 */ /* 0x040fe20000410000 */
[C---:B------:R-:W-:Y:S01]  /*54e0*/  FMUL.FTZ R205, R170.reuse, R205 ;  /* 0x000000cdaacd7220 */ /* 0x040fe20000410000 */
[-C--:B------:R-:W-:Y:S01]  /*54f0*/  FFMA.FTZ R44, R177, R98.reuse, R99 ;  /* 0x00000062b12c7223 */ /* 0x080fe20000010063 */
[----:B------:R-:W-:Y:S01]  /*5500*/  ISETP.GE.U32.AND.EX P3, PT, R109, 0x1000000, PT, P3 ;  /* 0x010000006d00780c */ /* 0x000fe20003f66130 */
[----:B------:R-:W-:Y:S01]  /*5510*/  FMUL.FTZ R211, R211, UR6 ;  /* 0x00000006d3d37c20 */ /* 0x000fe20008410000 */
[----:B------:R-:W-:Y:S01]  /*5520*/  FMUL.FTZ R205, R205, UR6 ;  /* 0x00000006cdcd7c20 */ /* 0x000fe20008410000 */
[----:B------:R-:W-:Y:S01]  /*5530*/  LOP3.LUT P5, RZ, R109, 0xff0000, RZ, 0xc0, !PT ;  /* 0x00ff00006dff7812 */ /* 0x000fe200078ac0ff */
[----:B------:R-:W-:Y:S01]  /*5540*/  FMUL.FTZ R181, R170, R181 ;  /* 0x000000b5aab57220 */ /* 0x000fe20000410000 */
[----:B------:R-:W-:Y:S01]  /*5550*/  FADD.FTZ R47, R204, -R47 ;  /* 0x8000002fcc2f7221 */ /* 0x000fe20000010000 */
[-CC-:B------:R-:W-:Y:S01]  /*5560*/  FFMA.FTZ R0, R175, R98.reuse, R99.reuse ;  /* 0x00000062af007223 */ /* 0x180fe20000010063 */
[----:B------:R-:W-:Y:S01]  /*5570*/  FADD.FTZ R195, R195, -R44 ;  /* 0x8000002cc3c37221 */ /* 0x000fe20000010000 */
[----:B------:R-:W-:Y:S01]  /*5580*/  FSEL R44, R211, RZ, P3 ;  /* 0x000000ffd32c7208 */ /* 0x000fe20001800000 */
[----:B------:R-:W-:Y:S01]  /*5590*/  FMUL.FTZ R181, R181, UR6 ;  /* 0x00000006b5b57c20 */ /* 0x000fe20008410000 */
[----:B------:R-:W-:Y:S01]  /*55a0*/  ISETP.GE.U32.AND P3, PT, R154, RZ, PT ;  /* 0x000000ff9a00720c */ /* 0x000fe20003f66070 */
[----:B------:R-:W-:Y:S01]  /*55b0*/  FMUL.FTZ R47, R170, R47 ;  /* 0x0000002faa2f7220 */ /* 0x000fe20000410000 */
[----:B------:R-:W-:Y:S01]  /*55c0*/  FSEL R91, R205, RZ, P5 ;  /* 0x000000ffcd5b7208 */ /* 0x000fe20002800000 */
[----:B------:R-:W-:Y:S01]  /*55d0*/  FADD.FTZ R179, R179, -R0 ;  /* 0x80000000b3b37221 */ /* 0x000fe20000010000 */
[----:B------:R-:W-:Y:S01]  /*55e0*/  LOP3.LUT P6, RZ, R155, 0xff0000, RZ, 0xc0, !PT ;  /* 0x00ff00009bff7812 */ /* 0x000fe200078cc0ff */
[-C--:B------:R-:W-:Y:S01]  /*55f0*/  FFMA.FTZ R45, R174, R98.reuse, R99 ;  /* 0x00000062ae2d7223 */ /* 0x080fe20000010063 */
[----:B------:R-:W-:Y:S01]  /*5600*/  LOP3.LUT P5, RZ, R109, 0xff, RZ, 0xc0, !PT ;  /* 0x000000ff6dff7812 */ /* 0x000fe200078ac0ff */
[----:B------:R-:W-:Y:S01]  /*5610*/  FMUL.FTZ R47, R47, UR6 ;  /* 0x000000062f2f7c20 */ /* 0x000fe20008410000 */
[----:B------:R-:W-:Y:S01]  /*5620*/  ISETP.GE.U32.AND.EX P3, PT, R155, 0x1000000, PT, P3 ;  /* 0x010000009b00780c */ /* 0x000fe20003f66130 */
[C---:B------:R-:W-:Y:S01]  /*5630*/  FMUL.FTZ R179, R170.reuse, R179 ;  /* 0x000000b3aab37220 */ /* 0x040fe20000410000 */
[----:B------:R-:W-:Y:S01]  /*5640*/  FSEL R205, R205, RZ, P6 ;  /* 0x000000ffcdcd7208 */ /* 0x000fe20003000000 */
[----:B------:R-:W-:Y:S01]  /*5650*/  FMUL.FTZ R195, R170, R195 ;  /* 0x000000c3aac37220 */ /* 0x000fe20000410000 */
[----:B------:R-:W-:Y:S01]  /*5660*/  FSEL R90, R181, RZ, P5 ;  /* 0x000000ffb55a7208 */ /* 0x000fe20002800000 */
[----:B------:R-:W-:Y:S01]  /*5670*/  FADD.FTZ R45, R194, -R45 ;  /* 0x8000002dc22d7221 */ /* 0x000fe20000010000 */
[----:B------:R-:W-:Y:S01]  /*5680*/  LOP3.LUT P6, RZ, R155, 0xff, RZ, 0xc0, !PT ;  /* 0x000000ff9bff7812 */ /* 0x000fe200078cc0ff */
[----:B------:R-:W-:Y:S01]  /*5690*/  FFMA.FTZ R173, R173, R98, R99 ;  /* 0x00000062adad7223 */ /* 0x000fe20000010063 */
[----:B------:R-:W-:Y:S01]  /*56a0*/  LOP3.LUT P5, RZ, R155, 0xff00, RZ, 0xc0, !PT ;  /* 0x0000ff009bff7812 */ /* 0x000fe200078ac0ff */
[----:B------:R-:W-:Y:S01]  /*56b0*/  FMUL.FTZ R179, R179, UR6 ;  /* 0x00000006b3b37c20 */ /* 0x000fe20008410000 */
[----:B------:R-:W-:Y:S01]  /*56c0*/  FSEL R0, R211, RZ, P3 ;  /* 0x000000ffd3007208 */ /* 0x000fe20001800000 */
[----:B------:R-:W-:Y:S01]  /*56d0*/  FMUL.FTZ R195, R195, UR6 ;  /* 0x00000006c3c37c20 */ /* 0x000fe20008410000 */
[----:B------:R-:W-:Y:S01]  /*56e0*/  LOP3.LUT P3, RZ, R109, 0xff00, RZ, 0xc0, !PT ;  /* 0x0000ff006dff7812 */ /* 0x000fe2000786c0ff */
[----:B------:R-:W-:Y:S01]  /*56f0*/  FMUL.FTZ R45, R170, R45 ;  /* 0x0000002daa2d7220 */ /* 0x000fe20000410000 */
[----:B------:R-:W-:Y:S01]  /*5700*/  FSEL R46, R181, RZ, P6 ;  /* 0x000000ffb52e7208 */ /* 0x000fe20003000000 */
[----:B------:R-:W-:Y:S01]  /*5710*/  FADD.FTZ R173, R178, -R173 ;  /* 0x800000adb2ad7221 */ /* 0x000fe20000010000 */
[----:B------:R-:W-:Y:S01]  /*5720*/  FSEL R97, R47, RZ, P5 ;  /* 0x000000ff2f617208 */ /* 0x000fe20002800000 */
[----:B------:R-:W-:Y:S01]  /*5730*/  FMUL.FTZ R45, R45, UR6 ;  /* 0x000000062d2d7c20 */ /* 0x000fe20008410000 */
[----:B------:R-:W-:Y:S01]  /*5740*/  LOP3.LUT P6, RZ, R108, 0xff0000, RZ, 0xc0, !PT ;  /* 0x00ff00006cff7812 */ /* 0x000fe200078cc0ff */
[----:B------:R-:W-:Y:S01]  /*5750*/  FMUL.FTZ R173, R170, R173 ;  /* 0x000000adaaad7220 */ /* 0x000fe20000410000 */
[----:B------:R-:W-:-:S02]  /*5760*/  LOP3.LUT P5, RZ, R108, 0xff000000, RZ, 0xc0, !PT ;  /* 0xff0000006cff7812 */ /* 0x000fc400078ac0ff */
[----:B------:R-:W-:Y:S01]  /*5770*/  FSEL R95, R47, RZ, P3 ;  /* 0x000000ff2f5f7208 */ /* 0x000fe20001800000 */
[----:B------:R-:W-:Y:S01]  /*5780*/  FMUL.FTZ R173, R173, UR6 ;  /* 0x00000006adad7c20 */ /* 0x000fe20008410000 */
[----:B------:R-:W-:Y:S02]  /*5790*/  F2FP.BF16.F32.PACK_AB R47, R0, R205 ;  /* 0x000000cd002f723e */ /* 0x000fe400000010ff */
        /* <DEDUP_REMOVED lines=16> */
[----:B------:R-:W-:Y:S02]  /*58a0*/  F2FP.BF16.F32.PACK_AB R46, R97, R46 ;  /* 0x0000002e612e723e */ /* 0x000fe400000010ff */
[----:B------:R-:W-:Y:S02]  /*58b0*/  F2FP.BF16.F32.PACK_AB R45, R92, R179 ;  /* 0x000000b35c2d723e */ /* 0x000fe400000010ff */
[----:B------:R-:W-:Y:S02]  /*58c0*/  F2FP.BF16.F32.PACK_AB R89, R0, R89 ;  /* 0x000000590059723e */ /* 0x000fe400000010ff */
[----:B------:R-:W-:Y:S02]  /*58d0*/  F2FP.BF16.F32.PACK_AB R44, R95, R44 ;  /* 0x0000002c5f2c723e */ /* 0x000fe400000010ff */
[----:B------:R-:W-:Y:S01]  /*58e0*/  F2FP.BF16.F32.PACK_AB R88, R93, R88 ;  /* 0x000000585d58723e */ /* 0x000fe200000010ff */
[----:B------:R-:W-:Y:S06]  /*58f0*/  BRA `(.L_x_1621) ;  /* 0x0000000c00687947 */ /* 0x000fec0003800000 */
.L_x_1618:
        /* <DEDUP_REMOVED lines=9> */
[-C--:B------:R-:W-:Y:S01]  /*5990*/  FFMA.FTZ R0, R175, R98.reuse, R99 ;  /* 0x00000062af007223 */ /* 0x080fe20000010063 */
[----:B------:R-:W-:Y:S01]  /*59a0*/  FFMA.FTZ R50, R170, R205, R66 ;  /* 0x000000cdaa327223 */ /* 0x000fe20000010042 */
[----:B------:R-:W-:Y:S01]  /*59b0*/  FADD.FTZ R173, R178, -R173 ;  /* 0x800000adb2ad7221 */ /* 0x000fe20000010000 */
[-C--:B------:R-:W-:Y:S01]  /*59c0*/  FFMA.FTZ R181, R181, R98.reuse, R99 ;  /* 0x00000062b5b57223 */ /* 0x080fe20000010063 */
[----:B------:R-:W-:Y:S01]  /*59d0*/  FADD.FTZ R194, R194, -R49 ;  /* 0x80000031c2c27221 */ /* 0x000fe20000010000 */
[----:B------:R-:W-:Y:S01]  /*59e0*/  FADD.FTZ R90, R195, -R48 ;  /* 0x80000030c35a7221 */ /* 0x000fe20000010000 */
[----:B------:R-:W-:Y:S01]  /*59f0*/  FFMA.FTZ R49, R208, R98, R99 ;  /* 0x00000062d0317223 */ /* 0x000fe20000010063 */
[----:B------:R-:W-:Y:S01]  /*5a00*/  FFMA.FTZ R51, R170, R211, R67 ;  /* 0x000000d3aa337223 */ /* 0x000fe20000010043 */
[----:B------:R-:W-:Y:S01]  /*5a10*/  FMUL.FTZ R48, R50, UR6 ;  /* 0x0000000632307c20 */ /* 0x000fe20008410000 */
[----:B------:R-:W-:Y:S01]  /*5a20*/  FADD.FTZ R179, R179, -R0 ;  /* 0x80000000b3b37221 */ /* 0x000fe20000010000 */
[----:B------:R-:W-:Y:S01]  /*5a30*/  ISETP.GE.U32.AND P3, PT, R108, RZ, PT ;  /* 0x000000ff6c00720c */ /* 0x000fe20003f66070 */
[----:B------:R-:W-:Y:S01]  /*5a40*/  FFMA.FTZ R84, R170, R173, R60 ;  /* 0x000000adaa547223 */ /* 0x000fe2000001003c */
[----:B------:R-:W-:Y:S01]  /*5a50*/  LOP3.LUT P5, RZ, R109, 0xff0000, RZ, 0xc0, !PT ;  /* 0x00ff00006dff7812 */ /* 0x000fe200078ac0ff */
[----:B------:R-:W-:Y:S01]  /*5a60*/  FADD.FTZ R181, R206, -R181 ;  /* 0x800000b5ceb57221 */ /* 0x000fe20000010000 */
[----:B------:R-:W-:Y:S01]  /*5a70*/  FADD.FTZ R204, R204, -R49 ;  /* 0x80000031cccc7221 */ /* 0x000fe20000010000 */
[----:B------:R-:W-:Y:S01]  /*5a80*/  FMUL.FTZ R49, R51, UR6 ;  /* 0x0000000633317c20 */ /* 0x000fe20008410000 */
[----:B------:R-:W-:Y:S01]  /*5a90*/  ISETP.GE.U32.AND.EX P3, PT, R109, 0x1000000, PT, P3 ;  /* 0x010000006d00780c */ /* 0x000fe20003f66130 */
        /* <DEDUP_REMOVED lines=30> */
.L_x_1624:
[-CC-:B0-----:R-:W-:Y:S01]  /*5c80*/  FFMA.FTZ R89, R174, R98.reuse, R99.reuse ;  /* 0x00000062ae597223 */ /* 0x181fe20000010063 */
[-CC-:B------:R-:W-:Y:S01]  /*5c90*/  FFMA.FTZ R211, R211, R98.reuse, R99.reuse ;  /* 0x00000062d3d37223 */ /* 0x180fe20000010063 */
[-CC-:B------:R-:W-:Y:S01]  /*5ca0*/  FFMA.FTZ R210, R210, R98.reuse, R99.reuse ;  /* 0x00000062d2d27223 */ /* 0x180fe20000010063 */
[-C--:B------:R-:W-:Y:S01]  /*5cb0*/  FFMA.FTZ R181, R181, R98.reuse, R99 ;  /* 0x00000062b5b57223 */ /* 0x080fe20000010063 */
[----:B------:R-:W-:Y:S01]  /*5cc0*/  FADD.FTZ R194, R194, -R89 ;  /* 0x80000059c2c27221 */ /* 0x000fe20000010000 */
[----:B------:R-:W-:Y:S01]  /*5cd0*/  FADD.FTZ R211, R212, -R211 ;  /* 0x800000d3d4d37221 */ /* 0x000fe20000010000 */
[-CC-:B------:R-:W-:Y:S01]  /*5ce0*/  FFMA.FTZ R89, R208, R98.reuse, R99.reuse ;  /* 0x00000062d0597223 */ /* 0x180fe20000010063 */
[----:B------:R-:W-:Y:S01]  /*5cf0*/  FADD.FTZ R205, R205, -R210 ;  /* 0x800000d2cdcd7221 */ /* 0x000fe20000010000 */
[-C--:B------:R-:W-:Y:S01]  /*5d00*/  FFMA.FTZ R0, R175, R98.reuse, R99 ;  /* 0x00000062af007223 */ /* 0x080fe20000010063 */
[----:B------:R-:W-:Y:S01]  /*5d10*/  FFMA.FTZ R211, R170, R211, R67 ;  /* 0x000000d3aad37223 */ /* 0x000fe20000010043 */
[----:B------:R-:W-:Y:S01]  /*5d20*/  FADD.FTZ R181, R206, -R181 ;  /* 0x800000b5ceb57221 */ /* 0x000fe20000010000 */
[----:B------:R-:W-:Y:S01]  /*5d30*/  FADD.FTZ R89, R204, -R89 ;  /* 0x80000059cc597221 */ /* 0x000fe20000010000 */
[----:B------:R-:W-:Y:S01]  /*5d40*/  ISETP.GE.U32.AND P3, PT, R108, RZ, PT ;  /* 0x000000ff6c00720c */ /* 0x000fe20003f66070 */
[C---:B------:R-:W-:Y:S01]  /*5d50*/  FFMA.FTZ R205, R170.reuse, R205, R66 ;  /* 0x000000cdaacd7223 */ /* 0x040fe20000010042 */
[-CC-:B------:R-:W-:Y:S01]  /*5d60*/  FFMA.FTZ R88, R177, R98.reuse, R99.reuse ;  /* 0x00000062b1587223 */ /* 0x180fe20000010063 */
[----:B------:R-:W-:Y:S01]  /*5d70*/  FADD.FTZ R179, R179, -R0 ;  /* 0x80000000b3b37221 */ /* 0x000fe20000010000 */
[----:B------:R-:W-:Y:S01]  /*5d80*/  FFMA.FTZ R173, R173, R98, R99 ;  /* 0x00000062adad7223 */ /* 0x000fe20000010063 */
[----:B------:R-:W-:Y:S01]  /*5d90*/  FMUL.FTZ R211, R211, UR6 ;  /* 0x00000006d3d37c20 */ /* 0x000fe20008410000 */
[C---:B------:R-:W-:Y:S01]  /*5da0*/  FFMA.FTZ R181, R170.reuse, R181, R64 ;  /* 0x000000b5aab57223 */ /* 0x040fe20000010040 */
[----:B------:R-:W-:Y:S01]  /*5db0*/  ISETP.GE.U32.AND.EX P3, PT, R109, 0x1000000, PT, P3 ;  /* 0x010000006d00780c */ /* 0x000fe20003f66130 */
[----:B------:R-:W-:Y:S01]  /*5dc0*/  FMUL.FTZ R205, R205, UR6 ;  /* 0x00000006cdcd7c20 */ /* 0x000fe20008410000 */
[C---:B------:R-:W-:Y:S01]  /*5dd0*/  FFMA.FTZ R89, R170.reuse, R89, R65 ;  /* 0x00000059aa597223 */ /* 0x040fe20000010041 */
[----:B------:R-:W-:Y:S01]  /*5de0*/  FADD.FTZ R88, R195, -R88 ;  /* 0x80000058c3587221 */ /* 0x000fe20000010000 */
[----:B------:R-:W-:Y:S01]  /*5df0*/  LOP3.LUT P5, RZ, R109, 0xff0000, RZ, 0xc0, !PT ;  /* 0x00ff00006dff7812 */ /* 0x000fe200078ac0ff */
[----:B------:R-:W-:Y:S01]  /*5e00*/  FFMA.FTZ R179, R170, R179, R62 ;  /* 0x000000b3aab37223 */ /* 0x000fe2000001003e */
[----:B------:R-:W-:Y:S01]  /*5e10*/  FADD.FTZ R173, R178, -R173 ;  /* 0x800000adb2ad7221 */ /* 0x000fe20000010000 */
[----:B------:R-:W-:Y:S01]  /*5e20*/  FMUL.FTZ R181, R181, UR6 ;  /* 0x00000006b5b57c20 */ /* 0x000fe20008410000 */
[----:B------:R-:W-:Y:S01]  /*5e30*/  FSEL R92, R211, RZ, P3 ;  /* 0x000000ffd35c7208 */ /* 0x000fe20001800000 */
[----:B------:R-:W-:Y:S01]  /*5e40*/  FMUL.FTZ R89, R89, UR6 ;  /* 0x0000000659597c20 */ /* 0x000fe20008410000 */
[C---:B------:R-:W-:Y:S01]  /*5e50*/  LOP3.LUT P6, RZ, R109.reuse, 0xff, RZ, 0xc0, !PT ;  /* 0x000000ff6dff7812 */ /* 0x040fe200078cc0ff */
[C---:B------:R-:W-:Y:S01]  /*5e60*/  FFMA.FTZ R88, R170.reuse, R88, R63 ;  /* 0x00000058aa587223 */ /* 0x040fe2000001003f */
[----:B------:R-:W-:Y:S01]  /*5e70*/  LOP3.LUT P3, RZ, R109, 0xff00, RZ, 0xc0, !PT ;  /* 0x0000ff006dff7812 */ /* 0x000fe2000786c0ff */
[----:B------:R-:W-:Y:S01]  /*5e80*/  FMUL.FTZ R179, R179, UR6 ;  /* 0x00000006b3b37c20 */ /* 0x000fe20008410000 */
[----:B------:R-:W-:Y:S01]  /*5e90*/  FSEL R91, R205, RZ, P5 ;  /* 0x000000ffcd5b7208 */ /* 0x000fe20002800000 */
[----:B------:R-:W-:Y:S01]  /*5ea0*/  FFMA.FTZ R194, R170, R194, R61 ;  /* 0x000000c2aac27223 */ /* 0x000fe2000001003d */
[----:B------:R-:W-:Y:S01]  /*5eb0*/  LOP3.LUT P5, RZ, R108, 0xff0000, RZ, 0xc0, !PT ;  /* 0x00ff00006cff7812 */ /* 0x000fe200078ac0ff */
[----:B------:R-:W-:Y:S01]  /*5ec0*/  FFMA.FTZ R173, R170, R173, R60 ;  /* 0x000000adaaad7223 */ /* 0x000fe2000001003c */
[----:B------:R-:W-:Y:S01]  /*5ed0*/  FSEL R90, R181, RZ, P6 ;  /* 0x000000ffb55a7208 */ /* 0x000fe20003000000 */
[----:B------:R-:W-:Y:S01]  /*5ee0*/  FMUL.FTZ R88, R88, UR6 ;  /* 0x0000000658587c20 */ /* 0x000fe20008410000 */
[----:B------:R-:W-:Y:S01]  /*5ef0*/  FSEL R95, R89, RZ, P3 ;  /* 0x000000ff595f7208 */ /* 0x000fe20001800000 */
[----:B------:R-:W-:Y:S01]  /*5f00*/  FMUL.FTZ R194, R194, UR6 ;  /* 0x00000006c2c27c20 */ /* 0x000fe20008410000 */
[----:B------:R-:W-:Y:S01]  /*5f10*/  LOP3.LUT P6, RZ, R108, 0xff000000, RZ, 0xc0, !PT ;  /* 0xff0000006cff7812 */ /* 0x000fe200078cc0ff */
        /* <DEDUP_REMOVED lines=12> */
.L_x_1623:
        /* <DEDUP_REMOVED lines=9> */
[----:B------:R-:W-:Y:S01]  /*6070*/  FMUL.FTZ R50, R170, R205 ;  /* 0x000000cdaa327220 */ /* 0x000fe20000410000 */
[----:B------:R-:W-:Y:S01]  /*6080*/  FADD.FTZ R173, R178, -R173 ;  /* 0x800000adb2ad7221 */ /* 0x000fe20000010000 */
[-C--:B------:R-:W-:Y:S01]  /*6090*/  FFMA.FTZ R181, R181, R98.reuse, R99 ;  /* 0x00000062b5b57223 */ /* 0x080fe20000010063 */
[----:B------:R-:W-:Y:S01]  /*60a0*/  FADD.FTZ R89, R204, -R51 ;  /* 0x80000033cc597221 */ /* 0x000fe20000010000 */
[----:B------:R-:W-:Y:S01]  /*60b0*/  FADD.FTZ R87, R195, -R48 ;  /* 0x80000030c3577221 */ /* 0x000fe20000010000 */
[----:B------:R-:W-:Y:S01]  /*60c0*/  FMUL.FTZ R51, R170, R211 ;  /* 0x000000d3aa337220 */ /* 0x000fe20000410000 */
[----:B------:R-:W-:Y:S01]  /*60d0*/  ISETP.GE.U32.AND P3, PT, R108, RZ, PT ;  /* 0x000000ff6c00720c */ /* 0x000fe20003f66070 */
[----:B------:R-:W-:Y:S01]  /*60e0*/  FMUL.FTZ R48, R50, UR6 ;  /* 0x0000000632307c20 */ /* 0x000fe20008410000 */
[----:B------:R-:W-:Y:S01]  /*60f0*/  FFMA.FTZ R49, R174, R98, R99 ;  /* 0x00000062ae317223 */ /* 0x000fe20000010063 */
[----:B------:R-:W-:Y:S01]  /*6100*/  FADD.FTZ R179, R179, -R0 ;  /* 0x80000000b3b37221 */ /* 0x000fe20000010000 */
[----:B------:R-:W-:Y:S01]  /*6110*/  LOP3.LUT P5, RZ, R109, 0xff0000, RZ, 0xc0, !PT ;  /* 0x00ff00006dff7812 */ /* 0x000fe200078ac0ff */
[----:B------:R-:W-:Y:S01]  /*6120*/  FMUL.FTZ R84, R170, R173 ;  /* 0x000000adaa547220 */ /* 0x000fe20000410000 */
[----:B------:R-:W-:Y:S01]  /*6130*/  FADD.FTZ R181, R206, -R181 ;  /* 0x800000b5ceb57221 */ /* 0x000fe20000010000 */
[----:B------:R-:W-:Y:S01]  /*6140*/  FMUL.FTZ R85, R51, UR6 ;  /* 0x0000000633557c20 */ /* 0x000fe20008410000 */
[----:B------:R-:W-:Y:S01]  /*6150*/  ISETP.GE.U32.AND.EX P3, PT, R109, 0x1000000, PT, P3 ;  /* 0x010000006d00780c */ /* 0x000fe20003f66130 */
[----:B------:R-:W-:Y:S01]  /*6160*/  FADD.FTZ R49, R194, -R49 ;  /* 0x80000031c2317221 */ /* 0x000fe20000010000 */
[----:B------:R-:W-:Y:S01]  /*6170*/  FMUL.FTZ R0, R84, UR6 ;  /* 0x0000000654007c20 */ /* 0x000fe20008410000 */
[----:B------:R-:W-:Y:S01]  /*6180*/  FSEL R96, R48, RZ, P5 ;  /* 0x000000ff30607208 */ /* 0x000fe20002800000 */
[----:B------:R-:W-:Y:S01]  /*6190*/  FMUL.FTZ R86, R170, R179 ;  /* 0x000000b3aa567220 */ /* 0x000fe20000410000 */
[----:B------:R-:W-:Y:S01]  /*61a0*/  LOP3.LUT P6, RZ, R108, 0xff, RZ, 0xc0, !PT ;  /* 0x000000ff6cff7812 */ /* 0x000fe200078cc0ff */
[----:B------:R-:W-:Y:S01]  /*61b0*/  FMUL.FTZ R48, R170, R181 ;  /* 0x000000b5aa307220 */ /* 0x000fe20000410000 */
[----:B------:R-:W-:Y:S01]  /*61c0*/  FSEL R97, R85, RZ, P3 ;  /* 0x000000ff55617208 */ /* 0x000fe20001800000 */
[----:B------:R-:W-:Y:S01]  /*61d0*/  FMUL.FTZ R88, R86, UR6 ;  /* 0x0000000656587c20 */ /* 0x000fe20008410000 */
[----:B------:R-:W-:Y:S01]  /*61e0*/  FMUL.FTZ R85, R170, R49 ;  /* 0x00000031aa557220 */ /* 0x000fe20000410000 */
[----:B------:R-:W-:Y:S01]  /*61f0*/  LOP3.LUT P3, RZ, R108, 0xff0000, RZ, 0xc0, !PT ;  /* 0x00ff00006cff7812 */ /* 0x000fe2000786c0ff */
[----:B------:R-:W-:Y:S01]  /*6200*/  FMUL.FTZ R49, R170, R89 ;  /* 0x00000059aa317220 */ /* 0x000fe20000410000 */
[----:B------:R-:W-:Y:S01]  /*6210*/  FSEL R0, R0, RZ, P6 ;  /* 0x000000ff00007208 */ /* 0x000fe20003000000 */
[----:B------:R-:W-:Y:S01]  /*6220*/  FMUL.FTZ R91, R48, UR6 ;  /* 0x00000006305b7c20 */ /* 0x000fe20008410000 */
[----:B------:R-:W-:Y:S01]  /*6230*/  LOP3.LUT P6, RZ, R109, 0xff, RZ, 0xc0, !PT ;  /* 0x000000ff6dff7812 */ /* 0x000fe200078cc0ff */
[----:B------:R-:W-:Y:S01]  /*6240*/  FMUL.FTZ R87, R170, R87 ;  /* 0x00000057aa577220 */ /* 0x000fe20000410000 */
        /* <DEDUP_REMOVED lines=16> */
.L_x_1625:
[-CC-:B------:R-:W-:Y:S01]  /*6350*/  FFMA.FTZ R211, R211, R98.reuse, R99.reuse ;  /* 0x00000062d3d37223 */ /* 0x180fe20000010063 */
[-CC-:B------:R-:W-:Y:S01]  /*6360*/  FFMA.FTZ R210, R210, R98.reuse, R99.reuse ;  /* 0x00000062d2d27223 */ /* 0x180fe20000010063 */
[-CC-:B------:R-:W-:Y:S01]  /*6370*/  FFMA.FTZ R0, R175, R98.reuse, R99.reuse ;  /* 0x00000062af007223 */ /* 0x180fe20000010063 */
[-C--:B------:R-:W-:Y:S01]  /*6380*/  FFMA.FTZ R181, R181, R98.reuse, R99 ;  /* 0x00000062b5b57223 */ /* 0x080fe20000010063 */
[----:B------:R-:W-:Y:S01]  /*6390*/  FADD.FTZ R211, R212, -R211 ;  /* 0x800000d3d4d37221 */ /* 0x000fe20000010000 */
[----:B------:R-:W-:Y:S01]  /*63a0*/  FADD.FTZ R205, R205, -R210 ;  /* 0x800000d2cdcd7221 */ /* 0x000fe20000010000 */
[-C--:B0-----:R-:W-:Y:S01]  /*63b0*/  FFMA.FTZ R91, R208, R98.reuse, R99 ;  /* 0x00000062d05b7223 */ /* 0x081fe20000010063 */
[----:B------:R-:W-:Y:S01]  /*63c0*/  FADD.FTZ R179, R179, -R0 ;  /* 0x80000000b3b37221 */ /* 0x000fe20000010000 */
[C---:B------:R-:W-:Y:S01]  /*63d0*/  FMUL.FTZ R211, R170.reuse, R211 ;  /* 0x000000d3aad37220 */ /* 0x040fe20000410000 */
[----:B------:R-:W-:Y:S01]  /*63e0*/  FMUL.FTZ R205, R170, R205 ;  /* 0x000000cdaacd7220 */ /* 0x000fe20000410000 */
[----:B------:R-:W-:Y:S01]  /*63f0*/  FADD.FTZ R181, R206, -R181 ;  /* 0x800000b5ceb57221 */ /* 0x000fe20000010000 */
[----:B------:R-:W-:Y:S01]  /*6400*/  FADD.FTZ R91, R204, -R91 ;  /* 0x8000005bcc5b7221 */ /* 0x000fe20000010000 */
[----:B------:R-:W-:Y:S01]  /*6410*/  ISETP.GE.U32.AND P3, PT, R108, RZ, PT ;  /* 0x000000ff6c00720c */ /* 0x000fe20003f66070 */
[-CC-:B------:R-:W-:Y:S01]  /*6420*/  FFMA.FTZ R89, R174, R98.reuse, R99.reuse ;  /* 0x00000062ae597223 */ /* 0x180fe20000010063 */
[-CC-:B------:R-:W-:Y:S01]  /*6430*/  FFMA.FTZ R88, R177, R98.reuse, R99.reuse ;  /* 0x00000062b1587223 */ /* 0x180fe20000010063 */
[----:B------:R-:W-:Y:S01]  /*6440*/  FFMA.FTZ R173, R173, R98, R99 ;  /* 0x00000062adad7223 */ /* 0x000fe20000010063 */
[----:B------:R-:W-:Y:S01]  /*6450*/  FMUL.FTZ R211, R211, UR6 ;  /* 0x00000006d3d37c20 */ /* 0x000fe20008410000 */
[----:B------:R-:W-:Y:S01]  /*6460*/  FMUL.FTZ R205, R205, UR6 ;  /* 0x00000006cdcd7c20 */ /* 0x000fe20008410000 */
[C---:B------:R-:W-:Y:S01]  /*6470*/  LOP3.LUT P5, RZ, R109.reuse, 0xff0000, RZ, 0xc0, !PT ;  /* 0x00ff00006dff7812 */ /* 0x040fe200078ac0ff */
[C---:B------:R-:W-:Y:S01]  /*6480*/  FMUL.FTZ R181, R170.reuse, R181 ;  /* 0x000000b5aab57220 */ /* 0x040fe20000410000 */
[----:B------:R-:W-:Y:S01]  /*6490*/  ISETP.GE.U32.AND.EX P3, PT, R109, 0x1000000, PT, P3 ;  /* 0x010000006d00780c */ /* 0x000fe20003f66130 */
[C---:B------:R-:W-:Y:S01]  /*64a0*/  FMUL.FTZ R91, R170.reuse, R91 ;  /* 0x0000005baa5b7220 */ /* 0x040fe20000410000 */
[----:B------:R-:W-:Y:S01]  /*64b0*/  FMUL.FTZ R179, R170, R179 ;  /* 0x000000b3aab37220 */ /* 0x000fe20000410000 */
        /* <DEDUP_REMOVED lines=29> */
[----:B------:R-:W-:-:S07]  /*6690*/  F2FP.BF16.F32.PACK_AB R88, R93, R88 ;  /* 0x000000585d58723e */ /* 0x000fce00000010ff */
.L_x_1621:
        /* <DEDUP_REMOVED lines=14> */
[-C--:B------:R-:W-:Y:S01]  /*6780*/  FFMA.FTZ R199, R199, R98.reuse, R99 ;  /* 0x00000062c7c77223 */ /* 0x080fe20000010063 */
[----:B------:R-:W-:Y:S01]  /*6790*/  LOP3.LUT P5, RZ, R107, 0xff0000, RZ, 0xc0, !PT ;  /* 0x00ff00006bff7812 */ /* 0x000fe200078ac0ff */
[----:B------:R-:W-:Y:S01]  /*67a0*/  FADD.FTZ R185, R200, -R185 ;  /* 0x800000b9c8b97221 */ /* 0x000fe20000010000 */
[----:B------:R-:W-:Y:S01]  /*67b0*/  FADD.FTZ R203, R202, -R203 ;  /* 0x800000cbcacb7221 */ /* 0x000fe20000010000 */
[----:B------:R-:W-:Y:S01]  /*67c0*/  FADD.FTZ R199, R196, -R199 ;  /* 0x800000c7c4c77221 */ /* 0x000fe20000010000 */
[-C--:B------:R-:W-:Y:S01]  /*67d0*/  FFMA.FTZ R201, R201, R98.reuse, R99 ;  /* 0x00000062c9c97223 */ /* 0x080fe20000010063 */
[C---:B0-----:R-:W-:Y:S01]  /*67e0*/  FFMA.FTZ R50, R170.reuse, R185, R74 ;  /* 0x000000b9aa327223 */ /* 0x041fe2000001004a */
[----:B------:R-:W-:Y:S01]  /*67f0*/  LOP3.LUT P6, RZ, R157, 0xff0000, RZ, 0xc0, !PT ;  /* 0x00ff00009dff7812 */ /* 0x000fe200078cc0ff */
[----:B------:R-:W-:Y:S01]  /*6800*/  FFMA.FTZ R51, R170, R203, R75 ;  /* 0x000000cbaa337223 */ /* 0x000fe2000001004b */
[----:B------:R-:W-:Y:S01]  /*6810*/  ISETP.GE.U32.AND P3, PT, R106, RZ, PT ;  /* 0x000000ff6a00720c */ /* 0x000fe20003f66070 */
[----:B------:R-:W-:Y:S01]  /*6820*/  FMUL.FTZ R0, R50, UR6 ;  /* 0x0000000632007c20 */ /* 0x000fe20008410000 */
[----:B------:R-:W-:Y:S01]  /*6830*/  FFMA.FTZ R48, R170, R199, R72 ;  /* 0x000000c7aa307223 */ /* 0x000fe20000010048 */
        /* <DEDUP_REMOVED lines=8> */
[----:B------:R-:W-:Y:S01]  /*68c0*/  FMUL.FTZ R0, R48, UR6 ;  /* 0x0000000630007c20 */ /* 0x000fe20008410000 */
[----:B------:R-:W-:Y:S01]  /*68d0*/  ISETP.GE.U32.AND.EX P3, PT, R107, 0x1000000, PT, P3 ;  /* 0x010000006b00780c */ /* 0x000fe20003f66130 */
[----:B------:R-:W-:Y:S01]  /*68e0*/  FADD.FTZ R198, R197, -R198 ;  /* 0x800000c6c5c67221 */ /* 0x000fe20000010000 */
        /* <DEDUP_REMOVED lines=16> */
[----:B------:R-:W-:Y:S01]  /*69f0*/  FSEL R97, R44, RZ, P6 ;  /* 0x000000ff2c617208 */ /* 0x000fe20003000000 */
[----:B------:R-:W-:Y:S01]  /*6a00*/  FMUL.FTZ R0, R86, UR6 ;  /* 0x0000000656007c20 */ /* 0x000fe20008410000 */
[----:B------:R-:W-:Y:S01]  /*6a10*/  LOP3.LUT P5, RZ, R107, 0xff00, RZ, 0xc0, !PT ;  /* 0x0000ff006bff7812 */ /* 0x000fe200078ac0ff */
[----:B------:R-:W-:Y:S01]  /*6a20*/  FFMA.FTZ R85, R170, R113, R69 ;  /* 0x00000071aa557223 */ /* 0x000fe20000010045 */
[----:B------:R-:W-:Y:S01]  /*6a30*/  LOP3.LUT P6, RZ, R106, 0xff000000, RZ, 0xc0, !PT ;  /* 0xff0000006aff7812 */ /* 0x000fe200078cc0ff */
[----:B------:R-:W-:Y:S01]  /*6a40*/  FADD.FTZ R45, R180, -R45 ;  /* 0x8000002db42d7221 */ /* 0x000fe20000010000 */
[----:B------:R-:W-:-:S02]  /*6a50*/  LOP3.LUT P3, RZ, R106, 0xff0000, RZ, 0xc0, !PT ;  /* 0x00ff00006aff7812 */ /* 0x000fc4000786c0ff */
[----:B------:R-:W-:Y:S01]  /*6a60*/  FSEL R95, R44, RZ, P5 ;  /* 0x000000ff2c5f7208 */ /* 0x000fe20002800000 */
[----:B------:R-:W-:Y:S01]  /*6a70*/  FMUL.FTZ R44, R85, UR6 ;  /* 0x00000006552c7c20 */ /* 0x000fe20008410000 */
[----:B------:R-:W-:Y:S02]  /*6a80*/  FSEL R94, R46, RZ, P6 ;  /* 0x000000ff2e5e7208 */ /* 0x000fe40003000000 */
[----:B------:R-:W-:Y:S02]  /*6a90*/  LOP3.LUT P5, RZ, R156, 0xff0000, RZ, 0xc0, !PT ;  /* 0x00ff00009cff7812 */ /* 0x000fe400078ac0ff */
[----:B------:R-:W-:Y:S02]  /*6aa0*/  FSEL R89, R0, RZ, P3 ;  /* 0x000000ff00597208 */ /* 0x000fe40001800000 */
[----:B------:R-:W-:Y:S01]  /*6ab0*/  F2FP.BF16.F32.PACK_AB R47, R84, R47 ;  /* 0x0000002f542f723e */ /* 0x000fe200000010ff */
[----:B------:R-:W-:Y:S01]  /*6ac0*/  FFMA.FTZ R84, R170, R45, R68 ;  /* 0x0000002daa547223 */ /* 0x000fe20000010044 */
[----:B------:R-:W-:-:S02]  /*6ad0*/  LOP3.LUT P6, RZ, R156, 0xff000000, RZ, 0xc0, !PT ;  /* 0xff0000009cff7812 */ /* 0x000fc400078cc0ff */
[----:B------:R-:W-:Y:S02]  /*6ae0*/  LOP3.LUT P3, RZ, R106, 0xff00, RZ, 0xc0, !PT ;  /* 0x0000ff006aff7812 */ /* 0x000fe4000786c0ff */
[----:B------:R-:W-:Y:S01]  /*6af0*/  FSEL R92, R0, RZ, P5 ;  /* 0x000000ff005c7208 */ /* 0x000fe20002800000 */
[----:B------:R-:W-:Y:S01]  /*6b00*/  FMUL.FTZ R0, R84, UR6 ;  /* 0x0000000654007c20 */ /* 0x000fe20008410000 */
[----:B------:R-:W-:Y:S02]  /*6b10*/  FSEL R45, R46, RZ, P6 ;  /* 0x000000ff2e2d7208 */ /* 0x000fe40003000000 */
[----:B------:R-:W-:Y:S02]  /*6b20*/  LOP3.LUT P6, RZ, R156, 0xff00, RZ, 0xc0, !PT ;  /* 0x0000ff009cff7812 */ /* 0x000fe400078cc0ff */
[----:B------:R-:W-:Y:S02]  /*6b30*/  FSEL R93, R44, RZ, P3 ;  /* 0x000000ff2c5d7208 */ /* 0x000fe40001800000 */
        /* <DEDUP_REMOVED lines=13> */
.L_x_1628:
        /* <DEDUP_REMOVED lines=8> */
[C---:B------:R-:W-:Y:S01]  /*6c90*/  FFMA.FTZ R203, R170.reuse, R203, R75 ;  /* 0x000000cbaacb7223 */ /* 0x040fe2000001004b */
[----:B------:R-:W-:Y:S01]  /*6ca0*/  FFMA.FTZ R185, R170, R185, R74 ;  /* 0x000000b9aab97223 */ /* 0x000fe2000001004a */
[-C--:B------:R-:W-:Y:S01]  /*6cb0*/  FFMA.FTZ R201, R201, R98.reuse, R99 ;  /* 0x00000062c9c97223 */ /* 0x080fe20000010063 */
[----:B------:R-:W-:Y:S01]  /*6cc0*/  LOP3.LUT P5, RZ, R107, 0xff0000, RZ, 0xc0, !PT ;  /* 0x00ff00006bff7812 */ /* 0x000fe200078ac0ff */
[----:B------:R-:W-:Y:S01]  /*6cd0*/  FMUL.FTZ R203, R203, UR6 ;  /* 0x00000006cbcb7c20 */ /* 0x000fe20008410000 */
[----:B------:R-:W-:Y:S01]  /*6ce0*/  FMUL.FTZ R185, R185, UR6 ;  /* 0x00000006b9b97c20 */ /* 0x000fe20008410000 */
[----:B------:R-:W-:Y:S01]  /*6cf0*/  FADD.FTZ R201, R184, -R201 ;  /* 0x800000c9b8c97221 */ /* 0x000fe20000010000 */
[----:B------:R-:W-:Y:S01]  /*6d00*/  FFMA.FTZ R199, R170, R199, R72 ;  /* 0x000000c7aac77223 */ /* 0x000fe20000010048 */
[-CC-:B------:R-:W-:Y:S01]  /*6d10*/  FFMA.FTZ R114, R114, R98.reuse, R99.reuse ;  /* 0x0000006272727223 */ /* 0x180fe20000010063 */
[----:B0-----:R-:W-:Y:S01]  /*6d20*/  FSEL R44, R203, RZ, P3 ;  /* 0x000000ffcb2c7208 */ /* 0x001fe20001800000 */
[-C--:B------:R-:W-:Y:S01]  /*6d30*/  FFMA.FTZ R198, R198, R98.reuse, R99 ;  /* 0x00000062c6c67223 */ /* 0x080fe20000010063 */
[----:B------:R-:W-:Y:S01]  /*6d40*/  ISETP.GE.U32.AND P3, PT, R156, RZ, PT ;  /* 0x000000ff9c00720c */ /* 0x000fe20003f66070 */
[C---:B------:R-:W-:Y:S01]  /*6d50*/  FFMA.FTZ R201, R170.reuse, R201, R73 ;  /* 0x000000c9aac97223 */ /* 0x040fe20000010049 */
[----:B------:R-:W-:Y:S01]  /*6d60*/  FSEL R91, R185, RZ, P5 ;  /* 0x000000ffb95b7208 */ /* 0x000fe20002800000 */
[----:B------:R-:W-:Y:S01]  /*6d70*/  FMUL.FTZ R199, R199, UR6 ;  /* 0x00000006c7c77c20 */ /* 0x000fe20008410000 */
[----:B------:R-:W-:Y:S01]  /*6d80*/  ISETP.GE.U32.AND.EX P3, PT, R157, 0x1000000, PT, P3 ;  /* 0x010000009d00780c */ /* 0x000fe20003f66130 */
[----:B------:R-:W-:Y:S01]  /*6d90*/  FADD.FTZ R183, R183, -R114 ;  /* 0x80000072b7b77221 */ /* 0x000fe20000010000 */
[----:B------:R-:W-:Y:S01]  /*6da0*/  LOP3.LUT P6, RZ, R157, 0xff0000, RZ, 0xc0, !PT ;  /* 0x00ff00009dff7812 */ /* 0x000fe200078cc0ff */
[----:B------:R-:W-:Y:S01]  /*6db0*/  FADD.FTZ R198, R197, -R198 ;  /* 0x800000c6c5c67221 */ /* 0x000fe20000010000 */
[----:B------:R-:W-:Y:S01]  /*6dc0*/  LOP3.LUT P5, RZ, R107, 0xff, RZ, 0xc0, !PT ;  /* 0x000000ff6bff7812 */ /* 0x000fe200078ac0ff */
[----:B------:R-:W-:Y:S01]  /*6dd0*/  FFMA.FTZ R113, R113, R98, R99 ;  /* 0x0000006271717223 */ /* 0x000fe20000010063 */
[----:B------:R-:W-:Y:S01]  /*6de0*/  FSEL R0, R203, RZ, P3 ;  /* 0x000000ffcb007208 */ /* 0x000fe20001800000 */
[----:B------:R-:W-:Y:S01]  /*6df0*/  FMUL.FTZ R201, R201, UR6 ;  /* 0x00000006c9c97c20 */ /* 0x000fe20008410000 */
[----:B------:R-:W-:Y:S01]  /*6e00*/  FSEL R47, R185, RZ, P6 ;  /* 0x000000ffb92f7208 */ /* 0x000fe20003000000 */
[C---:B------:R-:W-:Y:S01]  /*6e10*/  FFMA.FTZ R183, R170.reuse, R183, R70 ;  /* 0x000000b7aab77223 */ /* 0x040fe20000010046 */
[----:B------:R-:W-:Y:S01]  /*6e20*/  LOP3.LUT P3, RZ, R107, 0xff00, RZ, 0xc0, !PT ;  /* 0x0000ff006bff7812 */ /* 0x000fe2000786c0ff */
[----:B------:R-:W-:Y:S01]  /*6e30*/  FFMA.FTZ R198, R170, R198, R71 ;  /* 0x000000c6aac67223 */ /* 0x000fe20000010047 */
[----:B------:R-:W-:Y:S01]  /*6e40*/  FSEL R90, R199, RZ, P5 ;  /* 0x000000ffc75a7208 */ /* 0x000fe20002800000 */
[----:B------:R-:W-:Y:S01]  /*6e50*/  FADD.FTZ R113, R182, -R113 ;  /* 0x80000071b6717221 */ /* 0x000fe20000010000 */
[C---:B------:R-:W-:Y:S01]  /*6e60*/  LOP3.LUT P6, RZ, R157.reuse, 0xff, RZ, 0xc0, !PT ;  /* 0x000000ff9dff7812 */ /* 0x040fe200078cc0ff */
[----:B------:R-:W-:Y:S01]  /*6e70*/  FFMA.FTZ R45, R112, R98, R99 ;  /* 0x00000062702d7223 */ /* 0x000fe20000010063 */
[----:B------:R-:W-:Y:S01]  /*6e80*/  LOP3.LUT P5, RZ, R157, 0xff00, RZ, 0xc0, !PT ;  /* 0x0000ff009dff7812 */ /* 0x000fe200078ac0ff */
[----:B------:R-:W-:Y:S01]  /*6e90*/  FMUL.FTZ R183, R183, UR6 ;  /* 0x00000006b7b77c20 */ /* 0x000fe20008410000 */
[----:B------:R-:W-:Y:S01]  /*6ea0*/  FSEL R95, R201, RZ, P3 ;  /* 0x000000ffc95f7208 */ /* 0x000fe20001800000 */
        /* <DEDUP_REMOVED lines=9> */
[----:B------:R-:W-:-:S02]  /*6f40*/  F2FP.BF16.F32.PACK_AB R47, R0, R47 ;  /* 0x0000002f002f723e */ /* 0x000fc400000010ff */
[----:B------:R-:W-:Y:S01]  /*6f50*/  FSEL R89, R183, RZ, P6 ;  /* 0x000000ffb7597208 */ /* 0x000fe20003000000 */
[----:B------:R-:W-:Y:S01]  /*6f60*/  FMUL.FTZ R45, R45, UR6 ;  /* 0x000000062d2d7c20 */ /* 0x000fe20008410000 */
[----:B------:R-:W-:Y:S02]  /*6f70*/  FSEL R0, R198, RZ, P5 ;  /* 0x000000ffc6007208 */ /* 0x000fe40002800000 */
[----:B------:R-:W-:Y:S02]  /*6f80*/  LOP3.LUT P3, RZ, R156, 0xff0000, RZ, 0xc0, !PT ;  /* 0x00ff00009cff7812 */ /* 0x000fe4000786c0ff */
[----:B------:R-:W-:Y:S02]  /*6f90*/  LOP3.LUT P6, RZ, R106, 0xff00, RZ, 0xc0, !PT ;  /* 0x0000ff006aff7812 */ /* 0x000fe400078cc0ff */
[----:B------:R-:W-:Y:S02]  /*6fa0*/  LOP3.LUT P5, RZ, R156, 0xff000000, RZ, 0xc0, !PT ;  /* 0xff0000009cff7812 */ /* 0x000fe400078ac0ff */
[----:B------:R-:W-:-:S02]  /*6fb0*/  FSEL R183, R183, RZ, P3 ;  /* 0x000000ffb7b77208 */ /* 0x000fc40001800000 */
[----:B------:R-:W-:Y:S02]  /*6fc0*/  FSEL R198, R198, RZ, P5 ;  /* 0x000000ffc6c67208 */ /* 0x000fe40002800000 */
[----:B------:R-:W-:Y:S02]  /*6fd0*/  FSEL R93, R113, RZ, P6 ;  /* 0x000000ff715d7208 */ /* 0x000fe40003000000 */
[----:B------:R-:W-:Y:S02]  /*6fe0*/  LOP3.LUT P3, RZ, R106, 0xff, RZ, 0xc0, !PT ;  /* 0x000000ff6aff7812 */ /* 0x000fe4000786c0ff */
[C---:B------:R-:W-:Y:S02]  /*6ff0*/  LOP3.LUT P5, RZ, R156.reuse, 0xff00, RZ, 0xc0, !PT ;  /* 0x0000ff009cff7812 */ /* 0x040fe400078ac0ff */
[----:B------:R-:W-:Y:S02]  /*7000*/  LOP3.LUT P6, RZ, R156, 0xff, RZ, 0xc0, !PT ;  /* 0x000000ff9cff7812 */ /* 0x000fe400078cc0ff */
[----:B------:R-:W-:-:S02]  /*7010*/  F2FP.BF16.F32.PACK_AB R91, R44, R91 ;  /* 0x0000005b2c5b723e */ /* 0x000fc400000010ff */
[----:B------:R-:W-:Y:S02]  /*7020*/  FSEL R113, R113, RZ, P5 ;  /* 0x000000ff71717208 */ /* 0x000fe40002800000 */
        /* <DEDUP_REMOVED lines=9> */
.L_x_1627:
        /* <DEDUP_REMOVED lines=9> */
[C---:B0-----:R-:W-:Y:S01]  /*7150*/  FMUL.FTZ R50, R170.reuse, R185 ;  /* 0x000000b9aa327220 */ /* 0x041fe20000410000 */
[----:B------:R-:W-:Y:S01]  /*7160*/  LOP3.LUT P6, RZ, R157, 0xff0000, RZ, 0xc0, !PT ;  /* 0x00ff00009dff7812 */ /* 0x000fe200078cc0ff */
[----:B------:R-:W-:Y:S01]  /*7170*/  FMUL.FTZ R51, R170, R203 ;  /* 0x000000cbaa337220 */ /* 0x000fe20000410000 */
[----:B------:R-:W-:Y:S01]  /*7180*/  ISETP.GE.U32.AND P3, PT, R106, RZ, PT ;  /* 0x000000ff6a00720c */ /* 0x000fe20003f66070 */
[----:B------:R-:W-:Y:S01]  /*7190*/  FMUL.FTZ R0, R50, UR6 ;  /* 0x0000000632007c20 */ /* 0x000fe20008410000 */
[----:B------:R-:W-:Y:S01]  /*71a0*/  FMUL.FTZ R48, R170, R199 ;  /* 0x000000c7aa307220 */ /* 0x000fe20000410000 */
[----:B------:R-:W-:Y:S01]  /*71b0*/  FADD.FTZ R201, R184, -R201 ;  /* 0x800000c9b8c97221 */ /* 0x000fe20000010000 */
[-CC-:B------:R-:W-:Y:S01]  /*71c0*/  FFMA.FTZ R198, R198, R98.reuse, R99.reuse ;  /* 0x00000062c6c67223 */ /* 0x180fe20000010063 */
[-CC-:B------:R-:W-:Y:S01]  /*71d0*/  FFMA.FTZ R114, R114, R98.reuse, R99.reuse ;  /* 0x0000006272727223 */ /* 0x180fe20000010063 */
[----:B------:R-:W-:Y:S01]  /*71e0*/  FSEL R91, R0, RZ, P5 ;  /* 0x000000ff005b7208 */ /* 0x000fe20002800000 */
[----:B------:R-:W-:Y:S01]  /*71f0*/  FMUL.FTZ R44, R51, UR6 ;  /* 0x00000006332c7c20 */ /* 0x000fe20008410000 */
[----:B------:R-:W-:Y:S01]  /*7200*/  ISETP.GE.U32.AND P5, PT, R156, RZ, PT ;  /* 0x000000ff9c00720c */ /* 0x000fe20003fa6070 */
[----:B------:R-:W-:Y:S01]  /*7210*/  FMUL.FTZ R49, R170, R201 ;  /* 0x000000c9aa317220 */ /* 0x000fe20000410000 */
[----:B------:R-:W-:Y:S01]  /*7220*/  FSEL R47, R0, RZ, P6 ;  /* 0x000000ff002f7208 */ /* 0x000fe20003000000 */
[----:B------:R-:W-:Y:S01]  /*7230*/  FMUL.FTZ R0, R48, UR6 ;  /* 0x0000000630007c20 */ /* 0x000fe20008410000 */
[----:B------:R-:W-:Y:S01]  /*7240*/  ISETP.GE.U32.AND.EX P3, PT, R107, 0x1000000, PT, P3 ;  /* 0x010000006b00780c */ /* 0x000fe20003f66130 */
[----:B------:R-:W-:Y:S01]  /*7250*/  FADD.FTZ R87, R197, -R198 ;  /* 0x800000c6c5577221 */ /* 0x000fe20000010000 */
[----:B------:R-:W-:Y:S01]  /*7260*/  ISETP.GE.U32.AND.EX P5, PT, R157, 0x1000000, PT, P5 ;  /* 0x010000009d00780c */ /* 0x000fe20003fa6150 */
[----:B------:R-:W-:Y:S01]  /*7270*/  FADD.FTZ R183, R183, -R114 ;  /* 0x80000072b7b77221 */ /* 0x000fe20000010000 */
[----:B------:R-:W-:Y:S01]  /*7280*/  LOP3.LUT P6, RZ, R107, 0xff, RZ, 0xc0, !PT ;  /* 0x000000ff6bff7812 */ /* 0x000fe200078cc0ff */
[-CC-:B------:R-:W-:Y:S01]  /*7290*/  FFMA.FTZ R113, R113, R98.reuse, R99.reuse ;  /* 0x0000006271717223 */ /* 0x180fe20000010063 */
[----:B------:R-:W-:Y:S01]  /*72a0*/  FSEL R94, R44, RZ, P3 ;  /* 0x000000ff2c5e7208 */ /* 0x000fe20001800000 */
[----:B------:R-:W-:Y:S01]  /*72b0*/  FMUL.FTZ R87, R170, R87 ;  /* 0x00000057aa577220 */ /* 0x000fe20000410000 */
[----:B------:R-:W-:Y:S01]  /*72c0*/  FSEL R84, R44, RZ, P5 ;  /* 0x000000ff2c547208 */ /* 0x000fe20002800000 */
[----:B------:R-:W-:Y:S01]  /*72d0*/  FMUL.FTZ R44, R49, UR6 ;  /* 0x00000006312c7c20 */ /* 0x000fe20008410000 */
[----:B------:R-:W-:Y:S01]  /*72e0*/  FSEL R90, R0, RZ, P6 ;  /* 0x000000ff005a7208 */ /* 0x000fe20003000000 */
[----:B------:R-:W-:Y:S01]  /*72f0*/  FMUL.FTZ R86, R170, R183 ;  /* 0x000000b7aa567220 */ /* 0x000fe20000410000 */
[C---:B------:R-:W-:Y:S01]  /*7300*/  LOP3.LUT P3, RZ, R157.reuse, 0xff, RZ, 0xc0, !PT ;  /* 0x000000ff9dff7812 */ /* 0x040fe2000786c0ff */
[----:B------:R-:W-:Y:S01]  /*7310*/  FFMA.FTZ R85, R112, R98, R99 ;  /* 0x0000006270557223 */ /* 0x000fe20000010063 */
[----:B------:R-:W-:Y:S01]  /*7320*/  LOP3.LUT P6, RZ, R157, 0xff00, RZ, 0xc0, !PT ;  /* 0x0000ff009dff7812 */ /* 0x000fe200078cc0ff */
[----:B------:R-:W-:Y:S01]  /*7330*/  FADD.FTZ R113, R182, -R113 ;  /* 0x80000071b6717221 */ /* 0x000fe20000010000 */
[----:B------:R-:W-:Y:S01]  /*7340*/  FSEL R88, R0, RZ, P3 ;  /* 0x000000ff00587208 */ /* 0x000fe20001800000 */
[----:B------:R-:W-:Y:S01]  /*7350*/  FMUL.FTZ R46, R87, UR6 ;  /* 0x00000006572e7c20 */ /* 0x000fe20008410000 */
[----:B------:R-:W-:Y:S01]  /*7360*/  FSEL R97, R44, RZ, P6 ;  /* 0x000000ff2c617208 */ /* 0x000fe20003000000 */
[----:B------:R-:W-:Y:S01]  /*7370*/  FMUL.FTZ R0, R86, UR6 ;  /* 0x0000000656007c20 */ /* 0x000fe20008410000 */
[----:B------:R-:W-:Y:S01]  /*7380*/  LOP3.LUT P5, RZ, R107, 0xff00, RZ, 0xc0, !PT ;  /* 0x0000ff006bff7812 */ /* 0x000fe200078ac0ff */
[----:B------:R-:W-:Y:S01]  /*7390*/  FADD.FTZ R93, R180, -R85 ;  /* 0x80000055b45d7221 */ /* 0x000fe20000010000 */
[----:B------:R-:W-:Y:S01]  /*73a0*/  LOP3.LUT P6, RZ, R106, 0xff000000, RZ, 0xc0, !PT ;  /* 0xff0000006aff7812 */ /* 0x000fe200078cc0ff */
[----:B------:R-:W-:Y:S01]  /*73b0*/  FMUL.FTZ R85, R170, R113 ;  /* 0x00000071aa557220 */ /* 0x000fe20000410000 */
[----:B------:R-:W-:-:S02]  /*73c0*/  LOP3.LUT P3, RZ, R106, 0xff0000, RZ, 0xc0, !PT ;  /* 0x00ff00006aff7812 */ /* 0x000fc4000786c0ff */
[----:B------:R-:W-:Y:S01]  /*73d0*/  FSEL R95, R44, RZ, P5 ;  /* 0x000000ff2c5f7208 */ /* 0x000fe20002800000 */
[----:B------:R-:W-:Y:S01]  /*73e0*/  FMUL.FTZ R44, R85, UR6 ;  /* 0x00000006552c7c20 */ /* 0x000fe20008410000 */
[----:B------:R-:W-:Y:S02]  /*73f0*/  FSEL R92, R46, RZ, P6 ;  /* 0x000000ff2e5c7208 */ /* 0x000fe40003000000 */
[----:B------:R-:W-:Y:S02]  /*7400*/  LOP3.LUT P5, RZ, R156, 0xff0000, RZ, 0xc0, !PT ;  /* 0x00ff00009cff7812 */ /* 0x000fe400078ac0ff */
[----:B------:R-:W-:Y:S02]  /*7410*/  FSEL R89, R0, RZ, P3 ;  /* 0x000000ff00597208 */ /* 0x000fe40001800000 */
[----:B------:R-:W-:Y:S01]  /*7420*/  F2FP.BF16.F32.PACK_AB R47, R84, R47 ;  /* 0x0000002f542f723e */ /* 0x000fe200000010ff */
[----:B------:R-:W-:Y:S01]  /*7430*/  FMUL.FTZ R84, R170, R93 ;  /* 0x0000005daa547220 */ /* 0x000fe20000410000 */
[----:B------:R-:W-:-:S02]  /*7440*/  LOP3.LUT P6, RZ, R156, 0xff000000, RZ, 0xc0, !PT ;  /* 0xff0000009cff7812 */ /* 0x000fc400078cc0ff */
[----:B------:R-:W-:Y:S02]  /*7450*/  LOP3.LUT P3, RZ, R106, 0xff00, RZ, 0xc0, !PT ;  /* 0x0000ff006aff7812 */ /* 0x000fe4000786c0ff */
[----:B------:R-:W-:Y:S02]  /*7460*/  F2FP.BF16.F32.PACK_AB R91, R94, R91 ;  /* 0x0000005b5e5b723e */ /* 0x000fe400000010ff */
[----:B------:R-:W-:Y:S01]  /*7470*/  FSEL R45, R0, RZ, P5 ;  /* 0x000000ff002d7208 */ /* 0x000fe20002800000 */
[----:B------:R-:W-:Y:S01]  /*7480*/  FMUL.FTZ R0, R84, UR6 ;  /* 0x0000000654007c20 */ /* 0x000fe20008410000 */
[----:B------:R-:W-:Y:S02]  /*7490*/  FSEL R94, R46, RZ, P6 ;  /* 0x000000ff2e5e7208 */ /* 0x000fe40003000000 */
[----:B------:R-:W-:Y:S02]  /*74a0*/  LOP3.LUT P6, RZ, R156, 0xff00, RZ, 0xc0, !PT ;  /* 0x0000ff009cff7812 */ /* 0x000fe400078cc0ff */
[----:B------:R-:W-:-:S02]  /*74b0*/  FSEL R93, R44, RZ, P3 ;  /* 0x000000ff2c5d7208 */ /* 0x000fc40001800000 */
[----:B------:R-:W-:Y:S02]  /*74c0*/  LOP3.LUT P5, RZ, R106, 0xff, RZ, 0xc0, !PT ;  /* 0x000000ff6aff7812 */ /* 0x000fe400078ac0ff */
[----:B------:R-:W-:Y:S02]  /*74d0*/  LOP3.LUT P3, RZ, R156, 0xff, RZ, 0xc0, !PT ;  /* 0x000000ff9cff7812 */ /* 0x000fe4000786c0ff */
[----:B------:R-:W-:Y:S02]  /*74e0*/  F2FP.BF16.F32.PACK_AB R90, R95, R90 ;  /* 0x0000005a5f5a723e */ /* 0x000fe400000010ff */
[----:B------:R-:W-:Y:S02]  /*74f0*/  F2FP.BF16.F32.PACK_AB R46, R97, R88 ;  /* 0x00000058612e723e */ /* 0x000fe400000010ff */
        /* <DEDUP_REMOVED lines=8> */
.L_x_1630:
        /* <DEDUP_REMOVED lines=10> */
[-C--:B------:R-:W-:Y:S01]  /*7620*/  FFMA.FTZ R201, R201, R98.reuse, R99 ;  /* 0x00000062c9c97223 */ /* 0x080fe20000010063 */
[----:B------:R-:W-:Y:S01]  /*7630*/  LOP3.LUT P5, RZ, R107, 0xff0000, RZ, 0xc0, !PT ;  /* 0x00ff00006bff7812 */ /* 0x000fe200078ac0ff */
[----:B------:R-:W-:Y:S01]  /*7640*/  FMUL.FTZ R203, R203, UR6 ;  /* 0x00000006cbcb7c20 */ /* 0x000fe20008410000 */
[----:B------:R-:W-:Y:S01]  /*7650*/  FMUL.FTZ R185, R185, UR6 ;  /* 0x00000006b9b97c20 */ /* 0x000fe20008410000 */
[----:B------:R-:W-:Y:S01]  /*7660*/  FADD.FTZ R201, R184, -R201 ;  /* 0x800000c9b8c97221 */ /* 0x000fe20000010000 */
[----:B------:R-:W-:Y:S01]  /*7670*/  FMUL.FTZ R199, R170, R199 ;  /* 0x000000c7aac77220 */ /* 0x000fe20000410000 */
[-CC-:B------:R-:W-:Y:S01]  /*7680*/  FFMA.FTZ R114, R114, R98.reuse, R99.reuse ;  /* 0x0000006272727223 */ /* 0x180fe20000010063 */
[----:B0-----:R-:W-:Y:S01]  /*7690*/  FSEL R44, R203, RZ, P3 ;  /* 0x000000ffcb2c7208 */ /* 0x001fe20001800000 */
[-CC-:B------:R-:W-:Y:S01]  /*76a0*/  FFMA.FTZ R198, R198, R98.reuse, R99.reuse ;  /* 0x00000062c6c67223 */ /* 0x180fe20000010063 */
[----:B------:R-:W-:Y:S01]  /*76b0*/  ISETP.GE.U32.AND P3, PT, R156, RZ, PT ;  /* 0x000000ff9c00720c */ /* 0x000fe20003f66070 */
[C---:B------:R-:W-:Y:S01]  /*76c0*/  FMUL.FTZ R201, R170.reuse, R201 ;  /* 0x000000c9aac97220 */ /* 0x040fe20000410000 */
[----:B------:R-:W-:Y:S01]  /*76d0*/  FSEL R91, R185, RZ, P5 ;  /* 0x000000ffb95b7208 */ /* 0x000fe20002800000 */
[----:B------:R-:W-:Y:S01]  /*76e0*/  FMUL.FTZ R199, R199, UR6 ;  /* 0x00000006c7c77c20 */ /* 0x000fe20008410000 */
[----:B------:R-:W-:Y:S01]  /*76f0*/  ISETP.GE.U32.AND.EX P3, PT, R157, 0x1000000, PT, P3 ;  /* 0x010000009d00780c */ /* 0x000fe20003f66130 */
[----:B------:R-:W-:Y:S01]  /*7700*/  FADD.FTZ R183, R183, -R114 ;  /* 0x80000072b7b77221 */ /* 0x000fe20000010000 */
[----:B------:R-:W-:Y:S01]  /*7710*/  LOP3.LUT P6, RZ, R157, 0xff0000, RZ, 0xc0, !PT ;  /* 0x00ff00009dff7812 */ /* 0x000fe200078cc0ff */
[----:B------:R-:W-:Y:S01]  /*7720*/  FADD.FTZ R197, R197, -R198 ;  /* 0x800000c6c5c57221 */ /* 0x000fe20000010000 */
[----:B------:R-:W-:Y:S01]  /*7730*/  LOP3.LUT P5, RZ, R107, 0xff, RZ, 0xc0, !PT ;  /* 0x000000ff6bff7812 */ /* 0x000fe200078ac0ff */
[-C--:B------:R-:W-:Y:S01]  /*7740*/  FFMA.FTZ R113, R113, R98.reuse, R99 ;  /* 0x0000006271717223 */ /* 0x080fe20000010063 */
[----:B------:R-:W-:Y:S01]  /*7750*/  FSEL R0, R203, RZ, P3 ;  /* 0x000000ffcb007208 */ /* 0x000fe20001800000 */
[----:B------:R-:W-:Y:S01]  /*7760*/  FMUL.FTZ R201, R201, UR6 ;  /* 0x00000006c9c97c20 */ /* 0x000fe20008410000 */
[----:B------:R-:W-:Y:S01]  /*7770*/  FSEL R47, R185, RZ, P6 ;  /* 0x000000ffb92f7208 */ /* 0x000fe20003000000 */
[C---:B------:R-:W-:Y:S01]  /*7780*/  FMUL.FTZ R183, R170.reuse, R183 ;  /* 0x000000b7aab77220 */ /* 0x040fe20000410000 */
[----:B------:R-:W-:Y:S01]  /*7790*/  LOP3.LUT P3, RZ, R107, 0xff00, RZ, 0xc0, !PT ;  /* 0x0000ff006bff7812 */ /* 0x000fe2000786c0ff */
[----:B------:R-:W-:Y:S01]  /*77a0*/  FMUL.FTZ R197, R170, R197 ;  /* 0x000000c5aac57220 */ /* 0x000fe20000410000 */
        /* <DEDUP_REMOVED lines=9> */
[----:B------:R-:W-:Y:S01]  /*7840*/  FMUL.FTZ R113, R170, R113 ;  /* 0x00000071aa717220 */ /* 0x000fe20000410000 */
[----:B------:R-:W-:Y:S01]  /*7850*/  FSEL R201, R201, RZ, P5 ;  /* 0x000000ffc9c97208 */ /* 0x000fe20002800000 */
[----:B------:R-:W-:Y:S01]  /*7860*/  FADD.FTZ R45, R180, -R45 ;  /* 0x8000002db42d7221 */ /* 0x000fe20000010000 */
[C---:B------:R-:W-:Y:S01]  /*7870*/  LOP3.LUT P6, RZ, R106.reuse, 0xff0000, RZ, 0xc0, !PT ;  /* 0x00ff00006aff7812 */ /* 0x040fe200078cc0ff */
[----:B------:R-:W-:Y:S01]  /*7880*/  FMUL.FTZ R113, R113, UR6 ;  /* 0x0000000671717c20 */ /* 0x000fe20008410000 */
[----:B------:R-:W-:Y:S01]  /*7890*/  LOP3.LUT P5, RZ, R106, 0xff000000, RZ, 0xc0, !PT ;  /* 0xff0000006aff7812 */ /* 0x000fe200078ac0ff */
[----:B------:R-:W-:Y:S01]  /*78a0*/  FMUL.FTZ R45, R170, R45 ;  /* 0x0000002daa2d7220 */ /* 0x000fe20000410000 */
        /* <DEDUP_REMOVED lines=24> */
.L_x_1626:
[----:B------:R-:W-:Y:S05]  /*7a30*/  @!P1 BRA `(.L_x_1631) ;  /* 0x0000000400b49947 */ /* 0x000fea0003800000 */
[----:B------:R-:W-:Y:S05]  /*7a40*/  @!P2 BRA `(.L_x_1632) ;  /* 0x0000000000d8a947 */ /* 0x000fea0003800000 */
[-CC-:B------:R-:W-:Y:S01]  /*7a50*/  FFMA.FTZ R185, R185, R98.reuse, R99.reuse ;  /* 0x00000062b9b97223 */ /* 0x180fe20000010063 */
[-CC-:B------:R-:W-:Y:S01]  /*7a60*/  FFMA.FTZ R203, R203, R98.reuse, R99.reuse ;  /* 0x00000062cbcb7223 */ /* 0x180fe20000010063 */
[-CC-:B0-----:R-:W-:Y:S01]  /*7a70*/  FFMA.FTZ R49, R112, R98.reuse, R99.reuse ;  /* 0x0000006270317223 */ /* 0x181fe20000010063 */
[-C--:B------:R-:W-:Y:S01]  /*7a80*/  FFMA.FTZ R114, R114, R98.reuse, R99 ;  /* 0x0000006272727223 */ /* 0x080fe20000010063 */
[----:B------:R-:W-:Y:S01]  /*7a90*/  FADD.FTZ R185, R200, -R185 ;  /* 0x800000b9c8b97221 */ /* 0x000fe20000010000 */
[----:B------:R-:W-:Y:S01]  /*7aa0*/  FADD.FTZ R203, R202, -R203 ;  /* 0x800000cbcacb7221 */ /* 0x000fe20000010000 */
[----:B------:R-:W-:Y:S01]  /*7ab0*/  FADD.FTZ R49, R180, -R49 ;  /* 0x80000031b4317221 */ /* 0x000fe20000010000 */
[-C--:B------:R-:W-:Y:S01]  /*7ac0*/  FFMA.FTZ R199, R199, R98.reuse, R99 ;  /* 0x00000062c7c77223 */ /* 0x080fe20000010063 */
[C---:B------:R-:W-:Y:S01]  /*7ad0*/  FFMA.FTZ R50, R170.reuse, R185, R74 ;  /* 0x000000b9aa327223 */ /* 0x040fe2000001004a */
[----:B------:R-:W-:Y:S01]  /*7ae0*/  FFMA.FTZ R51, R170, R203, R75 ;  /* 0x000000cbaa337223 */ /* 0x000fe2000001004b */
[----:B------:R-:W-:Y:S01]  /*7af0*/  FADD.FTZ R183, R183, -R114 ;  /* 0x80000072b7b77221 */ /* 0x000fe20000010000 */
[----:B------:R-:W-:Y:S01]  /*7b00*/  ISETP.GE.U32.AND P3, PT, R106, RZ, PT ;  /* 0x000000ff6a00720c */ /* 0x000fe20003f66070 */
[----:B------:R-:W-:Y:S01]  /*7b10*/  FMUL.FTZ R48, R50, UR6 ;  /* 0x0000000632307c20 */ /* 0x000fe20008410000 */
[----:B------:R-:W-:Y:S01]  /*7b20*/  LOP3.LUT P5, RZ, R107, 0xff0000, RZ, 0xc0, !PT ;  /* 0x00ff00006bff7812 */ /* 0x000fe200078ac0ff */
[----:B------:R-:W-:Y:S01]  /*7b30*/  FFMA.FTZ R84, R170, R49, R68 ;  /* 0x00000031aa547223 */ /* 0x000fe20000010044 */
[----:B------:R-:W-:Y:S01]  /*7b40*/  FADD.FTZ R199, R196, -R199 ;  /* 0x800000c7c4c77221 */ /* 0x000fe20000010000 */
[-CC-:B------:R-:W-:Y:S01]  /*7b50*/  FFMA.FTZ R201, R201, R98.reuse, R99.reuse ;  /* 0x00000062c9c97223 */ /* 0x180fe20000010063 */
[-CC-:B------:R-:W-:Y:S01]  /*7b60*/  FFMA.FTZ R113, R113, R98.reuse, R99.reuse ;  /* 0x0000006271717223 */ /* 0x180fe20000010063 */
[----:B------:R-:W-:Y:S01]  /*7b70*/  FFMA.FTZ R198, R198, R98, R99 ;  /* 0x00000062c6c67223 */ /* 0x000fe20000010063 */
[----:B------:R-:W-:Y:S01]  /*7b80*/  FMUL.FTZ R49, R51, UR6 ;  /* 0x0000000633317c20 */ /* 0x000fe20008410000 */
[----:B------:R-:W-:Y:S01]  /*7b90*/  ISETP.GE.U32.AND.EX P3, PT, R107, 0x1000000, PT, P3 ;  /* 0x010000006b00780c */ /* 0x000fe20003f66130 */
[----:B------:R-:W-:Y:S01]  /*7ba0*/  FMUL.FTZ R0, R84, UR6 ;  /* 0x0000000654007c20 */ /* 0x000fe20008410000 */
[----:B------:R-:W-:Y:S01]  /*7bb0*/  FSEL R96, R48, RZ, P5 ;  /* 0x000000ff30607208 */ /* 0x000fe20002800000 */
[----:B------:R-:W-:Y:S01]  /*7bc0*/  FFMA.FTZ R86, R170, R183, R70 ;  /* 0x000000b7aa567223 */ /* 0x000fe20000010046 */
[----:B------:R-:W-:Y:S01]  /*7bd0*/  FADD.FTZ R184, R184, -R201 ;  /* 0x800000c9b8b87221 */ /* 0x000fe20000010000 */
[----:B------:R-:W-:Y:S01]  /*7be0*/  LOP3.LUT P6, RZ, R106, 0xff, RZ, 0xc0, !PT ;  /* 0x000000ff6aff7812 */ /* 0x000fe200078cc0ff */
[----:B------:R-:W-:Y:S01]  /*7bf0*/  FFMA.FTZ R48, R170, R199, R72 ;  /* 0x000000c7aa307223 */ /* 0x000fe20000010048 */
[----:B------:R-:W-:Y:S01]  /*7c00*/  FADD.FTZ R182, R182, -R113 ;  /* 0x80000071b6b67221 */ /* 0x000fe20000010000 */
[----:B------:R-:W-:Y:S01]  /*7c10*/  FADD.FTZ R198, R197, -R198 ;  /* 0x800000c6c5c67221 */ /* 0x000fe20000010000 */
        /* <DEDUP_REMOVED lines=25> */
.L_x_1632:
[-CC-:B------:R-:W-:Y:S01]  /*7db0*/  FFMA.FTZ R203, R203, R98.reuse, R99.reuse ;  /* 0x00000062cbcb7223 */ /* 0x180fe20000010063 */
[-CC-:B------:R-:W-:Y:S01]  /*7dc0*/  FFMA.FTZ R185, R185, R98.reuse, R99.reuse ;  /* 0x00000062b9b97223 */ /* 0x180fe20000010063 */
[-CC-:B------:R-:W-:Y:S01]  /*7dd0*/  FFMA.FTZ R114, R114, R98.reuse, R99.reuse ;  /* 0x0000006272727223 */ /* 0x180fe20000010063 */
[-C--:B------:R-:W-:Y:S01]  /*7de0*/  FFMA.FTZ R199, R199, R98.reuse, R99 ;  /* 0x00000062c7c77223 */ /* 0x080fe20000010063 */
[----:B------:R-:W-:Y:S01]  /*7df0*/  FADD.FTZ R203, R202, -R203 ;  /* 0x800000cbcacb7221 */ /* 0x000fe20000010000 */
[----:B------:R-:W-:Y:S01]  /*7e00*/  FADD.FTZ R185, R200, -R185 ;  /* 0x800000b9c8b97221 */ /* 0x000fe20000010000 */
[-C--:B------:R-:W-:Y:S01]  /*7e10*/  FFMA.FTZ R201, R201, R98.reuse, R99 ;  /* 0x00000062c9c97223 */ /* 0x080fe20000010063 */
[----:B------:R-:W-:Y:S01]  /*7e20*/  FADD.FTZ R183, R183, -R114 ;  /* 0x80000072b7b77221 */ /* 0x000fe20000010000 */
[C---:B------:R-:W-:Y:S01]  /*7e30*/  FFMA.FTZ R203, R170.reuse, R203, R75 ;  /* 0x000000cbaacb7223 */ /* 0x040fe2000001004b */
[----:B------:R-:W-:Y:S01]  /*7e40*/  FFMA.FTZ R185, R170, R185, R74 ;  /* 0x000000b9aab97223 */ /* 0x000fe2000001004a */
[----:B------:R-:W-:Y:S01]  /*7e50*/  FADD.FTZ R199, R196, -R199 ;  /* 0x800000c7c4c77221 */ /* 0x000fe20000010000 */
[----:B------:R-:W-:Y:S01]  /*7e60*/  FADD.FTZ R201, R184, -R201 ;  /* 0x800000c9b8c97221 */ /* 0x000fe20000010000 */
[----:B------:R-:W-:Y:S01]  /*7e70*/  ISETP.GE.U32.AND P3, PT, R106, RZ, PT ;  /* 0x000000ff6a00720c */ /* 0x000fe20003f66070 */
[-CC-:B------:R-:W-:Y:S01]  /*7e80*/  FFMA.FTZ R113, R113, R98.reuse, R99.reuse ;  /* 0x0000006271717223 */ /* 0x180fe20000010063 */
[-CC-:B------:R-:W-:Y:S01]  /*7e90*/  FFMA.FTZ R198, R198, R98.reuse, R99.reuse ;  /* 0x00000062c6c67223 */ /* 0x180fe20000010063 */
[----:B0-----:R-:W-:Y:S01]  /*7ea0*/  FFMA.FTZ R89, R112, R98, R99 ;  /* 0x0000006270597223 */ /* 0x001fe20000010063 */
[----:B------:R-:W-:Y:S01]  /*7eb0*/  FMUL.FTZ R203, R203, UR6 ;  /* 0x00000006cbcb7c20 */ /* 0x000fe20008410000 */
[----:B------:R-:W-:Y:S01]  /*7ec0*/  FMUL.FTZ R185, R185, UR6 ;  /* 0x00000006b9b97c20 */ /* 0x000fe20008410000 */
[C---:B------:R-:W-:Y:S01]  /*7ed0*/  LOP3.LUT P5, RZ, R107.reuse, 0xff0000, RZ, 0xc0, !PT ;  /* 0x00ff00006bff7812 */ /* 0x040fe200078ac0ff */
[C---:B------:R-:W-:Y:S01]  /*7ee0*/  FFMA.FTZ R199, R170.reuse, R199, R72 ;  /* 0x000000c7aac77223 */ /* 0x040fe20000010048 */
[----:B------:R-:W-:Y:S01]  /*7ef0*/  ISETP.GE.U32.AND.EX P3, PT, R107, 0x1000000, PT, P3 ;  /* 0x010000006b00780c */ /* 0x000fe20003f66130 */
[C---:B------:R-:W-:Y:S01]  /*7f00*/  FFMA.FTZ R201, R170.reuse, R201, R73 ;  /* 0x000000c9aac97223 */ /* 0x040fe20000010049 */
[----:B------:R-:W-:Y:S01]  /*7f10*/  FFMA.FTZ R183, R170, R183, R70 ;  /* 0x000000b7aab77223 */ /* 0x000fe20000010046 */
        /* <DEDUP_REMOVED lines=9> */
[C---:B------:R-:W-:Y:S01]  /*7fb0*/  FFMA.FTZ R182, R170.reuse, R182, R69 ;  /* 0x000000b6aab67223 */ /* 0x040fe20000010045 */
[----:B------:R-:W-:Y:S01]  /*7fc0*/  LOP3.LUT P3, RZ, R107, 0xff00, RZ, 0xc0, !PT ;  /* 0x0000ff006bff7812 */ /* 0x000fe2000786c0ff */
[----:B------:R-:W-:Y:S01]  /*7fd0*/  FFMA.FTZ R198, R170, R198, R71 ;  /* 0x000000c6aac67223 */ /* 0x000fe20000010047 */
[----:B------:R-:W-:Y:S01]  /*7fe0*/  LOP3.LUT P5, RZ, R106, 0xff0000, RZ, 0xc0, !PT ;  /* 0x00ff00006aff7812 */ /* 0x000fe200078ac0ff */
[----:B------:R-:W-:Y:S01]  /*7ff0*/  FFMA.FTZ R89, R170, R89, R68 ;  /* 0x00000059aa597223 */ /* 0x000fe20000010044 */
        /* <DEDUP_REMOVED lines=17> */
.L_x_1631:
        /* <DEDUP_REMOVED lines=9> */
[C---:B------:R-:W-:Y:S01]  /*81a0*/  FMUL.FTZ R50, R170.reuse, R185 ;  /* 0x000000b9aa327220 */ /* 0x040fe20000410000 */
[----:B------:R-:W-:Y:S01]  /*81b0*/  FMUL.FTZ R51, R170, R203 ;  /* 0x000000cbaa337220 */ /* 0x000fe20000410000 */
[----:B------:R-:W-:Y:S01]  /*81c0*/  FADD.FTZ R183, R183, -R114 ;  /* 0x80000072b7b77221 */ /* 0x000fe20000010000 */
[----:B------:R-:W-:Y:S01]  /*81d0*/  ISETP.GE.U32.AND P3, PT, R106, RZ, PT ;  /* 0x000000ff6a00720c */ /* 0x000fe20003f66070 */
[----:B------:R-:W-:Y:S01]  /*81e0*/  FMUL.FTZ R48, R50, UR6 ;  /* 0x0000000632307c20 */ /* 0x000fe20008410000 */
[----:B------:R-:W-:Y:S01]  /*81f0*/  LOP3.LUT P5, RZ, R107, 0xff0000, RZ, 0xc0, !PT ;  /* 0x00ff00006bff7812 */ /* 0x000fe200078ac0ff */
[----:B------:R-:W-:Y:S01]  /*8200*/  FMUL.FTZ R84, R170, R49 ;  /* 0x00000031aa547220 */ /* 0x000fe20000410000 */
        /* <DEDUP_REMOVED lines=8> */
[----:B------:R-:W-:Y:S01]  /*8290*/  FMUL.FTZ R86, R170, R183 ;  /* 0x000000b7aa567220 */ /* 0x000fe20000410000 */
[----:B------:R-:W-:Y:S01]  /*82a0*/  FADD.FTZ R201, R184, -R201 ;  /* 0x800000c9b8c97221 */ /* 0x000fe20000010000 */
[----:B------:R-:W-:Y:S01]  /*82b0*/  LOP3.LUT P6, RZ, R106, 0xff, RZ, 0xc0, !PT ;  /* 0x000000ff6aff7812 */ /* 0x000fe200078cc0ff */
[----:B------:R-:W-:Y:S01]  /*82c0*/  FMUL.FTZ R48, R170, R199 ;  /* 0x000000c7aa307220 */ /* 0x000fe20000410000 */
[----:B------:R-:W-:Y:S01]  /*82d0*/  FADD.FTZ R113, R182, -R113 ;  /* 0x80000071b6717221 */ /* 0x000fe20000010000 */
[----:B------:R-:W-:Y:S01]  /*82e0*/  FADD.FTZ R87, R197, -R198 ;  /* 0x800000c6c5577221 */ /* 0x000fe20000010000 */
[----:B------:R-:W-:Y:S01]  /*82f0*/  FSEL R97, R49, RZ, P3 ;  /* 0x000000ff31617208 */ /* 0x000fe20001800000 */
[----:B------:R-:W-:Y:S01]  /*8300*/  FMUL.FTZ R88, R86, UR6 ;  /* 0x0000000656587c20 */ /* 0x000fe20008410000 */
[----:B------:R-:W-:Y:S01]  /*8310*/  LOP3.LUT P3, RZ, R106, 0xff0000, RZ, 0xc0, !PT ;  /* 0x00ff00006aff7812 */ /* 0x000fe2000786c0ff */
[----:B------:R-:W-:Y:S01]  /*8320*/  FMUL.FTZ R49, R170, R201 ;  /* 0x000000c9aa317220 */ /* 0x000fe20000410000 */
[----:B------:R-:W-:Y:S01]  /*8330*/  FSEL R0, R0, RZ, P6 ;  /* 0x000000ff00007208 */ /* 0x000fe20003000000 */
[----:B------:R-:W-:Y:S01]  /*8340*/  FMUL.FTZ R91, R48, UR6 ;  /* 0x00000006305b7c20 */ /* 0x000fe20008410000 */
        /* <DEDUP_REMOVED lines=19> */
.L_x_1633:
        /* <DEDUP_REMOVED lines=53> */
.L_x_1629:
        /* <DEDUP_REMOVED lines=20> */
[C---:B0-----:R-:W-:Y:S01]  /*8910*/  FFMA.FTZ R50, R170.reuse, R187, R82 ;  /* 0x000000bbaa327223 */ /* 0x041fe20000010052 */
[----:B------:R-:W-:Y:S01]  /*8920*/  LOP3.LUT P6, RZ, R105, 0xff0000, RZ, 0xc0, !PT ;  /* 0x00ff000069ff7812 */ /* 0x000fe200078cc0ff */
[----:B------:R-:W-:Y:S01]  /*8930*/  FFMA.FTZ R51, R170, R131, R83 ;  /* 0x00000083aa337223 */ /* 0x000fe20000010053 */
[----:B------:R-:W-:Y:S01]  /*8940*/  LOP3.LUT P5, RZ, R159, 0xff0000, RZ, 0xc0, !PT ;  /* 0x00ff00009fff7812 */ /* 0x000fe200078ac0ff */
[----:B------:R-:W-:Y:S01]  /*8950*/  FMUL.FTZ R0, R50, UR6 ;  /* 0x0000000632007c20 */ /* 0x000fe20008410000 */
[----:B------:R-:W-:Y:S01]  /*8960*/  FFMA.FTZ R48, R170, R123, R80 ;  /* 0x0000007baa307223 */ /* 0x000fe20000010050 */
[----:B------:R-:W-:Y:S01]  /*8970*/  ISETP.GE.U32.AND P1, PT, R104, RZ, PT ;  /* 0x000000ff6800720c */ /* 0x000fe20003f26070 */
[----:B------:R-:W-:Y:S01]  /*8980*/  FADD.FTZ R121, R121, -R126 ;  /* 0x8000007e79797221 */ /* 0x000fe20000010000 */
[----:B------:R-:W-:Y:S01]  /*8990*/  ISETP.GE.U32.AND P3, PT, R158, RZ, PT ;  /* 0x000000ff9e00720c */ /* 0x000fe20003f66070 */
[----:B------:R-:W-:Y:S01]  /*89a0*/  FADD.FTZ R129, R186, -R129 ;  /* 0x80000081ba817221 */ /* 0x000fe20000010000 */
[C---:B------:R-:W-:Y:S01]  /*89b0*/  FSEL R91, R0.reuse, RZ, P6 ;  /* 0x000000ff005b7208 */ /* 0x040fe20003000000 */
[----:B------:R-:W-:Y:S01]  /*89c0*/  FMUL.FTZ R44, R51, UR6 ;  /* 0x00000006332c7c20 */ /* 0x000fe20008410000 */
[----:B------:R-:W-:Y:S01]  /*89d0*/  FSEL R47, R0, RZ, P5 ;  /* 0x000000ff002f7208 */ /* 0x000fe20002800000 */
[----:B------:R-:W-:Y:S01]  /*89e0*/  FMUL.FTZ R0, R48, UR6 ;  /* 0x0000000630007c20 */ /* 0x000fe20008410000 */
[----:B------:R-:W-:Y:S01]  /*89f0*/  LOP3.LUT P6, RZ, R105, 0xff, RZ, 0xc0, !PT ;  /* 0x000000ff69ff7812 */ /* 0x000fe200078cc0ff */
[C---:B------:R-:W-:Y:S01]  /*8a00*/  FFMA.FTZ R49, R170.reuse, R129, R81 ;  /* 0x00000081aa317223 */ /* 0x040fe20000010051 */
[----:B------:R-:W-:Y:S01]  /*8a10*/  LOP3.LUT P5, RZ, R159, 0xff, RZ, 0xc0, !PT ;  /* 0x000000ff9fff7812 */ /* 0x000fe200078ac0ff */
[----:B------:R-:W-:Y:S01]  /*8a20*/  FFMA.FTZ R86, R170, R121, R78 ;  /* 0x00000079aa567223 */ /* 0x000fe2000001004e */
[----:B------:R-:W-:Y:S01]  /*8a30*/  ISETP.GE.U32.AND.EX P1, PT, R105, 0x1000000, PT, P1 ;  /* 0x010000006900780c */ /* 0x000fe20003f26110 */
[-CC-:B------:R-:W-:Y:S01]  /*8a40*/  FFMA.FTZ R127, R127, R98.reuse, R99.reuse ;  /* 0x000000627f7f7223 */ /* 0x180fe20000010063 */
[----:B------:R-:W-:Y:S01]  /*8a50*/  ISETP.GE.U32.AND.EX P3, PT, R159, 0x1000000, PT, P3 ;  /* 0x010000009f00780c */ /* 0x000fe20003f66130 */
[-C--:B------:R-:W-:Y:S01]  /*8a60*/  FFMA.FTZ R125, R125, R98.reuse, R99 ;  /* 0x000000627d7d7223 */ /* 0x080fe20000010063 */
[----:B------:R-:W-:Y:S01]  /*8a70*/  FSEL R92, R44, RZ, P1 ;  /* 0x000000ff2c5c7208 */ /* 0x000fe20000800000 */
[----:B------:R-:W-:Y:S01]  /*8a80*/  FADD.FTZ R122, R122, -R127 ;  /* 0x8000007f7a7a7221 */ /* 0x000fe20000010000 */
[----:B------:R-:W-:Y:S01]  /*8a90*/  FSEL R88, R44, RZ, P3 ;  /* 0x000000ff2c587208 */ /* 0x000fe20001800000 */
[----:B------:R-:W-:Y:S01]  /*8aa0*/  FMUL.FTZ R44, R49, UR6 ;  /* 0x00000006312c7c20 */ /* 0x000fe20008410000 */
[----:B------:R-:W-:Y:S01]  /*8ab0*/  FSEL R90, R0, RZ, P6 ;  /* 0x000000ff005a7208 */ /* 0x000fe20003000000 */
[----:B------:R-:W-:Y:S01]  /*8ac0*/  FFMA.FTZ R98, R124, R98, R99 ;  /* 0x000000627c627223 */ /* 0x000fe20000010063 */
[----:B------:R-:W-:Y:S01]  /*8ad0*/  FSEL R46, R0, RZ, P5 ;  /* 0x000000ff002e7208 */ /* 0x000fe20002800000 */
[----:B------:R-:W-:Y:S01]  /*8ae0*/  FMUL.FTZ R0, R86, UR6 ;  /* 0x0000000656007c20 */ /* 0x000fe20008410000 */
[----:B------:R-:W-:Y:S01]  /*8af0*/  LOP3.LUT P3, RZ, R159, 0xff00, RZ, 0xc0, !PT ;  /* 0x0000ff009fff7812 */ /* 0x000fe2000786c0ff */
[----:B------:R-:W-:Y:S01]  /*8b00*/  FFMA.FTZ R87, R170, R122, R79 ;  /* 0x0000007aaa577223 */ /* 0x000fe2000001004f */
[----:B------:R-:W-:Y:S01]  /*8b10*/  LOP3.LUT P6, RZ, R104, 0xff0000, RZ, 0xc0, !PT ;  /* 0x00ff000068ff7812 */ /* 0x000fe200078cc0ff */
[----:B------:R-:W-:Y:S01]  /*8b20*/  FADD.FTZ R125, R120, -R125 ;  /* 0x8000007d787d7221 */ /* 0x000fe20000010000 */
[----:B------:R-:W-:Y:S01]  /*8b30*/  FSEL R45, R44, RZ, P3 ;  /* 0x000000ff2c2d7208 */ /* 0x000fe20001800000 */
[----:B------:R-:W-:Y:S01]  /*8b40*/  FADD.FTZ R115, R115, -R98 ;  /* 0x8000006273737221 */ /* 0x000fe20000010000 */
[----:B------:R-:W-:Y:S01]  /*8b50*/  FSEL R89, R0, RZ, P6 ;  /* 0x000000ff00597208 */ /* 0x000fe20003000000 */
[----:B------:R-:W-:Y:S01]  /*8b60*/  FFMA.FTZ R85, R170, R125, R77 ;  /* 0x0000007daa557223 */ /* 0x000fe2000001004d */
[----:B------:R-:W-:Y:S01]  /*8b70*/  LOP3.LUT P6, RZ, R158, 0xff0000, RZ, 0xc0, !PT ;  /* 0x00ff00009eff7812 */ /* 0x000fe200078cc0ff */
[----:B------:R-:W-:Y:S01]  /*8b80*/  FFMA.FTZ R84, R170, R115, R76 ;  /* 0x00000073aa547223 */ /* 0x000fe2000001004c */
[----:B------:R-:W-:Y:S01]  /*8b90*/  F2FP.BF16.F32.PACK_AB R47, R88, R47 ;  /* 0x0000002f582f723e */ /* 0x000fe200000010ff */
[----:B------:R-:W-:Y:S01]  /*8ba0*/  FMUL.FTZ R88, R87, UR6 ;  /* 0x0000000657587c20 */ /* 0x000fe20008410000 */
[----:B------:R-:W-:-:S02]  /*8bb0*/  LOP3.LUT P1, RZ, R105, 0xff00, RZ, 0xc0, !PT ;  /* 0x0000ff0069ff7812 */ /* 0x000fc4000782c0ff */
[----:B------:R-:W-:Y:S02]  /*8bc0*/  F2FP.BF16.F32.PACK_AB R46, R45, R46 ;  /* 0x0000002e2d2e723e */ /* 0x000fe400000010ff */
[----:B------:R-:W-:Y:S02]  /*8bd0*/  LOP3.LUT P5, RZ, R104, 0xff000000, RZ, 0xc0, !PT ;  /* 0xff00000068ff7812 */ /* 0x000fe400078ac0ff */
[----:B------:R-:W-:Y:S01]  /*8be0*/  FSEL R45, R0, RZ, P6 ;  /* 0x000000ff002d7208 */ /* 0x000fe20003000000 */
[----:B------:R-:W-:Y:S01]  /*8bf0*/  FMUL.FTZ R0, R84, UR6 ;  /* 0x0000000654007c20 */ /* 0x000fe20008410000 */
[----:B------:R-:W-:Y:S02]  /*8c00*/  LOP3.LUT P6, RZ, R158, 0xff000000, RZ, 0xc0, !PT ;  /* 0xff0000009eff7812 */ /* 0x000fe400078cc0ff */
[----:B------:R-:W-:Y:S01]  /*8c10*/  FSEL R93, R44, RZ, P1 ;  /* 0x000000ff2c5d7208 */ /* 0x000fe20000800000 */
[----:B------:R-:W-:Y:S01]  /*8c20*/  FMUL.FTZ R44, R85, UR6 ;  /* 0x00000006552c7c20 */ /* 0x000fe20008410000 */
[----:B------:R-:W-:-:S02]  /*8c30*/  F2FP.BF16.F32.PACK_AB R91, R92, R91 ;  /* 0x0000005b5c5b723e */ /* 0x000fc400000010ff */
[----:B------:R-:W-:Y:S02]  /*8c40*/  FSEL R92, R88, RZ, P5 ;  /* 0x000000ff585c7208 */ /* 0x000fe40002800000 */
        /* <DEDUP_REMOVED lines=15> */
.L_x_1636:
[-CC-:B------:R-:W-:Y:S01]  /*8d40*/  FFMA.FTZ R131, R131, R98.reuse, R99.reuse ;  /* 0x0000006283837223 */ /* 0x180fe20000010063 */
[-CC-:B------:R-:W-:Y:S01]  /*8d50*/  FFMA.FTZ R128, R128, R98.reuse, R99.reuse ;  /* 0x0000006280807223 */ /* 0x180fe20000010063 */
[-C--:B------:R-:W-:Y:S01]  /*8d60*/  FFMA.FTZ R130, R130, R98.reuse, R99 ;  /* 0x0000006282827223 */ /* 0x080fe20000010063 */
[----:B------:R-:W-:Y:S01]  /*8d70*/  ISETP.GE.U32.AND P1, PT, R104, RZ, PT ;  /* 0x000000ff6800720c */ /* 0x000fe20003f26070 */
[----:B------:R-:W-:Y:S01]  /*8d80*/  FADD.FTZ R131, R188, -R131 ;  /* 0x80000083bc837221 */ /* 0x000fe20000010000 */
[----:B------:R-:W-:Y:S01]  /*8d90*/  FADD.FTZ R123, R123, -R128 ;  /* 0x800000807b7b7221 */ /* 0x000fe20000010000 */
[-C--:B------:R-:W-:Y:S01]  /*8da0*/  FFMA.FTZ R126, R126, R98.reuse, R99 ;  /* 0x000000627e7e7223 */ /* 0x080fe20000010063 */
[----:B------:R-:W-:Y:S01]  /*8db0*/  FADD.FTZ R187, R187, -R130 ;  /* 0x80000082bbbb7221 */ /* 0x000fe20000010000 */
[C---:B------:R-:W-:Y:S01]  /*8dc0*/  FFMA.FTZ R131, R170.reuse, R131, R83 ;  /* 0x00000083aa837223 */ /* 0x040fe20000010053 */
[----:B------:R-:W-:Y:S01]  /*8dd0*/  ISETP.GE.U32.AND.EX P5, PT, R105, 0x1000000, PT, P1 ;  /* 0x010000006900780c */ /* 0x000fe20003fa6110 */
[C---:B------:R-:W-:Y:S01]  /*8de0*/  FFMA.FTZ R123, R170.reuse, R123, R80 ;  /* 0x0000007baa7b7223 */ /* 0x040fe20000010050 */
[----:B------:R-:W-:Y:S01]  /*8df0*/  FADD.FTZ R121, R121, -R126 ;  /* 0x8000007e79797221 */ /* 0x000fe20000010000 */
[----:B------:R-:W-:Y:S01]  /*8e00*/  FMUL.FTZ R131, R131, UR6 ;  /* 0x0000000683837c20 */ /* 0x000fe20008410000 */
[C---:B------:R-:W-:Y:S01]  /*8e10*/  FFMA.FTZ R187, R170.reuse, R187, R82 ;  /* 0x000000bbaabb7223 */ /* 0x040fe20000010052 */
[----:B------:R-:W-:Y:S01]  /*8e20*/  FMUL.FTZ R123, R123, UR6 ;  /* 0x000000067b7b7c20 */ /* 0x000fe20008410000 */
[----:B------:R-:W-:Y:S01]  /*8e30*/  FFMA.FTZ R121, R170, R121, R78 ;  /* 0x00000079aa797223 */ /* 0x000fe2000001004e */
[-CC-:B------:R-:W-:Y:S01]  /*8e40*/  FFMA.FTZ R127, R127, R98.reuse, R99.reuse ;  /* 0x000000627f7f7223 */ /* 0x180fe20000010063 */
[----:B------:R-:W-:Y:S01]  /*8e50*/  FSEL R0, R131, RZ, P5 ;  /* 0x000000ff83007208 */ /* 0x000fe20002800000 */
[-C--:B------:R-:W-:Y:S01]  /*8e60*/  FFMA.FTZ R129, R129, R98.reuse, R99 ;  /* 0x0000006281817223 */ /* 0x080fe20000010063 */
[----:B------:R-:W-:Y:S01]  /*8e70*/  LOP3.LUT P5, RZ, R105, 0xff, RZ, 0xc0, !PT ;  /* 0x000000ff69ff7812 */ /* 0x000fe200078ac0ff */
[----:B------:R-:W-:Y:S01]  /*8e80*/  FMUL.FTZ R187, R187, UR6 ;  /* 0x00000006bbbb7c20 */ /* 0x000fe20008410000 */
[----:B------:R-:W-:Y:S01]  /*8e90*/  LOP3.LUT P3, RZ, R105, 0xff0000, RZ, 0xc0, !PT ;  /* 0x00ff000069ff7812 */ /* 0x000fe2000786c0ff */
[----:B------:R-:W-:Y:S01]  /*8ea0*/  FMUL.FTZ R121, R121, UR6 ;  /* 0x0000000679797c20 */ /* 0x000fe20008410000 */
[----:B0-----:R-:W-:Y:S01]  /*8eb0*/  FSEL R90, R123, RZ, P5 ;  /* 0x000000ff7b5a7208 */ /* 0x001fe20002800000 */
[----:B------:R-:W-:Y:S01]  /*8ec0*/  FADD.FTZ R129, R186, -R129 ;  /* 0x80000081ba817221 */ /* 0x000fe20000010000 */
[----:B------:R-:W-:Y:S01]  /*8ed0*/  LOP3.LUT P5, RZ, R104, 0xff0000, RZ, 0xc0, !PT ;  /* 0x00ff000068ff7812 */ /* 0x000fe200078ac0ff */
[----:B------:R-:W-:Y:S01]  /*8ee0*/  FADD.FTZ R122, R122, -R127 ;  /* 0x8000007f7a7a7221 */ /* 0x000fe20000010000 */
[-CC-:B------:R-:W-:Y:S01]  /*8ef0*/  FFMA.FTZ R125, R125, R98.reuse, R99.reuse ;  /* 0x000000627d7d7223 */ /* 0x180fe20000010063 */
[----:B------:R-:W-:Y:S01]  /*8f00*/  ISETP.GE.U32.AND P1, PT, R158, RZ, PT ;  /* 0x000000ff9e00720c */ /* 0x000fe20003f26070 */
[----:B------:R-:W-:Y:S01]  /*8f10*/  FFMA.FTZ R98, R124, R98, R99 ;  /* 0x000000627c627223 */ /* 0x000fe20000010063 */
[----:B------:R-:W-:Y:S01]  /*8f20*/  FSEL R91, R187, RZ, P3 ;  /* 0x000000ffbb5b7208 */ /* 0x000fe20001800000 */
[C---:B------:R-:W-:Y:S01]  /*8f30*/  FFMA.FTZ R129, R170.reuse, R129, R81 ;  /* 0x00000081aa817223 */ /* 0x040fe20000010051 */
[C---:B------:R-:W-:Y:S01]  /*8f40*/  LOP3.LUT P6, RZ, R159.reuse, 0xff0000, RZ, 0xc0, !PT ;  /* 0x00ff00009fff7812 */ /* 0x040fe200078cc0ff */
[----:B------:R-:W-:Y:S01]  /*8f50*/  FFMA.FTZ R122, R170, R122, R79 ;  /* 0x0000007aaa7a7223 */ /* 0x000fe2000001004f */
[----:B------:R-:W-:Y:S01]  /*8f60*/  LOP3.LUT P3, RZ, R159, 0xff, RZ, 0xc0, !PT ;  /* 0x000000ff9fff7812 */ /* 0x000fe2000786c0ff */
[----:B------:R-:W-:Y:S01]  /*8f70*/  FADD.FTZ R125, R120, -R125 ;  /* 0x8000007d787d7221 */ /* 0x000fe20000010000 */
[----:B------:R-:W-:Y:S01]  /*8f80*/  FSEL R89, R121, RZ, P5 ;  /* 0x000000ff79597208 */ /* 0x000fe20002800000 */
[----:B------:R-:W-:Y:S01]  /*8f90*/  FADD.FTZ R115, R115, -R98 ;  /* 0x8000006273737221 */ /* 0x000fe20000010000 */
[----:B------:R-:W-:Y:S01]  /*8fa0*/  ISETP.GE.U32.AND.EX P1, PT, R159, 0x1000000, PT, P1 ;  /* 0x010000009f00780c */ /* 0x000fe20003f26110 */
[----:B------:R-:W-:Y:S01]  /*8fb0*/  FMUL.FTZ R129, R129, UR6 ;  /* 0x0000000681817c20 */ /* 0x000fe20008410000 */
[----:B------:R-:W-:Y:S01]  /*8fc0*/  LOP3.LUT P5, RZ, R158, 0xff0000, RZ, 0xc0, !PT ;  /* 0x00ff00009eff7812 */ /* 0x000fe200078ac0ff */
[----:B------:R-:W-:Y:S01]  /*8fd0*/  FMUL.FTZ R122, R122, UR6 ;  /* 0x000000067a7a7c20 */ /* 0x000fe20008410000 */
[----:B------:R-:W-:Y:S01]  /*8fe0*/  FSEL R47, R187, RZ, P6 ;  /* 0x000000ffbb2f7208 */ /* 0x000fe20003000000 */
[C---:B------:R-:W-:Y:S01]  /*8ff0*/  FFMA.FTZ R125, R170.reuse, R125, R77 ;  /* 0x0000007daa7d7223 */ /* 0x040fe2000001004d */
[----:B------:R-:W-:Y:S01]  /*9000*/  FSEL R46, R123, RZ, P3 ;  /* 0x000000ff7b2e7208 */ /* 0x000fe20001800000 */
[----:B------:R-:W-:Y:S01]  /*9010*/  FFMA.FTZ R115, R170, R115, R76 ;  /* 0x00000073aa737223 */ /* 0x000fe2000001004c */
[----:B------:R-:W-:Y:S01]  /*9020*/  LOP3.LUT P6, RZ, R105, 0xff00, RZ, 0xc0, !PT ;  /* 0x0000ff0069ff7812 */ /* 0x000fe200078cc0ff */
[----:B------:R-:W-:Y:S01]  /*9030*/  FMUL.FTZ R125, R125, UR6 ;  /* 0x000000067d7d7c20 */ /* 0x000fe20008410000 */
[----:B------:R-:W-:Y:S01]  /*9040*/  FSEL R44, R131, RZ, P1 ;  /* 0x000000ff832c7208 */ /* 0x000fe20000800000 */
[----:B------:R-:W-:Y:S01]  /*9050*/  FMUL.FTZ R115, R115, UR6 ;  /* 0x0000000673737c20 */ /* 0x000fe20008410000 */
[----:B------:R-:W-:-:S02]  /*9060*/  LOP3.LUT P3, RZ, R104, 0xff000000, RZ, 0xc0, !PT ;  /* 0xff00000068ff7812 */ /* 0x000fc4000786c0ff */
[----:B------:R-:W-:Y:S02]  /*9070*/  FSEL R45, R121, RZ, P5 ;  /* 0x000000ff792d7208 */ /* 0x000fe40002800000 */
[----:B------:R-:W-:Y:S02]  /*9080*/  LOP3.LUT P1, RZ, R159, 0xff00, RZ, 0xc0, !PT ;  /* 0x0000ff009fff7812 */ /* 0x000fe4000782c0ff */
[----:B------:R-:W-:Y:S02]  /*9090*/  LOP3.LUT P5, RZ, R158, 0xff000000, RZ, 0xc0, !PT ;  /* 0xff0000009eff7812 */ /* 0x000fe400078ac0ff */
[----:B------:R-:W-:Y:S02]  /*90a0*/  F2FP.BF16.F32.PACK_AB R91, R0, R91 ;  /* 0x0000005b005b723e */ /* 0x000fe400000010ff */
[----:B------:R-:W-:Y:S02]  /*90b0*/  FSEL R93, R129, RZ, P6 ;  /* 0x000000ff815d7208 */ /* 0x000fe40003000000 */
[----:B------:R-:W-:-:S02]  /*90c0*/  FSEL R0, R122, RZ, P3 ;  /* 0x000000ff7a007208 */ /* 0x000fc40001800000 */
[----:B------:R-:W-:Y:S02]  /*90d0*/  LOP3.LUT P6, RZ, R104, 0xff00, RZ, 0xc0, !PT ;  /* 0x0000ff0068ff7812 */ /* 0x000fe400078cc0ff */
[----:B------:R-:W-:Y:S02]  /*90e0*/  FSEL R129, R129, RZ, P1 ;  /* 0x000000ff81817208 */ /* 0x000fe40000800000 */
[----:B------:R-:W-:Y:S02]  /*90f0*/  FSEL R122, R122, RZ, P5 ;  /* 0x000000ff7a7a7208 */ /* 0x000fe40002800000 */
[----:B------:R-:W-:Y:S02]  /*9100*/  LOP3.LUT P1, RZ, R104, 0xff, RZ, 0xc0, !PT ;  /* 0x000000ff68ff7812 */ /* 0x000fe4000782c0ff */
[C---:B------:R-:W-:Y:S02]  /*9110*/  LOP3.LUT P3, RZ, R158.reuse, 0xff00, RZ, 0xc0, !PT ;  /* 0x0000ff009eff7812 */ /* 0x040fe4000786c0ff */
[----:B------:R-:W-:-:S02]  /*9120*/  LOP3.LUT P5, RZ, R158, 0xff, RZ, 0xc0, !PT ;  /* 0x000000ff9eff7812 */ /* 0x000fc400078ac0ff */
[----:B------:R-:W-:Y:S02]  /*9130*/  F2FP.BF16.F32.PACK_AB R90, R93, R90 ;  /* 0x0000005a5d5a723e */ /* 0x000fe400000010ff */
[----:B------:R-:W-:Y:S02]  /*9140*/  F2FP.BF16.F32.PACK_AB R47, R44, R47 ;  /* 0x0000002f2c2f723e */ /* 0x000fe400000010ff */
[C---:B------:R-:W-:Y:S02]  /*9150*/  FSEL R93, R125.reuse, RZ, P6 ;  /* 0x000000ff7d5d7208 */ /* 0x040fe40003000000 */
        /* <DEDUP_REMOVED lines=9> */
.L_x_1635:
        /* <DEDUP_REMOVED lines=9> */
[C---:B0-----:R-:W-:Y:S01]  /*9280*/  FMUL.FTZ R50, R170.reuse, R187 ;  /* 0x000000bbaa327220 */ /* 0x041fe20000410000 */
[----:B------:R-:W-:Y:S01]  /*9290*/  LOP3.LUT P6, RZ, R105, 0xff0000, RZ, 0xc0, !PT ;  /* 0x00ff000069ff7812 */ /* 0x000fe200078cc0ff */
[----:B------:R-:W-:Y:S01]  /*92a0*/  FMUL.FTZ R51, R170, R131 ;  /* 0x00000083aa337220 */ /* 0x000fe20000410000 */
[----:B------:R-:W-:Y:S01]  /*92b0*/  LOP3.LUT P5, RZ, R159, 0xff0000, RZ, 0xc0, !PT ;  /* 0x00ff00009fff7812 */ /* 0x000fe200078ac0ff */
[----:B------:R-:W-:Y:S01]  /*92c0*/  FMUL.FTZ R0, R50, UR6 ;  /* 0x0000000632007c20 */ /* 0x000fe20008410000 */
[----:B------:R-:W-:Y:S01]  /*92d0*/  FMUL.FTZ R48, R170, R123 ;  /* 0x0000007baa307220 */ /* 0x000fe20000410000 */
        /* <DEDUP_REMOVED lines=9> */
[C---:B------:R-:W-:Y:S01]  /*9370*/  FMUL.FTZ R49, R170.reuse, R129 ;  /* 0x00000081aa317220 */ /* 0x040fe20000410000 */
[----:B------:R-:W-:Y:S01]  /*9380*/  LOP3.LUT P5, RZ, R159, 0xff, RZ, 0xc0, !PT ;  /* 0x000000ff9fff7812 */ /* 0x000fe200078ac0ff */
[----:B------:R-:W-:Y:S01]  /*9390*/  FMUL.FTZ R86, R170, R121 ;  /* 0x00000079aa567220 */ /* 0x000fe20000410000 */
        /* <DEDUP_REMOVED lines=19> */
[----:B------:R-:W-:Y:S01]  /*94d0*/  FMUL.FTZ R85, R170, R125 ;  /* 0x0000007daa557220 */ /* 0x000fe20000410000 */
[----:B------:R-:W-:Y:S01]  /*94e0*/  LOP3.LUT P6, RZ, R158, 0xff0000, RZ, 0xc0, !PT ;  /* 0x00ff00009eff7812 */ /* 0x000fe200078cc0ff */
[----:B------:R-:W-:Y:S01]  /*94f0*/  FMUL.FTZ R84, R170, R115 ;  /* 0x00000073aa547220 */ /* 0x000fe20000410000 */
        /* <DEDUP_REMOVED lines=27> */
.L_x_1638:
[-CC-:B------:R-:W-:Y:S01]  /*96b0*/  FFMA.FTZ R131, R131, R98.reuse, R99.reuse ;  /* 0x0000006283837223 */ /* 0x180fe20000010063 */
[-CC-:B------:R-:W-:Y:S01]  /*96c0*/  FFMA.FTZ R128, R128, R98.reuse, R99.reuse ;  /* 0x0000006280807223 */ /* 0x180fe20000010063 */
[----:B------:R-:W-:Y:S01]  /*96d0*/  ISETP.GE.U32.AND P1, PT, R104, RZ, PT ;  /* 0x000000ff6800720c */ /* 0x000fe20003f26070 */
[-C--:B------:R-:W-:Y:S01]  /*96e0*/  FFMA.FTZ R126, R126, R98.reuse, R99 ;  /* 0x000000627e7e7223 */ /* 0x080fe20000010063 */
[----:B------:R-:W-:Y:S01]  /*96f0*/  FADD.FTZ R131, R188, -R131 ;  /* 0x80000083bc837221 */ /* 0x000fe20000010000 */
[----:B------:R-:W-:Y:S01]  /*9700*/  FADD.FTZ R123, R123, -R128 ;  /* 0x800000807b7b7221 */ /* 0x000fe20000010000 */
[-CC-:B------:R-:W-:Y:S01]  /*9710*/  FFMA.FTZ R130, R130, R98.reuse, R99.reuse ;  /* 0x0000006282827223 */ /* 0x180fe20000010063 */
[----:B------:R-:W-:Y:S01]  /*9720*/  ISETP.GE.U32.AND.EX P5, PT, R105, 0x1000000, PT, P1 ;  /* 0x010000006900780c */ /* 0x000fe20003fa6110 */
[C---:B------:R-:W-:Y:S01]  /*9730*/  FMUL.FTZ R131, R170.reuse, R131 ;  /* 0x00000083aa837220 */ /* 0x040fe20000410000 */
[C---:B------:R-:W-:Y:S01]  /*9740*/  FMUL.FTZ R123, R170.reuse, R123 ;  /* 0x0000007baa7b7220 */ /* 0x040fe20000410000 */
[----:B------:R-:W-:Y:S01]  /*9750*/  FADD.FTZ R121, R121, -R126 ;  /* 0x8000007e79797221 */ /* 0x000fe20000010000 */
[----:B------:R-:W-:Y:S01]  /*9760*/  FADD.FTZ R187, R187, -R130 ;  /* 0x80000082bbbb7221 */ /* 0x000fe20000010000 */
[----:B------:R-:W-:Y:S01]  /*9770*/  FMUL.FTZ R131, R131, UR6 ;  /* 0x0000000683837c20 */ /* 0x000fe20008410000 */
[----:B------:R-:W-:Y:S01]  /*9780*/  FMUL.FTZ R123, R123, UR6 ;  /* 0x000000067b7b7c20 */ /* 0x000fe20008410000 */
[C---:B------:R-:W-:Y:S01]  /*9790*/  FMUL.FTZ R121, R170.reuse, R121 ;  /* 0x00000079aa797220 */ /* 0x040fe20000410000 */
[----:B------:R-:W-:Y:S01]  /*97a0*/  FMUL.FTZ R187, R170, R187 ;  /* 0x000000bbaabb7220 */ /* 0x000fe20000410000 */
[-CC-:B------:R-:W-:Y:S01]  /*97b0*/  FFMA.FTZ R129, R129, R98.reuse, R99.reuse ;  /* 0x0000006281817223 */ /* 0x180fe20000010063 */
[----:B------:R-:W-:Y:S01]  /*97c0*/  FSEL R0, R131, RZ, P5 ;  /* 0x000000ff83007208 */ /* 0x000fe20002800000 */
[-C--:B------:R-:W-:Y:S01]  /*97d0*/  FFMA.FTZ R127, R127, R98.reuse, R99 ;  /* 0x000000627f7f7223 */ /* 0x080fe20000010063 */
[----:B------:R-:W-:Y:S01]  /*97e0*/  LOP3.LUT P5, RZ, R105, 0xff, RZ, 0xc0, !PT ;  /* 0x000000ff69ff7812 */ /* 0x000fe200078ac0ff */
[----:B------:R-:W-:Y:S01]  /*97f0*/  FMUL.FTZ R187, R187, UR6 ;  /* 0x00000006bbbb7c20 */ /* 0x000fe20008410000 */
[----:B------:R-:W-:Y:S01]  /*9800*/  FMUL.FTZ R121, R121, UR6 ;  /* 0x0000000679797c20 */ /* 0x000fe20008410000 */
[----:B------:R-:W-:Y:S01]  /*9810*/  FADD.FTZ R129, R186, -R129 ;  /* 0x80000081ba817221 */ /* 0x000fe20000010000 */
[----:B0-----:R-:W-:Y:S01]  /*9820*/  FSEL R90, R123, RZ, P5 ;  /* 0x000000ff7b5a7208 */ /* 0x001fe20002800000 */
[-C--:B------:R-:W-:Y:S01]  /*9830*/  FFMA.FTZ R125, R125, R98.reuse, R99 ;  /* 0x000000627d7d7223 */ /* 0x080fe20000010063 */
[----:B------:R-:W-:Y:S01]  /*9840*/  LOP3.LUT P3, RZ, R105, 0xff0000, RZ, 0xc0, !PT ;  /* 0x00ff000069ff7812 */ /* 0x000fe2000786c0ff */
[----:B------:R-:W-:Y:S01]  /*9850*/  FADD.FTZ R127, R122, -R127 ;  /* 0x8000007f7a7f7221 */ /* 0x000fe20000010000 */
[----:B------:R-:W-:Y:S01]  /*9860*/  LOP3.LUT P5, RZ, R104, 0xff0000, RZ, 0xc0, !PT ;  /* 0x00ff000068ff7812 */ /* 0x000fe200078ac0ff */
[----:B------:R-:W-:Y:S01]  /*9870*/  FFMA.FTZ R98, R124, R98, R99 ;  /* 0x000000627c627223 */ /* 0x000fe20000010063 */
[----:B------:R-:W-:Y:S01]  /*9880*/  ISETP.GE.U32.AND P1, PT, R158, RZ, PT ;  /* 0x000000ff9e00720c */ /* 0x000fe20003f26070 */
[----:B------:R-:W-:Y:S01]  /*9890*/  FMUL.FTZ R129, R170, R129 ;  /* 0x00000081aa817220 */ /* 0x000fe20000410000 */
[----:B------:R-:W-:Y:S01]  /*98a0*/  LOP3.LUT P6, RZ, R159, 0xff0000, RZ, 0xc0, !PT ;  /* 0x00ff00009fff7812 */ /* 0x000fe200078cc0ff */
[----:B------:R-:W-:Y:S01]  /*98b0*/  FADD.FTZ R125, R120, -R125 ;  /* 0x8000007d787d7221 */ /* 0x000fe20000010000 */
[----:B------:R-:W-:Y:S01]  /*98c0*/  FSEL R91, R187, RZ, P3 ;  /* 0x000000ffbb5b7208 */ /* 0x000fe20001800000 */
[C---:B------:R-:W-:Y:S01]  /*98d0*/  FMUL.FTZ R127, R170.reuse, R127 ;  /* 0x0000007faa7f7220 */ /* 0x040fe20000410000 */
[----:B------:R-:W-:Y:S01]  /*98e0*/  FSEL R89, R121, RZ, P5 ;  /* 0x000000ff79597208 */ /* 0x000fe20002800000 */
[----:B------:R-:W-:Y:S01]  /*98f0*/  FADD.FTZ R115, R115, -R98 ;  /* 0x8000006273737221 */ /* 0x000fe20000010000 */
[----:B------:R-:W-:Y:S01]  /*9900*/  LOP3.LUT P3, RZ, R159, 0xff, RZ, 0xc0, !PT ;  /* 0x000000ff9fff7812 */ /* 0x000fe2000786c0ff */
[----:B------:R-:W-:Y:S01]  /*9910*/  FMUL.FTZ R129, R129, UR6 ;  /* 0x0000000681817c20 */ /* 0x000fe20008410000 */
[----:B------:R-:W-:Y:S01]  /*9920*/  ISETP.GE.U32.AND.EX P1, PT, R159, 0x1000000, PT, P1 ;  /* 0x010000009f00780c */ /* 0x000fe20003f26110 */
[----:B------:R-:W-:Y:S01]  /*9930*/  FMUL.FTZ R125, R170, R125 ;  /* 0x0000007daa7d7220 */ /* 0x000fe20000410000 */
[----:B------:R-:W-:Y:S01]  /*9940*/  LOP3.LUT P5, RZ, R158, 0xff0000, RZ, 0xc0, !PT ;  /* 0x00ff00009eff7812 */ /* 0x000fe200078ac0ff */
[----:B------:R-:W-:Y:S01]  /*9950*/  FMUL.FTZ R127, R127, UR6 ;  /* 0x000000067f7f7c20 */ /* 0x000fe20008410000 */
[----:B------:R-:W-:Y:S01]  /*9960*/  FSEL R47, R187, RZ, P6 ;  /* 0x000000ffbb2f7208 */ /* 0x000fe20003000000 */
[----:B------:R-:W-:Y:S01]  /*9970*/  FMUL.FTZ R115, R170, R115 ;  /* 0x00000073aa737220 */ /* 0x000fe20000410000 */
[----:B------:R-:W-:Y:S01]  /*9980*/  LOP3.LUT P6, RZ, R105, 0xff00, RZ, 0xc0, !PT ;  /* 0x0000ff0069ff7812 */ /* 0x000fe200078cc0ff */
[----:B------:R-:W-:Y:S01]  /*9990*/  FMUL.FTZ R125, R125, UR6 ;  /* 0x000000067d7d7c20 */ /* 0x000fe20008410000 */
[----:B------:R-:W-:Y:S01]  /*99a0*/  FSEL R44, R131, RZ, P1 ;  /* 0x000000ff832c7208 */ /* 0x000fe20000800000 */
[----:B------:R-:W-:Y:S01]  /*99b0*/  FMUL.FTZ R115, R115, UR6 ;  /* 0x0000000673737c20 */ /* 0x000fe20008410000 */
[----:B------:R-:W-:-:S02]  /*99c0*/  FSEL R46, R123, RZ, P3 ;  /* 0x000000ff7b2e7208 */ /* 0x000fc40001800000 */
[----:B------:R-:W-:Y:S02]  /*99d0*/  FSEL R45, R121, RZ, P5 ;  /* 0x000000ff792d7208 */ /* 0x000fe40002800000 */
[----:B------:R-:W-:Y:S02]  /*99e0*/  LOP3.LUT P1, RZ, R159, 0xff00, RZ, 0xc0, !PT ;  /* 0x0000ff009fff7812 */ /* 0x000fe4000782c0ff */
[----:B------:R-:W-:Y:S02]  /*99f0*/  LOP3.LUT P3, RZ, R104, 0xff000000, RZ, 0xc0, !PT ;  /* 0xff00000068ff7812 */ /* 0x000fe4000786c0ff */
[----:B------:R-:W-:Y:S02]  /*9a00*/  LOP3.LUT P5, RZ, R158, 0xff000000, RZ, 0xc0, !PT ;  /* 0xff0000009eff7812 */ /* 0x000fe400078ac0ff */
[----:B------:R-:W-:Y:S02]  /*9a10*/  FSEL R93, R129, RZ, P6 ;  /* 0x000000ff815d7208 */ /* 0x000fe40003000000 */
[----:B------:R-:W-:-:S02]  /*9a20*/  F2FP.BF16.F32.PACK_AB R91, R0, R91 ;  /* 0x0000005b005b723e */ /* 0x000fc400000010ff */
[C---:B------:R-:W-:Y:S02]  /*9a30*/  LOP3.LUT P6, RZ, R104.reuse, 0xff00, RZ, 0xc0, !PT ;  /* 0x0000ff0068ff7812 */ /* 0x040fe400078cc0ff */
[----:B------:R-:W-:Y:S02]  /*9a40*/  FSEL R129, R129, RZ, P1 ;  /* 0x000000ff81817208 */ /* 0x000fe40000800000 */
[C---:B------:R-:W-:Y:S02]  /*9a50*/  FSEL R0, R127.reuse, RZ, P3 ;  /* 0x000000ff7f007208 */ /* 0x040fe40001800000 */
[----:B------:R-:W-:Y:S02]  /*9a60*/  FSEL R92, R127, RZ, P5 ;  /* 0x000000ff7f5c7208 */ /* 0x000fe40002800000 */
[----:B------:R-:W-:Y:S02]  /*9a70*/  LOP3.LUT P1, RZ, R104, 0xff, RZ, 0xc0, !PT ;  /* 0x000000ff68ff7812 */ /* 0x000fe4000782c0ff */
[----:B------:R-:W-:-:S02]  /*9a80*/  LOP3.LUT P3, RZ, R158, 0xff00, RZ, 0xc0, !PT ;  /* 0x0000ff009eff7812 */ /* 0x000fc4000786c0ff */
[----:B------:R-:W-:Y:S02]  /*9a90*/  LOP3.LUT P5, RZ, R158, 0xff, RZ, 0xc0, !PT ;  /* 0x000000ff9eff7812 */ /* 0x000fe400078ac0ff */
[----:B------:R-:W-:Y:S02]  /*9aa0*/  F2FP.BF16.F32.PACK_AB R90, R93, R90 ;  /* 0x0000005a5d5a723e */ /* 0x000fe400000010ff */
        /* <DEDUP_REMOVED lines=11> */
.L_x_1634:
        /* <DEDUP_REMOVED lines=10> */
[----:B------:R-:W-:Y:S01]  /*9c00*/  FFMA.FTZ R98, R124, R98, R99 ;  /* 0x000000627c627223 */ /* 0x000fe20000010063 */
[----:B------:R-:W-:Y:S01]  /*9c10*/  ISETP.GE.U32.AND P1, PT, R104, RZ, PT ;  /* 0x000000ff6800720c */ /* 0x000fe20003f26070 */
[----:B------:R-:W-:Y:S01]  /*9c20*/  FADD.FTZ R187, R187, -R130 ;  /* 0x80000082bbbb7221 */ /* 0x000fe20000010000 */
[C---:B0-----:R-:W-:Y:S01]  /*9c30*/  FFMA.FTZ R51, R170.reuse, R188, R83 ;  /* 0x000000bcaa337223 */ /* 0x041fe20000010053 */
[----:B------:R-:W-:Y:S01]  /*9c40*/  FADD.FTZ R115, R115, -R98 ;  /* 0x8000006273737221 */ /* 0x000fe20000010000 */
[----:B------:R-:W-:Y:S01]  /*9c50*/  FADD.FTZ R121, R121, -R126 ;  /* 0x8000007e79797221 */ /* 0x000fe20000010000 */
[C---:B------:R-:W-:Y:S01]  /*9c60*/  FFMA.FTZ R50, R170.reuse, R187, R82 ;  /* 0x000000bbaa327223 */ /* 0x040fe20000010052 */
[----:B------:R-:W-:Y:S01]  /*9c70*/  FMUL.FTZ R89, R51, UR6 ;  /* 0x0000000633597c20 */ /* 0x000fe20008410000 */
[----:B------:R-:W-:Y:S01]  /*9c80*/  FFMA.FTZ R84, R170, R115, R76 ;  /* 0x00000073aa547223 */ /* 0x000fe2000001004c */
[----:B------:R-:W-:Y:S01]  /*9c90*/  ISETP.GE.U32.AND.EX P1, PT, R105, 0x1000000, PT, P1 ;  /* 0x010000006900780c */ /* 0x000fe20003f26110 */
[----:B------:R-:W-:Y:S01]  /*9ca0*/  FADD.FTZ R186, R186, -R129 ;  /* 0x80000081baba7221 */ /* 0x000fe20000010000 */
[----:B------:R-:W-:Y:S01]  /*9cb0*/  FFMA.FTZ R86, R170, R121, R78 ;  /* 0x00000079aa567223 */ /* 0x000fe2000001004e */
[----:B------:R-:W-:Y:S01]  /*9cc0*/  FADD.FTZ R125, R120, -R125 ;  /* 0x8000007d787d7221 */ /* 0x000fe20000010000 */
[----:B------:R-:W-:Y:S01]  /*9cd0*/  FADD.FTZ R122, R122, -R127 ;  /* 0x8000007f7a7a7221 */ /* 0x000fe20000010000 */
[----:B------:R-:W-:Y:S01]  /*9ce0*/  FADD.FTZ R123, R123, -R128 ;  /* 0x800000807b7b7221 */ /* 0x000fe20000010000 */
[----:B------:R-:W-:Y:S01]  /*9cf0*/  FMUL.FTZ R88, R50, UR6 ;  /* 0x0000000632587c20 */ /* 0x000fe20008410000 */
[----:B------:R-:W-:Y:S01]  /*9d00*/  FMUL.FTZ R0, R84, UR6 ;  /* 0x0000000654007c20 */ /* 0x000fe20008410000 */
[----:B------:R-:W-:Y:S01]  /*9d10*/  FSEL R97, R89, RZ, P1 ;  /* 0x000000ff59617208 */ /* 0x000fe20000800000 */
[----:B------:R-:W-:Y:S01]  /*9d20*/  FFMA.FTZ R49, R170, R186, R81 ;  /* 0x000000baaa317223 */ /* 0x000fe20000010051 */
[----:B------:R-:W-:Y:S01]  /*9d30*/  LOP3.LUT P5, RZ, R105, 0xff0000, RZ, 0xc0, !PT ;  /* 0x00ff000069ff7812 */ /* 0x000fe200078ac0ff */
[----:B------:R-:W-:Y:S01]  /*9d40*/  FMUL.FTZ R89, R86, UR6 ;  /* 0x0000000656597c20 */ /* 0x000fe20008410000 */
[----:B------:R-:W-:Y:S01]  /*9d50*/  LOP3.LUT P3, RZ, R104, 0xff, RZ, 0xc0, !PT ;  /* 0x000000ff68ff7812 */ /* 0x000fe2000786c0ff */
[C---:B------:R-:W-:Y:S01]  /*9d60*/  FFMA.FTZ R85, R170.reuse, R125, R77 ;  /* 0x0000007daa557223 */ /* 0x040fe2000001004d */
[C---:B------:R-:W-:Y:S01]  /*9d70*/  FFMA.FTZ R87, R170.reuse, R122, R79 ;  /* 0x0000007aaa577223 */ /* 0x040fe2000001004f */
[----:B------:R-:W-:Y:S01]  /*9d80*/  FFMA.FTZ R48, R170, R123, R80 ;  /* 0x0000007baa307223 */ /* 0x000fe20000010050 */
        /* <DEDUP_REMOVED lines=21> */
.L_x_1640:
        /* <DEDUP_REMOVED lines=11> */
[----:B------:R-:W-:Y:S01]  /*9f90*/  FFMA.FTZ R98, R124, R98, R99 ;  /* 0x000000627c627223 */ /* 0x000fe20000010063 */
[C---:B------:R-:W-:Y:S01]  /*9fa0*/  FFMA.FTZ R123, R170.reuse, R123, R80 ;  /* 0x0000007baa7b7223 */ /* 0x040fe20000010050 */
[C---:B------:R-:W-:Y:S01]  /*9fb0*/  FFMA.FTZ R186, R170.reuse, R186, R81 ;  /* 0x000000baaaba7223 */ /* 0x040fe20000010051 */
[C---:B------:R-:W-:Y:S01]  /*9fc0*/  FFMA.FTZ R187, R170.reuse, R187, R82 ;  /* 0x000000bbaabb7223 */ /* 0x040fe20000010052 */
[----:B------:R-:W-:Y:S01]  /*9fd0*/  FFMA.FTZ R188, R170, R188, R83 ;  /* 0x000000bcaabc7223 */ /* 0x000fe20000010053 */
[----:B------:R-:W-:Y:S01]  /*9fe0*/  FADD.FTZ R125, R120, -R125 ;  /* 0x8000007d787d7221 */ /* 0x000fe20000010000 */
[----:B------:R-:W-:Y:S01]  /*9ff0*/  FADD.FTZ R121, R121, -R126 ;  /* 0x8000007e79797221 */ /* 0x000fe20000010000 */
[----:B------:R-:W-:Y:S01]  /*a000*/  FADD.FTZ R122, R122, -R127 ;  /* 0x8000007f7a7a7221 */ /* 0x000fe20000010000 */
[----:B------:R-:W-:Y:S01]  /*a010*/  FADD.FTZ R115, R115, -R98 ;  /* 0x8000006273737221 */ /* 0x000fe20000010000 */
[----:B------:R-:W-:Y:S01]  /*a020*/  ISETP.GE.U32.AND P1, PT, R104, RZ, PT ;  /* 0x000000ff6800720c */ /* 0x000fe20003f26070 */
[----:B------:R-:W-:Y:S01]  /*a030*/  FMUL.FTZ R188, R188, UR6 ;  /* 0x00000006bcbc7c20 */ /* 0x000fe20008410000 */
[----:B------:R-:W-:Y:S01]  /*a040*/  FMUL.FTZ R187, R187, UR6 ;  /* 0x00000006bbbb7c20 */ /* 0x000fe20008410000 */
[----:B------:R-:W-:Y:S01]  /*a050*/  FMUL.FTZ R123, R123, UR6 ;  /* 0x000000067b7b7c20 */ /* 0x000fe20008410000 */
[----:B------:R-:W-:Y:S01]  /*a060*/  FMUL.FTZ R186, R186, UR6 ;  /* 0x00000006baba7c20 */ /* 0x000fe20008410000 */
[C---:B------:R-:W-:Y:S01]  /*a070*/  FFMA.FTZ R125, R170.reuse, R125, R77 ;  /* 0x0000007daa7d7223 */ /* 0x040fe2000001004d */
[C---:B------:R-:W-:Y:S01]  /*a080*/  FFMA.FTZ R121, R170.reuse, R121, R78 ;  /* 0x00000079aa797223 */ /* 0x040fe2000001004e */
[C---:B------:R-:W-:Y:S01]  /*a090*/  FFMA.FTZ R122, R170.reuse, R122, R79 ;  /* 0x0000007aaa7a7223 */ /* 0x040fe2000001004f */
[----:B------:R-:W-:Y:S01]  /*a0a0*/  FFMA.FTZ R115, R170, R115, R76 ;  /* 0x00000073aa737223 */ /* 0x000fe2000001004c */
[----:B------:R-:W-:Y:S01]  /*a0b0*/  LOP3.LUT P3, RZ, R105, 0xff0000, RZ, 0xc0, !PT ;  /* 0x00ff000069ff7812 */ /* 0x000fe2000786c0ff */
[----:B------:R-:W-:Y:S01]  /*a0c0*/  FMUL.FTZ R125, R125, UR6 ;  /* 0x000000067d7d7c20 */ /* 0x000fe20008410000 */
[----:B------:R-:W-:Y:S01]  /*a0d0*/  LOP3.LUT P5, RZ, R105, 0xff, RZ, 0xc0, !PT ;  /* 0x000000ff69ff7812 */ /* 0x000fe200078ac0ff */
[----:B------:R-:W-:Y:S01]  /*a0e0*/  FMUL.FTZ R121, R121, UR6 ;  /* 0x0000000679797c20 */ /* 0x000fe20008410000 */
[C---:B------:R-:W-:Y:S01]  /*a0f0*/  ISETP.GE.U32.AND.EX P1, PT, R105.reuse, 0x1000000, PT, P1 ;  /* 0x010000006900780c */ /* 0x040fe20003f26110 */
[----:B------:R-:W-:Y:S01]  /*a100*/  FMUL.FTZ R122, R122, UR6 ;  /* 0x000000067a7a7c20 */ /* 0x000fe20008410000 */
[----:B------:R-:W-:Y:S01]  /*a110*/  LOP3.LUT P6, RZ, R105, 0xff00, RZ, 0xc0, !PT ;  /* 0x0000ff0069ff7812 */ /* 0x000fe200078cc0ff */
[----:B------:R-:W-:Y:S01]  /*a120*/  FMUL.FTZ R115, R115, UR6 ;  /* 0x0000000673737c20 */ /* 0x000fe20008410000 */
[----:B------:R-:W-:-:S02]  /*a130*/  FSEL R188, R188, RZ, P1 ;  /* 0x000000ffbcbc7208 */ /* 0x000fc40000800000 */
[----:B0-----:R-:W-:Y:S02]  /*a140*/  FSEL R91, R187, RZ, P3 ;  /* 0x000000ffbb5b7208 */ /* 0x001fe40001800000 */
[----:B------:R-:W-:Y:S02]  /*a150*/  FSEL R90, R123, RZ, P5 ;  /* 0x000000ff7b5a7208 */ /* 0x000fe40002800000 */
[----:B------:R-:W-:Y:S02]  /*a160*/  FSEL R93, R186, RZ, P6 ;  /* 0x000000ffba5d7208 */ /* 0x000fe40003000000 */
        /* <DEDUP_REMOVED lines=13> */
.L_x_1639:
        /* <DEDUP_REMOVED lines=12> */
[C---:B0-----:R-:W-:Y:S01]  /*a300*/  FMUL.FTZ R51, R170.reuse, R131 ;  /* 0x00000083aa337220 */ /* 0x041fe20000410000 */
[----:B------:R-:W-:Y:S01]  /*a310*/  FADD.FTZ R115, R115, -R98 ;  /* 0x8000006273737221 */ /* 0x000fe20000010000 */
[----:B------:R-:W-:Y:S01]  /*a320*/  FADD.FTZ R121, R121, -R126 ;  /* 0x8000007e79797221 */ /* 0x000fe20000010000 */
[C---:B------:R-:W-:Y:S01]  /*a330*/  FMUL.FTZ R50, R170.reuse, R187 ;  /* 0x000000bbaa327220 */ /* 0x040fe20000410000 */
[----:B------:R-:W-:Y:S01]  /*a340*/  FMUL.FTZ R89, R51, UR6 ;  /* 0x0000000633597c20 */ /* 0x000fe20008410000 */
[----:B------:R-:W-:Y:S01]  /*a350*/  FMUL.FTZ R84, R170, R115 ;  /* 0x00000073aa547220 */ /* 0x000fe20000410000 */
[----:B------:R-:W-:Y:S01]  /*a360*/  ISETP.GE.U32.AND.EX P1, PT, R105, 0x1000000, PT, P1 ;  /* 0x010000006900780c */ /* 0x000fe20003f26110 */
[----:B------:R-:W-:Y:S01]  /*a370*/  FADD.FTZ R129, R186, -R129 ;  /* 0x80000081ba817221 */ /* 0x000fe20000010000 */
[----:B------:R-:W-:Y:S01]  /*a380*/  FMUL.FTZ R86, R170, R121 ;  /* 0x00000079aa567220 */ /* 0x000fe20000410000 */
[----:B------:R-:W-:Y:S01]  /*a390*/  FADD.FTZ R125, R120, -R125 ;  /* 0x8000007d787d7221 */ /* 0x000fe20000010000 */
[----:B------:R-:W-:Y:S01]  /*a3a0*/  FADD.FTZ R127, R122, -R127 ;  /* 0x8000007f7a7f7221 */ /* 0x000fe20000010000 */
[----:B------:R-:W-:Y:S01]  /*a3b0*/  FADD.FTZ R123, R123, -R128 ;  /* 0x800000807b7b7221 */ /* 0x000fe20000010000 */
[----:B------:R-:W-:Y:S01]  /*a3c0*/  FMUL.FTZ R88, R50, UR6 ;  /* 0x0000000632587c20 */ /* 0x000fe20008410000 */
[----:B------:R-:W-:Y:S01]  /*a3d0*/  FMUL.FTZ R0, R84, UR6 ;  /* 0x0000000654007c20 */ /* 0x000fe20008410000 */
[----:B------:R-:W-:Y:S01]  /*a3e0*/  FSEL R97, R89, RZ, P1 ;  /* 0x000000ff59617208 */ /* 0x000fe20000800000 */
[----:B------:R-:W-:Y:S01]  /*a3f0*/  FMUL.FTZ R49, R170, R129 ;  /* 0x00000081aa317220 */ /* 0x000fe20000410000 */
[----:B------:R-:W-:Y:S01]  /*a400*/  LOP3.LUT P5, RZ, R105, 0xff0000, RZ, 0xc0, !PT ;  /* 0x00ff000069ff7812 */ /* 0x000fe200078ac0ff */
[----:B------:R-:W-:Y:S01]  /*a410*/  FMUL.FTZ R89, R86, UR6 ;  /* 0x0000000656597c20 */ /* 0x000fe20008410000 */
[----:B------:R-:W-:Y:S01]  /*a420*/  LOP3.LUT P3, RZ, R104, 0xff, RZ, 0xc0, !PT ;  /* 0x000000ff68ff7812 */ /* 0x000fe2000786c0ff */
[C---:B------:R-:W-:Y:S01]  /*a430*/  FMUL.FTZ R85, R170.reuse, R125 ;  /* 0x0000007daa557220 */ /* 0x040fe20000410000 */
[C---:B------:R-:W-:Y:S01]  /*a440*/  FMUL.FTZ R87, R170.reuse, R127 ;  /* 0x0000007faa577220 */ /* 0x040fe20000410000 */
[----:B------:R-:W-:Y:S01]  /*a450*/  FMUL.FTZ R48, R170, R123 ;  /* 0x0000007baa307220 */ /* 0x000fe20000410000 */
        /* <DEDUP_REMOVED lines=21> */
.L_x_1641:
        /* <DEDUP_REMOVED lines=25> */
[C---:B------:R-:W-:Y:S01]  /*a740*/  FMUL.FTZ R125, R170.reuse, R125 ;  /* 0x0000007daa7d7220 */ /* 0x040fe20000410000 */
[C---:B------:R-:W-:Y:S01]  /*a750*/  FMUL.FTZ R121, R170.reuse, R121 ;  /* 0x00000079aa797220 */ /* 0x040fe20000410000 */
[C---:B------:R-:W-:Y:S01]  /*a760*/  FMUL.FTZ R127, R170.reuse, R127 ;  /* 0x0000007faa7f7220 */ /* 0x040fe20000410000 */
[----:B------:R-:W-:Y:S01]  /*a770*/  FMUL.FTZ R115, R170, R115 ;  /* 0x00000073aa737220 */ /* 0x000fe20000410000 */
[----:B------:R-:W-:Y:S01]  /*a780*/  LOP3.LUT P3, RZ, R105, 0xff0000, RZ, 0xc0, !PT ;  /* 0x00ff000069ff7812 */ /* 0x000fe2000786c0ff */
[----:B------:R-:W-:Y:S01]  /*a790*/  FMUL.FTZ R125, R125, UR6 ;  /* 0x000000067d7d7c20 */ /* 0x000fe20008410000 */
[----:B------:R-:W-:Y:S01]  /*a7a0*/  LOP3.LUT P5, RZ, R105, 0xff, RZ, 0xc0, !PT ;  /* 0x000000ff69ff7812 */ /* 0x000fe200078ac0ff */
[----:B------:R-:W-:Y:S01]  /*a7b0*/  FMUL.FTZ R121, R121, UR6 ;  /* 0x0000000679797c20 */ /* 0x000fe20008410000 */
[----:B------:R-:W-:Y:S01]  /*a7c0*/  ISETP.GE.U32.AND.EX P1, PT, R105, 0x1000000, PT, P1 ;  /* 0x010000006900780c */ /* 0x000fe20003f26110 */
[----:B------:R-:W-:Y:S01]  /*a7d0*/  FMUL.FTZ R127, R127, UR6 ;  /* 0x000000067f7f7c20 */ /* 0x000fe20008410000 */
[----:B------:R-:W-:Y:S01]  /*a7e0*/  LOP3.LUT P6, RZ, R105, 0xff00, RZ, 0xc0, !PT ;  /* 0x0000ff0069ff7812 */ /* 0x000fe200078cc0ff */
[----:B------:R-:W-:Y:S01]  /*a7f0*/  FMUL.FTZ R115, R115, UR6 ;  /* 0x0000000673737c20 */ /* 0x000fe20008410000 */
[----:B0-----:R-:W-:-:S02]  /*a800*/  FSEL R92, R131, RZ, P1 ;  /* 0x000000ff835c7208 */ /* 0x001fc40000800000 */
[----:B------:R-:W-:Y:S02]  /*a810*/  FSEL R91, R187, RZ, P3 ;  /* 0x000000ffbb5b7208 */ /* 0x000fe40001800000 */
        /* <DEDUP_REMOVED lines=13> */
[----:B------:R-:W-:-:S07]  /*a8f0*/  F2FP.BF16.F32.PACK_AB R88, R125, R88 ;  /* 0x000000587d58723e */ /* 0x000fce00000010ff */
.L_x_1637:
        /* <DEDUP_REMOVED lines=74> */
.L_x_1607:
[----:B------:R-:W1:Y:S01]  /*ada0*/  S2R R6, SR_TID.X ;  /* 0x0000000000067919 */ /* 0x000e620000002100 */
[----:B------:R-:W2:Y:S08]  /*adb0*/  LDC R0, c[0x0][0x388] ;  /* 0x0000e200ff007b82 */ /* 0x000eb00000000800 */
[----:B------:R-:W3:Y:S08]  /*adc0*/  LDC.64 R2, c[0x0][0x440] ;  /* 0x00011000ff027b82 */ /* 0x000ef00000000a00 */
[----:B------:R-:W4:Y:S01]  /*add0*/  LDC.64 R4, c[0x0][0x448] ;  /* 0x00011200ff047b82 */ /* 0x000f220000000a00 */
[----:B--2---:R-:W-:-:S05]  /*ade0*/  IMAD R0, R0, UR11, RZ ;  /* 0x0000000b00007c24 */ /* 0x004fca000f8e02ff */
[----:B-1----:R-:W-:-:S05]  /*adf0*/  LEA.HI R7, R0, R6, RZ, 0x1d ;  /* 0x0000000600077211 */ /* 0x002fca00078fe8ff */
[----:B---3--:R-:W-:-:S04]  /*ae00*/  IMAD.WIDE.U32 R2, R7, 0x20, R2 ;  /* 0x0000002007027825 */ /* 0x008fc800078e0002 */
[----:B----4-:R-:W-:Y:S01]  /*ae10*/  IMAD.WIDE.U32 R4, R7, 0x20, R4 ;  /* 0x0000002007047825 */ /* 0x010fe200078e0004 */
[----:B0-----:R-:W-:Y:S04]  /*ae20*/  STG.E.128 desc[UR12][R2.64], R48 ;  /* 0x0000003002007986 */ /* 0x001fe8000c101d0c */
        /* <DEDUP_REMOVED lines=16> */
.L_x_1643:
        /* <DEDUP_REMOVED lines=13> */
.L_x_4843:


//--------------------- .text._ZN10layer_norm31ln_parallel_residual_bwd_kernelINS_13Kernel_traitsIf13__nv_bfloat16fS2_fjLj8192ELj1ELj1ELj8ELj16ENS_18Kernel_traits_baseILj8192EfS2_fS2_fjLj256EEEEELb0ELb0ELb0EEEvNS_9BwdParamsE --------------------------
	.section	.text._ZN10layer_norm31ln_parallel_residual_bwd_kernelINS_13Kernel_traitsIf13__nv_bfloat16fS2_fjLj8192ELj1ELj1ELj8ELj16ENS_18Kernel_traits_baseILj8192EfS2_fS2_fjLj256EEEEELb0ELb0ELb0EEEvNS_9BwdParamsE,"ax",@progbits
	.align	128
        .global         _ZN10layer_norm31ln_parallel_residual_bwd_kernelINS_13Kernel_traitsIf13__nv_bfloat16fS2_fjLj8192ELj1ELj1ELj8ELj16ENS_18Kernel_traits_baseILj8192EfS2_fS2_fjLj256EEEEELb0ELb0ELb0EEEvNS_9BwdParamsE
        .type           _ZN10layer_norm31ln_parallel_residual_bwd_kernelINS_13Kernel_traitsIf13__nv_bfloat16fS2_fjLj8192ELj1ELj1ELj8ELj16ENS_18Kernel_traits_baseILj8192EfS2_fS2_fjLj256EEEEELb0ELb0ELb0EEEvNS_9BwdParamsE,@function
        .size           _ZN10layer_norm31ln_parallel_residual_bwd_kernelINS_13Kernel_traitsIf13__nv_bfloat16fS2_fjLj8192ELj1ELj1ELj8ELj16ENS_18Kernel_traits_baseILj8192EfS2_fS2_fjLj256EEEEELb0ELb0ELb0EEEvNS_9BwdParamsE,(.L_x_4844 - _ZN10layer_norm31ln_parallel_residual_bwd_kernelINS_13Kernel_traitsIf13__nv_bfloat16fS2_fjLj8192ELj1ELj1ELj8ELj16ENS_18Kernel_traits_baseILj8192EfS2_fS2_fjLj256EEEEELb0ELb0ELb0EEEvNS_9BwdParamsE)
        .other          _ZN10layer_norm31ln_parallel_residual_bwd_kernelINS_13Kernel_traitsIf13__nv_bfloat16fS2_fjLj8192ELj1ELj1ELj8ELj16ENS_18Kernel_traits_baseILj8192EfS2_fS2_fjLj256EEEEELb0ELb0ELb0EEEvNS_9BwdParamsE,@"STO_CUDA_ENTRY STV_DEFAULT"
_ZN10layer_norm31ln_parallel_residual_bwd_kernelINS_13Kernel_traitsIf13__nv_bfloat16fS2_fjLj8192ELj1ELj1ELj8ELj16ENS_18Kernel_traits_baseILj8192EfS2_fS2_fjLj256EEEEELb0ELb0ELb0EEEvNS_9BwdParamsE:
.text._ZN10layer_norm31ln_parallel_residual_bwd_kernelINS_13Kernel_traitsIf13__nv_bfloat16fS2_fjLj8192ELj1ELj1ELj8ELj16ENS_18Kernel_traits_baseILj8192EfS2_fS2_fjLj256EEEEELb0ELb0ELb0EEEvNS_9BwdParamsE:
        /* <DEDUP_REMOVED lines=44> */
[----:B------:R2:W3:Y:S01]  /*02c0*/  LDL.64 R26, [R1+0x28] ;  /* 0x00002800011a7983 */ /* 0x0004e20000100a00 */
[----:B-1----:R-:W-:Y:S01]  /*02d0*/  USHF.R.S32.HI UR4, URZ, 0x1f, UR10 ;  /* 0x0000001fff047899 */ /* 0x002fe2000801140a */
[----:B0-----:R-:W-:-:S02]  /*02e0*/  LOP3.LUT R221, R149, 0xff, RZ, 0x3c, !PT ;  /* 0x000000ff95dd7812 */ /* 0x001fc400078e3cff */
[----:B------:R-:W-:Y:S01]  /*02f0*/  MOV R23, R149 ;  /* 0x0000009500177202 */ /* 0x000fe20000000f00 */
[----:B------:R-:W-:-:S06]  /*0300*/  ULEA.HI UR4, UR4, UR10, URZ, 0x3 ;  /* 0x0000000a04047291 */ /* 0x000fcc000f8f18ff */
[----:B------:R-:W-:-:S04]  /*0310*/  MOV R0, UR4 ;  /* 0x0000000400007c02 */ /* 0x000fc80008000f00 */
[----:B------:R-:W-:Y:S01]  /*0320*/  LEA.HI.SX32 R221, R0, R221, 0x1d ;  /* 0x000000dd00dd7211 */ /* 0x000fe200078feaff */
[----:B------:R-:W-:Y:S01]  /*0330*/  STL [R1+0x10], RZ ;  /* 0x000010ff01007387 */ /* 0x000fe20000100800 */
[----:B------:R-:W0:Y:S01]  /*0340*/  S2UR UR11, SR_CTAID.X ;  /* 0x00000000000b79c3 */ /* 0x000e220000002500 */
[----:B------:R-:W0:Y:S01]  /*0350*/  LDCU UR4, c[0x0][0x384] ;  /* 0x00007080ff0477ac */ /* 0x000e220008000800 */
        /* <DEDUP_REMOVED lines=33> */
[----:B------:R-:W-:Y:S01]  /*0570*/  CS2R R250, SRZ ;  /* 0x0000000000fa7805 */ /* 0x000fe2000001ff00 */
[----:B------:R-:W-:Y:S01]  /*0580*/  STL [R1+0x14], RZ ;  /* 0x000014ff01007387 */ /* 0x000fe20000100800 */
[----:B------:R-:W-:Y:S02]  /*0590*/  CS2R R244, SRZ ;  /* 0x0000000000f47805 */ /* 0x000fe4000001ff00 */
[----:B------:R-:W-:Y:S02]  /*05a0*/  CS2R R246, SRZ ;  /* 0x0000000000f67805 */ /* 0x000fe4000001ff00 */
[----:B------:R-:W-:Y:S01]  /*05b0*/  CS2R R240, SRZ ;  /* 0x0000000000f07805 */ /* 0x000fe2000001ff00 */
[----:B------:R-:W-:Y:S01]  /*05c0*/  STL [R1+0x18], RZ ;  /* 0x000018ff01007387 */ /* 0x000fe20000100800 */
[----:B------:R-:W-:Y:S02]  /*05d0*/  CS2R R242, SRZ ;  /* 0x0000000000f27805 */ /* 0x000fe4000001ff00 */
[----:B------:R-:W-:-:S02]  /*05e0*/  CS2R R236, SRZ ;  /* 0x0000000000ec7805 */ /* 0x000fc4000001ff00 */
[----:B------:R-:W-:Y:S01]  /*05f0*/  CS2R R238, SRZ ;  /* 0x0000000000ee7805 */ /* 0x000fe2000001ff00 */
[----:B------:R-:W-:Y:S01]  /*0600*/  STL [R1+0x1c], RZ ;  /* 0x00001cff01007387 */ /* 0x000fe20000100800 */
[----:B------:R-:W-:Y:S02]  /*0610*/  CS2R R232, SRZ ;  /* 0x0000000000e87805 */ /* 0x000fe4000001ff00 */
[----:B------:R-:W-:Y:S02]  /*0620*/  CS2R R234, SRZ ;  /* 0x0000000000ea7805 */ /* 0x000fe4000001ff00 */
[----:B------:R-:W-:Y:S01]  /*0630*/  CS2R R228, SRZ ;  /* 0x0000000000e47805 */ /* 0x000fe2000001ff00 */
[----:B------:R-:W-:Y:S01]  /*0640*/  STL [R1], RZ ;  /* 0x000000ff01007387 */ /* 0x000fe20000100800 */
[----:B------:R-:W-:Y:S02]  /*0650*/  CS2R R230, SRZ ;  /* 0x0000000000e67805 */ /* 0x000fe4000001ff00 */
[----:B------:R-:W-:-:S02]  /*0660*/  CS2R R224, SRZ ;  /* 0x0000000000e07805 */ /* 0x000fc4000001ff00 */
[----:B------:R-:W-:Y:S01]  /*0670*/  CS2R R226, SRZ ;  /* 0x0000000000e27805 */ /* 0x000fe2000001ff00 */
[----:B------:R-:W-:Y:S01]  /*0680*/  STL [R1+0x4], RZ ;  /* 0x000004ff01007387 */ /* 0x000fe20000100800 */
        /* <DEDUP_REMOVED lines=36> */
[----:B--2---:R0:W-:Y:S04]  /*08d0*/  @P4 STL.64 [R1+0x110], R84 ;  /* 0x0001105401004387 */ /* 0x0041e80000100a00 */
[----:B------:R1:W-:Y:S04]  /*08e0*/  @P4 STL.64 [R1+0x118], R86 ;  /* 0x0001185601004387 */ /* 0x0003e80000100a00 */
[----:B------:R-:W-:Y:S04]  /*08f0*/  STL [R1+0x8], RZ ;  /* 0x000008ff01007387 */ /* 0x000fe80000100800 */
[----:B---3--:R2:W-:Y:S01]  /*0900*/  @P4 STL.64 [R1+0x100], R80 ;  /* 0x0001005001004387 */ /* 0x0085e20000100a00 */
[----:B0-----:R-:W-:-:S03]  /*0910*/  CS2R R84, SRZ ;  /* 0x0000000000547805 */ /* 0x001fc6000001ff00 */
[----:B------:R0:W-:Y:S01]  /*0920*/  @P4 STL.64 [R1+0x108], R82 ;  /* 0x0001085201004387 */ /* 0x0001e20000100a00 */
[----:B-1----:R-:W-:-:S03]  /*0930*/  CS2R R86, SRZ ;  /* 0x0000000000567805 */ /* 0x002fc6000001ff00 */
[----:B------:R-:W-:Y:S04]  /*0940*/  STL [R1+0xc], RZ ;  /* 0x00000cff01007387 */ /* 0x000fe80000100800 */
[----:B----4-:R1:W-:Y:S01]  /*0950*/  @P4 STL.64 [R1+0xf0], R76 ;  /* 0x0000f04c01004387 */ /* 0x0103e20000100a00 */
[----:B--2---:R-:W-:-:S03]  /*0960*/  CS2R R80, SRZ ;  /* 0x0000000000507805 */ /* 0x004fc6000001ff00 */
[----:B------:R2:W-:Y:S01]  /*0970*/  @P4 STL.64 [R1+0xf8], R78 ;  /* 0x0000f84e01004387 */ /* 0x0005e20000100a00 */
[----:B0-----:R-:W-:-:S03]  /*0980*/  CS2R R82, SRZ ;  /* 0x0000000000527805 */ /* 0x001fc6000001ff00 */
[----:B-----5:R0:W-:Y:S04]  /*0990*/  @P4 STL.64 [R1+0xe0], R72 ;  /* 0x0000e04801004387 */ /* 0x0201e80000100a00 */
[----:B------:R3:W-:Y:S01]  /*09a0*/  @P4 STL.64 [R1+0xe8], R74 ;  /* 0x0000e84a01004387 */ /* 0x0007e20000100a00 */
[----:B-1----:R-:W-:-:S03]  /*09b0*/  CS2R R76, SRZ ;  /* 0x00000000004c7805 */ /* 0x002fc6000001ff00 */
[----:B------:R1:W-:Y:S01]  /*09c0*/  @P1 STL.64 [R1+0xd0], R68 ;  /* 0x0000d04401001387 */ /* 0x0003e20000100a00 */
[----:B--2---:R-:W-:-:S03]  /*09d0*/  CS2R R78, SRZ ;  /* 0x00000000004e7805 */ /* 0x004fc6000001ff00 */
[----:B------:R2:W-:Y:S01]  /*09e0*/  @P1 STL.64 [R1+0xd8], R70 ;  /* 0x0000d84601001387 */ /* 0x0005e20000100a00 */
[----:B0-----:R-:W-:-:S03]  /*09f0*/  CS2R R72, SRZ ;  /* 0x0000000000487805 */ /* 0x001fc6000001ff00 */
[----:B------:R0:W-:Y:S01]  /*0a00*/  @P1 STL.64 [R1+0xc0], R64 ;  /* 0x0000c04001001387 */ /* 0x0001e20000100a00 */
[----:B---3--:R-:W-:-:S03]  /*0a10*/  CS2R R74, SRZ ;  /* 0x00000000004a7805 */ /* 0x008fc6000001ff00 */
[----:B------:R0:W-:Y:S01]  /*0a20*/  @P1 STL.64 [R1+0xc8], R66 ;  /* 0x0000c84201001387 */ /* 0x0001e20000100a00 */
[----:B-1----:R-:W-:-:S03]  /*0a30*/  CS2R R68, SRZ ;  /* 0x0000000000447805 */ /* 0x002fc6000001ff00 */
[----:B------:R0:W-:Y:S01]  /*0a40*/  @P1 STL.64 [R1+0xb0], R60 ;  /* 0x0000b03c01001387 */ /* 0x0001e20000100a00 */
[----:B--2---:R-:W-:-:S03]  /*0a50*/  CS2R R70, SRZ ;  /* 0x0000000000467805 */ /* 0x004fc6000001ff00 */
[----:B------:R0:W-:Y:S04]  /*0a60*/  @P1 STL.64 [R1+0xb8], R62 ;  /* 0x0000b83e01001387 */ /* 0x0001e80000100a00 */
        /* <DEDUP_REMOVED lines=17> */
[----:B------:R0:W-:Y:S01]  /*0b80*/  @P3 STL.64 [R1+0x28], R26 ;  /* 0x0000281a01003387 */ /* 0x0001e20000100a00 */
[----:B------:R-:W-:Y:S05]  /*0b90*/  BRA.U UP0, `(.L_x_1644) ;  /* 0x0000007500a87547 */ /* 0x000fea000b800000 */
[----:B------:R1:W-:Y:S01]  /*0ba0*/  STL [R1+0x10], RZ ;  /* 0x000010ff01007387 */ /* 0x0003e20000100800 */
[----:B------:R-:W2:Y:S01]  /*0bb0*/  LDCU.U8 UR8, c[0x0][0x410] ;  /* 0x00008200ff0877ac */ /* 0x000ea20008000000 */
        /* <DEDUP_REMOVED lines=68> */
[----:B------:R-:W3:Y:S01]  /*1000*/  LDCU UR10, c[0x0][0x388] ;  /* 0x00007100ff0a77ac */ /* 0x000ee20008000800 */
[----:B------:R-:W4:Y:S01]  /*1010*/  LDCU.U8 UR25, c[0x0][0x410] ;  /* 0x00008200ff1977ac */ /* 0x000f220008000000 */
[----:B------:R-:W0:Y:S01]  /*1020*/  LDCU UR22, c[0x0][0x400] ;  /* 0x00008000ff1677ac */ /* 0x000e220008000800 */
[----:B------:R-:W0:Y:S01]  /*1030*/  LDCU.64 UR4, c[0x0][0x470] ;  /* 0x00008e00ff0477ac */ /* 0x000e220008000a00 */
[----:B------:R-:W0:Y:S01]  /*1040*/  LDCU.64 UR18, c[0x0][0x438] ;  /* 0x00008700ff1277ac */ /* 0x000e220008000a00 */
[----:B------:R-:W0:Y:S01]  /*1050*/  LDCU.64 UR6, c[0x0][0x478] ;  /* 0x00008f00ff0677ac */ /* 0x000e220008000a00 */
[----:B------:R-:W0:Y:S01]  /*1060*/  LDCU.128 UR12, c[0x0][0x3c0] ;  /* 0x00007800ff0c77ac */ /* 0x000e220008000c00 */
[----:B------:R-:W0:Y:S01]  /*1070*/  LDCU.64 UR20, c[0x0][0x380] ;  /* 0x00007000ff1477ac */ /* 0x000e220008000a00 */
[----:B-12---:R-:W-:-:S11]  /*1080*/  UISETP.NE.AND UP2, UPT, UR8, URZ, UPT ;  /* 0x000000ff0800728c */ /* 0x006fd6000bf45270 */
.L_x_1695:
[----:B0-----:R-:W-:-:S06]  /*1090*/  UIMAD.WIDE UR8, UR11, 0x4, UR12 ;  /* 0x000000040b0878a5 */ /* 0x001fcc000f8e020c */
[----:B-123--:R-:W-:Y:S02]  /*10a0*/  MOV R140, UR8 ;  /* 0x00000008008c7c02 */ /* 0x00efe40008000f00 */
[----:B------:R-:W-:Y:S01]  /*10b0*/  MOV R141, UR9 ;  /* 0x00000009008d7c02 */ /* 0x000fe20008000f00 */
[----:B------:R-:W-:-:S04]  /*10c0*/  UIMAD.WIDE UR8, UR11, 0x4, UR14 ;  /* 0x000000040b0878a5 */ /* 0x000fc8000f8e020e */
[----:B------:R0:W2:Y:S02]  /*10d0*/  LDG.E R2, desc[UR16][R140.64] ;  /* 0x000000108c027981 */ /* 0x0000a4000c1e1900 */
[----:B0-----:R-:W-:Y:S02]  /*10e0*/  MOV R140, UR8 ;  /* 0x00000008008c7c02 */ /* 0x001fe40008000f00 */
        /* <DEDUP_REMOVED lines=20> */
[----:B------:R-:W3:Y:S03]  /*1230*/  LDL.LU R187, [R1+0x10] ;  /* 0x0000100001bb7983 */ /* 0x000ee60000300800 */
[----:B------:R-:W1:Y:S01]  /*1240*/  LDC.64 R16, c[0x0][0x3a8] ;  /* 0x0000ea00ff107b82 */ /* 0x000e620000000a00 */
[----:B------:R-:W4:Y:S04]  /*1250*/  LDL R220, [R1+0x110] ;  /* 0x0001100001dc7983 */ /* 0x000f280000100800 */
[----:B------:R-:W4:Y:S03]  /*1260*/  LDL R28, [R1+0xf4] ;  /* 0x0000f400011c7983 */ /* 0x000f260000100800 */
[----:B------:R-:W1:Y:S01]  /*1270*/  LDC.64 R18, c[0x0][0x428] ;  /* 0x00010a00ff127b82 */ /* 0x000e620000000a00 */
[----:B------:R-:W4:Y:S04]  /*1280*/  LDL.LU R27, [R1+0x14] ;  /* 0x00001400011b7983 */ /* 0x000f280000300800 */
[----:B------:R-:W4:Y:S01]  /*1290*/  LDL R159, [R1+0x114] ;  /* 0x00011400019f7983 */ /* 0x000f220000100800 */
[----:B0-----:R-:W-:-:S03]  /*12a0*/  IMAD.WIDE.U32 R144, R2, 0x10, R144 ;  /* 0x0000001002907825 */ /* 0x001fc600078e0090 */
[----:B------:R-:W4:Y:S04]  /*12b0*/  LDL R158, [R1+0xf8] ;  /* 0x0000f800019e7983 */ /* 0x000f280000100800 */
[----:B------:R-:W4:Y:S01]  /*12c0*/  LDL.LU R169, [R1+0x18] ;  /* 0x0000180001a97983 */ /* 0x000f220000300800 */
[----:B-1----:R-:W-:-:S03]  /*12d0*/  IMAD.WIDE.U32 R16, R2, 0x20, R16 ;  /* 0x0000002002107825 */ /* 0x002fc600078e0010 */
[----:B------:R-:W2:Y:S04]  /*12e0*/  LDG.E.128 R144, desc[UR16][R144.64] ;  /* 0x0000001090907981 */ /* 0x000ea8000c1e1d00 */
[----:B------:R-:W3:Y:S01]  /*12f0*/  LDG.E.128 R152, desc[UR16][R16.64] ;  /* 0x0000001010987981 */ /* 0x000ee2000c1e1d00 */
[----:B------:R-:W-:-:S03]  /*1300*/  IMAD.WIDE.U32 R18, R2, 0x10, R18 ;  /* 0x0000001002127825 */ /* 0x000fc600078e0012 */
[----:B------:R-:W4:Y:S04]  /*1310*/  LDL R168, [R1+0x118] ;  /* 0x0001180001a87983 */ /* 0x000f280000100800 */
[----:B------:R-:W4:Y:S04]  /*1320*/  LDG.E.128 R140, desc[UR16][R18.64] ;  /* 0x00000010128c7981 */ /* 0x000f28000c1e1d00 */
[----:B------:R-:W4:Y:S04]  /*1330*/  LDL R170, [R1+0xfc] ;  /* 0x0000fc0001aa7983 */ /* 0x000f280000100800 */
[----:B------:R-:W4:Y:S01]  /*1340*/  LDL.LU R171, [R1+0x1c] ;  /* 0x00001c0001ab7983 */ /* 0x000f220000300800 */
[----:B------:R-:W-:-:S03]  /*1350*/  ISETP.NE.U32.AND P0, PT, RZ, UR18, PT ;  /* 0x00000012ff007c0c */ /* 0x000fc6000bf05070 */
[----:B------:R0:W4:Y:S01]  /*1360*/  LDG.E.128 R148, desc[UR16][R16.64+0x10] ;  /* 0x0000101010947981 */ /* 0x000122000c1e1d00 */
[----:B------:R-:W-:-:S03]  /*1370*/  ISETP.NE.AND.EX P0, PT, RZ, UR19, PT, P0 ;  /* 0x00000013ff007c0c */ /* 0x000fc6000bf05300 */
[----:B------:R-:W4:Y:S04]  /*1380*/  LDL R178, [R1+0x11c] ;  /* 0x00011c0001b27983 */ /* 0x000f280000100800 */
[----:B------:R-:W4:Y:S04]  /*1390*/  LDL R179, [R1+0xe0] ;  /* 0x0000e00001b37983 */ /* 0x000f280000100800 */
[----:B------:R-:W4:Y:S02]  /*13a0*/  LDL.LU R252, [R1] ;  /* 0x0000000001fc7983 */ /* 0x000f240000300800 */
[----:B0-----:R-:W0:Y:S02]  /*13b0*/  @P0 LDC.64 R16, c[0x0][0x438] ;  /* 0x00010e00ff100b82 */ /* 0x001e240000000a00 */
[----:B------:R-:W4:Y:S04]  /*13c0*/  LDL R223, [R1+0x100] ;  /* 0x0001000001df7983 */ /* 0x000f280000100800 */
[----:B------:R-:W4:Y:S01]  /*13d0*/  LDL R222, [R1+0xe4] ;  /* 0x0000e40001de7983 */ /* 0x000f220000100800 */
[----:B0-----:R-:W-:-:S05]  /*13e0*/  @P0 IMAD.WIDE.U32 R16, R2, 0x20, R16 ;  /* 0x0000002002100825 */ /* 0x001fca00078e0010 */
[----:B------:R-:W5:Y:S04]  /*13f0*/  @P0 LDG.E.128 R64, desc[UR16][R16.64] ;  /* 0x0000001010400981 */ /* 0x000f68000c1e1d00 */
[----:B------:R2:W5:Y:S02]  /*1400*/  @P0 LDG.E.128 R60, desc[UR16][R16.64+0x10] ;  /* 0x00001010103c0981 */ /* 0x000564000c1e1d00 */
[----:B--2---:R-:W-:Y:S01]  /*1410*/  SHF.L.U32 R16, R144, 0x10, RZ ;  /* 0x0000001090107819 */ /* 0x004fe200000006ff */
[----:B---3--:R-:W-:-:S04]  /*1420*/  FADD.FTZ R0, R152, -UR24 ;  /* 0x8000001898007e21 */ /* 0x008fc80008010000 */
[-C--:B------:R-:W-:Y:S01]  /*1430*/  FMUL.FTZ R17, R186, R16.reuse ;  /* 0x00000010ba117220 */ /* 0x080fe20000410000 */
[----:B------:R-:W-:Y:S01]  /*1440*/  FMUL.FTZ R0, R0, UR23 ;  /* 0x0000001700007c20 */ /* 0x000fe20008410000 */
[----:B----4-:R-:W-:Y:S01]  /*1450*/  SHF.L.U32 R7, R140, 0x10, RZ ;  /* 0x000000108c077819 */ /* 0x010fe200000006ff */
[----:B------:R-:W-:Y:S02]  /*1460*/  FADD.FTZ R96, R96, R16 ;  /* 0x0000001060607221 */ /* 0x000fe40000010000 */
[----:B------:R-:W-:Y:S01]  /*1470*/  FFMA.FTZ R188, R0, R16, R188 ;  /* 0x0000001000bc7223 */ /* 0x000fe200000100bc */
        /* <DEDUP_REMOVED lines=8> */
[----:B------:R-:W-:-:S04]  /*1500*/  FMUL.FTZ R17, R17, UR23 ;  /* 0x0000001711117c20 */ /* 0x000fc80008410000 */
[----:B------:R-:W-:Y:S01]  /*1510*/  FFMA.FTZ R27, R17, R16, R27 ;  /* 0x00000010111b7223 */ /* 0x000fe2000001001b */
[----:B------:R-:W-:Y:S01]  /*1520*/  FMUL.FTZ R19, R28, R18 ;  /* 0x000000121c137220 */ /* 0x000fe20000410000 */
[----:B------:R-:W-:Y:S01]  /*1530*/  STL [R1+0x10], R187 ;  /* 0x000010bb01007387 */ /* 0x000fe20000100800 */
[----:B------:R-:W-:Y:S02]  /*1540*/  FADD.FTZ R225, R225, R16 ;  /* 0x00000010e1e17221 */ /* 0x000fe40000010000 */
[----:B------:R-:W-:Y:S01]  /*1550*/  FFMA.FTZ R16, R159, R16, R19 ;  /* 0x000000109f107223 */ /* 0x000fe20000010013 */
[----:B------:R0:W-:Y:S01]  /*1560*/  STL [R1+0x14], R27 ;  /* 0x0000141b01007387 */ /* 0x0001e20000100800 */
[----:B------:R-:W-:Y:S01]  /*1570*/  FADD.FTZ R19, R154, -UR24 ;  /* 0x800000189a137e21 */ /* 0x000fe20008010000 */
[----:B------:R-:W-:Y:S01]  /*1580*/  FFMA.FTZ R189, R17, R18, R189 ;  /* 0x0000001211bd7223 */ /* 0x000fe200000100bd */
[----:B------:R-:W-:Y:S01]  /*1590*/  FADD.FTZ R97, R97, R18 ;  /* 0x0000001261617221 */ /* 0x000fe20000010000 */
[----:B------:R-:W-:Y:S01]  /*15a0*/  SHF.L.U32 R18, R141, 0x10, RZ ;  /* 0x000000108d127819 */ /* 0x000fe200000006ff */
[----:B------:R-:W-:Y:S01]  /*15b0*/  FMUL.FTZ R19, R19, UR23 ;  /* 0x0000001713137c20 */ /* 0x000fe20008410000 */
[----:B------:R-:W-:-:S02]  /*15c0*/  PRMT R140, R145, 0x7632, R140 ;  /* 0x00007632918c7816 */ /* 0x000fc4000000008c */
[----:B0-----:R-:W-:Y:S01]  /*15d0*/  SHF.L.U32 R27, R145, 0x10, RZ ;  /* 0x00000010911b7819 */ /* 0x001fe200000006ff */
[----:B------:R-:W-:Y:S01]  /*15e0*/  FADD.FTZ R226, R226, R18 ;  /* 0x00000012e2e27221 */ /* 0x000fe20000010000 */
[----:B------:R-:W-:-:S03]  /*15f0*/  FFMA.FTZ R169, R19, R18, R169 ;  /* 0x0000001213a97223 */ /* 0x000fc600000100a9 */
[-C--:B------:R-:W-:Y:S01]  /*1600*/  FMUL.FTZ R28, R158, R27.reuse ;  /* 0x0000001b9e1c7220 */ /* 0x080fe20000410000 */
[--C-:B------:R-:W-:Y:S01]  /*1610*/  FADD.FTZ R98, R98, R27.reuse ;  /* 0x0000001b62627221 */ /* 0x100fe20000010000 */
[----:B------:R-:W-:Y:S01]  /*1620*/  FFMA.FTZ R190, R19, R27, R190 ;  /* 0x0000001b13be7223 */ /* 0x000fe200000100be */
[----:B------:R-:W-:Y:S01]  /*1630*/  SHF.L.U32 R140, R140, 0x10, RZ ;  /* 0x000000108c8c7819 */ /* 0x000fe200000006ff */
[----:B------:R-:W-:Y:S01]  /*1640*/  FFMA.FTZ R18, R168, R18, R28 ;  /* 0x00000012a8127223 */ /* 0x000fe2000001001c */
[----:B------:R-:W-:Y:S01]  /*1650*/  PRMT R27, R141, 0x7632, R27 ;  /* 0x000076328d1b7816 */ /* 0x000fe2000000001b */
[----:B------:R-:W-:Y:S01]  /*1660*/  FADD.FTZ R28, R155, -UR24 ;  /* 0x800000189b1c7e21 */ /* 0x000fe20008010000 */
[----:B------:R-:W-:Y:S01]  /*1670*/  STL [R1+0x18], R169 ;  /* 0x000018a901007387 */ /* 0x000fe20000100800 */
[----:B------:R-:W-:Y:S01]  /*1680*/  FMUL.FTZ R141, R170, R140 ;  /* 0x0000008caa8d7220 */ /* 0x000fe20000410000 */
[----:B------:R-:W-:Y:S01]  /*1690*/  SHF.L.U32 R27, R27, 0x10, RZ ;  /* 0x000000101b1b7819 */ /* 0x000fe200000006ff */
[----:B------:R-:W-:Y:S01]  /*16a0*/  FMUL.FTZ R28, R28, UR23 ;  /* 0x000000171c1c7c20 */ /* 0x000fe20008410000 */
[----:B------:R-:W2:Y:S04]  /*16b0*/  LDL.LU R170, [R1+0x4] ;  /* 0x0000040001aa7983 */ /* 0x000ea80000300800 */
[----:B------:R-:W3:Y:S01]  /*16c0*/  LDL R168, [R1+0x104] ;  /* 0x0001040001a87983 */ /* 0x000ee20000100800 */
[----:B------:R-:W-:-:S05]  /*16d0*/  FFMA.FTZ R171, R28, R27, R171 ;  /* 0x0000001b1cab7223 */ /* 0x000fca00000100ab */
[----:B------:R0:W-:Y:S04]  /*16e0*/  STL [R1+0x1c], R171 ;  /* 0x00001cab01007387 */ /* 0x0001e80000100800 */
[----:B0-----:R-:W4:Y:S04]  /*16f0*/  LDL R171, [R1+0xe8] ;  /* 0x0000e80001ab7983 */ /* 0x001f280000100800 */
[----:B------:R-:W4:Y:S04]  /*1700*/  LDL.LU R155, [R1+0x8] ;  /* 0x00000800019b7983 */ /* 0x000f280000300800 */
[----:B------:R-:W4:Y:S04]  /*1710*/  LDL R154, [R1+0x108] ;  /* 0x00010800019a7983 */ /* 0x000f280000100800 */
[----:B------:R-:W4:Y:S04]  /*1720*/  LDL R153, [R1+0xec] ;  /* 0x0000ec0001997983 */ /* 0x000f280000100800 */
[----:B------:R-:W4:Y:S04]  /*1730*/  LDL.LU R152, [R1+0xc] ;  /* 0x00000c0001987983 */ /* 0x000f280000300800 */
[----:B------:R-:W4:Y:S01]  /*1740*/  LDL R145, [R1+0x10c] ;  /* 0x00010c0001917983 */ /* 0x000f220000100800 */
[----:B------:R-:W-:Y:S01]  /*1750*/  FADD.FTZ R144, R148, -UR24 ;  /* 0x8000001894907e21 */ /* 0x000fe20008010000 */
[----:B------:R-:W-:Y:S01]  /*1760*/  FFMA.FTZ R191, R28, R140, R191 ;  /* 0x0000008c1cbf7223 */ /* 0x000fe200000100bf */
[----:B------:R-:W-:Y:S01]  /*1770*/  FADD.FTZ R99, R99, R140 ;  /* 0x0000008c63637221 */ /* 0x000fe20000010000 */
[----:B------:R-:W-:Y:S01]  /*1780*/  SHF.L.U32 R140, R146, 0x10, RZ ;  /* 0x00000010928c7819 */ /* 0x000fe200000006ff */
[----:B------:R-:W-:Y:S01]  /*1790*/  FMUL.FTZ R159, R144, UR23 ;  /* 0x00000017909f7c20 */ /* 0x000fe20008410000 */
[----:B------:R-:W-:Y:S01]  /*17a0*/  FADD.FTZ R227, R227, R27 ;  /* 0x0000001be3e37221 */ /* 0x000fe20000010000 */
[----:B------:R-:W-:Y:S01]  /*17b0*/  FFMA.FTZ R27, R178, R27, R141 ;  /* 0x0000001bb21b7223 */ /* 0x000fe2000001008d */
[----:B------:R-:W-:Y:S01]  /*17c0*/  SHF.L.U32 R141, R142, 0x10, RZ ;  /* 0x000000108e8d7819 */ /* 0x000fe200000006ff */
[-C--:B------:R-:W-:Y:S01]  /*17d0*/  FMUL.FTZ R144, R179, R140.reuse ;  /* 0x0000008cb3907220 */ /* 0x080fe20000410000 */
[----:B------:R-:W-:Y:S01]  /*17e0*/  FADD.FTZ R92, R92, R140 ;  /* 0x0000008c5c5c7221 */ /* 0x000fe20000010000 */
[C---:B------:R-:W-:Y:S01]  /*17f0*/  FFMA.FTZ R124, R159.reuse, R140, R124 ;  /* 0x0000008c9f7c7223 */ /* 0x040fe2000001007c */
        /* <DEDUP_REMOVED lines=8> */
[----:B------:R-:W-:Y:S02]  /*1880*/  FMUL.FTZ R169, R141, UR23 ;  /* 0x000000178da97c20 */ /* 0x000fe40008410000 */
[-C--:B------:R-:W-:Y:S02]  /*1890*/  FMUL.FTZ R141, R222, R140.reuse ;  /* 0x0000008cde8d7220 */ /* 0x080fe40000410000 */
[----:B------:R-:W-:Y:S01]  /*18a0*/  FADD.FTZ R217, R217, R142 ;  /* 0x0000008ed9d97221 */ /* 0x000fe20000010000 */
[----:B------:R-:W-:Y:S01]  /*18b0*/  STL [R1], R252 ;  /* 0x000000fc01007387 */ /* 0x000fe20000100800 */
[----:B------:R-:W-:Y:S01]  /*18c0*/  FADD.FTZ R93, R93, R140 ;  /* 0x0000008c5d5d7221 */ /* 0x000fe20000010000 */
[----:B------:R-:W-:Y:S01]  /*18d0*/  FFMA.FTZ R125, R169, R140, R125 ;  /* 0x0000008ca97d7223 */ /* 0x000fe2000001007d */
[----:B------:R-:W-:-:S05]  /*18e0*/  SHF.L.U32 R140, R147, 0x10, RZ ;  /* 0x00000010938c7819 */ /* 0x000fca00000006ff */
[----:B------:R-:W-:Y:S01]  /*18f0*/  FADD.FTZ R94, R94, R140 ;  /* 0x0000008c5e5e7221 */ /* 0x000fe20000010000 */
[----:B------:R-:W-:Y:S01]  /*1900*/  IADD3 R220, PT, PT, R2, 0x100, RZ ;  /* 0x0000010002dc7810 */ /* 0x000fe20007ffe0ff */
[-C--:B--2---:R-:W-:Y:S01]  /*1910*/  FFMA.FTZ R170, R169, R142.reuse, R170 ;  /* 0x0000008ea9aa7223 */ /* 0x084fe200000100aa */
[----:B---3--:R-:W-:Y:S01]  /*1920*/  FFMA.FTZ R168, R168, R142, R141 ;  /* 0x0000008ea8a87223 */ /* 0x008fe2000001008d */
[----:B------:R-:W-:-:S03]  /*1930*/  FADD.FTZ R142, R150, -UR24 ;  /* 0x80000018968e7e21 */ /* 0x000fc60008010000 */
[----:B------:R0:W-:Y:S01]  /*1940*/  STL [R1+0x4], R170 ;  /* 0x000004aa01007387 */ /* 0x0001e20000100800 */
[----:B------:R-:W-:Y:S01]  /*1950*/  SHF.L.U32 R141, R143, 0x10, RZ ;  /* 0x000000108f8d7819 */ /* 0x000fe200000006ff */
[----:B0-----:R-:W-:Y:S01]  /*1960*/  FMUL.FTZ R170, R142, UR23 ;  /* 0x000000178eaa7c20 */ /* 0x001fe20008410000 */
[----:B----4-:R-:W-:-:S03]  /*1970*/  FMUL.FTZ R142, R171, R140 ;  /* 0x0000008cab8e7220 */ /* 0x010fc60000410000 */
[----:B------:R-:W-:Y:S01]  /*1980*/  FFMA.FTZ R126, R170, R140, R126 ;  /* 0x0000008caa7e7223 */ /* 0x000fe2000001007e */
[----:B------:R-:W-:Y:S01]  /*1990*/  PRMT R140, R147, 0x7632, R140 ;  /* 0x00007632938c7816 */ /* 0x000fe2000000008c */
[----:B------:R-:W-:Y:S01]  /*19a0*/  FADD.FTZ R218, R218, R141 ;  /* 0x0000008ddada7221 */ /* 0x000fe20000010000 */
[-C--:B------:R-:W-:Y:S01]  /*19b0*/  FFMA.FTZ R155, R170, R141.reuse, R155 ;  /* 0x0000008daa9b7223 */ /* 0x080fe2000001009b */
[----:B------:R-:W-:Y:S02]  /*19c0*/  PRMT R143, R143, 0x7632, R143 ;  /* 0x000076328f8f7816 */ /* 0x000fe4000000008f */
[----:B------:R-:W-:Y:S01]  /*19d0*/  SHF.L.U32 R140, R140, 0x10, RZ ;  /* 0x000000108c8c7819 */ /* 0x000fe200000006ff */
[----:B------:R-:W-:Y:S01]  /*19e0*/  FFMA.FTZ R171, R154, R141, R142 ;  /* 0x0000008d9aab7223 */ /* 0x000fe2000001008e */
[----:B------:R-:W-:Y:S01]  /*19f0*/  FADD.FTZ R141, R151, -UR24 ;  /* 0x80000018978d7e21 */ /* 0x000fe20008010000 */
[----:B------:R-:W-:-:S03]  /*1a00*/  SHF.L.U32 R143, R143, 0x10, RZ ;  /* 0x000000108f8f7819 */ /* 0x000fc600000006ff */
[----:B------:R-:W-:Y:S01]  /*1a10*/  FMUL.FTZ R178, R141, UR23 ;  /* 0x000000178db27c20 */ /* 0x000fe20008410000 */
[-C--:B------:R-:W-:Y:S01]  /*1a20*/  FMUL.FTZ R141, R153, R140.reuse ;  /* 0x0000008c998d7220 */ /* 0x080fe20000410000 */
[----:B------:R-:W-:Y:S02]  /*1a30*/  FADD.FTZ R95, R95, R140 ;  /* 0x0000008c5f5f7221 */ /* 0x000fe40000010000 */
[----:B------:R-:W-:Y:S01]  /*1a40*/  FFMA.FTZ R127, R178, R140, R127 ;  /* 0x0000008cb27f7223 */ /* 0x000fe2000001007f */
[----:B------:R-:W-:Y:S01]  /*1a50*/  FFMA.FTZ R140, R0, R7, RZ ;  /* 0x00000007008c7223 */ /* 0x000fe200000100ff */
[-C--:B------:R-:W-:Y:S01]  /*1a60*/  FFMA.FTZ R179, R145, R143.reuse, R141 ;  /* 0x0000008f91b37223 */ /* 0x080fe2000001008d */
[----:B------:R-:W-:Y:S01]  /*1a70*/  FADD.FTZ R141, RZ, R7 ;  /* 0x00000007ff8d7221 */ /* 0x000fe20000010000 */
[----:B------:R-:W-:Y:S01]  /*1a80*/  FFMA.FTZ R152, R178, R143, R152 ;  /* 0x0000008fb2987223 */ /* 0x000fe20000010098 */
[----:B------:R-:W-:Y:S02]  /*1a90*/  FFMA.FTZ R140, R17, R16, R140 ;  /* 0x00000010118c7223 */ /* 0x000fe4000001008c */
[----:B------:R-:W-:Y:S01]  /*1aa0*/  FADD.FTZ R141, R141, R16 ;  /* 0x000000108d8d7221 */ /* 0x000fe20000010000 */
[----:B------:R0:W-:Y:S01]  /*1ab0*/  STL [R1+0x8], R155 ;  /* 0x0000089b01007387 */ /* 0x0001e20000100800 */
[----:B------:R-:W-:-:S02]  /*1ac0*/  FFMA.FTZ R140, R19, R18, R140 ;  /* 0x00000012138c7223 */ /* 0x000fc4000001008c */
        /* <DEDUP_REMOVED lines=9> */
[----:B------:R-:W-:Y:S01]  /*1b60*/  FADD.FTZ R141, R141, R171 ;  /* 0x000000ab8d8d7221 */ /* 0x000fe20000010000 */
[----:B------:R-:W-:Y:S01]  /*1b70*/  FADD.FTZ R219, R219, R143 ;  /* 0x0000008fdbdb7221 */ /* 0x000fe20000010000 */
[----:B------:R-:W-:Y:S02]  /*1b80*/  FFMA.FTZ R187, R178, R179, R140 ;  /* 0x000000b3b2bb7223 */ /* 0x000fe4000001008c */
[----:B0-----:R-:W-:-:S07]  /*1b90*/  FADD.FTZ R186, R141, R179 ;  /* 0x000000b38dba7221 */ /* 0x001fce0000010000 */
.L_x_1646:
[----:B----4-:R-:W-:Y:S05]  /*1ba0*/  BSYNC.RECONVERGENT B0 ;  /* 0x0000000000007941 */ /* 0x010fea0003800200 */
.L_x_1645:
        /* <DEDUP_REMOVED lines=13> */
[----:B------:R-:W4:Y:S01]  /*1c80*/  LDL R180, [R1+0xdc] ;  /* 0x0000dc0001b47983 */ /* 0x000f220000100800 */
[----:B-1----:R-:W-:-:S03]  /*1c90*/  IMAD.WIDE.U32 R14, R220, 0x20, R14 ;  /* 0x00000020dc0e7825 */ /* 0x002fc600078e000e */
[----:B------:R-:W2:Y:S04]  /*1ca0*/  LDG.E.128 R144, desc[UR16][R144.64] ;  /* 0x0000001090907981 */ /* 0x000ea8000c1e1d00 */
[----:B------:R-:W3:Y:S01]  /*1cb0*/  LDG.E.128 R152, desc[UR16][R14.64] ;  /* 0x000000100e987981 */ /* 0x000ee2000c1e1d00 */
[----:B------:R-:W-:Y:S01]  /*1cc0*/  IMAD.WIDE.U32 R20, R220, 0x10, R20 ;  /* 0x00000010dc147825 */ /* 0x000fe200078e0014 */
[----:B------:R-:W-:Y:S02]  /*1cd0*/  ISETP.NE.U32.AND P0, PT, RZ, UR18, PT ;  /* 0x00000012ff007c0c */ /* 0x000fe4000bf05070 */
[----:B------:R0:W4:Y:S04]  /*1ce0*/  LDG.E.128 R148, desc[UR16][R14.64+0x10] ;  /* 0x000010100e947981 */ /* 0x000128000c1e1d00 */
[----:B------:R-:W4:Y:S01]  /*1cf0*/  LDG.E.128 R140, desc[UR16][R20.64] ;  /* 0x00000010148c7981 */ /* 0x000f22000c1e1d00 */
[----:B------:R-:W-:-:S03]  /*1d00*/  ISETP.NE.AND.EX P0, PT, RZ, UR19, PT, P0 ;  /* 0x00000013ff007c0c */ /* 0x000fc6000bf05300 */
[----:B------:R-:W4:Y:S04]  /*1d10*/  LDL R181, [R1+0xa0] ;  /* 0x0000a00001b57983 */ /* 0x000f280000100800 */
[----:B------:R-:W4:Y:S04]  /*1d20*/  LDL R252, [R1+0xc0] ;  /* 0x0000c00001fc7983 */ /* 0x000f280000100800 */
[----:B------:R-:W4:Y:S02]  /*1d30*/  LDL R223, [R1+0xa4] ;  /* 0x0000a40001df7983 */ /* 0x000f240000100800 */
[----:B0-----:R-:W0:Y:S02]  /*1d40*/  @P0 LDC.64 R14, c[0x0][0x438] ;  /* 0x00010e00ff0e0b82 */ /* 0x001e240000000a00 */
[----:B------:R-:W4:Y:S01]  /*1d50*/  LDL R222, [R1+0xc4] ;  /* 0x0000c40001de7983 */ /* 0x000f220000100800 */
[----:B0-----:R-:W-:-:S05]  /*1d60*/  @P0 IMAD.WIDE.U32 R14, R220, 0x20, R14 ;  /* 0x00000020dc0e0825 */ /* 0x001fca00078e000e */
[----:B------:R-:W5:Y:S04]  /*1d70*/  @P0 LDG.E.128 R56, desc[UR16][R14.64] ;  /* 0x000000100e380981 */ /* 0x000f68000c1e1d00 */
[----:B------:R2:W5:Y:S02]  /*1d80*/  @P0 LDG.E.128 R52, desc[UR16][R14.64+0x10] ;  /* 0x000010100e340981 */ /* 0x000564000c1e1d00 */
[----:B--2---:R-:W-:Y:S01]  /*1d90*/  SHF.L.U32 R14, R144, 0x10, RZ ;  /* 0x00000010900e7819 */ /* 0x004fe200000006ff */
[----:B---3--:R-:W-:-:S04]  /*1da0*/  FADD.FTZ R6, R152, -UR24 ;  /* 0x8000001898067e21 */ /* 0x008fc80008010000 */
[----:B------:R-:W-:Y:S01]  /*1db0*/  FMUL.FTZ R15, R25, R14 ;  /* 0x0000000e190f7220 */ /* 0x000fe20000410000 */
[----:B------:R-:W-:Y:S01]  /*1dc0*/  PRMT R20, R144, 0x7632, R20 ;  /* 0x0000763290147816 */ /* 0x000fe20000000014 */
[----:B------:R-:W2:Y:S01]  /*1dd0*/  LDL R152, [R1+0xac] ;  /* 0x0000ac0001987983 */ /* 0x000ea20000100800 */
[----:B------:R-:W-:Y:S01]  /*1de0*/  FMUL.FTZ R6, R6, UR23 ;  /* 0x0000001706067c20 */ /* 0x000fe20008410000 */
[----:B----4-:R-:W-:-:S05]  /*1df0*/  SHF.L.U32 R5, R140, 0x10, RZ ;  /* 0x000000108c057819 */ /* 0x010fca00000006ff */
[----:B------:R-:W-:Y:S01]  /*1e00*/  FADD.FTZ R212, R212, R5 ;  /* 0x00000005d4d47221 */ /* 0x000fe20000010000 */
[-C--:B------:R-:W-:Y:S01]  /*1e10*/  FFMA.FTZ R248, R6, R5.reuse, R248 ;  /* 0x0000000506f87223 */ /* 0x080fe200000100f8 */
[----:B------:R-:W-:Y:S01]  /*1e20*/  FFMA.FTZ R5, R157, R5, R15 ;  /* 0x000000059d057223 */ /* 0x000fe2000001000f */
[----:B------:R-:W-:Y:S01]  /*1e30*/  FADD.FTZ R15, R153, -UR24 ;  /* 0x80000018990f7e21 */ /* 0x000fe20008010000 */
[----:B------:R-:W-:Y:S01]  /*1e40*/  SHF.L.U32 R20, R20, 0x10, RZ ;  /* 0x0000001014147819 */ /* 0x000fe200000006ff */
[----:B------:R-:W3:Y:S02]  /*1e50*/  LDL R153, [R1+0xc8] ;  /* 0x0000c80001997983 */ /* 0x000ee40000100800 */
[----:B------:R-:W-:Y:S02]  /*1e60*/  FMUL.FTZ R15, R15, UR23 ;  /* 0x000000170f0f7c20 */ /* 0x000fe40008410000 */
[-C--:B------:R-:W-:Y:S01]  /*1e70*/  FMUL.FTZ R21, R156, R20.reuse ;  /* 0x000000149c157220 */ /* 0x080fe20000410000 */
[----:B------:R-:W-:Y:S01]  /*1e80*/  FADD.FTZ R89, R89, R20 ;  /* 0x0000001459597221 */ /* 0x000fe20000010000 */
[----:B------:R-:W-:Y:S01]  /*1e90*/  FFMA.FTZ R121, R15, R20, R121 ;  /* 0x000000140f797223 */ /* 0x000fe20000010079 */
[----:B------:R-:W-:-:S02]  /*1ea0*/  FADD.FTZ R20, R154, -UR24 ;  /* 0x800000189a147e21 */ /* 0x000fc40008010000 */
[----:B------:R-:W4:Y:S01]  /*1eb0*/  LDL R154, [R1+0xa8] ;  /* 0x0000a800019a7983 */ /* 0x000f220000100800 */
[----:B------:R-:W-:Y:S01]  /*1ec0*/  FADD.FTZ R88, R88, R14 ;  /* 0x0000000e58587221 */ /* 0x000fe20000010000 */
[----:B------:R-:W-:Y:S01]  /*1ed0*/  FFMA.FTZ R120, R6, R14, R120 ;  /* 0x0000000e06787223 */ /* 0x000fe20000010078 */
[----:B------:R-:W-:Y:S02]  /*1ee0*/  PRMT R14, R140, 0x7632, R14 ;  /* 0x000076328c0e7816 */ /* 0x000fe4000000000e */
[C---:B------:R-:W-:Y:S02]  /*1ef0*/  SHF.L.U32 R25, R145.reuse, 0x10, RZ ;  /* 0x0000001091197819 */ /* 0x040fe400000006ff */
[----:B------:R-:W-:Y:S02]  /*1f00*/  PRMT R140, R145, 0x7632, R140 ;  /* 0x00007632918c7816 */ /* 0x000fe4000000008c */
[----:B------:R-:W2:Y:S01]  /*1f10*/  LDL R145, [R1+0xcc] ;  /* 0x0000cc0001917983 */ /* 0x000ea20000100800 */
[----:B------:R-:W-:Y:S01]  /*1f20*/  SHF.L.U32 R14, R14, 0x10, RZ ;  /* 0x000000100e0e7819 */ /* 0x000fe200000006ff */
[----:B------:R-:W-:-:S04]  /*1f30*/  FMUL.FTZ R20, R20, UR23 ;  /* 0x0000001714147c20 */ /* 0x000fc80008410000 */
[----:B------:R-:W-:Y:S01]  /*1f40*/  FADD.FTZ R213, R213, R14 ;  /* 0x0000000ed5d57221 */ /* 0x000fe20000010000 */
[-C--:B------:R-:W-:Y:S01]  /*1f50*/  FFMA.FTZ R249, R15, R14.reuse, R249 ;  /* 0x0000000e0ff97223 */ /* 0x080fe200000100f9 */
[----:B------:R-:W-:Y:S01]  /*1f60*/  FFMA.FTZ R14, R167, R14, R21 ;  /* 0x0000000ea70e7223 */ /* 0x000fe20000010015 */
[----:B------:R-:W-:Y:S01]  /*1f70*/  SHF.L.U32 R21, R141, 0x10, RZ ;  /* 0x000000108d157819 */ /* 0x000fe200000006ff */
[----:B------:R-:W-:Y:S01]  /*1f80*/  FMUL.FTZ R26, R166, R25 ;  /* 0x00000019a61a7220 */ /* 0x000fe20000410000 */
[----:B------:R-:W-:-:S03]  /*1f90*/  FADD.FTZ R90, R90, R25 ;  /* 0x000000195a5a7221 */ /* 0x000fc60000010000 */
[----:B------:R-:W-:Y:S01]  /*1fa0*/  FADD.FTZ R214, R214, R21 ;  /* 0x00000015d6d67221 */ /* 0x000fe20000010000 */
[-C--:B------:R-:W-:Y:S01]  /*1fb0*/  FFMA.FTZ R250, R20, R21.reuse, R250 ;  /* 0x0000001514fa7223 */ /* 0x080fe200000100fa */
[----:B------:R-:W-:Y:S01]  /*1fc0*/  FFMA.FTZ R21, R172, R21, R26 ;  /* 0x00000015ac157223 */ /* 0x000fe2000001001a */
[----:B------:R-:W-:Y:S01]  /*1fd0*/  FADD.FTZ R26, R155, -UR24 ;  /* 0x800000189b1a7e21 */ /* 0x000fe20008010000 */
[----:B------:R-:W-:Y:S01]  /*1fe0*/  FFMA.FTZ R122, R20, R25, R122 ;  /* 0x00000019147a7223 */ /* 0x000fe2000001007a */
[----:B------:R-:W-:Y:S02]  /*1ff0*/  PRMT R25, R141, 0x7632, R25 ;  /* 0x000076328d197816 */ /* 0x000fe40000000019 */
[----:B------:R-:W-:Y:S01]  /*2000*/  SHF.L.U32 R140, R140, 0x10, RZ ;  /* 0x000000108c8c7819 */ /* 0x000fe200000006ff */
[----:B------:R-:W-:Y:S01]  /*2010*/  FMUL.FTZ R26, R26, UR23 ;  /* 0x000000171a1a7c20 */ /* 0x000fe20008410000 */
[----:B------:R-:W-:Y:S01]  /*2020*/  SHF.L.U32 R25, R25, 0x10, RZ ;  /* 0x0000001019197819 */ /* 0x000fe200000006ff */
[----:B------:R-:W-:-:S02]  /*2030*/  FADD.FTZ R144, R148, -UR24 ;  /* 0x8000001894907e21 */ /* 0x000fc40008010000 */
[-C--:B------:R-:W-:Y:S01]  /*2040*/  FMUL.FTZ R141, R173, R140.reuse ;  /* 0x0000008cad8d7220 */ /* 0x080fe20000410000 */
[----:B------:R-:W-:Y:S01]  /*2050*/  FADD.FTZ R91, R91, R140 ;  /* 0x0000008c5b5b7221 */ /* 0x000fe20000010000 */
[----:B------:R-:W-:Y:S01]  /*2060*/  FFMA.FTZ R123, R26, R140, R123 ;  /* 0x0000008c1a7b7223 */ /* 0x000fe2000001007b */
[----:B------:R-:W-:Y:S01]  /*2070*/  SHF.L.U32 R140, R146, 0x10, RZ ;  /* 0x00000010928c7819 */ /* 0x000fe200000006ff */
[----:B------:R-:W-:Y:S01]  /*2080*/  FMUL.FTZ R157, R144, UR23 ;  /* 0x00000017909d7c20 */ /* 0x000fe20008410000 */
[----:B------:R-:W-:Y:S01]  /*2090*/  FADD.FTZ R215, R215, R25 ;  /* 0x00000019d7d77221 */ /* 0x000fe20000010000 */
[-C--:B------:R-:W-:Y:S01]  /*20a0*/  FFMA.FTZ R251, R26, R25.reuse, R251 ;  /* 0x000000191afb7223 */ /* 0x080fe200000100fb */
        /* <DEDUP_REMOVED lines=14> */
[----:B------:R-:W-:Y:S02]  /*2190*/  FMUL.FTZ R141, R223, R140 ;  /* 0x0000008cdf8d7220 */ /* 0x000fe40000410000 */
[----:B------:R-:W-:Y:S01]  /*21a0*/  FADD.FTZ R209, R209, R142 ;  /* 0x0000008ed1d17221 */ /* 0x000fe20000010000 */
[-C--:B------:R-:W-:Y:S01]  /*21b0*/  FFMA.FTZ R245, R167, R142.reuse, R245 ;  /* 0x0000008ea7f57223 */ /* 0x080fe200000100f5 */
[----:B------:R-:W-:Y:S01]  /*21c0*/  FFMA.FTZ R166, R222, R142, R141 ;  /* 0x0000008edea67223 */ /* 0x000fe2000001008d */
[----:B------:R-:W-:Y:S01]  /*21d0*/  FADD.FTZ R142, R150, -UR24 ;  /* 0x80000018968e7e21 */ /* 0x000fe20008010000 */
[----:B------:R-:W-:Y:S01]  /*21e0*/  FADD.FTZ R85, R85, R140 ;  /* 0x0000008c55557221 */ /* 0x000fe20000010000 */
[----:B------:R-:W-:Y:S01]  /*21f0*/  FFMA.FTZ R117, R167, R140, R117 ;  /* 0x0000008ca7757223 */ /* 0x000fe20000010075 */
[----:B------:R-:W-:Y:S01]  /*2200*/  SHF.L.U32 R140, R147, 0x10, RZ ;  /* 0x00000010938c7819 */ /* 0x000fe200000006ff */
[----:B------:R-:W-:Y:S01]  /*2210*/  FMUL.FTZ R172, R142, UR23 ;  /* 0x000000178eac7c20 */ /* 0x000fe20008410000 */
[----:B------:R-:W-:-:S03]  /*2220*/  SHF.L.U32 R141, R143, 0x10, RZ ;  /* 0x000000108f8d7819 */ /* 0x000fc600000006ff */
[----:B------:R-:W-:Y:S01]  /*2230*/  FADD.FTZ R86, R86, R140 ;  /* 0x0000008c56567221 */ /* 0x000fe20000010000 */
[----:B------:R-:W-:Y:S01]  /*2240*/  FFMA.FTZ R118, R172, R140, R118 ;  /* 0x0000008cac767223 */ /* 0x000fe20000010076 */
[----:B------:R-:W-:Y:S01]  /*2250*/  FADD.FTZ R210, R210, R141 ;  /* 0x0000008dd2d27221 */ /* 0x000fe20000010000 */
[----:B------:R-:W-:Y:S01]  /*2260*/  FFMA.FTZ R246, R172, R141, R246 ;  /* 0x0000008dacf67223 */ /* 0x000fe200000100f6 */
[----:B------:R-:W-:-:S04]  /*2270*/  PRMT R143, R143, 0x7632, R143 ;  /* 0x000076328f8f7816 */ /* 0x000fc8000000008f */
[----:B------:R-:W-:Y:S02]  /*2280*/  SHF.L.U32 R143, R143, 0x10, RZ ;  /* 0x000000108f8f7819 */ /* 0x000fe400000006ff */
[----:B------:R-:W-:-:S03]  /*2290*/  IADD3 R220, PT, PT, R220, 0x100, RZ ;  /* 0x00000100dcdc7810 */ /* 0x000fc60007ffe0ff */
[----:B------:R-:W-:Y:S01]  /*22a0*/  FADD.FTZ R211, R211, R143 ;  /* 0x0000008fd3d37221 */ /* 0x000fe20000010000 */
[----:B----4-:R-:W-:Y:S01]  /*22b0*/  FMUL.FTZ R142, R154, R140 ;  /* 0x0000008c9a8e7220 */ /* 0x010fe20000410000 */
[----:B------:R-:W-:-:S03]  /*22c0*/  PRMT R140, R147, 0x7632, R140 ;  /* 0x00007632938c7816 */ /* 0x000fc6000000008c */
[----:B---3--:R-:W-:Y:S01]  /*22d0*/  FFMA.FTZ R173, R153, R141, R142 ;  /* 0x0000008d99ad7223 */ /* 0x008fe2000001008e */
[----:B------:R-:W-:Y:S01]  /*22e0*/  FADD.FTZ R141, R151, -UR24 ;  /* 0x80000018978d7e21 */ /* 0x000fe20008010000 */
[----:B------:R-:W-:-:S03]  /*22f0*/  SHF.L.U32 R140, R140, 0x10, RZ ;  /* 0x000000108c8c7819 */ /* 0x000fc600000006ff */
[----:B------:R-:W-:Y:S02]  /*2300*/  FMUL.FTZ R180, R141, UR23 ;  /* 0x000000178db47c20 */ /* 0x000fe40008410000 */
[-C--:B--2---:R-:W-:Y:S01]  /*2310*/  FMUL.FTZ R141, R152, R140.reuse ;  /* 0x0000008c988d7220 */ /* 0x084fe20000410000 */
[----:B------:R-:W-:Y:S01]  /*2320*/  FADD.FTZ R87, R87, R140 ;  /* 0x0000008c57577221 */ /* 0x000fe20000010000 */
[----:B------:R-:W-:Y:S01]  /*2330*/  FFMA.FTZ R119, R180, R140, R119 ;  /* 0x0000008cb4777223 */ /* 0x000fe20000010077 */
[----:B------:R-:W-:Y:S01]  /*2340*/  FADD.FTZ R140, R186, R5 ;  /* 0x00000005ba8c7221 */ /* 0x000fe20000010000 */
[----:B------:R-:W-:Y:S01]  /*2350*/  FFMA.FTZ R181, R145, R143, R141 ;  /* 0x0000008f91b57223 */ /* 0x000fe2000001008d */
        /* <DEDUP_REMOVED lines=12> */
[----:B------:R-:W-:Y:S01]  /*2420*/  FFMA.FTZ R141, R172, R173, R141 ;  /* 0x000000adac8d7223 */ /* 0x000fe2000001008d */
[----:B------:R-:W-:Y:S01]  /*2430*/  FFMA.FTZ R247, R180, R143, R247 ;  /* 0x0000008fb4f77223 */ /* 0x000fe200000100f7 */
[----:B------:R-:W-:Y:S02]  /*2440*/  FADD.FTZ R186, R140, R181 ;  /* 0x000000b58cba7221 */ /* 0x000fe40000010000 */
[----:B------:R-:W-:-:S07]  /*2450*/  FFMA.FTZ R187, R180, R181, R141 ;  /* 0x000000b5b4bb7223 */ /* 0x000fce000001008d */
.L_x_1648:
[----:B------:R-:W-:Y:S05]  /*2460*/  BSYNC.RECONVERGENT B0 ;  /* 0x0000000000007941 */ /* 0x000fea0003800200 */
.L_x_1647:
        /* <DEDUP_REMOVED lines=17> */
[----:B------:R-:W-:Y:S01]  /*2580*/  IMAD.WIDE.U32 R22, R220, 0x10, R22 ;  /* 0x00000010dc167825 */ /* 0x000fe200078e0016 */
[----:B------:R-:W-:Y:S02]  /*2590*/  ISETP.NE.U32.AND P0, PT, RZ, UR18, PT ;  /* 0x00000012ff007c0c */ /* 0x000fe4000bf05070 */
[----:B------:R0:W4:Y:S04]  /*25a0*/  LDG.E.128 R148, desc[UR16][R12.64+0x10] ;  /* 0x000010100c947981 */ /* 0x000128000c1e1d00 */
[----:B------:R-:W4:Y:S04]  /*25b0*/  LDG.E.128 R140, desc[UR16][R22.64] ;  /* 0x00000010168c7981 */ /* 0x000f28000c1e1d00 */
[----:B------:R-:W4:Y:S04]  /*25c0*/  LDL R252, [R1+0x80] ;  /* 0x0000800001fc7983 */ /* 0x000f280000100800 */
[----:B------:R-:W4:Y:S04]  /*25d0*/  LDL R223, [R1+0x64] ;  /* 0x0000640001df7983 */ /* 0x000f280000100800 */
[----:B------:R-:W4:Y:S01]  /*25e0*/  LDL R23, [R1+0x70] ;  /* 0x0000700001177983 */ /* 0x000f220000100800 */
[----:B------:R-:W-:-:S03]  /*25f0*/  ISETP.NE.AND.EX P0, PT, RZ, UR19, PT, P0 ;  /* 0x00000013ff007c0c */ /* 0x000fc6000bf05300 */
[----:B------:R-:W4:Y:S10]  /*2600*/  LDL R222, [R1+0x84] ;  /* 0x0000840001de7983 */ /* 0x000f340000100800 */
[----:B0-----:R-:W0:Y:S02]  /*2610*/  @P0 LDC.64 R12, c[0x0][0x438] ;  /* 0x00010e00ff0c0b82 */ /* 0x001e240000000a00 */
[----:B0-----:R-:W-:-:S05]  /*2620*/  @P0 IMAD.WIDE.U32 R12, R220, 0x20, R12 ;  /* 0x00000020dc0c0825 */ /* 0x001fca00078e000c */
[----:B------:R-:W5:Y:S04]  /*2630*/  @P0 LDG.E.128 R48, desc[UR16][R12.64] ;  /* 0x000000100c300981 */ /* 0x000f68000c1e1d00 */
[----:B------:R2:W5:Y:S02]  /*2640*/  @P0 LDG.E.128 R44, desc[UR16][R12.64+0x10] ;  /* 0x000010100c2c0981 */ /* 0x000564000c1e1d00 */
[----:B--2---:R-:W-:Y:S01]  /*2650*/  SHF.L.U32 R12, R144, 0x10, RZ ;  /* 0x00000010900c7819 */ /* 0x004fe200000006ff */
[----:B---3--:R-:W-:Y:S02]  /*2660*/  FADD.FTZ R4, R152, -UR24 ;  /* 0x8000001898047e21 */ /* 0x008fe40008010000 */
[----:B------:R-:W2:Y:S02]  /*2670*/  LDL R152, [R1+0x88] ;  /* 0x0000880001987983 */ /* 0x000ea40000100800 */
[----:B------:R-:W-:Y:S01]  /*2680*/  FMUL.FTZ R4, R4, UR23 ;  /* 0x0000001704047c20 */ /* 0x000fe20008410000 */
[----:B----4-:R-:W-:-:S05]  /*2690*/  SHF.L.U32 R3, R140, 0x10, RZ ;  /* 0x000000108c037819 */ /* 0x010fca00000006ff */
[----:B------:R-:W-:Y:S01]  /*26a0*/  FADD.FTZ R204, R204, R3 ;  /* 0x00000003cccc7221 */ /* 0x000fe20000010000 */
[----:B------:R-:W-:Y:S01]  /*26b0*/  FFMA.FTZ R240, R4, R3, R240 ;  /* 0x0000000304f07223 */ /* 0x000fe200000100f0 */
[----:B------:R-:W-:-:S04]  /*26c0*/  FMUL.FTZ R13, R23, R12 ;  /* 0x0000000c170d7220 */ /* 0x000fc80000410000 */
[----:B------:R-:W-:Y:S01]  /*26d0*/  FFMA.FTZ R3, R29, R3, R13 ;  /* 0x000000031d037223 */ /* 0x000fe2000001000d */
[----:B------:R-:W-:Y:S02]  /*26e0*/  FADD.FTZ R13, R153, -UR24 ;  /* 0x80000018990d7e21 */ /* 0x000fe40008010000 */
[----:B------:R-:W3:Y:S01]  /*26f0*/  LDL R153, [R1+0x68] ;  /* 0x0000680001997983 */ /* 0x000ee20000100800 */
[C---:B------:R-:W-:Y:S02]  /*2700*/  SHF.L.U32 R29, R145.reuse, 0x10, RZ ;  /* 0x00000010911d7819 */ /* 0x040fe400000006ff */
[----:B------:R-:W-:Y:S02]  /*2710*/  PRMT R31, R145, 0x7632, R31 ;  /* 0x00007632911f7816 */ /* 0x000fe4000000001f */
[----:B------:R-:W4:Y:S01]  /*2720*/  LDL R145, [R1+0x6c] ;  /* 0x00006c0001917983 */ /* 0x000f220000100800 */
[----:B------:R-:W-:-:S03]  /*2730*/  PRMT R22, R144, 0x7632, R22 ;  /* 0x0000763290167816 */ /* 0x000fc60000000016 */
[----:B------:R-:W4:Y:S01]  /*2740*/  LDL R144, [R1+0x8c] ;  /* 0x00008c0001907983 */ /* 0x000f220000100800 */
[----:B------:R-:W-:Y:S01]  /*2750*/  FADD.FTZ R80, R80, R12 ;  /* 0x0000000c50507221 */ /* 0x000fe20000010000 */
[----:B------:R-:W-:Y:S01]  /*2760*/  FFMA.FTZ R112, R4, R12, R112 ;  /* 0x0000000c04707223 */ /* 0x000fe20000010070 */
[----:B------:R-:W-:Y:S02]  /*2770*/  PRMT R12, R140, 0x7632, R12 ;  /* 0x000076328c0c7816 */ /* 0x000fe4000000000c */
[----:B------:R-:W-:Y:S01]  /*2780*/  SHF.L.U32 R22, R22, 0x10, RZ ;  /* 0x0000001016167819 */ /* 0x000fe200000006ff */
[----:B------:R-:W-:Y:S01]  /*2790*/  FMUL.FTZ R13, R13, UR23 ;  /* 0x000000170d0d7c20 */ /* 0x000fe20008410000 */
[----:B------:R-:W-:-:S03]  /*27a0*/  SHF.L.U32 R12, R12, 0x10, RZ ;  /* 0x000000100c0c7819 */ /* 0x000fc600000006ff */
[-C--:B------:R-:W-:Y:S01]  /*27b0*/  FMUL.FTZ R23, R32, R22.reuse ;  /* 0x0000001620177220 */ /* 0x080fe20000410000 */
[----:B------:R-:W-:Y:S01]  /*27c0*/  FADD.FTZ R81, R81, R22 ;  /* 0x0000001651517221 */ /* 0x000fe20000010000 */
[----:B------:R-:W-:Y:S01]  /*27d0*/  FFMA.FTZ R113, R13, R22, R113 ;  /* 0x000000160d717223 */ /* 0x000fe20000010071 */
[----:B------:R-:W-:Y:S01]  /*27e0*/  FADD.FTZ R22, R154, -UR24 ;  /* 0x800000189a167e21 */ /* 0x000fe20008010000 */
[----:B------:R-:W-:Y:S01]  /*27f0*/  FADD.FTZ R205, R205, R12 ;  /* 0x0000000ccdcd7221 */ /* 0x000fe20000010000 */
[-C--:B------:R-:W-:Y:S01]  /*2800*/  FFMA.FTZ R241, R13, R12.reuse, R241 ;  /* 0x0000000c0df17223 */ /* 0x080fe200000100f1 */
[----:B------:R-:W-:Y:S01]  /*2810*/  FFMA.FTZ R12, R165, R12, R23 ;  /* 0x0000000ca50c7223 */ /* 0x000fe20000010017 */
[----:B------:R-:W-:Y:S01]  /*2820*/  SHF.L.U32 R23, R141, 0x10, RZ ;  /* 0x000000108d177819 */ /* 0x000fe200000006ff */
[----:B------:R-:W-:Y:S01]  /*2830*/  FMUL.FTZ R22, R22, UR23 ;  /* 0x0000001716167c20 */ /* 0x000fe20008410000 */
[----:B------:R-:W-:Y:S01]  /*2840*/  FMUL.FTZ R30, R164, R29 ;  /* 0x0000001da41e7220 */ /* 0x000fe20000410000 */
[----:B------:R-:W-:-:S02]  /*2850*/  FADD.FTZ R82, R82, R29 ;  /* 0x0000001d52527221 */ /* 0x000fc40000010000 */
[----:B------:R-:W-:Y:S01]  /*2860*/  FADD.FTZ R206, R206, R23 ;  /* 0x00000017cece7221 */ /* 0x000fe20000010000 */
[C---:B------:R-:W-:Y:S01]  /*2870*/  FFMA.FTZ R242, R22.reuse, R23, R242 ;  /* 0x0000001716f27223 */ /* 0x040fe200000100f2 */
[----:B------:R-:W-:Y:S01]  /*2880*/  FFMA.FTZ R114, R22, R29, R114 ;  /* 0x0000001d16727223 */ /* 0x000fe20000010072 */
[----:B------:R-:W-:Y:S01]  /*2890*/  FFMA.FTZ R23, R174, R23, R30 ;  /* 0x00000017ae177223 */ /* 0x000fe2000001001e */
[----:B------:R-:W-:Y:S01]  /*28a0*/  PRMT R29, R141, 0x7632, R29 ;  /* 0x000076328d1d7816 */ /* 0x000fe2000000001d */
[----:B------:R-:W-:Y:S01]  /*28b0*/  FADD.FTZ R30, R155, -UR24 ;  /* 0x800000189b1e7e21 */ /* 0x000fe20008010000 */
[----:B------:R-:W-:Y:S02]  /*28c0*/  SHF.L.U32 R31, R31, 0x10, RZ ;  /* 0x000000101f1f7819 */ /* 0x000fe400000006ff */
[----:B------:R-:W-:Y:S01]  /*28d0*/  SHF.L.U32 R32, R29, 0x10, RZ ;  /* 0x000000101d207819 */ /* 0x000fe200000006ff */
[----:B------:R-:W-:Y:S02]  /*28e0*/  FMUL.FTZ R29, R30, UR23 ;  /* 0x000000171e1d7c20 */ /* 0x000fe40008410000 */
[----:B------:R-:W-:-:S02]  /*28f0*/  FMUL.FTZ R30, R175, R31 ;  /* 0x0000001faf1e7220 */ /* 0x000fc40000410000 */
[----:B------:R-:W-:Y:S01]  /*2900*/  FADD.FTZ R207, R207, R32 ;  /* 0x00000020cfcf7221 */ /* 0x000fe20000010000 */
[-C--:B------:R-:W-:Y:S01]  /*2910*/  FFMA.FTZ R243, R29, R32.reuse, R243 ;  /* 0x000000201df37223 */ /* 0x080fe200000100f3 */
[----:B------:R-:W-:Y:S01]  /*2920*/  FFMA.FTZ R30, R182, R32, R30 ;  /* 0x00000020b61e7223 */ /* 0x000fe2000001001e */
[----:B------:R-:W-:Y:S01]  /*2930*/  FADD.FTZ R32, R148, -UR24 ;  /* 0x8000001894207e21 */ /* 0x000fe20008010000 */
[----:B------:R-:W-:Y:S01]  /*2940*/  SHF.L.U32 R140, R146, 0x10, RZ ;  /* 0x00000010928c7819 */ /* 0x000fe200000006ff */
[----:B------:R-:W-:Y:S01]  /*2950*/  FADD.FTZ R83, R83, R31 ;  /* 0x0000001f53537221 */ /* 0x000fe20000010000 */
[----:B------:R-:W-:Y:S01]  /*2960*/  FFMA.FTZ R115, R29, R31, R115 ;  /* 0x0000001f1d737223 */ /* 0x000fe20000010073 */
[----:B------:R-:W-:Y:S01]  /*2970*/  FMUL.FTZ R32, R32, UR23 ;  /* 0x0000001720207c20 */ /* 0x000fe20008410000 */
[----:B------:R-:W-:Y:S01]  /*2980*/  SHF.L.U32 R31, R142, 0x10, RZ ;  /* 0x000000108e1f7819 */ /* 0x000fe200000006ff */
[-C--:B------:R-:W-:Y:S01]  /*2990*/  FMUL.FTZ R141, R183, R140.reuse ;  /* 0x0000008cb78d7220 */ /* 0x080fe20000410000 */
[----:B------:R-:W-:Y:S01]  /*29a0*/  FADD.FTZ R76, R76, R140 ;  /* 0x0000008c4c4c7221 */ /* 0x000fe20000010000 */
        /* <DEDUP_REMOVED lines=28> */
[----:B---3--:R-:W-:Y:S01]  /*2b70*/  FMUL.FTZ R142, R153, R140 ;  /* 0x0000008c998e7220 */ /* 0x008fe20000410000 */
[----:B------:R-:W-:-:S03]  /*2b80*/  PRMT R140, R147, 0x7632, R140 ;  /* 0x00007632938c7816 */ /* 0x000fc6000000008c */
[----:B--2---:R-:W-:Y:S01]  /*2b90*/  FFMA.FTZ R175, R152, R141, R142 ;  /* 0x0000008d98af7223 */ /* 0x004fe2000001008e */
[----:B------:R-:W-:Y:S01]  /*2ba0*/  FADD.FTZ R141, R151, -UR24 ;  /* 0x80000018978d7e21 */ /* 0x000fe20008010000 */
[----:B------:R-:W-:-:S03]  /*2bb0*/  SHF.L.U32 R140, R140, 0x10, RZ ;  /* 0x000000108c8c7819 */ /* 0x000fc600000006ff */
[----:B------:R-:W-:Y:S02]  /*2bc0*/  FMUL.FTZ R182, R141, UR23 ;  /* 0x000000178db67c20 */ /* 0x000fe40008410000 */
[-C--:B----4-:R-:W-:Y:S01]  /*2bd0*/  FMUL.FTZ R141, R145, R140.reuse ;  /* 0x0000008c918d7220 */ /* 0x090fe20000410000 */
        /* <DEDUP_REMOVED lines=20> */
.L_x_1650:
[----:B------:R-:W-:Y:S05]  /*2d20*/  BSYNC.RECONVERGENT B0 ;  /* 0x0000000000007941 */ /* 0x000fea0003800200 */
.L_x_1649:
        /* <DEDUP_REMOVED lines=20> */
[----:B------:R2:W4:Y:S01]  /*2e70*/  LDG.E.128 R140, desc[UR16][R10.64] ;  /* 0x000000100a8c7981 */ /* 0x000522000c1e1d00 */
        /* <DEDUP_REMOVED lines=8> */
[----:B------:R3:W5:Y:S01]  /*2f00*/  @P0 LDG.E.128 R36, desc[UR16][R8.64+0x10] ;  /* 0x0000101008240981 */ /* 0x000762000c1e1d00 */
        /* <DEDUP_REMOVED lines=30> */
[C---:B------:R-:W-:Y:S01]  /*30f0*/  SHF.L.U32 R33, R141.reuse, 0x10, RZ ;  /* 0x000000108d217819 */ /* 0x040fe200000006ff */
[-C--:B------:R-:W-:Y:S01]  /*3100*/  FMUL.FTZ R35, R162, R34.reuse ;  /* 0x00000022a2237220 */ /* 0x080fe20000410000 */
[----:B------:R-:W-:Y:S01]  /*3110*/  FADD.FTZ R74, R74, R34 ;  /* 0x000000224a4a7221 */ /* 0x000fe20000010000 */
[----:B------:R-:W-:Y:S01]  /*3120*/  FFMA.FTZ R106, R24, R34, R106 ;  /* 0x00000022186a7223 */ /* 0x000fe2000001006a */
[----:B------:R-:W-:Y:S01]  /*3130*/  PRMT R34, R141, 0x7632, R34 ;  /* 0x000076328d227816 */ /* 0x000fe20000000022 */
[----:B------:R-:W-:Y:S01]  /*3140*/  FADD.FTZ R198, R198, R33 ;  /* 0x00000021c6c67221 */ /* 0x000fe20000010000 */
[-C--:B------:R-:W-:Y:S01]  /*3150*/  FFMA.FTZ R234, R24, R33.reuse, R234 ;  /* 0x0000002118ea7223 */ /* 0x080fe200000100ea */
[----:B------:R-:W-:Y:S01]  /*3160*/  FFMA.FTZ R33, R176, R33, R35 ;  /* 0x00000021b0217223 */ /* 0x000fe20000010023 */
[----:B------:R-:W-:Y:S01]  /*3170*/  FADD.FTZ R35, R151, -UR24 ;  /* 0x8000001897237e21 */ /* 0x000fe20008010000 */
[----:B------:R-:W-:-:S02]  /*3180*/  SHF.L.U32 R140, R140, 0x10, RZ ;  /* 0x000000108c8c7819 */ /* 0x000fc400000006ff */
[----:B------:R-:W-:Y:S01]  /*3190*/  SHF.L.U32 R141, R34, 0x10, RZ ;  /* 0x00000010228d7819 */ /* 0x000fe200000006ff */
[----:B------:R-:W-:Y:S01]  /*31a0*/  FMUL.FTZ R34, R35, UR23 ;  /* 0x0000001723227c20 */ /* 0x000fe20008410000 */
[----:B------:R-:W-:Y:S01]  /*31b0*/  FADD.FTZ R144, R152, -UR24 ;  /* 0x8000001898907e21 */ /* 0x000fe20008010000 */
        /* <DEDUP_REMOVED lines=36> */
[----:B------:R-:W-:-:S05]  /*3400*/  SHF.L.U32 R143, R143, 0x10, RZ ;  /* 0x000000108f8f7819 */ /* 0x000fca00000006ff */
        /* <DEDUP_REMOVED lines=28> */
.L_x_1652:
[----:B------:R-:W-:Y:S05]  /*35d0*/  BSYNC.RECONVERGENT B0 ;  /* 0x0000000000007941 */ /* 0x000fea0003800200 */
.L_x_1651:
        /* <DEDUP_REMOVED lines=32> */
.L_x_1654:
[----:B------:R-:W-:Y:S05]  /*37e0*/  BSYNC.RECONVERGENT B0 ;  /* 0x0000000000007941 */ /* 0x000fea0003800200 */
.L_x_1653:
        /* <DEDUP_REMOVED lines=81> */
.L_x_1659:
        /* <DEDUP_REMOVED lines=33> */
.L_x_1658:
        /* <DEDUP_REMOVED lines=32> */
.L_x_1661:
        /* <DEDUP_REMOVED lines=33> */
.L_x_1657:
        /* <DEDUP_REMOVED lines=35> */
.L_x_1663:
        /* <DEDUP_REMOVED lines=33> */
.L_x_1662:
        /* <DEDUP_REMOVED lines=32> */
.L_x_1664:
        /* <DEDUP_REMOVED lines=32> */
.L_x_1660:
        /* <DEDUP_REMOVED lines=15> */
.L_x_1656:
[----:B------:R-:W-:Y:S05]  /*4c50*/  BSYNC.RECONVERGENT B0 ;  /* 0x0000000000007941 */ /* 0x000fea0003800200 */
.L_x_1655:
        /* <DEDUP_REMOVED lines=45> */
.L_x_1669:
        /* <DEDUP_REMOVED lines=29> */
.L_x_1668:
        /* <DEDUP_REMOVED lines=36> */
.L_x_1671:
        /* <DEDUP_REMOVED lines=29> */
.L_x_1667:
        /* <DEDUP_REMOVED lines=40> */
.L_x_1673:
        /* <DEDUP_REMOVED lines=29> */
.L_x_1672:
        /* <DEDUP_REMOVED lines=36> */
.L_x_1674:
        /* <DEDUP_REMOVED lines=28> */
.L_x_1670:
        /* <DEDUP_REMOVED lines=14> */
.L_x_1666:
[----:B------:R-:W-:Y:S05]  /*5e40*/  BSYNC.RECONVERGENT B0 ;  /* 0x0000000000007941 */ /* 0x000fea0003800200 */
.L_x_1665:
        /* <DEDUP_REMOVED lines=45> */
.L_x_1679:
        /* <DEDUP_REMOVED lines=29> */
.L_x_1678:
        /* <DEDUP_REMOVED lines=36> */
.L_x_1681:
        /* <DEDUP_REMOVED lines=29> */
.L_x_1677:
        /* <DEDUP_REMOVED lines=40> */
.L_x_1683:
        /* <DEDUP_REMOVED lines=29> */
.L_x_1682:
        /* <DEDUP_REMOVED lines=36> */
.L_x_1684:
        /* <DEDUP_REMOVED lines=28> */
.L_x_1680:
        /* <DEDUP_REMOVED lines=14> */
.L_x_1676:
[----:B------:R-:W-:Y:S05]  /*7030*/  BSYNC.RECONVERGENT B0 ;  /* 0x0000000000007941 */ /* 0x000fea0003800200 */
.L_x_1675:
        /* <DEDUP_REMOVED lines=45> */
.L_x_1689:
        /* <DEDUP_REMOVED lines=29> */
.L_x_1688:
        /* <DEDUP_REMOVED lines=36> */
.L_x_1691:
        /* <DEDUP_REMOVED lines=29> */
.L_x_1687:
        /* <DEDUP_REMOVED lines=40> */
.L_x_1693:
        /* <DEDUP_REMOVED lines=29> */
.L_x_1692:
        /* <DEDUP_REMOVED lines=36> */
.L_x_1694:
        /* <DEDUP_REMOVED lines=28> */
.L_x_1690:
        /* <DEDUP_REMOVED lines=13> */
.L_x_1686:
[----:B------:R-:W-:Y:S05]  /*8210*/  BSYNC.RECONVERGENT B0 ;  /* 0x0000000000007941 */ /* 0x000fea0003800200 */
.L_x_1685:
[----:B------:R-:W-:Y:S01]  /*8220*/  UPLOP3.LUT UP1, UPT, UPT, UPT, UP1, 0x40, 0x4 ;  /* 0x000000000004789c */ /* 0x000fe20003f2e810 */
[----:B------:R-:W-:Y:S10]  /*8230*/  BRA.U !UP3, `(.L_x_1695) ;  /* 0xffffff8d0b947547 */ /* 0x000ff4000b83ffff */
.L_x_1644:
        /* <DEDUP_REMOVED lines=31> */
.L_x_1697:
[----:B------:R-:W-:Y:S05]  /*8430*/  BSYNC.RECONVERGENT B0 ;  /* 0x0000000000007941 */ /* 0x000fea0003800200 */
.L_x_1696:
        /* <DEDUP_REMOVED lines=19> */
.L_x_1699:
[----:B------:R-:W-:Y:S05]  /*8570*/  BSYNC.RECONVERGENT B0 ;  /* 0x0000000000007941 */ /* 0x000fea0003800200 */
.L_x_1698:
        /* <DEDUP_REMOVED lines=19> */
.L_x_1701:
[----:B------:R-:W-:Y:S05]  /*86b0*/  BSYNC.RECONVERGENT B0 ;  /* 0x0000000000007941 */ /* 0x000fea0003800200 */
.L_x_1700:
        /* <DEDUP_REMOVED lines=18> */
.L_x_1702:
        /* <DEDUP_REMOVED lines=10> */
.L_x_4844:


//--------------------- .text._ZN10layer_norm31ln_parallel_residual_bwd_kernelINS_13Kernel_traitsIf13__nv_bfloat16fS2_fjLj8192ELj1ELj1ELj8ELj16ENS_18Kernel_traits_baseILj8192EfS2_fS2_fjLj256EEEEELb0ELb0ELb1EEEvNS_9BwdParamsE --------------------------
	.section	.text._ZN10layer_norm31ln_parallel_residual_bwd_kernelINS_13Kernel_traitsIf13__nv_bfloat16fS2_fjLj8192ELj1ELj1ELj8ELj16ENS_18Kernel_traits_baseILj8192EfS2_fS2_fjLj256EEEEELb0ELb0ELb1EEEvNS_9BwdParamsE,"ax",@progbits
	.align	128
        .global         _ZN10layer_norm31ln_parallel_residual_bwd_kernelINS_13Kernel_traitsIf13__nv_bfloat16fS2_fjLj8192ELj1ELj1ELj8ELj16ENS_18Kernel_traits_baseILj8192EfS2_fS2_fjLj256EEEEELb0ELb0ELb1EEEvNS_9BwdParamsE
        .type           _ZN10layer_norm31ln_parallel_residual_bwd_kernelINS_13Kernel_traitsIf13__nv_bfloat16fS2_fjLj8192ELj1ELj1ELj8ELj16ENS_18Kernel_traits_baseILj8192EfS2_fS2_fjLj256EEEEELb0ELb0ELb1EEEvNS_9BwdParamsE,@function
        .size           _ZN10layer_norm31ln_parallel_residual_bwd_kernelINS_13Kernel_traitsIf13__nv_bfloat16fS2_fjLj8192ELj1ELj1ELj8ELj16ENS_18Kernel_traits_baseILj8192EfS2_fS2_fjLj256EEEEELb0ELb0ELb1EEEvNS_9BwdParamsE,(.L_x_4845 - _ZN10layer_norm31ln_parallel_residual_bwd_kernelINS_13Kernel_traitsIf13__nv_bfloat16fS2_fjLj8192ELj1ELj1ELj8ELj16ENS_18Kernel_traits_baseILj8192EfS2_fS2_fjLj256EEEEELb0ELb0ELb1EEEvNS_9BwdParamsE)
        .other          _ZN10layer_norm31ln_parallel_residual_bwd_kernelINS_13Kernel_traitsIf13__nv_bfloat16fS2_fjLj8192ELj1ELj1ELj8ELj16ENS_18Kernel_traits_baseILj8192EfS2_fS2_fjLj256EEEEELb0ELb0ELb1EEEvNS_9BwdParamsE,@"STO_CUDA_ENTRY STV_DEFAULT"
_ZN10layer_norm31ln_parallel_residual_bwd_kernelINS_13Kernel_traitsIf13__nv_bfloat16fS2_fjLj8192ELj1ELj1ELj8ELj16ENS_18Kernel_traits_baseILj8192EfS2_fS2_fjLj256EEEEELb0ELb0ELb1EEEvNS_9BwdParamsE:
.text._ZN10layer_norm31ln_parallel_residual_bwd_kernelINS_13Kernel_traitsIf13__nv_bfloat16fS2_fjLj8192ELj1ELj1ELj8ELj16ENS_18Kernel_traits_baseILj8192EfS2_fS2_fjLj256EEEEELb0ELb0ELb1EEEvNS_9BwdParamsE:
        /* <DEDUP_REMOVED lines=72> */
[----:B------:R-:W1:Y:S01]  /*0480*/  LDC.64 R2, c[0x0][0x3d0] ;  /* 0x0000f400ff027b82 */ /* 0x000e620000000a00 */
[----:B------:R2:W-:Y:S07]  /*0490*/  STL [R1+0xfc], RZ ;  /* 0x0000fcff01007387 */ /* 0x0005ee0000100800 */
[----:B------:R-:W3:Y:S01]  /*04a0*/  LDC.64 R4, c[0x0][0x3d8] ;  /* 0x0000f600ff047b82 */ /* 0x000ee20000000a00 */
[----:B------:R-:W-:Y:S01]  /*04b0*/  HFMA2 R247, -RZ, RZ, 0, 0 ;  /* 0x00000000fff77431 */ /* 0x000fe200000001ff */
[----:B------:R-:W-:Y:S01]  /*04c0*/  UPLOP3.LUT UP1, UPT, UPT, UPT, UPT, 0x40, 0x4 ;  /* 0x000000000004789c */ /* 0x000fe20003f2e870 */
[----:B------:R-:W-:Y:S01]  /*04d0*/  HFMA2 R250, -RZ, RZ, 0, 0 ;  /* 0x00000000fffa7431 */ /* 0x000fe200000001ff */
[----:B------:R-:W4:Y:S01]  /*04e0*/  LDCU UR23, c[0x0][0x388] ;  /* 0x00007100ff1777ac */ /* 0x000f220008000800 */
[----:B------:R-:W-:-:S02]  /*04f0*/  HFMA2 R235, -RZ, RZ, 0, 0 ;  /* 0x00000000ffeb7431 */ /* 0x000fc400000001ff */
[----:B------:R-:W-:Y:S01]  /*0500*/  HFMA2 R224, -RZ, RZ, 0, 0 ;  /* 0x00000000ffe07431 */ /* 0x000fe200000001ff */
[----:B------:R-:W-:Y:S02]  /*0510*/  MOV R245, RZ ;  /* 0x000000ff00f57202 */ /* 0x000fe40000000f00 */
[----:B------:R-:W-:Y:S02]  /*0520*/  CS2R R242, SRZ ;  /* 0x0000000000f27805 */ /* 0x000fe4000001ff00 */
[----:B------:R-:W-:Y:S02]  /*0530*/  CS2R R240, SRZ ;  /* 0x0000000000f07805 */ /* 0x000fe4000001ff00 */
[----:B------:R-:W-:Y:S02]  /*0540*/  CS2R R238, SRZ ;  /* 0x0000000000ee7805 */ /* 0x000fe4000001ff00 */
[----:B------:R-:W-:Y:S02]  /*0550*/  MOV R248, RZ ;  /* 0x000000ff00f87202 */ /* 0x000fe40000000f00 */
[----:B------:R-:W-:-:S02]  /*0560*/  CS2R R236, SRZ ;  /* 0x0000000000ec7805 */ /* 0x000fc4000001ff00 */
[----:B------:R-:W-:Y:S02]  /*0570*/  MOV R232, RZ ;  /* 0x000000ff00e87202 */ /* 0x000fe40000000f00 */
[----:B------:R-:W-:Y:S01]  /*0580*/  CS2R R230, SRZ ;  /* 0x0000000000e67805 */ /* 0x000fe2000001ff00 */
[----:B-1----:R-:W-:Y:S01]  /*0590*/  IMAD.WIDE.U32 R2, R251, 0x20, R2 ;  /* 0x00000020fb027825 */ /* 0x002fe200078e0002 */
[----:B------:R-:W-:Y:S02]  /*05a0*/  CS2R R228, SRZ ;  /* 0x0000000000e47805 */ /* 0x000fe4000001ff00 */
[----:B------:R-:W-:Y:S02]  /*05b0*/  CS2R R226, SRZ ;  /* 0x0000000000e27805 */ /* 0x000fe4000001ff00 */
[----:B------:R-:W-:Y:S02]  /*05c0*/  CS2R R222, SRZ ;  /* 0x0000000000de7805 */ /* 0x000fe4000001ff00 */
[----:B------:R-:W-:Y:S01]  /*05d0*/  CS2R R220, SRZ ;  /* 0x0000000000dc7805 */ /* 0x000fe2000001ff00 */
[----:B0-----:R-:W5:Y:S01]  /*05e0*/  LDG.E.128 R84, desc[UR14][R2.64] ;  /* 0x0000000e02547981 */ /* 0x001f62000c1e1d00 */
[----:B------:R-:W-:-:S02]  /*05f0*/  CS2R R218, SRZ ;  /* 0x0000000000da7805 */ /* 0x000fc4000001ff00 */
[----:B------:R-:W-:Y:S01]  /*0600*/  CS2R R216, SRZ ;  /* 0x0000000000d87805 */ /* 0x000fe2000001ff00 */
[----:B---3--:R-:W-:Y:S01]  /*0610*/  IMAD.WIDE.U32 R4, R251, 0x20, R4 ;  /* 0x00000020fb047825 */ /* 0x008fe200078e0004 */
[----:B------:R-:W5:Y:S01]  /*0620*/  LDG.E.128 R80, desc[UR14][R2.64+0x10] ;  /* 0x0000100e02507981 */ /* 0x000f62000c1e1d00 */
[----:B------:R-:W-:Y:S02]  /*0630*/  CS2R R214, SRZ ;  /* 0x0000000000d67805 */ /* 0x000fe4000001ff00 */
[----:B------:R-:W-:Y:S02]  /*0640*/  MOV R200, RZ ;  /* 0x000000ff00c87202 */ /* 0x000fe40000000f00 */
        /* <DEDUP_REMOVED lines=14> */
[----:B------:R-:W-:Y:S01]  /*0730*/  CS2R R14, SRZ ;  /* 0x00000000000e7805 */ /* 0x000fe2000001ff00 */
[----:B------:R-:W0:Y:S02]  /*0740*/  LDCU.U8 UR22, c[0x0][0x410] ;  /* 0x00008200ff1677ac */ /* 0x000e240008000000 */
[----:B------:R-:W5:Y:S01]  /*0750*/  LDG.E.128 R60, desc[UR14][R2.64+0x6000] ;  /* 0x0060000e023c7981 */ /* 0x000f62000c1e1d00 */
[----:B------:R-:W1:Y:S03]  /*0760*/  LDCU UR28, c[0x0][0x400] ;  /* 0x00008000ff1c77ac */ /* 0x000e660008000800 */
[----:B------:R-:W5:Y:S01]  /*0770*/  LDG.E.128 R56, desc[UR14][R2.64+0x6010] ;  /* 0x0060100e02387981 */ /* 0x000f62000c1e1d00 */
[----:B------:R-:W3:Y:S03]  /*0780*/  LDCU.64 UR30, c[0x0][0x468] ;  /* 0x00008d00ff1e77ac */ /* 0x000ee60008000a00 */
        /* <DEDUP_REMOVED lines=67> */
[----:B------:R2:W-:Y:S01]  /*0bc0*/  STL [R1], RZ ;  /* 0x000000ff01007387 */ /* 0x0005e20000100800 */
[----:B------:R-:W-:-:S02]  /*0bd0*/  CS2R R12, SRZ ;  /* 0x00000000000c7805 */ /* 0x000fc4000001ff00 */
[----:B------:R-:W-:Y:S02]  /*0be0*/  CS2R R10, SRZ ;  /* 0x00000000000a7805 */ /* 0x000fe4000001ff00 */
[----:B------:R-:W-:Y:S01]  /*0bf0*/  CS2R R8, SRZ ;  /* 0x0000000000087805 */ /* 0x000fe2000001ff00 */
[----:B------:R-:W5:Y:S01]  /*0c00*/  LDG.E.128 R52, desc[UR14][R4.64] ;  /* 0x0000000e04347981 */ /* 0x000f62000c1e1d00 */
[----:B------:R-:W-:-:S03]  /*0c10*/  CS2R R6, SRZ ;  /* 0x0000000000067805 */ /* 0x000fc6000001ff00 */
[----:B------:R-:W5:Y:S04]  /*0c20*/  LDG.E.128 R48, desc[UR14][R4.64+0x10] ;  /* 0x0000100e04307981 */ /* 0x000f68000c1e1d00 */
[----:B------:R-:W5:Y:S04]  /*0c30*/  LDG.E.128 R44, desc[UR14][R4.64+0x2000] ;  /* 0x0020000e042c7981 */ /* 0x000f68000c1e1d00 */
[----:B------:R-:W5:Y:S04]  /*0c40*/  LDG.E.128 R40, desc[UR14][R4.64+0x2010] ;  /* 0x0020100e04287981 */ /* 0x000f68000c1e1d00 */
[----:B------:R-:W5:Y:S04]  /*0c50*/  LDG.E.128 R36, desc[UR14][R4.64+0x4000] ;  /* 0x0040000e04247981 */ /* 0x000f68000c1e1d00 */
[----:B------:R-:W5:Y:S04]  /*0c60*/  LDG.E.128 R32, desc[UR14][R4.64+0x4010] ;  /* 0x0040100e04207981 */ /* 0x000f68000c1e1d00 */
[----:B------:R-:W5:Y:S04]  /*0c70*/  LDG.E.128 R28, desc[UR14][R4.64+0x6000] ;  /* 0x0060000e041c7981 */ /* 0x000f68000c1e1d00 */
[----:B------:R4:W5:Y:S02]  /*0c80*/  LDG.E.128 R24, desc[UR14][R4.64+0x6010] ;  /* 0x0060100e04187981 */ /* 0x000964000c1e1d00 */
[----:B01234-:R-:W-:-:S07]  /*0c90*/  CS2R R4, SRZ ;  /* 0x0000000000047805 */ /* 0x01ffce000001ff00 */
.L_x_1738:
[----:B------:R-:W-:Y:S01]  /*0ca0*/  UIMAD.WIDE UR8, UR4, 0x4, UR16 ;  /* 0x00000004040878a5 */ /* 0x000fe2000f8e0210 */
[----:B0-----:R-:W0:Y:S01]  /*0cb0*/  LDC.64 R182, c[0x0][0x430] ;  /* 0x00010c00ffb67b82 */ /* 0x001e220000000a00 */
[----:B------:R-:W-:Y:S01]  /*0cc0*/  UIMAD UR5, UR4, UR23, URZ ;  /* 0x00000017040572a4 */ /* 0x000fe2000f8e02ff */
[----:B------:R-:W2:Y:S01]  /*0cd0*/  LDL.LU R211, [R1+0x18] ;  /* 0x0000180001d37983 */ /* 0x000ea20000300800 */
[----:B------:R-:W-:Y:S02]  /*0ce0*/  UIMAD.WIDE UR20, UR4, 0x4, UR18 ;  /* 0x00000004041478a5 */ /* 0x000fe4000f8e0212 */
[----:B------:R-:W-:-:S03]  /*0cf0*/  USHF.R.S32.HI UR6, URZ, 0x1f, UR5 ;  /* 0x0000001fff067899 */ /* 0x000fc60008011405 */
[----:B-1----:R-:W1:Y:S01]  /*0d00*/  LDC.64 R184, c[0x0][0x3a8] ;  /* 0x0000ea00ffb87b82 */ /* 0x002e620000000a00 */
[----:B------:R-:W-:Y:S02]  /*0d10*/  MOV R2, UR8 ;  /* 0x0000000800027c02 */ /* 0x000fe40008000f00 */
[----:B------:R-:W-:-:S05]  /*0d20*/  MOV R3, UR9 ;  /* 0x0000000900037c02 */ /* 0x000fca0008000f00 */
[----:B------:R-:W3:Y:S01]  /*0d30*/  LDC.64 R186, c[0x0][0x428] ;  /* 0x00010a00ffba7b82 */ /* 0x000ee20000000a00 */
[----:B------:R-:W-:Y:S01]  /*0d40*/  ULEA.HI UR6, UR6, UR5, URZ, 0x3 ;  /* 0x0000000506067291 */ /* 0x000fe2000f8f18ff */
[----:B------:R4:W2:Y:S04]  /*0d50*/  LDG.E R0, desc[UR14][R2.64] ;  /* 0x0000000e02007981 */ /* 0x0008a8000c1e1900 */
[----:B------:R-:W2:Y:S01]  /*0d60*/  LDL.LU R209, [R1+0x8] ;  /* 0x0000080001d17983 */ /* 0x000ea20000300800 */
[----:B------:R-:W-:-:S03]  /*0d70*/  MOV R202, UR6 ;  /* 0x0000000600ca7c02 */ /* 0x000fc60008000f00 */
[----:B------:R-:W2:Y:S01]  /*0d80*/  LDL.LU R213, [R1+0x1c] ;  /* 0x00001c0001d57983 */ /* 0x000ea20000300800 */
[----:B----4-:R-:W-:Y:S02]  /*0d90*/  MOV R2, UR20 ;  /* 0x0000001400027c02 */ /* 0x010fe40008000f00 */
[----:B------:R-:W-:Y:S01]  /*0da0*/  MOV R3, UR21 ;  /* 0x0000001500037c02 */ /* 0x000fe20008000f00 */
[----:B------:R-:W4:Y:S01]  /*0db0*/  LDL.LU R210, [R1+0xc] ;  /* 0x00000c0001d27983 */ /* 0x000f220000300800 */
[----:B------:R-:W-:-:S03]  /*0dc0*/  LEA.HI.SX32 R202, R202, R251, 0x1d ;  /* 0x000000fbcaca7211 */ /* 0x000fc600078feaff */
[----:B------:R3:W2:Y:S02]  /*0dd0*/  LDG.E R2, desc[UR14][R2.64] ;  /* 0x0000000e02027981 */ /* 0x0006a4000c1e1900 */
[C---:B0-----:R-:W-:Y:S01]  /*0de0*/  IMAD.WIDE.U32 R132, R202.reuse, 0x10, R182 ;  /* 0x00000010ca847825 */ /* 0x041fe200078e00b6 */
[----:B------:R-:W-:Y:S01]  /*0df0*/  ISETP.NE.U32.AND P0, PT, RZ, UR24, PT ;  /* 0x00000018ff007c0c */ /* 0x000fe2000bf05070 */
[----:B------:R-:W4:Y:S02]  /*0e00*/  LDL.LU R212, [R1+0x20] ;  /* 0x0000200001d47983 */ /* 0x000f240000300800 */
[C---:B-1----:R-:W-:Y:S02]  /*0e10*/  IMAD.WIDE.U32 R140, R202.reuse, 0x20, R184 ;  /* 0x00000020ca8c7825 */ /* 0x042fe400078e00b8 */
[----:B------:R-:W4:Y:S02]  /*0e20*/  LDG.E.128 R132, desc[UR14][R132.64] ;  /* 0x0000000e84847981 */ /* 0x000f24000c1e1d00 */
[----:B---3--:R-:W-:-:S02]  /*0e30*/  IMAD.WIDE.U32 R136, R202, 0x10, R186 ;  /* 0x00000010ca887825 */ /* 0x008fc400078e00ba */
[----:B------:R-:W3:Y:S04]  /*0e40*/  LDG.E.128 R176, desc[UR14][R140.64] ;  /* 0x0000000e8cb07981 */ /* 0x000ee8000c1e1d00 */
[----:B------:R-:W4:Y:S04]  /*0e50*/  LDG.E.128 R136, desc[UR14][R136.64] ;  /* 0x0000000e88887981 */ /* 0x000f28000c1e1d00 */
[----:B------:R-:W3:Y:S01]  /*0e60*/  LDG.E.128 R140, desc[UR14][R140.64+0x10] ;  /* 0x0000100e8c8c7981 */ /* 0x000ee2000c1e1d00 */
[----:B------:R-:W-:-:S13]  /*0e70*/  ISETP.NE.AND.EX P0, PT, RZ, UR25, PT, P0 ;  /* 0x00000019ff007c0c */ /* 0x000fda000bf05300 */
[----:B------:R-:W0:Y:S01]  /*0e80*/  @P0 LDC.64 R174, c[0x0][0x438] ;  /* 0x00010e00ffae0b82 */ /* 0x000e220000000a00 */
[----:B------:R-:W-:Y:S02]  /*0e90*/  IADD3 R201, PT, PT, R202, 0x100, RZ ;  /* 0x00000100cac97810 */ /* 0x000fe40007ffe0ff */
[----:B------:R-:W-:-:S05]  /*0ea0*/  ISETP.NE.AND P2, PT, RZ, UR22, PT ;  /* 0x00000016ff007c0c */ /* 0x000fca000bf45270 */
[----:B------:R-:W1:Y:S01]  /*0eb0*/  @P0 LDC.64 R170, c[0x0][0x438] ;  /* 0x00010e00ffaa0b82 */ /* 0x000e620000000a00 */
[----:B------:R-:W-:-:S07]  /*0ec0*/  IADD3 R3, PT, PT, R202, 0x200, RZ ;  /* 0x00000200ca037810 */ /* 0x000fce0007ffe0ff */
[----:B------:R-:W1:Y:S01]  /*0ed0*/  @P0 LDC.64 R180, c[0x0][0x438] ;  /* 0x00010e00ffb40b82 */ /* 0x000e620000000a00 */
[----:B0-----:R-:W-:-:S05]  /*0ee0*/  @P0 IMAD.WIDE.U32 R174, R201, 0x20, R174 ;  /* 0x00000020c9ae0825 */ /* 0x001fca00078e00ae */
[----:B-----5:R-:W5:Y:S04]  /*0ef0*/  @P0 LDG.E.128 R96, desc[UR14][R174.64] ;  /* 0x0000000eae600981 */ /* 0x020f68000c1e1d00 */
[----:B------:R0:W5:Y:S02]  /*0f00*/  @P0 LDG.E.128 R100, desc[UR14][R174.64+0x10] ;  /* 0x0000100eae640981 */ /* 0x000164000c1e1d00 */
[----:B0-----:R-:W0:Y:S01]  /*0f10*/  @P0 LDC.64 R174, c[0x0][0x438] ;  /* 0x00010e00ffae0b82 */ /* 0x001e220000000a00 */
[----:B------:R-:W-:-:S04]  /*0f20*/  IMAD.WIDE.U32 R148, R201, 0x10, R182 ;  /* 0x00000010c9947825 */ /* 0x000fc800078e00b6 */
[C---:B------:R-:W-:Y:S02]  /*0f30*/  IMAD.WIDE.U32 R156, R201.reuse, 0x20, R184 ;  /* 0x00000020c99c7825 */ /* 0x040fe400078e00b8 */
[----:B------:R-:W3:Y:S04]  /*0f40*/  LDG.E.128 R148, desc[UR14][R148.64] ;  /* 0x0000000e94947981 */ /* 0x000ee8000c1e1d00 */
[----:B------:R-:W3:Y:S01]  /*0f50*/  LDG.E.128 R144, desc[UR14][R156.64] ;  /* 0x0000000e9c907981 */ /* 0x000ee2000c1e1d00 */
[----:B--2---:R-:W-:Y:S02]  /*0f60*/  R2UR UR9, R2 ;  /* 0x00000000020972ca */ /* 0x004fe400000e0000 */
[----:B----4-:R-:W-:Y:S01]  /*0f70*/  SHF.L.U32 R204, R136, 0x10, RZ ;  /* 0x0000001088cc7819 */ /* 0x010fe200000006ff */
[----:B------:R-:W-:Y:S01]  /*0f80*/  IMAD.WIDE.U32 R152, R201, 0x10, R186 ;  /* 0x00000010c9987825 */ /* 0x000fe200078e00ba */
[----:B------:R-:W-:Y:S01]  /*0f90*/  FSEL R0, R0, RZ, !P2 ;  /* 0x000000ff00007208 */ /* 0x000fe20005000000 */
[----:B------:R-:W2:Y:S01]  /*0fa0*/  LDG.E.128 R156, desc[UR14][R156.64+0x10] ;  /* 0x0000100e9c9c7981 */ /* 0x000ea2000c1e1d00 */
[----:B------:R-:W-:-:S02]  /*0fb0*/  IADD3 R2, PT, PT, R202, 0x300, RZ ;  /* 0x00000300ca027810 */ /* 0x000fc40007ffe0ff */
[----:B------:R-:W-:Y:S01]  /*0fc0*/  R2UR UR5, R0 ;  /* 0x00000000000572ca */ /* 0x000fe200000e0000 */
[----:B------:R-:W4:Y:S02]  /*0fd0*/  LDG.E.128 R152, desc[UR14][R152.64] ;  /* 0x0000000e98987981 */ /* 0x000f24000c1e1d00 */
[----:B0-----:R-:W-:-:S05]  /*0fe0*/  @P0 IMAD.WIDE.U32 R174, R2, 0x20, R174 ;  /* 0x0000002002ae0825 */ /* 0x001fca00078e00ae */
[----:B------:R-:W5:Y:S04]  /*0ff0*/  @P0 LDG.E.128 R112, desc[UR14][R174.64] ;  /* 0x0000000eae700981 */ /* 0x000f68000c1e1d00 */
[----:B------:R0:W5:Y:S01]  /*1000*/  @P0 LDG.E.128 R116, desc[UR14][R174.64+0x10] ;  /* 0x0000100eae740981 */ /* 0x000162000c1e1d00 */
[----:B---3--:R-:W-:Y:S01]  /*1010*/  FADD.FTZ R177, R177, -UR5 ;  /* 0x80000005b1b17e21 */ /* 0x008fe20008010000 */
[----:B------:R-:W-:Y:S02]  /*1020*/  PRMT R136, R136, 0x7632, R136 ;  /* 0x0000763288887816 */ /* 0x000fe40000000088 */
[C---:B0-----:R-:W-:Y:S02]  /*1030*/  SHF.L.U32 R174, R132.reuse, 0x10, RZ ;  /* 0x0000001084ae7819 */ /* 0x041fe400000006ff */
[----:B------:R-:W-:Y:S01]  /*1040*/  PRMT R132, R132, 0x7632, R132 ;  /* 0x0000763284847816 */ /* 0x000fe20000000084 */
[----:B------:R-:W-:-:S03]  /*1050*/  FMUL.FTZ R206, R177, UR9 ;  /* 0x00000009b1ce7c20 */ /* 0x000fc60008410000 */
[----:B------:R-:W-:Y:S02]  /*1060*/  SHF.L.U32 R132, R132, 0x10, RZ ;  /* 0x0000001084847819 */ /* 0x000fe400000006ff */
[----:B------:R-:W-:-:S03]  /*1070*/  SHF.L.U32 R136, R136, 0x10, RZ ;  /* 0x0000001088887819 */ /* 0x000fc600000006ff */
[-C--:B------:R-:W-:Y:S01]  /*1080*/  FFMA.FTZ R239, R206, R132.reuse, R239 ;  /* 0x00000084ceef7223 */ /* 0x080fe200000100ef */
[----:B------:R-:W-:Y:S01]  /*1090*/  FADD.FTZ R243, R132, R243 ;  /* 0x000000f384f37221 */ /* 0x000fe20000010000 */
[----:B------:R-:W-:Y:S01]  /*10a0*/  FMUL.FTZ R132, R53, R132 ;  /* 0x0000008435847220 */ /* 0x000fe20000410000 */
[-C--:B------:R-:W-:Y:S01]  /*10b0*/  FFMA.FTZ R5, R206, R136.reuse, R5 ;  /* 0x00000088ce057223 */ /* 0x080fe20000010005 */
[----:B------:R-:W-:Y:S02]  /*10c0*/  FADD.FTZ R214, R136, R214 ;  /* 0x000000d688d67221 */ /* 0x000fe40000010000 */
[----:B------:R-:W-:Y:S01]  /*10d0*/  FFMA.FTZ R136, R85, R136, R132 ;  /* 0x0000008855887223 */ /* 0x000fe20000010084 */
[----:B------:R-:W-:-:S05]  /*10e0*/  SHF.L.U32 R132, R134, 0x10, RZ ;  /* 0x0000001086847819 */ /* 0x000fca00000006ff */
[----:B------:R-:W-:Y:S01]  /*10f0*/  FADD.FTZ R211, R132, R211 ;  /* 0x000000d384d37221 */ /* 0x000fe20000010000 */
[----:B------:R-:W-:-:S04]  /*1100*/  FADD.FTZ R208, R140, -UR5 ;  /* 0x800000058cd07e21 */ /* 0x000fc80008010000 */
[----:B------:R0:W-:Y:S01]  /*1110*/  STL [R1+0x18], R211 ;  /* 0x000018d301007387 */ /* 0x0001e20000100800 */
[----:B------:R-:W-:Y:S01]  /*1120*/  FMUL.FTZ R208, R208, UR9 ;  /* 0x00000009d0d07c20 */ /* 0x000fe20008410000 */
[----:B------:R-:W-:Y:S02]  /*1130*/  PRMT R134, R134, 0x7632, R134 ;  /* 0x0000763286867816 */ /* 0x000fe40000000086 */
[----:B0-----:R-:W3:Y:S01]  /*1140*/  LDL.LU R211, [R1+0x10] ;  /* 0x0000100001d37983 */ /* 0x001ee20000300800 */
[----:B------:R-:W-:Y:S01]  /*1150*/  FADD.FTZ R141, R141, -UR5 ;  /* 0x800000058d8d7e21 */ /* 0x000fe20008010000 */
[----:B------:R-:W-:Y:S01]  /*1160*/  FFMA.FTZ R209, R208, R132, R209 ;  /* 0x00000084d0d17223 */ /* 0x000fe200000100d1 */
[----:B------:R-:W-:Y:S02]  /*1170*/  SHF.L.U32 R134, R134, 0x10, RZ ;  /* 0x0000001086867819 */ /* 0x000fe400000006ff */
[----:B------:R-:W-:Y:S02]  /*1180*/  FMUL.FTZ R141, R141, UR9 ;  /* 0x000000098d8d7c20 */ /* 0x000fe40008410000 */
[----:B------:R-:W-:Y:S01]  /*1190*/  STL [R1+0x8], R209 ;  /* 0x000008d101007387 */ /* 0x000fe20000100800 */
[----:B------:R-:W-:Y:S01]  /*11a0*/  FADD.FTZ R213, R134, R213 ;  /* 0x000000d586d57221 */ /* 0x000fe20000010000 */
[----:B------:R-:W-:-:S02]  /*11b0*/  FFMA.FTZ R210, R141, R134, R210 ;  /* 0x000000868dd27223 */ /* 0x000fc400000100d2 */
[----:B------:R-:W2:Y:S04]  /*11c0*/  LDL.LU R249, [R1+0x24] ;  /* 0x0000240001f97983 */ /* 0x000ea80000300800 */
[----:B------:R-:W4:Y:S04]  /*11d0*/  LDL.LU R244, [R1+0x14] ;  /* 0x0000140001f47983 */ /* 0x000f280000300800 */
[----:B------:R0:W-:Y:S04]  /*11e0*/  STL [R1+0x1c], R213 ;  /* 0x00001cd501007387 */ /* 0x0001e80000100800 */
[----:B------:R1:W-:Y:S04]  /*11f0*/  STL [R1+0xc], R210 ;  /* 0x00000cd201007387 */ /* 0x0003e80000100800 */
[----:B------:R-:W4:Y:S04]  /*1200*/  LDL.LU R225, [R1+0x48] ;  /* 0x0000480001e17983 */ /* 0x000f280000300800 */
[----:B0-----:R-:W4:Y:S01]  /*1210*/  LDL.LU R213, [R1+0x38] ;  /* 0x0000380001d57983 */ /* 0x001f220000300800 */
[----:B------:R-:W-:Y:S01]  /*1220*/  FADD.FTZ R142, R142, -UR5 ;  /* 0x800000058e8e7e21 */ /* 0x000fe20008010000 */
[----:B------:R-:W-:Y:S01]  /*1230*/  FMUL.FTZ R209, R49, R134 ;  /* 0x0000008631d17220 */ /* 0x000fe20000410000 */
[----:B------:R-:W-:-:S02]  /*1240*/  SHF.L.U32 R134, R135, 0x10, RZ ;  /* 0x0000001087867819 */ /* 0x000fc400000006ff */
[----:B-1----:R-:W-:Y:S01]  /*1250*/  FMUL.FTZ R210, R142, UR9 ;  /* 0x000000098ed27c20 */ /* 0x002fe20008410000 */
[----:B------:R-:W-:Y:S01]  /*1260*/  SHF.L.U32 R140, R138, 0x10, RZ ;  /* 0x000000108a8c7819 */ /* 0x000fe200000006ff */
[----:B------:R-:W-:Y:S01]  /*1270*/  FADD.FTZ R143, R143, -UR5 ;  /* 0x800000058f8f7e21 */ /* 0x000fe20008010000 */
[----:B------:R-:W-:Y:S01]  /*1280*/  FADD.FTZ R212, R134, R212 ;  /* 0x000000d486d47221 */ /* 0x000fe20000010000 */
[----:B------:R-:W-:Y:S01]  /*1290*/  PRMT R138, R138, 0x7632, R138 ;  /* 0x000076328a8a7816 */ /* 0x000fe2000000008a */
[----:B------:R-:W-:-:S03]  /*12a0*/  FMUL.FTZ R142, R50, R134 ;  /* 0x00000086328e7220 */ /* 0x000fc60000410000 */
[----:B------:R0:W-:Y:S01]  /*12b0*/  STL [R1+0x20], R212 ;  /* 0x000020d401007387 */ /* 0x0001e20000100800 */
[----:B------:R-:W-:Y:S01]  /*12c0*/  SHF.L.U32 R138, R138, 0x10, RZ ;  /* 0x000000108a8a7819 */ /* 0x000fe200000006ff */
[----:B0-----:R-:W-:-:S04]  /*12d0*/  FMUL.FTZ R212, R143, UR9 ;  /* 0x000000098fd47c20 */ /* 0x001fc80008410000 */
[----:B------:R-:W-:Y:S01]  /*12e0*/  FADD.FTZ R218, R138, R218 ;  /* 0x000000da8ada7221 */ /* 0x000fe20000010000 */
[-C--:B------:R-:W-:Y:S01]  /*12f0*/  FFMA.FTZ R9, R141, R138.reuse, R9 ;  /* 0x0000008a8d097223 */ /* 0x080fe20000010009 */
[----:B------:R-:W-:Y:S01]  /*1300*/  FFMA.FTZ R138, R81, R138, R209 ;  /* 0x0000008a518a7223 */ /* 0x000fe200000100d1 */
[----:B------:R-:W-:-:S05]  /*1310*/  SHF.L.U32 R209, R139, 0x10, RZ ;  /* 0x000000108bd17819 */ /* 0x000fca00000006ff */
[----:B------:R-:W-:Y:S01]  /*1320*/  FADD.FTZ R219, R209, R219 ;  /* 0x000000dbd1db7221 */ /* 0x000fe20000010000 */
[-C--:B------:R-:W-:Y:S01]  /*1330*/  FFMA.FTZ R10, R210, R209.reuse, R10 ;  /* 0x000000d1d20a7223 */ /* 0x080fe2000001000a */
[----:B------:R-:W-:Y:S01]  /*1340*/  FFMA.FTZ R209, R82, R209, R142 ;  /* 0x000000d152d17223 */ /* 0x000fe2000001008e */
[----:B------:R-:W-:-:S04]  /*1350*/  FADD.FTZ R142, R144, -UR5 ;  /* 0x80000005908e7e21 */ /* 0x000fc80008010000 */
[----:B------:R-:W-:Y:S01]  /*1360*/  FMUL.FTZ R142, R142, UR9 ;  /* 0x000000098e8e7c20 */ /* 0x000fe20008410000 */
[----:B---3--:R-:W-:Y:S01]  /*1370*/  FFMA.FTZ R211, R210, R134, R211 ;  /* 0x00000086d2d37223 */ /* 0x008fe200000100d3 */
[----:B------:R-:W-:-:S04]  /*1380*/  PRMT R134, R135, 0x7632, R134 ;  /* 0x0000763287867816 */ /* 0x000fc80000000086 */
[----:B------:R0:W-:Y:S04]  /*1390*/  STL [R1+0x10], R211 ;  /* 0x000010d301007387 */ /* 0x0001e80000100800 */
[----:B------:R-:W3:Y:S01]  /*13a0*/  LDL.LU R143, [R1+0x50] ;  /* 0x00005000018f7983 */ /* 0x000ee20000300800 */
[----:B------:R-:W-:-:S03]  /*13b0*/  SHF.L.U32 R134, R134, 0x10, RZ ;  /* 0x0000001086867819 */ /* 0x000fc600000006ff */
[----:B------:R-:W3:Y:S02]  /*13c0*/  LDL.LU R135, [R1+0x40] ;  /* 0x0000400001877983 */ /* 0x000ee40000300800 */
[-C--:B0-----:R-:W-:Y:S01]  /*13d0*/  FMUL.FTZ R211, R51, R134.reuse ;  /* 0x0000008633d37220 */ /* 0x081fe20000410000 */
[----:B--2---:R-:W-:Y:S01]  /*13e0*/  FADD.FTZ R249, R134, R249 ;  /* 0x000000f986f97221 */ /* 0x004fe20000010000 */
[----:B----4-:R-:W-:Y:S01]  /*13f0*/  FFMA.FTZ R244, R212, R134, R244 ;  /* 0x00000086d4f47223 */ /* 0x010fe200000100f4 */
[----:B------:R-:W-:-:S03]  /*1400*/  SHF.L.U32 R134, R148, 0x10, RZ ;  /* 0x0000001094867819 */ /* 0x000fc600000006ff */
[----:B------:R-:W-:Y:S02]  /*1410*/  STL [R1+0x24], R249 ;  /* 0x000024f901007387 */ /* 0x000fe40000100800 */
[----:B------:R-:W-:Y:S02]  /*1420*/  FADD.FTZ R225, R134, R225 ;  /* 0x000000e186e17221 */ /* 0x000fe40000010000 */
[----:B------:R0:W-:Y:S01]  /*1430*/  STL [R1+0x14], R244 ;  /* 0x000014f401007387 */ /* 0x0001e20000100800 */
[----:B------:R-:W-:-:S03]  /*1440*/  FFMA.FTZ R213, R142, R134, R213 ;  /* 0x000000868ed57223 */ /* 0x000fc600000100d5 */
[----:B0-----:R-:W2:Y:S04]  /*1450*/  LDL.LU R244, [R1+0x3c] ;  /* 0x00003c0001f47983 */ /* 0x001ea80000300800 */
[----:B------:R0:W-:Y:S04]  /*1460*/  STL [R1+0x48], R225 ;  /* 0x000048e101007387 */ /* 0x0001e80000100800 */
[----:B0-----:R-:W4:Y:S04]  /*1470*/  LDL.LU R225, [R1+0x4c] ;  /* 0x00004c0001e17983 */ /* 0x001f280000300800 */
[----:B------:R0:W-:Y:S04]  /*1480*/  STL [R1+0x38], R213 ;  /* 0x000038d501007387 */ /* 0x0001e80000100800 */
[----:B0-----:R-:W4:Y:S01]  /*1490*/  LDL.LU R213, [R1+0x44] ;  /* 0x0000440001d57983 */ /* 0x001f220000300800 */
[----:B------:R-:W-:-:S04]  /*14a0*/  PRMT R139, R139, 0x7632, R139 ;  /* 0x000076328b8b7816 */ /* 0x000fc8000000008b */
[----:B------:R-:W-:Y:S01]  /*14b0*/  SHF.L.U32 R139, R139, 0x10, RZ ;  /* 0x000000108b8b7819 */ /* 0x000fe200000006ff */
[----:B------:R-:W-:-:S04]  /*14c0*/  FMUL.FTZ R134, R44, R134 ;  /* 0x000000862c867220 */ /* 0x000fc80000410000 */
[----:B------:R-:W-:Y:S01]  /*14d0*/  FADD.FTZ R220, R139, R220 ;  /* 0x000000dc8bdc7221 */ /* 0x000fe20000010000 */
[-C--:B------:R-:W-:Y:S01]  /*14e0*/  FFMA.FTZ R11, R212, R139.reuse, R11 ;  /* 0x0000008bd40b7223 */ /* 0x080fe2000001000b */
[----:B------:R-:W-:Y:S01]  /*14f0*/  FFMA.FTZ R211, R83, R139, R211 ;  /* 0x0000008b53d37223 */ /* 0x000fe200000100d3 */
[----:B------:R-:W-:-:S05]  /*1500*/  SHF.L.U32 R139, R152, 0x10, RZ ;  /* 0x00000010988b7819 */ /* 0x000fca00000006ff */
[----:B------:R-:W-:Y:S01]  /*1510*/  FADD.FTZ R221, R139, R221 ;  /* 0x000000dd8bdd7221 */ /* 0x000fe20000010000 */
[-C--:B------:R-:W-:Y:S01]  /*1520*/  FFMA.FTZ R12, R142, R139.reuse, R12 ;  /* 0x0000008b8e0c7223 */ /* 0x080fe2000001000c */
[----:B------:R-:W-:Y:S01]  /*1530*/  FFMA.FTZ R139, R76, R139, R134 ;  /* 0x0000008b4c8b7223 */ /* 0x000fe20000010086 */
[----:B------:R-:W-:Y:S01]  /*1540*/  SHF.L.U32 R134, R149, 0x10, RZ ;  /* 0x0000001095867819 */ /* 0x000fe200000006ff */
[----:B------:R-:W-:-:S04]  /*1550*/  FADD.FTZ R144, R146, -UR5 ;  /* 0x8000000592907e21 */ /* 0x000fc80008010000 */
[----:B------:R-:W-:Y:S01]  /*1560*/  FMUL.FTZ R144, R144, UR9 ;  /* 0x0000000990907c20 */ /* 0x000fe20008410000 */
[----:B------:R-:W-:Y:S01]  /*1570*/  FADD.FTZ R145, R145, -UR5 ;  /* 0x8000000591917e21 */ /* 0x000fe20008010000 */
[----:B------:R-:W-:Y:S01]  /*1580*/  PRMT R149, R149, 0x7632, R149 ;  /* 0x0000763295957816 */ /* 0x000fe20000000095 */
[----:B------:R-:W-:Y:S02]  /*1590*/  FADD.FTZ R147, R147, -UR5 ;  /* 0x8000000593937e21 */ /* 0x000fe40008010000 */
[----:B------:R-:W-:Y:S01]  /*15a0*/  FMUL.FTZ R146, R145, UR9 ;  /* 0x0000000991927c20 */ /* 0x000fe20008410000 */
[----:B------:R-:W-:Y:S01]  /*15b0*/  SHF.L.U32 R149, R149, 0x10, RZ ;  /* 0x0000001095957819 */ /* 0x000fe200000006ff */
[----:B---3--:R-:W-:-:S05]  /*15c0*/  FADD.FTZ R143, R134, R143 ;  /* 0x0000008f868f7221 */ /* 0x008fca0000010000 */
[----:B------:R0:W-:Y:S01]  /*15d0*/  STL [R1+0x50], R143 ;  /* 0x0000508f01007387 */ /* 0x0001e20000100800 */
[-C--:B------:R-:W-:Y:S01]  /*15e0*/  FFMA.FTZ R135, R144, R134.reuse, R135 ;  /* 0x0000008690877223 */ /* 0x080fe20000010087 */
[----:B------:R-:W-:Y:S01]  /*15f0*/  FMUL.FTZ R134, R46, R134 ;  /* 0x000000862e867220 */ /* 0x000fe20000410000 */
[----:B0-----:R-:W-:-:S05]  /*1600*/  SHF.L.U32 R143, R153, 0x10, RZ ;  /* 0x00000010998f7819 */ /* 0x001fca00000006ff */
[----:B------:R-:W-:Y:S01]  /*1610*/  FADD.FTZ R223, R143, R223 ;  /* 0x000000df8fdf7221 */ /* 0x000fe20000010000 */
[-C--:B------:R-:W-:Y:S01]  /*1620*/  FFMA.FTZ R14, R144, R143.reuse, R14 ;  /* 0x0000008f900e7223 */ /* 0x080fe2000001000e */
[--C-:B------:R-:W-:Y:S01]  /*1630*/  FFMA.FTZ R143, R78, R143, R134.reuse ;  /* 0x0000008f4e8f7223 */ /* 0x100fe20000010086 */
[----:B------:R-:W-:-:S04]  /*1640*/  PRMT R134, R148, 0x7632, R134 ;  /* 0x0000763294867816 */ /* 0x000fc80000000086 */
[----:B------:R-:W-:Y:S01]  /*1650*/  SHF.L.U32 R134, R134, 0x10, RZ ;  /* 0x0000001086867819 */ /* 0x000fe200000006ff */
[----:B------:R-:W-:Y:S01]  /*1660*/  FMUL.FTZ R148, R147, UR9 ;  /* 0x0000000993947c20 */ /* 0x000fe20008410000 */
[----:B------:R0:W-:Y:S03]  /*1670*/  STL [R1+0x40], R135 ;  /* 0x0000408701007387 */ /* 0x0001e60000100800 */
[----:B--2---:R-:W-:Y:S01]  /*1680*/  FFMA.FTZ R244, R146, R134, R244 ;  /* 0x0000008692f47223 */ /* 0x004fe200000100f4 */
[----:B0-----:R-:W2:Y:S01]  /*1690*/  LDL.LU R135, [R1+0x54] ;  /* 0x0000540001877983 */ /* 0x001ea20000300800 */
[----:B----4-:R-:W-:-:S03]  /*16a0*/  FADD.FTZ R225, R134, R225 ;  /* 0x000000e186e17221 */ /* 0x010fc60000010000 */
[----:B------:R0:W-:Y:S04]  /*16b0*/  STL [R1+0x3c], R244 ;  /* 0x00003cf401007387 */ /* 0x0001e80000100800 */
[----:B------:R-:W-:Y:S04]  /*16c0*/  STL [R1+0x4c], R225 ;  /* 0x00004ce101007387 */ /* 0x000fe80000100800 */
[----:B0-----:R-:W3:Y:S01]  /*16d0*/  LDL.LU R244, [R1+0x78] ;  /* 0x0000780001f47983 */ /* 0x001ee20000300800 */
[----:B------:R-:W-:-:S05]  /*16e0*/  FFMA.FTZ R213, R148, R149, R213 ;  /* 0x0000009594d57223 */ /* 0x000fca00000100d5 */
[----:B------:R0:W-:Y:S04]  /*16f0*/  STL [R1+0x44], R213 ;  /* 0x000044d501007387 */ /* 0x0001e80000100800 */
[----:B0-----:R-:W4:Y:S04]  /*1700*/  LDL.LU R213, [R1+0x60] ;  /* 0x0000600001d57983 */ /* 0x001f280000300800 */
[----:B------:R-:W4:Y:S04]  /*1710*/  LDL.LU R249, [R1+0x7c] ;  /* 0x00007c0001f97983 */ /* 0x000f280000300800 */
[----:B------:R-:W4:Y:S01]  /*1720*/  LDL.LU R225, [R1+0x64] ;  /* 0x0000640001e17983 */ /* 0x000f220000300800 */
[----:B------:R-:W-:Y:S01]  /*1730*/  PRMT R152, R152, 0x7632, R152 ;  /* 0x0000763298987816 */ /* 0x000fe20000000098 */
[----:B------:R-:W-:-:S03]  /*1740*/  FMUL.FTZ R134, R45, R134 ;  /* 0x000000862d867220 */ /* 0x000fc60000410000 */
[----:B------:R-:W-:Y:S01]  /*1750*/  SHF.L.U32 R145, R152, 0x10, RZ ;  /* 0x0000001098917819 */ /* 0x000fe200000006ff */
[----:B------:R-:W-:-:S04]  /*1760*/  FADD.FTZ R152, R156, -UR5 ;  /* 0x800000059c987e21 */ /* 0x000fc80008010000 */
[-C--:B------:R-:W-:Y:S01]  /*1770*/  FFMA.FTZ R13, R146, R145.reuse, R13 ;  /* 0x00000091920d7223 */ /* 0x080fe2000001000d */
[----:B------:R-:W-:Y:S01]  /*1780*/  FADD.FTZ R222, R145, R222 ;  /* 0x000000de91de7221 */ /* 0x000fe20000010000 */
[----:B------:R-:W-:Y:S01]  /*1790*/  FFMA.FTZ R145, R77, R145, R134 ;  /* 0x000000914d917223 */ /* 0x000fe20000010086 */
[----:B------:R-:W-:Y:S01]  /*17a0*/  SHF.L.U32 R134, R150, 0x10, RZ ;  /* 0x0000001096867819 */ /* 0x000fe200000006ff */
[----:B------:R-:W-:Y:S01]  /*17b0*/  FMUL.FTZ R152, R152, UR9 ;  /* 0x0000000998987c20 */ /* 0x000fe20008410000 */
[----:B--2---:R-:W-:-:S05]  /*17c0*/  FADD.FTZ R135, R149, R135 ;  /* 0x0000008795877221 */ /* 0x004fca0000010000 */
[----:B------:R0:W-:Y:S01]  /*17d0*/  STL [R1+0x54], R135 ;  /* 0x0000548701007387 */ /* 0x0001e20000100800 */
[----:B---3--:R-:W-:Y:S01]  /*17e0*/  FADD.FTZ R244, R134, R244 ;  /* 0x000000f486f47221 */ /* 0x008fe20000010000 */
[----:B0-----:R-:W-:-:S04]  /*17f0*/  FMUL.FTZ R135, R40, R134 ;  /* 0x0000008628877220 */ /* 0x001fc80000410000 */
[----:B------:R0:W-:Y:S04]  /*1800*/  STL [R1+0x78], R244 ;  /* 0x000078f401007387 */ /* 0x0001e80000100800 */
[----:B0-----:R-:W2:Y:S01]  /*1810*/  LDL.LU R244, [R1+0x80] ;  /* 0x0000800001f47983 */ /* 0x001ea20000300800 */
[----:B----4-:R-:W-:Y:S01]  /*1820*/  FFMA.FTZ R213, R152, R134, R213 ;  /* 0x0000008698d57223 */ /* 0x010fe200000100d5 */
[----:B------:R-:W-:Y:S01]  /*1830*/  PRMT R134, R150, 0x7632, R134 ;  /* 0x0000763296867816 */ /* 0x000fe20000000086 */
[----:B------:R-:W-:-:S03]  /*1840*/  FADD.FTZ R150, R157, -UR5 ;  /* 0x800000059d967e21 */ /* 0x000fc60008010000 */
[----:B------:R-:W-:Y:S01]  /*1850*/  SHF.L.U32 R134, R134, 0x10, RZ ;  /* 0x0000001086867819 */ /* 0x000fe200000006ff */
[----:B------:R-:W-:Y:S01]  /*1860*/  FMUL.FTZ R150, R150, UR9 ;  /* 0x0000000996967c20 */ /* 0x000fe20008410000 */
[----:B------:R0:W-:Y:S03]  /*1870*/  STL [R1+0x60], R213 ;  /* 0x000060d501007387 */ /* 0x0001e60000100800 */
[----:B------:R-:W-:Y:S01]  /*1880*/  FFMA.FTZ R225, R150, R134, R225 ;  /* 0x0000008696e17223 */ /* 0x000fe200000100e1 */
[----:B0-----:R-:W3:Y:S04]  /*1890*/  LDL.LU R213, [R1+0x68] ;  /* 0x0000680001d57983 */ /* 0x001ee80000300800 */
[----:B------:R0:W-:Y:S04]  /*18a0*/  STL [R1+0x64], R225 ;  /* 0x000064e101007387 */ /* 0x0001e80000100800 */
[----:B0-----:R-:W4:Y:S01]  /*18b0*/  LDL.LU R225, [R1+0x84] ;  /* 0x0000840001e17983 */ /* 0x001f220000300800 */
[----:B------:R-:W-:Y:S01]  /*18c0*/  PRMT R153, R153, 0x7632, R153 ;  /* 0x0000763299997816 */ /* 0x000fe20000000099 */
[----:B------:R-:W-:Y:S01]  /*18d0*/  FMUL.FTZ R147, R47, R149 ;  /* 0x000000952f937220 */ /* 0x000fe20000410000 */
[----:B------:R-:W-:-:S02]  /*18e0*/  FADD.FTZ R249, R134, R249 ;  /* 0x000000f986f97221 */ /* 0x000fc40000010000 */
[----:B------:R-:W-:Y:S01]  /*18f0*/  SHF.L.U32 R153, R153, 0x10, RZ ;  /* 0x0000001099997819 */ /* 0x000fe200000006ff */
[----:B------:R-:W-:Y:S01]  /*1900*/  IMAD.WIDE.U32 R172, R3, 0x20, R184 ;  /* 0x0000002003ac7825 */ /* 0x000fe200078e00b8 */
[C---:B------:R-:W-:Y:S01]  /*1910*/  SHF.L.U32 R149, R154.reuse, 0x10, RZ ;  /* 0x000000109a957819 */ /* 0x040fe200000006ff */
[----:B------:R0:W-:Y:S01]  /*1920*/  STL [R1+0x7c], R249 ;  /* 0x00007cf901007387 */ /* 0x0001e20000100800 */
[----:B------:R-:W-:Y:S01]  /*1930*/  PRMT R154, R154, 0x7632, R154 ;  /* 0x000076329a9a7816 */ /* 0x000fe2000000009a */
[-C--:B------:R-:W-:Y:S01]  /*1940*/  FFMA.FTZ R15, R148, R153.reuse, R15 ;  /* 0x00000099940f7223 */ /* 0x080fe2000001000f */
[----:B------:R-:W-:Y:S01]  /*1950*/  FADD.FTZ R224, R153, R224 ;  /* 0x000000e099e07221 */ /* 0x000fe20000010000 */
[----:B------:R-:W-:Y:S01]  /*1960*/  FFMA.FTZ R147, R79, R153, R147 ;  /* 0x000000994f937223 */ /* 0x000fe20000010093 */
[----:B------:R-:W-:Y:S01]  /*1970*/  FMUL.FTZ R153, R41, R134 ;  /* 0x0000008629997220 */ /* 0x000fe20000410000 */
[----:B------:R-:W-:Y:S01]  /*1980*/  IMAD.WIDE.U32 R164, R3, 0x10, R182 ;  /* 0x0000001003a47825 */ /* 0x000fe200078e00b6 */
[----:B------:R-:W4:Y:S01]  /*1990*/  LDL.LU R157, [R1+0x6c] ;  /* 0x00006c00019d7983 */ /* 0x000f220000300800 */
[----:B------:R-:W-:-:S02]  /*19a0*/  SHF.L.U32 R134, R151, 0x10, RZ ;  /* 0x0000001097867819 */ /* 0x000fc400000006ff */
[----:B------:R-:W-:Y:S01]  /*19b0*/  SHF.L.U32 R154, R154, 0x10, RZ ;  /* 0x000000109a9a7819 */ /* 0x000fe200000006ff */
[----:B------:R-:W4:Y:S01]  /*19c0*/  LDG.E.128 R160, desc[UR14][R172.64] ;  /* 0x0000000eaca07981 */ /* 0x000f22000c1e1d00 */
[----:B------:R-:W-:-:S03]  /*19d0*/  @P0 IMAD.WIDE.U32 R170, R202, 0x20, R170 ;  /* 0x00000020caaa0825 */ /* 0x000fc600078e00aa */
[----:B------:R-:W4:Y:S01]  /*19e0*/  LDG.E.128 R164, desc[UR14][R164.64] ;  /* 0x0000000ea4a47981 */ /* 0x000f22000c1e1d00 */
[----:B------:R-:W-:-:S04]  /*19f0*/  IMAD.WIDE.U32 R168, R3, 0x10, R186 ;  /* 0x0000001003a87825 */ /* 0x000fc800078e00ba */
[----:B------:R-:W-:Y:S01]  /*1a00*/  FADD.FTZ R227, R154, R227 ;  /* 0x000000e39ae37221 */ /* 0x000fe20000010000 */
[-C--:B------:R-:W-:Y:S01]  /*1a10*/  FFMA.FTZ R17, R150, R154.reuse, R17 ;  /* 0x0000009a96117223 */ /* 0x080fe20000010011 */
[----:B------:R-:W-:Y:S01]  /*1a20*/  FFMA.FTZ R153, R73, R154, R153 ;  /* 0x0000009a49997223 */ /* 0x000fe20000010099 */
[----:B------:R-:W5:Y:S01]  /*1a30*/  @P0 LDG.E.128 R88, desc[UR14][R170.64] ;  /* 0x0000000eaa580981 */ /* 0x000f62000c1e1d00 */
[----:B------:R-:W-:Y:S01]  /*1a40*/  FADD.FTZ R154, R158, -UR5 ;  /* 0x800000059e9a7e21 */ /* 0x000fe20008010000 */
[----:B------:R-:W-:Y:S02]  /*1a50*/  PRMT R151, R151, 0x7632, R151 ;  /* 0x0000763297977816 */ /* 0x000fe40000000097 */
[----:B------:R1:W5:Y:S04]  /*1a60*/  @P0 LDG.E.128 R92, desc[UR14][R170.64+0x10] ;  /* 0x0000100eaa5c0981 */ /* 0x000368000c1e1d00 */
[----:B0-----:R-:W4:Y:S01]  /*1a70*/  LDL.LU R249, [R1+0xa8] ;  /* 0x0000a80001f97983 */ /* 0x001f220000300800 */
[----:B------:R-:W-:Y:S01]  /*1a80*/  FMUL.FTZ R154, R154, UR9 ;  /* 0x000000099a9a7c20 */ /* 0x000fe20008410000 */
[----:B------:R-:W-:-:S02]  /*1a90*/  SHF.L.U32 R151, R151, 0x10, RZ ;  /* 0x0000001097977819 */ /* 0x000fc400000006ff */
[----:B------:R-:W4:Y:S01]  /*1aa0*/  LDG.E.128 R168, desc[UR14][R168.64] ;  /* 0x0000000ea8a87981 */ /* 0x000f22000c1e1d00 */
[----:B--2---:R-:W-:-:S05]  /*1ab0*/  FADD.FTZ R244, R134, R244 ;  /* 0x000000f486f47221 */ /* 0x004fca0000010000 */
[----:B------:R0:W-:Y:S04]  /*1ac0*/  STL [R1+0x80], R244 ;  /* 0x000080f401007387 */ /* 0x0001e80000100800 */
[----:B0-----:R-:W2:Y:S01]  /*1ad0*/  LDL.LU R244, [R1+0x70] ;  /* 0x0000700001f47983 */ /* 0x001ea20000300800 */
[----:B---3--:R-:W-:-:S05]  /*1ae0*/  FFMA.FTZ R213, R154, R134, R213 ;  /* 0x000000869ad57223 */ /* 0x008fca00000100d5 */
[----:B------:R-:W-:Y:S04]  /*1af0*/  STL [R1+0x68], R213 ;  /* 0x000068d501007387 */ /* 0x000fe80000100800 */
[----:B------:R-:W3:Y:S01]  /*1b00*/  LDL.LU R158, [R1+0xb0] ;  /* 0x0000b000019e7983 */ /* 0x000ee20000300800 */
[----:B----4-:R-:W-:-:S05]  /*1b10*/  FADD.FTZ R225, R151, R225 ;  /* 0x000000e197e17221 */ /* 0x010fca0000010000 */
[----:B------:R0:W-:Y:S04]  /*1b20*/  STL [R1+0x84], R225 ;  /* 0x000084e101007387 */ /* 0x0001e80000100800 */
[----:B0-----:R-:W4:Y:S01]  /*1b30*/  LDL.LU R225, [R1+0x88] ;  /* 0x0000880001e17983 */ /* 0x001f220000300800 */
[----:B------:R-:W-:Y:S01]  /*1b40*/  FADD.FTZ R213, R159, -UR5 ;  /* 0x800000059fd57e21 */ /* 0x000fe20008010000 */
[C---:B------:R-:W-:Y:S02]  /*1b50*/  SHF.L.U32 R156, R155.reuse, 0x10, RZ ;  /* 0x000000109b9c7819 */ /* 0x040fe400000006ff */
[----:B------:R-:W-:Y:S01]  /*1b60*/  PRMT R155, R155, 0x7632, R155 ;  /* 0x000076329b9b7816 */ /* 0x000fe2000000009b */
[----:B------:R-:W-:-:S03]  /*1b70*/  FMUL.FTZ R213, R213, UR9 ;  /* 0x00000009d5d57c20 */ /* 0x000fc60008410000 */
[----:B------:R-:W-:Y:S01]  /*1b80*/  SHF.L.U32 R159, R155, 0x10, RZ ;  /* 0x000000109b9f7819 */ /* 0x000fe200000006ff */
[-C--:B------:R-:W-:Y:S01]  /*1b90*/  FFMA.FTZ R157, R213, R151.reuse, R157 ;  /* 0x00000097d59d7223 */ /* 0x080fe2000001009d */
[----:B------:R-:W-:Y:S01]  /*1ba0*/  FMUL.FTZ R155, R43, R151 ;  /* 0x000000972b9b7220 */ /* 0x000fe20000410000 */
[----:B------:R-:W-:-:S03]  /*1bb0*/  FADD.FTZ R151, R160, -UR5 ;  /* 0x80000005a0977e21 */ /* 0x000fc60008010000 */
[----:B------:R0:W-:Y:S01]  /*1bc0*/  STL [R1+0x6c], R157 ;  /* 0x00006c9d01007387 */ /* 0x0001e20000100800 */
[----:B------:R-:W-:Y:S01]  /*1bd0*/  FMUL.FTZ R151, R151, UR9 ;  /* 0x0000000997977c20 */ /* 0x000fe20008410000 */
[----:B------:R-:W-:Y:S01]  /*1be0*/  FADD.FTZ R229, R159, R229 ;  /* 0x000000e59fe57221 */ /* 0x000fe20000010000 */
[-C--:B------:R-:W-:Y:S01]  /*1bf0*/  FFMA.FTZ R19, R213, R159.reuse, R19 ;  /* 0x0000009fd5137223 */ /* 0x080fe20000010013 */
[----:B------:R-:W-:Y:S01]  /*1c00*/  FFMA.FTZ R159, R75, R159, R155 ;  /* 0x0000009f4b9f7223 */ /* 0x000fe2000001009b */
[----:B------:R-:W4:Y:S01]  /*1c10*/  LDL.LU R252, [R1+0x74] ;  /* 0x0000740001fc7983 */ /* 0x000f220000300800 */
[----:B0-----:R-:W-:Y:S02]  /*1c20*/  SHF.L.U32 R157, R164, 0x10, RZ ;  /* 0x00000010a49d7819 */ /* 0x001fe400000006ff */
[----:B------:R-:W-:-:S03]  /*1c30*/  SHF.L.U32 R155, R168, 0x10, RZ ;  /* 0x00000010a89b7819 */ /* 0x000fc600000006ff */
[----:B------:R-:W-:Y:S02]  /*1c40*/  FADD.FTZ R249, R157, R249 ;  /* 0x000000f99df97221 */ /* 0x000fe40000010000 */
[----:B------:R-:W-:Y:S01]  /*1c50*/  FADD.FTZ R230, R155, R230 ;  /* 0x000000e69be67221 */ /* 0x000fe20000010000 */
[----:B------:R-:W-:Y:S02]  /*1c60*/  FFMA.FTZ R20, R151, R155, R20 ;  /* 0x0000009b97147223 */ /* 0x000fe40000010014 */
[----:B------:R-:W-:Y:S01]  /*1c70*/  STL [R1+0xa8], R249 ;  /* 0x0000a8f901007387 */ /* 0x000fe20000100800 */
[----:B------:R-:W-:Y:S01]  /*1c80*/  SHF.L.U32 R160, R165, 0x10, RZ ;  /* 0x00000010a5a07819 */ /* 0x000fe200000006ff */
[-C--:B--2---:R-:W-:Y:S01]  /*1c90*/  FFMA.FTZ R244, R151, R157.reuse, R244 ;  /* 0x0000009d97f47223 */ /* 0x084fe200000100f4 */
[----:B------:R-:W-:-:S04]  /*1ca0*/  FMUL.FTZ R157, R36, R157 ;  /* 0x0000009d249d7220 */ /* 0x000fc80000410000 */
[----:B------:R-:W-:Y:S01]  /*1cb0*/  FFMA.FTZ R155, R68, R155, R157 ;  /* 0x0000009b449b7223 */ /* 0x000fe2000001009d */
[----:B------:R-:W-:Y:S01]  /*1cc0*/  FADD.FTZ R157, R162, -UR5 ;  /* 0x80000005a29d7e21 */ /* 0x000fe20008010000 */
[----:B------:R0:W-:Y:S03]  /*1cd0*/  STL [R1+0x70], R244 ;  /* 0x000070f401007387 */ /* 0x0001e60000100800 */
[----:B------:R-:W-:Y:S01]  /*1ce0*/  FMUL.FTZ R157, R157, UR9 ;  /* 0x000000099d9d7c20 */ /* 0x000fe20008410000 */
[----:B---3--:R-:W-:Y:S01]  /*1cf0*/  FADD.FTZ R158, R160, R158 ;  /* 0x0000009ea09e7221 */ /* 0x008fe20000010000 */
[----:B0-----:R-:W2:Y:S04]  /*1d00*/  LDL.LU R244, [R1+0xac] ;  /* 0x0000ac0001f47983 */ /* 0x001ea80000300800 */
[----:B------:R-:W-:Y:S01]  /*1d10*/  STL [R1+0xb0], R158 ;  /* 0x0000b09e01007387 */ /* 0x000fe20000100800 */
[----:B----4-:R-:W-:-:S05]  /*1d20*/  FFMA.FTZ R225, R157, R160, R225 ;  /* 0x000000a09de17223 */ /* 0x010fca00000100e1 */
[----:B------:R0:W-:Y:S04]  /*1d30*/  STL [R1+0x88], R225 ;  /* 0x000088e101007387 */ /* 0x0001e80000100800 */
[----:B0-----:R-:W3:Y:S01]  /*1d40*/  LDL.LU R225, [R1+0x8c] ;  /* 0x00008c0001e17983 */ /* 0x001ee20000300800 */
[----:B------:R-:W-:Y:S01]  /*1d50*/  SHF.L.U32 R158, R169, 0x10, RZ ;  /* 0x00000010a99e7819 */ /* 0x000fe200000006ff */
[----:B------:R-:W-:Y:S01]  /*1d60*/  FMUL.FTZ R160, R38, R160 ;  /* 0x000000a026a07220 */ /* 0x000fe20000410000 */
[----:B------:R-:W-:Y:S01]  /*1d70*/  FADD.FTZ R161, R161, -UR5 ;  /* 0x80000005a1a17e21 */ /* 0x000fe20008010000 */
[----:B------:R-:W-:Y:S01]  /*1d80*/  FADD.FTZ R0, R176, -UR5 ;  /* 0x80000005b0007e21 */ /* 0x000fe20008010000 */
[----:B------:R-:W4:Y:S01]  /*1d90*/  LDL.LU R249, [R1+0xb4] ;  /* 0x0000b40001f97983 */ /* 0x000f220000300800 */
[----:B------:R-:W-:Y:S01]  /*1da0*/  FADD.FTZ R232, R158, R232 ;  /* 0x000000e89ee87221 */ /* 0x000fe20000010000 */
[-C--:B------:R-:W-:Y:S01]  /*1db0*/  FFMA.FTZ R22, R157, R158.reuse, R22 ;  /* 0x0000009e9d167223 */ /* 0x080fe20000010016 */
[--C-:B------:R-:W-:Y:S01]  /*1dc0*/  FFMA.FTZ R158, R70, R158, R160.reuse ;  /* 0x0000009e469e7223 */ /* 0x100fe200000100a0 */
[----:B------:R-:W-:Y:S01]  /*1dd0*/  PRMT R160, R164, 0x7632, R160 ;  /* 0x00007632a4a07816 */ /* 0x000fe200000000a0 */
[----:B------:R-:W-:-:S03]  /*1de0*/  FMUL.FTZ R161, R161, UR9 ;  /* 0x00000009a1a17c20 */ /* 0x000fc60008410000 */
[----:B------:R-:W-:Y:S01]  /*1df0*/  SHF.L.U32 R160, R160, 0x10, RZ ;  /* 0x00000010a0a07819 */ /* 0x000fe200000006ff */
[----:B------:R-:W-:Y:S01]  /*1e00*/  FMUL.FTZ R0, R0, UR9 ;  /* 0x0000000900007c20 */ /* 0x000fe20008410000 */
[----:B------:R-:W-:Y:S01]  /*1e10*/  FADD.FTZ R242, R174, R242 ;  /* 0x000000f2aef27221 */ /* 0x000fe20000010000 */
[----:B------:R-:W-:Y:S02]  /*1e20*/  PRMT R165, R165, 0x7632, R165 ;  /* 0x00007632a5a57816 */ /* 0x000fe400000000a5 */
[----:B------:R-:W-:Y:S01]  /*1e30*/  FFMA.FTZ R252, R161, R160, R252 ;  /* 0x000000a0a1fc7223 */ /* 0x000fe200000100fc */
[-C--:B------:R-:W-:Y:S01]  /*1e40*/  FFMA.FTZ R238, R0, R174.reuse, R238 ;  /* 0x000000ae00ee7223 */ /* 0x080fe200000100ee */
[----:B------:R-:W-:Y:S01]  /*1e50*/  FMUL.FTZ R174, R52, R174 ;  /* 0x000000ae34ae7220 */ /* 0x000fe20000410000 */
[----:B------:R-:W-:Y:S01]  /*1e60*/  FADD.FTZ R163, R163, -UR5 ;  /* 0x80000005a3a37e21 */ /* 0x000fe20008010000 */
[----:B------:R-:W-:Y:S01]  /*1e70*/  SHF.L.U32 R165, R165, 0x10, RZ ;  /* 0x00000010a5a57819 */ /* 0x000fe200000006ff */
[----:B------:R-:W-:Y:S01]  /*1e80*/  STL [R1+0x74], R252 ;  /* 0x000074fc01007387 */ /* 0x000fe20000100800 */
[----:B------:R-:W-:Y:S01]  /*1e90*/  FADD.FTZ R200, R204, R200 ;  /* 0x000000c8ccc87221 */ /* 0x000fe20000010000 */
[-C--:B------:R-:W-:Y:S01]  /*1ea0*/  FFMA.FTZ R4, R0, R204.reuse, R4 ;  /* 0x000000cc00047223 */ /* 0x080fe20000010004 */
[----:B------:R-:W-:Y:S01]  /*1eb0*/  FMUL.FTZ R163, R163, UR9 ;  /* 0x00000009a3a37c20 */ /* 0x000fe20008410000 */
[----:B------:R-:W-:-:S02]  /*1ec0*/  FFMA.FTZ R204, R84, R204, R174 ;  /* 0x000000cc54cc7223 */ /* 0x000fc400000100ae */
[----:B------:R-:W4:Y:S01]  /*1ed0*/  LDG.E.128 R172, desc[UR14][R172.64+0x10] ;  /* 0x0000100eacac7981 */ /* 0x000f22000c1e1d00 */
[----:B--2---:R-:W-:-:S05]  /*1ee0*/  FADD.FTZ R244, R160, R244 ;  /* 0x000000f4a0f47221 */ /* 0x004fca0000010000 */
[----:B------:R0:W-:Y:S04]  /*1ef0*/  STL [R1+0xac], R244 ;  /* 0x0000acf401007387 */ /* 0x0001e80000100800 */
[----:B0-----:R-:W2:Y:S01]  /*1f00*/  LDL.LU R244, [R1+0xd0] ;  /* 0x0000d00001f47983 */ /* 0x001ea20000300800 */
[----:B---3--:R-:W-:-:S05]  /*1f10*/  FFMA.FTZ R225, R163, R165, R225 ;  /* 0x000000a5a3e17223 */ /* 0x008fca00000100e1 */
[----:B------:R0:W-:Y:S04]  /*1f20*/  STL [R1+0x8c], R225 ;  /* 0x00008ce101007387 */ /* 0x0001e80000100800 */
[----:B0-----:R-:W3:Y:S01]  /*1f30*/  LDL.LU R225, [R1+0x90] ;  /* 0x0000900001e17983 */ /* 0x001ee20000300800 */
[----:B------:R-:W-:Y:S01]  /*1f40*/  PRMT R162, R168, 0x7632, R162 ;  /* 0x00007632a8a27816 */ /* 0x000fe200000000a2 */
[----:B----4-:R-:W-:Y:S01]  /*1f50*/  FADD.FTZ R249, R165, R249 ;  /* 0x000000f9a5f97221 */ /* 0x010fe20000010000 */
[----:B------:R-:W-:Y:S01]  /*1f60*/  SHF.L.U32 R168, R166, 0x10, RZ ;  /* 0x00000010a6a87819 */ /* 0x000fe200000006ff */
[----:B------:R-:W4:Y:S04]  /*1f70*/  LDL.LU R252, [R1+0xd4] ;  /* 0x0000d40001fc7983 */ /* 0x000f280000300800 */
[----:B------:R0:W-:Y:S01]  /*1f80*/  STL [R1+0xb4], R249 ;  /* 0x0000b4f901007387 */ /* 0x0001e20000100800 */
[----:B------:R-:W-:-:S03]  /*1f90*/  FADD.FTZ R164, R172, -UR5 ;  /* 0x80000005aca47e21 */ /* 0x000fc60008010000 */
[----:B0-----:R-:W4:Y:S01]  /*1fa0*/  LDL.LU R249, [R1+0x94] ;  /* 0x0000940001f97983 */ /* 0x001f220000300800 */
[----:B------:R-:W-:Y:S01]  /*1fb0*/  FMUL.FTZ R164, R164, UR9 ;  /* 0x00000009a4a47c20 */ /* 0x000fe20008410000 */
[----:B--2---:R-:W-:-:S05]  /*1fc0*/  FADD.FTZ R244, R168, R244 ;  /* 0x000000f4a8f47221 */ /* 0x004fca0000010000 */
[----:B------:R0:W-:Y:S04]  /*1fd0*/  STL [R1+0xd0], R244 ;  /* 0x0000d0f401007387 */ /* 0x0001e80000100800 */
[----:B0-----:R-:W2:Y:S01]  /*1fe0*/  LDL.LU R244, [R1+0xd8] ;  /* 0x0000d80001f47983 */ /* 0x001ea20000300800 */
[----:B---3--:R-:W-:-:S05]  /*1ff0*/  FFMA.FTZ R225, R164, R168, R225 ;  /* 0x000000a8a4e17223 */ /* 0x008fca00000100e1 */
[----:B------:R0:W-:Y:S04]  /*2000*/  STL [R1+0x90], R225 ;  /* 0x000090e101007387 */ /* 0x0001e80000100800 */
[----:B0-----:R-:W3:Y:S01]  /*2010*/  LDL.LU R225, [R1+0x98] ;  /* 0x0000980001e17983 */ /* 0x001ee20000300800 */
[----:B------:R-:W-:Y:S01]  /*2020*/  SHF.L.U32 R162, R162, 0x10, RZ ;  /* 0x00000010a2a27819 */ /* 0x000fe200000006ff */
[----:B------:R-:W-:Y:S01]  /*2030*/  FMUL.FTZ R160, R37, R160 ;  /* 0x000000a025a07220 */ /* 0x000fe20000410000 */
[----:B------:R-:W-:-:S03]  /*2040*/  PRMT R169, R169, 0x7632, R169 ;  /* 0x00007632a9a97816 */ /* 0x000fc600000000a9 */
[-C--:B------:R-:W-:Y:S01]  /*2050*/  FFMA.FTZ R21, R161, R162.reuse, R21 ;  /* 0x000000a2a1157223 */ /* 0x080fe20000010015 */
[----:B------:R-:W-:Y:S01]  /*2060*/  FADD.FTZ R231, R162, R231 ;  /* 0x000000e7a2e77221 */ /* 0x000fe20000010000 */
[----:B------:R-:W-:Y:S01]  /*2070*/  FFMA.FTZ R160, R69, R162, R160 ;  /* 0x000000a245a07223 */ /* 0x000fe200000100a0 */
[----:B------:R-:W-:Y:S01]  /*2080*/  SHF.L.U32 R169, R169, 0x10, RZ ;  /* 0x00000010a9a97819 */ /* 0x000fe200000006ff */
[----:B------:R-:W-:Y:S01]  /*2090*/  FMUL.FTZ R162, R39, R165 ;  /* 0x000000a527a27220 */ /* 0x000fe20000410000 */
[----:B------:R-:W-:-:S03]  /*20a0*/  SHF.L.U32 R165, R170, 0x10, RZ ;  /* 0x00000010aaa57819 */ /* 0x000fc600000006ff */
[-C--:B------:R-:W-:Y:S01]  /*20b0*/  FFMA.FTZ R23, R163, R169.reuse, R23 ;  /* 0x000000a9a3177223 */ /* 0x080fe20000010017 */
[----:B------:R-:W-:Y:S01]  /*20c0*/  FADD.FTZ R235, R169, R235 ;  /* 0x000000eba9eb7221 */ /* 0x000fe20000010000 */
[----:B------:R-:W-:Y:S01]  /*20d0*/  FFMA.FTZ R162, R71, R169, R162 ;  /* 0x000000a947a27223 */ /* 0x000fe200000100a2 */
[----:B------:R-:W-:Y:S01]  /*20e0*/  FMUL.FTZ R169, R32, R168 ;  /* 0x000000a820a97220 */ /* 0x000fe20000410000 */
[----:B------:R-:W-:Y:S01]  /*20f0*/  FADD.FTZ R236, R165, R236 ;  /* 0x000000eca5ec7221 */ /* 0x000fe20000010000 */
[-C--:B------:R-:W-:Y:S01]  /*2100*/  FFMA.FTZ R188, R164, R165.reuse, R188 ;  /* 0x000000a5a4bc7223 */ /* 0x080fe200000100bc */
[----:B------:R-:W-:Y:S01]  /*2110*/  FADD.FTZ R178, R178, -UR5 ;  /* 0x80000005b2b27e21 */ /* 0x000fe20008010000 */
[--C-:B------:R-:W-:Y:S01]  /*2120*/  FFMA.FTZ R165, R64, R165, R169.reuse ;  /* 0x000000a540a57223 */ /* 0x100fe200000100a9 */
[----:B------:R-:W-:Y:S02]  /*2130*/  PRMT R169, R166, 0x7632, R169 ;  /* 0x00007632a6a97816 */ /* 0x000fe400000000a9 */
[----:B------:R-:W-:Y:S01]  /*2140*/  SHF.L.U32 R203, R133, 0x10, RZ ;  /* 0x0000001085cb7819 */ /* 0x000fe200000006ff */
[----:B------:R-:W-:Y:S01]  /*2150*/  FADD.FTZ R179, R179, -UR5 ;  /* 0x80000005b3b37e21 */ /* 0x000fe20008010000 */
[----:B------:R-:W-:Y:S01]  /*2160*/  PRMT R133, R133, 0x7632, R133 ;  /* 0x0000763285857816 */ /* 0x000fe20000000085 */
[----:B------:R-:W-:Y:S01]  /*2170*/  FMUL.FTZ R205, R178, UR9 ;  /* 0x00000009b2cd7c20 */ /* 0x000fe20008410000 */
[----:B------:R-:W-:Y:S01]  /*2180*/  SHF.L.U32 R169, R169, 0x10, RZ ;  /* 0x00000010a9a97819 */ /* 0x000fe200000006ff */
[----:B------:R-:W-:Y:S01]  /*2190*/  FADD.FTZ R168, R173, -UR5 ;  /* 0x80000005ada87e21 */ /* 0x000fe20008010000 */
[----:B------:R-:W-:Y:S01]  /*21a0*/  SHF.L.U32 R176, R137, 0x10, RZ ;  /* 0x0000001089b07819 */ /* 0x000fe200000006ff */
[----:B------:R-:W-:Y:S01]  /*21b0*/  FMUL.FTZ R207, R179, UR9 ;  /* 0x00000009b3cf7c20 */ /* 0x000fe20008410000 */
[----:B------:R-:W-:-:S02]  /*21c0*/  PRMT R137, R137, 0x7632, R137 ;  /* 0x0000763289897816 */ /* 0x000fc40000000089 */
[----:B------:R-:W-:Y:S01]  /*21d0*/  SHF.L.U32 R133, R133, 0x10, RZ ;  /* 0x0000001085857819 */ /* 0x000fe200000006ff */
[----:B------:R-:W-:Y:S01]  /*21e0*/  FADD.FTZ R245, R203, R245 ;  /* 0x000000f5cbf57221 */ /* 0x000fe20000010000 */
[-C--:B------:R-:W-:Y:S01]  /*21f0*/  FFMA.FTZ R240, R205, R203.reuse, R240 ;  /* 0x000000cbcdf07223 */ /* 0x080fe200000100f0 */
[----:B------:R-:W-:Y:S01]  /*2200*/  FMUL.FTZ R203, R54, R203 ;  /* 0x000000cb36cb7220 */ /* 0x000fe20000410000 */
[----:B------:R-:W-:Y:S01]  /*2210*/  FMUL.FTZ R168, R168, UR9 ;  /* 0x00000009a8a87c20 */ /* 0x000fe20008410000 */
[----:B----4-:R-:W-:Y:S01]  /*2220*/  FADD.FTZ R252, R169, R252 ;  /* 0x000000fca9fc7221 */ /* 0x010fe20000010000 */
[----:B------:R-:W-:Y:S01]  /*2230*/  SHF.L.U32 R137, R137, 0x10, RZ ;  /* 0x0000001089897819 */ /* 0x000fe200000006ff */
[-C--:B------:R-:W-:Y:S01]  /*2240*/  FFMA.FTZ R241, R207, R133.reuse, R241 ;  /* 0x00000085cff17223 */ /* 0x080fe200000100f1 */
[----:B------:R-:W-:Y:S01]  /*2250*/  FADD.FTZ R247, R133, R247 ;  /* 0x000000f785f77221 */ /* 0x000fe20000010000 */
[----:B------:R-:W-:Y:S01]  /*2260*/  FMUL.FTZ R133, R55, R133 ;  /* 0x0000008537857220 */ /* 0x000fe20000410000 */
[----:B------:R-:W-:Y:S01]  /*2270*/  FADD.FTZ R215, R176, R215 ;  /* 0x000000d7b0d77221 */ /* 0x000fe20000010000 */
[-C--:B------:R-:W-:Y:S01]  /*2280*/  FFMA.FTZ R6, R205, R176.reuse, R6 ;  /* 0x000000b0cd067223 */ /* 0x080fe20000010006 */
[----:B------:R-:W-:Y:S01]  /*2290*/  FFMA.FTZ R203, R86, R176, R203 ;  /* 0x000000b056cb7223 */ /* 0x000fe200000100cb */
[-C--:B------:R-:W-:Y:S01]  /*22a0*/  FMUL.FTZ R166, R33, R169.reuse ;  /* 0x000000a921a67220 */ /* 0x080fe20000410000 */
[----:B------:R-:W-:Y:S01]  /*22b0*/  FFMA.FTZ R249, R168, R169, R249 ;  /* 0x000000a9a8f97223 */ /* 0x000fe200000100f9 */
[----:B------:R-:W-:Y:S01]  /*22c0*/  IMAD.WIDE.U32 R176, R2, 0x10, R182 ;  /* 0x0000001002b07825 */ /* 0x000fe200078e00b6 */
[----:B------:R0:W-:Y:S01]  /*22d0*/  STL [R1+0xd4], R252 ;  /* 0x0000d4fc01007387 */ /* 0x0001e20000100800 */
[----:B------:R-:W-:-:S02]  /*22e0*/  SHF.L.U32 R169, R167, 0x10, RZ ;  /* 0x00000010a7a97819 */ /* 0x000fc400000006ff */
[-C--:B------:R-:W-:Y:S01]  /*22f0*/  FFMA.FTZ R7, R207, R137.reuse, R7 ;  /* 0x00000089cf077223 */ /* 0x080fe20000010007 */
[----:B------:R-:W-:Y:S01]  /*2300*/  FADD.FTZ R216, R137, R216 ;  /* 0x000000d889d87221 */ /* 0x000fe20000010000 */
[----:B------:R-:W-:Y:S01]  /*2310*/  FFMA.FTZ R137, R87, R137, R133 ;  /* 0x0000008957897223 */ /* 0x000fe20000010085 */
[----:B------:R-:W-:Y:S01]  /*2320*/  FMUL.FTZ R133, R48, R132 ;  /* 0x0000008430857220 */ /* 0x000fe20000410000 */
[----:B------:R-:W-:Y:S01]  /*2330*/  FADD.FTZ R217, R140, R217 ;  /* 0x000000d98cd97221 */ /* 0x000fe20000010000 */
[----:B------:R-:W-:Y:S01]  /*2340*/  FFMA.FTZ R8, R208, R140, R8 ;  /* 0x0000008cd0087223 */ /* 0x000fe20000010008 */
[----:B------:R-:W4:Y:S04]  /*2350*/  LDG.E.128 R176, desc[UR14][R176.64] ;  /* 0x0000000eb0b07981 */ /* 0x000f28000c1e1d00 */
[----:B0-----:R-:W4:Y:S01]  /*2360*/  LDL.LU R252, [R1+0xdc] ;  /* 0x0000dc0001fc7983 */ /* 0x001f220000300800 */
[----:B------:R-:W-:-:S04]  /*2370*/  @P0 IMAD.WIDE.U32 R180, R3, 0x20, R180 ;  /* 0x0000002003b40825 */ /* 0x000fc800078e00b4 */
[----:B------:R-:W-:Y:S01]  /*2380*/  FFMA.FTZ R140, R80, R140, R133 ;  /* 0x0000008c508c7223 */ /* 0x000fe20000010085 */
[----:B------:R0:W-:Y:S01]  /*2390*/  STL [R1+0x94], R249 ;  /* 0x000094f901007387 */ /* 0x0001e20000100800 */
[----:B------:R-:W-:Y:S01]  /*23a0*/  FADD.FTZ R172, R174, -UR5 ;  /* 0x80000005aeac7e21 */ /* 0x000fe20008010000 */
[----:B------:R-:W-:Y:S02]  /*23b0*/  IMAD.WIDE.U32 R132, R2, 0x20, R184 ;  /* 0x0000002002847825 */ /* 0x000fe400078e00b8 */
[----:B------:R-:W5:Y:S02]  /*23c0*/  @P0 LDG.E.128 R104, desc[UR14][R180.64] ;  /* 0x0000000eb4680981 */ /* 0x000f64000c1e1d00 */
[----:B------:R-:W-:Y:S02]  /*23d0*/  FMUL.FTZ R172, R172, UR9 ;  /* 0x00000009acac7c20 */ /* 0x000fe40008410000 */
[----:B------:R4:W5:Y:S04]  /*23e0*/  @P0 LDG.E.128 R108, desc[UR14][R180.64+0x10] ;  /* 0x0000100eb46c0981 */ /* 0x000968000c1e1d00 */
[----:B0-----:R-:W4:Y:S04]  /*23f0*/  LDL.LU R249, [R1+0x9c] ;  /* 0x00009c0001f97983 */ /* 0x001f280000300800 */
[----:B------:R-:W4:Y:S01]  /*2400*/  LDG.E.128 R180, desc[UR14][R132.64] ;  /* 0x0000000e84b47981 */ /* 0x000f22000c1e1d00 */
[----:B--2---:R-:W-:-:S05]  /*2410*/  FADD.FTZ R244, R169, R244 ;  /* 0x000000f4a9f47221 */ /* 0x004fca0000010000 */
[----:B------:R0:W-:Y:S04]  /*2420*/  STL [R1+0xd8], R244 ;  /* 0x0000d8f401007387 */ /* 0x0001e80000100800 */
[----:B0-----:R-:W2:Y:S01]  /*2430*/  LDL.LU R244, [R1+0xe0] ;  /* 0x0000e00001f47983 */ /* 0x001ea20000300800 */
[----:B---3--:R-:W-:-:S05]  /*2440*/  FFMA.FTZ R225, R172, R169, R225 ;  /* 0x000000a9ace17223 */ /* 0x008fca00000100e1 */
[----:B------:R0:W-:Y:S04]  /*2450*/  STL [R1+0x98], R225 ;  /* 0x000098e101007387 */ /* 0x0001e80000100800 */
[----:B0-----:R-:W3:Y:S01]  /*2460*/  LDL.LU R225, [R1+0xa0] ;  /* 0x0000a00001e17983 */ /* 0x001ee20000300800 */
[----:B-1----:R-:W-:Y:S01]  /*2470*/  PRMT R170, R170, 0x7632, R170 ;  /* 0x00007632aaaa7816 */ /* 0x002fe200000000aa */
[----:B------:R-:W-:-:S03]  /*2480*/  IMAD.WIDE.U32 R184, R2, 0x10, R186 ;  /* 0x0000001002b87825 */ /* 0x000fc600078e00ba */
[----:B------:R-:W-:Y:S01]  /*2490*/  SHF.L.U32 R170, R170, 0x10, RZ ;  /* 0x00000010aaaa7819 */ /* 0x000fe200000006ff */
[----:B------:R-:W-:Y:S01]  /*24a0*/  FMUL.FTZ R173, R34, R169 ;  /* 0x000000a922ad7220 */ /* 0x000fe20000410000 */
[----:B------:R-:W-:Y:S01]  /*24b0*/  PRMT R167, R167, 0x7632, R167 ;  /* 0x00007632a7a77816 */ /* 0x000fe200000000a7 */
[----:B------:R-:W3:Y:S02]  /*24c0*/  LDG.E.128 R184, desc[UR14][R184.64] ;  /* 0x0000000eb8b87981 */ /* 0x000ee4000c1e1d00 */
[----:B------:R-:W-:Y:S01]  /*24d0*/  FADD.FTZ R237, R170, R237 ;  /* 0x000000edaaed7221 */ /* 0x000fe20000010000 */
[-C--:B------:R-:W-:Y:S01]  /*24e0*/  FFMA.FTZ R189, R168, R170.reuse, R189 ;  /* 0x000000aaa8bd7223 */ /* 0x080fe200000100bd */
[----:B------:R-:W-:Y:S01]  /*24f0*/  FFMA.FTZ R166, R65, R170, R166 ;  /* 0x000000aa41a67223 */ /* 0x000fe200000100a6 */
[----:B------:R-:W-:Y:S01]  /*2500*/  SHF.L.U32 R170, R171, 0x10, RZ ;  /* 0x00000010abaa7819 */ /* 0x000fe200000006ff */
[----:B------:R-:W-:Y:S01]  /*2510*/  FADD.FTZ R175, R175, -UR5 ;  /* 0x80000005afaf7e21 */ /* 0x000fe20008010000 */
[----:B------:R-:W-:-:S02]  /*2520*/  PRMT R171, R171, 0x7632, R171 ;  /* 0x00007632abab7816 */ /* 0x000fc400000000ab */
[----:B------:R-:W-:Y:S01]  /*2530*/  SHF.L.U32 R167, R167, 0x10, RZ ;  /* 0x00000010a7a77819 */ /* 0x000fe200000006ff */
[----:B------:R-:W-:Y:S01]  /*2540*/  FADD.FTZ R248, R170, R248 ;  /* 0x000000f8aaf87221 */ /* 0x000fe20000010000 */
[-C--:B------:R-:W-:Y:S01]  /*2550*/  FFMA.FTZ R190, R172, R170.reuse, R190 ;  /* 0x000000aaacbe7223 */ /* 0x080fe200000100be */
[----:B------:R-:W-:Y:S02]  /*2560*/  FFMA.FTZ R170, R66, R170, R173 ;  /* 0x000000aa42aa7223 */ /* 0x000fe400000100ad */
[----:B------:R-:W3:Y:S01]  /*2570*/  LDL.LU R173, [R1] ;  /* 0x0000000001ad7983 */ /* 0x000ee20000300800 */
[----:B------:R-:W-:Y:S01]  /*2580*/  SHF.L.U32 R171, R171, 0x10, RZ ;  /* 0x00000010abab7819 */ /* 0x000fe200000006ff */
[----:B------:R-:W-:Y:S01]  /*2590*/  FMUL.FTZ R175, R175, UR9 ;  /* 0x00000009afaf7c20 */ /* 0x000fe20008410000 */
[----:B------:R-:W-:-:S03]  /*25a0*/  FMUL.FTZ R174, R35, R167 ;  /* 0x000000a723ae7220 */ /* 0x000fc60000410000 */
[----:B------:R-:W-:Y:S01]  /*25b0*/  FADD.FTZ R250, R171, R250 ;  /* 0x000000faabfa7221 */ /* 0x000fe20000010000 */
[-C--:B------:R-:W-:Y:S01]  /*25c0*/  FFMA.FTZ R191, R175, R171.reuse, R191 ;  /* 0x000000abafbf7223 */ /* 0x080fe200000100bf */
[----:B------:R-:W-:Y:S01]  /*25d0*/  FFMA.FTZ R174, R67, R171, R174 ;  /* 0x000000ab43ae7223 */ /* 0x000fe200000100ae */
[----:B----4-:R-:W-:Y:S01]  /*25e0*/  FADD.FTZ R252, R167, R252 ;  /* 0x000000fca7fc7221 */ /* 0x010fe20000010000 */
[----:B------:R-:W-:-:S04]  /*25f0*/  SHF.L.U32 R171, R176, 0x10, RZ ;  /* 0x00000010b0ab7819 */ /* 0x000fc800000006ff */
[----:B------:R0:W-:Y:S04]  /*2600*/  STL [R1+0xdc], R252 ;  /* 0x0000dcfc01007387 */ /* 0x0001e80000100800 */
[----:B0-----:R-:W4:Y:S01]  /*2610*/  LDL.LU R252, [R1+0xe8] ;  /* 0x0000e80001fc7983 */ /* 0x001f220000300800 */
[----:B------:R-:W-:-:S05]  /*2620*/  FFMA.FTZ R249, R175, R167, R249 ;  /* 0x000000a7aff97223 */ /* 0x000fca00000100f9 */
[----:B------:R0:W-:Y:S01]  /*2630*/  STL [R1+0x9c], R249 ;  /* 0x00009cf901007387 */ /* 0x0001e20000100800 */
[----:B------:R-:W-:-:S04]  /*2640*/  FADD.FTZ R169, R180, -UR5 ;  /* 0x80000005b4a97e21 */ /* 0x000fc80008010000 */
[----:B------:R-:W-:Y:S01]  /*2650*/  FMUL.FTZ R169, R169, UR9 ;  /* 0x00000009a9a97c20 */ /* 0x000fe20008410000 */
[----:B0-----:R-:W4:Y:S01]  /*2660*/  LDL.LU R249, [R1+0xb8] ;  /* 0x0000b80001f97983 */ /* 0x001f220000300800 */
[----:B--2---:R-:W-:-:S05]  /*2670*/  FADD.FTZ R244, R171, R244 ;  /* 0x000000f4abf47221 */ /* 0x004fca0000010000 */
[----:B------:R0:W-:Y:S04]  /*2680*/  STL [R1+0xe0], R244 ;  /* 0x0000e0f401007387 */ /* 0x0001e80000100800 */
[----:B0-----:R-:W2:Y:S01]  /*2690*/  LDL.LU R244, [R1+0x28] ;  /* 0x0000280001f47983 */ /* 0x001ea20000300800 */
[----:B---3--:R-:W-:-:S05]  /*26a0*/  FFMA.FTZ R225, R169, R171, R225 ;  /* 0x000000aba9e17223 */ /* 0x008fca00000100e1 */
[----:B------:R0:W-:Y:S04]  /*26b0*/  STL [R1+0xa0], R225 ;  /* 0x0000a0e101007387 */ /* 0x0001e80000100800 */
[----:B0-----:R-:W3:Y:S01]  /*26c0*/  LDL.LU R225, [R1+0xa4] ;  /* 0x0000a40001e17983 */ /* 0x001ee20000300800 */
[----:B------:R-:W-:Y:S02]  /*26d0*/  SHF.L.U32 R167, R184, 0x10, RZ ;  /* 0x00000010b8a77819 */ /* 0x000fe400000006ff */
[----:B------:R-:W-:-:S03]  /*26e0*/  SHF.L.U32 R180, R177, 0x10, RZ ;  /* 0x00000010b1b47819 */ /* 0x000fc600000006ff */
[----:B------:R-:W-:Y:S01]  /*26f0*/  FADD.FTZ R173, R167, R173 ;  /* 0x000000ada7ad7221 */ /* 0x000fe20000010000 */
[----:B------:R-:W-:-:S04]  /*2700*/  FMUL.FTZ R171, R28, R171 ;  /* 0x000000ab1cab7220 */ /* 0x000fc80000410000 */
[----:B------:R0:W-:Y:S01]  /*2710*/  STL [R1], R173 ;  /* 0x000000ad01007387 */ /* 0x0001e20000100800 */
[-C--:B------:R-:W-:Y:S01]  /*2720*/  FFMA.FTZ R192, R169, R167.reuse, R192 ;  /* 0x000000a7a9c07223 */ /* 0x080fe200000100c0 */
[----:B------:R-:W-:Y:S01]  /*2730*/  FFMA.FTZ R167, R60, R167, R171 ;  /* 0x000000a73ca77223 */ /* 0x000fe200000100ab */
[----:B0-----:R-:W-:-:S04]  /*2740*/  FADD.FTZ R173, R182, -UR5 ;  /* 0x80000005b6ad7e21 */ /* 0x001fc80008010000 */
[----:B------:R-:W-:Y:S01]  /*2750*/  FMUL.FTZ R173, R173, UR9 ;  /* 0x00000009adad7c20 */ /* 0x000fe20008410000 */
[----:B------:R-:W-:Y:S02]  /*2760*/  SHF.L.U32 R171, R185, 0x10, RZ ;  /* 0x00000010b9ab7819 */ /* 0x000fe400000006ff */
[----:B------:R-:W-:-:S03]  /*2770*/  PRMT R176, R176, 0x7632, R176 ;  /* 0x00007632b0b07816 */ /* 0x000fc600000000b0 */
[----:B------:R-:W-:Y:S01]  /*2780*/  FFMA.FTZ R194, R173, R171, R194 ;  /* 0x000000abadc27223 */ /* 0x000fe200000100c2 */
[----:B----4-:R-:W-:-:S05]  /*2790*/  FADD.FTZ R252, R180, R252 ;  /* 0x000000fcb4fc7221 */ /* 0x010fca0000010000 */
[----:B------:R0:W-:Y:S01]  /*27a0*/  STL [R1+0xe8], R252 ;  /* 0x0000e8fc01007387 */ /* 0x0001e20000100800 */
[----:B------:R-:W-:-:S03]  /*27b0*/  SHF.L.U32 R176, R176, 0x10, RZ ;  /* 0x00000010b0b07819 */ /* 0x000fc600000006ff */
[----:B0-----:R-:W4:Y:S01]  /*27c0*/  LDL.LU R252, [R1+0xe4] ;  /* 0x0000e40001fc7983 */ /* 0x001f220000300800 */
[-C--:B------:R-:W-:Y:S01]  /*27d0*/  FFMA.FTZ R249, R173, R180.reuse, R249 ;  /* 0x000000b4adf97223 */ /* 0x080fe200000100f9 */
[----:B------:R-:W-:-:S04]  /*27e0*/  FMUL.FTZ R180, R30, R180 ;  /* 0x000000b41eb47220 */ /* 0x000fc80000410000 */
[----:B------:R0:W-:Y:S04]  /*27f0*/  STL [R1+0xb8], R249 ;  /* 0x0000b8f901007387 */ /* 0x0001e80000100800 */
[----:B0-----:R-:W4:Y:S01]  /*2800*/  LDL.LU R249, [R1+0x4] ;  /* 0x0000040001f97983 */ /* 0x001f220000300800 */
[----:B--2---:R-:W-:Y:S01]  /*2810*/  FADD.FTZ R244, R171, R244 ;  /* 0x000000f4abf47221 */ /* 0x004fe20000010000 */
[----:B------:R-:W-:Y:S01]  /*2820*/  FFMA.FTZ R171, R62, R171, R180 ;  /* 0x000000ab3eab7223 */ /* 0x000fe200000100b4 */
[----:B------:R-:W-:-:S04]  /*2830*/  FADD.FTZ R180, R181, -UR5 ;  /* 0x80000005b5b47e21 */ /* 0x000fc80008010000 */
[----:B------:R-:W-:Y:S01]  /*2840*/  FMUL.FTZ R180, R180, UR9 ;  /* 0x00000009b4b47c20 */ /* 0x000fe20008410000 */
[----:B------:R0:W-:Y:S04]  /*2850*/  STL [R1+0x28], R244 ;  /* 0x000028f401007387 */ /* 0x0001e80000100800 */
[----:B0-----:R-:W2:Y:S01]  /*2860*/  LDL.LU R244, [R1+0xbc] ;  /* 0x0000bc0001f47983 */ /* 0x001ea20000300800 */
[----:B---3--:R-:W-:-:S05]  /*2870*/  FFMA.FTZ R225, R180, R176, R225 ;  /* 0x000000b0b4e17223 */ /* 0x008fca00000100e1 */
[----:B------:R0:W-:Y:S04]  /*2880*/  STL [R1+0xa4], R225 ;  /* 0x0000a4e101007387 */ /* 0x0001e80000100800 */
[----:B0-----:R-:W3:Y:S01]  /*2890*/  LDL.LU R225, [R1+0xec] ;  /* 0x0000ec0001e17983 */ /* 0x001ee20000300800 */
[----:B------:R-:W-:-:S03]  /*28a0*/  PRMT R181, R184, 0x7632, R181 ;  /* 0x00007632b8b57816 */ /* 0x000fc600000000b5 */
[----:B------:R-:W3:Y:S01]  /*28b0*/  LDL.LU R184, [R1+0x2c] ;  /* 0x00002c0001b87983 */ /* 0x000ee20000300800 */
[----:B------:R-:W-:-:S05]  /*28c0*/  SHF.L.U32 R181, R181, 0x10, RZ ;  /* 0x00000010b5b57819 */ /* 0x000fca00000006ff */
[----:B------:R-:W-:Y:S01]  /*28d0*/  FFMA.FTZ R193, R180, R181, R193 ;  /* 0x000000b5b4c17223 */ /* 0x000fe200000100c1 */
[----:B------:R-:W-:Y:S01]  /*28e0*/  PRMT R182, R177, 0x7632, R182 ;  /* 0x00007632b1b67816 */ /* 0x000fe200000000b6 */
[----:B------:R-:W-:Y:S01]  /*28f0*/  FADD.FTZ R226, R149, R226 ;  /* 0x000000e295e27221 */ /* 0x000fe20000010000 */
[-C--:B------:R-:W-:Y:S02]  /*2900*/  FFMA.FTZ R16, R152, R149.reuse, R16 ;  /* 0x0000009598107223 */ /* 0x080fe40000010010 */
[----:B------:R-:W-:Y:S01]  /*2910*/  SHF.L.U32 R182, R182, 0x10, RZ ;  /* 0x00000010b6b67819 */ /* 0x000fe200000006ff */
[----:B------:R-:W-:Y:S01]  /*2920*/  FFMA.FTZ R149, R72, R149, R135 ;  /* 0x0000009548957223 */ /* 0x000fe20000010087 */
[----:B------:R-:W-:Y:S01]  /*2930*/  FMUL.FTZ R135, R42, R134 ;  /* 0x000000862a877220 */ /* 0x000fe20000410000 */
[----:B------:R-:W-:Y:S01]  /*2940*/  FADD.FTZ R228, R156, R228 ;  /* 0x000000e49ce47221 */ /* 0x000fe20000010000 */
[-C--:B------:R-:W-:Y:S02]  /*2950*/  FFMA.FTZ R18, R154, R156.reuse, R18 ;  /* 0x0000009c9a127223 */ /* 0x080fe40000010012 */
[----:B------:R-:W-:-:S02]  /*2960*/  FFMA.FTZ R156, R74, R156, R135 ;  /* 0x0000009c4a9c7223 */ /* 0x000fc40000010087 */
[----:B------:R-:W3:Y:S01]  /*2970*/  LDG.E.128 R132, desc[UR14][R132.64+0x10] ;  /* 0x0000100e84847981 */ /* 0x000ee2000c1e1d00 */
[----:B----4-:R-:W-:Y:S01]  /*2980*/  FADD.FTZ R252, R176, R252 ;  /* 0x000000fcb0fc7221 */ /* 0x010fe20000010000 */
[----:B------:R-:W-:-:S04]  /*2990*/  FMUL.FTZ R176, R29, R176 ;  /* 0x000000b01db07220 */ /* 0x000fc80000410000 */
[----:B------:R-:W-:Y:S01]  /*29a0*/  FFMA.FTZ R176, R61, R181, R176 ;  /* 0x000000b53db07223 */ /* 0x000fe200000100b0 */
[----:B------:R-:W-:Y:S01]  /*29b0*/  FADD.FTZ R249, R181, R249 ;  /* 0x000000f9b5f97221 */ /* 0x000fe20000010000 */
[----:B------:R-:W-:-:S04]  /*29c0*/  FADD.FTZ R181, RZ, R204 ;  /* 0x000000ccffb57221 */ /* 0x000fc80000010000 */
[----:B------:R-:W-:Y:S01]  /*29d0*/  FADD.FTZ R177, R136, R181 ;  /* 0x000000b588b17221 */ /* 0x000fe20000010000 */
[----:B------:R-:W-:-:S04]  /*29e0*/  FADD.FTZ R181, R183, -UR5 ;  /* 0x80000005b7b57e21 */ /* 0x000fc80008010000 */
[----:B------:R-:W-:Y:S01]  /*29f0*/  FMUL.FTZ R181, R181, UR9 ;  /* 0x00000009b5b57c20 */ /* 0x000fe20008410000 */
[----:B------:R0:W-:Y:S04]  /*2a00*/  STL [R1+0xe4], R252 ;  /* 0x0000e4fc01007387 */ /* 0x0001e80000100800 */
[----:B------:R1:W-:Y:S01]  /*2a10*/  STL [R1+0x4], R249 ;  /* 0x000004f901007387 */ /* 0x0003e20000100800 */
[----:B--2---:R-:W-:-:S05]  /*2a20*/  FFMA.FTZ R244, R181, R182, R244 ;  /* 0x000000b6b5f47223 */ /* 0x004fca00000100f4 */
[----:B------:R2:W-:Y:S01]  /*2a30*/  STL [R1+0xbc], R244 ;  /* 0x0000bcf401007387 */ /* 0x0005e20000100800 */
[----:B---3--:R-:W-:-:S05]  /*2a40*/  FADD.FTZ R225, R182, R225 ;  /* 0x000000e1b6e17221 */ /* 0x008fca0000010000 */
[----:B------:R-:W-:Y:S04]  /*2a50*/  STL [R1+0xec], R225 ;  /* 0x0000ece101007387 */ /* 0x000fe80000100800 */
[----:B0-----:R-:W3:Y:S01]  /*2a60*/  LDL.LU R252, [R1+0x30] ;  /* 0x0000300001fc7983 */ /* 0x001ee20000300800 */
[----:B------:R-:W-:Y:S01]  /*2a70*/  FADD.FTZ R177, R203, R177 ;  /* 0x000000b1cbb17221 */ /* 0x000fe20000010000 */
[----:B------:R-:W-:-:S03]  /*2a80*/  PRMT R185, R185, 0x7632, R185 ;  /* 0x00007632b9b97816 */ /* 0x000fc600000000b9 */
[----:B------:R-:W-:Y:S01]  /*2a90*/  FADD.FTZ R177, R137, R177 ;  /* 0x000000b189b17221 */ /* 0x000fe20000010000 */
[----:B------:R-:W-:Y:S01]  /*2aa0*/  SHF.L.U32 R185, R185, 0x10, RZ ;  /* 0x00000010b9b97819 */ /* 0x000fe200000006ff */
[----:B------:R-:W-:Y:S02]  /*2ab0*/  FMUL.FTZ R182, R31, R182 ;  /* 0x000000b61fb67220 */ /* 0x000fe40000410000 */
[----:B------:R-:W-:Y:S02]  /*2ac0*/  FADD.FTZ R183, R140, R177 ;  /* 0x000000b18cb77221 */ /* 0x000fe40000010000 */
[----:B------:R-:W-:Y:S02]  /*2ad0*/  FFMA.FTZ R177, R63, R185, R182 ;  /* 0x000000b93fb17223 */ /* 0x000fe400000100b6 */
        /* <DEDUP_REMOVED lines=36> */
[C---:B------:R-:W-:Y:S02]  /*2d20*/  PRMT R246, R178.reuse, 0x7632, R246 ;  /* 0x00007632b2f67816 */ /* 0x040fe400000000f6 */
[----:B-1----:R-:W-:Y:S01]  /*2d30*/  SHF.L.U32 R249, R178, 0x10, RZ ;  /* 0x00000010b2f97819 */ /* 0x002fe200000006ff */
[----:B------:R-:W-:Y:S01]  /*2d40*/  FADD.FTZ R178, R174, R183 ;  /* 0x000000b7aeb27221 */ /* 0x000fe20000010000 */
[----:B------:R-:W-:Y:S01]  /*2d50*/  FFMA.FTZ R182, R157, R158, R182 ;  /* 0x0000009e9db67223 */ /* 0x000fe200000100b6 */
[----:B------:R-:W-:Y:S02]  /*2d60*/  FADD.FTZ R184, R185, R184 ;  /* 0x000000b8b9b87221 */ /* 0x000fe40000010000 */
[----:B------:R-:W-:Y:S01]  /*2d70*/  FADD.FTZ R178, R167, R178 ;  /* 0x000000b2a7b27221 */ /* 0x000fe20000010000 */
[----:B------:R-:W-:Y:S01]  /*2d80*/  FFMA.FTZ R182, R163, R162, R182 ;  /* 0x000000a2a3b67223 */ /* 0x000fe200000100b6 */
[----:B------:R-:W-:-:S02]  /*2d90*/  PRMT R251, R186, 0x7632, R251 ;  /* 0x00007632bafb7816 */ /* 0x000fc400000000fb */
[----:B------:R-:W-:Y:S01]  /*2da0*/  FADD.FTZ R178, R178, R176 ;  /* 0x000000b0b2b27221 */ /* 0x000fe20000010000 */
[C---:B------:R-:W-:Y:S01]  /*2db0*/  PRMT R233, R187.reuse, 0x7632, R233 ;  /* 0x00007632bbe97816 */ /* 0x040fe200000000e9 */
[----:B------:R0:W-:Y:S01]  /*2dc0*/  STL [R1+0x2c], R184 ;  /* 0x00002cb801007387 */ /* 0x0001e20000100800 */
[----:B--2---:R-:W-:Y:S01]  /*2dd0*/  SHF.L.U32 R244, R187, 0x10, RZ ;  /* 0x00000010bbf47819 */ /* 0x004fe200000006ff */
[----:B------:R-:W-:Y:S01]  /*2de0*/  FFMA.FTZ R187, R164, R165, R182 ;  /* 0x000000a5a4bb7223 */ /* 0x000fe200000100b6 */
[----:B------:R-:W-:Y:S01]  /*2df0*/  SHF.L.U32 R186, R186, 0x10, RZ ;  /* 0x00000010baba7819 */ /* 0x000fe200000006ff */
[----:B------:R-:W-:Y:S01]  /*2e00*/  FMUL.FTZ R182, R24, R249 ;  /* 0x000000f918b67220 */ /* 0x000fe20000410000 */
[----:B------:R-:W-:Y:S01]  /*2e10*/  SHF.L.U32 R246, R246, 0x10, RZ ;  /* 0x00000010f6f67819 */ /* 0x000fe200000006ff */
[----:B------:R-:W-:Y:S01]  /*2e20*/  FFMA.FTZ R187, R168, R166, R187 ;  /* 0x000000a6a8bb7223 */ /* 0x000fe200000100bb */
[C---:B------:R-:W-:Y:S01]  /*2e30*/  PRMT R234, R179.reuse, 0x7632, R234 ;  /* 0x00007632b3ea7816 */ /* 0x040fe200000000ea */
[----:B0-----:R-:W-:Y:S01]  /*2e40*/  FADD.FTZ R184, R178, R171 ;  /* 0x000000abb2b87221 */ /* 0x001fe20000010000 */
[----:B------:R-:W-:Y:S01]  /*2e50*/  SHF.L.U32 R225, R179, 0x10, RZ ;  /* 0x00000010b3e17819 */ /* 0x000fe200000006ff */
[----:B------:R-:W-:Y:S01]  /*2e60*/  FFMA.FTZ R182, R56, R186, R182 ;  /* 0x000000ba38b67223 */ /* 0x000fe200000100b6 */
[----:B------:R-:W-:Y:S01]  /*2e70*/  SHF.L.U32 R251, R251, 0x10, RZ ;  /* 0x00000010fbfb7819 */ /* 0x000fe200000006ff */
[----:B------:R-:W-:Y:S01]  /*2e80*/  FADD.FTZ R184, R184, R177 ;  /* 0x000000b1b8b87221 */ /* 0x000fe20000010000 */
[----:B------:R-:W-:Y:S01]  /*2e90*/  FMUL.FTZ R178, R25, R246 ;  /* 0x000000f619b27220 */ /* 0x000fe20000410000 */
[----:B------:R-:W-:Y:S01]  /*2ea0*/  SHF.L.U32 R234, R234, 0x10, RZ ;  /* 0x00000010eaea7819 */ /* 0x000fe200000006ff */
[----:B------:R-:W-:Y:S01]  /*2eb0*/  FFMA.FTZ R187, R172, R170, R187 ;  /* 0x000000aaacbb7223 */ /* 0x000fe200000100bb */
[----:B------:R-:W-:Y:S01]  /*2ec0*/  FMUL.FTZ R179, R26, R225 ;  /* 0x000000e11ab37220 */ /* 0x000fe20000410000 */
[----:B------:R-:W-:Y:S01]  /*2ed0*/  FFMA.FTZ R178, R57, R251, R178 ;  /* 0x000000fb39b27223 */ /* 0x000fe200000100b2 */
[----:B------:R-:W-:Y:S01]  /*2ee0*/  FADD.FTZ R184, R184, R182 ;  /* 0x000000b6b8b87221 */ /* 0x000fe20000010000 */
[----:B------:R-:W-:Y:S01]  /*2ef0*/  SHF.L.U32 R233, R233, 0x10, RZ ;  /* 0x00000010e9e97819 */ /* 0x000fe200000006ff */
[----:B------:R-:W-:Y:S01]  /*2f00*/  FFMA.FTZ R187, R175, R174, R187 ;  /* 0x000000aeafbb7223 */ /* 0x000fe200000100bb */
[----:B------:R-:W-:Y:S01]  /*2f10*/  FFMA.FTZ R179, R58, R244, R179 ;  /* 0x000000f43ab37223 */ /* 0x000fe200000100b3 */
[----:B------:R-:W-:Y:S01]  /*2f20*/  FMUL.FTZ R183, R27, R234 ;  /* 0x000000ea1bb77220 */ /* 0x000fe20000410000 */
[----:B------:R-:W-:Y:S01]  /*2f30*/  FADD.FTZ R184, R184, R178 ;  /* 0x000000b2b8b87221 */ /* 0x000fe20000010000 */
[----:B------:R-:W-:Y:S01]  /*2f40*/  FFMA.FTZ R195, R181, R185, R195 ;  /* 0x000000b9b5c37223 */ /* 0x000fe200000100c3 */
[----:B------:R-:W-:Y:S01]  /*2f50*/  FADD.FTZ R185, R132, -UR5 ;  /* 0x8000000584b97e21 */ /* 0x000fe20008010000 */
[----:B------:R-:W-:Y:S01]  /*2f60*/  FFMA.FTZ R132, R169, R167, R187 ;  /* 0x000000a7a9847223 */ /* 0x000fe200000100bb */
[----:B------:R-:W-:Y:S01]  /*2f70*/  FFMA.FTZ R183, R59, R233, R183 ;  /* 0x000000e93bb77223 */ /* 0x000fe200000100b7 */
[----:B------:R-:W-:Y:S01]  /*2f80*/  FADD.FTZ R187, R184, R179 ;  /* 0x000000b3b8bb7221 */ /* 0x000fe20000010000 */
[----:B------:R-:W-:Y:S01]  /*2f90*/  FADD.FTZ R135, R135, -UR5 ;  /* 0x8000000587877e21 */ /* 0x000fe20008010000 */
[----:B------:R-:W-:Y:S01]  /*2fa0*/  FMUL.FTZ R184, R185, UR9 ;  /* 0x00000009b9b87c20 */ /* 0x000fe20008410000 */
[----:B------:R-:W-:Y:S01]  /*2fb0*/  FFMA.FTZ R185, R180, R176, R132 ;  /* 0x000000b0b4b97223 */ /* 0x000fe20000010084 */
[----:B------:R-:W-:Y:S01]  /*2fc0*/  FADD.FTZ R132, R187, R183 ;  /* 0x000000b7bb847221 */ /* 0x000fe20000010000 */
[----:B------:R-:W-:Y:S01]  /*2fd0*/  FMUL.FTZ R187, R135, UR9 ;  /* 0x0000000987bb7c20 */ /* 0x000fe20008410000 */
[----:B------:R-:W-:Y:S01]  /*2fe0*/  FFMA.FTZ R196, R184, R186, R196 ;  /* 0x000000bab8c47223 */ /* 0x000fe200000100c4 */
[----:B------:R-:W-:Y:S01]  /*2ff0*/  FADD.FTZ R134, R134, -UR5 ;  /* 0x8000000586867e21 */ /* 0x000fe20008010000 */
[----:B---3--:R-:W-:-:S05]  /*3000*/  FADD.FTZ R252, R186, R252 ;  /* 0x000000fcbafc7221 */ /* 0x008fca0000010000 */
[----:B------:R-:W-:Y:S04]  /*3010*/  STL [R1+0x30], R252 ;  /* 0x000030fc01007387 */ /* 0x000fe80000100800 */
[----:B------:R-:W2:Y:S01]  /*3020*/  LDL.LU R135, [R1+0x34] ;  /* 0x0000340001877983 */ /* 0x000ea20000300800 */
[----:B------:R-:W-:-:S03]  /*3030*/  FFMA.FTZ R186, R173, R171, R185 ;  /* 0x000000abadba7223 */ /* 0x000fc600000100b9 */
[----:B------:R-:W0:Y:S01]  /*3040*/  SHFL.DOWN PT, R252, R132, 0x10, 0x1f ;  /* 0x0a001f0084fc7f89 */ /* 0x000e2200000e0000 */
[----:B------:R-:W-:Y:S01]  /*3050*/  FADD.FTZ R185, R133, -UR5 ;  /* 0x8000000585b97e21 */ /* 0x000fe20008010000 */
[----:B------:R-:W-:-:S03]  /*3060*/  FFMA.FTZ R133, R181, R177, R186 ;  /* 0x000000b1b5857223 */ /* 0x000fc600000100ba */
[----:B------:R-:W-:Y:S01]  /*3070*/  FMUL.FTZ R185, R185, UR9 ;  /* 0x00000009b9b97c20 */ /* 0x000fe20008410000 */
[----:B------:R-:W-:Y:S01]  /*3080*/  FFMA.FTZ R133, R184, R182, R133 ;  /* 0x000000b6b8857223 */ /* 0x000fe20000010085 */
[----:B------:R-:W-:-:S03]  /*3090*/  FMUL.FTZ R186, R134, UR9 ;  /* 0x0000000986ba7c20 */ /* 0x000fc60008410000 */
        /* <DEDUP_REMOVED lines=10> */
[----:B------:R-:W0:Y:S04]  /*3140*/  SHFL.DOWN PT, R133, R252, 0x4, 0x1f ;  /* 0x08801f00fc857f89 */ /* 0x000e2800000e0000 */
[----:B------:R-:W1:Y:S01]  /*3150*/  SHFL.DOWN PT, R134, R132, 0x4, 0x1f ;  /* 0x08801f0084867f89 */ /* 0x000e6200000e0000 */
[----:B0-----:R-:W-:Y:S01]  /*3160*/  FADD.FTZ R133, R252, R133 ;  /* 0x00000085fc857221 */ /* 0x001fe20000010000 */
[----:B-1----:R-:W-:-:S04]  /*3170*/  FADD.FTZ R132, R132, R134 ;  /* 0x0000008684847221 */ /* 0x002fc80000010000 */
[----:B------:R-:W0:Y:S01]  /*3180*/  SHFL.DOWN PT, R134, R133, 0x2, 0x1f ;  /* 0x08401f0085867f89 */ /* 0x000e2200000e0000 */
[----:B------:R-:W-:Y:S01]  /*3190*/  FFMA.FTZ R197, R185, R251, R197 ;  /* 0x000000fbb9c57223 */ /* 0x000fe200000100c5 */
[----:B0-----:R-:W-:Y:S02]  /*31a0*/  FADD.FTZ R133, R133, R134 ;  /* 0x0000008685857221 */ /* 0x001fe40000010000 */
[----:B------:R-:W0:Y:S02]  /*31b0*/  SHFL.DOWN PT, R134, R132, 0x2, 0x1f ;  /* 0x08401f0084867f89 */ /* 0x000e2400000e0000 */
[----:B0-----:R-:W-:Y:S01]  /*31c0*/  FADD.FTZ R134, R132, R134 ;  /* 0x0000008684867221 */ /* 0x001fe20000010000 */
[----:B------:R-:W-:Y:S01]  /*31d0*/  BSSY.RECONVERGENT B0, `(.L_x_1704) ;  /* 0x0000012000007945 */ /* 0x000fe20003800200 */
[----:B--2---:R-:W-:Y:S02]  /*31e0*/  FADD.FTZ R135, R251, R135 ;  /* 0x00000087fb877221 */ /* 0x004fe40000010000 */
[----:B------:R-:W0:Y:S03]  /*31f0*/  S2R R251, SR_TID.X ;  /* 0x0000000000fb7919 */ /* 0x000e260000002100 */
[----:B------:R-:W-:Y:S04]  /*3200*/  STL [R1+0x34], R135 ;  /* 0x0000348701007387 */ /* 0x000fe80000100800 */
[----:B------:R-:W1:Y:S02]  /*3210*/  SHFL.DOWN PT, R135, R133, 0x1, 0x1f ;  /* 0x08201f0085877f89 */ /* 0x000e6400000e0000 */
[----:B-1----:R-:W-:-:S02]  /*3220*/  FADD.FTZ R132, R133, R135 ;  /* 0x0000008785847221 */ /* 0x002fc40000010000 */
[----:B------:R-:W1:Y:S01]  /*3230*/  SHFL.DOWN PT, R133, R134, 0x1, 0x1f ;  /* 0x08201f0086857f89 */ /* 0x000e6200000e0000 */
        /* <DEDUP_REMOVED lines=11> */
.L_x_1705:
[----:B------:R-:W-:Y:S05]  /*32f0*/  BSYNC.RECONVERGENT B0 ;  /* 0x0000000000007941 */ /* 0x000fea0003800200 */
.L_x_1704:
[----:B0-----:R-:W2:Y:S04]  /*3300*/  LDL.LU R133, [R1+0xf0] ;  /* 0x0000f00001857983 */ /* 0x001ea80000300800 */
[----:B------:R-:W3:Y:S04]  /*3310*/  LDL.LU R132, [R1+0xc0] ;  /* 0x0000c00001847983 */ /* 0x000ee80000300800 */
[----:B------:R0:W-:Y:S04]  /*3320*/  STL [R1+0x100], R0 ;  /* 0x0001000001007387 */ /* 0x0001e80000100800 */
[----:B0-----:R-:W4:Y:S04]  /*3330*/  LDL.LU R0, [R1+0xf4] ;  /* 0x0000f40001007983 */ /* 0x001f280000300800 */
[----:B------:R-:W4:Y:S04]  /*3340*/  LDL.LU R251, [R1+0xc4] ;  /* 0x0000c40001fb7983 */ /* 0x000f280000300800 */
[----:B------:R-:W4:Y:S01]  /*3350*/  LDL.LU R252, [R1+0xfc] ;  /* 0x0000fc0001fc7983 */ /* 0x000f220000300800 */
[----:B------:R-:W0:Y:S01]  /*3360*/  S2UR UR6, SR_CgaCtaId ;  /* 0x00000000000679c3 */ /* 0x000e220000008800 */
[----:B------:R-:W-:-:S02]  /*3370*/  UMOV UR5, 0x400 ;  /* 0x0000040000057882 */ /* 0x000fc40000000000 */
[----:B0-----:R-:W-:-:S04]  /*3380*/  ULEA UR5, UR6, UR5, 0x18 ;  /* 0x0000000506057291 */ /* 0x001fc8000f8ec0ff */
[----:B------:R-:W-:Y:S02]  /*3390*/  UIADD3 UR6, UPT, UPT, UR5, 0x8040, URZ ;  /* 0x0000804005067890 */ /* 0x000fe4000fffe0ff */
[----:B------:R-:W-:Y:S01]  /*33a0*/  @!UP1 UIADD3 UR6, UPT, UPT, UR5, 0x8000, URZ ;  /* 0x0000800005069890 */ /* 0x000fe2000fffe0ff */
[----:B------:R-:W-:Y:S01]  /*33b0*/  BAR.SYNC.DEFER_BLOCKING 0x0 ;  /* 0x0000000000007b1d */ /* 0x000fe20000010000 */
[----:B--2---:R-:W-:Y:S01]  /*33c0*/  FADD.FTZ R133, R249, R133 ;  /* 0x00000085f9857221 */ /* 0x004fe20000010000 */
[----:B---3--:R-:W-:-:S04]  /*33d0*/  FFMA.FTZ R132, R184, R249, R132 ;  /* 0x000000f9b8847223 */ /* 0x008fc80000010084 */
[----:B------:R-:W2:Y:S04]  /*33e0*/  LDL.LU R249, [R1+0xcc] ;  /* 0x0000cc0001f97983 */ /* 0x000ea80000300800 */
[----:B------:R-:W-:Y:S04]  /*33f0*/  STL [R1+0xf0], R133 ;  /* 0x0000f08501007387 */ /* 0x000fe80000100800 */
[----:B------:R-:W-:Y:S01]  /*3400*/  STL [R1+0xc0], R132 ;  /* 0x0000c08401007387 */ /* 0x000fe20000100800 */
[----:B----4-:R-:W-:-:S03]  /*3410*/  FADD.FTZ R0, R246, R0 ;  /* 0x00000000f6007221 */ /* 0x010fc60000010000 */
[----:B------:R-:W0:Y:S01]  /*3420*/  LDS.128 R132, [UR6] ;  /* 0x00000006ff847984 */ /* 0x000e220008000c00 */
[----:B------:R-:W-:-:S03]  /*3430*/  FFMA.FTZ R251, R185, R246, R251 ;  /* 0x000000f6b9fb7223 */ /* 0x000fc600000100fb */
[----:B------:R1:W-:Y:S04]  /*3440*/  STL [R1+0xf4], R0 ;  /* 0x0000f40001007387 */ /* 0x0003e80000100800 */
[----:B-1----:R1:W5:Y:S04]  /*3450*/  LDL.LU R0, [R1+0x100] ;  /* 0x0001000001007983 */ /* 0x0023680000300800 */
[----:B------:R3:W-:Y:S04]  /*3460*/  STL [R1+0xc4], R251 ;  /* 0x0000c4fb01007387 */ /* 0x0007e80000100800 */
[----:B------:R-:W4:Y:S01]  /*3470*/  LDL.LU R246, [R1+0x58] ;  /* 0x0000580001f67983 */ /* 0x000f220000300800 */
[----:B------:R-:W-:-:S02]  /*3480*/  UIADD3 UR6, UPT, UPT, UR5, 0x8050, URZ ;  /* 0x0000805005067890 */ /* 0x000fc4000fffe0ff */
[----:B------:R-:W-:Y:S01]  /*3490*/  @!UP1 UIADD3 UR6, UPT, UPT, UR5, 0x8010, URZ ;  /* 0x0000801005069890 */ /* 0x000fe2000fffe0ff */
[----:B------:R-:W-:Y:S01]  /*34a0*/  FFMA.FTZ R198, R186, R244, R198 ;  /* 0x000000f4bac67223 */ /* 0x000fe200000100c6 */
[----:B------:R-:W-:Y:S01]  /*34b0*/  FFMA.FTZ R199, R187, R233, R199 ;  /* 0x000000e9bbc77223 */ /* 0x000fe200000100c7 */
[----:B------:R-:W-:Y:S01]  /*34c0*/  FADD.FTZ R252, R234, R252 ;  /* 0x000000fceafc7221 */ /* 0x000fe20000010000 */
[----:B---3--:R-:W3:Y:S01]  /*34d0*/  S2R R251, SR_TID.X ;  /* 0x0000000000fb7919 */ /* 0x008ee20000002100 */
[----:B0-----:R-:W-:Y:S01]  /*34e0*/  FADD.FTZ R132, RZ, R132 ;  /* 0x00000084ff847221 */ /* 0x001fe20000010000 */
[----:B------:R-:W-:Y:S01]  /*34f0*/  FADD.FTZ R133, RZ, R133 ;  /* 0x00000085ff857221 */ /* 0x000fe20000010000 */
[----:B----4-:R-:W-:Y:S02]  /*3500*/  FADD.FTZ R246, R244, R246 ;  /* 0x000000f6f4f67221 */ /* 0x010fe40000010000 */
[----:B------:R-:W-:-:S03]  /*3510*/  FADD.FTZ R244, R134, R132 ;  /* 0x0000008486f47221 */ /* 0x000fc60000010000 */
[----:B------:R0:W-:Y:S02]  /*3520*/  STL [R1+0x58], R246 ;  /* 0x000058f601007387 */ /* 0x0001e40000100800 */
[----:B0-----:R-:W-:Y:S02]  /*3530*/  FADD.FTZ R246, R135, R133 ;  /* 0x0000008587f67221 */ /* 0x001fe40000010000 */
        /* <DEDUP_REMOVED lines=16> */
[----:B------:R-:W4:Y:S01]  /*3640*/  LDL.LU R246, [R1+0x5c] ;  /* 0x00005c0001f67983 */ /* 0x000f220000300800 */
[----:B------:R-:W-:Y:S01]  /*3650*/  FADD.FTZ R132, R244, R132 ;  /* 0x00000084f4847221 */ /* 0x000fe20000010000 */
[----:B----4-:R-:W-:Y:S02]  /*3660*/  FADD.FTZ R246, R233, R246 ;  /* 0x000000f6e9f67221 */ /* 0x010fe40000010000 */
[----:B------:R-:W4:Y:S04]  /*3670*/  LDL.LU R233, [R1+0xf8] ;  /* 0x0000f80001e97983 */ /* 0x000f280000300800 */
[----:B------:R-:W3:Y:S01]  /*3680*/  LDL.LU R244, [R1+0xc8] ;  /* 0x0000c80001f47983 */ /* 0x000ee20000300800 */
[----:B--2---:R-:W-:-:S03]  /*3690*/  FFMA.FTZ R249, R187, R234, R249 ;  /* 0x000000eabbf97223 */ /* 0x004fc600000100f9 */
[----:B------:R1:W-:Y:S01]  /*36a0*/  STL [R1+0x5c], R246 ;  /* 0x00005cf601007387 */ /* 0x0003e20000100800 */
[----:B------:R-:W-:Y:S01]  /*36b0*/  FADD.FTZ R133, R135, R133 ;  /* 0x0000008587857221 */ /* 0x000fe20000010000 */
[----:B------:R-:W-:-:S03]  /*36c0*/  UISETP.NE.U32.AND UP0, UPT, UR24, URZ, UPT ;  /* 0x000000ff1800728c */ /* 0x000fc6000bf05070 */
[----:B------:R-:W-:Y:S01]  /*36d0*/  FMUL.FTZ R133, R133, UR28 ;  /* 0x0000001c85857c20 */ /* 0x000fe20008410000 */
[----:B------:R-:W-:Y:S01]  /*36e0*/  UISETP.NE.AND.EX UP0, UPT, UR25, URZ, UPT, UP0 ;  /* 0x000000ff1900728c */ /* 0x000fe2000bf05300 */
[----:B------:R-:W-:-:S03]  /*36f0*/  FADD.FTZ R132, R134, R132 ;  /* 0x0000008486847221 */ /* 0x000fc60000010000 */
[----:B------:R-:W-:Y:S01]  /*3700*/  R2UR UR20, R133 ;  /* 0x00000000851472ca */ /* 0x000fe200000e0000 */
[----:B------:R-:W-:Y:S01]  /*3710*/  FMUL.FTZ R132, R132, UR28 ;  /* 0x0000001c84847c20 */ /* 0x000fe20008410000 */
[----:B------:R-:W-:-:S04]  /*3720*/  UIADD3 UR4, UPT, UPT, UR4, UR26, URZ ;  /* 0x0000001a04047290 */ /* 0x000fc8000fffe0ff */
[----:B------:R-:W-:Y:S01]  /*3730*/  UISETP.GE.AND UP2, UPT, UR4, UR27, UPT ;  /* 0x0000001b0400728c */ /* 0x000fe2000bf46270 */
[----:B----4-:R-:W-:Y:S01]  /*3740*/  FADD.FTZ R233, R225, R233 ;  /* 0x000000e9e1e97221 */ /* 0x010fe20000010000 */
[----:B---3--:R-:W-:-:S04]  /*3750*/  FFMA.FTZ R244, R186, R225, R244 ;  /* 0x000000e1baf47223 */ /* 0x008fc800000100f4 */
[----:B------:R1:W-:Y:S04]  /*3760*/  STL [R1+0xf8], R233 ;  /* 0x0000f8e901007387 */ /* 0x0003e80000100800 */
[----:B------:R1:W-:Y:S04]  /*3770*/  STL [R1+0xc8], R244 ;  /* 0x0000c8f401007387 */ /* 0x0003e80000100800 */
[----:B------:R1:W-:Y:S04]  /*3780*/  STL [R1+0xfc], R252 ;  /* 0x0000fcfc01007387 */ /* 0x0003e80000100800 */
[----:B------:R1:W-:Y:S01]  /*3790*/  STL [R1+0xcc], R249 ;  /* 0x0000ccf901007387 */ /* 0x0003e20000100800 */
[----:B------:R-:W-:Y:S01]  /*37a0*/  FSEL R225, R132, RZ, !P2 ;  /* 0x000000ff84e17208 */ /* 0x000fe20005000000 */
[----:B------:R-:W-:Y:S06]  /*37b0*/  BRA.U UP0, `(.L_x_1706) ;  /* 0x00000009002c7547 */ /* 0x000fec000b800000 */
        /* <DEDUP_REMOVED lines=39> */
.L_x_1708:
        /* <DEDUP_REMOVED lines=33> */
.L_x_1707:
        /* <DEDUP_REMOVED lines=34> */
.L_x_1710:
        /* <DEDUP_REMOVED lines=33> */
.L_x_1706:
        /* <DEDUP_REMOVED lines=39> */
.L_x_1712:
        /* <DEDUP_REMOVED lines=33> */
.L_x_1711:
        /* <DEDUP_REMOVED lines=34> */
.L_x_1713:
        /* <DEDUP_REMOVED lines=32> */
.L_x_1709:
        /* <DEDUP_REMOVED lines=44> */
[----:B------:R-:W-:Y:S02]  /*4bd0*/  F2FP.BF16.F32.PACK_AB R132, R129, R128 ;  /* 0x000000808184723e */ /* 0x000fe400000010ff */
[----:B------:R-:W-:Y:S02]  /*4be0*/  MOV R123, R135 ;  /* 0x00000087007b7202 */ /* 0x000fe40000000f00 */
[----:B------:R-:W-:-:S02]  /*4bf0*/  MOV R122, R134 ;  /* 0x00000086007a7202 */ /* 0x000fc40000000f00 */
[----:B------:R-:W-:Y:S02]  /*4c00*/  MOV R121, R133 ;  /* 0x0000008500797202 */ /* 0x000fe40000000f00 */
[----:B------:R-:W-:Y:S01]  /*4c10*/  MOV R120, R132 ;  /* 0x0000008400787202 */ /* 0x000fe20000000f00 */
[----:B------:R-:W-:Y:S06]  /*4c20*/  BRA `(.L_x_1717) ;  /* 0x0000000c00687947 */ /* 0x000fec0003800000 */
.L_x_1716:
        /* <DEDUP_REMOVED lines=29> */
.L_x_1715:
        /* <DEDUP_REMOVED lines=19> */
[----:B0-----:R-:W-:Y:S01]  /*4f30*/  FFMA.FTZ R132, R142, UR9, R96 ;  /* 0x000000098e847c23 */ /* 0x001fe20008010060 */
        /* <DEDUP_REMOVED lines=14> */
.L_x_1718:
        /* <DEDUP_REMOVED lines=29> */
.L_x_1714:
        /* <DEDUP_REMOVED lines=35> */
.L_x_1720:
        /* <DEDUP_REMOVED lines=27> */
[----:B------:R-:W-:Y:S01]  /*55d0*/  F2FP.BF16.F32.PACK_AB R132, R129, R128 ;  /* 0x000000808184723e */ /* 0x000fe200000010ff */
[----:B------:R-:W-:Y:S06]  /*55e0*/  BRA `(.L_x_1717) ;  /* 0x0000000000f87947 */ /* 0x000fec0003800000 */
.L_x_1719:
        /* <DEDUP_REMOVED lines=34> */
.L_x_1721:
        /* <DEDUP_REMOVED lines=28> */
.L_x_1717:
[----:B------:R-:W0:Y:S02]  /*59d0*/  @P1 LDC.64 R136, c[0x0][0x478] ;  /* 0x00011e00ff881b82 */ /* 0x000e240000000a00 */
        /* <DEDUP_REMOVED lines=45> */
.L_x_1724:
        /* <DEDUP_REMOVED lines=29> */
.L_x_1723:
        /* <DEDUP_REMOVED lines=34> */
.L_x_1726:
        /* <DEDUP_REMOVED lines=29> */
.L_x_1722:
        /* <DEDUP_REMOVED lines=35> */
.L_x_1728:
        /* <DEDUP_REMOVED lines=29> */
.L_x_1727:
        /* <DEDUP_REMOVED lines=34> */
.L_x_1729:
        /* <DEDUP_REMOVED lines=28> */
.L_x_1725:
        /* <DEDUP_REMOVED lines=15> */
[--C-:B0-----:R-:W-:Y:S01]  /*6b40*/  FFMA.FTZ R120, R173, UR20, R225.reuse ;  /* 0x00000014ad787c23 */ /* 0x101fe200080100e1 */
        /* <DEDUP_REMOVED lines=30> */
.L_x_1732:
        /* <DEDUP_REMOVED lines=15> */
[----:B0-----:R-:W-:Y:S01]  /*6e20*/  FADD.FTZ R132, R183, -R128 ;  /* 0x80000080b7847221 */ /* 0x001fe20000010000 */
        /* <DEDUP_REMOVED lines=13> */
.L_x_1731:
[----:B------:R-:W-:Y:S05]  /*6f00*/  @!P2 BRA `(.L_x_1734) ;  /* 0x000000000084a947 */ /* 0x000fea0003800000 */
[--C-:B------:R-:W-:Y:S01]  /*6f10*/  FFMA.FTZ R0, R169, UR20, R225.reuse ;  /* 0x00000014a9007c23 */ /* 0x100fe200080100e1 */
[--C-:B------:R-:W-:Y:S01]  /*6f20*/  FFMA.FTZ R3, R180, UR20, R225.reuse ;  /* 0x00000014b4037c23 */ /* 0x100fe200080100e1 */
[--C-:B0-----:R-:W-:Y:S01]  /*6f30*/  FFMA.FTZ R120, R181, UR20, R225.reuse ;  /* 0x00000014b5787c23 */ /* 0x101fe200080100e1 */
[--C-:B------:R-:W-:Y:S01]  /*6f40*/  FFMA.FTZ R121, R184, UR20, R225.reuse ;  /* 0x00000014b8797c23 */ /* 0x100fe200080100e1 */
        /* <DEDUP_REMOVED lines=29> */
.L_x_1734:
[--C-:B------:R-:W-:Y:S01]  /*7120*/  FFMA.FTZ R186, R186, UR20, R225.reuse ;  /* 0x00000014baba7c23 */ /* 0x100fe200080100e1 */
[--C-:B------:R-:W-:Y:S01]  /*7130*/  FFMA.FTZ R0, R187, UR20, R225.reuse ;  /* 0x00000014bb007c23 */ /* 0x100fe200080100e1 */
[--C-:B0-----:R-:W-:Y:S01]  /*7140*/  FFMA.FTZ R132, R181, UR20, R225.reuse ;  /* 0x00000014b5847c23 */ /* 0x101fe200080100e1 */
[--C-:B------:R-:W-:Y:S01]  /*7150*/  FFMA.FTZ R169, R169, UR20, R225.reuse ;  /* 0x00000014a9a97c23 */ /* 0x100fe200080100e1 */
        /* <DEDUP_REMOVED lines=8> */
[----:B------:R-:W-:Y:S01]  /*71e0*/  FADD.FTZ R132, R177, -R132 ;  /* 0x80000084b1847221 */ /* 0x000fe20000010000 */
[----:B------:R-:W-:Y:S01]  /*71f0*/  FADD.FTZ R169, R167, -R169 ;  /* 0x800000a9a7a97221 */ /* 0x000fe20000010000 */
[----:B------:R-:W-:Y:S01]  /*7200*/  FADD.FTZ R180, R176, -R180 ;  /* 0x800000b4b0b47221 */ /* 0x000fe20000010000 */
[----:B------:R-:W-:Y:S01]  /*7210*/  FADD.FTZ R173, R171, -R173 ;  /* 0x800000adabad7221 */ /* 0x000fe20000010000 */
[----:B------:R-:W-:Y:S01]  /*7220*/  FADD.FTZ R3, R182, -R3 ;  /* 0x80000003b6037221 */ /* 0x000fe20000010000 */
[----:B------:R-:W-:Y:S01]  /*7230*/  FADD.FTZ R178, R178, -R185 ;  /* 0x800000b9b2b27221 */ /* 0x000fe20000010000 */
[----:B------:R-:W-:Y:S01]  /*7240*/  F2FP.BF16.F32.PACK_AB R135, R0, R135 ;  /* 0x000000870087723e */ /* 0x000fe200000010ff */
        /* <DEDUP_REMOVED lines=8> */
[----:B------:R-:W-:Y:S01]  /*72d0*/  F2FP.BF16.F32.PACK_AB R132, R132, R169 ;  /* 0x000000a98484723e */ /* 0x000fe200000010ff */
[----:B------:R-:W-:Y:S06]  /*72e0*/  BRA `(.L_x_1733) ;  /* 0x0000000400f87947 */ /* 0x000fec0003800000 */
.L_x_1730:
        /* <DEDUP_REMOVED lines=35> */
.L_x_1736:
        /* <DEDUP_REMOVED lines=29> */
.L_x_1735:
        /* <DEDUP_REMOVED lines=34> */
.L_x_1737:
        /* <DEDUP_REMOVED lines=8> */
[--C-:B0-----:R-:W-:Y:S01]  /*7990*/  FFMA.FTZ R132, R181, UR20, R225.reuse ;  /* 0x00000014b5847c23 */ /* 0x101fe200080100e1 */
        /* <DEDUP_REMOVED lines=19> */
.L_x_1733:
[----:B------:R-:W0:Y:S01]  /*7ad0*/  @P1 LDC.64 R138, c[0x0][0x478] ;  /* 0x00011e00ff8a1b82 */ /* 0x000e220000000a00 */
[----:B------:R-:W-:Y:S01]  /*7ae0*/  HFMA2 R3, -RZ, RZ, 0, 9.5367431640625e-07 ;  /* 0x00000010ff037431 */ /* 0x000fe200000001ff */
[----:B------:R-:W-:-:S06]  /*7af0*/  UPLOP3.LUT UP1, UPT, UPT, UPT, UP1, 0x40, 0x4 ;  /* 0x000000000004789c */ /* 0x000fcc0003f2e810 */
[----:B------:R-:W2:Y:S01]  /*7b00*/  @P2 LDC.64 R136, c[0x0][0x470] ;  /* 0x00011c00ff882b82 */ /* 0x000ea20000000a00 */
[----:B0-----:R-:W-:-:S05]  /*7b10*/  @P1 IMAD.WIDE.U32 R138, R2, 0x20, R138 ;  /* 0x00000020028a1825 */ /* 0x001fca00078e008a */
[----:B------:R-:W-:Y:S01]  /*7b20*/  @P1 STG.E.128 desc[UR14][R138.64], R128 ;  /* 0x000000808a001986 */ /* 0x000fe2000c101d0e */
[----:B--2---:R-:W-:-:S03]  /*7b30*/  @P2 IMAD.WIDE.U32 R136, R2, 0x10, R136 ;  /* 0x0000001002882825 */ /* 0x004fc600078e0088 */
[----:B------:R0:W-:Y:S02]  /*7b40*/  @P1 STG.E.128 desc[UR14][R138.64+0x10], R124 ;  /* 0x0000107c8a001986 */ /* 0x0001e4000c101d0e */
[----:B0-----:R-:W-:-:S05]  /*7b50*/  IMAD.WIDE.U32 R138, R2, R3, UR30 ;  /* 0x0000001e028a7e25 */ /* 0x001fca000f8e0003 */
[----:B------:R0:W-:Y:S04]  /*7b60*/  STG.E.128 desc[UR14][R138.64], R132 ;  /* 0x000000848a007986 */ /* 0x0001e8000c101d0e */
[----:B------:R0:W-:Y:S01]  /*7b70*/  @P2 STG.E.128 desc[UR14][R136.64], R120 ;  /* 0x0000007888002986 */ /* 0x0001e2000c101d0e */
[----:B------:R-:W-:Y:S05]  /*7b80*/  BRA.U !UP2, `(.L_x_1738) ;  /* 0xffffff910a447547 */ /* 0x000fea000b83ffff */
[----:B------:R2:W5:Y:S01]  /*7b90*/  LDL.LU R36, [R1+0x8] ;  /* 0x0000080001247983 */ /* 0x0005620000300800 */
        /* <DEDUP_REMOVED lines=51> */
[----:B------:R2:W5:Y:S04]  /*7ed0*/  LDL.LU R88, [R1] ;  /* 0x0000000001587983 */ /* 0x0005680000300800 */
        /* <DEDUP_REMOVED lines=39> */
[----:B--2---:R-:W-:-:S07]  /*8150*/  MOV R111, R252 ;  /* 0x000000fc006f7202 */ /* 0x004fce0000000f00 */
.L_x_1703:
[----:B------:R-:W2:Y:S08]  /*8160*/  S2UR UR4, SR_CTAID.X ;  /* 0x00000000000479c3 */ /* 0x000eb00000002500 */
[----:B------:R-:W2:Y:S08]  /*8170*/  LDC R0, c[0x0][0x388] ;  /* 0x0000e200ff007b82 */ /* 0x000eb00000000800 */
[----:B------:R-:W3:Y:S08]  /*8180*/  LDC.64 R2, c[0x0][0x440] ;  /* 0x00011000ff027b82 */ /* 0x000ef00000000a00 */
[----:B------:R-:W4:Y:S08]  /*8190*/  LDC.64 R100, c[0x0][0x448] ;  /* 0x00011200ff647b82 */ /* 0x000f300000000a00 */
[----:B------:R-:W1:Y:S01]  /*81a0*/  LDC.64 R102, c[0x0][0x450] ;  /* 0x00011400ff667b82 */ /* 0x000e620000000a00 */
[----:B--2---:R-:W-:-:S05]  /*81b0*/  IMAD R0, R0, UR4, RZ ;  /* 0x0000000400007c24 */ /* 0x004fca000f8e02ff */
[----:B------:R-:W-:Y:S02]  /*81c0*/  LEA.HI R251, R0, R251, RZ, 0x1d ;  /* 0x000000fb00fb7211 */ /* 0x000fe400078fe8ff */
[----:B------:R-:W2:Y:S03]  /*81d0*/  LDC.64 R104, c[0x0][0x458] ;  /* 0x00011600ff687b82 */ /* 0x000ea60000000a00 */
[----:B---3--:R-:W-:-:S04]  /*81e0*/  IMAD.WIDE.U32 R2, R251, 0x20, R2 ;  /* 0x00000020fb027825 */ /* 0x008fc800078e0002 */
[C---:B----4-:R-:W-:Y:S01]  /*81f0*/  IMAD.WIDE.U32 R100, R251.reuse, 0x20, R100 ;  /* 0x00000020fb647825 */ /* 0x050fe200078e0064 */
[----:B0-----:R-:W-:Y:S04]  /*8200*/  STG.E.128 desc[UR14][R2.64], R200 ;  /* 0x000000c802007986 */ /* 0x001fe8000c101d0e */
[----:B------:R-:W-:Y:S01]  /*8210*/  STG.E.128 desc[UR14][R2.64+0x10], R32 ;  /* 0x0000102002007986 */ /* 0x000fe2000c101d0e */
[----:B-1----:R-:W-:-:S03]  /*8220*/  IMAD.WIDE.U32 R102, R251, 0x20, R102 ;  /* 0x00000020fb667825 */ /* 0x002fc600078e0066 */
[----:B------:R-:W-:Y:S04]  /*8230*/  STG.E.128 desc[UR14][R100.64], R4 ;  /* 0x0000000464007986 */ /* 0x000fe8000c101d0e */
[----:B------:R-:W-:Y:S01]  /*8240*/  STG.E.128 desc[UR14][R100.64+0x10], R8 ;  /* 0x0000100864007986 */ /* 0x000fe2000c101d0e */
[----:B--2---:R-:W-:-:S03]  /*8250*/  IMAD.WIDE.U32 R104, R251, 0x20, R104 ;  /* 0x00000020fb687825 */ /* 0x004fc600078e0068 */
        /* <DEDUP_REMOVED lines=29> */
.L_x_1739:
        /* <DEDUP_REMOVED lines=13> */
.L_x_4845:


//--------------------- .text._ZN10layer_norm31ln_parallel_residual_bwd_kernelINS_13Kernel_traitsIf13__nv_bfloat16fS2_fjLj8192ELj1ELj1ELj8ELj16ENS_18Kernel_traits_baseILj8192EfS2_fS2_fjLj256EEEEELb0ELb1ELb0EEEvNS_9BwdParamsE --------------------------
	.section	.text._ZN10layer_norm31ln_parallel_residual_bwd_kernelINS_13Kernel_traitsIf13__nv_bfloat16fS2_fjLj8192ELj1ELj1ELj8ELj16ENS_18Kernel_traits_baseILj8192EfS2_fS2_fjLj256EEEEELb0ELb1ELb0EEEvNS_9BwdParamsE,"ax",@progbits
	.align	128
        .global         _ZN10layer_norm31ln_parallel_residual_bwd_kernelINS_13Kernel_traitsIf13__nv_bfloat16fS2_fjLj8192ELj1ELj1ELj8ELj16ENS_18Kernel_traits_baseILj8192EfS2_fS2_fjLj256EEEEELb0ELb1ELb0EEEvNS_9BwdParamsE
        .type           _ZN10layer_norm31ln_parallel_residual_bwd_kernelINS_13Kernel_traitsIf13__nv_bfloat16fS2_fjLj8192ELj1ELj1ELj8ELj16ENS_18Kernel_traits_baseILj8192EfS2_fS2_fjLj256EEEEELb0ELb1ELb0EEEvNS_9BwdParamsE,@function
        .size           _ZN10layer_norm31ln_parallel_residual_bwd_kernelINS_13Kernel_traitsIf13__nv_bfloat16fS2_fjLj8192ELj1ELj1ELj8ELj16ENS_18Kernel_traits_baseILj8192EfS2_fS2_fjLj256EEEEELb0ELb1ELb0EEEvNS_9BwdParamsE,(.L_x_4846 - _ZN10layer_norm31ln_parallel_residual_bwd_kernelINS_13Kernel_traitsIf13__nv_bfloat16fS2_fjLj8192ELj1ELj1ELj8ELj16ENS_18Kernel_traits_baseILj8192EfS2_fS2_fjLj256EEEEELb0ELb1ELb0EEEvNS_9BwdParamsE)
        .other          _ZN10layer_norm31ln_parallel_residual_bwd_kernelINS_13Kernel_traitsIf13__nv_bfloat16fS2_fjLj8192ELj1ELj1ELj8ELj16ENS_18Kernel_traits_baseILj8192EfS2_fS2_fjLj256EEEEELb0ELb1ELb0EEEvNS_9BwdParamsE,@"STO_CUDA_ENTRY STV_DEFAULT"
_ZN10layer_norm31ln_parallel_residual_bwd_kernelINS_13Kernel_traitsIf13__nv_bfloat16fS2_fjLj8192ELj1ELj1ELj8ELj16ENS_18Kernel_traits_baseILj8192EfS2_fS2_fjLj256EEEEELb0ELb1ELb0EEEvNS_9BwdParamsE:
.text._ZN10layer_norm31ln_parallel_residual_bwd_kernelINS_13Kernel_traitsIf13__nv_bfloat16fS2_fjLj8192ELj1ELj1ELj8ELj16ENS_18Kernel_traits_baseILj8192EfS2_fS2_fjLj256EEEEELb0ELb1ELb0EEEvNS_9BwdParamsE:
        /* <DEDUP_REMOVED lines=23> */
[----:B------:R-:W-:Y:S02]  /*0170*/  @P1 IADD3 R3, PT, PT, R3, 0x100, RZ ;  /* 0x0000010003031810 */ /* 0x000fe40007ffe0ff */
[----:B------:R0:W5:Y:S04]  /*0180*/  @P0 LDG.E.128 R136, desc[UR12][R4.64+0x10] ;  /* 0x0000100c04880981 */ /* 0x000168000c1e1d00 */
[----:B------:R0:W5:Y:S01]  /*0190*/  @P1 LDG.E.128 R132, desc[UR12][R8.64] ;  /* 0x0000000c08841981 */ /* 0x000162000c1e1d00 */
[C---:B----4-:R-:W-:Y:S01]  /*01a0*/  @P2 IMAD.WIDE.U32 R10, R3.reuse, 0x20, R10 ;  /* 0x00000020030a2825 */ /* 0x050fe200078e000a */
[----:B------:R-:W-:-:S02]  /*01b0*/  @P2 IADD3 R3, PT, PT, R3, 0x100, RZ ;  /* 0x0000010003032810 */ /* 0x000fc40007ffe0ff */
        /* <DEDUP_REMOVED lines=80> */
[----:B------:R-:W1:Y:S01]  /*06c0*/  LDCU.64 UR6, c[0x0][0x470] ;  /* 0x00008e00ff0677ac */ /* 0x000e620008000a00 */
[----:B------:R-:W2:Y:S01]  /*06d0*/  LDCU.64 UR14, c[0x0][0x438] ;  /* 0x00008700ff0e77ac */ /* 0x000ea20008000a00 */
[----:B------:R-:W3:Y:S07]  /*06e0*/  LDCU.64 UR8, c[0x0][0x478] ;  /* 0x00008f00ff0877ac */ /* 0x000eee0008000a00 */
.L_x_1791:
        /* <DEDUP_REMOVED lines=22> */
[----:B------:R-:W-:-:S04]  /*0850*/  ISETP.NE.U32.AND P0, PT, RZ, UR14, PT ;  /* 0x0000000eff007c0c */ /* 0x000fc8000bf05070 */
[----:B------:R-:W-:Y:S01]  /*0860*/  ISETP.NE.AND.EX P0, PT, RZ, UR15, PT, P0 ;  /* 0x0000000fff007c0c */ /* 0x000fe2000bf05300 */
[----:B0-----:R-:W-:-:S12]  /*0870*/  IMAD.WIDE.U32 R204, R4, 0x20, R204 ;  /* 0x0000002004cc7825 */ /* 0x001fd800078e00cc */
[----:B------:R-:W0:Y:S01]  /*0880*/  @P0 LDC.64 R178, c[0x0][0x438] ;  /* 0x00010e00ffb20b82 */ /* 0x000e220000000a00 */
[----:B------:R-:W4:Y:S01]  /*0890*/  LDG.E.128 R164, desc[UR12][R204.64] ;  /* 0x0000000ccca47981 */ /* 0x000f22000c1e1d00 */
[----:B--2---:R-:W-:-:S03]  /*08a0*/  IMAD.WIDE.U32 R168, R4, 0x10, R168 ;  /* 0x0000001004a87825 */ /* 0x004fc600078e00a8 */
[----:B------:R-:W2:Y:S04]  /*08b0*/  LDG.E.128 R172, desc[UR12][R204.64+0x10] ;  /* 0x0000100cccac7981 */ /* 0x000ea8000c1e1d00 */
[----:B------:R-:W3:Y:S01]  /*08c0*/  LDG.E.128 R168, desc[UR12][R168.64] ;  /* 0x0000000ca8a87981 */ /* 0x000ee2000c1e1d00 */
[----:B0-----:R-:W-:-:S05]  /*08d0*/  @P0 IMAD.WIDE.U32 R178, R4, 0x20, R178 ;  /* 0x0000002004b20825 */ /* 0x001fca00078e00b2 */
[----:B------:R0:W5:Y:S04]  /*08e0*/  @P0 LDG.E.128 R44, desc[UR12][R178.64] ;  /* 0x0000000cb22c0981 */ /* 0x000168000c1e1d00 */
[----:B------:R0:W5:Y:S01]  /*08f0*/  @P0 LDG.E.128 R40, desc[UR12][R178.64+0x10] ;  /* 0x0000100cb2280981 */ /* 0x000162000c1e1d00 */
[----:B------:R-:W-:Y:S01]  /*0900*/  IADD3 R177, PT, PT, R4, 0x100, RZ ;  /* 0x0000010004b17810 */ /* 0x000fe20007ffe0ff */
[C---:B----4-:R-:W-:Y:S01]  /*0910*/  FADD.FTZ R164, -R176.reuse, R164 ;  /* 0x000000a4b0a47221 */ /* 0x050fe20000010100 */
[----:B------:R-:W-:-:S03]  /*0920*/  FADD.FTZ R226, -R176, R165 ;  /* 0x000000a5b0e27221 */ /* 0x000fc60000010100 */
[C---:B-----5:R-:W-:Y:S01]  /*0930*/  FMUL.FTZ R227, R185.reuse, R164 ;  /* 0x000000a4b9e37220 */ /* 0x060fe20000410000 */
[----:B------:R-:W-:Y:S01]  /*0940*/  FADD.FTZ R222, -R176, R167 ;  /* 0x000000a7b0de7221 */ /* 0x000fe20000010100 */
[C---:B---3--:R-:W-:Y:S02]  /*0950*/  PRMT R165, R168.reuse, 0x7632, R165 ;  /* 0x00007632a8a57816 */ /* 0x048fe400000000a5 */
[----:B------:R-:W-:Y:S01]  /*0960*/  SHF.L.U32 R225, R168, 0x10, RZ ;  /* 0x00000010a8e17819 */ /* 0x000fe200000006ff */
[----:B------:R-:W-:Y:S01]  /*0970*/  FMUL.FTZ R226, R185, R226 ;  /* 0x000000e2b9e27220 */ /* 0x000fe20000410000 */
[----:B------:R-:W-:Y:S02]  /*0980*/  SHF.L.U32 R224, R165, 0x10, RZ ;  /* 0x00000010a5e07819 */ /* 0x000fe400000006ff */
[----:B------:R-:W-:Y:S01]  /*0990*/  PRMT R167, R169, 0x7632, R167 ;  /* 0x00007632a9a77816 */ /* 0x000fe200000000a7 */
[----:B------:R-:W-:Y:S01]  /*09a0*/  FADD.FTZ R76, R76, R225 ;  /* 0x000000e14c4c7221 */ /* 0x000fe20000010000 */
[-C--:B------:R-:W-:Y:S01]  /*09b0*/  FFMA.FTZ R108, R227, R225.reuse, R108 ;  /* 0x000000e1e36c7223 */ /* 0x080fe2000001006c */
[----:B------:R-:W-:Y:S01]  /*09c0*/  FMUL.FTZ R225, R140, R225 ;  /* 0x000000e18ce17220 */ /* 0x000fe20000410000 */
[----:B------:R-:W-:Y:S01]  /*09d0*/  FADD.FTZ R166, -R176, R166 ;  /* 0x000000a6b0a67221 */ /* 0x000fe20000010100 */
[----:B------:R-:W-:Y:S01]  /*09e0*/  SHF.L.U32 R169, R169, 0x10, RZ ;  /* 0x00000010a9a97819 */ /* 0x000fe200000006ff */
[-C--:B------:R-:W-:Y:S01]  /*09f0*/  FFMA.FTZ R109, R226, R224.reuse, R109 ;  /* 0x000000e0e26d7223 */ /* 0x080fe2000001006d */
[----:B------:R-:W-:Y:S01]  /*0a00*/  SHF.L.U32 R220, R167, 0x10, RZ ;  /* 0x00000010a7dc7819 */ /* 0x000fe200000006ff */
[----:B------:R-:W-:Y:S01]  /*0a10*/  FADD.FTZ R77, R77, R224 ;  /* 0x000000e04d4d7221 */ /* 0x000fe20000010000 */
[----:B------:R-:W-:Y:S01]  /*0a20*/  FMUL.FTZ R224, R141, R224 ;  /* 0x000000e08de07220 */ /* 0x000fe20000410000 */
[----:B------:R-:W-:Y:S01]  /*0a30*/  FADD.FTZ R165, RZ, R225 ;  /* 0x000000e1ffa57221 */ /* 0x000fe20000010000 */
[----:B------:R-:W-:Y:S01]  /*0a40*/  FFMA.FTZ R167, R227, R225, RZ ;  /* 0x000000e1e3a77223 */ /* 0x000fe200000100ff */
[----:B--2---:R-:W-:Y:S01]  /*0a50*/  FADD.FTZ R172, -R176, R172 ;  /* 0x000000acb0ac7221 */ /* 0x004fe20000010100 */
[C---:B------:R-:W-:Y:S01]  /*0a60*/  FMUL.FTZ R223, R185.reuse, R166 ;  /* 0x000000a6b9df7220 */ /* 0x040fe20000410000 */
[----:B------:R-:W-:Y:S01]  /*0a70*/  FMUL.FTZ R222, R185, R222 ;  /* 0x000000deb9de7220 */ /* 0x000fe20000410000 */
[----:B------:R-:W-:Y:S01]  /*0a80*/  FMUL.FTZ R221, R142, R169 ;  /* 0x000000a98edd7220 */ /* 0x000fe20000410000 */
[----:B------:R-:W-:Y:S01]  /*0a90*/  FADD.FTZ R164, R165, R224 ;  /* 0x000000e0a5a47221 */ /* 0x000fe20000010000 */
[----:B------:R-:W-:Y:S01]  /*0aa0*/  FFMA.FTZ R166, R226, R224, R167 ;  /* 0x000000e0e2a67223 */ /* 0x000fe200000100a7 */
[C---:B------:R-:W-:Y:S01]  /*0ab0*/  SHF.L.U32 R217, R170.reuse, 0x10, RZ ;  /* 0x00000010aad97819 */ /* 0x040fe200000006ff */
[----:B------:R-:W-:Y:S01]  /*0ac0*/  FMUL.FTZ R219, R185, R172 ;  /* 0x000000acb9db7220 */ /* 0x000fe20000410000 */
[----:B------:R-:W-:Y:S01]  /*0ad0*/  PRMT R168, R170, 0x7632, R168 ;  /* 0x00007632aaa87816 */ /* 0x000fe200000000a8 */
[-C--:B------:R-:W-:Y:S01]  /*0ae0*/  FFMA.FTZ R111, R222, R220.reuse, R111 ;  /* 0x000000dcde6f7223 */ /* 0x080fe2000001006f */
[----:B------:R-:W-:Y:S01]  /*0af0*/  FADD.FTZ R79, R79, R220 ;  /* 0x000000dc4f4f7221 */ /* 0x000fe20000010000 */
[----:B------:R-:W-:Y:S01]  /*0b00*/  FMUL.FTZ R220, R143, R220 ;  /* 0x000000dc8fdc7220 */ /* 0x000fe20000410000 */
[----:B------:R-:W-:Y:S01]  /*0b10*/  FADD.FTZ R165, R164, R221 ;  /* 0x000000dda4a57221 */ /* 0x000fe20000010000 */
[----:B------:R-:W-:Y:S01]  /*0b20*/  FFMA.FTZ R167, R223, R221, R166 ;  /* 0x000000dddfa77223 */ /* 0x000fe200000100a6 */
[----:B------:R-:W-:Y:S01]  /*0b30*/  SHF.L.U32 R168, R168, 0x10, RZ ;  /* 0x00000010a8a87819 */ /* 0x000fe200000006ff */
[----:B------:R-:W-:Y:S01]  /*0b40*/  FADD.FTZ R72, R72, R217 ;  /* 0x000000d948487221 */ /* 0x000fe20000010000 */
[-C--:B------:R-:W-:Y:S01]  /*0b50*/  FFMA.FTZ R104, R219, R217.reuse, R104 ;  /* 0x000000d9db687223 */ /* 0x080fe20000010068 */
[----:B------:R-:W-:Y:S01]  /*0b60*/  FADD.FTZ R218, -R176, R173 ;  /* 0x000000adb0da7221 */ /* 0x000fe20000010100 */
[----:B------:R-:W-:Y:S01]  /*0b70*/  FMUL.FTZ R217, R136, R217 ;  /* 0x000000d988d97220 */ /* 0x000fe20000410000 */
[----:B------:R-:W-:Y:S01]  /*0b80*/  FADD.FTZ R164, R165, R220 ;  /* 0x000000dca5a47221 */ /* 0x000fe20000010000 */
[----:B------:R-:W-:Y:S01]  /*0b90*/  FFMA.FTZ R166, R222, R220, R167 ;  /* 0x000000dcdea67223 */ /* 0x000fe200000100a7 */
[C---:B------:R-:W-:Y:S01]  /*0ba0*/  PRMT R170, R171.reuse, 0x7632, R170 ;  /* 0x00007632abaa7816 */ /* 0x040fe200000000aa */
        /* <DEDUP_REMOVED lines=19> */
[----:B------:R-:W-:Y:S01]  /*0ce0*/  FADD.FTZ R73, R73, R168 ;  /* 0x000000a849497221 */ /* 0x000fe20000010000 */
[----:B------:R-:W-:Y:S01]  /*0cf0*/  FFMA.FTZ R105, R218, R168, R105 ;  /* 0x000000a8da697223 */ /* 0x000fe20000010069 */
[----:B------:R-:W-:Y:S01]  /*0d00*/  FFMA.FTZ R106, R215, R171, R106 ;  /* 0x000000abd76a7223 */ /* 0x000fe2000001006a */
[----:B------:R-:W-:Y:S01]  /*0d10*/  FADD.FTZ R75, R75, R170 ;  /* 0x000000aa4b4b7221 */ /* 0x000fe20000010000 */
[C---:B------:R-:W-:Y:S01]  /*0d20*/  FFMA.FTZ R107, R214.reuse, R170, R107 ;  /* 0x000000aad66b7223 */ /* 0x040fe2000001006b */
[----:B------:R-:W-:Y:S01]  /*0d30*/  FADD.FTZ R205, R205, R212 ;  /* 0x000000d4cdcd7221 */ /* 0x000fe20000010000 */
[----:B0-----:R-:W-:-:S07]  /*0d40*/  FFMA.FTZ R204, R214, R212, R165 ;  /* 0x000000d4d6cc7223 */ /* 0x001fce00000100a5 */
.L_x_1742:
[----:B-1-3--:R-:W-:Y:S05]  /*0d50*/  BSYNC.RECONVERGENT B0 ;  /* 0x0000000000007941 */ /* 0x00afea0003800200 */
.L_x_1741:
[----:B------:R-:W-:Y:S04]  /*0d60*/  BSSY.RECONVERGENT B0, `(.L_x_1743) ;  /* 0x0000054000007945 */ /* 0x000fe80003800200 */
[----:B------:R-:W-:Y:S05]  /*0d70*/  @!P1 BRA `(.L_x_1744) ;  /* 0x0000000400489947 */ /* 0x000fea0003800000 */
[----:B------:R-:W0:Y:S08]  /*0d80*/  LDC.64 R172, c[0x0][0x3a8] ;  /* 0x0000ea00ffac7b82 */ /* 0x000e300000000a00 */
[----:B------:R-:W1:Y:S01]  /*0d90*/  LDC.64 R164, c[0x0][0x428] ;  /* 0x00010a00ffa47b82 */ /* 0x000e620000000a00 */
[----:B0-----:R-:W-:-:S05]  /*0da0*/  IMAD.WIDE.U32 R172, R177, 0x20, R172 ;  /* 0x00000020b1ac7825 */ /* 0x001fca00078e00ac */
[----:B------:R-:W2:Y:S01]  /*0db0*/  LDG.E.128 R8, desc[UR12][R172.64] ;  /* 0x0000000cac087981 */ /* 0x000ea2000c1e1d00 */
[----:B-1----:R-:W-:-:S03]  /*0dc0*/  IMAD.WIDE.U32 R164, R177, 0x10, R164 ;  /* 0x00000010b1a47825 */ /* 0x002fc600078e00a4 */
[----:B------:R-:W3:Y:S04]  /*0dd0*/  LDG.E.128 R168, desc[UR12][R172.64+0x10] ;  /* 0x0000100caca87981 */ /* 0x000ee8000c1e1d00 */
[----:B------:R-:W4:Y:S01]  /*0de0*/  LDG.E.128 R164, desc[UR12][R164.64] ;  /* 0x0000000ca4a47981 */ /* 0x000f22000c1e1d00 */
[----:B------:R-:W-:-:S04]  /*0df0*/  ISETP.NE.U32.AND P0, PT, RZ, UR14, PT ;  /* 0x0000000eff007c0c */ /* 0x000fc8000bf05070 */
[----:B------:R-:W-:-:S13]  /*0e00*/  ISETP.NE.AND.EX P0, PT, RZ, UR15, PT, P0 ;  /* 0x0000000fff007c0c */ /* 0x000fda000bf05300 */
[----:B------:R-:W0:Y:S02]  /*0e10*/  @P0 LDC.64 R6, c[0x0][0x438] ;  /* 0x00010e00ff060b82 */ /* 0x000e240000000a00 */
[----:B0-----:R-:W-:-:S05]  /*0e20*/  @P0 IMAD.WIDE.U32 R6, R177, 0x20, R6 ;  /* 0x00000020b1060825 */ /* 0x001fca00078e0006 */
[----:B------:R-:W5:Y:S04]  /*0e30*/  @P0 LDG.E.128 R36, desc[UR12][R6.64] ;  /* 0x0000000c06240981 */ /* 0x000f68000c1e1d00 */
[----:B------:R3:W5:Y:S01]  /*0e40*/  @P0 LDG.E.128 R32, desc[UR12][R6.64+0x10] ;  /* 0x0000100c06200981 */ /* 0x000762000c1e1d00 */
[----:B------:R-:W-:Y:S01]  /*0e50*/  IADD3 R177, PT, PT, R177, 0x100, RZ ;  /* 0x00000100b1b17810 */ /* 0x000fe20007ffe0ff */
[C---:B--2---:R-:W-:Y:S01]  /*0e60*/  FADD.FTZ R8, -R176.reuse, R8 ;  /* 0x00000008b0087221 */ /* 0x044fe20000010100 */
[----:B------:R-:W-:-:S03]  /*0e70*/  FADD.FTZ R210, -R176, R9 ;  /* 0x00000009b0d27221 */ /* 0x000fc60000010100 */
[C---:B-----5:R-:W-:Y:S01]  /*0e80*/  FMUL.FTZ R211, R185.reuse, R8 ;  /* 0x00000008b9d37220 */ /* 0x060fe20000410000 */
[C---:B----4-:R-:W-:Y:S02]  /*0e90*/  PRMT R5, R164.reuse, 0x7632, R5 ;  /* 0x00007632a4057816 */ /* 0x050fe40000000005 */
        /* <DEDUP_REMOVED lines=10> */
[----:B------:R-:W-:Y:S01]  /*0f40*/  FADD.FTZ R69, R69, R208 ;  /* 0x000000d045457221 */ /* 0x000fe20000010000 */
[----:B------:R-:W-:Y:S01]  /*0f50*/  SHF.L.U32 R200, R9, 0x10, RZ ;  /* 0x0000001009c87819 */ /* 0x000fe200000006ff */
[----:B------:R-:W-:Y:S01]  /*0f60*/  FADD.FTZ R205, R205, R209 ;  /* 0x000000d1cdcd7221 */ /* 0x000fe20000010000 */
[----:B------:R-:W-:Y:S01]  /*0f70*/  FMUL.FTZ R208, R133, R208 ;  /* 0x000000d085d07220 */ /* 0x000fe20000410000 */
[----:B------:R-:W-:Y:S01]  /*0f80*/  FADD.FTZ R10, -R176, R10 ;  /* 0x0000000ab00a7221 */ /* 0x000fe20000010100 */
[----:B------:R-:W-:Y:S01]  /*0f90*/  FFMA.FTZ R9, R211, R209, R204 ;  /* 0x000000d1d3097223 */ /* 0x000fe200000100cc */
[----:B------:R-:W-:Y:S01]  /*0fa0*/  FMUL.FTZ R202, R185, R202 ;  /* 0x000000cab9ca7220 */ /* 0x000fe20000410000 */
[----:B------:R-:W-:Y:S01]  /*0fb0*/  FMUL.FTZ R206, R134, R165 ;  /* 0x000000a586ce7220 */ /* 0x000fe20000410000 */
[----:B------:R-:W-:Y:S01]  /*0fc0*/  FADD.FTZ R205, R205, R208 ;  /* 0x000000d0cdcd7221 */ /* 0x000fe20000010000 */
[----:B------:R-:W-:Y:S01]  /*0fd0*/  FMUL.FTZ R207, R185, R10 ;  /* 0x0000000ab9cf7220 */ /* 0x000fe20000410000 */
[----:B------:R-:W-:Y:S01]  /*0fe0*/  FFMA.FTZ R8, R210, R208, R9 ;  /* 0x000000d0d2087223 */ /* 0x000fe20000010009 */
[----:B------:R-:W-:Y:S01]  /*0ff0*/  PRMT R11, R166, 0x7632, R11 ;  /* 0x00007632a60b7816 */ /* 0x000fe2000000000b */
[----:B---3--:R-:W-:Y:S01]  /*1000*/  FADD.FTZ R6, -R176, R169 ;  /* 0x000000a9b0067221 */ /* 0x008fe20000010100 */
[----:B------:R-:W-:Y:S01]  /*1010*/  SHF.L.U32 R173, R166, 0x10, RZ ;  /* 0x00000010a6ad7819 */ /* 0x000fe200000006ff */
[-C--:B------:R-:W-:Y:S01]  /*1020*/  FFMA.FTZ R103, R202, R200.reuse, R103 ;  /* 0x000000c8ca677223 */ /* 0x080fe20000010067 */
[----:B------:R-:W-:Y:S01]  /*1030*/  FADD.FTZ R71, R71, R200 ;  /* 0x000000c847477221 */ /* 0x000fe20000010000 */
[----:B------:R-:W-:Y:S01]  /*1040*/  FMUL.FTZ R200, R135, R200 ;  /* 0x000000c887c87220 */ /* 0x000fe20000410000 */
[----:B------:R-:W-:Y:S01]  /*1050*/  FADD.FTZ R205, R205, R206 ;  /* 0x000000cecdcd7221 */ /* 0x000fe20000010000 */
[----:B------:R-:W-:Y:S01]  /*1060*/  FADD.FTZ R168, -R176, R168 ;  /* 0x000000a8b0a87221 */ /* 0x000fe20000010100 */
[----:B------:R-:W-:Y:S01]  /*1070*/  FFMA.FTZ R9, R207, R206, R8 ;  /* 0x000000cecf097223 */ /* 0x000fe20000010008 */
[----:B------:R-:W-:Y:S01]  /*1080*/  SHF.L.U32 R164, R11, 0x10, RZ ;  /* 0x000000100ba47819 */ /* 0x000fe200000006ff */
[----:B------:R-:W-:Y:S01]  /*1090*/  FMUL.FTZ R6, R185, R6 ;  /* 0x00000006b9067220 */ /* 0x000fe20000410000 */
[----:B------:R-:W-:Y:S01]  /*10a0*/  FMUL.FTZ R5, R128, R173 ;  /* 0x000000ad80057220 */ /* 0x000fe20000410000 */
[----:B------:R-:W-:Y:S01]  /*10b0*/  FADD.FTZ R8, R205, R200 ;  /* 0x000000c8cd087221 */ /* 0x000fe20000010000 */
[----:B------:R-:W-:Y:S01]  /*10c0*/  FMUL.FTZ R203, R185, R168 ;  /* 0x000000a8b9cb7220 */ /* 0x000fe20000410000 */
[----:B------:R-:W-:Y:S01]  /*10d0*/  FFMA.FTZ R10, R202, R200, R9 ;  /* 0x000000c8ca0a7223 */ /* 0x000fe20000010009 */
[----:B------:R-:W-:Y:S01]  /*10e0*/  PRMT R7, R167, 0x7632, R7 ;  /* 0x00007632a7077816 */ /* 0x000fe20000000007 */
[----:B------:R-:W-:Y:S01]  /*10f0*/  FADD.FTZ R65, R65, R164 ;  /* 0x000000a441417221 */ /* 0x000fe20000010000 */
[-C--:B------:R-:W-:Y:S01]  /*1100*/  FFMA.FTZ R97, R6, R164.reuse, R97 ;  /* 0x000000a406617223 */ /* 0x080fe20000010061 */
[----:B------:R-:W-:Y:S01]  /*1110*/  FMUL.FTZ R9, R129, R164 ;  /* 0x000000a481097220 */ /* 0x000fe20000410000 */
[----:B------:R-:W-:Y:S01]  /*1120*/  SHF.L.U32 R167, R167, 0x10, RZ ;  /* 0x00000010a7a77819 */ /* 0x000fe200000006ff */
[----:B------:R-:W-:Y:S01]  /*1130*/  FADD.FTZ R164, R8, R5 ;  /* 0x0000000508a47221 */ /* 0x000fe20000010000 */
[----:B------:R-:W-:Y:S01]  /*1140*/  FADD.FTZ R170, -R176, R170 ;  /* 0x000000aab0aa7221 */ /* 0x000fe20000010100 */
[----:B------:R-:W-:Y:S01]  /*1150*/  FFMA.FTZ R11, R203, R5, R10 ;  /* 0x00000005cb0b7223 */ /* 0x000fe2000001000a */
[----:B------:R-:W-:Y:S01]  /*1160*/  FADD.FTZ R70, R70, R165 ;  /* 0x000000a546467221 */ /* 0x000fe20000010000 */
[----:B------:R-:W-:Y:S01]  /*1170*/  FFMA.FTZ R102, R207, R165, R102 ;  /* 0x000000a5cf667223 */ /* 0x000fe20000010066 */
[----:B------:R-:W-:Y:S01]  /*1180*/  FADD.FTZ R166, -R176, R171 ;  /* 0x000000abb0a67221 */ /* 0x000fe20000010100 */
[----:B------:R-:W-:Y:S01]  /*1190*/  SHF.L.U32 R168, R7, 0x10, RZ ;  /* 0x0000001007a87819 */ /* 0x000fe200000006ff */
[----:B------:R-:W-:Y:S01]  /*11a0*/  FADD.FTZ R165, R164, R9 ;  /* 0x00000009a4a57221 */ /* 0x000fe20000010000 */
[C---:B------:R-:W-:Y:S01]  /*11b0*/  FMUL.FTZ R7, R185.reuse, R170 ;  /* 0x000000aab9077220 */ /* 0x040fe20000410000 */
[----:B------:R-:W-:Y:S01]  /*11c0*/  FMUL.FTZ R8, R130, R167 ;  /* 0x000000a782087220 */ /* 0x000fe20000410000 */
        /* <DEDUP_REMOVED lines=13> */
.L_x_1744:
[----:B------:R-:W-:Y:S05]  /*12a0*/  BSYNC.RECONVERGENT B0 ;  /* 0x0000000000007941 */ /* 0x000fea0003800200 */
.L_x_1743:
        /* <DEDUP_REMOVED lines=8> */
[----:B------:R2:W4:Y:S01]  /*1330*/  LDG.E.128 R20, desc[UR12][R166.64+0x10] ;  /* 0x0000100ca6147981 */ /* 0x000522000c1e1d00 */
[----:B------:R-:W-:-:S04]  /*1340*/  ISETP.NE.U32.AND P0, PT, RZ, UR14, PT ;  /* 0x0000000eff007c0c */ /* 0x000fc8000bf05070 */
[----:B------:R-:W-:-:S13]  /*1350*/  ISETP.NE.AND.EX P0, PT, RZ, UR15, PT, P0 ;  /* 0x0000000fff007c0c */ /* 0x000fda000bf05300 */
[----:B------:R-:W0:Y:S02]  /*1360*/  @P0 LDC.64 R164, c[0x0][0x438] ;  /* 0x00010e00ffa40b82 */ /* 0x000e240000000a00 */
[----:B0-----:R-:W-:-:S05]  /*1370*/  @P0 IMAD.WIDE.U32 R164, R177, 0x20, R164 ;  /* 0x00000020b1a40825 */ /* 0x001fca00078e00a4 */
[----:B------:R-:W5:Y:S04]  /*1380*/  @P0 LDG.E.128 R28, desc[UR12][R164.64] ;  /* 0x0000000ca41c0981 */ /* 0x000f68000c1e1d00 */
[----:B------:R0:W5:Y:S01]  /*1390*/  @P0 LDG.E.128 R24, desc[UR12][R164.64+0x10] ;  /* 0x0000100ca4180981 */ /* 0x000162000c1e1d00 */
[----:B------:R-:W-:Y:S02]  /*13a0*/  IADD3 R177, PT, PT, R177, 0x100, RZ ;  /* 0x00000100b1b17810 */ /* 0x000fe40007ffe0ff */
[C---:B--2---:R-:W-:Y:S02]  /*13b0*/  PRMT R166, R16.reuse, 0x7632, R166 ;  /* 0x0000763210a67816 */ /* 0x044fe400000000a6 */
[----:B------:R-:W-:Y:S02]  /*13c0*/  SHF.L.U32 R167, R16, 0x10, RZ ;  /* 0x0000001010a77819 */ /* 0x000fe400000006ff */
[----:B0-----:R-:W-:Y:S01]  /*13d0*/  PRMT R164, R19, 0x7632, R164 ;  /* 0x0000763213a47816 */ /* 0x001fe200000000a4 */
[C---:B---3--:R-:W-:Y:S01]  /*13e0*/  FADD.FTZ R12, -R176.reuse, R12 ;  /* 0x0000000cb00c7221 */ /* 0x048fe20000010100 */
[----:B------:R-:W-:Y:S01]  /*13f0*/  FADD.FTZ R172, -R176, R13 ;  /* 0x0000000db0ac7221 */ /* 0x000fe20000010100 */
[----:B------:R-:W-:Y:S01]  /*1400*/  SHF.L.U32 R166, R166, 0x10, RZ ;  /* 0x00000010a6a67819 */ /* 0x000fe200000006ff */
[----:B------:R-:W-:Y:S01]  /*1410*/  FMUL.FTZ R16, R124, R167 ;  /* 0x000000a77c107220 */ /* 0x000fe20000410000 */
[C---:B-----5:R-:W-:Y:S01]  /*1420*/  FMUL.FTZ R13, R185.reuse, R12 ;  /* 0x0000000cb90d7220 */ /* 0x060fe20000410000 */
[----:B------:R-:W-:Y:S01]  /*1430*/  FMUL.FTZ R12, R185, R172 ;  /* 0x000000acb90c7220 */ /* 0x000fe20000410000 */
[C---:B------:R-:W-:Y:S01]  /*1440*/  SHF.L.U32 R169, R17.reuse, 0x10, RZ ;  /* 0x0000001011a97819 */ /* 0x040fe200000006ff */
[----:B----4-:R-:W-:Y:S01]  /*1450*/  FADD.FTZ R178, -R176, R21 ;  /* 0x00000015b0b27221 */ /* 0x010fe20000010100 */
[----:B------:R-:W-:Y:S01]  /*1460*/  SHF.L.U32 R172, R164, 0x10, RZ ;  /* 0x00000010a4ac7819 */ /* 0x000fe200000006ff */
[C---:B------:R-:W-:Y:S01]  /*1470*/  FADD.FTZ R182, -R176.reuse, R23 ;  /* 0x00000017b0b67221 */ /* 0x040fe20000010100 */
[----:B------:R-:W-:Y:S01]  /*1480*/  PRMT R168, R17, 0x7632, R168 ;  /* 0x0000763211a87816 */ /* 0x000fe200000000a8 */
[----:B------:R-:W-:Y:S01]  /*1490*/  FADD.FTZ R164, R205, R16 ;  /* 0x00000010cda47221 */ /* 0x000fe20000010000 */
[----:B------:R-:W-:Y:S01]  /*14a0*/  FMUL.FTZ R21, R125, R166 ;  /* 0x000000a67d157220 */ /* 0x000fe20000410000 */
[----:B------:R-:W-:Y:S01]  /*14b0*/  FADD.FTZ R14, -R176, R14 ;  /* 0x0000000eb00e7221 */ /* 0x000fe20000010100 */
[----:B------:R-:W-:Y:S01]  /*14c0*/  FFMA.FTZ R23, R13, R16, R204 ;  /* 0x000000100d177223 */ /* 0x000fe200000100cc */
[----:B------:R-:W-:Y:S01]  /*14d0*/  PRMT R170, R18, 0x7632, R170 ;  /* 0x0000763212aa7816 */ /* 0x000fe200000000aa */
[----:B------:R-:W-:Y:S01]  /*14e0*/  FADD.FTZ R174, -R176, R15 ;  /* 0x0000000fb0ae7221 */ /* 0x000fe20000010100 */
[----:B------:R-:W-:Y:S01]  /*14f0*/  SHF.L.U32 R171, R18, 0x10, RZ ;  /* 0x0000001012ab7819 */ /* 0x000fe200000006ff */
[----:B------:R-:W-:Y:S01]  /*1500*/  FMUL.FTZ R18, R126, R169 ;  /* 0x000000a97e127220 */ /* 0x000fe20000410000 */
[----:B------:R-:W-:Y:S01]  /*1510*/  SHF.L.U32 R168, R168, 0x10, RZ ;  /* 0x00000010a8a87819 */ /* 0x000fe200000006ff */
[----:B------:R-:W-:Y:S01]  /*1520*/  FADD.FTZ R165, R164, R21 ;  /* 0x00000015a4a57221 */ /* 0x000fe20000010000 */
[----:B------:R-:W-:Y:S01]  /*1530*/  FMUL.FTZ R15, R185, R14 ;  /* 0x0000000eb90f7220 */ /* 0x000fe20000410000 */
[C---:B------:R-:W-:Y:S01]  /*1540*/  FFMA.FTZ R164, R12.reuse, R21, R23 ;  /* 0x000000150ca47223 */ /* 0x040fe20000010017 */
[----:B------:R-:W-:Y:S01]  /*1550*/  FFMA.FTZ R93, R12, R166, R93 ;  /* 0x000000a60c5d7223 */ /* 0x000fe2000001005d */
[----:B------:R-:W-:Y:S01]  /*1560*/  FADD.FTZ R61, R61, R166 ;  /* 0x000000a63d3d7221 */ /* 0x000fe20000010000 */
[----:B------:R-:W-:Y:S01]  /*1570*/  FADD.FTZ R20, -R176, R20 ;  /* 0x00000014b0147221 */ /* 0x000fe20000010100 */
[----:B------:R-:W-:Y:S01]  /*1580*/  FADD.FTZ R166, R165, R18 ;  /* 0x00000012a5a67221 */ /* 0x000fe20000010000 */
[----:B------:R-:W-:Y:S01]  /*1590*/  FMUL.FTZ R14, R185, R174 ;  /* 0x000000aeb90e7220 */ /* 0x000fe20000410000 */
[----:B------:R-:W-:Y:S01]  /*15a0*/  FMUL.FTZ R23, R127, R168 ;  /* 0x000000a87f177220 */ /* 0x000fe20000410000 */
[----:B------:R-:W-:Y:S01]  /*15b0*/  FFMA.FTZ R165, R15, R18, R164 ;  /* 0x000000120fa57223 */ /* 0x000fe200000100a4 */
[----:B------:R-:W-:Y:S01]  /*15c0*/  FADD.FTZ R60, R60, R167 ;  /* 0x000000a73c3c7221 */ /* 0x000fe20000010000 */
[----:B------:R-:W-:Y:S01]  /*15d0*/  FFMA.FTZ R92, R13, R167, R92 ;  /* 0x000000a70d5c7223 */ /* 0x000fe2000001005c */
[----:B------:R-:W-:Y:S01]  /*15e0*/  FMUL.FTZ R17, R185, R20 ;  /* 0x00000014b9117220 */ /* 0x000fe20000410000 */
[----:B------:R-:W-:Y:S01]  /*15f0*/  SHF.L.U32 R170, R170, 0x10, RZ ;  /* 0x00000010aaaa7819 */ /* 0x000fe200000006ff */
        /* <DEDUP_REMOVED lines=9> */
[C---:B------:R-:W-:Y:S01]  /*1690*/  FMUL.FTZ R19, R185.reuse, R180 ;  /* 0x000000b4b9137220 */ /* 0x040fe20000410000 */
        /* <DEDUP_REMOVED lines=18> */
[----:B------:R-:W-:Y:S01]  /*17c0*/  FFMA.FTZ R91, R182, R172, R91 ;  /* 0x000000acb65b7223 */ /* 0x000fe2000001005b */
[----:B------:R-:W-:Y:S01]  /*17d0*/  FADD.FTZ R205, R166, R183 ;  /* 0x000000b7a6cd7221 */ /* 0x000fe20000010000 */
[----:B------:R-:W-:-:S07]  /*17e0*/  FFMA.FTZ R204, R182, R183, R164 ;  /* 0x000000b7b6cc7223 */ /* 0x000fce00000100a4 */
.L_x_1746:
[----:B------:R-:W-:Y:S05]  /*17f0*/  BSYNC.RECONVERGENT B0 ;  /* 0x0000000000007941 */ /* 0x000fea0003800200 */
.L_x_1745:
        /* <DEDUP_REMOVED lines=10> */
[----:B------:R1:W3:Y:S04]  /*18a0*/  LDG.E.128 R168, desc[UR12][R186.64+0x10] ;  /* 0x0000100cbaa87981 */ /* 0x0002e8000c1e1d00 */
[----:B------:R-:W4:Y:S01]  /*18b0*/  LDG.E.128 R172, desc[UR12][R172.64] ;  /* 0x0000000cacac7981 */ /* 0x000f22000c1e1d00 */
[----:B0-----:R-:W-:-:S05]  /*18c0*/  @P0 IMAD.WIDE.U32 R178, R177, 0x20, R178 ;  /* 0x00000020b1b20825 */ /* 0x001fca00078e00b2 */
[----:B------:R0:W5:Y:S04]  /*18d0*/  @P0 LDG.E.128 R144, desc[UR12][R178.64] ;  /* 0x0000000cb2900981 */ /* 0x000168000c1e1d00 */
[----:B------:R0:W5:Y:S01]  /*18e0*/  @P0 LDG.E.128 R148, desc[UR12][R178.64+0x10] ;  /* 0x0000100cb2940981 */ /* 0x000162000c1e1d00 */
[C---:B--2---:R-:W-:Y:S01]  /*18f0*/  FADD.FTZ R184, -R176.reuse, R165 ;  /* 0x000000a5b0b87221 */ /* 0x044fe20000010100 */
[C---:B------:R-:W-:Y:S01]  /*1900*/  FADD.FTZ R166, -R176.reuse, R166 ;  /* 0x000000a6b0a67221 */ /* 0x040fe20000010100 */
[C---:B-1----:R-:W-:Y:S01]  /*1910*/  FADD.FTZ R186, -R176.reuse, R167 ;  /* 0x000000a7b0ba7221 */ /* 0x042fe20000010100 */
[C---:B------:R-:W-:Y:S01]  /*1920*/  FADD.FTZ R164, -R176.reuse, R164 ;  /* 0x000000a4b0a47221 */ /* 0x040fe20000010100 */
[C---:B---3--:R-:W-:Y:S01]  /*1930*/  FADD.FTZ R188, -R176.reuse, R168 ;  /* 0x000000a8b0bc7221 */ /* 0x048fe20000010100 */
[----:B------:R-:W-:Y:S01]  /*1940*/  FADD.FTZ R190, -R176, R169 ;  /* 0x000000a9b0be7221 */ /* 0x000fe20000010100 */
[C---:B-----5:R-:W-:Y:S01]  /*1950*/  FMUL.FTZ R189, R185.reuse, R166 ;  /* 0x000000a6b9bd7220 */ /* 0x060fe20000410000 */
[C---:B------:R-:W-:Y:S01]  /*1960*/  FMUL.FTZ R187, R185.reuse, R164 ;  /* 0x000000a4b9bb7220 */ /* 0x040fe20000410000 */
[C---:B------:R-:W-:Y:S01]  /*1970*/  FMUL.FTZ R191, R185.reuse, R188 ;  /* 0x000000bcb9bf7220 */ /* 0x040fe20000410000 */
[C---:B----4-:R-:W-:Y:S01]  /*1980*/  PRMT R165, R172.reuse, 0x7632, R165 ;  /* 0x00007632aca57816 */ /* 0x050fe200000000a5 */
        /* <DEDUP_REMOVED lines=8> */
[----:B------:R-:W-:Y:S01]  /*1a10*/  FMUL.FTZ R195, R117, R166 ;  /* 0x000000a675c37220 */ /* 0x000fe20000410000 */
[----:B------:R-:W-:Y:S01]  /*1a20*/  FADD.FTZ R52, R52, R167 ;  /* 0x000000a734347221 */ /* 0x000fe20000010000 */
[----:B------:R-:W-:Y:S01]  /*1a30*/  FADD.FTZ R164, R205, R190 ;  /* 0x000000becda47221 */ /* 0x000fe20000010000 */
[C---:B------:R-:W-:Y:S01]  /*1a40*/  FFMA.FTZ R165, R187.reuse, R190, R204 ;  /* 0x000000bebba57223 */ /* 0x040fe200000100cc */
[----:B------:R-:W-:Y:S01]  /*1a50*/  FFMA.FTZ R84, R187, R167, R84 ;  /* 0x000000a7bb547223 */ /* 0x000fe20000010054 */
[----:B------:R-:W-:Y:S01]  /*1a60*/  SHF.L.U32 R168, R168, 0x10, RZ ;  /* 0x00000010a8a87819 */ /* 0x000fe200000006ff */
[----:B------:R-:W-:Y:S01]  /*1a70*/  FADD.FTZ R167, R164, R195 ;  /* 0x000000c3a4a77221 */ /* 0x000fe20000010000 */
[----:B------:R-:W-:Y:S01]  /*1a80*/  FMUL.FTZ R192, R118, R173 ;  /* 0x000000ad76c07220 */ /* 0x000fe20000410000 */
[----:B------:R-:W-:Y:S01]  /*1a90*/  FFMA.FTZ R164, R184, R195, R165 ;  /* 0x000000c3b8a47223 */ /* 0x000fe200000100a5 */
[----:B------:R-:W-:Y:S01]  /*1aa0*/  FADD.FTZ R198, -R176, R171 ;  /* 0x000000abb0c67221 */ /* 0x000fe20000010100 */
[----:B------:R-:W-:Y:S01]  /*1ab0*/  PRMT R169, R174, 0x7632, R169 ;  /* 0x00007632aea97816 */ /* 0x000fe200000000a9 */
[----:B------:R-:W-:Y:S01]  /*1ac0*/  FFMA.FTZ R85, R184, R166, R85 ;  /* 0x000000a6b8557223 */ /* 0x000fe20000010055 */
[----:B------:R-:W-:Y:S01]  /*1ad0*/  SHF.L.U32 R171, R174, 0x10, RZ ;  /* 0x00000010aeab7819 */ /* 0x000fe200000006ff */
[----:B------:R-:W-:Y:S01]  /*1ae0*/  FADD.FTZ R53, R53, R166 ;  /* 0x000000a635357221 */ /* 0x000fe20000010000 */
[----:B------:R-:W-:Y:S01]  /*1af0*/  FMUL.FTZ R186, R185, R186 ;  /* 0x000000bab9ba7220 */ /* 0x000fe20000410000 */
[----:B------:R-:W-:Y:S01]  /*1b00*/  FMUL.FTZ R197, R119, R168 ;  /* 0x000000a877c57220 */ /* 0x000fe20000410000 */
[----:B------:R-:W-:Y:S01]  /*1b10*/  FADD.FTZ R166, R167, R192 ;  /* 0x000000c0a7a67221 */ /* 0x000fe20000010000 */
[----:B------:R-:W-:Y:S01]  /*1b20*/  FFMA.FTZ R165, R189, R192, R164 ;  /* 0x000000c0bda57223 */ /* 0x000fe200000100a4 */
[----:B------:R-:W-:Y:S01]  /*1b30*/  FMUL.FTZ R193, R185, R170 ;  /* 0x000000aab9c17220 */ /* 0x000fe20000410000 */
        /* <DEDUP_REMOVED lines=30> */
[----:B0-----:R-:W-:-:S07]  /*1d20*/  FFMA.FTZ R204, R198, R201, R164 ;  /* 0x000000c9c6cc7223 */ /* 0x001fce00000100a4 */
.L_x_1748:
[----:B------:R-:W-:Y:S05]  /*1d30*/  BSYNC.RECONVERGENT B0 ;  /* 0x0000000000007941 */ /* 0x000fea0003800200 */
.L_x_1747:
        /* <DEDUP_REMOVED lines=32> */
.L_x_1750:
[----:B------:R-:W-:Y:S05]  /*1f40*/  BSYNC.RECONVERGENT B0 ;  /* 0x0000000000007941 */ /* 0x000fea0003800200 */
.L_x_1749:
        /* <DEDUP_REMOVED lines=85> */
.L_x_1755:
        /* <DEDUP_REMOVED lines=33> */
.L_x_1754:
        /* <DEDUP_REMOVED lines=32> */
.L_x_1757:
        /* <DEDUP_REMOVED lines=33> */
.L_x_1753:
        /* <DEDUP_REMOVED lines=37> */
.L_x_1759:
        /* <DEDUP_REMOVED lines=33> */
.L_x_1758:
        /* <DEDUP_REMOVED lines=32> */
.L_x_1760:
        /* <DEDUP_REMOVED lines=32> */
.L_x_1756:
        /* <DEDUP_REMOVED lines=15> */
.L_x_1752:
[----:B------:R-:W-:Y:S05]  /*3410*/  BSYNC.RECONVERGENT B0 ;  /* 0x0000000000007941 */ /* 0x000fea0003800200 */
.L_x_1751:
        /* <DEDUP_REMOVED lines=46> */
.L_x_1765:
        /* <DEDUP_REMOVED lines=29> */
.L_x_1764:
        /* <DEDUP_REMOVED lines=37> */
.L_x_1767:
        /* <DEDUP_REMOVED lines=29> */
.L_x_1763:
        /* <DEDUP_REMOVED lines=41> */
.L_x_1769:
        /* <DEDUP_REMOVED lines=29> */
.L_x_1768:
        /* <DEDUP_REMOVED lines=37> */
.L_x_1770:
        /* <DEDUP_REMOVED lines=28> */
.L_x_1766:
        /* <DEDUP_REMOVED lines=11> */
.L_x_1762:
[----:B------:R-:W-:Y:S05]  /*4610*/  BSYNC.RECONVERGENT B0 ;  /* 0x0000000000007941 */ /* 0x000fea0003800200 */
.L_x_1761:
        /* <DEDUP_REMOVED lines=46> */
.L_x_1775:
        /* <DEDUP_REMOVED lines=29> */
.L_x_1774:
        /* <DEDUP_REMOVED lines=37> */
.L_x_1777:
        /* <DEDUP_REMOVED lines=29> */
.L_x_1773:
        /* <DEDUP_REMOVED lines=41> */
.L_x_1779:
        /* <DEDUP_REMOVED lines=29> */
.L_x_1778:
        /* <DEDUP_REMOVED lines=37> */
.L_x_1780:
        /* <DEDUP_REMOVED lines=28> */
.L_x_1776:
        /* <DEDUP_REMOVED lines=11> */
.L_x_1772:
[----:B------:R-:W-:Y:S05]  /*5810*/  BSYNC.RECONVERGENT B0 ;  /* 0x0000000000007941 */ /* 0x000fea0003800200 */
.L_x_1771:
        /* <DEDUP_REMOVED lines=46> */
.L_x_1785:
        /* <DEDUP_REMOVED lines=29> */
.L_x_1784:
        /* <DEDUP_REMOVED lines=37> */
.L_x_1787:
        /* <DEDUP_REMOVED lines=29> */
.L_x_1783:
        /* <DEDUP_REMOVED lines=41> */
.L_x_1789:
        /* <DEDUP_REMOVED lines=29> */
.L_x_1788:
        /* <DEDUP_REMOVED lines=37> */
.L_x_1790:
        /* <DEDUP_REMOVED lines=28> */
.L_x_1786:
        /* <DEDUP_REMOVED lines=10> */
.L_x_1782:
[----:B------:R-:W-:Y:S05]  /*6a00*/  BSYNC.RECONVERGENT B0 ;  /* 0x0000000000007941 */ /* 0x000fea0003800200 */
.L_x_1781:
[----:B------:R-:W-:Y:S01]  /*6a10*/  UPLOP3.LUT UP1, UPT, UPT, UPT, UP1, 0x40, 0x4 ;  /* 0x000000000004789c */ /* 0x000fe20003f2e810 */
[----:B------:R-:W-:Y:S10]  /*6a20*/  @!P6 BRA `(.L_x_1791) ;  /* 0xffffff9c0030e947 */ /* 0x000ff4000383ffff */
.L_x_1740:
        /* <DEDUP_REMOVED lines=40> */
.L_x_1792:
        /* <DEDUP_REMOVED lines=13> */
.L_x_4846:


//--------------------- .text._ZN10layer_norm31ln_parallel_residual_bwd_kernelINS_13Kernel_traitsIf13__nv_bfloat16fS2_fjLj8192ELj1ELj1ELj8ELj16ENS_18Kernel_traits_baseILj8192EfS2_fS2_fjLj256EEEEELb0ELb1ELb1EEEvNS_9BwdParamsE --------------------------
	.section	.text._ZN10layer_norm31ln_parallel_residual_bwd_kernelINS_13Kernel_traitsIf13__nv_bfloat16fS2_fjLj8192ELj1ELj1ELj8ELj16ENS_18Kernel_traits_baseILj8192EfS2_fS2_fjLj256EEEEELb0ELb1ELb1EEEvNS_9BwdParamsE,"ax",@progbits
	.align	128
        .global         _ZN10layer_norm31ln_parallel_residual_bwd_kernelINS_13Kernel_traitsIf13__nv_bfloat16fS2_fjLj8192ELj1ELj1ELj8ELj16ENS_18Kernel_traits_baseILj8192EfS2_fS2_fjLj256EEEEELb0ELb1ELb1EEEvNS_9BwdParamsE
        .type           _ZN10layer_norm31ln_parallel_residual_bwd_kernelINS_13Kernel_traitsIf13__nv_bfloat16fS2_fjLj8192ELj1ELj1ELj8ELj16ENS_18Kernel_traits_baseILj8192EfS2_fS2_fjLj256EEEEELb0ELb1ELb1EEEvNS_9BwdParamsE,@function
        .size           _ZN10layer_norm31ln_parallel_residual_bwd_kernelINS_13Kernel_traitsIf13__nv_bfloat16fS2_fjLj8192ELj1ELj1ELj8ELj16ENS_18Kernel_traits_baseILj8192EfS2_fS2_fjLj256EEEEELb0ELb1ELb1EEEvNS_9BwdParamsE,(.L_x_4847 - _ZN10layer_norm31ln_parallel_residual_bwd_kernelINS_13Kernel_traitsIf13__nv_bfloat16fS2_fjLj8192ELj1ELj1ELj8ELj16ENS_18Kernel_traits_baseILj8192EfS2_fS2_fjLj256EEEEELb0ELb1ELb1EEEvNS_9BwdParamsE)
        .other          _ZN10layer_norm31ln_parallel_residual_bwd_kernelINS_13Kernel_traitsIf13__nv_bfloat16fS2_fjLj8192ELj1ELj1ELj8ELj16ENS_18Kernel_traits_baseILj8192EfS2_fS2_fjLj256EEEEELb0ELb1ELb1EEEvNS_9BwdParamsE,@"STO_CUDA_ENTRY STV_DEFAULT"
_ZN10layer_norm31ln_parallel_residual_bwd_kernelINS_13Kernel_traitsIf13__nv_bfloat16fS2_fjLj8192ELj1ELj1ELj8ELj16ENS_18Kernel_traits_baseILj8192EfS2_fS2_fjLj256EEEEELb0ELb1ELb1EEEvNS_9BwdParamsE:
.text._ZN10layer_norm31ln_parallel_residual_bwd_kernelINS_13Kernel_traitsIf13__nv_bfloat16fS2_fjLj8192ELj1ELj1ELj8ELj16ENS_18Kernel_traits_baseILj8192EfS2_fS2_fjLj256EEEEELb0ELb1ELb1EEEvNS_9BwdParamsE:
        /* <DEDUP_REMOVED lines=66> */
[----:B------:R-:W-:Y:S02]  /*0420*/  CS2R R16, SRZ ;  /* 0x0000000000107805 */ /* 0x000fe4000001ff00 */
[----:B------:R-:W-:Y:S01]  /*0430*/  CS2R R14, SRZ ;  /* 0x00000000000e7805 */ /* 0x000fe2000001ff00 */
[----:B0-----:R-:W5:Y:S01]  /*0440*/  LDG.E.128 R36, desc[UR12][R2.64] ;  /* 0x0000000c02247981 */ /* 0x001f62000c1e1d00 */
[----:B------:R-:W-:Y:S02]  /*0450*/  CS2R R12, SRZ ;  /* 0x00000000000c7805 */ /* 0x000fe4000001ff00 */
[----:B------:R-:W-:Y:S02]  /*0460*/  CS2R R10, SRZ ;  /* 0x00000000000a7805 */ /* 0x000fe4000001ff00 */
[----:B------:R-:W-:Y:S01]  /*0470*/  CS2R R8, SRZ ;  /* 0x0000000000087805 */ /* 0x000fe2000001ff00 */
[----:B------:R-:W5:Y:S01]  /*0480*/  LDG.E.128 R40, desc[UR12][R2.64+0x10] ;  /* 0x0000100c02287981 */ /* 0x000f62000c1e1d00 */
[----:B------:R-:W-:-:S02]  /*0490*/  CS2R R6, SRZ ;  /* 0x0000000000067805 */ /* 0x000fc4000001ff00 */
[----:B------:R-:W-:Y:S02]  /*04a0*/  CS2R R4, SRZ ;  /* 0x0000000000047805 */ /* 0x000fe4000001ff00 */
[----:B------:R-:W-:Y:S01]  /*04b0*/  MOV R191, RZ ;  /* 0x000000ff00bf7202 */ /* 0x000fe20000000f00 */
[----:B------:R-:W5:Y:S01]  /*04c0*/  LDG.E.128 R44, desc[UR12][R2.64+0x2000] ;  /* 0x0020000c022c7981 */ /* 0x000f62000c1e1d00 */
[----:B------:R-:W-:Y:S01]  /*04d0*/  UPLOP3.LUT UP1, UPT, UPT, UPT, UPT, 0x40, 0x4 ;  /* 0x000000000004789c */ /* 0x000fe20003f2e870 */
[----:B------:R-:W0:Y:S02]  /*04e0*/  LDCU UR16, c[0x0][0x388] ;  /* 0x00007100ff1077ac */ /* 0x000e240008000800 */
[----:B------:R-:W5:Y:S01]  /*04f0*/  LDG.E.128 R48, desc[UR12][R2.64+0x2010] ;  /* 0x0020100c02307981 */ /* 0x000f62000c1e1d00 */
[----:B------:R-:W1:Y:S03]  /*0500*/  LDCU.U8 UR11, c[0x0][0x410] ;  /* 0x00008200ff0b77ac */ /* 0x000e660008000000 */
[----:B------:R-:W5:Y:S01]  /*0510*/  LDG.E.128 R52, desc[UR12][R2.64+0x4000] ;  /* 0x0040000c02347981 */ /* 0x000f62000c1e1d00 */
[----:B------:R-:W2:Y:S03]  /*0520*/  LDCU UR17, c[0x0][0x400] ;  /* 0x00008000ff1177ac */ /* 0x000ea60008000800 */
[----:B------:R-:W5:Y:S01]  /*0530*/  LDG.E.128 R56, desc[UR12][R2.64+0x4010] ;  /* 0x0040100c02387981 */ /* 0x000f62000c1e1d00 */
[----:B------:R-:W3:Y:S03]  /*0540*/  LDCU.64 UR6, c[0x0][0x470] ;  /* 0x00008e00ff0677ac */ /* 0x000ee60008000a00 */
[----:B------:R-:W5:Y:S01]  /*0550*/  LDG.E.128 R60, desc[UR12][R2.64+0x6000] ;  /* 0x0060000c023c7981 */ /* 0x000f62000c1e1d00 */
[----:B------:R-:W4:Y:S03]  /*0560*/  LDCU.64 UR8, c[0x0][0x478] ;  /* 0x00008f00ff0877ac */ /* 0x000f260008000a00 */
[----:B------:R0:W5:Y:S01]  /*0570*/  LDG.E.128 R64, desc[UR12][R2.64+0x6010] ;  /* 0x0060100c02407981 */ /* 0x000162000c1e1d00 */
[----:B------:R-:W1:Y:S01]  /*0580*/  LDCU.64 UR14, c[0x0][0x438] ;  /* 0x00008700ff0e77ac */ /* 0x000e620008000a00 */
[----:B0-2---:R-:W-:-:S07]  /*0590*/  CS2R R2, SRZ ;  /* 0x0000000000027805 */ /* 0x005fce000001ff00 */
.L_x_1828:
[----:B0-----:R-:W0:Y:S01]  /*05a0*/  LDC.64 R114, c[0x0][0x3c0] ;  /* 0x0000f000ff727b82 */ /* 0x001e220000000a00 */
[----:B------:R-:W-:-:S05]  /*05b0*/  IMAD R0, R190, UR16, RZ ;  /* 0x00000010be007c24 */ /* 0x000fca000f8e02ff */
[----:B------:R-:W-:Y:S02]  /*05c0*/  SHF.R.S32.HI R117, RZ, 0x1f, R0 ;  /* 0x0000001fff757819 */ /* 0x000fe40000011400 */
[----:B------:R-:W2:Y:S02]  /*05d0*/  LDC.64 R198, c[0x0][0x3a8] ;  /* 0x0000ea00ffc67b82 */ /* 0x000ea40000000a00 */
[----:B------:R-:W-:-:S04]  /*05e0*/  LEA.HI R117, R117, R0, RZ, 0x3 ;  /* 0x0000000075757211 */ /* 0x000fc800078f18ff */
[----:B------:R-:W-:Y:S02]  /*05f0*/  LEA.HI.SX32 R195, R117, R128, 0x1d ;  /* 0x0000008075c37211 */ /* 0x000fe400078feaff */
[----:B------:R-:W3:Y:S02]  /*0600*/  LDC.64 R112, c[0x0][0x428] ;  /* 0x00010a00ff707b82 */ /* 0x000ee40000000a00 */
[----:B------:R-:W-:-:S06]  /*0610*/  IADD3 R194, PT, PT, R195, 0x100, RZ ;  /* 0x00000100c3c27810 */ /* 0x000fcc0007ffe0ff */
[----:B------:R-:W4:Y:S01]  /*0620*/  LDC.64 R196, c[0x0][0x3c8] ;  /* 0x0000f200ffc47b82 */ /* 0x000f220000000a00 */
[----:B0-----:R-:W-:-:S05]  /*0630*/  IMAD.WIDE R114, R190, 0x4, R114 ;  /* 0x00000004be727825 */ /* 0x001fca00078e0272 */
[----:B------:R-:W4:Y:S01]  /*0640*/  LDG.E R0, desc[UR12][R114.64] ;  /* 0x0000000c72007981 */ /* 0x000f22000c1e1900 */
[----:B--2---:R-:W-:Y:S01]  /*0650*/  IMAD.WIDE.U32 R200, R194, 0x20, R198 ;  /* 0x00000020c2c87825 */ /* 0x004fe200078e00c6 */
[----:B------:R-:W-:-:S03]  /*0660*/  IADD3 R192, PT, PT, R195, 0x200, RZ ;  /* 0x00000200c3c07810 */ /* 0x000fc60007ffe0ff */
[C---:B------:R-:W-:Y:S01]  /*0670*/  IMAD.WIDE.U32 R148, R195.reuse, 0x20, R198 ;  /* 0x00000020c3947825 */ /* 0x040fe200078e00c6 */
[----:B------:R-:W2:Y:S03]  /*0680*/  LDG.E.128 R136, desc[UR12][R200.64+0x10] ;  /* 0x0000100cc8887981 */ /* 0x000ea6000c1e1d00 */
[C-C-:B---3--:R-:W-:Y:S01]  /*0690*/  IMAD.WIDE.U32 R120, R195.reuse, 0x10, R112.reuse ;  /* 0x00000010c3787825 */ /* 0x148fe200078e0070 */
[----:B------:R-:W-:Y:S01]  /*06a0*/  IADD3 R189, PT, PT, R195, 0x300, RZ ;  /* 0x00000300c3bd7810 */ /* 0x000fe20007ffe0ff */
[----:B------:R-:W3:Y:S02]  /*06b0*/  LDG.E.128 R116, desc[UR12][R148.64] ;  /* 0x0000000c94747981 */ /* 0x000ee4000c1e1d00 */
[--C-:B------:R-:W-:Y:S02]  /*06c0*/  IMAD.WIDE.U32 R132, R194, 0x10, R112.reuse ;  /* 0x00000010c2847825 */ /* 0x100fe400078e0070 */
[----:B------:R-:W3:Y:S02]  /*06d0*/  LDG.E.128 R120, desc[UR12][R120.64] ;  /* 0x0000000c78787981 */ /* 0x000ee4000c1e1d00 */
[----:B------:R-:W-:-:S02]  /*06e0*/  IMAD.WIDE.U32 R144, R192, 0x10, R112 ;  /* 0x00000010c0907825 */ /* 0x000fc400078e0070 */
[----:B------:R0:W3:Y:S02]  /*06f0*/  LDG.E.128 R128, desc[UR12][R200.64] ;  /* 0x0000000cc8807981 */ /* 0x0000e4000c1e1d00 */
[----:B------:R-:W-:Y:S02]  /*0700*/  IMAD.WIDE.U32 R112, R189, 0x10, R112 ;  /* 0x00000010bd707825 */ /* 0x000fe400078e0070 */
[----:B------:R-:W3:Y:S02]  /*0710*/  LDG.E.128 R132, desc[UR12][R132.64] ;  /* 0x0000000c84847981 */ /* 0x000ee4000c1e1d00 */
[----:B----4-:R-:W-:Y:S02]  /*0720*/  IMAD.WIDE R196, R190, 0x4, R196 ;  /* 0x00000004bec47825 */ /* 0x010fe400078e02c4 */
[----:B------:R-:W4:Y:S02]  /*0730*/  LDG.E.128 R112, desc[UR12][R112.64] ;  /* 0x0000000c70707981 */ /* 0x000f24000c1e1d00 */
[----:B------:R-:W-:-:S02]  /*0740*/  IMAD.WIDE.U32 R202, R192, 0x20, R198 ;  /* 0x00000020c0ca7825 */ /* 0x000fc400078e00c6 */
[----:B------:R-:W4:Y:S04]  /*0750*/  LDG.E R193, desc[UR12][R196.64] ;  /* 0x0000000cc4c17981 */ /* 0x000f28000c1e1900 */
[----:B------:R-:W4:Y:S04]  /*0760*/  LDG.E.128 R124, desc[UR12][R148.64+0x10] ;  /* 0x0000100c947c7981 */ /* 0x000f28000c1e1d00 */
[----:B------:R-:W4:Y:S04]  /*0770*/  LDG.E.128 R144, desc[UR12][R144.64] ;  /* 0x0000000c90907981 */ /* 0x000f28000c1e1d00 */
[----:B------:R-:W4:Y:S04]  /*0780*/  LDG.E.128 R140, desc[UR12][R202.64] ;  /* 0x0000000cca8c7981 */ /* 0x000f28000c1e1d00 */
[----:B------:R-:W4:Y:S01]  /*0790*/  LDG.E.128 R148, desc[UR12][R202.64+0x10] ;  /* 0x0000100cca947981 */ /* 0x000f22000c1e1d00 */
[----:B------:R-:W-:-:S05]  /*07a0*/  IMAD.WIDE.U32 R198, R189, 0x20, R198 ;  /* 0x00000020bdc67825 */ /* 0x000fca00078e00c6 */
[----:B------:R-:W4:Y:S04]  /*07b0*/  LDG.E.128 R152, desc[UR12][R198.64] ;  /* 0x0000000cc6987981 */ /* 0x000f28000c1e1d00 */
[----:B------:R-:W4:Y:S01]  /*07c0*/  LDG.E.128 R156, desc[UR12][R198.64+0x10] ;  /* 0x0000100cc69c7981 */ /* 0x000f22000c1e1d00 */
[----:B-1----:R-:W-:-:S04]  /*07d0*/  ISETP.NE.U32.AND P1, PT, RZ, UR14, PT ;  /* 0x0000000eff007c0c */ /* 0x002fc8000bf25070 */
[----:B------:R-:W-:Y:S02]  /*07e0*/  ISETP.NE.AND.EX P1, PT, RZ, UR15, PT, P1 ;  /* 0x0000000fff007c0c */ /* 0x000fe4000bf25310 */
[----:B------:R-:W-:-:S11]  /*07f0*/  ISETP.NE.AND P0, PT, RZ, UR11, PT ;  /* 0x0000000bff007c0c */ /* 0x000fd6000bf05270 */
[----:B------:R-:W1:Y:S08]  /*0800*/  @P1 LDC.64 R224, c[0x0][0x438] ;  /* 0x00010e00ffe01b82 */ /* 0x000e700000000a00 */
[----:B------:R-:W0:Y:S08]  /*0810*/  @P1 LDC.64 R222, c[0x0][0x438] ;  /* 0x00010e00ffde1b82 */ /* 0x000e300000000a00 */
[----:B------:R-:W0:Y:S01]  /*0820*/  @P1 LDC.64 R220, c[0x0][0x438] ;  /* 0x00010e00ffdc1b82 */ /* 0x000e220000000a00 */
[----:B-1----:R-:W-:-:S05]  /*0830*/  @P1 IMAD.WIDE.U32 R224, R194, 0x20, R224 ;  /* 0x00000020c2e01825 */ /* 0x002fca00078e00e0 */
[----:B-----5:R-:W5:Y:S04]  /*0840*/  @P1 LDG.E.128 R76, desc[UR12][R224.64] ;  /* 0x0000000ce04c1981 */ /* 0x020f68000c1e1d00 */
[----:B------:R1:W5:Y:S01]  /*0850*/  @P1 LDG.E.128 R80, desc[UR12][R224.64+0x10] ;  /* 0x0000100ce0501981 */ /* 0x000362000c1e1d00 */
[----:B0-----:R-:W-:-:S05]  /*0860*/  @P1 IMAD.WIDE.U32 R222, R192, 0x20, R222 ;  /* 0x00000020c0de1825 */ /* 0x001fca00078e00de */
[----:B------:R-:W5:Y:S01]  /*0870*/  @P1 LDG.E.128 R84, desc[UR12][R222.64] ;  /* 0x0000000cde541981 */ /* 0x000f62000c1e1d00 */
[----:B------:R-:W-:-:S03]  /*0880*/  @P1 IMAD.WIDE.U32 R220, R189, 0x20, R220 ;  /* 0x00000020bddc1825 */ /* 0x000fc600078e00dc */
[----:B------:R0:W5:Y:S04]  /*0890*/  @P1 LDG.E.128 R88, desc[UR12][R222.64+0x10] ;  /* 0x0000100cde581981 */ /* 0x000168000c1e1d00 */
[----:B------:R-:W5:Y:S04]  /*08a0*/  @P1 LDG.E.128 R92, desc[UR12][R220.64] ;  /* 0x0000000cdc5c1981 */ /* 0x000f68000c1e1d00 */
[----:B------:R0:W5:Y:S01]  /*08b0*/  @P1 LDG.E.128 R96, desc[UR12][R220.64+0x10] ;  /* 0x0000100cdc601981 */ /* 0x000162000c1e1d00 */
[----:B------:R-:W-:-:S05]  /*08c0*/  FSEL R201, R0, RZ, !P0 ;  /* 0x000000ff00c97208 */ /* 0x000fca0004000000 */
[C---:B--2---:R-:W-:Y:S01]  /*08d0*/  FADD.FTZ R212, -R201.reuse, R138 ;  /* 0x0000008ac9d47221 */ /* 0x044fe20000010100 */
[C---:B------:R-:W-:Y:S02]  /*08e0*/  FADD.FTZ R252, -R201.reuse, R139 ;  /* 0x0000008bc9fc7221 */ /* 0x040fe40000010100 */
[----:B------:R-:W2:Y:S01]  /*08f0*/  @P1 LDC.64 R138, c[0x0][0x438] ;  /* 0x00010e00ff8a1b82 */ /* 0x000ea20000000a00 */
[C---:B---3--:R-:W-:Y:S01]  /*0900*/  FADD.FTZ R238, -R201.reuse, R117 ;  /* 0x00000075c9ee7221 */ /* 0x048fe20000010100 */
[C---:B------:R-:W-:Y:S02]  /*0910*/  PRMT R245, R120.reuse, 0x7632, R245 ;  /* 0x0000763278f57816 */ /* 0x040fe400000000f5 */
[----:B------:R-:W-:Y:S01]  /*0920*/  SHF.L.U32 R117, R120, 0x10, RZ ;  /* 0x0000001078757819 */ /* 0x000fe200000006ff */
[----:B------:R-:W-:Y:S01]  /*0930*/  FADD.FTZ R0, -R201, R116 ;  /* 0x00000074c9007221 */ /* 0x000fe20000010100 */
[----:B------:R-:W-:Y:S01]  /*0940*/  SHF.L.U32 R245, R245, 0x10, RZ ;  /* 0x00000010f5f57819 */ /* 0x000fe200000006ff */
[----:B------:R-:W-:-:S02]  /*0950*/  FADD.FTZ R204, -R201, R131 ;  /* 0x00000083c9cc7221 */ /* 0x000fc40000010100 */
[----:B------:R-:W-:Y:S01]  /*0960*/  FMUL.FTZ R233, R36, R117 ;  /* 0x0000007524e97220 */ /* 0x000fe20000410000 */
[----:B------:R-:W-:Y:S01]  /*0970*/  PRMT R243, R121, 0x7632, R243 ;  /* 0x0000763279f37816 */ /* 0x000fe200000000f3 */
[----:B-1----:R-:W-:Y:S01]  /*0980*/  FMUL.FTZ R225, R37, R245 ;  /* 0x000000f525e17220 */ /* 0x002fe20000410000 */
[----:B------:R-:W-:Y:S02]  /*0990*/  SHF.L.U32 R121, R121, 0x10, RZ ;  /* 0x0000001079797819 */ /* 0x000fe400000006ff */
[C---:B----4-:R-:W-:Y:S02]  /*09a0*/  PRMT R131, R112.reuse, 0x7632, R131 ;  /* 0x0000763270837816 */ /* 0x050fe40000000083 */
[----:B------:R-:W-:Y:S01]  /*09b0*/  SHF.L.U32 R235, R112, 0x10, RZ ;  /* 0x0000001070eb7819 */ /* 0x000fe200000006ff */
[----:B------:R-:W-:Y:S01]  /*09c0*/  FADD.FTZ R112, RZ, R233 ;  /* 0x000000e9ff707221 */ /* 0x000fe20000010000 */
[----:B------:R-:W-:Y:S01]  /*09d0*/  FMUL.FTZ R0, R193, R0 ;  /* 0x00000000c1007220 */ /* 0x000fe20000410000 */
[----:B------:R-:W-:Y:S01]  /*09e0*/  PRMT R116, R135, 0x7632, R116 ;  /* 0x0000763287747816 */ /* 0x000fe20000000074 */
[----:B------:R-:W-:Y:S01]  /*09f0*/  FADD.FTZ R236, -R201, R118 ;  /* 0x00000076c9ec7221 */ /* 0x000fe20000010100 */
[----:B------:R-:W-:Y:S01]  /*0a00*/  SHF.L.U32 R199, R135, 0x10, RZ ;  /* 0x0000001087c77819 */ /* 0x000fe200000006ff */
[----:B------:R-:W-:Y:S01]  /*0a10*/  FMUL.FTZ R238, R193, R238 ;  /* 0x000000eec1ee7220 */ /* 0x000fe20000410000 */
[----:B------:R-:W-:Y:S01]  /*0a20*/  SHF.L.U32 R243, R243, 0x10, RZ ;  /* 0x00000010f3f37819 */ /* 0x000fe200000006ff */
[----:B------:R-:W-:Y:S01]  /*0a30*/  FFMA.FTZ R135, R0, R233, RZ ;  /* 0x000000e900877223 */ /* 0x000fe200000100ff */
[----:B------:R-:W-:Y:S01]  /*0a40*/  FMUL.FTZ R231, R38, R121 ;  /* 0x0000007926e77220 */ /* 0x000fe20000410000 */
[----:B------:R-:W-:Y:S01]  /*0a50*/  FADD.FTZ R112, R225, R112 ;  /* 0x00000070e1707221 */ /* 0x000fe20000010000 */
[----:B------:R-:W-:Y:S01]  /*0a60*/  FADD.FTZ R234, -R201, R119 ;  /* 0x00000077c9ea7221 */ /* 0x000fe20000010100 */
[C---:B------:R-:W-:Y:S01]  /*0a70*/  PRMT R248, R122.reuse, 0x7632, R248 ;  /* 0x000076327af87816 */ /* 0x040fe200000000f8 */
[----:B------:R-:W-:Y:S01]  /*0a80*/  FMUL.FTZ R236, R193, R236 ;  /* 0x000000ecc1ec7220 */ /* 0x000fe20000410000 */
[----:B------:R-:W-:Y:S01]  /*0a90*/  SHF.L.U32 R119, R122, 0x10, RZ ;  /* 0x000000107a777819 */ /* 0x000fe200000006ff */
[----:B------:R-:W-:Y:S01]  /*0aa0*/  FFMA.FTZ R135, R238, R225, R135 ;  /* 0x000000e1ee877223 */ /* 0x000fe20000010087 */
[----:B------:R-:W-:Y:S01]  /*0ab0*/  FMUL.FTZ R224, R39, R243 ;  /* 0x000000f327e07220 */ /* 0x000fe20000410000 */
[C---:B------:R-:W-:Y:S01]  /*0ac0*/  FADD.FTZ R214, -R201.reuse, R148 ;  /* 0x00000094c9d67221 */ /* 0x040fe20000010100 */
[----:B------:R-:W-:Y:S01]  /*0ad0*/  FADD.FTZ R240, -R201, R149 ;  /* 0x00000095c9f07221 */ /* 0x000fe20000010100 */
[----:B--2---:R-:W-:-:S04]  /*0ae0*/  @P1 IMAD.WIDE.U32 R148, R195, 0x20, R138 ;  /* 0x00000020c3941825 */ /* 0x004fc800078e008a */
        /* <DEDUP_REMOVED lines=11> */
[----:B------:R-:W-:Y:S01]  /*0ba0*/  FFMA.FTZ R112, R234, R224, R135 ;  /* 0x000000e0ea707223 */ /* 0x000fe20000010087 */
[----:B0-----:R-:W-:Y:S01]  /*0bb0*/  FMUL.FTZ R222, R41, R248 ;  /* 0x000000f829de7220 */ /* 0x001fe20000410000 */
        /* <DEDUP_REMOVED lines=27> */
[C---:B------:R-:W-:Y:S01]  /*0d70*/  PRMT R218, R146.reuse, 0x7632, R218 ;  /* 0x0000763292da7816 */ /* 0x040fe200000000da */
[----:B------:R-:W-:Y:S01]  /*0d80*/  FMUL.FTZ R213, R45, R126 ;  /* 0x0000007e2dd57220 */ /* 0x000fe20000410000 */
[----:B------:R-:W-:Y:S01]  /*0d90*/  SHF.L.U32 R127, R146, 0x10, RZ ;  /* 0x00000010927f7819 */ /* 0x000fe200000006ff */
        /* <DEDUP_REMOVED lines=168> */
.L_x_1795:
[----:B------:R-:W-:Y:S05]  /*1820*/  BSYNC.RECONVERGENT B0 ;  /* 0x0000000000007941 */ /* 0x000fea0003800200 */
.L_x_1794:
        /* <DEDUP_REMOVED lines=24> */
[----:B--2---:R-:W-:Y:S01]  /*19b0*/  ULEA UR4, UR5, UR4, 0x18 ;  /* 0x0000000405047291 */ /* 0x004fe2000f8ec0ff */
[----:B------:R-:W-:Y:S01]  /*19c0*/  FADD.FTZ R35, R126, R35 ;  /* 0x000000237e237221 */ /* 0x000fe20000010000 */
        /* <DEDUP_REMOVED lines=27> */
[----:B------:R-:W-:Y:S01]  /*1b80*/  FADD.FTZ R162, R197, R162 ;  /* 0x000000a2c5a27221 */ /* 0x000fe20000010000 */
[----:B------:R-:W-:Y:S01]  /*1b90*/  FFMA.FTZ R10, R215, R197, R10 ;  /* 0x000000c5d70a7223 */ /* 0x000fe2000001000a */
[----:B------:R-:W3:Y:S01]  /*1ba0*/  LDS.128 R124, [UR10] ;  /* 0x0000000aff7c7984 */ /* 0x000ee20008000c00 */
        /* <DEDUP_REMOVED lines=85> */
.L_x_1798:
        /* <DEDUP_REMOVED lines=33> */
.L_x_1797:
        /* <DEDUP_REMOVED lines=32> */
.L_x_1800:
        /* <DEDUP_REMOVED lines=33> */
.L_x_1796:
        /* <DEDUP_REMOVED lines=37> */
.L_x_1802:
        /* <DEDUP_REMOVED lines=33> */
.L_x_1801:
        /* <DEDUP_REMOVED lines=32> */
.L_x_1803:
        /* <DEDUP_REMOVED lines=32> */
.L_x_1799:
        /* <DEDUP_REMOVED lines=50> */
.L_x_1806:
        /* <DEDUP_REMOVED lines=29> */
.L_x_1805:
        /* <DEDUP_REMOVED lines=34> */
.L_x_1808:
        /* <DEDUP_REMOVED lines=29> */
.L_x_1804:
        /* <DEDUP_REMOVED lines=35> */
.L_x_1810:
        /* <DEDUP_REMOVED lines=29> */
.L_x_1809:
        /* <DEDUP_REMOVED lines=34> */
.L_x_1811:
        /* <DEDUP_REMOVED lines=28> */
.L_x_1807:
        /* <DEDUP_REMOVED lines=45> */
.L_x_1814:
        /* <DEDUP_REMOVED lines=29> */
.L_x_1813:
        /* <DEDUP_REMOVED lines=34> */
.L_x_1816:
        /* <DEDUP_REMOVED lines=29> */
.L_x_1812:
        /* <DEDUP_REMOVED lines=35> */
.L_x_1818:
        /* <DEDUP_REMOVED lines=29> */
.L_x_1817:
        /* <DEDUP_REMOVED lines=34> */
.L_x_1819:
        /* <DEDUP_REMOVED lines=28> */
.L_x_1815:
        /* <DEDUP_REMOVED lines=45> */
.L_x_1822:
        /* <DEDUP_REMOVED lines=29> */
.L_x_1821:
        /* <DEDUP_REMOVED lines=34> */
.L_x_1824:
        /* <DEDUP_REMOVED lines=29> */
.L_x_1820:
        /* <DEDUP_REMOVED lines=35> */
.L_x_1826:
        /* <DEDUP_REMOVED lines=29> */
.L_x_1825:
        /* <DEDUP_REMOVED lines=34> */
.L_x_1827:
        /* <DEDUP_REMOVED lines=28> */
.L_x_1823:
        /* <DEDUP_REMOVED lines=25> */
[----:B-----5:R-:W-:Y:S02]  /*62b0*/  MOV R74, R16 ;  /* 0x00000010004a7202 */ /* 0x020fe40000000f00 */
        /* <DEDUP_REMOVED lines=49> */
.L_x_1793:
        /* <DEDUP_REMOVED lines=25> */
.L_x_1829:
        /* <DEDUP_REMOVED lines=10> */
.L_x_4847:


//--------------------- .text._ZN10layer_norm31ln_parallel_residual_bwd_kernelINS_13Kernel_traitsIf13__nv_bfloat16fS2_fjLj8192ELj1ELj1ELj8ELj16ENS_18Kernel_traits_baseILj8192EfS2_fS2_fjLj256EEEEELb1ELb0ELb0EEEvNS_9BwdParamsE --------------------------
	.section	.text._ZN10layer_norm31ln_parallel_residual_bwd_kernelINS_13Kernel_traitsIf13__nv_bfloat16fS2_fjLj8192ELj1ELj1ELj8ELj16ENS_18Kernel_traits_baseILj8192EfS2_fS2_fjLj256EEEEELb1ELb0ELb0EEEvNS_9BwdParamsE,"ax",@progbits
	.align	128
        .global         _ZN10layer_norm31ln_parallel_residual_bwd_kernelINS_13Kernel_traitsIf13__nv_bfloat16fS2_fjLj8192ELj1ELj1ELj8ELj16ENS_18Kernel_traits_baseILj8192EfS2_fS2_fjLj256EEEEELb1ELb0ELb0EEEvNS_9BwdParamsE
        .type           _ZN10layer_norm31ln_parallel_residual_bwd_kernelINS_13Kernel_traitsIf13__nv_bfloat16fS2_fjLj8192ELj1ELj1ELj8ELj16ENS_18Kernel_traits_baseILj8192EfS2_fS2_fjLj256EEEEELb1ELb0ELb0EEEvNS_9BwdParamsE,@function
        .size           _ZN10layer_norm31ln_parallel_residual_bwd_kernelINS_13Kernel_traitsIf13__nv_bfloat16fS2_fjLj8192ELj1ELj1ELj8ELj16ENS_18Kernel_traits_baseILj8192EfS2_fS2_fjLj256EEEEELb1ELb0ELb0EEEvNS_9BwdParamsE,(.L_x_4848 - _ZN10layer_norm31ln_parallel_residual_bwd_kernelINS_13Kernel_traitsIf13__nv_bfloat16fS2_fjLj8192ELj1ELj1ELj8ELj16ENS_18Kernel_traits_baseILj8192EfS2_fS2_fjLj256EEEEELb1ELb0ELb0EEEvNS_9BwdParamsE)
        .other          _ZN10layer_norm31ln_parallel_residual_bwd_kernelINS_13Kernel_traitsIf13__nv_bfloat16fS2_fjLj8192ELj1ELj1ELj8ELj16ENS_18Kernel_traits_baseILj8192EfS2_fS2_fjLj256EEEEELb1ELb0ELb0EEEvNS_9BwdParamsE,@"STO_CUDA_ENTRY STV_DEFAULT"
_ZN10layer_norm31ln_parallel_residual_bwd_kernelINS_13Kernel_traitsIf13__nv_bfloat16fS2_fjLj8192ELj1ELj1ELj8ELj16ENS_18Kernel_traits_baseILj8192EfS2_fS2_fjLj256EEEEELb1ELb0ELb0EEEvNS_9BwdParamsE:
.text._ZN10layer_norm31ln_parallel_residual_bwd_kernelINS_13Kernel_traitsIf13__nv_bfloat16fS2_fjLj8192ELj1ELj1ELj8ELj16ENS_18Kernel_traits_baseILj8192EfS2_fS2_fjLj256EEEEELb1ELb0ELb0EEEvNS_9BwdParamsE:
        /* <DEDUP_REMOVED lines=148> */
[----:B------:R-:W-:Y:S01]  /*0940*/  STL [R1+0x30], RZ ;  /* 0x000030ff01007387 */ /* 0x000fe20000100800 */
[----:B--2---:R-:W-:-:S03]  /*0950*/  CS2R R78, SRZ ;  /* 0x00000000004e7805 */ /* 0x004fc6000001ff00 */
[----:B------:R1:W-:Y:S01]  /*0960*/  @P3 STL.64 [R1+0x110], R68 ;  /* 0x0001104401003387 */ /* 0x0003e20000100a00 */
[----:B0-----:R-:W-:-:S03]  /*0970*/  CS2R R72, SRZ ;  /* 0x0000000000487805 */ /* 0x001fc6000001ff00 */
[----:B------:R0:W-:Y:S01]  /*0980*/  @P3 STL.64 [R1+0x118], R70 ;  /* 0x0001184601003387 */ /* 0x0001e20000100a00 */
[----:B---3--:R-:W-:-:S03]  /*0990*/  CS2R R74, SRZ ;  /* 0x00000000004a7805 */ /* 0x008fc6000001ff00 */
[----:B------:R2:W-:Y:S04]  /*09a0*/  @P3 STL.64 [R1+0x100], R64 ;  /* 0x0001004001003387 */ /* 0x0005e80000100a00 */
[----:B------:R2:W-:Y:S01]  /*09b0*/  @P3 STL.64 [R1+0x108], R66 ;  /* 0x0001084201003387 */ /* 0x0005e20000100a00 */
[----:B-1----:R-:W-:-:S03]  /*09c0*/  CS2R R68, SRZ ;  /* 0x0000000000447805 */ /* 0x002fc6000001ff00 */
[----:B------:R2:W-:Y:S01]  /*09d0*/  STL [R1+0x34], RZ ;  /* 0x000034ff01007387 */ /* 0x0005e20000100800 */
[----:B0-----:R-:W-:-:S03]  /*09e0*/  CS2R R70, SRZ ;  /* 0x0000000000467805 */ /* 0x001fc6000001ff00 */
[----:B------:R2:W-:Y:S04]  /*09f0*/  @P3 STL.64 [R1+0xf0], R60 ;  /* 0x0000f03c01003387 */ /* 0x0005e80000100a00 */
[----:B------:R2:W-:Y:S04]  /*0a00*/  @P3 STL.64 [R1+0xf8], R62 ;  /* 0x0000f83e01003387 */ /* 0x0005e80000100a00 */
[----:B------:R2:W-:Y:S04]  /*0a10*/  @P3 STL.64 [R1+0xe0], R56 ;  /* 0x0000e03801003387 */ /* 0x0005e80000100a00 */
[----:B------:R2:W-:Y:S04]  /*0a20*/  @P3 STL.64 [R1+0xe8], R58 ;  /* 0x0000e83a01003387 */ /* 0x0005e80000100a00 */
[----:B------:R2:W-:Y:S04]  /*0a30*/  STL [R1+0x38], RZ ;  /* 0x000038ff01007387 */ /* 0x0005e80000100800 */
        /* <DEDUP_REMOVED lines=29> */
[----:B------:R-:W-:Y:S05]  /*0c10*/  BRA.U UP0, `(.L_x_1830) ;  /* 0x000000bd00807547 */ /* 0x000fea000b800000 */
        /* <DEDUP_REMOVED lines=71> */
[----:B------:R-:W-:Y:S01]  /*1090*/  UPLOP3.LUT UP1, UPT, UPT, UPT, UPT, 0x40, 0x4 ;  /* 0x000000000004789c */ /* 0x000fe20003f2e870 */
[----:B------:R0:W-:Y:S01]  /*10a0*/  STL [R1+0x18], RZ ;  /* 0x000018ff01007387 */ /* 0x0001e20000100800 */
[----:B------:R-:W3:Y:S03]  /*10b0*/  LDCU UR23, c[0x0][0x408] ;  /* 0x00008100ff1777ac */ /* 0x000ee60008000800 */
[----:B------:R0:W-:Y:S01]  /*10c0*/  STL [R1+0x1c], RZ ;  /* 0x00001cff01007387 */ /* 0x0001e20000100800 */
[----:B------:R-:W4:Y:S03]  /*10d0*/  LDCU UR8, c[0x0][0x388] ;  /* 0x00007100ff0877ac */ /* 0x000f260008000800 */
[----:B------:R0:W-:Y:S01]  /*10e0*/  STL [R1], RZ ;  /* 0x000000ff01007387 */ /* 0x0001e20000100800 */
[----:B------:R-:W0:Y:S03]  /*10f0*/  LDCU.U8 UR26, c[0x0][0x410] ;  /* 0x00008200ff1a77ac */ /* 0x000e260008000000 */
[----:B------:R0:W-:Y:S01]  /*1100*/  STL [R1+0x4], RZ ;  /* 0x000004ff01007387 */ /* 0x0001e20000100800 */
[----:B------:R-:W0:Y:S03]  /*1110*/  LDCU UR22, c[0x0][0x400] ;  /* 0x00008000ff1677ac */ /* 0x000e260008000800 */
[----:B------:R0:W-:Y:S01]  /*1120*/  STL [R1+0x8], RZ ;  /* 0x000008ff01007387 */ /* 0x0001e20000100800 */
[----:B------:R-:W0:Y:S03]  /*1130*/  LDCU.64 UR4, c[0x0][0x478] ;  /* 0x00008f00ff0477ac */ /* 0x000e260008000a00 */
[----:B------:R0:W-:Y:S01]  /*1140*/  STL [R1+0xc], RZ ;  /* 0x00000cff01007387 */ /* 0x0001e20000100800 */
[----:B------:R-:W0:Y:S01]  /*1150*/  LDCU.64 UR16, c[0x0][0x438] ;  /* 0x00008700ff1077ac */ /* 0x000e220008000a00 */
[----:B------:R-:W0:Y:S01]  /*1160*/  LDCU.64 UR18, c[0x0][0x470] ;  /* 0x00008e00ff1277ac */ /* 0x000e220008000a00 */
[----:B------:R-:W0:Y:S01]  /*1170*/  LDCU.128 UR12, c[0x0][0x3c0] ;  /* 0x00007800ff0c77ac */ /* 0x000e220008000c00 */
[----:B------:R-:W0:Y:S01]  /*1180*/  LDCU.64 UR20, c[0x0][0x380] ;  /* 0x00007000ff1477ac */ /* 0x000e220008000a00 */
[----:B-1-34-:R-:W-:-:S11]  /*1190*/  UISETP.NE.AND UP2, UPT, UR6, URZ, UPT ;  /* 0x000000ff0600728c */ /* 0x01afd6000bf45270 */
.L_x_1881:
[----:B0-----:R-:W-:-:S06]  /*11a0*/  UIMAD.WIDE UR6, UR9, 0x4, UR12 ;  /* 0x00000004090678a5 */ /* 0x001fcc000f8e020c */
[----:B-1-34-:R-:W-:Y:S02]  /*11b0*/  MOV R132, UR6 ;  /* 0x0000000600847c02 */ /* 0x01afe40008000f00 */
[----:B------:R-:W-:Y:S01]  /*11c0*/  MOV R133, UR7 ;  /* 0x0000000700857c02 */ /* 0x000fe20008000f00 */
[----:B------:R-:W-:-:S04]  /*11d0*/  UIMAD.WIDE UR6, UR9, 0x4, UR14 ;  /* 0x00000004090678a5 */ /* 0x000fc8000f8e020e */
[----:B------:R0:W3:Y:S02]  /*11e0*/  LDG.E R2, desc[UR10][R132.64] ;  /* 0x0000000a84027981 */ /* 0x0000e4000c1e1900 */
[----:B0-----:R-:W-:Y:S02]  /*11f0*/  MOV R132, UR6 ;  /* 0x0000000600847c02 */ /* 0x001fe40008000f00 */
[----:B------:R-:W-:-:S05]  /*1200*/  MOV R133, UR7 ;  /* 0x0000000700857c02 */ /* 0x000fca0008000f00 */
[----:B------:R-:W4:Y:S01]  /*1210*/  LDG.E R132, desc[UR10][R132.64] ;  /* 0x0000000a84847981 */ /* 0x000f22000c1e1900 */
        /* <DEDUP_REMOVED lines=17> */
[----:B------:R-:W-:Y:S01]  /*1330*/  ISETP.NE.U32.AND P1, PT, RZ, UR18, PT ;  /* 0x00000012ff007c0c */ /* 0x000fe2000bf25070 */
[----:B------:R-:W3:Y:S04]  /*1340*/  LDL R186, [R1+0x150] ;  /* 0x0001500001ba7983 */ /* 0x000ee80000100800 */
[----:B------:R-:W4:Y:S02]  /*1350*/  LDL R187, [R1+0x134] ;  /* 0x0001340001bb7983 */ /* 0x000f240000100800 */
[----:B------:R-:W1:Y:S01]  /*1360*/  LDC.64 R18, c[0x0][0x428] ;  /* 0x00010a00ff127b82 */ /* 0x000e620000000a00 */
[----:B------:R-:W-:Y:S01]  /*1370*/  ISETP.NE.AND.EX P1, PT, RZ, UR19, PT, P1 ;  /* 0x00000013ff007c0c */ /* 0x000fe2000bf25310 */
[----:B------:R-:W4:Y:S06]  /*1380*/  LDL.LU R220, [R1+0x54] ;  /* 0x0000540001dc7983 */ /* 0x000f2c0000300800 */
[----:B--2---:R-:W2:Y:S01]  /*1390*/  LDC.64 R28, c[0x0][0x430] ;  /* 0x00010c00ff1c7b82 */ /* 0x004ea20000000a00 */
[----:B------:R-:W-:Y:S01]  /*13a0*/  ISETP.NE.U32.AND P0, PT, RZ, UR16, PT ;  /* 0x00000010ff007c0c */ /* 0x000fe2000bf05070 */
[----:B------:R-:W4:Y:S03]  /*13b0*/  LDL R159, [R1+0x154] ;  /* 0x00015400019f7983 */ /* 0x000f260000100800 */
[----:B------:R-:W-:Y:S01]  /*13c0*/  ISETP.NE.AND.EX P0, PT, RZ, UR17, PT, P0 ;  /* 0x00000011ff007c0c */ /* 0x000fe2000bf05300 */
[----:B------:R-:W4:Y:S01]  /*13d0*/  LDL R158, [R1+0x138] ;  /* 0x00013800019e7983 */ /* 0x000f220000100800 */
[----:B0-----:R-:W-:-:S03]  /*13e0*/  IMAD.WIDE.U32 R16, R2, 0x20, R16 ;  /* 0x0000002002107825 */ /* 0x001fc600078e0010 */
[----:B------:R-:W4:Y:S04]  /*13f0*/  LDL.LU R169, [R1+0x58] ;  /* 0x0000580001a97983 */ /* 0x000f280000300800 */
[----:B------:R-:W3:Y:S01]  /*1400*/  LDG.E.128 R144, desc[UR10][R16.64] ;  /* 0x0000000a10907981 */ /* 0x000ee2000c1e1d00 */
[----:B-1----:R-:W-:-:S03]  /*1410*/  IMAD.WIDE.U32 R18, R2, 0x10, R18 ;  /* 0x0000001002127825 */ /* 0x002fc600078e0012 */
[----:B------:R0:W4:Y:S04]  /*1420*/  LDG.E.128 R140, desc[UR10][R16.64+0x10] ;  /* 0x0000100a108c7981 */ /* 0x000128000c1e1d00 */
[----:B------:R1:W4:Y:S01]  /*1430*/  LDG.E.128 R132, desc[UR10][R18.64] ;  /* 0x0000000a12847981 */ /* 0x000322000c1e1d00 */
[----:B--2---:R-:W-:-:S03]  /*1440*/  IMAD.WIDE.U32 R28, R2, 0x10, R28 ;  /* 0x00000010021c7825 */ /* 0x004fc600078e001c */
[----:B------:R-:W2:Y:S01]  /*1450*/  LDL R168, [R1+0x158] ;  /* 0x0001580001a87983 */ /* 0x000ea20000100800 */
[----:B0-----:R-:W0:Y:S03]  /*1460*/  @P1 LDC.64 R16, c[0x0][0x3b8] ;  /* 0x0000ee00ff101b82 */ /* 0x001e260000000a00 */
[----:B------:R1:W2:Y:S04]  /*1470*/  LDG.E.128 R136, desc[UR10][R28.64] ;  /* 0x0000000a1c887981 */ /* 0x0002a8000c1e1d00 */
[----:B------:R-:W2:Y:S01]  /*1480*/  LDL R170, [R1+0x13c] ;  /* 0x00013c0001aa7983 */ /* 0x000ea20000100800 */
[----:B-1----:R-:W1:Y:S03]  /*1490*/  @P0 LDC.64 R18, c[0x0][0x438] ;  /* 0x00010e00ff120b82 */ /* 0x002e660000000a00 */
[----:B------:R-:W2:Y:S04]  /*14a0*/  LDL.LU R171, [R1+0x5c] ;  /* 0x00005c0001ab7983 */ /* 0x000ea80000300800 */
[----:B------:R-:W2:Y:S01]  /*14b0*/  LDL R178, [R1+0x15c] ;  /* 0x00015c0001b27983 */ /* 0x000ea20000100800 */
[----:B------:R-:W1:Y:S03]  /*14c0*/  LDC.64 R28, c[0x0][0x3b0] ;  /* 0x0000ec00ff1c7b82 */ /* 0x000e660000000a00 */
[----:B------:R-:W2:Y:S04]  /*14d0*/  LDL R179, [R1+0x120] ;  /* 0x0001200001b37983 */ /* 0x000ea80000100800 */
[----:B------:R-:W2:Y:S01]  /*14e0*/  LDL.LU R252, [R1+0x40] ;  /* 0x0000400001fc7983 */ /* 0x000ea20000300800 */
[----:B0-----:R-:W-:-:S03]  /*14f0*/  @P1 IMAD.WIDE.U32 R16, R2, 0x8, R16 ;  /* 0x0000000802101825 */ /* 0x001fc600078e0010 */
[----:B------:R-:W2:Y:S04]  /*1500*/  LDL R223, [R1+0x140] ;  /* 0x0001400001df7983 */ /* 0x000ea80000100800 */
[----:B------:R1:W5:Y:S04]  /*1510*/  @P1 LDG.E.64 R32, desc[UR10][R16.64] ;  /* 0x0000000a10201981 */ /* 0x000368000c1e1b00 */
[----:B------:R-:W2:Y:S01]  /*1520*/  LDL R222, [R1+0x124] ;  /* 0x0001240001de7983 */ /* 0x000ea20000100800 */
[----:B-1----:R-:W-:-:S03]  /*1530*/  @P0 IMAD.WIDE.U32 R16, R2, 0x20, R18 ;  /* 0x0000002002100825 */ /* 0x002fc600078e0012 */
[----:B------:R-:W2:Y:S04]  /*1540*/  LDL.LU R19, [R1+0x50] ;  /* 0x0000500001137983 */ /* 0x000ea80000300800 */
[----:B------:R-:W5:Y:S04]  /*1550*/  @P0 LDG.E.128 R64, desc[UR10][R16.64] ;  /* 0x0000000a10400981 */ /* 0x000f68000c1e1d00 */
[----:B------:R0:W5:Y:S02]  /*1560*/  @P0 LDG.E.128 R60, desc[UR10][R16.64+0x10] ;  /* 0x0000100a103c0981 */ /* 0x000164000c1e1d00 */
[----:B0-----:R-:W-:-:S02]  /*1570*/  IMAD.WIDE.U32 R16, R2, 0x8, R28 ;  /* 0x0000000802107825 */ /* 0x001fc400078e001c */
[----:B------:R-:W2:Y:S04]  /*1580*/  LDL R29, [R1+0x130] ;  /* 0x00013000011d7983 */ /* 0x000ea80000100800 */
[----:B------:R2:W5:Y:S01]  /*1590*/  LDG.E.64 R34, desc[UR10][R16.64] ;  /* 0x0000000a10227981 */ /* 0x000562000c1e1b00 */
[----:B---3--:R-:W-:-:S04]  /*15a0*/  FADD.FTZ R0, R144, -UR25 ;  /* 0x8000001990007e21 */ /* 0x008fc80008010000 */
[----:B------:R-:W-:Y:S01]  /*15b0*/  FMUL.FTZ R0, R0, UR24 ;  /* 0x0000001800007c20 */ /* 0x000fe20008410000 */
[----:B----4-:R-:W-:Y:S02]  /*15c0*/  SHF.L.U32 R7, R132, 0x10, RZ ;  /* 0x0000001084077819 */ /* 0x010fe400000006ff */
[C---:B--2---:R-:W-:Y:S02]  /*15d0*/  SHF.L.U32 R16, R136.reuse, 0x10, RZ ;  /* 0x0000001088107819 */ /* 0x044fe400000006ff */
[----:B------:R-:W-:Y:S01]  /*15e0*/  PRMT R18, R136, 0x7632, R18 ;  /* 0x0000763288127816 */ /* 0x000fe20000000012 */
[----:B------:R-:W-:Y:S02]  /*15f0*/  FADD.FTZ R240, R240, R7 ;  /* 0x00000007f0f07221 */ /* 0x000fe40000010000 */
[----:B------:R-:W-:Y:S01]  /*1600*/  FADD.FTZ R96, R96, R16 ;  /* 0x0000001060607221 */ /* 0x000fe20000010000 */
[----:B------:R-:W-:Y:S01]  /*1610*/  FFMA.FTZ R204, R0, R16, R204 ;  /* 0x0000001000cc7223 */ /* 0x000fe200000100cc */
[----:B------:R-:W-:-:S02]  /*1620*/  SHF.L.U32 R18, R18, 0x10, RZ ;  /* 0x0000001012127819 */ /* 0x000fc400000006ff */
[----:B------:R-:W-:-:S03]  /*1630*/  SHF.L.U32 R28, R137, 0x10, RZ ;  /* 0x00000010891c7819 */ /* 0x000fc600000006ff */
[----:B------:R-:W-:Y:S02]  /*1640*/  FADD.FTZ R97, R97, R18 ;  /* 0x0000001261617221 */ /* 0x000fe40000010000 */
[----:B------:R-:W-:Y:S01]  /*1650*/  FADD.FTZ R98, R98, R28 ;  /* 0x0000001c62627221 */ /* 0x000fe20000010000 */
[----:B------:R-:W-:-:S05]  /*1660*/  FFMA.FTZ R19, R0, R7, R19 ;  /* 0x0000000700137223 */ /* 0x000fca0000010013 */
[----:B------:R0:W-:Y:S01]  /*1670*/  STL [R1+0x50], R19 ;  /* 0x0000501301007387 */ /* 0x0001e20000100800 */
[----:B------:R-:W-:Y:S01]  /*1680*/  FMUL.FTZ R17, R29, R16 ;  /* 0x000000101d117220 */ /* 0x000fe20000410000 */
[----:B------:R-:W-:-:S03]  /*1690*/  PRMT R16, R132, 0x7632, R16 ;  /* 0x0000763284107816 */ /* 0x000fc60000000010 */
[----:B------:R-:W-:Y:S01]  /*16a0*/  FFMA.FTZ R7, R186, R7, R17 ;  /* 0x00000007ba077223 */ /* 0x000fe20000010011 */
[----:B------:R-:W-:Y:S01]  /*16b0*/  FADD.FTZ R17, R145, -UR25 ;  /* 0x8000001991117e21 */ /* 0x000fe20008010000 */
[----:B------:R-:W-:Y:S01]  /*16c0*/  SHF.L.U32 R16, R16, 0x10, RZ ;  /* 0x0000001010107819 */ /* 0x000fe200000006ff */
[----:B0-----:R-:W-:Y:S02]  /*16d0*/  FMUL.FTZ R19, R187, R18 ;  /* 0x00000012bb137220 */ /* 0x001fe40000410000 */
[----:B------:R-:W-:Y:S02]  /*16e0*/  FMUL.FTZ R17, R17, UR24 ;  /* 0x0000001811117c20 */ /* 0x000fe40008410000 */
[----:B------:R-:W-:Y:S02]  /*16f0*/  FADD.FTZ R241, R241, R16 ;  /* 0x00000010f1f17221 */ /* 0x000fe40000010000 */
[-C--:B------:R-:W-:Y:S01]  /*1700*/  FFMA.FTZ R220, R17, R16.reuse, R220 ;  /* 0x0000001011dc7223 */ /* 0x080fe200000100dc */
[----:B------:R-:W-:Y:S01]  /*1710*/  FFMA.FTZ R16, R159, R16, R19 ;  /* 0x000000109f107223 */ /* 0x000fe20000010013 */
[----:B------:R-:W-:Y:S01]  /*1720*/  FADD.FTZ R19, R146, -UR25 ;  /* 0x8000001992137e21 */ /* 0x000fe20008010000 */
[----:B------:R-:W-:Y:S01]  /*1730*/  FFMA.FTZ R205, R17, R18, R205 ;  /* 0x0000001211cd7223 */ /* 0x000fe200000100cd */
[----:B------:R-:W-:Y:S01]  /*1740*/  SHF.L.U32 R18, R133, 0x10, RZ ;  /* 0x0000001085127819 */ /* 0x000fe200000006ff */
[----:B------:R-:W-:Y:S01]  /*1750*/  FMUL.FTZ R29, R158, R28 ;  /* 0x0000001c9e1d7220 */ /* 0x000fe20000410000 */
[----:B------:R-:W-:Y:S01]  /*1760*/  FMUL.FTZ R19, R19, UR24 ;  /* 0x0000001813137c20 */ /* 0x000fe20008410000 */
[----:B------:R-:W-:-:S02]  /*1770*/  PRMT R132, R137, 0x7632, R132 ;  /* 0x0000763289847816 */ /* 0x000fc40000000084 */
[----:B------:R-:W-:Y:S01]  /*1780*/  FADD.FTZ R242, R242, R18 ;  /* 0x00000012f2f27221 */ /* 0x000fe20000010000 */
[C---:B------:R-:W-:Y:S01]  /*1790*/  FFMA.FTZ R169, R19.reuse, R18, R169 ;  /* 0x0000001213a97223 */ /* 0x040fe200000100a9 */
        /* <DEDUP_REMOVED lines=9> */
[----:B------:R-:W-:Y:S04]  /*1830*/  STL [R1+0x58], R169 ;  /* 0x000058a901007387 */ /* 0x000fe80000100800 */
[----:B------:R-:W2:Y:S01]  /*1840*/  LDL.LU R170, [R1+0x44] ;  /* 0x0000440001aa7983 */ /* 0x000ea20000300800 */
[----:B------:R-:W-:-:S03]  /*1850*/  FFMA.FTZ R171, R29, R28, R171 ;  /* 0x0000001c1dab7223 */ /* 0x000fc600000100ab */
[----:B------:R-:W3:Y:S04]  /*1860*/  LDL R168, [R1+0x144] ;  /* 0x0001440001a87983 */ /* 0x000ee80000100800 */
        /* <DEDUP_REMOVED lines=29> */
[----:B------:R-:W-:Y:S01]  /*1a40*/  STL [R1+0x40], R252 ;  /* 0x000040fc01007387 */ /* 0x000fe20000100800 */
        /* <DEDUP_REMOVED lines=16> */
[----:B------:R-:W-:Y:S01]  /*1b50*/  PRMT R135, R135, 0x7632, R135 ;  /* 0x0000763287877816 */ /* 0x000fe20000000087 */
[----:B------:R-:W-:Y:S01]  /*1b60*/  FFMA.FTZ R171, R146, R133, R134 ;  /* 0x0000008592ab7223 */ /* 0x000fe20000010086 */
[----:B------:R-:W-:Y:S01]  /*1b70*/  FADD.FTZ R133, R143, -UR25 ;  /* 0x800000198f857e21 */ /* 0x000fe20008010000 */
[----:B------:R-:W-:Y:S02]  /*1b80*/  SHF.L.U32 R132, R132, 0x10, RZ ;  /* 0x0000001084847819 */ /* 0x000fe400000006ff */
[----:B------:R-:W-:Y:S01]  /*1b90*/  SHF.L.U32 R135, R135, 0x10, RZ ;  /* 0x0000001087877819 */ /* 0x000fe200000006ff */
[----:B------:R-:W-:-:S02]  /*1ba0*/  FMUL.FTZ R178, R133, UR24 ;  /* 0x0000001885b27c20 */ /* 0x000fc40008410000 */
[-C--:B------:R-:W-:Y:S01]  /*1bb0*/  FMUL.FTZ R133, R145, R132.reuse ;  /* 0x0000008491857220 */ /* 0x080fe20000410000 */
[----:B------:R-:W-:Y:S01]  /*1bc0*/  FADD.FTZ R95, R95, R132 ;  /* 0x000000845f5f7221 */ /* 0x000fe20000010000 */
        /* <DEDUP_REMOVED lines=22> */
.L_x_1832:
[----:B------:R-:W-:Y:S05]  /*1d30*/  BSYNC.RECONVERGENT B0 ;  /* 0x0000000000007941 */ /* 0x000fea0003800200 */
.L_x_1831:
[----:B------:R-:W-:Y:S04]  /*1d40*/  BSSY.RECONVERGENT B0, `(.L_x_1833) ;  /* 0x00000a3000007945 */ /* 0x000fe80003800200 */
[----:B------:R-:W-:Y:S05]  /*1d50*/  @!P3 BRA `(.L_x_1834) ;  /* 0x000000080084b947 */ /* 0x000fea0003800000 */
[----:B------:R-:W0:Y:S01]  /*1d60*/  LDC.64 R14, c[0x0][0x3a8] ;  /* 0x0000ea00ff0e7b82 */ /* 0x000e220000000a00 */
[----:B------:R-:W-:Y:S01]  /*1d70*/  ISETP.NE.U32.AND P0, PT, RZ, UR18, PT ;  /* 0x00000012ff007c0c */ /* 0x000fe2000bf05070 */
[----:B------:R-:W3:Y:S06]  /*1d80*/  LDL.LU R157, [R1+0x34] ;  /* 0x00003400019d7983 */ /* 0x000eec0000300800 */
[----:B------:R-:W1:Y:S01]  /*1d90*/  LDC.64 R20, c[0x0][0x428] ;  /* 0x00010a00ff147b82 */ /* 0x000e620000000a00 */
[----:B------:R-:W-:Y:S01]  /*1da0*/  ISETP.NE.AND.EX P1, PT, RZ, UR19, PT, P0 ;  /* 0x00000013ff007c0c */ /* 0x000fe2000bf25300 */
[----:B------:R-:W4:Y:S06]  /*1db0*/  LDL R156, [R1+0x114] ;  /* 0x00011400019c7983 */ /* 0x000f2c0000100800 */
[----:B--2---:R-:W2:Y:S01]  /*1dc0*/  LDC.64 R26, c[0x0][0x430] ;  /* 0x00010c00ff1a7b82 */ /* 0x004ea20000000a00 */
[----:B------:R-:W-:Y:S01]  /*1dd0*/  ISETP.NE.U32.AND P0, PT, RZ, UR16, PT ;  /* 0x00000010ff007c0c */ /* 0x000fe2000bf05070 */
[----:B------:R-:W4:Y:S03]  /*1de0*/  LDL R167, [R1+0xf8] ;  /* 0x0000f80001a77983 */ /* 0x000f260000100800 */
[----:B------:R-:W-:Y:S01]  /*1df0*/  ISETP.NE.AND.EX P0, PT, RZ, UR17, PT, P0 ;  /* 0x00000011ff007c0c */ /* 0x000fe2000bf05300 */
[----:B------:R-:W4:Y:S01]  /*1e00*/  LDL.LU R166, [R1+0x38] ;  /* 0x0000380001a67983 */ /* 0x000f220000300800 */
[----:B0-----:R-:W-:-:S03]  /*1e10*/  IMAD.WIDE.U32 R14, R220, 0x20, R14 ;  /* 0x00000020dc0e7825 */ /* 0x001fc600078e000e */
[----:B------:R-:W4:Y:S04]  /*1e20*/  LDL R172, [R1+0x118] ;  /* 0x0001180001ac7983 */ /* 0x000f280000100800 */
        /* <DEDUP_REMOVED lines=8> */
[----:B------:R-:W2:Y:S01]  /*1eb0*/  LDL.LU R180, [R1+0x3c] ;  /* 0x00003c0001b47983 */ /* 0x000ea20000300800 */
[----:B-1----:R-:W1:Y:S03]  /*1ec0*/  @P0 LDC.64 R20, c[0x0][0x438] ;  /* 0x00010e00ff140b82 */ /* 0x002e660000000a00 */
[----:B------:R-:W2:Y:S04]  /*1ed0*/  LDL R181, [R1+0x11c] ;  /* 0x00011c0001b57983 */ /* 0x000ea80000100800 */
[----:B------:R-:W2:Y:S01]  /*1ee0*/  LDL R252, [R1+0xe0] ;  /* 0x0000e00001fc7983 */ /* 0x000ea20000100800 */
[----:B------:R-:W1:Y:S03]  /*1ef0*/  LDC.64 R26, c[0x0][0x3b0] ;  /* 0x0000ec00ff1a7b82 */ /* 0x000e660000000a00 */
[----:B------:R-:W2:Y:S04]  /*1f00*/  LDL.LU R223, [R1+0x20] ;  /* 0x0000200001df7983 */ /* 0x000ea80000300800 */
[----:B------:R-:W2:Y:S01]  /*1f10*/  LDL R222, [R1+0x100] ;  /* 0x0001000001de7983 */ /* 0x000ea20000100800 */
[----:B0-----:R-:W-:-:S05]  /*1f20*/  @P1 IMAD.WIDE.U32 R14, R220, 0x8, R14 ;  /* 0x00000008dc0e1825 */ /* 0x001fca00078e000e */
[----:B------:R1:W5:Y:S02]  /*1f30*/  @P1 LDG.E.64 R36, desc[UR10][R14.64] ;  /* 0x0000000a0e241981 */ /* 0x000364000c1e1b00 */
[C---:B-1----:R-:W-:Y:S02]  /*1f40*/  @P0 IMAD.WIDE.U32 R14, R220.reuse, 0x20, R20 ;  /* 0x00000020dc0e0825 */ /* 0x042fe400078e0014 */
[----:B------:R-:W2:Y:S04]  /*1f50*/  LDL R20, [R1+0x110] ;  /* 0x0001100001147983 */ /* 0x000ea80000100800 */
[----:B------:R-:W5:Y:S04]  /*1f60*/  @P0 LDG.E.128 R56, desc[UR10][R14.64] ;  /* 0x0000000a0e380981 */ /* 0x000f68000c1e1d00 */
[----:B------:R0:W5:Y:S02]  /*1f70*/  @P0 LDG.E.128 R52, desc[UR10][R14.64+0x10] ;  /* 0x0000100a0e340981 */ /* 0x000164000c1e1d00 */
[----:B0-----:R-:W-:-:S02]  /*1f80*/  IMAD.WIDE.U32 R14, R220, 0x8, R26 ;  /* 0x00000008dc0e7825 */ /* 0x001fc400078e001a */
[----:B------:R-:W2:Y:S04]  /*1f90*/  LDL.LU R26, [R1+0x30] ;  /* 0x00003000011a7983 */ /* 0x000ea80000300800 */
[----:B------:R2:W5:Y:S04]  /*1fa0*/  LDG.E.64 R38, desc[UR10][R14.64] ;  /* 0x0000000a0e267981 */ /* 0x000568000c1e1b00 */
[----:B------:R-:W2:Y:S04]  /*1fb0*/  LDL R27, [R1+0xf4] ;  /* 0x0000f400011b7983 */ /* 0x000ea80000100800 */
[----:B------:R-:W2:Y:S01]  /*1fc0*/  LDL R15, [R1+0xf0] ;  /* 0x0000f000010f7983 */ /* 0x000ea20000100800 */
[----:B---3--:R-:W-:-:S04]  /*1fd0*/  FADD.FTZ R6, R144, -UR25 ;  /* 0x8000001990067e21 */ /* 0x008fc80008010000 */
[----:B------:R-:W-:Y:S01]  /*1fe0*/  FMUL.FTZ R6, R6, UR24 ;  /* 0x0000001806067c20 */ /* 0x000fe20008410000 */
[----:B----4-:R-:W-:Y:S02]  /*1ff0*/  SHF.L.U32 R5, R132, 0x10, RZ ;  /* 0x0000001084057819 */ /* 0x010fe400000006ff */
[----:B--2---:R-:W-:-:S03]  /*2000*/  SHF.L.U32 R14, R136, 0x10, RZ ;  /* 0x00000010880e7819 */ /* 0x004fc600000006ff */
[----:B------:R-:W-:Y:S02]  /*2010*/  FADD.FTZ R232, R232, R5 ;  /* 0x00000005e8e87221 */ /* 0x000fe40000010000 */
[----:B------:R-:W-:Y:S01]  /*2020*/  FADD.FTZ R88, R88, R14 ;  /* 0x0000000e58587221 */ /* 0x000fe20000010000 */
[-C--:B------:R-:W-:Y:S01]  /*2030*/  FFMA.FTZ R196, R6, R14.reuse, R196 ;  /* 0x0000000e06c47223 */ /* 0x080fe200000100c4 */
[----:B------:R-:W-:Y:S01]  /*2040*/  PRMT R21, R132, 0x7632, R21 ;  /* 0x0000763284157816 */ /* 0x000fe20000000015 */
[----:B------:R-:W-:Y:S01]  /*2050*/  FFMA.FTZ R26, R6, R5, R26 ;  /* 0x00000005061a7223 */ /* 0x000fe2000001001a */
[----:B------:R-:W-:Y:S01]  /*2060*/  FMUL.FTZ R15, R15, R14 ;  /* 0x0000000e0f0f7220 */ /* 0x000fe20000410000 */
[----:B------:R-:W-:-:S03]  /*2070*/  PRMT R14, R136, 0x7632, R14 ;  /* 0x00007632880e7816 */ /* 0x000fc6000000000e */
[----:B------:R-:W-:Y:S01]  /*2080*/  FFMA.FTZ R5, R20, R5, R15 ;  /* 0x0000000514057223 */ /* 0x000fe2000001000f */
[----:B------:R-:W-:Y:S01]  /*2090*/  FADD.FTZ R15, R145, -UR25 ;  /* 0x80000019910f7e21 */ /* 0x000fe20008010000 */
[----:B------:R-:W-:-:S03]  /*20a0*/  SHF.L.U32 R20, R14, 0x10, RZ ;  /* 0x000000100e147819 */ /* 0x000fc600000006ff */
[----:B------:R-:W-:Y:S01]  /*20b0*/  FMUL.FTZ R15, R15, UR24 ;  /* 0x000000180f0f7c20 */ /* 0x000fe20008410000 */
[----:B------:R-:W-:Y:S01]  /*20c0*/  SHF.L.U32 R14, R21, 0x10, RZ ;  /* 0x00000010150e7819 */ /* 0x000fe200000006ff */
[-C--:B------:R-:W-:Y:S01]  /*20d0*/  FMUL.FTZ R21, R27, R20.reuse ;  /* 0x000000141b157220 */ /* 0x080fe20000410000 */
[----:B------:R-:W-:Y:S01]  /*20e0*/  FADD.FTZ R89, R89, R20 ;  /* 0x0000001459597221 */ /* 0x000fe20000010000 */
[----:B------:R-:W-:Y:S01]  /*20f0*/  FFMA.FTZ R197, R15, R20, R197 ;  /* 0x000000140fc57223 */ /* 0x000fe200000100c5 */
[----:B------:R0:W-:Y:S01]  /*2100*/  STL [R1+0x30], R26 ;  /* 0x0000301a01007387 */ /* 0x0001e20000100800 */
[----:B------:R-:W-:Y:S01]  /*2110*/  FADD.FTZ R20, R146, -UR25 ;  /* 0x8000001992147e21 */ /* 0x000fe20008010000 */
[----:B------:R-:W-:Y:S01]  /*2120*/  FADD.FTZ R233, R233, R14 ;  /* 0x0000000ee9e97221 */ /* 0x000fe20000010000 */
[-C--:B------:R-:W-:Y:S01]  /*2130*/  FFMA.FTZ R157, R15, R14.reuse, R157 ;  /* 0x0000000e0f9d7223 */ /* 0x080fe2000001009d */
[----:B------:R-:W-:Y:S01]  /*2140*/  FFMA.FTZ R14, R156, R14, R21 ;  /* 0x0000000e9c0e7223 */ /* 0x000fe20000010015 */
[----:B------:R-:W-:Y:S01]  /*2150*/  SHF.L.U32 R21, R133, 0x10, RZ ;  /* 0x0000001085157819 */ /* 0x000fe200000006ff */
[----:B------:R-:W-:Y:S01]  /*2160*/  FMUL.FTZ R20, R20, UR24 ;  /* 0x0000001814147c20 */ /* 0x000fe20008410000 */
[----:B0-----:R-:W-:-:S03]  /*2170*/  SHF.L.U32 R26, R137, 0x10, RZ ;  /* 0x00000010891a7819 */ /* 0x001fc600000006ff */
[----:B------:R-:W-:Y:S01]  /*2180*/  FADD.FTZ R234, R234, R21 ;  /* 0x00000015eaea7221 */ /* 0x000fe20000010000 */
[-C--:B------:R-:W-:Y:S01]  /*2190*/  FFMA.FTZ R166, R20, R21.reuse, R166 ;  /* 0x0000001514a67223 */ /* 0x080fe200000100a6 */
        /* <DEDUP_REMOVED lines=10> */
[----:B------:R-:W-:Y:S03]  /*2240*/  STL [R1+0x34], R157 ;  /* 0x0000349d01007387 */ /* 0x000fe60000100800 */
[----:B------:R-:W-:Y:S01]  /*2250*/  FFMA.FTZ R180, R27, R26, R180 ;  /* 0x0000001a1bb47223 */ /* 0x000fe200000100b4 */
[----:B------:R0:W-:Y:S04]  /*2260*/  STL [R1+0x38], R166 ;  /* 0x000038a601007387 */ /* 0x0001e80000100800 */
[----:B------:R-:W2:Y:S04]  /*2270*/  LDL.LU R172, [R1+0x24] ;  /* 0x0000240001ac7983 */ /* 0x000ea80000300800 */
[----:B0-----:R-:W3:Y:S04]  /*2280*/  LDL R166, [R1+0x104] ;  /* 0x0001040001a67983 */ /* 0x001ee80000100800 */
[----:B------:R0:W-:Y:S04]  /*2290*/  STL [R1+0x3c], R180 ;  /* 0x00003cb401007387 */ /* 0x0001e80000100800 */
[----:B0-----:R-:W4:Y:S01]  /*22a0*/  LDL R180, [R1+0xe4] ;  /* 0x0000e40001b47983 */ /* 0x001f220000100800 */
[----:B------:R-:W-:-:S03]  /*22b0*/  FMUL.FTZ R133, R173, R132 ;  /* 0x00000084ad857220 */ /* 0x000fc60000410000 */
[----:B------:R-:W3:Y:S04]  /*22c0*/  LDL R173, [R1+0xe8] ;  /* 0x0000e80001ad7983 */ /* 0x000ee80000100800 */
[----:B------:R-:W3:Y:S04]  /*22d0*/  LDL.LU R147, [R1+0x28] ;  /* 0x0000280001937983 */ /* 0x000ee80000300800 */
[----:B------:R-:W3:Y:S04]  /*22e0*/  LDL R146, [R1+0x108] ;  /* 0x0001080001927983 */ /* 0x000ee80000100800 */
[----:B------:R-:W3:Y:S04]  /*22f0*/  LDL R145, [R1+0xec] ;  /* 0x0000ec0001917983 */ /* 0x000ee80000100800 */
[----:B------:R-:W3:Y:S04]  /*2300*/  LDL.LU R144, [R1+0x2c] ;  /* 0x00002c0001907983 */ /* 0x000ee80000300800 */
[----:B------:R-:W3:Y:S01]  /*2310*/  LDL R137, [R1+0x10c] ;  /* 0x00010c0001897983 */ /* 0x000ee20000100800 */
[----:B------:R-:W-:Y:S01]  /*2320*/  FADD.FTZ R136, R140, -UR25 ;  /* 0x800000198c887e21 */ /* 0x000fe20008010000 */
[----:B------:R-:W-:Y:S01]  /*2330*/  FADD.FTZ R91, R91, R132 ;  /* 0x000000845b5b7221 */ /* 0x000fe20000010000 */
[----:B------:R-:W-:Y:S01]  /*2340*/  FFMA.FTZ R199, R27, R132, R199 ;  /* 0x000000841bc77223 */ /* 0x000fe200000100c7 */
[----:B------:R-:W-:Y:S01]  /*2350*/  SHF.L.U32 R132, R138, 0x10, RZ ;  /* 0x000000108a847819 */ /* 0x000fe200000006ff */
[----:B------:R-:W-:Y:S01]  /*2360*/  FADD.FTZ R235, R235, R26 ;  /* 0x0000001aebeb7221 */ /* 0x000fe20000010000 */
[----:B------:R-:W-:Y:S01]  /*2370*/  FMUL.FTZ R157, R136, UR24 ;  /* 0x00000018889d7c20 */ /* 0x000fe20008410000 */
        /* <DEDUP_REMOVED lines=14> */
[----:B------:R-:W-:Y:S01]  /*2460*/  STL [R1+0x20], R223 ;  /* 0x000020df01007387 */ /* 0x000fe20000100800 */
[----:B------:R-:W-:Y:S02]  /*2470*/  FADD.FTZ R85, R85, R132 ;  /* 0x0000008455557221 */ /* 0x000fe40000010000 */
[----:B------:R-:W-:Y:S01]  /*2480*/  FFMA.FTZ R193, R167, R132, R193 ;  /* 0x00000084a7c17223 */ /* 0x000fe200000100c1 */
[----:B------:R-:W-:Y:S01]  /*2490*/  FADD.FTZ R229, R229, R133 ;  /* 0x00000085e5e57221 */ /* 0x000fe20000010000 */
[----:B------:R-:W-:Y:S01]  /*24a0*/  IADD3 R220, PT, PT, R220, 0x100, RZ ;  /* 0x00000100dcdc7810 */ /* 0x000fe20007ffe0ff */
[----:B--2---:R-:W-:-:S05]  /*24b0*/  FFMA.FTZ R172, R167, R133, R172 ;  /* 0x00000085a7ac7223 */ /* 0x004fca00000100ac */
[----:B------:R0:W-:Y:S01]  /*24c0*/  STL [R1+0x24], R172 ;  /* 0x000024ac01007387 */ /* 0x0001e20000100800 */
[----:B----4-:R-:W-:-:S04]  /*24d0*/  FMUL.FTZ R134, R180, R132 ;  /* 0x00000084b4867220 */ /* 0x010fc80000410000 */
[----:B---3--:R-:W-:Y:S01]  /*24e0*/  FFMA.FTZ R166, R166, R133, R134 ;  /* 0x00000085a6a67223 */ /* 0x008fe20000010086 */
[----:B------:R-:W-:Y:S01]  /*24f0*/  FADD.FTZ R134, R142, -UR25 ;  /* 0x800000198e867e21 */ /* 0x000fe20008010000 */
[----:B------:R-:W-:-:S03]  /*2500*/  SHF.L.U32 R132, R139, 0x10, RZ ;  /* 0x000000108b847819 */ /* 0x000fc600000006ff */
[----:B0-----:R-:W-:Y:S01]  /*2510*/  FMUL.FTZ R172, R134, UR24 ;  /* 0x0000001886ac7c20 */ /* 0x001fe20008410000 */
        /* <DEDUP_REMOVED lines=22> */
[----:B------:R-:W-:Y:S01]  /*2680*/  FFMA.FTZ R133, R15, R14, R133 ;  /* 0x0000000e0f857223 */ /* 0x000fe20000010085 */
[----:B------:R0:W-:Y:S02]  /*2690*/  STL [R1+0x28], R147 ;  /* 0x0000289301007387 */ /* 0x0001e40000100800 */
[----:B------:R-:W-:Y:S01]  /*26a0*/  FADD.FTZ R132, R132, R21 ;  /* 0x0000001584847221 */ /* 0x000fe20000010000 */
[----:B------:R-:W-:Y:S01]  /*26b0*/  FFMA.FTZ R133, R20, R21, R133 ;  /* 0x0000001514857223 */ /* 0x000fe20000010085 */
[----:B------:R0:W-:Y:S02]  /*26c0*/  STL [R1+0x2c], R144 ;  /* 0x00002c9001007387 */ /* 0x0001e40000100800 */
        /* <DEDUP_REMOVED lines=9> */
[----:B0-----:R-:W-:-:S07]  /*2760*/  FFMA.FTZ R187, R180, R181, R133 ;  /* 0x000000b5b4bb7223 */ /* 0x001fce0000010085 */
.L_x_1834:
[----:B------:R-:W-:Y:S05]  /*2770*/  BSYNC.RECONVERGENT B0 ;  /* 0x0000000000007941 */ /* 0x000fea0003800200 */
.L_x_1833:
        /* <DEDUP_REMOVED lines=28> */
[----:B------:R-:W2:Y:S04]  /*2940*/  LDL.LU R223, [R1] ;  /* 0x0000000001df7983 */ /* 0x000ea80000300800 */
        /* <DEDUP_REMOVED lines=25> */
[----:B------:R-:W-:Y:S02]  /*2ae0*/  SHF.L.U32 R22, R12, 0x10, RZ ;  /* 0x000000100c167819 */ /* 0x000fe400000006ff */
[----:B------:R-:W-:Y:S01]  /*2af0*/  SHF.L.U32 R12, R23, 0x10, RZ ;  /* 0x00000010170c7819 */ /* 0x000fe200000006ff */
[----:B------:R-:W-:Y:S01]  /*2b00*/  FMUL.FTZ R13, R13, UR24 ;  /* 0x000000180d0d7c20 */ /* 0x000fe20008410000 */
[----:B------:R0:W-:Y:S01]  /*2b10*/  STL [R1+0x10], R30 ;  /* 0x0000101e01007387 */ /* 0x0001e20000100800 */
[-C--:B------:R-:W-:Y:S01]  /*2b20*/  FMUL.FTZ R23, R31, R22.reuse ;  /* 0x000000161f177220 */ /* 0x080fe20000410000 */
[----:B------:R-:W-:Y:S01]  /*2b30*/  FADD.FTZ R81, R81, R22 ;  /* 0x0000001651517221 */ /* 0x000fe20000010000 */
[----:B------:R-:W-:Y:S01]  /*2b40*/  FFMA.FTZ R189, R13, R22, R189 ;  /* 0x000000160dbd7223 */ /* 0x000fe200000100bd */
[----:B------:R-:W-:Y:S01]  /*2b50*/  FADD.FTZ R22, R146, -UR25 ;  /* 0x8000001992167e21 */ /* 0x000fe20008010000 */
[----:B------:R-:W-:Y:S01]  /*2b60*/  FADD.FTZ R225, R225, R12 ;  /* 0x0000000ce1e17221 */ /* 0x000fe20000010000 */
[-C--:B------:R-:W-:Y:S01]  /*2b70*/  FFMA.FTZ R155, R13, R12.reuse, R155 ;  /* 0x0000000c0d9b7223 */ /* 0x080fe2000001009b */
[----:B------:R-:W-:Y:S01]  /*2b80*/  FFMA.FTZ R12, R154, R12, R23 ;  /* 0x0000000c9a0c7223 */ /* 0x000fe20000010017 */
[----:B0-----:R-:W-:Y:S01]  /*2b90*/  SHF.L.U32 R30, R137, 0x10, RZ ;  /* 0x00000010891e7819 */ /* 0x001fe200000006ff */
[----:B------:R-:W-:Y:S01]  /*2ba0*/  FMUL.FTZ R22, R22, UR24 ;  /* 0x0000001816167c20 */ /* 0x000fe20008410000 */
[----:B------:R-:W-:-:S03]  /*2bb0*/  SHF.L.U32 R23, R133, 0x10, RZ ;  /* 0x0000001085177819 */ /* 0x000fc600000006ff */
[-C--:B------:R-:W-:Y:S02]  /*2bc0*/  FMUL.FTZ R31, R165, R30.reuse ;  /* 0x0000001ea51f7220 */ /* 0x080fe40000410000 */
[----:B------:R-:W-:Y:S01]  /*2bd0*/  FADD.FTZ R226, R226, R23 ;  /* 0x00000017e2e27221 */ /* 0x000fe20000010000 */
[-C--:B------:R-:W-:Y:S01]  /*2be0*/  FFMA.FTZ R164, R22, R23.reuse, R164 ;  /* 0x0000001716a47223 */ /* 0x080fe200000100a4 */
[--C-:B------:R-:W-:Y:S01]  /*2bf0*/  FFMA.FTZ R23, R174, R23, R31.reuse ;  /* 0x00000017ae177223 */ /* 0x100fe2000001001f */
[----:B------:R-:W-:Y:S01]  /*2c00*/  PRMT R31, R137, 0x7632, R31 ;  /* 0x00007632891f7816 */ /* 0x000fe2000000001f */
[----:B------:R-:W-:Y:S01]  /*2c10*/  FADD.FTZ R82, R82, R30 ;  /* 0x0000001e52527221 */ /* 0x000fe20000010000 */
[----:B------:R-:W-:Y:S01]  /*2c20*/  FFMA.FTZ R190, R22, R30, R190 ;  /* 0x0000001e16be7223 */ /* 0x000fe200000100be */
[----:B------:R-:W-:Y:S01]  /*2c30*/  PRMT R133, R133, 0x7632, R133 ;  /* 0x0000763285857816 */ /* 0x000fe20000000085 */
[----:B------:R-:W-:Y:S01]  /*2c40*/  FADD.FTZ R30, R147, -UR25 ;  /* 0x80000019931e7e21 */ /* 0x000fe20008010000 */
[----:B------:R-:W-:-:S02]  /*2c50*/  SHF.L.U32 R132, R31, 0x10, RZ ;  /* 0x000000101f847819 */ /* 0x000fc400000006ff */
        /* <DEDUP_REMOVED lines=36> */
[----:B------:R-:W-:Y:S01]  /*2ea0*/  STL [R1], R223 ;  /* 0x000000df01007387 */ /* 0x000fe20000100800 */
        /* <DEDUP_REMOVED lines=48> */
.L_x_1836:
[----:B------:R-:W-:Y:S05]  /*31b0*/  BSYNC.RECONVERGENT B0 ;  /* 0x0000000000007941 */ /* 0x000fea0003800200 */
.L_x_1835:
[----:B------:R-:W-:Y:S04]  /*31c0*/  BSSY.RECONVERGENT B0, `(.L_x_1837) ;  /* 0x0000092000007945 */ /* 0x000fe80003800200 */
[----:B------:R-:W-:Y:S05]  /*31d0*/  @!P5 BRA `(.L_x_1838) ;  /* 0x000000080040d947 */ /* 0x000fea0003800000 */
[----:B--2---:R-:W0:Y:S01]  /*31e0*/  LDC.64 R24, c[0x0][0x430] ;  /* 0x00010c00ff187b82 */ /* 0x004e220000000a00 */
        /* <DEDUP_REMOVED lines=10> */
[----:B------:R0:W2:Y:S01]  /*3290*/  LDG.E.128 R136, desc[UR10][R24.64] ;  /* 0x0000000a18887981 */ /* 0x0000a2000c1e1d00 */
[----:B-1----:R-:W-:-:S03]  /*32a0*/  IMAD.WIDE.U32 R8, R220, 0x20, R8 ;  /* 0x00000020dc087825 */ /* 0x002fc600078e0008 */
[----:B------:R-:W4:Y:S04]  /*32b0*/  LDL R184, [R1+0x9c] ;  /* 0x00009c0001b87983 */ /* 0x000f280000100800 */
[----:B------:R-:W3:Y:S01]  /*32c0*/  LDG.E.128 R140, desc[UR10][R8.64] ;  /* 0x0000000a088c7981 */ /* 0x000ee2000c1e1d00 */
[----:B------:R-:W-:Y:S01]  /*32d0*/  ISETP.NE.U32.AND P0, PT, RZ, UR18, PT ;  /* 0x00000012ff007c0c */ /* 0x000fe2000bf05070 */
[----:B0-----:R-:W0:Y:S01]  /*32e0*/  LDC.64 R24, c[0x0][0x3b0] ;  /* 0x0000ec00ff187b82 */ /* 0x001e220000000a00 */
[----:B------:R-:W-:Y:S01]  /*32f0*/  IMAD.WIDE.U32 R10, R220, 0x10, R10 ;  /* 0x00000010dc0a7825 */ /* 0x000fe200078e000a */
[----:B------:R1:W4:Y:S04]  /*3300*/  LDG.E.128 R144, desc[UR10][R8.64+0x10] ;  /* 0x0000100a08907981 */ /* 0x000328000c1e1d00 */
[----:B------:R1:W4:Y:S01]  /*3310*/  LDG.E.128 R132, desc[UR10][R10.64] ;  /* 0x0000000a0a847981 */ /* 0x000322000c1e1d00 */
[----:B------:R-:W-:-:S02]  /*3320*/  ISETP.NE.AND.EX P1, PT, RZ, UR19, PT, P0 ;  /* 0x00000013ff007c0c */ /* 0x000fc4000bf25300 */
[----:B------:R-:W-:Y:S01]  /*3330*/  ISETP.NE.U32.AND P0, PT, RZ, UR16, PT ;  /* 0x00000010ff007c0c */ /* 0x000fe2000bf05070 */
[----:B------:R-:W4:Y:S03]  /*3340*/  LDL R185, [R1+0x60] ;  /* 0x0000600001b97983 */ /* 0x000f260000100800 */
[----:B------:R-:W-:Y:S01]  /*3350*/  ISETP.NE.AND.EX P0, PT, RZ, UR17, PT, P0 ;  /* 0x00000011ff007c0c */ /* 0x000fe2000bf05300 */
[----:B------:R-:W4:Y:S04]  /*3360*/  LDL R252, [R1+0x80] ;  /* 0x0000800001fc7983 */ /* 0x000f280000100800 */
[----:B------:R-:W4:Y:S02]  /*3370*/  LDL R223, [R1+0x64] ;  /* 0x0000640001df7983 */ /* 0x000f240000100800 */
[----:B-1----:R-:W1:Y:S02]  /*3380*/  @P1 LDC.64 R8, c[0x0][0x3b8] ;  /* 0x0000ee00ff081b82 */ /* 0x002e640000000a00 */
[----:B------:R-:W4:Y:S06]  /*3390*/  LDL R222, [R1+0x84] ;  /* 0x0000840001de7983 */ /* 0x000f2c0000100800 */
[----:B------:R-:W0:Y:S01]  /*33a0*/  @P0 LDC.64 R10, c[0x0][0x438] ;  /* 0x00010e00ff0a0b82 */ /* 0x000e220000000a00 */
[----:B-1----:R-:W-:-:S05]  /*33b0*/  @P1 IMAD.WIDE.U32 R8, R220, 0x8, R8 ;  /* 0x00000008dc081825 */ /* 0x002fca00078e0008 */
[----:B------:R0:W5:Y:S02]  /*33c0*/  @P1 LDG.E.64 R148, desc[UR10][R8.64] ;  /* 0x0000000a08941981 */ /* 0x000164000c1e1b00 */
[----:B0-----:R-:W-:-:S04]  /*33d0*/  @P0 IMAD.WIDE.U32 R8, R220, 0x20, R10 ;  /* 0x00000020dc080825 */ /* 0x001fc800078e000a */
[----:B------:R-:W-:Y:S01]  /*33e0*/  IMAD.WIDE.U32 R10, R220, 0x8, R24 ;  /* 0x00000008dc0a7825 */ /* 0x000fe200078e0018 */
[----:B------:R-:W5:Y:S04]  /*33f0*/  @P0 LDG.E.128 R112, desc[UR10][R8.64] ;  /* 0x0000000a08700981 */ /* 0x000f68000c1e1d00 */
[----:B------:R-:W5:Y:S04]  /*3400*/  @P0 LDG.E.128 R116, desc[UR10][R8.64+0x10] ;  /* 0x0000100a08740981 */ /* 0x000f68000c1e1d00 */
[----:B------:R2:W5:Y:S02]  /*3410*/  LDG.E.64 R150, desc[UR10][R10.64] ;  /* 0x0000000a0a967981 */ /* 0x000564000c1e1b00 */
[----:B--2---:R-:W-:Y:S01]  /*3420*/  SHF.L.U32 R10, R136, 0x10, RZ ;  /* 0x00000010880a7819 */ /* 0x004fe200000006ff */
[----:B---3--:R-:W-:-:S04]  /*3430*/  FADD.FTZ R8, R140, -UR25 ;  /* 0x800000198c087e21 */ /* 0x008fc80008010000 */
[----:B------:R-:W-:Y:S01]  /*3440*/  FMUL.FTZ R11, R153, R10 ;  /* 0x0000000a990b7220 */ /* 0x000fe20000410000 */
[----:B------:R-:W-:Y:S01]  /*3450*/  FADD.FTZ R72, R72, R10 ;  /* 0x0000000a48487221 */ /* 0x000fe20000010000 */
[----:B------:R-:W2:Y:S01]  /*3460*/  LDL R140, [R1+0x6c] ;  /* 0x00006c00018c7983 */ /* 0x000ea20000100800 */
[----:B------:R-:W-:Y:S01]  /*3470*/  FMUL.FTZ R8, R8, UR24 ;  /* 0x0000001808087c20 */ /* 0x000fe20008410000 */
[----:B----4-:R-:W-:-:S03]  /*3480*/  SHF.L.U32 R9, R132, 0x10, RZ ;  /* 0x0000001084097819 */ /* 0x010fc600000006ff */
[----:B------:R-:W-:Y:S01]  /*3490*/  FFMA.FTZ R104, R8, R10, R104 ;  /* 0x0000000a08687223 */ /* 0x000fe20000010068 */
[----:B------:R-:W-:Y:S01]  /*34a0*/  PRMT R10, R136, 0x7632, R10 ;  /* 0x00007632880a7816 */ /* 0x000fe2000000000a */
[----:B------:R-:W-:Y:S01]  /*34b0*/  FADD.FTZ R212, R212, R9 ;  /* 0x00000009d4d47221 */ /* 0x000fe20000010000 */
[-C--:B------:R-:W-:Y:S01]  /*34c0*/  FFMA.FTZ R248, R8, R9.reuse, R248 ;  /* 0x0000000908f87223 */ /* 0x080fe200000100f8 */
[----:B------:R-:W-:Y:S01]  /*34d0*/  FFMA.FTZ R9, R160, R9, R11 ;  /* 0x00000009a0097223 */ /* 0x000fe2000001000b */
[----:B------:R-:W-:Y:S01]  /*34e0*/  FADD.FTZ R11, R141, -UR25 ;  /* 0x800000198d0b7e21 */ /* 0x000fe20008010000 */
[----:B------:R-:W-:Y:S01]  /*34f0*/  PRMT R25, R132, 0x7632, R25 ;  /* 0x0000763284197816 */ /* 0x000fe20000000019 */
[----:B------:R-:W3:Y:S01]  /*3500*/  LDL R141, [R1+0x88] ;  /* 0x00008800018d7983 */ /* 0x000ee20000100800 */
[----:B------:R-:W-:Y:S01]  /*3510*/  SHF.L.U32 R24, R10, 0x10, RZ ;  /* 0x000000100a187819 */ /* 0x000fe200000006ff */
[----:B------:R-:W-:Y:S01]  /*3520*/  FMUL.FTZ R11, R11, UR24 ;  /* 0x000000180b0b7c20 */ /* 0x000fe20008410000 */
[----:B------:R-:W-:-:S03]  /*3530*/  SHF.L.U32 R10, R25, 0x10, RZ ;  /* 0x00000010190a7819 */ /* 0x000fc600000006ff */
[-C--:B------:R-:W-:Y:S01]  /*3540*/  FMUL.FTZ R25, R161, R24.reuse ;  /* 0x00000018a1197220 */ /* 0x080fe20000410000 */
[----:B------:R-:W-:Y:S01]  /*3550*/  FADD.FTZ R73, R73, R24 ;  /* 0x0000001849497221 */ /* 0x000fe20000010000 */
[----:B------:R-:W-:Y:S01]  /*3560*/  FFMA.FTZ R105, R11, R24, R105 ;  /* 0x000000180b697223 */ /* 0x000fe20000010069 */
[----:B------:R-:W-:Y:S02]  /*3570*/  FADD.FTZ R24, R142, -UR25 ;  /* 0x800000198e187e21 */ /* 0x000fe40008010000 */
[----:B------:R-:W4:Y:S01]  /*3580*/  LDL R142, [R1+0x68] ;  /* 0x00006800018e7983 */ /* 0x000f220000100800 */
[----:B------:R-:W-:Y:S01]  /*3590*/  SHF.L.U32 R132, R137, 0x10, RZ ;  /* 0x0000001089847819 */ /* 0x000fe200000006ff */
[----:B------:R-:W-:-:S04]  /*35a0*/  FMUL.FTZ R24, R24, UR24 ;  /* 0x0000001818187c20 */ /* 0x000fc80008410000 */
[-C--:B------:R-:W-:Y:S01]  /*35b0*/  FMUL.FTZ R136, R162, R132.reuse ;  /* 0x00000084a2887220 */ /* 0x080fe20000410000 */
[----:B------:R-:W-:Y:S01]  /*35c0*/  FADD.FTZ R74, R74, R132 ;  /* 0x000000844a4a7221 */ /* 0x000fe20000010000 */
[----:B------:R-:W-:Y:S01]  /*35d0*/  FFMA.FTZ R106, R24, R132, R106 ;  /* 0x00000084186a7223 */ /* 0x000fe2000001006a */
[----:B------:R-:W-:Y:S02]  /*35e0*/  PRMT R132, R137, 0x7632, R132 ;  /* 0x0000763289847816 */ /* 0x000fe40000000084 */
[----:B------:R-:W2:Y:S01]  /*35f0*/  LDL R137, [R1+0x8c] ;  /* 0x00008c0001897983 */ /* 0x000ea20000100800 */
[----:B------:R-:W-:Y:S01]  /*3600*/  FADD.FTZ R213, R213, R10 ;  /* 0x0000000ad5d57221 */ /* 0x000fe20000010000 */
[-C--:B------:R-:W-:Y:S01]  /*3610*/  FFMA.FTZ R249, R11, R10.reuse, R249 ;  /* 0x0000000a0bf97223 */ /* 0x080fe200000100f9 */
[----:B------:R-:W-:Y:S01]  /*3620*/  FFMA.FTZ R10, R163, R10, R25 ;  /* 0x0000000aa30a7223 */ /* 0x000fe20000010019 */
[C---:B------:R-:W-:Y:S02]  /*3630*/  SHF.L.U32 R25, R133.reuse, 0x10, RZ ;  /* 0x0000001085197819 */ /* 0x040fe400000006ff */
[----:B------:R-:W-:-:S03]  /*3640*/  PRMT R133, R133, 0x7632, R133 ;  /* 0x0000763285857816 */ /* 0x000fc60000000085 */
[----:B------:R-:W-:Y:S01]  /*3650*/  FADD.FTZ R214, R214, R25 ;  /* 0x00000019d6d67221 */ /* 0x000fe20000010000 */
[-C--:B------:R-:W-:Y:S01]  /*3660*/  FFMA.FTZ R250, R24, R25.reuse, R250 ;  /* 0x0000001918fa7223 */ /* 0x080fe200000100fa */
[----:B------:R-:W-:Y:S01]  /*3670*/  FFMA.FTZ R25, R176, R25, R136 ;  /* 0x00000019b0197223 */ /* 0x000fe20000010088 */
[----:B------:R-:W-:Y:S01]  /*3680*/  FADD.FTZ R136, R143, -UR25 ;  /* 0x800000198f887e21 */ /* 0x000fe20008010000 */
[----:B------:R-:W-:Y:S02]  /*3690*/  SHF.L.U32 R132, R132, 0x10, RZ ;  /* 0x0000001084847819 */ /* 0x000fe400000006ff */
[----:B------:R-:W-:Y:S01]  /*36a0*/  SHF.L.U32 R133, R133, 0x10, RZ ;  /* 0x0000001085857819 */ /* 0x000fe200000006ff */
[----:B------:R-:W-:Y:S02]  /*36b0*/  FMUL.FTZ R152, R136, UR24 ;  /* 0x0000001888987c20 */ /* 0x000fe40008410000 */
[-C--:B------:R-:W-:Y:S01]  /*36c0*/  FMUL.FTZ R136, R177, R132.reuse ;  /* 0x00000084b1887220 */ /* 0x080fe20000410000 */
[----:B------:R-:W-:Y:S01]  /*36d0*/  FADD.FTZ R75, R75, R132 ;  /* 0x000000844b4b7221 */ /* 0x000fe20000010000 */
[----:B------:R-:W-:-:S02]  /*36e0*/  FFMA.FTZ R107, R152, R132, R107 ;  /* 0x00000084986b7223 */ /* 0x000fc4000001006b */
[-C--:B------:R-:W-:Y:S01]  /*36f0*/  FFMA.FTZ R153, R184, R133.reuse, R136 ;  /* 0x00000085b8997223 */ /* 0x080fe20000010088 */
        /* <DEDUP_REMOVED lines=17> */
[----:B------:R-:W-:Y:S02]  /*3810*/  FMUL.FTZ R163, R134, UR24 ;  /* 0x0000001886a37c20 */ /* 0x000fe40008410000 */
[----:B------:R-:W-:Y:S01]  /*3820*/  FMUL.FTZ R134, R223, R132 ;  /* 0x00000084df867220 */ /* 0x000fe20000410000 */
[----:B------:R-:W-:-:S03]  /*3830*/  FADD.FTZ R69, R69, R132 ;  /* 0x0000008445457221 */ /* 0x000fc60000010000 */
[-C--:B------:R-:W-:Y:S01]  /*3840*/  FFMA.FTZ R162, R222, R133.reuse, R134 ;  /* 0x00000085dea27223 */ /* 0x080fe20000010086 */
[----:B------:R-:W-:Y:S01]  /*3850*/  FADD.FTZ R134, R146, -UR25 ;  /* 0x8000001992867e21 */ /* 0x000fe20008010000 */
[----:B------:R-:W-:Y:S01]  /*3860*/  FFMA.FTZ R101, R163, R132, R101 ;  /* 0x00000084a3657223 */ /* 0x000fe20000010065 */
[----:B------:R-:W-:Y:S02]  /*3870*/  SHF.L.U32 R132, R139, 0x10, RZ ;  /* 0x000000108b847819 */ /* 0x000fe400000006ff */
[----:B------:R-:W-:Y:S01]  /*3880*/  FMUL.FTZ R176, R134, UR24 ;  /* 0x0000001886b07c20 */ /* 0x000fe20008410000 */
[----:B------:R-:W-:Y:S01]  /*3890*/  FADD.FTZ R209, R209, R133 ;  /* 0x00000085d1d17221 */ /* 0x000fe20000010000 */
[----:B------:R-:W-:Y:S01]  /*38a0*/  FFMA.FTZ R245, R163, R133, R245 ;  /* 0x00000085a3f57223 */ /* 0x000fe200000100f5 */
[----:B------:R-:W-:Y:S01]  /*38b0*/  SHF.L.U32 R133, R135, 0x10, RZ ;  /* 0x0000001087857819 */ /* 0x000fe200000006ff */
[----:B------:R-:W-:Y:S01]  /*38c0*/  FADD.FTZ R70, R70, R132 ;  /* 0x0000008446467221 */ /* 0x000fe20000010000 */
[----:B------:R-:W-:-:S03]  /*38d0*/  FFMA.FTZ R102, R176, R132, R102 ;  /* 0x00000084b0667223 */ /* 0x000fc60000010066 */
[----:B------:R-:W-:Y:S01]  /*38e0*/  FADD.FTZ R210, R210, R133 ;  /* 0x00000085d2d27221 */ /* 0x000fe20000010000 */
[----:B------:R-:W-:Y:S01]  /*38f0*/  FFMA.FTZ R246, R176, R133, R246 ;  /* 0x00000085b0f67223 */ /* 0x000fe200000100f6 */
[----:B----4-:R-:W-:Y:S01]  /*3900*/  FMUL.FTZ R134, R142, R132 ;  /* 0x000000848e867220 */ /* 0x010fe20000410000 */
[----:B------:R-:W-:-:S03]  /*3910*/  PRMT R132, R139, 0x7632, R132 ;  /* 0x000076328b847816 */ /* 0x000fc60000000084 */
[----:B---3--:R-:W-:Y:S01]  /*3920*/  FFMA.FTZ R177, R141, R133, R134 ;  /* 0x000000858db17223 */ /* 0x008fe20000010086 */
[----:B------:R-:W-:Y:S01]  /*3930*/  PRMT R133, R135, 0x7632, R133 ;  /* 0x0000763287857816 */ /* 0x000fe20000000085 */
[----:B------:R-:W-:Y:S01]  /*3940*/  FADD.FTZ R134, R147, -UR25 ;  /* 0x8000001993867e21 */ /* 0x000fe20008010000 */
[----:B------:R-:W-:Y:S02]  /*3950*/  SHF.L.U32 R132, R132, 0x10, RZ ;  /* 0x0000001084847819 */ /* 0x000fe400000006ff */
[----:B------:R-:W-:Y:S01]  /*3960*/  SHF.L.U32 R133, R133, 0x10, RZ ;  /* 0x0000001085857819 */ /* 0x000fe200000006ff */
[----:B------:R-:W-:Y:S02]  /*3970*/  FMUL.FTZ R184, R134, UR24 ;  /* 0x0000001886b87c20 */ /* 0x000fe40008410000 */
[-C--:B--2---:R-:W-:Y:S01]  /*3980*/  FMUL.FTZ R134, R140, R132.reuse ;  /* 0x000000848c867220 */ /* 0x084fe20000410000 */
        /* <DEDUP_REMOVED lines=21> */
.L_x_1838:
[----:B------:R-:W-:Y:S05]  /*3ae0*/  BSYNC.RECONVERGENT B0 ;  /* 0x0000000000007941 */ /* 0x000fea0003800200 */
.L_x_1837:
[----:B------:R-:W0:Y:S01]  /*3af0*/  SHFL.DOWN PT, R133, R186, 0x10, 0x1f ;  /* 0x0a001f00ba857f89 */ /* 0x000e2200000e0000 */
[----:B------:R-:W-:Y:S03]  /*3b00*/  BSSY.RECONVERGENT B0, `(.L_x_1839) ;  /* 0x000001f000007945 */ /* 0x000fe60003800200 */
[----:B------:R-:W1:Y:S01]  /*3b10*/  SHFL.DOWN PT, R132, R187, 0x10, 0x1f ;  /* 0x0a001f00bb847f89 */ /* 0x000e6200000e0000 */
[----:B------:R-:W3:Y:S01]  /*3b20*/  S2R R141, SR_TID.X ;  /* 0x00000000008d7919 */ /* 0x000ee20000002100 */
[----:B0-----:R-:W-:Y:S01]  /*3b30*/  FADD.FTZ R133, R133, R186 ;  /* 0x000000ba85857221 */ /* 0x001fe20000010000 */
[----:B-1----:R-:W-:-:S04]  /*3b40*/  FADD.FTZ R132, R132, R187 ;  /* 0x000000bb84847221 */ /* 0x002fc80000010000 */
[----:B------:R-:W0:Y:S04]  /*3b50*/  SHFL.DOWN PT, R135, R133, 0x8, 0x1f ;  /* 0x09001f0085877f89 */ /* 0x000e2800000e0000 */
[----:B------:R-:W1:Y:S01]  /*3b60*/  SHFL.DOWN PT, R134, R132, 0x8, 0x1f ;  /* 0x09001f0084867f89 */ /* 0x000e6200000e0000 */
[----:B---3--:R-:W-:Y:S01]  /*3b70*/  LOP3.LUT P0, RZ, R141, 0x1f, RZ, 0xc0, !PT ;  /* 0x0000001f8dff7812 */ /* 0x008fe2000780c0ff */
        /* <DEDUP_REMOVED lines=23> */
.L_x_1840:
[----:B------:R-:W-:Y:S05]  /*3cf0*/  BSYNC.RECONVERGENT B0 ;  /* 0x0000000000007941 */ /* 0x000fea0003800200 */
.L_x_1839:
        /* <DEDUP_REMOVED lines=106> */
.L_x_1845:
        /* <DEDUP_REMOVED lines=54> */
.L_x_1844:
        /* <DEDUP_REMOVED lines=57> */
.L_x_1847:
        /* <DEDUP_REMOVED lines=54> */
.L_x_1843:
        /* <DEDUP_REMOVED lines=81> */
.L_x_1849:
        /* <DEDUP_REMOVED lines=75> */
.L_x_1848:
        /* <DEDUP_REMOVED lines=78> */
.L_x_1850:
        /* <DEDUP_REMOVED lines=74> */
.L_x_1846:
        /* <DEDUP_REMOVED lines=15> */
.L_x_1842:
[----:B------:R-:W-:Y:S05]  /*6220*/  BSYNC.RECONVERGENT B0 ;  /* 0x0000000000007941 */ /* 0x000fea0003800200 */
.L_x_1841:
        /* <DEDUP_REMOVED lines=27> */
[----:B0-----:R-:W-:Y:S01]  /*63e0*/  F2FP.BF16.F32.PACK_AB R131, R125, R120 ;  /* 0x000000787d83723e */ /* 0x001fe200000010ff */
        /* <DEDUP_REMOVED lines=58> */
.L_x_1855:
[--C-:B0-----:R-:W-:Y:S01]  /*6790*/  FFMA.FTZ R130, R180, UR6, R137.reuse ;  /* 0x00000006b4827c23 */ /* 0x101fe20008010089 */
        /* <DEDUP_REMOVED lines=74> */
.L_x_1854:
        /* <DEDUP_REMOVED lines=78> */
.L_x_1857:
[--C-:B0-----:R-:W-:Y:S01]  /*7120*/  FFMA.FTZ R130, R180, UR6, R137.reuse ;  /* 0x00000006b4827c23 */ /* 0x101fe20008010089 */
        /* <DEDUP_REMOVED lines=74> */
.L_x_1853:
        /* <DEDUP_REMOVED lines=44> */
[----:B0-----:R-:W-:Y:S01]  /*7890*/  FMUL.FTZ R133, R126, UR23 ;  /* 0x000000177e857c20 */ /* 0x001fe20008410000 */
        /* <DEDUP_REMOVED lines=15> */
.L_x_1859:
        /* <DEDUP_REMOVED lines=54> */
.L_x_1858:
        /* <DEDUP_REMOVED lines=41> */
[----:B0-----:R-:W-:Y:S01]  /*7f80*/  FMUL.FTZ R133, R126, UR23 ;  /* 0x000000177e857c20 */ /* 0x001fe20008410000 */
        /* <DEDUP_REMOVED lines=15> */
.L_x_1860:
        /* <DEDUP_REMOVED lines=53> */
.L_x_1856:
[----:B------:R-:W0:Y:S01]  /*83d0*/  @UP0 LDCU.64 UR28, c[0x0][0x478] ;  /* 0x00008f00ff1c07ac */ /* 0x000e220008000a00 */
[----:B------:R-:W-:Y:S01]  /*83e0*/  PLOP3.LUT P6, PT, PT, PT, UP0, 0x80, 0x8 ;  /* 0x000000000008781c */ /* 0x000fe20003fcf008 */
[----:B------:R-:W-:Y:S01]  /*83f0*/  HFMA2 R138, -RZ, RZ, 0, 1.9073486328125e-06 ;  /* 0x00000020ff8a7431 */ /* 0x000fe200000001ff */
[----:B------:R-:W-:-:S11]  /*8400*/  PLOP3.LUT P1, PT, PT, PT, UP0, 0x80, 0x8 ;  /* 0x000000000008781c */ /* 0x000fd60003f2f008 */
[----:B0-----:R-:W-:Y:S01]  /*8410*/  @P6 IMAD.WIDE.U32 R138, R2, R138, UR28 ;  /* 0x0000001c028a6e25 */ /* 0x001fe2000f8e008a */
[----:B------:R-:W-:-:S04]  /*8420*/  PLOP3.LUT P6, PT, PT, PT, UP0, 0x80, 0x8 ;  /* 0x000000000008781c */ /* 0x000fc80003fcf008 */
[----:B------:R-:W-:Y:S09]  /*8430*/  @P1 STG.E.128 desc[UR10][R138.64], R124 ;  /* 0x0000007c8a001986 */ /* 0x000ff2000c101d0a */
        /* <DEDUP_REMOVED lines=8> */
.L_x_1852:
[----:B------:R-:W-:Y:S05]  /*84c0*/  BSYNC.RECONVERGENT B0 ;  /* 0x0000000000007941 */ /* 0x000fea0003800200 */
.L_x_1851:
        /* <DEDUP_REMOVED lines=27> */
[----:B01----:R-:W-:Y:S01]  /*8680*/  F2FP.BF16.F32.PACK_AB R131, R125, R120 ;  /* 0x000000787d83723e */ /* 0x003fe200000010ff */
        /* <DEDUP_REMOVED lines=58> */
.L_x_1865:
[--C-:B01----:R-:W-:Y:S01]  /*8a30*/  FFMA.FTZ R130, R182, UR6, R137.reuse ;  /* 0x00000006b6827c23 */ /* 0x103fe20008010089 */
        /* <DEDUP_REMOVED lines=74> */
.L_x_1864:
        /* <DEDUP_REMOVED lines=78> */
.L_x_1867:
[--C-:B01----:R-:W-:Y:S01]  /*93c0*/  FFMA.FTZ R130, R182, UR6, R137.reuse ;  /* 0x00000006b6827c23 */ /* 0x103fe20008010089 */
        /* <DEDUP_REMOVED lines=74> */
.L_x_1863:
        /* <DEDUP_REMOVED lines=44> */
[----:B01----:R-:W-:Y:S01]  /*9b30*/  FMUL.FTZ R133, R126, UR23 ;  /* 0x000000177e857c20 */ /* 0x003fe20008410000 */
        /* <DEDUP_REMOVED lines=15> */
.L_x_1869:
        /* <DEDUP_REMOVED lines=54> */
.L_x_1868:
        /* <DEDUP_REMOVED lines=41> */
[----:B01----:R-:W-:Y:S01]  /*a220*/  FMUL.FTZ R133, R126, UR23 ;  /* 0x000000177e857c20 */ /* 0x003fe20008410000 */
        /* <DEDUP_REMOVED lines=15> */
.L_x_1870:
        /* <DEDUP_REMOVED lines=53> */
.L_x_1866:
[----:B------:R-:W0:Y:S01]  /*a670*/  @UP0 LDCU.64 UR28, c[0x0][0x478] ;  /* 0x00008f00ff1c07ac */ /* 0x000e220008000a00 */
[----:B------:R-:W-:Y:S02]  /*a680*/  PLOP3.LUT P6, PT, PT, PT, UP0, 0x80, 0x8 ;  /* 0x000000000008781c */ /* 0x000fe40003fcf008 */
[----:B------:R-:W-:Y:S02]  /*a690*/  MOV R138, 0x20 ;  /* 0x00000020008a7802 */ /* 0x000fe40000000f00 */
[----:B------:R-:W-:-:S09]  /*a6a0*/  PLOP3.LUT P1, PT, PT, PT, UP0, 0x80, 0x8 ;  /* 0x000000000008781c */ /* 0x000fd20003f2f008 */
        /* <DEDUP_REMOVED lines=11> */
.L_x_1862:
[----:B------:R-:W-:Y:S05]  /*a760*/  BSYNC.RECONVERGENT B0 ;  /* 0x0000000000007941 */ /* 0x000fea0003800200 */
.L_x_1861:
        /* <DEDUP_REMOVED lines=29> */
[----:B01-3--:R-:W-:Y:S02]  /*a940*/  F2FP.BF16.F32.PACK_AB R131, R124, R125 ;  /* 0x0000007d7c83723e */ /* 0x00bfe400000010ff */
        /* <DEDUP_REMOVED lines=56> */
.L_x_1875:
[--C-:B01-3--:R-:W-:Y:S01]  /*acd0*/  FFMA.FTZ R128, R176, UR6, R137.reuse ;  /* 0x00000006b0807c23 */ /* 0x10bfe20008010089 */
        /* <DEDUP_REMOVED lines=74> */
.L_x_1874:
        /* <DEDUP_REMOVED lines=78> */
.L_x_1877:
[--C-:B01-3--:R-:W-:Y:S01]  /*b660*/  FFMA.FTZ R128, R176, UR6, R137.reuse ;  /* 0x00000006b0807c23 */ /* 0x10bfe20008010089 */
        /* <DEDUP_REMOVED lines=74> */
.L_x_1873:
        /* <DEDUP_REMOVED lines=44> */
[----:B01-3--:R-:W-:Y:S01]  /*bdd0*/  FMUL.FTZ R133, R126, UR23 ;  /* 0x000000177e857c20 */ /* 0x00bfe20008410000 */
        /* <DEDUP_REMOVED lines=15> */
.L_x_1879:
[--C-:B01-3--:R-:W-:Y:S01]  /*bed0*/  FFMA.FTZ R132, R176, UR6, R137.reuse ;  /* 0x00000006b0847c23 */ /* 0x10bfe20008010089 */
        /* <DEDUP_REMOVED lines=53> */
.L_x_1878:
        /* <DEDUP_REMOVED lines=41> */
[----:B01-3--:R-:W-:Y:S01]  /*c4c0*/  FMUL.FTZ R133, R126, UR23 ;  /* 0x000000177e857c20 */ /* 0x00bfe20008410000 */
        /* <DEDUP_REMOVED lines=15> */
.L_x_1880:
[--C-:B01-3--:R-:W-:Y:S01]  /*c5c0*/  FFMA.FTZ R132, R176, UR6, R137.reuse ;  /* 0x00000006b0847c23 */ /* 0x10bfe20008010089 */
        /* <DEDUP_REMOVED lines=52> */
.L_x_1876:
        /* <DEDUP_REMOVED lines=12> */
[----:B0-----:R-:W-:-:S05]  /*c9d0*/  @P0 IMAD.WIDE.U32 R132, R2, 0x10, R132 ;  /* 0x0000001002840825 */ /* 0x001fca00078e0084 */
[----:B------:R4:W-:Y:S02]  /*c9e0*/  @P0 STG.E.128 desc[UR10][R132.64], R128 ;  /* 0x0000008084000986 */ /* 0x0009e4000c101d0a */
.L_x_1872:
[----:B------:R-:W-:Y:S05]  /*c9f0*/  BSYNC.RECONVERGENT B0 ;  /* 0x0000000000007941 */ /* 0x000fea0003800200 */
.L_x_1871:
[----:B------:R-:W-:Y:S01]  /*ca00*/  UPLOP3.LUT UP1, UPT, UPT, UPT, UP1, 0x40, 0x4 ;  /* 0x000000000004789c */ /* 0x000fe20003f2e810 */
[----:B------:R-:W-:Y:S10]  /*ca10*/  BRA.U !UP3, `(.L_x_1881) ;  /* 0xffffff450be07547 */ /* 0x000ff4000b83ffff */
.L_x_1830:
        /* <DEDUP_REMOVED lines=12> */
[----:B-1-34-:R-:W3:Y:S01]  /*cae0*/  LDL.LU R132, [R1+0x40] ;  /* 0x0000400001847983 */ /* 0x01aee20000300800 */
[----:B------:R-:W1:Y:S03]  /*caf0*/  LDC.64 R6, c[0x0][0x450] ;  /* 0x00011400ff067b82 */ /* 0x000e660000000a00 */
[----:B------:R-:W3:Y:S04]  /*cb00*/  LDL.LU R133, [R1+0x44] ;  /* 0x0000440001857983 */ /* 0x000ee80000300800 */
[----:B------:R-:W3:Y:S01]  /*cb10*/  LDL.LU R134, [R1+0x48] ;  /* 0x0000480001867983 */ /* 0x000ee20000300800 */
[----:B------:R-:W4:Y:S03]  /*cb20*/  LDC.64 R8, c[0x0][0x458] ;  /* 0x00011600ff087b82 */ /* 0x000f260000000a00 */
[----:B------:R-:W3:Y:S01]  /*cb30*/  LDL.LU R135, [R1+0x4c] ;  /* 0x00004c0001877983 */ /* 0x000ee20000300800 */
[----:B0-----:R-:W-:-:S04]  /*cb40*/  IMAD.WIDE.U32 R2, R141, 0x20, R2 ;  /* 0x000000208d027825 */ /* 0x001fc800078e0002 */
[C---:B------:R-:W-:Y:S01]  /*cb50*/  IMAD.WIDE.U32 R4, R141.reuse, 0x20, R4 ;  /* 0x000000208d047825 */ /* 0x040fe200078e0004 */
[----:B------:R0:W-:Y:S04]  /*cb60*/  STG.E.128 desc[UR10][R2.64], R240 ;  /* 0x000000f002007986 */ /* 0x0001e8000c101d0a */
[----:B------:R0:W-:Y:S01]  /*cb70*/  STG.E.128 desc[UR10][R2.64+0x10], R236 ;  /* 0x000010ec02007986 */ /* 0x0001e2000c101d0a */
[----:B-1----:R-:W-:-:S04]  /*cb80*/  IMAD.WIDE.U32 R6, R141, 0x20, R6 ;  /* 0x000000208d067825 */ /* 0x002fc800078e0006 */
[C---:B----4-:R-:W-:Y:S01]  /*cb90*/  IMAD.WIDE.U32 R8, R141.reuse, 0x20, R8 ;  /* 0x000000208d087825 */ /* 0x050fe200078e0008 */
[----:B------:R-:W-:Y:S01]  /*cba0*/  IADD3 R141, PT, PT, R141, 0x100, RZ ;  /* 0x000001008d8d7810 */ /* 0x000fe20007ffe0ff */
[----:B--2---:R0:W-:Y:S04]  /*cbb0*/  STG.E.128 desc[UR10][R4.64], R136 ;  /* 0x0000008804007986 */ /* 0x0041e8000c101d0a */
[----:B---3--:R0:W-:Y:S04]  /*cbc0*/  STG.E.128 desc[UR10][R4.64+0x10], R132 ;  /* 0x0000108404007986 */ /* 0x0081e8000c101d0a */
[----:B------:R0:W-:Y:S04]  /*cbd0*/  STG.E.128 desc[UR10][R6.64], R96 ;  /* 0x0000006006007986 */ /* 0x0001e8000c101d0a */
[----:B------:R0:W-:Y:S04]  /*cbe0*/  STG.E.128 desc[UR10][R6.64+0x10], R92 ;  /* 0x0000105c06007986 */ /* 0x0001e8000c101d0a */
[----:B------:R0:W-:Y:S04]  /*cbf0*/  STG.E.128 desc[UR10][R8.64], R204 ;  /* 0x000000cc08007986 */ /* 0x0001e8000c101d0a */
[----:B------:R0:W-:Y:S02]  /*cc00*/  STG.E.128 desc[UR10][R8.64+0x10], R200 ;  /* 0x000010c808007986 */ /* 0x0001e4000c101d0a */
.L_x_1883:
[----:B------:R-:W-:Y:S05]  /*cc10*/  BSYNC.RECONVERGENT B0 ;  /* 0x0000000000007941 */ /* 0x000fea0003800200 */
.L_x_1882:
        /* <DEDUP_REMOVED lines=27> */
.L_x_1885:
[----:B------:R-:W-:Y:S05]  /*cdd0*/  BSYNC.RECONVERGENT B0 ;  /* 0x0000000000007941 */ /* 0x000fea0003800200 */
.L_x_1884:
        /* <DEDUP_REMOVED lines=27> */
.L_x_1887:
[----:B------:R-:W-:Y:S05]  /*cf90*/  BSYNC.RECONVERGENT B0 ;  /* 0x0000000000007941 */ /* 0x000fea0003800200 */
.L_x_1886:
        /* <DEDUP_REMOVED lines=18> */
.L_x_1888:
        /* <DEDUP_REMOVED lines=12> */
.L_x_4848:


//--------------------- .text._ZN10layer_norm31ln_parallel_residual_bwd_kernelINS_13Kernel_traitsIf13__nv_bfloat16fS2_fjLj8192ELj1ELj1ELj8ELj16ENS_18Kernel_traits_baseILj8192EfS2_fS2_fjLj256EEEEELb1ELb0ELb1EEEvNS_9BwdParamsE --------------------------
	.section	.text._ZN10layer_norm31ln_parallel_residual_bwd_kernelINS_13Kernel_traitsIf13__nv_bfloat16fS2_fjLj8192ELj1ELj1ELj8ELj16ENS_18Kernel_traits_baseILj8192EfS2_fS2_fjLj256EEEEELb1ELb0ELb1EEEvNS_9BwdParamsE,"ax",@progbits
	.align	128
        .global         _ZN10layer_norm31ln_parallel_residual_bwd_kernelINS_13Kernel_traitsIf13__nv_bfloat16fS2_fjLj8192ELj1ELj1ELj8ELj16ENS_18Kernel_traits_baseILj8192EfS2_fS2_fjLj256EEEEELb1ELb0ELb1EEEvNS_9BwdParamsE
        .type           _ZN10layer_norm31ln_parallel_residual_bwd_kernelINS_13Kernel_traitsIf13__nv_bfloat16fS2_fjLj8192ELj1ELj1ELj8ELj16ENS_18Kernel_traits_baseILj8192EfS2_fS2_fjLj256EEEEELb1ELb0ELb1EEEvNS_9BwdParamsE,@function
        .size           _ZN10layer_norm31ln_parallel_residual_bwd_kernelINS_13Kernel_traitsIf13__nv_bfloat16fS2_fjLj8192ELj1ELj1ELj8ELj16ENS_18Kernel_traits_baseILj8192EfS2_fS2_fjLj256EEEEELb1ELb0ELb1EEEvNS_9BwdParamsE,(.L_x_4849 - _ZN10layer_norm31ln_parallel_residual_bwd_kernelINS_13Kernel_traitsIf13__nv_bfloat16fS2_fjLj8192ELj1ELj1ELj8ELj16ENS_18Kernel_traits_baseILj8192EfS2_fS2_fjLj256EEEEELb1ELb0ELb1EEEvNS_9BwdParamsE)
        .other          _ZN10layer_norm31ln_parallel_residual_bwd_kernelINS_13Kernel_traitsIf13__nv_bfloat16fS2_fjLj8192ELj1ELj1ELj8ELj16ENS_18Kernel_traits_baseILj8192EfS2_fS2_fjLj256EEEEELb1ELb0ELb1EEEvNS_9BwdParamsE,@"STO_CUDA_ENTRY STV_DEFAULT"
_ZN10layer_norm31ln_parallel_residual_bwd_kernelINS_13Kernel_traitsIf13__nv_bfloat16fS2_fjLj8192ELj1ELj1ELj8ELj16ENS_18Kernel_traits_baseILj8192EfS2_fS2_fjLj256EEEEELb1ELb0ELb1EEEvNS_9BwdParamsE:
.text._ZN10layer_norm31ln_parallel_residual_bwd_kernelINS_13Kernel_traitsIf13__nv_bfloat16fS2_fjLj8192ELj1ELj1ELj8ELj16ENS_18Kernel_traits_baseILj8192EfS2_fS2_fjLj256EEEEELb1ELb0ELb1EEEvNS_9BwdParamsE:
        /* <DEDUP_REMOVED lines=83> */
[----:B------:R-:W-:Y:S02]  /*0530*/  MOV R245, RZ ;  /* 0x000000ff00f57202 */ /* 0x000fe40000000f00 */
[----:B------:R-:W-:Y:S02]  /*0540*/  CS2R R240, SRZ ;  /* 0x0000000000f07805 */ /* 0x000fe4000001ff00 */
[----:B------:R-:W-:Y:S02]  /*0550*/  CS2R R238, SRZ ;  /* 0x0000000000ee7805 */ /* 0x000fe4000001ff00 */
[----:B------:R-:W-:-:S02]  /*0560*/  CS2R R236, SRZ ;  /* 0x0000000000ec7805 */ /* 0x000fc4000001ff00 */
[----:B------:R-:W-:Y:S02]  /*0570*/  CS2R R230, SRZ ;  /* 0x0000000000e67805 */ /* 0x000fe4000001ff00 */
        /* <DEDUP_REMOVED lines=8> */
[----:B------:R-:W-:Y:S01]  /*0600*/  MOV R217, RZ ;  /* 0x000000ff00d97202 */ /* 0x000fe20000000f00 */
[----:B---3--:R-:W-:Y:S01]  /*0610*/  IMAD.WIDE.U32 R4, R251, 0x20, R4 ;  /* 0x00000020fb047825 */ /* 0x008fe200078e0004 */
[----:B------:R-:W5:Y:S01]  /*0620*/  LDG.E.128 R80, desc[UR10][R2.64+0x10] ;  /* 0x0000100a02507981 */ /* 0x000f62000c1e1d00 */
[----:B------:R-:W-:Y:S02]  /*0630*/  CS2R R212, SRZ ;  /* 0x0000000000d47805 */ /* 0x000fe4000001ff00 */
[----:B------:R-:W-:Y:S02]  /*0640*/  CS2R R20, SRZ ;  /* 0x0000000000147805 */ /* 0x000fe4000001ff00 */
[----:B------:R-:W-:Y:S01]  /*0650*/  CS2R R18, SRZ ;  /* 0x0000000000127805 */ /* 0x000fe2000001ff00 */
[----:B------:R-:W5:Y:S01]  /*0660*/  LDG.E.128 R76, desc[UR10][R2.64+0x2000] ;  /* 0x0020000a024c7981 */ /* 0x000f62000c1e1d00 */
[----:B------:R-:W-:Y:S01]  /*0670*/  CS2R R16, SRZ ;  /* 0x0000000000107805 */ /* 0x000fe2000001ff00 */
[----:B------:R-:W0:Y:S02]  /*0680*/  LDCU UR21, c[0x0][0x388] ;  /* 0x00007100ff1577ac */ /* 0x000e240008000800 */
[----:B------:R-:W5:Y:S01]  /*0690*/  LDG.E.128 R72, desc[UR10][R2.64+0x2010] ;  /* 0x0020100a02487981 */ /* 0x000f62000c1e1d00 */
[----:B------:R-:W1:Y:S03]  /*06a0*/  LDCU.U8 UR20, c[0x0][0x410] ;  /* 0x00008200ff1477ac */ /* 0x000e660008000000 */
[----:B------:R-:W5:Y:S01]  /*06b0*/  LDG.E.128 R68, desc[UR10][R2.64+0x4000] ;  /* 0x0040000a02447981 */ /* 0x000f62000c1e1d00 */
[----:B------:R-:W3:Y:S03]  /*06c0*/  LDCU UR28, c[0x0][0x400] ;  /* 0x00008000ff1c77ac */ /* 0x000ee60008000800 */
[----:B------:R-:W5:Y:S01]  /*06d0*/  LDG.E.128 R64, desc[UR10][R2.64+0x4010] ;  /* 0x0040100a02407981 */ /* 0x000f62000c1e1d00 */
[----:B------:R-:W0:Y:S03]  /*06e0*/  LDCU.64 UR30, c[0x0][0x468] ;  /* 0x00008d00ff1e77ac */ /* 0x000e260008000a00 */
[----:B------:R-:W5:Y:S01]  /*06f0*/  LDG.E.128 R60, desc[UR10][R2.64+0x6000] ;  /* 0x0060000a023c7981 */ /* 0x000f62000c1e1d00 */
[----:B------:R-:W0:Y:S03]  /*0700*/  LDCU.64 UR8, c[0x0][0x478] ;  /* 0x00008f00ff0877ac */ /* 0x000e260008000a00 */
[----:B------:R-:W5:Y:S01]  /*0710*/  LDG.E.128 R56, desc[UR10][R2.64+0x6010] ;  /* 0x0060100a02387981 */ /* 0x000f62000c1e1d00 */
        /* <DEDUP_REMOVED lines=95> */
[----:B------:R4:W5:Y:S02]  /*0d10*/  LDG.E.128 R24, desc[UR10][R4.64+0x6010] ;  /* 0x0060100a04187981 */ /* 0x000964000c1e1d00 */
[----:B01234-:R-:W-:-:S07]  /*0d20*/  MOV R5, RZ ;  /* 0x000000ff00057202 */ /* 0x01ffce0000000f00 */
.L_x_1924:
[----:B0-----:R-:W0:Y:S01]  /*0d30*/  LDC.64 R204, c[0x0][0x3a8] ;  /* 0x0000ea00ffcc7b82 */ /* 0x001e220000000a00 */
[----:B------:R-:W-:Y:S01]  /*0d40*/  UIMAD.WIDE UR16, UR4, 0x4, UR12 ;  /* 0x00000004041078a5 */ /* 0x000fe2000f8e020c */
[----:B------:R-:W2:Y:S01]  /*0d50*/  LDL.LU R189, [R1+0x28] ;  /* 0x0000280001bd7983 */ /* 0x000ea20000300800 */
[----:B------:R-:W-:-:S05]  /*0d60*/  UIMAD UR5, UR4, UR21, URZ ;  /* 0x00000015040572a4 */ /* 0x000fca000f8e02ff */
[----:B-1----:R-:W1:Y:S01]  /*0d70*/  LDC.64 R200, c[0x0][0x430] ;  /* 0x00010c00ffc87b82 */ /* 0x002e620000000a00 */
[----:B------:R-:W-:Y:S01]  /*0d80*/  USHF.R.S32.HI UR6, URZ, 0x1f, UR5 ;  /* 0x0000001fff067899 */ /* 0x000fe20008011405 */
[----:B------:R-:W-:Y:S01]  /*0d90*/  MOV R2, UR16 ;  /* 0x0000001000027c02 */ /* 0x000fe20008000f00 */
[----:B------:R-:W-:Y:S01]  /*0da0*/  UIMAD.WIDE UR18, UR4, 0x4, UR14 ;  /* 0x00000004041278a5 */ /* 0x000fe2000f8e020e */
[----:B------:R-:W-:Y:S01]  /*0db0*/  MOV R3, UR17 ;  /* 0x0000001100037c02 */ /* 0x000fe20008000f00 */
[----:B------:R-:W-:Y:S01]  /*0dc0*/  ULEA.HI UR6, UR6, UR5, URZ, 0x3 ;  /* 0x0000000506067291 */ /* 0x000fe2000f8f18ff */
[----:B------:R-:W3:Y:S02]  /*0dd0*/  LDL.LU R188, [R1+0x18] ;  /* 0x0000180001bc7983 */ /* 0x000ee40000300800 */
[----:B------:R-:W4:Y:S02]  /*0de0*/  LDC.64 R186, c[0x0][0x428] ;  /* 0x00010a00ffba7b82 */ /* 0x000f240000000a00 */
[----:B------:R0:W2:Y:S01]  /*0df0*/  LDG.E R0, desc[UR10][R2.64] ;  /* 0x0000000a02007981 */ /* 0x0000a2000c1e1900 */
[----:B------:R-:W-:-:S02]  /*0e00*/  MOV R4, UR6 ;  /* 0x0000000600047c02 */ /* 0x000fc40008000f00 */
[----:B------:R-:W-:Y:S01]  /*0e10*/  ISETP.NE.U32.AND P0, PT, RZ, UR26, PT ;  /* 0x0000001aff007c0c */ /* 0x000fe2000bf05070 */
[----:B------:R-:W3:Y:S01]  /*0e20*/  LDL.LU R207, [R1+0x30] ;  /* 0x0000300001cf7983 */ /* 0x000ee20000300800 */
[----:B------:R-:W-:Y:S02]  /*0e30*/  LEA.HI.SX32 R4, R4, R251, 0x1d ;  /* 0x000000fb04047211 */ /* 0x000fe400078feaff */
[----:B0-----:R-:W-:Y:S02]  /*0e40*/  MOV R2, UR18 ;  /* 0x0000001200027c02 */ /* 0x001fe40008000f00 */
[----:B------:R-:W-:Y:S01]  /*0e50*/  MOV R3, UR19 ;  /* 0x0000001300037c02 */ /* 0x000fe20008000f00 */
[C---:B------:R-:W-:Y:S01]  /*0e60*/  IMAD.WIDE.U32 R140, R4.reuse, 0x20, R204 ;  /* 0x00000020048c7825 */ /* 0x040fe200078e00cc */
[----:B------:R-:W-:Y:S01]  /*0e70*/  ISETP.NE.AND.EX P0, PT, RZ, UR27, PT, P0 ;  /* 0x0000001bff007c0c */ /* 0x000fe2000bf05300 */
[----:B------:R-:W3:Y:S04]  /*0e80*/  LDL.LU R206, [R1+0x20] ;  /* 0x0000200001ce7983 */ /* 0x000ee80000300800 */
[----:B------:R-:W3:Y:S01]  /*0e90*/  LDG.E R174, desc[UR10][R2.64] ;  /* 0x0000000a02ae7981 */ /* 0x000ee2000c1e1900 */
[----:B-1----:R-:W-:-:S03]  /*0ea0*/  IMAD.WIDE.U32 R132, R4, 0x10, R200 ;  /* 0x0000001004847825 */ /* 0x002fc600078e00c8 */
[----:B------:R-:W3:Y:S01]  /*0eb0*/  LDG.E.128 R176, desc[UR10][R140.64] ;  /* 0x0000000a8cb07981 */ /* 0x000ee2000c1e1d00 */
[----:B------:R-:W-:Y:S01]  /*0ec0*/  ISETP.NE.AND P3, PT, RZ, UR20, PT ;  /* 0x00000014ff007c0c */ /* 0x000fe2000bf65270 */
[C---:B----4-:R-:W-:Y:S02]  /*0ed0*/  IMAD.WIDE.U32 R136, R4.reuse, 0x10, R186 ;  /* 0x0000001004887825 */ /* 0x050fe400078e00ba */
[----:B------:R-:W4:Y:S01]  /*0ee0*/  LDG.E.128 R132, desc[UR10][R132.64] ;  /* 0x0000000a84847981 */ /* 0x000f22000c1e1d00 */
[----:B------:R-:W0:Y:S03]  /*0ef0*/  @P0 LDC.64 R22, c[0x0][0x3b8] ;  /* 0x0000ee00ff160b82 */ /* 0x000e260000000a00 */
[----:B------:R-:W4:Y:S04]  /*0f00*/  LDG.E.128 R136, desc[UR10][R136.64] ;  /* 0x0000000a88887981 */ /* 0x000f28000c1e1d00 */
[----:B------:R-:W4:Y:S01]  /*0f10*/  LDG.E.128 R140, desc[UR10][R140.64+0x10] ;  /* 0x0000100a8c8c7981 */ /* 0x000f22000c1e1d00 */
[----:B------:R-:W-:Y:S01]  /*0f20*/  ISETP.NE.U32.AND P1, PT, RZ, UR22, PT ;  /* 0x00000016ff007c0c */ /* 0x000fe2000bf25070 */
[----:B------:R-:W1:Y:S08]  /*0f30*/  @P0 LDC.64 R184, c[0x0][0x3b8] ;  /* 0x0000ee00ffb80b82 */ /* 0x000e700000000a00 */
[----:B------:R-:W1:Y:S01]  /*0f40*/  @P0 LDC.64 R182, c[0x0][0x3b8] ;  /* 0x0000ee00ffb60b82 */ /* 0x000e620000000a00 */
[----:B0-----:R-:W-:-:S05]  /*0f50*/  @P0 IMAD.WIDE.U32 R22, R4, 0x8, R22 ;  /* 0x0000000804160825 */ /* 0x001fca00078e0016 */
[----:B-----5:R4:W5:Y:S01]  /*0f60*/  @P0 LDG.E.64 R192, desc[UR10][R22.64] ;  /* 0x0000000a16c00981 */ /* 0x020962000c1e1b00 */
[----:B--2---:R-:W-:-:S04]  /*0f70*/  FSEL R0, R0, RZ, !P3 ;  /* 0x000000ff00007208 */ /* 0x004fc80005800000 */
[----:B------:R-:W-:Y:S02]  /*0f80*/  R2UR UR5, R0 ;  /* 0x00000000000572ca */ /* 0x000fe400000e0000 */
[----:B---3--:R-:W-:Y:S02]  /*0f90*/  R2UR UR16, R174 ;  /* 0x00000000ae1072ca */ /* 0x008fe400000e0000 */
[----:B------:R-:W-:Y:S01]  /*0fa0*/  ISETP.NE.AND.EX P1, PT, RZ, UR23, PT, P1 ;  /* 0x00000017ff007c0c */ /* 0x000fe2000bf25310 */
[----:B------:R-:W0:Y:S08]  /*0fb0*/  @P0 LDC.64 R174, c[0x0][0x3b8] ;  /* 0x0000ee00ffae0b82 */ /* 0x000e300000000a00 */
[----:B------:R-:W-:Y:S01]  /*0fc0*/  FADD.FTZ R0, R176, -UR5 ;  /* 0x80000005b0007e21 */ /* 0x000fe20008010000 */
[----:B----4-:R-:W-:-:S03]  /*0fd0*/  SHF.L.U32 R23, R132, 0x10, RZ ;  /* 0x0000001084177819 */ /* 0x010fc600000006ff */
[----:B------:R-:W-:Y:S02]  /*0fe0*/  FMUL.FTZ R0, R0, UR16 ;  /* 0x0000001000007c20 */ /* 0x000fe40008410000 */
[----:B------:R-:W-:Y:S01]  /*0ff0*/  FADD.FTZ R189, R23, R189 ;  /* 0x000000bd17bd7221 */ /* 0x000fe20000010000 */
[----:B------:R-:W-:Y:S01]  /*1000*/  SHF.L.U32 R22, R136, 0x10, RZ ;  /* 0x0000001088167819 */ /* 0x000fe200000006ff */
[----:B------:R-:W-:Y:S01]  /*1010*/  FADD.FTZ R178, R178, -UR5 ;  /* 0x80000005b2b27e21 */ /* 0x000fe20008010000 */
[-C--:B------:R-:W-:Y:S01]  /*1020*/  FFMA.FTZ R188, R0, R23.reuse, R188 ;  /* 0x0000001700bc7223 */ /* 0x080fe200000100bc */
[----:B------:R-:W-:Y:S01]  /*1030*/  FADD.FTZ R177, R177, -UR5 ;  /* 0x80000005b1b17e21 */ /* 0x000fe20008010000 */
[----:B------:R2:W-:Y:S01]  /*1040*/  STL [R1+0x28], R189 ;  /* 0x000028bd01007387 */ /* 0x0005e20000100800 */
[----:B------:R-:W-:Y:S01]  /*1050*/  FADD.FTZ R179, R179, -UR5 ;  /* 0x80000005b3b37e21 */ /* 0x000fe20008010000 */
[----:B------:R-:W3:Y:S02]  /*1060*/  @P1 LDC.64 R180, c[0x0][0x438] ;  /* 0x00010e00ffb41b82 */ /* 0x000ee40000000a00 */
[----:B------:R-:W4:Y:S04]  /*1070*/  LDL.LU R203, [R1+0x1c] ;  /* 0x00001c0001cb7983 */ /* 0x000f280000300800 */
[----:B------:R1:W-:Y:S04]  /*1080*/  STL [R1+0x18], R188 ;  /* 0x000018bc01007387 */ /* 0x0003e80000100800 */
[----:B------:R-:W4:Y:S04]  /*1090*/  LDL.LU R202, [R1+0x2c] ;  /* 0x00002c0001ca7983 */ /* 0x000f280000300800 */
[----:B------:R-:W4:Y:S04]  /*10a0*/  LDL.LU R191, [R1+0x24] ;  /* 0x0000240001bf7983 */ /* 0x000f280000300800 */
[----:B------:R-:W4:Y:S01]  /*10b0*/  LDL.LU R190, [R1+0x34] ;  /* 0x0000340001be7983 */ /* 0x000f220000300800 */
[----:B------:R-:W-:Y:S01]  /*10c0*/  FMUL.FTZ R176, R52, R23 ;  /* 0x0000001734b07220 */ /* 0x000fe20000410000 */
[----:B------:R-:W-:Y:S01]  /*10d0*/  FADD.FTZ R229, R22, R229 ;  /* 0x000000e516e57221 */ /* 0x000fe20000010000 */
[----:B------:R-:W-:-:S02]  /*10e0*/  FFMA.FTZ R5, R0, R22, R5 ;  /* 0x0000001600057223 */ /* 0x000fc40000010005 */
[--C-:B------:R-:W-:Y:S01]  /*10f0*/  FFMA.FTZ R22, R84, R22, R176.reuse ;  /* 0x0000001654167223 */ /* 0x100fe200000100b0 */
[----:B------:R-:W-:Y:S01]  /*1100*/  PRMT R176, R136, 0x7632, R176 ;  /* 0x0000763288b07816 */ /* 0x000fe200000000b0 */
[----:B--2---:R-:W-:Y:S01]  /*1110*/  FMUL.FTZ R189, R178, UR16 ;  /* 0x00000010b2bd7c20 */ /* 0x004fe20008410000 */
[----:B------:R-:W-:Y:S02]  /*1120*/  SHF.L.U32 R136, R133, 0x10, RZ ;  /* 0x0000001085887819 */ /* 0x000fe400000006ff */
[----:B------:R-:W-:Y:S01]  /*1130*/  PRMT R132, R132, 0x7632, R132 ;  /* 0x0000763284847816 */ /* 0x000fe20000000084 */
[----:B-1----:R-:W-:Y:S01]  /*1140*/  FMUL.FTZ R188, R177, UR16 ;  /* 0x00000010b1bc7c20 */ /* 0x002fe20008410000 */
[----:B------:R-:W-:Y:S01]  /*1150*/  SHF.L.U32 R178, R137, 0x10, RZ ;  /* 0x0000001089b27819 */ /* 0x000fe200000006ff */
[----:B------:R-:W-:Y:S01]  /*1160*/  FADD.FTZ R207, R136, R207 ;  /* 0x000000cf88cf7221 */ /* 0x000fe20000010000 */
[CC--:B------:R-:W-:Y:S01]  /*1170*/  FFMA.FTZ R206, R189.reuse, R136.reuse, R206 ;  /* 0x00000088bdce7223 */ /* 0x0c0fe200000100ce */
[----:B------:R-:W-:Y:S01]  /*1180*/  SHF.L.U32 R132, R132, 0x10, RZ ;  /* 0x0000001084847819 */ /* 0x000fe200000006ff */
[----:B------:R-:W-:Y:S01]  /*1190*/  FMUL.FTZ R136, R54, R136 ;  /* 0x0000008836887220 */ /* 0x000fe20000410000 */
[----:B------:R-:W-:Y:S01]  /*11a0*/  FADD.FTZ R231, R178, R231 ;  /* 0x000000e7b2e77221 */ /* 0x000fe20000010000 */
[----:B------:R-:W-:-:S02]  /*11b0*/  FFMA.FTZ R7, R189, R178, R7 ;  /* 0x000000b2bd077223 */ /* 0x000fc40000010007 */
[----:B------:R-:W-:Y:S01]  /*11c0*/  FFMA.FTZ R136, R86, R178, R136 ;  /* 0x000000b256887223 */ /* 0x000fe20000010088 */
[----:B------:R-:W-:Y:S01]  /*11d0*/  SHF.L.U32 R178, R176, 0x10, RZ ;  /* 0x00000010b0b27819 */ /* 0x000fe200000006ff */
[----:B------:R1:W-:Y:S01]  /*11e0*/  STL [R1+0x30], R207 ;  /* 0x000030cf01007387 */ /* 0x0003e20000100800 */
[----:B------:R-:W-:Y:S02]  /*11f0*/  PRMT R133, R133, 0x7632, R133 ;  /* 0x0000763285857816 */ /* 0x000fe40000000085 */
[----:B------:R-:W-:Y:S01]  /*1200*/  IADD3 R2, PT, PT, R4, 0x200, RZ ;  /* 0x0000020004027810 */ /* 0x000fe20007ffe0ff */
[----:B------:R-:W-:Y:S01]  /*1210*/  STL [R1+0x20], R206 ;  /* 0x000020ce01007387 */ /* 0x000fe20000100800 */
[----:B------:R-:W-:Y:S01]  /*1220*/  FFMA.FTZ R6, R188, R178, R6 ;  /* 0x000000b2bc067223 */ /* 0x000fe20000010006 */
[----:B------:R-:W-:Y:S01]  /*1230*/  FADD.FTZ R230, R178, R230 ;  /* 0x000000e6b2e67221 */ /* 0x000fe20000010000 */
[----:B------:R-:W-:Y:S02]  /*1240*/  SHF.L.U32 R133, R133, 0x10, RZ ;  /* 0x0000001085857819 */ /* 0x000fe400000006ff */
[C---:B------:R-:W-:Y:S01]  /*1250*/  IADD3 R3, PT, PT, R4.reuse, 0x100, RZ ;  /* 0x0000010004037810 */ /* 0x040fe20007ffe0ff */
[C---:B---3--:R-:W-:Y:S01]  /*1260*/  @P1 IMAD.WIDE.U32 R180, R4.reuse, 0x20, R180 ;  /* 0x0000002004b41825 */ /* 0x048fe200078e00b4 */
[----:B------:R-:W-:-:S03]  /*1270*/  IADD3 R23, PT, PT, R4, 0x300, RZ ;  /* 0x0000030004177810 */ /* 0x000fc60007ffe0ff */
[----:B------:R-:W-:Y:S01]  /*1280*/  FADD.FTZ R141, R141, -UR5 ;  /* 0x800000058d8d7e21 */ /* 0x000fe20008010000 */
[----:B------:R-:W-:Y:S01]  /*1290*/  FADD.FTZ R142, R142, -UR5 ;  /* 0x800000058e8e7e21 */ /* 0x000fe20008010000 */
[----:B------:R-:W2:Y:S01]  /*12a0*/  @P1 LDC.64 R176, c[0x0][0x438] ;  /* 0x00010e00ffb01b82 */ /* 0x000ea20000000a00 */
[-C--:B----4-:R-:W-:Y:S01]  /*12b0*/  FFMA.FTZ R203, R188, R132.reuse, R203 ;  /* 0x00000084bccb7223 */ /* 0x090fe200000100cb */
[----:B------:R-:W-:Y:S01]  /*12c0*/  FADD.FTZ R202, R132, R202 ;  /* 0x000000ca84ca7221 */ /* 0x000fe20000010000 */
[----:B------:R-:W-:-:S03]  /*12d0*/  FMUL.FTZ R132, R53, R132 ;  /* 0x0000008435847220 */ /* 0x000fc60000410000 */
[----:B------:R-:W-:Y:S01]  /*12e0*/  STL [R1+0x1c], R203 ;  /* 0x00001ccb01007387 */ /* 0x000fe20000100800 */
[----:B------:R-:W-:-:S03]  /*12f0*/  FFMA.FTZ R132, R85, R178, R132 ;  /* 0x000000b255847223 */ /* 0x000fc60000010084 */
[----:B------:R3:W-:Y:S01]  /*1300*/  STL [R1+0x2c], R202 ;  /* 0x00002cca01007387 */ /* 0x0007e20000100800 */
[----:B------:R-:W-:Y:S01]  /*1310*/  PRMT R178, R137, 0x7632, R178 ;  /* 0x0000763289b27816 */ /* 0x000fe200000000b2 */
[----:B------:R-:W-:Y:S02]  /*1320*/  FMUL.FTZ R137, R179, UR16 ;  /* 0x00000010b3897c20 */ /* 0x000fe40008410000 */
[----:B-1----:R-:W4:Y:S02]  /*1330*/  LDL.LU R207, [R1+0x58] ;  /* 0x0000580001cf7983 */ /* 0x002f240000300800 */
[----:B------:R-:W-:Y:S01]  /*1340*/  FFMA.FTZ R191, R137, R133, R191 ;  /* 0x0000008589bf7223 */ /* 0x000fe200000100bf */
[----:B------:R-:W-:Y:S01]  /*1350*/  FADD.FTZ R190, R133, R190 ;  /* 0x000000be85be7221 */ /* 0x000fe20000010000 */
[----:B------:R-:W-:Y:S01]  /*1360*/  @P0 IMAD.WIDE.U32 R184, R2, 0x8, R184 ;  /* 0x0000000802b80825 */ /* 0x000fe200078e00b8 */
[----:B------:R-:W5:Y:S04]  /*1370*/  @P1 LDG.E.128 R88, desc[UR10][R180.64] ;  /* 0x0000000ab4581981 */ /* 0x000f68000c1e1d00 */
[----:B---3--:R-:W3:Y:S04]  /*1380*/  LDL.LU R202, [R1+0x48] ;  /* 0x0000480001ca7983 */ /* 0x008ee80000300800 */
[----:B------:R1:W-:Y:S04]  /*1390*/  STL [R1+0x24], R191 ;  /* 0x000024bf01007387 */ /* 0x0003e80000100800 */
[----:B------:R-:W2:Y:S04]  /*13a0*/  LDL.LU R209, [R1+0x5c] ;  /* 0x00005c0001d17983 */ /* 0x000ea80000300800 */
[----:B------:R0:W-:Y:S04]  /*13b0*/  STL [R1+0x34], R190 ;  /* 0x000034be01007387 */ /* 0x0001e80000100800 */
[----:B------:R-:W2:Y:S04]  /*13c0*/  LDL.LU R206, [R1+0x4c] ;  /* 0x00004c0001ce7983 */ /* 0x000ea80000300800 */
[----:B------:R-:W2:Y:S04]  /*13d0*/  LDL.LU R208, [R1+0x60] ;  /* 0x0000600001d07983 */ /* 0x000ea80000300800 */
[----:B------:R-:W2:Y:S01]  /*13e0*/  LDL.LU R203, [R1+0x50] ;  /* 0x0000500001cb7983 */ /* 0x000ea20000300800 */
[----:B-1----:R-:W-:Y:S01]  /*13f0*/  FADD.FTZ R191, R140, -UR5 ;  /* 0x800000058cbf7e21 */ /* 0x002fe20008010000 */
[----:B------:R-:W-:Y:S01]  /*1400*/  SHF.L.U32 R140, R134, 0x10, RZ ;  /* 0x00000010868c7819 */ /* 0x000fe200000006ff */
[--C-:B------:R-:W-:Y:S01]  /*1410*/  IMAD.WIDE.U32 R152, R3, 0x10, R186.reuse ;  /* 0x0000001003987825 */ /* 0x100fe200078e00ba */
[----:B------:R1:W5:Y:S03]  /*1420*/  @P0 LDG.E.64 R196, desc[UR10][R184.64] ;  /* 0x0000000ab8c40981 */ /* 0x000366000c1e1b00 */
[----:B------:R-:W-:Y:S01]  /*1430*/  FMUL.FTZ R191, R191, UR16 ;  /* 0x00000010bfbf7c20 */ /* 0x000fe20008410000 */
[----:B------:R-:W-:Y:S01]  /*1440*/  IMAD.WIDE.U32 R168, R2, 0x10, R186 ;  /* 0x0000001002a87825 */ /* 0x000fe200078e00ba */
[C---:B0-----:R-:W-:Y:S01]  /*1450*/  SHF.L.U32 R190, R138.reuse, 0x10, RZ ;  /* 0x000000108abe7819 */ /* 0x041fe200000006ff */
[----:B------:R0:W5:Y:S01]  /*1460*/  @P1 LDG.E.128 R92, desc[UR10][R180.64+0x10] ;  /* 0x0000100ab45c1981 */ /* 0x000162000c1e1d00 */
[----:B------:R-:W-:Y:S01]  /*1470*/  PRMT R138, R138, 0x7632, R138 ;  /* 0x000076328a8a7816 */ /* 0x000fe2000000008a */
[----:B------:R-:W-:-:S02]  /*1480*/  IMAD.WIDE.U32 R156, R3, 0x20, R204 ;  /* 0x00000020039c7825 */ /* 0x000fc400078e00cc */
[----:B------:R-:W2:Y:S02]  /*1490*/  LDG.E.128 R152, desc[UR10][R152.64] ;  /* 0x0000000a98987981 */ /* 0x000ea4000c1e1d00 */
[----:B-1----:R-:W-:-:S04]  /*14a0*/  IMAD.WIDE.U32 R184, R23, 0x10, R186 ;  /* 0x0000001017b87825 */ /* 0x002fc800078e00ba */
[----:B------:R-:W-:Y:S01]  /*14b0*/  FMUL.FTZ R186, R48, R140 ;  /* 0x0000008c30ba7220 */ /* 0x000fe20000410000 */
[----:B------:R-:W2:Y:S01]  /*14c0*/  LDG.E.128 R144, desc[UR10][R156.64] ;  /* 0x0000000a9c907981 */ /* 0x000ea2000c1e1d00 */
[--C-:B------:R-:W-:Y:S01]  /*14d0*/  IMAD.WIDE.U32 R148, R3, 0x10, R200.reuse ;  /* 0x0000001003947825 */ /* 0x100fe200078e00c8 */
[----:B0-----:R-:W0:Y:S02]  /*14e0*/  @P1 LDC.64 R180, c[0x0][0x438] ;  /* 0x00010e00ffb41b82 */ /* 0x001e240000000a00 */
[----:B------:R-:W2:Y:S04]  /*14f0*/  LDG.E.128 R168, desc[UR10][R168.64] ;  /* 0x0000000aa8a87981 */ /* 0x000ea8000c1e1d00 */
[----:B------:R-:W2:Y:S01]  /*1500*/  LDG.E.128 R148, desc[UR10][R148.64] ;  /* 0x0000000a94947981 */ /* 0x000ea2000c1e1d00 */
[----:B------:R-:W-:-:S03]  /*1510*/  IMAD.WIDE.U32 R164, R2, 0x10, R200 ;  /* 0x0000001002a47825 */ /* 0x000fc600078e00c8 */
[----:B------:R-:W2:Y:S01]  /*1520*/  LDG.E.128 R156, desc[UR10][R156.64+0x10] ;  /* 0x0000100a9c9c7981 */ /* 0x000ea2000c1e1d00 */
[----:B------:R-:W-:-:S03]  /*1530*/  IMAD.WIDE.U32 R172, R2, 0x20, R204 ;  /* 0x0000002002ac7825 */ /* 0x000fc600078e00cc */
[----:B------:R-:W2:Y:S04]  /*1540*/  LDG.E.128 R164, desc[UR10][R164.64] ;  /* 0x0000000aa4a47981 */ /* 0x000ea8000c1e1d00 */
[----:B------:R-:W2:Y:S01]  /*1550*/  LDG.E.128 R160, desc[UR10][R172.64] ;  /* 0x0000000aaca07981 */ /* 0x000ea2000c1e1d00 */
[----:B0-----:R-:W-:-:S05]  /*1560*/  @P1 IMAD.WIDE.U32 R180, R3, 0x20, R180 ;  /* 0x0000002003b41825 */ /* 0x001fca00078e00b4 */
[----:B------:R-:W5:Y:S04]  /*1570*/  @P1 LDG.E.128 R96, desc[UR10][R180.64] ;  /* 0x0000000ab4601981 */ /* 0x000f68000c1e1d00 */
[----:B------:R0:W5:Y:S02]  /*1580*/  @P1 LDG.E.128 R100, desc[UR10][R180.64+0x10] ;  /* 0x0000100ab4641981 */ /* 0x000164000c1e1d00 */
[----:B0-----:R-:W-:-:S04]  /*1590*/  IMAD.WIDE.U32 R180, R23, 0x10, R200 ;  /* 0x0000001017b47825 */ /* 0x001fc800078e00c8 */
[----:B------:R-:W-:Y:S01]  /*15a0*/  FMUL.FTZ R200, R142, UR16 ;  /* 0x000000108ec87c20 */ /* 0x000fe20008410000 */
[----:B----4-:R-:W-:Y:S01]  /*15b0*/  FADD.FTZ R207, R140, R207 ;  /* 0x000000cf8ccf7221 */ /* 0x010fe20000010000 */
[----:B---3--:R-:W-:Y:S01]  /*15c0*/  FFMA.FTZ R202, R191, R140, R202 ;  /* 0x0000008cbfca7223 */ /* 0x008fe200000100ca */
[----:B------:R-:W-:-:S03]  /*15d0*/  PRMT R140, R134, 0x7632, R140 ;  /* 0x00007632868c7816 */ /* 0x000fc6000000008c */
[----:B------:R0:W-:Y:S01]  /*15e0*/  STL [R1+0x58], R207 ;  /* 0x000058cf01007387 */ /* 0x0001e20000100800 */
[----:B------:R-:W-:Y:S02]  /*15f0*/  SHF.L.U32 R134, R138, 0x10, RZ ;  /* 0x000000108a867819 */ /* 0x000fe400000006ff */
[----:B------:R-:W-:Y:S01]  /*1600*/  SHF.L.U32 R140, R140, 0x10, RZ ;  /* 0x000000108c8c7819 */ /* 0x000fe200000006ff */
[----:B------:R-:W-:Y:S01]  /*1610*/  FMUL.FTZ R138, R141, UR16 ;  /* 0x000000108d8a7c20 */ /* 0x000fe20008410000 */
[----:B0-----:R-:W3:Y:S03]  /*1620*/  LDL.LU R207, [R1+0x64] ;  /* 0x0000640001cf7983 */ /* 0x001ee60000300800 */
[----:B--2---:R-:W-:Y:S01]  /*1630*/  FADD.FTZ R209, R140, R209 ;  /* 0x000000d18cd17221 */ /* 0x004fe20000010000 */
[----:B------:R0:W-:Y:S01]  /*1640*/  STL [R1+0x48], R202 ;  /* 0x000048ca01007387 */ /* 0x0001e20000100800 */
[----:B------:R-:W-:-:S03]  /*1650*/  FFMA.FTZ R206, R138, R140, R206 ;  /* 0x0000008c8ace7223 */ /* 0x000fc600000100ce */
[----:B0-----:R-:W2:Y:S04]  /*1660*/  LDL.LU R202, [R1+0x54] ;  /* 0x0000540001ca7983 */ /* 0x001ea80000300800 */
[----:B------:R0:W-:Y:S04]  /*1670*/  STL [R1+0x5c], R209 ;  /* 0x00005cd101007387 */ /* 0x0001e80000100800 */
[----:B0-----:R-:W4:Y:S04]  /*1680*/  LDL.LU R209, [R1+0x88] ;  /* 0x0000880001d17983 */ /* 0x001f280000300800 */
[----:B------:R0:W-:Y:S04]  /*1690*/  STL [R1+0x4c], R206 ;  /* 0x00004cce01007387 */ /* 0x0001e80000100800 */
[----:B0-----:R-:W4:Y:S01]  /*16a0*/  LDL.LU R206, [R1+0x78] ;  /* 0x0000780001ce7983 */ /* 0x001f220000300800 */
[----:B------:R-:W-:Y:S01]  /*16b0*/  FMUL.FTZ R141, R49, R140 ;  /* 0x0000008c318d7220 */ /* 0x000fe20000410000 */
[----:B------:R-:W-:-:S05]  /*16c0*/  SHF.L.U32 R140, R135, 0x10, RZ ;  /* 0x00000010878c7819 */ /* 0x000fca00000006ff */
[----:B------:R-:W-:Y:S01]  /*16d0*/  FFMA.FTZ R203, R200, R140, R203 ;  /* 0x0000008cc8cb7223 */ /* 0x000fe200000100cb */
[----:B------:R-:W-:-:S04]  /*16e0*/  FADD.FTZ R208, R140, R208 ;  /* 0x000000d08cd07221 */ /* 0x000fc80000010000 */
[----:B------:R0:W-:Y:S04]  /*16f0*/  STL [R1+0x50], R203 ;  /* 0x000050cb01007387 */ /* 0x0001e80000100800 */
[----:B0-----:R-:W4:Y:S04]  /*1700*/  LDL.LU R203, [R1+0x90] ;  /* 0x0000900001cb7983 */ /* 0x001f280000300800 */
[----:B------:R0:W-:Y:S04]  /*1710*/  STL [R1+0x60], R208 ;  /* 0x000060d001007387 */ /* 0x0001e80000100800 */
[----:B0-----:R-:W4:Y:S01]  /*1720*/  LDL.LU R208, [R1+0x80] ;  /* 0x0000800001d07983 */ /* 0x001f220000300800 */
[----:B------:R-:W-:Y:S01]  /*1730*/  FADD.FTZ R237, R134, R237 ;  /* 0x000000ed86ed7221 */ /* 0x000fe20000010000 */
[-C--:B------:R-:W-:Y:S01]  /*1740*/  FFMA.FTZ R10, R138, R134.reuse, R10 ;  /* 0x000000868a0a7223 */ /* 0x080fe2000001000a */
[----:B------:R-:W-:Y:S01]  /*1750*/  FFMA.FTZ R134, R81, R134, R141 ;  /* 0x0000008651867223 */ /* 0x000fe2000001008d */
[----:B------:R-:W-:Y:S01]  /*1760*/  FMUL.FTZ R141, R50, R140 ;  /* 0x0000008c328d7220 */ /* 0x000fe20000410000 */
[----:B------:R-:W-:Y:S01]  /*1770*/  PRMT R140, R135, 0x7632, R140 ;  /* 0x00007632878c7816 */ /* 0x000fe2000000008c */
[----:B------:R-:W-:Y:S01]  /*1780*/  FADD.FTZ R135, R143, -UR5 ;  /* 0x800000058f877e21 */ /* 0x000fe20008010000 */
[----:B------:R-:W-:Y:S01]  /*1790*/  SHF.L.U32 R201, R139, 0x10, RZ ;  /* 0x000000108bc97819 */ /* 0x000fe200000006ff */
[----:B------:R-:W4:Y:S01]  /*17a0*/  LDL.LU R142, [R1+0x7c] ;  /* 0x00007c00018e7983 */ /* 0x000f220000300800 */
[----:B------:R-:W-:Y:S01]  /*17b0*/  SHF.L.U32 R140, R140, 0x10, RZ ;  /* 0x000000108c8c7819 */ /* 0x000fe200000006ff */
[----:B------:R-:W-:Y:S01]  /*17c0*/  FMUL.FTZ R135, R135, UR16 ;  /* 0x0000001087877c20 */ /* 0x000fe20008410000 */
[----:B------:R-:W-:Y:S01]  /*17d0*/  FADD.FTZ R144, R144, -UR5 ;  /* 0x8000000590907e21 */ /* 0x000fe20008010000 */
[----:B------:R-:W-:Y:S01]  /*17e0*/  FADD.FTZ R238, R201, R238 ;  /* 0x000000eec9ee7221 */ /* 0x000fe20000010000 */
[-C--:B------:R-:W-:Y:S01]  /*17f0*/  FFMA.FTZ R11, R200, R201.reuse, R11 ;  /* 0x000000c9c80b7223 */ /* 0x080fe2000001000b */
[----:B------:R-:W-:Y:S01]  /*1800*/  FFMA.FTZ R201, R82, R201, R141 ;  /* 0x000000c952c97223 */ /* 0x000fe2000001008d */
[----:B------:R-:W-:Y:S01]  /*1810*/  FMUL.FTZ R141, R51, R140 ;  /* 0x0000008c338d7220 */ /* 0x000fe20000410000 */
[----:B------:R-:W-:Y:S01]  /*1820*/  PRMT R139, R139, 0x7632, R139 ;  /* 0x000076328b8b7816 */ /* 0x000fe2000000008b */
[----:B------:R-:W-:-:S03]  /*1830*/  FADD.FTZ R146, R146, -UR5 ;  /* 0x8000000592927e21 */ /* 0x000fc60008010000 */
[----:B------:R-:W-:Y:S01]  /*1840*/  SHF.L.U32 R139, R139, 0x10, RZ ;  /* 0x000000108b8b7819 */ /* 0x000fe200000006ff */
[----:B------:R-:W-:-:S04]  /*1850*/  FMUL.FTZ R146, R146, UR16 ;  /* 0x0000001092927c20 */ /* 0x000fc80008410000 */
[----:B------:R-:W-:Y:S01]  /*1860*/  FADD.FTZ R239, R139, R239 ;  /* 0x000000ef8bef7221 */ /* 0x000fe20000010000 */
[-C--:B------:R-:W-:Y:S01]  /*1870*/  FFMA.FTZ R12, R135, R139.reuse, R12 ;  /* 0x0000008b870c7223 */ /* 0x080fe2000001000c */
[----:B------:R-:W-:Y:S01]  /*1880*/  FFMA.FTZ R139, R83, R139, R141 ;  /* 0x0000008b538b7223 */ /* 0x000fe2000001008d */
[----:B---3--:R-:W-:-:S05]  /*1890*/  FADD.FTZ R207, R140, R207 ;  /* 0x000000cf8ccf7221 */ /* 0x008fca0000010000 */
[----:B------:R0:W-:Y:S01]  /*18a0*/  STL [R1+0x64], R207 ;  /* 0x000064cf01007387 */ /* 0x0001e20000100800 */
[----:B--2---:R-:W-:-:S03]  /*18b0*/  FFMA.FTZ R202, R135, R140, R202 ;  /* 0x0000008c87ca7223 */ /* 0x004fc600000100ca */
[----:B0-----:R-:W2:Y:S01]  /*18c0*/  LDL.LU R207, [R1+0x8c] ;  /* 0x00008c0001cf7983 */ /* 0x001ea20000300800 */
[----:B------:R-:W-:-:S03]  /*18d0*/  SHF.L.U32 R140, R148, 0x10, RZ ;  /* 0x00000010948c7819 */ /* 0x000fc600000006ff */
[----:B------:R0:W-:Y:S02]  /*18e0*/  STL [R1+0x54], R202 ;  /* 0x000054ca01007387 */ /* 0x0001e40000100800 */
[----:B0-----:R-:W-:Y:S01]  /*18f0*/  FMUL.FTZ R202, R144, UR16 ;  /* 0x0000001090ca7c20 */ /* 0x001fe20008410000 */
[----:B----4-:R-:W-:-:S03]  /*1900*/  FADD.FTZ R209, R140, R209 ;  /* 0x000000d18cd17221 */ /* 0x010fc60000010000 */
[----:B------:R-:W-:-:S05]  /*1910*/  FFMA.FTZ R206, R202, R140, R206 ;  /* 0x0000008ccace7223 */ /* 0x000fca00000100ce */
[----:B------:R0:W-:Y:S04]  /*1920*/  STL [R1+0x78], R206 ;  /* 0x000078ce01007387 */ /* 0x0001e80000100800 */
[----:B------:R-:W-:Y:S04]  /*1930*/  STL [R1+0x88], R209 ;  /* 0x000088d101007387 */ /* 0x000fe80000100800 */
[----:B0-----:R-:W3:Y:S01]  /*1940*/  LDL.LU R206, [R1+0x84] ;  /* 0x0000840001ce7983 */ /* 0x001ee20000300800 */
[----:B------:R-:W-:Y:S01]  /*1950*/  SHF.L.U32 R144, R152, 0x10, RZ ;  /* 0x0000001098907819 */ /* 0x000fe200000006ff */
[----:B------:R-:W-:-:S02]  /*1960*/  FMUL.FTZ R140, R44, R140 ;  /* 0x0000008c2c8c7220 */ /* 0x000fc40000410000 */
[----:B------:R-:W4:Y:S02]  /*1970*/  LDL.LU R141, [R1+0x94] ;  /* 0x00009400018d7983 */ /* 0x000f240000300800 */
[----:B------:R-:W-:Y:S01]  /*1980*/  FADD.FTZ R240, R144, R240 ;  /* 0x000000f090f07221 */ /* 0x000fe20000010000 */
[-C--:B------:R-:W-:Y:S01]  /*1990*/  FFMA.FTZ R13, R202, R144.reuse, R13 ;  /* 0x00000090ca0d7223 */ /* 0x080fe2000001000d */
[----:B------:R-:W-:Y:S01]  /*19a0*/  FFMA.FTZ R144, R76, R144, R140 ;  /* 0x000000904c907223 */ /* 0x000fe2000001008c */
[----:B------:R-:W-:-:S05]  /*19b0*/  SHF.L.U32 R140, R149, 0x10, RZ ;  /* 0x00000010958c7819 */ /* 0x000fca00000006ff */
[----:B------:R-:W-:Y:S01]  /*19c0*/  FADD.FTZ R203, R140, R203 ;  /* 0x000000cb8ccb7221 */ /* 0x000fe20000010000 */
[----:B------:R-:W-:-:S04]  /*19d0*/  FFMA.FTZ R208, R146, R140, R208 ;  /* 0x0000008c92d07223 */ /* 0x000fc800000100d0 */
[----:B------:R0:W-:Y:S04]  /*19e0*/  STL [R1+0x90], R203 ;  /* 0x000090cb01007387 */ /* 0x0001e80000100800 */
[----:B------:R-:W-:Y:S04]  /*19f0*/  STL [R1+0x80], R208 ;  /* 0x000080d001007387 */ /* 0x000fe80000100800 */
[----:B------:R-:W4:Y:S01]  /*1a00*/  LDL.LU R143, [R1+0xb8] ;  /* 0x0000b800018f7983 */ /* 0x000f220000300800 */
[----:B0-----:R-:W-:Y:S01]  /*1a10*/  SHF.L.U32 R203, R153, 0x10, RZ ;  /* 0x0000001099cb7819 */ /* 0x001fe200000006ff */
[----:B------:R-:W-:Y:S01]  /*1a20*/  FMUL.FTZ R140, R46, R140 ;  /* 0x0000008c2e8c7220 */ /* 0x000fe20000410000 */
[----:B------:R-:W-:-:S03]  /*1a30*/  FADD.FTZ R145, R145, -UR5 ;  /* 0x8000000591917e21 */ /* 0x000fc60008010000 */
[----:B------:R-:W-:Y:S01]  /*1a40*/  FADD.FTZ R242, R203, R242 ;  /* 0x000000f2cbf27221 */ /* 0x000fe20000010000 */
[-C--:B------:R-:W-:Y:S01]  /*1a50*/  FFMA.FTZ R15, R146, R203.reuse, R15 ;  /* 0x000000cb920f7223 */ /* 0x080fe2000001000f */
[--C-:B------:R-:W-:Y:S01]  /*1a60*/  FFMA.FTZ R203, R78, R203, R140.reuse ;  /* 0x000000cb4ecb7223 */ /* 0x100fe2000001008c */
[----:B------:R-:W-:Y:S01]  /*1a70*/  PRMT R140, R148, 0x7632, R140 ;  /* 0x00007632948c7816 */ /* 0x000fe2000000008c */
[----:B------:R-:W-:Y:S01]  /*1a80*/  FMUL.FTZ R145, R145, UR16 ;  /* 0x0000001091917c20 */ /* 0x000fe20008410000 */
[----:B------:R-:W-:Y:S02]  /*1a90*/  PRMT R148, R152, 0x7632, R148 ;  /* 0x0000763298947816 */ /* 0x000fe40000000094 */
[----:B------:R-:W-:Y:S02]  /*1aa0*/  SHF.L.U32 R140, R140, 0x10, RZ ;  /* 0x000000108c8c7819 */ /* 0x000fe400000006ff */
[----:B------:R-:W-:-:S03]  /*1ab0*/  SHF.L.U32 R148, R148, 0x10, RZ ;  /* 0x0000001094947819 */ /* 0x000fc600000006ff */
[----:B------:R-:W-:Y:S01]  /*1ac0*/  FFMA.FTZ R142, R145, R140, R142 ;  /* 0x0000008c918e7223 */ /* 0x000fe2000001008e */
[----:B------:R-:W-:Y:S01]  /*1ad0*/  PRMT R149, R149, 0x7632, R149 ;  /* 0x0000763295957816 */ /* 0x000fe20000000095 */
[----:B------:R-:W-:Y:S01]  /*1ae0*/  FADD.FTZ R147, R147, -UR5 ;  /* 0x8000000593937e21 */ /* 0x000fe20008010000 */
[----:B------:R-:W-:Y:S01]  /*1af0*/  FFMA.FTZ R14, R145, R148, R14 ;  /* 0x00000094910e7223 */ /* 0x000fe2000001000e */
[----:B------:R-:W-:Y:S01]  /*1b00*/  FADD.FTZ R241, R148, R241 ;  /* 0x000000f194f17221 */ /* 0x000fe20000010000 */
[----:B------:R0:W-:Y:S04]  /*1b10*/  STL [R1+0x7c], R142 ;  /* 0x00007c8e01007387 */ /* 0x0001e80000100800 */
[----:B0-----:R-:W4:Y:S01]  /*1b20*/  LDL.LU R142, [R1+0xa0] ;  /* 0x0000a000018e7983 */ /* 0x001f220000300800 */
[----:B--2---:R-:W-:Y:S01]  /*1b30*/  FADD.FTZ R207, R140, R207 ;  /* 0x000000cf8ccf7221 */ /* 0x004fe20000010000 */
[----:B------:R-:W-:-:S04]  /*1b40*/  FMUL.FTZ R140, R45, R140 ;  /* 0x0000008c2d8c7220 */ /* 0x000fc80000410000 */
[----:B------:R-:W-:Y:S01]  /*1b50*/  FFMA.FTZ R148, R77, R148, R140 ;  /* 0x000000944d947223 */ /* 0x000fe2000001008c */
[----:B------:R-:W-:Y:S01]  /*1b60*/  SHF.L.U32 R140, R149, 0x10, RZ ;  /* 0x00000010958c7819 */ /* 0x000fe200000006ff */
[----:B------:R-:W-:Y:S01]  /*1b70*/  FMUL.FTZ R149, R147, UR16 ;  /* 0x0000001093957c20 */ /* 0x000fe20008410000 */
[----:B------:R0:W-:Y:S04]  /*1b80*/  STL [R1+0x8c], R207 ;  /* 0x00008ccf01007387 */ /* 0x0001e80000100800 */
[----:B0-----:R-:W2:Y:S01]  /*1b90*/  LDL.LU R207, [R1+0xbc] ;  /* 0x0000bc0001cf7983 */ /* 0x001ea20000300800 */
[----:B---3--:R-:W-:-:S05]  /*1ba0*/  FFMA.FTZ R206, R149, R140, R206 ;  /* 0x0000008c95ce7223 */ /* 0x008fca00000100ce */
[----:B------:R0:W-:Y:S04]  /*1bb0*/  STL [R1+0x84], R206 ;  /* 0x000084ce01007387 */ /* 0x0001e80000100800 */
[----:B0-----:R-:W3:Y:S04]  /*1bc0*/  LDL.LU R206, [R1+0xa4] ;  /* 0x0000a40001ce7983 */ /* 0x001ee80000300800 */
[----:B------:R-:W3:Y:S04]  /*1bd0*/  LDL.LU R215, [R1+0xc0] ;  /* 0x0000c00001d77983 */ /* 0x000ee80000300800 */
[----:B------:R-:W3:Y:S01]  /*1be0*/  LDL.LU R208, [R1+0xa8] ;  /* 0x0000a80001d07983 */ /* 0x000ee20000300800 */
[----:B----4-:R-:W-:Y:S01]  /*1bf0*/  FADD.FTZ R141, R140, R141 ;  /* 0x0000008d8c8d7221 */ /* 0x010fe20000010000 */
[----:B------:R-:W-:Y:S01]  /*1c00*/  FMUL.FTZ R147, R47, R140 ;  /* 0x0000008c2f937220 */ /* 0x000fe20000410000 */
[----:B------:R-:W-:-:S05]  /*1c10*/  SHF.L.U32 R140, R150, 0x10, RZ ;  /* 0x00000010968c7819 */ /* 0x000fca00000006ff */
[----:B------:R-:W-:Y:S01]  /*1c20*/  FADD.FTZ R143, R140, R143 ;  /* 0x0000008f8c8f7221 */ /* 0x000fe20000010000 */
[----:B------:R-:W-:Y:S04]  /*1c30*/  STL [R1+0x94], R141 ;  /* 0x0000948d01007387 */ /* 0x000fe80000100800 */
[----:B------:R0:W-:Y:S04]  /*1c40*/  STL [R1+0xb8], R143 ;  /* 0x0000b88f01007387 */ /* 0x0001e80000100800 */
[----:B0-----:R-:W4:Y:S01]  /*1c50*/  LDL.LU R143, [R1+0xc4] ;  /* 0x0000c400018f7983 */ /* 0x001f220000300800 */
[----:B------:R-:W-:-:S04]  /*1c60*/  PRMT R153, R153, 0x7632, R153 ;  /* 0x0000763299997816 */ /* 0x000fc80000000099 */
[----:B------:R-:W-:-:S05]  /*1c70*/  SHF.L.U32 R153, R153, 0x10, RZ ;  /* 0x0000001099997819 */ /* 0x000fca00000006ff */
[-C--:B------:R-:W-:Y:S01]  /*1c80*/  FFMA.FTZ R16, R149, R153.reuse, R16 ;  /* 0x0000009995107223 */ /* 0x080fe20000010010 */
[----:B------:R-:W-:Y:S01]  /*1c90*/  FADD.FTZ R243, R153, R243 ;  /* 0x000000f399f37221 */ /* 0x000fe20000010000 */
[----:B------:R-:W-:Y:S01]  /*1ca0*/  FFMA.FTZ R147, R79, R153, R147 ;  /* 0x000000994f937223 */ /* 0x000fe20000010093 */
[----:B------:R-:W-:-:S04]  /*1cb0*/  FADD.FTZ R153, R156, -UR5 ;  /* 0x800000059c997e21 */ /* 0x000fc80008010000 */
[----:B------:R-:W-:Y:S01]  /*1cc0*/  FMUL.FTZ R153, R153, UR16 ;  /* 0x0000001099997c20 */ /* 0x000fe20008410000 */
[----:B------:R-:W-:-:S03]  /*1cd0*/  FMUL.FTZ R141, R40, R140 ;  /* 0x0000008c288d7220 */ /* 0x000fc60000410000 */
[----:B------:R-:W-:Y:S01]  /*1ce0*/  FFMA.FTZ R142, R153, R140, R142 ;  /* 0x0000008c998e7223 */ /* 0x000fe2000001008e */
[----:B------:R-:W-:Y:S01]  /*1cf0*/  PRMT R140, R150, 0x7632, R140 ;  /* 0x00007632968c7816 */ /* 0x000fe2000000008c */
[----:B------:R-:W-:-:S03]  /*1d00*/  FADD.FTZ R150, R157, -UR5 ;  /* 0x800000059d967e21 */ /* 0x000fc60008010000 */
[----:B------:R0:W-:Y:S01]  /*1d10*/  STL [R1+0xa0], R142 ;  /* 0x0000a08e01007387 */ /* 0x0001e20000100800 */
[----:B------:R-:W-:Y:S01]  /*1d20*/  SHF.L.U32 R140, R140, 0x10, RZ ;  /* 0x000000108c8c7819 */ /* 0x000fe200000006ff */
[----:B------:R-:W-:Y:S01]  /*1d30*/  FMUL.FTZ R150, R150, UR16 ;  /* 0x0000001096967c20 */ /* 0x000fe20008410000 */
[----:B------:R-:W-:Y:S01]  /*1d40*/  SHF.L.U32 R152, R154, 0x10, RZ ;  /* 0x000000109a987819 */ /* 0x000fe200000006ff */
[----:B0-----:R-:W4:Y:S04]  /*1d50*/  LDL.LU R142, [R1+0xac] ;  /* 0x0000ac00018e7983 */ /* 0x001f280000300800 */
[----:B------:R-:W-:Y:S01]  /*1d60*/  FADD.FTZ R245, R152, R245 ;  /* 0x000000f598f57221 */ /* 0x000fe20000010000 */
[-C--:B------:R-:W-:Y:S01]  /*1d70*/  FFMA.FTZ R17, R153, R152.reuse, R17 ;  /* 0x0000009899117223 */ /* 0x080fe20000010011 */
[----:B------:R-:W-:Y:S01]  /*1d80*/  FADD.FTZ R158, R158, -UR5 ;  /* 0x800000059e9e7e21 */ /* 0x000fe20008010000 */
[----:B------:R-:W4:Y:S01]  /*1d90*/  LDL.LU R211, [R1+0xe8] ;  /* 0x0000e80001d37983 */ /* 0x000f220000300800 */
[----:B------:R-:W-:Y:S01]  /*1da0*/  FFMA.FTZ R152, R72, R152, R141 ;  /* 0x0000009848987223 */ /* 0x000fe2000001008d */
[----:B------:R-:W-:-:S02]  /*1db0*/  FMUL.FTZ R141, R41, R140 ;  /* 0x0000008c298d7220 */ /* 0x000fc40000410000 */
[----:B------:R-:W4:Y:S01]  /*1dc0*/  LDL.LU R210, [R1+0xb0] ;  /* 0x0000b00001d27983 */ /* 0x000f220000300800 */
[----:B------:R-:W-:-:S04]  /*1dd0*/  PRMT R154, R154, 0x7632, R154 ;  /* 0x000076329a9a7816 */ /* 0x000fc8000000009a */
[----:B------:R-:W-:-:S05]  /*1de0*/  SHF.L.U32 R154, R154, 0x10, RZ ;  /* 0x000000109a9a7819 */ /* 0x000fca00000006ff */
[----:B------:R-:W-:Y:S01]  /*1df0*/  FADD.FTZ R247, R154, R247 ;  /* 0x000000f79af77221 */ /* 0x000fe20000010000 */
[-C--:B------:R-:W-:Y:S01]  /*1e00*/  FFMA.FTZ R18, R150, R154.reuse, R18 ;  /* 0x0000009a96127223 */ /* 0x080fe20000010012 */
[----:B------:R-:W-:Y:S01]  /*1e10*/  FFMA.FTZ R154, R73, R154, R141 ;  /* 0x0000009a499a7223 */ /* 0x000fe2000001008d */
[----:B------:R-:W-:Y:S01]  /*1e20*/  FADD.FTZ R159, R159, -UR5 ;  /* 0x800000059f9f7e21 */ /* 0x000fe20008010000 */
[----:B--2---:R-:W-:-:S05]  /*1e30*/  FADD.FTZ R207, R140, R207 ;  /* 0x000000cf8ccf7221 */ /* 0x004fca0000010000 */
[----:B------:R-:W-:Y:S04]  /*1e40*/  STL [R1+0xbc], R207 ;  /* 0x0000bccf01007387 */ /* 0x000fe80000100800 */
[----:B------:R-:W2:Y:S01]  /*1e50*/  LDL.LU R209, [R1] ;  /* 0x0000000001d17983 */ /* 0x000ea20000300800 */
[----:B---3--:R-:W-:Y:S01]  /*1e60*/  FFMA.FTZ R206, R150, R140, R206 ;  /* 0x0000008c96ce7223 */ /* 0x008fe200000100ce */
[----:B------:R-:W-:-:S04]  /*1e70*/  SHF.L.U32 R140, R151, 0x10, RZ ;  /* 0x00000010978c7819 */ /* 0x000fc800000006ff */
[----:B------:R0:W-:Y:S02]  /*1e80*/  STL [R1+0xa4], R206 ;  /* 0x0000a4ce01007387 */ /* 0x0001e40000100800 */
[----:B0-----:R-:W-:-:S04]  /*1e90*/  FMUL.FTZ R206, R158, UR16 ;  /* 0x000000109ece7c20 */ /* 0x001fc80008410000 */
[----:B------:R-:W-:Y:S01]  /*1ea0*/  FFMA.FTZ R208, R206, R140, R208 ;  /* 0x0000008cced07223 */ /* 0x000fe200000100d0 */
[----:B------:R-:W-:-:S04]  /*1eb0*/  FADD.FTZ R215, R140, R215 ;  /* 0x000000d78cd77221 */ /* 0x000fc80000010000 */
[----:B------:R0:W-:Y:S01]  /*1ec0*/  STL [R1+0xa8], R208 ;  /* 0x0000a8d001007387 */ /* 0x0001e20000100800 */
[----:B------:R-:W-:Y:S01]  /*1ed0*/  FMUL.FTZ R141, R42, R140 ;  /* 0x0000008c2a8d7220 */ /* 0x000fe20000410000 */
[----:B------:R-:W-:Y:S02]  /*1ee0*/  PRMT R140, R151, 0x7632, R140 ;  /* 0x00007632978c7816 */ /* 0x000fe4000000008c */
[----:B0-----:R-:W3:Y:S04]  /*1ef0*/  LDL.LU R208, [R1+0xf0] ;  /* 0x0000f00001d07983 */ /* 0x001ee80000300800 */
[----:B------:R0:W-:Y:S01]  /*1f00*/  STL [R1+0xc0], R215 ;  /* 0x0000c0d701007387 */ /* 0x0001e20000100800 */
[----:B------:R-:W-:-:S03]  /*1f10*/  SHF.L.U32 R140, R140, 0x10, RZ ;  /* 0x000000108c8c7819 */ /* 0x000fc600000006ff */
[----:B0-----:R-:W3:Y:S04]  /*1f20*/  LDL.LU R215, [R1+0xc8] ;  /* 0x0000c80001d77983 */ /* 0x001ee80000300800 */
[----:B------:R-:W3:Y:S01]  /*1f30*/  LDL.LU R157, [R1+0x8] ;  /* 0x00000800019d7983 */ /* 0x000ee20000300800 */
[C---:B------:R-:W-:Y:S01]  /*1f40*/  SHF.L.U32 R207, R155.reuse, 0x10, RZ ;  /* 0x000000109bcf7819 */ /* 0x040fe200000006ff */
[----:B----4-:R-:W-:Y:S01]  /*1f50*/  FADD.FTZ R143, R140, R143 ;  /* 0x0000008f8c8f7221 */ /* 0x010fe20000010000 */
[----:B------:R-:W-:-:S04]  /*1f60*/  PRMT R155, R155, 0x7632, R155 ;  /* 0x000076329b9b7816 */ /* 0x000fc8000000009b */
[----:B------:R-:W-:Y:S01]  /*1f70*/  SHF.L.U32 R151, R155, 0x10, RZ ;  /* 0x000000109b977819 */ /* 0x000fe200000006ff */
[----:B------:R-:W-:Y:S01]  /*1f80*/  FMUL.FTZ R155, R159, UR16 ;  /* 0x000000109f9b7c20 */ /* 0x000fe20008410000 */
[----:B------:R-:W-:Y:S04]  /*1f90*/  STL [R1+0xc4], R143 ;  /* 0x0000c48f01007387 */ /* 0x000fe80000100800 */
[----:B------:R-:W4:Y:S04]  /*1fa0*/  LDL.LU R159, [R1+0xb4] ;  /* 0x0000b400019f7983 */ /* 0x000f280000300800 */
[----:B------:R-:W4:Y:S01]  /*1fb0*/  LDL.LU R158, [R1+0xec] ;  /* 0x0000ec00019e7983 */ /* 0x000f220000300800 */
[----:B------:R-:W-:Y:S01]  /*1fc0*/  FADD.FTZ R248, R207, R248 ;  /* 0x000000f8cff87221 */ /* 0x000fe20000010000 */
[-C--:B------:R-:W-:Y:S01]  /*1fd0*/  FFMA.FTZ R19, R206, R207.reuse, R19 ;  /* 0x000000cfce137223 */ /* 0x080fe20000010013 */
[----:B------:R-:W-:Y:S01]  /*1fe0*/  FFMA.FTZ R207, R74, R207, R141 ;  /* 0x000000cf4acf7223 */ /* 0x000fe2000001008d */
[----:B------:R-:W-:Y:S01]  /*1ff0*/  SHF.L.U32 R178, R178, 0x10, RZ ;  /* 0x00000010b2b27819 */ /* 0x000fe200000006ff */
[----:B------:R-:W-:-:S04]  /*2000*/  @P1 IMAD.WIDE.U32 R176, R23, 0x20, R176 ;  /* 0x0000002017b01825 */ /* 0x000fc800078e00b0 */
[-C--:B------:R-:W-:Y:S01]  /*2010*/  FMUL.FTZ R141, R43, R140.reuse ;  /* 0x0000008c2b8d7220 */ /* 0x080fe20000410000 */
[----:B------:R-:W-:Y:S01]  /*2020*/  FFMA.FTZ R142, R155, R140, R142 ;  /* 0x0000008c9b8e7223 */ /* 0x000fe2000001008e */
[----:B------:R-:W-:Y:S01]  /*2030*/  FMUL.FTZ R133, R55, R133 ;  /* 0x0000008537857220 */ /* 0x000fe20000410000 */
[----:B------:R-:W-:-:S04]  /*2040*/  IMAD.WIDE.U32 R204, R23, 0x20, R204 ;  /* 0x0000002017cc7825 */ /* 0x000fc800078e00cc */
[----:B------:R-:W-:Y:S01]  /*2050*/  FADD.FTZ R160, R160, -UR5 ;  /* 0x80000005a0a07e21 */ /* 0x000fe20008010000 */
[----:B------:R-:W-:Y:S01]  /*2060*/  FADD.FTZ R250, R151, R250 ;  /* 0x000000fa97fa7221 */ /* 0x000fe20000010000 */
[-C--:B------:R-:W-:Y:S01]  /*2070*/  FFMA.FTZ R20, R155, R151.reuse, R20 ;  /* 0x000000979b147223 */ /* 0x080fe20000010014 */
[-C--:B------:R-:W-:Y:S01]  /*2080*/  FFMA.FTZ R8, R137, R178.reuse, R8 ;  /* 0x000000b289087223 */ /* 0x080fe20000010008 */
[----:B------:R-:W-:Y:S01]  /*2090*/  FADD.FTZ R235, R178, R235 ;  /* 0x000000ebb2eb7221 */ /* 0x000fe20000010000 */
[----:B------:R-:W-:Y:S01]  /*20a0*/  FFMA.FTZ R133, R87, R178, R133 ;  /* 0x000000b257857223 */ /* 0x000fe20000010085 */
[----:B------:R-:W5:Y:S01]  /*20b0*/  @P1 LDG.E.128 R112, desc[UR10][R176.64] ;  /* 0x0000000ab0701981 */ /* 0x000f62000c1e1d00 */
[----:B------:R-:W-:Y:S01]  /*20c0*/  FFMA.FTZ R151, R75, R151, R141 ;  /* 0x000000974b977223 */ /* 0x000fe2000001008d */
[----:B------:R-:W-:Y:S02]  /*20d0*/  SHF.L.U32 R156, R164, 0x10, RZ ;  /* 0x00000010a49c7819 */ /* 0x000fe400000006ff */
[----:B------:R-:W5:Y:S04]  /*20e0*/  @P1 LDG.E.128 R116, desc[UR10][R176.64+0x10] ;  /* 0x0000100ab0741981 */ /* 0x000f68000c1e1d00 */
[----:B------:R0:W-:Y:S01]  /*20f0*/  STL [R1+0xac], R142 ;  /* 0x0000ac8e01007387 */ /* 0x0001e20000100800 */
[----:B------:R-:W-:-:S03]  /*2100*/  FADD.FTZ R211, R156, R211 ;  /* 0x000000d39cd37221 */ /* 0x000fc60000010000 */
[----:B------:R-:W4:Y:S04]  /*2110*/  LDG.E.128 R176, desc[UR10][R204.64] ;  /* 0x0000000accb07981 */ /* 0x000f28000c1e1d00 */
[----:B0-----:R0:W4:Y:S02]  /*2120*/  LDG.E.128 R140, desc[UR10][R204.64+0x10] ;  /* 0x0000100acc8c7981 */ /* 0x001124000c1e1d00 */
[----:B0-----:R-:W-:Y:S01]  /*2130*/  FMUL.FTZ R205, R160, UR16 ;  /* 0x00000010a0cd7c20 */ /* 0x001fe20008410000 */
[----:B------:R-:W-:-:S03]  /*2140*/  SHF.L.U32 R204, R168, 0x10, RZ ;  /* 0x00000010a8cc7819 */ /* 0x000fc600000006ff */
[CC--:B------:R-:W-:Y:S01]  /*2150*/  FFMA.FTZ R210, R205.reuse, R156.reuse, R210 ;  /* 0x0000009ccdd27223 */ /* 0x0c0fe200000100d2 */
[----:B------:R-:W-:Y:S01]  /*2160*/  FMUL.FTZ R156, R36, R156 ;  /* 0x0000009c249c7220 */ /* 0x000fe20000410000 */
[----:B------:R-:W-:Y:S01]  /*2170*/  FFMA.FTZ R21, R205, R204, R21 ;  /* 0x000000cccd157223 */ /* 0x000fe20000010015 */
[----:B------:R0:W-:Y:S01]  /*2180*/  STL [R1+0xe8], R211 ;  /* 0x0000e8d301007387 */ /* 0x0001e20000100800 */
[----:B------:R-:W-:-:S03]  /*2190*/  FADD.FTZ R162, R162, -UR5 ;  /* 0x80000005a2a27e21 */ /* 0x000fc60008010000 */
[----:B0-----:R-:W4:Y:S04]  /*21a0*/  LDL.LU R211, [R1+0x4] ;  /* 0x0000040001d37983 */ /* 0x001f280000300800 */
[----:B------:R0:W-:Y:S04]  /*21b0*/  STL [R1+0xb0], R210 ;  /* 0x0000b0d201007387 */ /* 0x0001e80000100800 */
[----:B0-----:R-:W4:Y:S01]  /*21c0*/  LDL.LU R210, [R1+0xcc] ;  /* 0x0000cc0001d27983 */ /* 0x001f220000300800 */
[----:B------:R-:W-:Y:S01]  /*21d0*/  FADD.FTZ R161, R161, -UR5 ;  /* 0x80000005a1a17e21 */ /* 0x000fe20008010000 */
[----:B------:R-:W-:-:S05]  /*21e0*/  @P0 IMAD.WIDE.U32 R174, R23, 0x8, R174 ;  /* 0x0000000817ae0825 */ /* 0x000fca00078e00ae */
[----:B------:R-:W5:Y:S04]  /*21f0*/  @P0 LDG.E.64 R198, desc[UR10][R174.64] ;  /* 0x0000000aaec60981 */ /* 0x000f68000c1e1b00 */
[----:B------:R-:W4:Y:S01]  /*2200*/  LDG.E.128 R172, desc[UR10][R172.64+0x10] ;  /* 0x0000100aacac7981 */ /* 0x000f22000c1e1d00 */
[----:B--2---:R-:W-:Y:S01]  /*2210*/  FADD.FTZ R209, R204, R209 ;  /* 0x000000d1ccd17221 */ /* 0x004fe20000010000 */
[----:B------:R-:W-:Y:S01]  /*2220*/  FFMA.FTZ R204, R68, R204, R156 ;  /* 0x000000cc44cc7223 */ /* 0x000fe2000001009c */
[----:B------:R-:W-:-:S03]  /*2230*/  SHF.L.U32 R156, R165, 0x10, RZ ;  /* 0x00000010a59c7819 */ /* 0x000fc600000006ff */
[----:B------:R0:W-:Y:S04]  /*2240*/  STL [R1], R209 ;  /* 0x000000d101007387 */ /* 0x0001e80000100800 */
[----:B------:R-:W2:Y:S01]  /*2250*/  LDL.LU R160, [R1+0xf4] ;  /* 0x0000f40001a07983 */ /* 0x000ea20000300800 */
[----:B0-----:R-:W-:Y:S01]  /*2260*/  FMUL.FTZ R209, R162, UR16 ;  /* 0x00000010a2d17c20 */ /* 0x001fe20008410000 */
[----:B---3--:R-:W-:-:S05]  /*2270*/  FADD.FTZ R208, R156, R208 ;  /* 0x000000d09cd07221 */ /* 0x008fca0000010000 */
[----:B------:R0:W-:Y:S01]  /*2280*/  STL [R1+0xf0], R208 ;  /* 0x0000f0d001007387 */ /* 0x0001e20000100800 */
[-C--:B------:R-:W-:Y:S01]  /*2290*/  FFMA.FTZ R215, R209, R156.reuse, R215 ;  /* 0x0000009cd1d77223 */ /* 0x080fe200000100d7 */
[----:B0-----:R-:W-:Y:S01]  /*22a0*/  SHF.L.U32 R208, R169, 0x10, RZ ;  /* 0x00000010a9d07819 */ /* 0x001fe200000006ff */
[----:B------:R-:W-:-:S04]  /*22b0*/  FMUL.FTZ R156, R38, R156 ;  /* 0x0000009c269c7220 */ /* 0x000fc80000410000 */
[----:B------:R-:W-:Y:S01]  /*22c0*/  FADD.FTZ R157, R208, R157 ;  /* 0x0000009dd09d7221 */ /* 0x000fe20000010000 */
[-C--:B------:R-:W-:Y:S01]  /*22d0*/  FFMA.FTZ R213, R209, R208.reuse, R213 ;  /* 0x000000d0d1d57223 */ /* 0x080fe200000100d5 */
[--C-:B------:R-:W-:Y:S01]  /*22e0*/  FFMA.FTZ R208, R70, R208, R156.reuse ;  /* 0x000000d046d07223 */ /* 0x100fe2000001009c */
[----:B------:R-:W-:Y:S02]  /*22f0*/  PRMT R156, R164, 0x7632, R156 ;  /* 0x00007632a49c7816 */ /* 0x000fe4000000009c */
[----:B------:R-:W-:Y:S01]  /*2300*/  PRMT R164, R168, 0x7632, R164 ;  /* 0x00007632a8a47816 */ /* 0x000fe200000000a4 */
[----:B------:R-:W-:Y:S01]  /*2310*/  FMUL.FTZ R168, R161, UR16 ;  /* 0x00000010a1a87c20 */ /* 0x000fe20008410000 */
[----:B------:R-:W-:Y:S01]  /*2320*/  SHF.L.U32 R156, R156, 0x10, RZ ;  /* 0x000000109c9c7819 */ /* 0x000fe200000006ff */
[----:B------:R0:W-:Y:S04]  /*2330*/  STL [R1+0x8], R157 ;  /* 0x0000089d01007387 */ /* 0x0001e80000100800 */
[----:B------:R-:W-:Y:S01]  /*2340*/  STL [R1+0xc8], R215 ;  /* 0x0000c8d701007387 */ /* 0x000fe20000100800 */
[----:B----4-:R-:W-:-:S03]  /*2350*/  FFMA.FTZ R159, R168, R156, R159 ;  /* 0x0000009ca89f7223 */ /* 0x010fc6000001009f */
[----:B0-----:R-:W3:Y:S04]  /*2360*/  LDL.LU R157, [R1+0xc] ;  /* 0x00000c00019d7983 */ /* 0x001ee80000300800 */
[----:B------:R-:W4:Y:S04]  /*2370*/  LDL.LU R162, [R1+0x10] ;  /* 0x0000100001a27983 */ /* 0x000f280000300800 */
[----:B------:R0:W-:Y:S04]  /*2380*/  STL [R1+0xb4], R159 ;  /* 0x0000b49f01007387 */ /* 0x0001e80000100800 */
[----:B0-----:R-:W4:Y:S01]  /*2390*/  LDL.LU R159, [R1+0x110] ;  /* 0x00011000019f7983 */ /* 0x001f220000300800 */
[----:B------:R-:W-:-:S05]  /*23a0*/  FADD.FTZ R158, R156, R158 ;  /* 0x0000009e9c9e7221 */ /* 0x000fca0000010000 */
[----:B------:R0:W-:Y:S04]  /*23b0*/  STL [R1+0xec], R158 ;  /* 0x0000ec9e01007387 */ /* 0x0001e80000100800 */
[----:B0-----:R-:W4:Y:S01]  /*23c0*/  LDL.LU R158, [R1+0xd0] ;  /* 0x0000d000019e7983 */ /* 0x001f220000300800 */
[----:B------:R-:W-:Y:S01]  /*23d0*/  SHF.L.U32 R164, R164, 0x10, RZ ;  /* 0x00000010a4a47819 */ /* 0x000fe200000006ff */
[----:B------:R-:W-:Y:S01]  /*23e0*/  FMUL.FTZ R156, R37, R156 ;  /* 0x0000009c259c7220 */ /* 0x000fe20000410000 */
[----:B------:R-:W-:Y:S01]  /*23f0*/  PRMT R165, R165, 0x7632, R165 ;  /* 0x00007632a5a57816 */ /* 0x000fe200000000a5 */
[----:B------:R-:W-:Y:S02]  /*2400*/  FADD.FTZ R163, R163, -UR5 ;  /* 0x80000005a3a37e21 */ /* 0x000fe40008010000 */
[-C--:B------:R-:W-:Y:S01]  /*2410*/  FFMA.FTZ R212, R168, R164.reuse, R212 ;  /* 0x000000a4a8d47223 */ /* 0x080fe200000100d4 */
[----:B------:R-:W-:Y:S01]  /*2420*/  SHF.L.U32 R165, R165, 0x10, RZ ;  /* 0x00000010a5a57819 */ /* 0x000fe200000006ff */
[----:B------:R-:W-:Y:S01]  /*2430*/  FADD.FTZ R211, R164, R211 ;  /* 0x000000d3a4d37221 */ /* 0x000fe20000010000 */
[--C-:B------:R-:W-:Y:S01]  /*2440*/  FFMA.FTZ R164, R69, R164, R156.reuse ;  /* 0x000000a445a47223 */ /* 0x100fe2000001009c */
[----:B------:R-:W-:Y:S01]  /*2450*/  PRMT R156, R169, 0x7632, R156 ;  /* 0x00007632a99c7816 */ /* 0x000fe2000000009c */
[----:B------:R-:W-:-:S02]  /*2460*/  FMUL.FTZ R169, R163, UR16 ;  /* 0x00000010a3a97c20 */ /* 0x000fc40008410000 */
[----:B------:R0:W-:Y:S01]  /*2470*/  STL [R1+0x4], R211 ;  /* 0x000004d301007387 */ /* 0x0001e20000100800 */
[----:B------:R-:W-:-:S03]  /*2480*/  SHF.L.U32 R156, R156, 0x10, RZ ;  /* 0x000000109c9c7819 */ /* 0x000fc600000006ff */
[----:B------:R-:W4:Y:S04]  /*2490*/  LDL.LU R161, [R1+0x14] ;  /* 0x0000140001a17983 */ /* 0x000f280000300800 */
[----:B------:R-:W4:Y:S01]  /*24a0*/  LDL.LU R215, [R1+0x114] ;  /* 0x0001140001d77983 */ /* 0x000f220000300800 */
[C---:B------:R-:W-:Y:S01]  /*24b0*/  FFMA.FTZ R210, R169.reuse, R165, R210 ;  /* 0x000000a5a9d27223 */ /* 0x040fe200000100d2 */
[----:B------:R-:W-:-:S04]  /*24c0*/  FFMA.FTZ R214, R169, R156, R214 ;  /* 0x0000009ca9d67223 */ /* 0x000fc800000100d6 */
[----:B------:R1:W-:Y:S04]  /*24d0*/  STL [R1+0xcc], R210 ;  /* 0x0000ccd201007387 */ /* 0x0003e80000100800 */
[----:B0-----:R-:W4:Y:S01]  /*24e0*/  LDL.LU R211, [R1+0xd4] ;  /* 0x0000d40001d37983 */ /* 0x001f220000300800 */
[----:B-1----:R-:W-:Y:S01]  /*24f0*/  FADD.FTZ R210, R172, -UR5 ;  /* 0x80000005acd27e21 */ /* 0x002fe20008010000 */
[----:B------:R-:W-:Y:S01]  /*2500*/  SHF.L.U32 R172, R170, 0x10, RZ ;  /* 0x00000010aaac7819 */ /* 0x000fe200000006ff */
[----:B--2---:R-:W-:Y:S01]  /*2510*/  FADD.FTZ R160, R165, R160 ;  /* 0x000000a0a5a07221 */ /* 0x004fe20000010000 */
[----:B------:R-:W-:-:S04]  /*2520*/  FMUL.FTZ R165, R39, R165 ;  /* 0x000000a527a57220 */ /* 0x000fc80000410000 */
[----:B------:R0:W-:Y:S01]  /*2530*/  STL [R1+0xf4], R160 ;  /* 0x0000f4a001007387 */ /* 0x0001e20000100800 */
[----:B------:R-:W-:-:S03]  /*2540*/  FFMA.FTZ R165, R71, R156, R165 ;  /* 0x0000009c47a57223 */ /* 0x000fc600000100a5 */
[----:B------:R-:W2:Y:S04]  /*2550*/  LDL.LU R163, [R1+0x38] ;  /* 0x0000380001a37983 */ /* 0x000ea80000300800 */
[----:B0-----:R-:W2:Y:S01]  /*2560*/  LDL.LU R160, [R1+0x118] ;  /* 0x0001180001a07983 */ /* 0x001ea20000300800 */
[----:B---3--:R-:W-:Y:S01]  /*2570*/  FADD.FTZ R157, R156, R157 ;  /* 0x0000009d9c9d7221 */ /* 0x008fe20000010000 */
[----:B------:R-:W-:Y:S01]  /*2580*/  SHF.L.U32 R156, R166, 0x10, RZ ;  /* 0x00000010a69c7819 */ /* 0x000fe200000006ff */
[----:B----4-:R-:W-:-:S03]  /*2590*/  FADD.FTZ R162, R172, R162 ;  /* 0x000000a2aca27221 */ /* 0x010fc60000010000 */
[----:B------:R-:W-:Y:S04]  /*25a0*/  STL [R1+0xc], R157 ;  /* 0x00000c9d01007387 */ /* 0x000fe80000100800 */
[----:B------:R-:W-:Y:S01]  /*25b0*/  STL [R1+0x10], R162 ;  /* 0x000010a201007387 */ /* 0x000fe20000100800 */
[----:B------:R-:W-:-:S05]  /*25c0*/  FADD.FTZ R159, R156, R159 ;  /* 0x0000009f9c9f7221 */ /* 0x000fca0000010000 */
[----:B------:R0:W-:Y:S04]  /*25d0*/  STL [R1+0x110], R159 ;  /* 0x0001109f01007387 */ /* 0x0001e80000100800 */
[----:B0-----:R-:W3:Y:S01]  /*25e0*/  LDL.LU R159, [R1+0xd8] ;  /* 0x0000d800019f7983 */ /* 0x001ee20000300800 */
[----:B------:R-:W-:-:S03]  /*25f0*/  FMUL.FTZ R210, R210, UR16 ;  /* 0x00000010d2d27c20 */ /* 0x000fc60008410000 */
[----:B------:R-:W4:Y:S01]  /*2600*/  LDL.LU R162, [R1+0x3c] ;  /* 0x00003c0001a27983 */ /* 0x000f220000300800 */
[----:B------:R-:W-:-:S05]  /*2610*/  FFMA.FTZ R158, R210, R156, R158 ;  /* 0x0000009cd29e7223 */ /* 0x000fca000001009e */
[----:B------:R0:W-:Y:S04]  /*2620*/  STL [R1+0xd0], R158 ;  /* 0x0000d09e01007387 */ /* 0x0001e80000100800 */
[----:B0-----:R-:W4:Y:S01]  /*2630*/  LDL.LU R158, [R1+0x11c] ;  /* 0x00011c00019e7983 */ /* 0x001f220000300800 */
[----:B------:R-:W-:-:S05]  /*2640*/  @P0 IMAD.WIDE.U32 R182, R3, 0x8, R182 ;  /* 0x0000000803b60825 */ /* 0x000fca00078e00b6 */
[----:B------:R0:W5:Y:S02]  /*2650*/  @P0 LDG.E.64 R194, desc[UR10][R182.64] ;  /* 0x0000000ab6c20981 */ /* 0x000164000c1e1b00 */
[----:B0-----:R-:W0:Y:S01]  /*2660*/  @P1 LDC.64 R182, c[0x0][0x438] ;  /* 0x00010e00ffb61b82 */ /* 0x001e220000000a00 */
[----:B------:R-:W-:Y:S01]  /*2670*/  PRMT R170, R170, 0x7632, R170 ;  /* 0x00007632aaaa7816 */ /* 0x000fe200000000aa */
[----:B------:R-:W-:Y:S01]  /*2680*/  FMUL.FTZ R157, R32, R156 ;  /* 0x0000009c209d7220 */ /* 0x000fe20000410000 */
[----:B------:R-:W-:Y:S01]  /*2690*/  PRMT R156, R166, 0x7632, R156 ;  /* 0x00007632a69c7816 */ /* 0x000fe2000000009c */
[----:B------:R-:W-:Y:S01]  /*26a0*/  FADD.FTZ R173, R173, -UR5 ;  /* 0x80000005adad7e21 */ /* 0x000fe20008010000 */
[----:B------:R-:W-:Y:S02]  /*26b0*/  SHF.L.U32 R166, R170, 0x10, RZ ;  /* 0x00000010aaa67819 */ /* 0x000fe400000006ff */
[----:B------:R-:W-:Y:S01]  /*26c0*/  SHF.L.U32 R156, R156, 0x10, RZ ;  /* 0x000000109c9c7819 */ /* 0x000fe200000006ff */
[----:B------:R-:W-:Y:S01]  /*26d0*/  FMUL.FTZ R170, R173, UR16 ;  /* 0x00000010adaa7c20 */ /* 0x000fe20008410000 */
[----:B------:R-:W-:Y:S01]  /*26e0*/  SHF.L.U32 R173, R171, 0x10, RZ ;  /* 0x00000010abad7819 */ /* 0x000fe200000006ff */
[----:B------:R-:W-:Y:S01]  /*26f0*/  FADD.FTZ R161, R166, R161 ;  /* 0x000000a1a6a17221 */ /* 0x000fe20000010000 */
[-C--:B------:R-:W-:Y:S01]  /*2700*/  FFMA.FTZ R217, R210, R172.reuse, R217 ;  /* 0x000000acd2d97223 */ /* 0x080fe200000100d9 */
[----:B------:R-:W-:Y:S01]  /*2710*/  FFMA.FTZ R172, R64, R172, R157 ;  /* 0x000000ac40ac7223 */ /* 0x000fe2000001009d */
[----:B------:R-:W-:Y:S01]  /*2720*/  FADD.FTZ R215, R156, R215 ;  /* 0x000000d79cd77221 */ /* 0x000fe20000010000 */
[-C--:B------:R-:W-:Y:S01]  /*2730*/  FMUL.FTZ R157, R33, R156.reuse ;  /* 0x0000009c219d7220 */ /* 0x080fe20000410000 */
[----:B------:R-:W-:Y:S01]  /*2740*/  FFMA.FTZ R211, R170, R156, R211 ;  /* 0x0000009caad37223 */ /* 0x000fe200000100d3 */
[----:B------:R1:W-:Y:S01]  /*2750*/  STL [R1+0x14], R161 ;  /* 0x000014a101007387 */ /* 0x0003e20000100800 */
[----:B------:R-:W-:Y:S01]  /*2760*/  SHF.L.U32 R156, R167, 0x10, RZ ;  /* 0x00000010a79c7819 */ /* 0x000fe200000006ff */
[----:B0-----:R-:W-:-:S02]  /*2770*/  @P1 IMAD.WIDE.U32 R182, R2, 0x20, R182 ;  /* 0x0000002002b61825 */ /* 0x001fc400078e00b6 */
[----:B-1----:R-:W4:Y:S02]  /*2780*/  LDL.LU R161, [R1+0xdc] ;  /* 0x0000dc0001a17983 */ /* 0x002f240000300800 */
[----:B------:R-:W-:Y:S02]  /*2790*/  FADD.FTZ R236, R190, R236 ;  /* 0x000000ecbeec7221 */ /* 0x000fe40000010000 */
[----:B------:R-:W5:Y:S01]  /*27a0*/  @P1 LDG.E.128 R104, desc[UR10][R182.64] ;  /* 0x0000000ab6681981 */ /* 0x000f62000c1e1d00 */
[----:B------:R-:W-:-:S03]  /*27b0*/  FFMA.FTZ R9, R191, R190, R9 ;  /* 0x000000bebf097223 */ /* 0x000fc60000010009 */
[----:B------:R0:W5:Y:S01]  /*27c0*/  @P1 LDG.E.128 R108, desc[UR10][R182.64+0x10] ;  /* 0x0000100ab66c1981 */ /* 0x000162000c1e1d00 */
[----:B------:R-:W-:Y:S01]  /*27d0*/  FADD.FTZ R174, R174, -UR5 ;  /* 0x80000005aeae7e21 */ /* 0x000fe20008010000 */
[----:B------:R-:W-:Y:S02]  /*27e0*/  FFMA.FTZ R190, R80, R190, R186 ;  /* 0x000000be50be7223 */ /* 0x000fe400000100ba */
[----:B------:R-:W-:Y:S04]  /*27f0*/  STL [R1+0x114], R215 ;  /* 0x000114d701007387 */ /* 0x000fe80000100800 */
[----:B------:R1:W-:Y:S04]  /*2800*/  STL [R1+0xd4], R211 ;  /* 0x0000d4d301007387 */ /* 0x0003e80000100800 */
[----:B------:R-:W4:Y:S01]  /*2810*/  LDG.E.128 R180, desc[UR10][R180.64] ;  /* 0x0000000ab4b47981 */ /* 0x000f22000c1e1d00 */
[----:B------:R-:W-:-:S03]  /*2820*/  FMUL.FTZ R174, R174, UR16 ;  /* 0x00000010aeae7c20 */ /* 0x000fc60008410000 */
[----:B------:R-:W4:Y:S01]  /*2830*/  LDG.E.128 R184, desc[UR10][R184.64] ;  /* 0x0000000ab8b87981 */ /* 0x000f22000c1e1d00 */
[----:B--2---:R-:W-:-:S05]  /*2840*/  FADD.FTZ R163, R173, R163 ;  /* 0x000000a3ada37221 */ /* 0x004fca0000010000 */
[----:B------:R-:W-:Y:S01]  /*2850*/  STL [R1+0x38], R163 ;  /* 0x000038a301007387 */ /* 0x000fe20000100800 */
[----:B------:R-:W-:-:S03]  /*2860*/  FADD.FTZ R160, R156, R160 ;  /* 0x000000a09ca07221 */ /* 0x000fc60000010000 */
[----:B------:R-:W2:Y:S04]  /*2870*/  LDL.LU R216, [R1+0x120] ;  /* 0x0001200001d87983 */ /* 0x000ea80000300800 */
[----:B-1----:R-:W2:Y:S04]  /*2880*/  LDL.LU R211, [R1+0xe0] ;  /* 0x0000e00001d37983 */ /* 0x002ea80000300800 */
[----:B------:R1:W-:Y:S04]  /*2890*/  STL [R1+0x118], R160 ;  /* 0x000118a001007387 */ /* 0x0003e80000100800 */
[----:B-1----:R-:W2:Y:S01]  /*28a0*/  LDL.LU R160, [R1+0x40] ;  /* 0x0000400001a07983 */ /* 0x002ea20000300800 */
[----:B---3--:R-:W-:-:S05]  /*28b0*/  FFMA.FTZ R159, R174, R156, R159 ;  /* 0x0000009cae9f7223 */ /* 0x008fca000001009f */
[----:B------:R1:W-:Y:S04]  /*28c0*/  STL [R1+0xd8], R159 ;  /* 0x0000d89f01007387 */ /* 0x0003e80000100800 */
[----:B-1----:R-:W3:Y:S01]  /*28d0*/  LDL.LU R159, [R1+0x128] ;  /* 0x00012800019f7983 */ /* 0x002ee20000300800 */
[-C--:B------:R-:W-:Y:S01]  /*28e0*/  FFMA.FTZ R218, R170, R166.reuse, R218 ;  /* 0x000000a6aada7223 */ /* 0x080fe200000100da */
[----:B------:R-:W-:Y:S01]  /*28f0*/  FFMA.FTZ R166, R65, R166, R157 ;  /* 0x000000a641a67223 */ /* 0x000fe2000001009d */
[----:B------:R-:W-:Y:S01]  /*2900*/  FMUL.FTZ R157, R34, R156 ;  /* 0x0000009c229d7220 */ /* 0x000fe20000410000 */
[----:B------:R-:W-:Y:S02]  /*2910*/  PRMT R171, R171, 0x7632, R171 ;  /* 0x00007632abab7816 */ /* 0x000fe400000000ab */
[----:B------:R-:W-:-:S02]  /*2920*/  PRMT R156, R167, 0x7632, R156 ;  /* 0x00007632a79c7816 */ /* 0x000fc4000000009c */
[----:B------:R-:W-:Y:S02]  /*2930*/  SHF.L.U32 R171, R171, 0x10, RZ ;  /* 0x00000010abab7819 */ /* 0x000fe400000006ff */
[----:B------:R-:W-:-:S03]  /*2940*/  SHF.L.U32 R156, R156, 0x10, RZ ;  /* 0x000000109c9c7819 */ /* 0x000fc600000006ff */
[----:B----4-:R-:W-:Y:S02]  /*2950*/  FADD.FTZ R162, R171, R162 ;  /* 0x000000a2aba27221 */ /* 0x010fe40000010000 */
[----:B------:R-:W-:-:S03]  /*2960*/  FADD.FTZ R158, R156, R158 ;  /* 0x0000009e9c9e7221 */ /* 0x000fc60000010000 */
[----:B------:R-:W-:Y:S04]  /*2970*/  STL [R1+0x3c], R162 ;  /* 0x00003ca201007387 */ /* 0x000fe80000100800 */
[----:B------:R1:W-:Y:S04]  /*2980*/  STL [R1+0x11c], R158 ;  /* 0x00011c9e01007387 */ /* 0x0003e80000100800 */
[----:B-1----:R-:W4:Y:S01]  /*2990*/  LDL.LU R158, [R1+0xf8] ;  /* 0x0000f800019e7983 */ /* 0x002f220000300800 */
[----:B------:R-:W-:Y:S01]  /*29a0*/  FADD.FTZ R167, R175, -UR5 ;  /* 0x80000005afa77e21 */ /* 0x000fe20008010000 */
[-C--:B------:R-:W-:Y:S01]  /*29b0*/  FFMA.FTZ R219, R174, R173.reuse, R219 ;  /* 0x000000adaedb7223 */ /* 0x080fe200000100db */
[----:B------:R-:W-:Y:S01]  /*29c0*/  FADD.FTZ R176, R176, -UR5 ;  /* 0x80000005b0b07e21 */ /* 0x000fe20008010000 */
[----:B------:R-:W4:Y:S01]  /*29d0*/  LDL.LU R215, [R1+0x68] ;  /* 0x0000680001d77983 */ /* 0x000f220000300800 */
[----:B------:R-:W-:Y:S01]  /*29e0*/  FMUL.FTZ R167, R167, UR16 ;  /* 0x00000010a7a77c20 */ /* 0x000fe20008410000 */
[----:B------:R-:W-:Y:S01]  /*29f0*/  FFMA.FTZ R173, R66, R173, R157 ;  /* 0x000000ad42ad7223 */ /* 0x000fe2000001009d */
[-C--:B------:R-:W-:Y:S01]  /*2a00*/  FMUL.FTZ R157, R35, R156.reuse ;  /* 0x0000009c239d7220 */ /* 0x080fe20000410000 */
[----:B------:R-:W-:Y:S01]  /*2a10*/  FMUL.FTZ R176, R176, UR16 ;  /* 0x00000010b0b07c20 */ /* 0x000fe20008410000 */
[----:B------:R-:W4:Y:S04]  /*2a20*/  LDL.LU R163, [R1+0xe4] ;  /* 0x0000e40001a37983 */ /* 0x000f280000300800 */
[----:B------:R-:W4:Y:S01]  /*2a30*/  LDL.LU R162, [R1+0x124] ;  /* 0x0001240001a27983 */ /* 0x000f220000300800 */
[----:B------:R-:W-:-:S05]  /*2a40*/  FFMA.FTZ R161, R167, R156, R161 ;  /* 0x0000009ca7a17223 */ /* 0x000fca00000100a1 */
[----:B------:R1:W-:Y:S04]  /*2a50*/  STL [R1+0xdc], R161 ;  /* 0x0000dca101007387 */ /* 0x0003e80000100800 */
[----:B-1----:R-:W4:Y:S01]  /*2a60*/  LDL.LU R161, [R1+0x44] ;  /* 0x0000440001a17983 */ /* 0x002f220000300800 */
[----:B------:R-:W-:Y:S02]  /*2a70*/  SHF.L.U32 R156, R180, 0x10, RZ ;  /* 0x00000010b49c7819 */ /* 0x000fe400000006ff */
[----:B------:R-:W-:-:S05]  /*2a80*/  SHF.L.U32 R175, R184, 0x10, RZ ;  /* 0x00000010b8af7819 */ /* 0x000fca00000006ff */
[----:B------:R-:W-:Y:S01]  /*2a90*/  FFMA.FTZ R221, R176, R175, R221 ;  /* 0x000000afb0dd7223 */ /* 0x000fe200000100dd */
[----:B--2---:R-:W-:Y:S01]  /*2aa0*/  FADD.FTZ R216, R156, R216 ;  /* 0x000000d89cd87221 */ /* 0x004fe20000010000 */
[-C--:B------:R-:W-:Y:S01]  /*2ab0*/  FFMA.FTZ R211, R176, R156.reuse, R211 ;  /* 0x0000009cb0d37223 */ /* 0x080fe200000100d3 */
[----:B------:R-:W-:-:S03]  /*2ac0*/  FMUL.FTZ R156, R28, R156 ;  /* 0x0000009c1c9c7220 */ /* 0x000fc60000410000 */
[----:B------:R-:W-:Y:S01]  /*2ad0*/  STL [R1+0x120], R216 ;  /* 0x000120d801007387 */ /* 0x000fe20000100800 */
[----:B------:R-:W-:Y:S01]  /*2ae0*/  FADD.FTZ R160, R175, R160 ;  /* 0x000000a0afa07221 */ /* 0x000fe20000010000 */
[----:B------:R-:W-:Y:S01]  /*2af0*/  FFMA.FTZ R175, R60, R175, R156 ;  /* 0x000000af3caf7223 */ /* 0x000fe2000001009c */
[----:B------:R-:W-:Y:S01]  /*2b00*/  SHF.L.U32 R156, R181, 0x10, RZ ;  /* 0x00000010b59c7819 */ /* 0x000fe200000006ff */
[----:B------:R-:W-:Y:S04]  /*2b10*/  STL [R1+0xe0], R211 ;  /* 0x0000e0d301007387 */ /* 0x000fe80000100800 */
[----:B------:R1:W-:Y:S04]  /*2b20*/  STL [R1+0x40], R160 ;  /* 0x000040a001007387 */ /* 0x0003e80000100800 */
[----:B-1----:R-:W2:Y:S01]  /*2b30*/  LDL.LU R160, [R1+0xfc] ;  /* 0x0000fc0001a07983 */ /* 0x002ea20000300800 */
[----:B---3--:R-:W-:-:S05]  /*2b40*/  FADD.FTZ R159, R156, R159 ;  /* 0x0000009f9c9f7221 */ /* 0x008fca0000010000 */
[----:B------:R1:W-:Y:S04]  /*2b50*/  STL [R1+0x128], R159 ;  /* 0x0001289f01007387 */ /* 0x0003e80000100800 */
[----:B-1----:R-:W3:Y:S01]  /*2b60*/  LDL.LU R159, [R1+0x12c] ;  /* 0x00012c00019f7983 */ /* 0x002ee20000300800 */
[----:B------:R-:W-:-:S04]  /*2b70*/  FADD.FTZ R178, R178, -UR5 ;  /* 0x80000005b2b27e21 */ /* 0x000fc80008010000 */
[----:B------:R-:W-:-:S04]  /*2b80*/  FMUL.FTZ R211, R178, UR16 ;  /* 0x00000010b2d37c20 */ /* 0x000fc80008410000 */
[----:B----4-:R-:W-:-:S05]  /*2b90*/  FFMA.FTZ R158, R211, R156, R158 ;  /* 0x0000009cd39e7223 */ /* 0x010fca000001009e */
[----:B------:R1:W-:Y:S04]  /*2ba0*/  STL [R1+0xf8], R158 ;  /* 0x0000f89e01007387 */ /* 0x0003e80000100800 */
[----:B-1----:R-:W4:Y:S01]  /*2bb0*/  LDL.LU R158, [R1+0x6c] ;  /* 0x00006c00019e7983 */ /* 0x002f220000300800 */
[----:B------:R-:W-:Y:S01]  /*2bc0*/  SHF.L.U32 R178, R185, 0x10, RZ ;  /* 0x00000010b9b27819 */ /* 0x000fe200000006ff */
[----:B------:R-:W-:Y:S01]  /*2bd0*/  FMUL.FTZ R156, R30, R156 ;  /* 0x0000009c1e9c7220 */ /* 0x000fe20000410000 */
[----:B------:R-:W-:-:S03]  /*2be0*/  FFMA.FTZ R220, R167, R171, R220 ;  /* 0x000000aba7dc7223 */ /* 0x000fc600000100dc */
[----:B------:R-:W-:Y:S01]  /*2bf0*/  FADD.FTZ R215, R178, R215 ;  /* 0x000000d7b2d77221 */ /* 0x000fe20000010000 */
[-C--:B------:R-:W-:Y:S01]  /*2c00*/  FFMA.FTZ R223, R211, R178.reuse, R223 ;  /* 0x000000b2d3df7223 */ /* 0x080fe200000100df */
[--C-:B------:R-:W-:Y:S01]  /*2c10*/  FFMA.FTZ R178, R62, R178, R156.reuse ;  /* 0x000000b23eb27223 */ /* 0x100fe2000001009c */
[----:B------:R-:W-:Y:S01]  /*2c20*/  PRMT R156, R180, 0x7632, R156 ;  /* 0x00007632b49c7816 */ /* 0x000fe2000000009c */
[----:B------:R-:W-:Y:S01]  /*2c30*/  FADD.FTZ R177, R177, -UR5 ;  /* 0x80000005b1b17e21 */ /* 0x000fe20008010000 */
[--C-:B------:R-:W-:Y:S01]  /*2c40*/  FFMA.FTZ R171, R67, R171, R157.reuse ;  /* 0x000000ab43ab7223 */ /* 0x100fe2000001009d */
[----:B------:R-:W-:Y:S01]  /*2c50*/  PRMT R180, R184, 0x7632, R180 ;  /* 0x00007632b8b47816 */ /* 0x000fe200000000b4 */
[----:B------:R-:W-:Y:S01]  /*2c60*/  FADD.FTZ R179, R179, -UR5 ;  /* 0x80000005b3b37e21 */ /* 0x000fe20008010000 */
[----:B------:R-:W-:Y:S01]  /*2c70*/  PRMT R157, R181, 0x7632, R157 ;  /* 0x00007632b59d7816 */ /* 0x000fe2000000009d */
[----:B------:R-:W-:Y:S01]  /*2c80*/  FMUL.FTZ R177, R177, UR16 ;  /* 0x00000010b1b17c20 */ /* 0x000fe20008410000 */
[----:B------:R-:W-:-:S02]  /*2c90*/  SHF.L.U32 R156, R156, 0x10, RZ ;  /* 0x000000109c9c7819 */ /* 0x000fc400000006ff */
[----:B------:R-:W-:Y:S01]  /*2ca0*/  SHF.L.U32 R180, R180, 0x10, RZ ;  /* 0x00000010b4b47819 */ /* 0x000fe200000006ff */
[----:B------:R-:W-:Y:S01]  /*2cb0*/  FMUL.FTZ R179, R179, UR16 ;  /* 0x00000010b3b37c20 */ /* 0x000fe20008410000 */
[----:B------:R-:W-:Y:S01]  /*2cc0*/  SHF.L.U32 R157, R157, 0x10, RZ ;  /* 0x000000109d9d7819 */ /* 0x000fe200000006ff */
[----:B------:R-:W-:Y:S01]  /*2cd0*/  FFMA.FTZ R163, R177, R156, R163 ;  /* 0x0000009cb1a37223 */ /* 0x000fe200000100a3 */
[----:B------:R-:W-:Y:S01]  /*2ce0*/  FADD.FTZ R162, R156, R162 ;  /* 0x000000a29ca27221 */ /* 0x000fe20000010000 */
[----:B------:R-:W-:Y:S01]  /*2cf0*/  FADD.FTZ R161, R180, R161 ;  /* 0x000000a1b4a17221 */ /* 0x000fe20000010000 */
[----:B------:R1:W-:Y:S04]  /*2d00*/  STL [R1+0x68], R215 ;  /* 0x000068d701007387 */ /* 0x0003e80000100800 */
[----:B------:R-:W-:Y:S04]  /*2d10*/  STL [R1+0xe4], R163 ;  /* 0x0000e4a301007387 */ /* 0x000fe80000100800 */
[----:B------:R0:W-:Y:S04]  /*2d20*/  STL [R1+0x124], R162 ;  /* 0x000124a201007387 */ /* 0x0001e80000100800 */
[----:B------:R-:W-:Y:S01]  /*2d30*/  STL [R1+0x44], R161 ;  /* 0x000044a101007387 */ /* 0x000fe20000100800 */
[----:B--2---:R-:W-:Y:S01]  /*2d40*/  FFMA.FTZ R160, R179, R157, R160 ;  /* 0x0000009db3a07223 */ /* 0x004fe200000100a0 */
[----:B---3--:R-:W-:-:S04]  /*2d50*/  FADD.FTZ R159, R157, R159 ;  /* 0x0000009f9d9f7221 */ /* 0x008fc80000010000 */
[----:B------:R2:W-:Y:S01]  /*2d60*/  STL [R1+0xfc], R160 ;  /* 0x0000fca001007387 */ /* 0x0005e20000100800 */
[----:B------:R-:W-:Y:S01]  /*2d70*/  FMUL.FTZ R156, R29, R156 ;  /* 0x0000009c1d9c7220 */ /* 0x000fe20000410000 */
[----:B------:R-:W-:Y:S01]  /*2d80*/  FFMA.FTZ R222, R177, R180, R222 ;  /* 0x000000b4b1de7223 */ /* 0x000fe200000100de */
[----:B------:R-:W-:Y:S01]  /*2d90*/  PRMT R185, R185, 0x7632, R185 ;  /* 0x00007632b9b97816 */ /* 0x000fe200000000b9 */
[----:B------:R-:W-:Y:S01]  /*2da0*/  STL [R1+0x12c], R159 ;  /* 0x00012c9f01007387 */ /* 0x000fe20000100800 */
[----:B------:R-:W-:Y:S01]  /*2db0*/  FMUL.FTZ R181, R31, R157 ;  /* 0x0000009d1fb57220 */ /* 0x000fe20000410000 */
[----:B------:R-:W-:Y:S01]  /*2dc0*/  FFMA.FTZ R184, R0, R22, RZ ;  /* 0x0000001600b87223 */ /* 0x000fe200000100ff */
[C---:B------:R-:W-:Y:S01]  /*2dd0*/  PRMT R246, R182.reuse, 0x7632, R246 ;  /* 0x00007632b6f67816 */ /* 0x040fe200000000f6 */
[----:B------:R-:W3:Y:S01]  /*2de0*/  LDL.LU R252, [R1+0x70] ;  /* 0x0000700001fc7983 */ /* 0x000ee20000300800 */
[----:B------:R-:W-:Y:S01]  /*2df0*/  FFMA.FTZ R180, R61, R180, R156 ;  /* 0x000000b43db47223 */ /* 0x000fe2000001009c */
[----:B------:R-:W-:Y:S01]  /*2e00*/  FADD.FTZ R156, RZ, R22 ;  /* 0x00000016ff9c7221 */ /* 0x000fe20000010000 */
[----:B------:R-:W-:Y:S01]  /*2e10*/  SHF.L.U32 R249, R182, 0x10, RZ ;  /* 0x00000010b6f97819 */ /* 0x000fe200000006ff */
[----:B------:R-:W-:Y:S01]  /*2e20*/  FADD.FTZ R143, R143, -UR5 ;  /* 0x800000058f8f7e21 */ /* 0x000fe20008010000 */
[----:B------:R-:W-:Y:S01]  /*2e30*/  PRMT R251, R186, 0x7632, R251 ;  /* 0x00007632bafb7816 */ /* 0x000fe200000000fb */
[----:B------:R-:W-:Y:S01]  /*2e40*/  FADD.FTZ R156, R132, R156 ;  /* 0x0000009c849c7221 */ /* 0x000fe20000010000 */
[----:B-1----:R-:W-:Y:S01]  /*2e50*/  SHF.L.U32 R215, R186, 0x10, RZ ;  /* 0x00000010bad77819 */ /* 0x002fe200000006ff */
[----:B0-----:R-:W0:Y:S02]  /*2e60*/  LDC.64 R162, c[0x0][0x3b0] ;  /* 0x0000ec00ffa27b82 */ /* 0x001e240000000a00 */
[----:B------:R-:W-:-:S04]  /*2e70*/  FADD.FTZ R156, R136, R156 ;  /* 0x0000009c889c7221 */ /* 0x000fc80000010000 */
[----:B------:R-:W-:Y:S01]  /*2e80*/  FADD.FTZ R156, R133, R156 ;  /* 0x0000009c859c7221 */ /* 0x000fe20000010000 */
[----:B------:R-:W-:-:S03]  /*2e90*/  SHF.L.U32 R185, R185, 0x10, RZ ;  /* 0x00000010b9b97819 */ /* 0x000fc600000006ff */
[----:B------:R-:W-:-:S04]  /*2ea0*/  FADD.FTZ R156, R190, R156 ;  /* 0x0000009cbe9c7221 */ /* 0x000fc80000010000 */
[----:B------:R-:W-:Y:S01]  /*2eb0*/  FADD.FTZ R156, R134, R156 ;  /* 0x0000009c869c7221 */ /* 0x000fe20000010000 */
[-C--:B------:R-:W-:Y:S01]  /*2ec0*/  FFMA.FTZ R224, R179, R185.reuse, R224 ;  /* 0x000000b9b3e07223 */ /* 0x080fe200000100e0 */
[----:B----4-:R-:W-:Y:S01]  /*2ed0*/  FADD.FTZ R158, R185, R158 ;  /* 0x0000009eb99e7221 */ /* 0x010fe20000010000 */
        /* <DEDUP_REMOVED lines=40> */
[----:B------:R-:W-:Y:S01]  /*3160*/  SHF.L.U32 R246, R246, 0x10, RZ ;  /* 0x00000010f6f67819 */ /* 0x000fe200000006ff */
[----:B------:R-:W-:Y:S01]  /*3170*/  FFMA.FTZ R216, R210, R172, R184 ;  /* 0x000000acd2d87223 */ /* 0x000fe200000100b8 */
[----:B------:R-:W-:Y:S01]  /*3180*/  FMUL.FTZ R184, R24, R249 ;  /* 0x000000f918b87220 */ /* 0x000fe20000410000 */
[----:B------:R-:W-:Y:S01]  /*3190*/  FADD.FTZ R185, R182, R178 ;  /* 0x000000b2b6b97221 */ /* 0x000fe20000010000 */
[C---:B------:R-:W-:Y:S01]  /*31a0*/  PRMT R234, R183.reuse, 0x7632, R234 ;  /* 0x00007632b7ea7816 */ /* 0x040fe200000000ea */
[----:B------:R-:W-:Y:S01]  /*31b0*/  FFMA.FTZ R216, R170, R166, R216 ;  /* 0x000000a6aad87223 */ /* 0x000fe200000100d8 */
[----:B------:R-:W-:Y:S01]  /*31c0*/  SHF.L.U32 R232, R183, 0x10, RZ ;  /* 0x00000010b7e87819 */ /* 0x000fe200000006ff */
[----:B------:R-:W-:Y:S01]  /*31d0*/  FFMA.FTZ R184, R56, R215, R184 ;  /* 0x000000d738b87223 */ /* 0x000fe200000100b8 */
[----:B------:R-:W-:Y:S01]  /*31e0*/  SHF.L.U32 R251, R251, 0x10, RZ ;  /* 0x00000010fbfb7819 */ /* 0x000fe200000006ff */
[----:B------:R-:W-:Y:S01]  /*31f0*/  FADD.FTZ R185, R185, R181 ;  /* 0x000000b5b9b97221 */ /* 0x000fe20000010000 */
[----:B------:R-:W-:Y:S01]  /*3200*/  FMUL.FTZ R182, R25, R246 ;  /* 0x000000f619b67220 */ /* 0x000fe20000410000 */
[C---:B------:R-:W-:Y:S01]  /*3210*/  PRMT R233, R187.reuse, 0x7632, R233 ;  /* 0x00007632bbe97816 */ /* 0x040fe200000000e9 */
[----:B------:R-:W-:Y:S01]  /*3220*/  FFMA.FTZ R216, R174, R173, R216 ;  /* 0x000000adaed87223 */ /* 0x000fe200000100d8 */
[----:B------:R-:W-:Y:S01]  /*3230*/  SHF.L.U32 R244, R187, 0x10, RZ ;  /* 0x00000010bbf47819 */ /* 0x000fe200000006ff */
[----:B------:R-:W-:Y:S01]  /*3240*/  FMUL.FTZ R183, R26, R232 ;  /* 0x000000e81ab77220 */ /* 0x000fe20000410000 */
[----:B------:R-:W-:Y:S01]  /*3250*/  SHF.L.U32 R234, R234, 0x10, RZ ;  /* 0x00000010eaea7819 */ /* 0x000fe200000006ff */
[----:B------:R-:W-:Y:S01]  /*3260*/  FFMA.FTZ R182, R57, R251, R182 ;  /* 0x000000fb39b67223 */ /* 0x000fe200000100b6 */
[----:B------:R-:W-:Y:S01]  /*3270*/  FADD.FTZ R185, R185, R184 ;  /* 0x000000b8b9b97221 */ /* 0x000fe20000010000 */
[----:B------:R-:W-:Y:S01]  /*3280*/  SHF.L.U32 R233, R233, 0x10, RZ ;  /* 0x00000010e9e97819 */ /* 0x000fe200000006ff */
[----:B------:R-:W-:Y:S01]  /*3290*/  FFMA.FTZ R216, R167, R171, R216 ;  /* 0x000000aba7d87223 */ /* 0x000fe200000100d8 */
[----:B------:R-:W-:Y:S01]  /*32a0*/  FFMA.FTZ R183, R58, R244, R183 ;  /* 0x000000f43ab77223 */ /* 0x000fe200000100b7 */
[----:B------:R-:W-:Y:S01]  /*32b0*/  FMUL.FTZ R186, R27, R234 ;  /* 0x000000ea1bba7220 */ /* 0x000fe20000410000 */
[----:B------:R-:W-:Y:S01]  /*32c0*/  FADD.FTZ R185, R185, R182 ;  /* 0x000000b6b9b97221 */ /* 0x000fe20000010000 */
[----:B------:R-:W-:Y:S01]  /*32d0*/  FADD.FTZ R187, R140, -UR5 ;  /* 0x800000058cbb7e21 */ /* 0x000fe20008010000 */
[----:B------:R-:W-:Y:S01]  /*32e0*/  FFMA.FTZ R140, R176, R175, R216 ;  /* 0x000000afb08c7223 */ /* 0x000fe200000100d8 */
[----:B------:R-:W-:Y:S01]  /*32f0*/  FFMA.FTZ R186, R59, R233, R186 ;  /* 0x000000e93bba7223 */ /* 0x000fe200000100ba */
[----:B------:R-:W-:Y:S01]  /*3300*/  FADD.FTZ R216, R185, R183 ;  /* 0x000000b7b9d87221 */ /* 0x000fe20000010000 */
[----:B------:R-:W-:Y:S01]  /*3310*/  FMUL.FTZ R185, R187, UR16 ;  /* 0x00000010bbb97c20 */ /* 0x000fe20008410000 */
[----:B------:R-:W-:Y:S01]  /*3320*/  FFMA.FTZ R187, R177, R180, R140 ;  /* 0x000000b4b1bb7223 */ /* 0x000fe2000001008c */
[----:B------:R1:W-:Y:S01]  /*3330*/  STL [R1+0x6c], R158 ;  /* 0x00006c9e01007387 */ /* 0x0003e20000100800 */
[----:B------:R-:W-:Y:S01]  /*3340*/  FADD.FTZ R140, R216, R186 ;  /* 0x000000bad88c7221 */ /* 0x000fe20000010000 */
[----:B------:R-:W-:Y:S01]  /*3350*/  FMUL.FTZ R216, R143, UR16 ;  /* 0x000000108fd87c20 */ /* 0x000fe20008410000 */
[----:B0-----:R-:W-:-:S04]  /*3360*/  IMAD.WIDE.U32 R156, R4, 0x8, R162 ;  /* 0x00000008049c7825 */ /* 0x001fc800078e00a2 */
[--C-:B--2---:R-:W-:Y:S02]  /*3370*/  IMAD.WIDE.U32 R160, R2, 0x8, R162.reuse ;  /* 0x0000000802a07825 */ /* 0x104fe400078e00a2 */
[----:B------:R-:W5:Y:S02]  /*3380*/  LDG.E.64 R156, desc[UR10][R156.64] ;  /* 0x0000000a9c9c7981 */ /* 0x000f64000c1e1b00 */
[--C-:B-1----:R-:W-:Y:S02]  /*3390*/  IMAD.WIDE.U32 R158, R3, 0x8, R162.reuse ;  /* 0x00000008039e7825 */ /* 0x102fe400078e00a2 */
[----:B------:R-:W5:Y:S02]  /*33a0*/  LDG.E.64 R160, desc[UR10][R160.64] ;  /* 0x0000000aa0a07981 */ /* 0x000f64000c1e1b00 */
[----:B------:R-:W-:Y:S02]  /*33b0*/  IMAD.WIDE.U32 R162, R23, 0x8, R162 ;  /* 0x0000000817a27825 */ /* 0x000fe400078e00a2 */
[----:B------:R-:W5:Y:S04]  /*33c0*/  LDG.E.64 R158, desc[UR10][R158.64] ;  /* 0x0000000a9e9e7981 */ /* 0x000f68000c1e1b00 */
[----:B------:R-:W5:Y:S01]  /*33d0*/  LDG.E.64 R162, desc[UR10][R162.64] ;  /* 0x0000000aa2a27981 */ /* 0x000f62000c1e1b00 */
[----:B---3--:R-:W-:-:S05]  /*33e0*/  FADD.FTZ R252, R215, R252 ;  /* 0x000000fcd7fc7221 */ /* 0x008fca0000010000 */
[----:B------:R-:W-:Y:S04]  /*33f0*/  STL [R1+0x70], R252 ;  /* 0x000070fc01007387 */ /* 0x000fe80000100800 */
[----:B------:R-:W2:Y:S01]  /*3400*/  LDL.LU R143, [R1+0x74] ;  /* 0x00007400018f7983 */ /* 0x000ea20000300800 */
[----:B------:R-:W-:Y:S01]  /*3410*/  FFMA.FTZ R225, R185, R215, R225 ;  /* 0x000000d7b9e17223 */ /* 0x000fe200000100e1 */
[----:B------:R-:W-:Y:S02]  /*3420*/  FFMA.FTZ R215, R211, R178, R187 ;  /* 0x000000b2d3d77223 */ /* 0x000fe400000100bb */
[----:B------:R-:W0:Y:S01]  /*3430*/  SHFL.DOWN PT, R252, R140, 0x10, 0x1f ;  /* 0x0a001f008cfc7f89 */ /* 0x000e2200000e0000 */
[----:B------:R-:W-:Y:S01]  /*3440*/  FADD.FTZ R187, R141, -UR5 ;  /* 0x800000058dbb7e21 */ /* 0x000fe20008010000 */
[----:B------:R-:W-:Y:S01]  /*3450*/  FFMA.FTZ R141, R179, R181, R215 ;  /* 0x000000b5b38d7223 */ /* 0x000fe200000100d7 */
[----:B------:R-:W-:-:S02]  /*3460*/  FADD.FTZ R142, R142, -UR5 ;  /* 0x800000058e8e7e21 */ /* 0x000fc40008010000 */
        /* <DEDUP_REMOVED lines=40> */
.L_x_1891:
[----:B------:R-:W-:Y:S05]  /*36f0*/  BSYNC.RECONVERGENT B0 ;  /* 0x0000000000007941 */ /* 0x000fea0003800200 */
.L_x_1890:
        /* <DEDUP_REMOVED lines=51> */
[----:B------:R-:W-:Y:S01]  /*3a30*/  FADD.FTZ R140, R244, R140 ;  /* 0x0000008cf48c7221 */ /* 0x000fe20000010000 */
[----:B------:R-:W4:Y:S02]  /*3a40*/  LDL.LU R246, [R1+0x9c] ;  /* 0x00009c0001f67983 */ /* 0x000f240000300800 */
[----:B------:R-:W-:Y:S02]  /*3a50*/  FADD.FTZ R141, R143, R141 ;  /* 0x0000008d8f8d7221 */ /* 0x000fe40000010000 */
[----:B------:R-:W3:Y:S04]  /*3a60*/  LDL.LU R143, [R1+0x138] ;  /* 0x00013800018f7983 */ /* 0x000ee80000300800 */
[----:B------:R-:W3:Y:S01]  /*3a70*/  LDL.LU R244, [R1+0x108] ;  /* 0x0001080001f47983 */ /* 0x000ee20000300800 */
[----:B--2---:R-:W-:Y:S01]  /*3a80*/  FFMA.FTZ R249, R216, R234, R249 ;  /* 0x000000ead8f97223 */ /* 0x004fe200000100f9 */
[----:B------:R-:W-:Y:S01]  /*3a90*/  UISETP.NE.U32.AND UP0, UPT, UR26, URZ, UPT ;  /* 0x000000ff1a00728c */ /* 0x000fe2000bf05070 */
[----:B------:R-:W-:Y:S01]  /*3aa0*/  FMUL.FTZ R141, R141, UR28 ;  /* 0x0000001c8d8d7c20 */ /* 0x000fe20008410000 */
[----:B------:R-:W-:-:S02]  /*3ab0*/  FADD.FTZ R140, R142, R140 ;  /* 0x0000008c8e8c7221 */ /* 0x000fc40000010000 */
[----:B------:R-:W-:Y:S02]  /*3ac0*/  UISETP.NE.AND.EX UP0, UPT, UR27, URZ, UPT, UP0 ;  /* 0x000000ff1b00728c */ /* 0x000fe4000bf05300 */
[----:B------:R-:W-:Y:S01]  /*3ad0*/  R2UR UR17, R141 ;  /* 0x000000008d1172ca */ /* 0x000fe200000e0000 */
[----:B------:R-:W-:Y:S01]  /*3ae0*/  FMUL.FTZ R140, R140, UR28 ;  /* 0x0000001c8c8c7c20 */ /* 0x000fe20008410000 */
[----:B------:R-:W-:Y:S01]  /*3af0*/  UIADD3 UR4, UPT, UPT, UR4, UR24, URZ ;  /* 0x0000001804047290 */ /* 0x000fe2000fffe0ff */
[----:B------:R-:W-:-:S03]  /*3b00*/  FFMA.FTZ R228, R216, R233, R228 ;  /* 0x000000e9d8e47223 */ /* 0x000fc600000100e4 */
[----:B------:R-:W-:Y:S01]  /*3b10*/  FSEL R140, R140, RZ, !P3 ;  /* 0x000000ff8c8c7208 */ /* 0x000fe20005800000 */
[----:B------:R-:W-:Y:S01]  /*3b20*/  UISETP.GE.AND UP2, UPT, UR4, UR25, UPT ;  /* 0x000000190400728c */ /* 0x000fe2000bf46270 */
[----:B----4-:R-:W-:Y:S01]  /*3b30*/  FADD.FTZ R246, R233, R246 ;  /* 0x000000f6e9f67221 */ /* 0x010fe20000010000 */
[----:B---3--:R-:W-:-:S04]  /*3b40*/  FADD.FTZ R143, R232, R143 ;  /* 0x0000008fe88f7221 */ /* 0x008fc80000010000 */
[----:B------:R1:W-:Y:S01]  /*3b50*/  STL [R1+0x9c], R246 ;  /* 0x00009cf601007387 */ /* 0x0003e20000100800 */
[----:B------:R-:W-:-:S03]  /*3b60*/  FFMA.FTZ R244, R215, R232, R244 ;  /* 0x000000e8d7f47223 */ /* 0x000fc600000100f4 */
[----:B------:R1:W-:Y:S04]  /*3b70*/  STL [R1+0x138], R143 ;  /* 0x0001388f01007387 */ /* 0x0003e80000100800 */
[----:B------:R1:W-:Y:S04]  /*3b80*/  STL [R1+0x108], R244 ;  /* 0x000108f401007387 */ /* 0x0003e80000100800 */
[----:B------:R1:W-:Y:S04]  /*3b90*/  STL [R1+0x13c], R252 ;  /* 0x00013cfc01007387 */ /* 0x0003e80000100800 */
[----:B------:R1:W-:Y:S01]  /*3ba0*/  STL [R1+0x10c], R249 ;  /* 0x00010cf901007387 */ /* 0x0003e20000100800 */
        /* <DEDUP_REMOVED lines=32> */
[C---:B------:R-:W-:Y:S01]  /*3db0*/  LOP3.LUT P5, RZ, R157.reuse, 0xff0000, RZ, 0xc0, !PT ;  /* 0x00ff00009dff7812 */ /* 0x040fe200078ac0ff */
        /* <DEDUP_REMOVED lines=30> */
.L_x_1894:
        /* <DEDUP_REMOVED lines=11> */
[----:B-----5:R-:W-:Y:S01]  /*4050*/  ISETP.GE.U32.AND P2, PT, R156, RZ, PT ;  /* 0x000000ff9c00720c */ /* 0x020fe20003f46070 */
[----:B------:R-:W-:Y:S01]  /*4060*/  FMUL.FTZ R134, R120, UR7 ;  /* 0x0000000778867c20 */ /* 0x000fe20008410000 */
[--C-:B------:R-:W-:Y:S01]  /*4070*/  FFMA.FTZ R0, R0, UR17, R140.reuse ;  /* 0x0000001100007c23 */ /* 0x100fe2000801008c */
[----:B------:R-:W-:Y:S01]  /*4080*/  FMUL.FTZ R135, R123, UR7 ;  /* 0x000000077b877c20 */ /* 0x000fe20008410000 */
[C---:B------:R-:W-:Y:S01]  /*4090*/  LOP3.LUT P6, RZ, R157.reuse, 0xff, RZ, 0xc0, !PT ;  /* 0x000000ff9dff7812 */ /* 0x040fe200078cc0ff */
[----:B------:R-:W-:Y:S01]  /*40a0*/  FMUL.FTZ R124, R122, UR7 ;  /* 0x000000077a7c7c20 */ /* 0x000fe20008410000 */
[----:B------:R-:W-:Y:S01]  /*40b0*/  FMUL.FTZ R121, R138, UR16 ;  /* 0x000000108a797c20 */ /* 0x000fe20008410000 */
[C---:B------:R-:W-:Y:S01]  /*40c0*/  LOP3.LUT P4, RZ, R157.reuse, 0xff0000, RZ, 0xc0, !PT ;  /* 0x00ff00009dff7812 */ /* 0x040fe2000788c0ff */
        /* <DEDUP_REMOVED lines=35> */
.L_x_1893:
        /* <DEDUP_REMOVED lines=17> */
[----:B------:R-:W-:Y:S01]  /*4410*/  FFMA.FTZ R134, R134, UR16, R95 ;  /* 0x0000001086867c23 */ /* 0x000fe2000801005f */
[----:B------:R-:W-:Y:S01]  /*4420*/  FFMA.FTZ R200, R200, UR16, R94 ;  /* 0x00000010c8c87c23 */ /* 0x000fe2000801005e */
[----:B------:R-:W-:Y:S01]  /*4430*/  FFMA.FTZ R191, R191, UR16, R92 ;  /* 0x00000010bfbf7c23 */ /* 0x000fe2000801005c */
        /* <DEDUP_REMOVED lines=39> */
.L_x_1896:
        /* <DEDUP_REMOVED lines=11> */
[----:B------:R-:W-:Y:S01]  /*4760*/  ISETP.GE.U32.AND P2, PT, R156, RZ, PT ;  /* 0x000000ff9c00720c */ /* 0x000fe20003f46070 */
[----:B------:R-:W-:Y:S01]  /*4770*/  FMUL.FTZ R134, R120, UR7 ;  /* 0x0000000778867c20 */ /* 0x000fe20008410000 */
[--C-:B------:R-:W-:Y:S01]  /*4780*/  FFMA.FTZ R0, R0, UR17, R140.reuse ;  /* 0x0000001100007c23 */ /* 0x100fe2000801008c */
[----:B------:R-:W-:Y:S01]  /*4790*/  FMUL.FTZ R135, R123, UR7 ;  /* 0x000000077b877c20 */ /* 0x000fe20008410000 */
[C---:B------:R-:W-:Y:S01]  /*47a0*/  LOP3.LUT P6, RZ, R157.reuse, 0xff, RZ, 0xc0, !PT ;  /* 0x000000ff9dff7812 */ /* 0x040fe200078cc0ff */
[----:B------:R-:W-:Y:S01]  /*47b0*/  FMUL.FTZ R124, R122, UR7 ;  /* 0x000000077a7c7c20 */ /* 0x000fe20008410000 */
[----:B------:R-:W-:Y:S01]  /*47c0*/  FFMA.FTZ R121, R138, UR16, R93 ;  /* 0x000000108a797c23 */ /* 0x000fe2000801005d */
        /* <DEDUP_REMOVED lines=36> */
.L_x_1892:
        /* <DEDUP_REMOVED lines=28> */
[--C-:B------:R-:W-:Y:S01]  /*4bd0*/  FFMA.FTZ R137, R137, UR17, R140.reuse ;  /* 0x0000001189897c23 */ /* 0x100fe2000801008c */
[----:B------:R-:W-:Y:S01]  /*4be0*/  FMUL.FTZ R0, R138, UR7 ;  /* 0x000000078a007c20 */ /* 0x000fe20008410000 */
[----:B------:R-:W-:Y:S01]  /*4bf0*/  LOP3.LUT P6, RZ, R193, 0xff0000, RZ, 0xc0, !PT ;  /* 0x00ff0000c1ff7812 */ /* 0x000fe200078cc0ff */
[--C-:B------:R-:W-:Y:S01]  /*4c00*/  FFMA.FTZ R189, R189, UR17, R140.reuse ;  /* 0x00000011bdbd7c23 */ /* 0x100fe2000801008c */
[----:B------:R-:W-:Y:S01]  /*4c10*/  LOP3.LUT P3, RZ, R157, 0xff00, RZ, 0xc0, !PT ;  /* 0x0000ff009dff7812 */ /* 0x000fe2000786c0ff */
[----:B------:R-:W-:Y:S01]  /*4c20*/  FMUL.FTZ R130, R130, UR7 ;  /* 0x0000000782827c20 */ /* 0x000fe20008410000 */
[----:B------:R-:W-:Y:S01]  /*4c30*/  ISETP.GE.U32.AND.EX P2, PT, R193, 0x1000000, PT, P2 ;  /* 0x01000000c100780c */ /* 0x000fe20003f46120 */
[----:B------:R-:W-:Y:S01]  /*4c40*/  FADD.FTZ R133, R133, -R137 ;  /* 0x8000008985857221 */ /* 0x000fe20000010000 */
[----:B------:R-:W-:Y:S01]  /*4c50*/  FSEL R135, R129, RZ, P4 ;  /* 0x000000ff81877208 */ /* 0x000fe20002000000 */
[----:B------:R-:W-:Y:S01]  /*4c60*/  FADD.FTZ R136, R136, -R189 ;  /* 0x800000bd88887221 */ /* 0x000fe20000010000 */
[----:B------:R-:W-:Y:S01]  /*4c70*/  LOP3.LUT P5, RZ, R157, 0xff, RZ, 0xc0, !PT ;  /* 0x000000ff9dff7812 */ /* 0x000fe200078ac0ff */
[----:B------:R-:W-:Y:S01]  /*4c80*/  FFMA.FTZ R188, R188, UR17, R140 ;  /* 0x00000011bcbc7c23 */ /* 0x000fe2000801008c */
[----:B------:R-:W-:Y:S01]  /*4c90*/  FSEL R131, R131, RZ, P6 ;  /* 0x000000ff83837208 */ /* 0x000fe20003000000 */
[----:B------:R-:W-:Y:S01]  /*4ca0*/  FADD.FTZ R22, R22, -R139 ;  /* 0x8000008b16167221 */ /* 0x000fe20000010000 */
[----:B------:R-:W-:Y:S01]  /*4cb0*/  FSEL R129, R129, RZ, P2 ;  /* 0x000000ff81817208 */ /* 0x000fe20001000000 */
[----:B------:R-:W-:Y:S01]  /*4cc0*/  FADD.FTZ R132, R132, -R188 ;  /* 0x800000bc84847221 */ /* 0x000fe20000010000 */
[----:B------:R-:W-:-:S02]  /*4cd0*/  FSEL R137, R0, RZ, P3 ;  /* 0x000000ff00897208 */ /* 0x000fc40001800000 */
[C---:B------:R-:W-:Y:S02]  /*4ce0*/  LOP3.LUT P4, RZ, R193.reuse, 0xff, RZ, 0xc0, !PT ;  /* 0x000000ffc1ff7812 */ /* 0x040fe4000788c0ff */
        /* <DEDUP_REMOVED lines=37> */
.L_x_1898:
        /* <DEDUP_REMOVED lines=75> */
.L_x_1897:
        /* <DEDUP_REMOVED lines=80> */
.L_x_1899:
        /* <DEDUP_REMOVED lines=74> */
.L_x_1895:
[----:B------:R-:W-:Y:S01]  /*5d90*/  ISETP.NE.U32.AND P2, PT, RZ, UR5, PT ;  /* 0x00000005ff007c0c */ /* 0x000fe2000bf45070 */
[----:B------:R-:W-:-:S03]  /*5da0*/  HFMA2 R139, -RZ, RZ, 0, 9.5367431640625e-07 ;  /* 0x00000010ff8b7431 */ /* 0x000fc600000001ff */
[----:B------:R-:W-:-:S13]  /*5db0*/  ISETP.NE.AND.EX P2, PT, RZ, UR6, PT, P2 ;  /* 0x00000006ff007c0c */ /* 0x000fda000bf45320 */
        /* <DEDUP_REMOVED lines=25> */
[----:B0-----:R-:W-:Y:S01]  /*5f50*/  FMUL.FTZ R131, R122, UR7 ;  /* 0x000000077a837c20 */ /* 0x001fe20008410000 */
        /* <DEDUP_REMOVED lines=36> */
[----:B------:R-:W-:Y:S01]  /*61a0*/  LOP3.LUT P6, RZ, R194, 0xff000000, RZ, 0xc0, !PT ;  /* 0xff000000c2ff7812 */ /* 0x000fe200078cc0ff */
[----:B------:R-:W-:Y:S01]  /*61b0*/  FFMA.FTZ R124, R202, UR16, R96 ;  /* 0x00000010ca7c7c23 */ /* 0x000fe20008010060 */
[C---:B------:R-:W-:Y:S01]  /*61c0*/  LOP3.LUT P3, RZ, R158.reuse, 0xff0000, RZ, 0xc0, !PT ;  /* 0x00ff00009eff7812 */ /* 0x040fe2000786c0ff */
[----:B------:R-:W-:Y:S01]  /*61d0*/  FMUL.FTZ R128, R125, UR7 ;  /* 0x000000077d807c20 */ /* 0x000fe20008410000 */
[----:B------:R-:W-:-:S02]  /*61e0*/  LOP3.LUT P5, RZ, R158, 0xff000000, RZ, 0xc0, !PT ;  /* 0xff0000009eff7812 */ /* 0x000fc400078ac0ff */
[----:B------:R-:W-:Y:S02]  /*61f0*/  F2FP.BF16.F32.PACK_AB R130, R4, R130 ;  /* 0x000000820482723e */ /* 0x000fe400000010ff */
[C---:B------:R-:W-:Y:S02]  /*6200*/  FSEL R4, R0.reuse, RZ, P6 ;  /* 0x000000ff00047208 */ /* 0x040fe40003000000 */
[C---:B------:R-:W-:Y:S02]  /*6210*/  FSEL R133, R129.reuse, RZ, P3 ;  /* 0x000000ff81857208 */ /* 0x040fe40001800000 */
[----:B------:R-:W-:Y:S02]  /*6220*/  FSEL R0, R0, RZ, P5 ;  /* 0x000000ff00007208 */ /* 0x000fe40002800000 */
[----:B------:R-:W-:Y:S02]  /*6230*/  LOP3.LUT P4, RZ, R194, 0xff0000, RZ, 0xc0, !PT ;  /* 0x00ff0000c2ff7812 */ /* 0x000fe4000788c0ff */
[----:B------:R-:W-:Y:S01]  /*6240*/  F2FP.BF16.F32.PACK_AB R133, R0, R133 ;  /* 0x000000850085723e */ /* 0x000fe200000010ff */
[----:B------:R-:W-:Y:S01]  /*6250*/  FMUL.FTZ R0, R124, UR7 ;  /* 0x000000077c007c20 */ /* 0x000fe20008410000 */
[----:B------:R-:W-:-:S02]  /*6260*/  FSEL R129, R129, RZ, P4 ;  /* 0x000000ff81817208 */ /* 0x000fc40002000000 */
[----:B------:R-:W-:Y:S02]  /*6270*/  LOP3.LUT P5, RZ, R158, 0xff00, RZ, 0xc0, !PT ;  /* 0x0000ff009eff7812 */ /* 0x000fe400078ac0ff */
[----:B------:R-:W-:Y:S02]  /*6280*/  LOP3.LUT P4, RZ, R194, 0xff, RZ, 0xc0, !PT ;  /* 0x000000ffc2ff7812 */ /* 0x000fe4000788c0ff */
[----:B------:R-:W-:Y:S02]  /*6290*/  LOP3.LUT P3, RZ, R158, 0xff, RZ, 0xc0, !PT ;  /* 0x000000ff9eff7812 */ /* 0x000fe4000786c0ff */
[----:B------:R-:W-:Y:S02]  /*62a0*/  LOP3.LUT P6, RZ, R194, 0xff00, RZ, 0xc0, !PT ;  /* 0x0000ff00c2ff7812 */ /* 0x000fe400078cc0ff */
[----:B------:R-:W-:Y:S02]  /*62b0*/  F2FP.BF16.F32.PACK_AB R129, R4, R129 ;  /* 0x000000810481723e */ /* 0x000fe400000010ff */
[----:B------:R-:W-:-:S02]  /*62c0*/  FSEL R132, R128, RZ, P5 ;  /* 0x000000ff80847208 */ /* 0x000fc40002800000 */
[----:B------:R-:W-:Y:S02]  /*62d0*/  FSEL R4, R0, RZ, P4 ;  /* 0x000000ff00047208 */ /* 0x000fe40002000000 */
[----:B------:R-:W-:Y:S02]  /*62e0*/  FSEL R128, R128, RZ, P6 ;  /* 0x000000ff80807208 */ /* 0x000fe40003000000 */
[----:B------:R-:W-:Y:S02]  /*62f0*/  FSEL R0, R0, RZ, P3 ;  /* 0x000000ff00007208 */ /* 0x000fe40001800000 */
[----:B------:R-:W-:Y:S02]  /*6300*/  F2FP.BF16.F32.PACK_AB R128, R128, R4 ;  /* 0x000000048080723e */ /* 0x000fe400000010ff */
[----:B------:R-:W-:Y:S01]  /*6310*/  F2FP.BF16.F32.PACK_AB R132, R132, R0 ;  /* 0x000000008484723e */ /* 0x000fe200000010ff */
[----:B------:R-:W-:Y:S06]  /*6320*/  BRA `(.L_x_1903) ;  /* 0x0000001800f07947 */ /* 0x000fec0003800000 */
.L_x_1902:
        /* <DEDUP_REMOVED lines=8> */
[----:B0-----:R-:W-:Y:S01]  /*63b0*/  FFMA.FTZ R131, R206, UR16, R102 ;  /* 0x00000010ce837c23 */ /* 0x001fe20008010066 */
        /* <DEDUP_REMOVED lines=16> */
[C---:B------:R-:W-:Y:S01]  /*64c0*/  FSEL R135, R128.reuse, RZ, P5 ;  /* 0x000000ff80877208 */ /* 0x040fe20002800000 */
        /* <DEDUP_REMOVED lines=27> */
[----:B------:R-:W-:Y:S01]  /*6680*/  F2FP.BF16.F32.PACK_AB R131, R128, R131 ;  /* 0x000000838083723e */ /* 0x000fe200000010ff */
[----:B------:R-:W-:Y:S01]  /*6690*/  FFMA.FTZ R128, R148, UR16, R97 ;  /* 0x0000001094807c23 */ /* 0x000fe20008010061 */
[----:B------:R-:W-:Y:S02]  /*66a0*/  FSEL R0, R4, RZ, P5 ;  /* 0x000000ff04007208 */ /* 0x000fe40002800000 */
[----:B------:R-:W-:Y:S01]  /*66b0*/  LOP3.LUT P4, RZ, R158, 0xff000000, RZ, 0xc0, !PT ;  /* 0xff0000009eff7812 */ /* 0x000fe2000788c0ff */
[----:B------:R-:W-:Y:S01]  /*66c0*/  FMUL.FTZ R128, R128, UR7 ;  /* 0x0000000780807c20 */ /* 0x000fe20008410000 */
[----:B------:R-:W-:Y:S01]  /*66d0*/  F2FP.BF16.F32.PACK_AB R129, R0, R129 ;  /* 0x000000810081723e */ /* 0x000fe200000010ff */
[----:B------:R-:W-:Y:S01]  /*66e0*/  FFMA.FTZ R0, R144, UR16, R96 ;  /* 0x0000001090007c23 */ /* 0x000fe20008010060 */
[----:B------:R-:W-:-:S02]  /*66f0*/  FSEL R4, R4, RZ, P4 ;  /* 0x000000ff04047208 */ /* 0x000fc40002000000 */
[----:B------:R-:W-:Y:S01]  /*6700*/  LOP3.LUT P6, RZ, R158, 0xff00, RZ, 0xc0, !PT ;  /* 0x0000ff009eff7812 */ /* 0x000fe200078cc0ff */
[----:B------:R-:W-:Y:S01]  /*6710*/  FMUL.FTZ R0, R0, UR7 ;  /* 0x0000000700007c20 */ /* 0x000fe20008410000 */
        /* <DEDUP_REMOVED lines=12> */
.L_x_1901:
        /* <DEDUP_REMOVED lines=14> */
[----:B0-----:R-:W-:Y:S01]  /*68c0*/  FMUL.FTZ R131, R122, UR7 ;  /* 0x000000077a837c20 */ /* 0x001fe20008410000 */
        /* <DEDUP_REMOVED lines=36> */
[----:B------:R-:W-:Y:S01]  /*6b10*/  LOP3.LUT P6, RZ, R194, 0xff000000, RZ, 0xc0, !PT ;  /* 0xff000000c2ff7812 */ /* 0x000fe200078cc0ff */
[----:B------:R-:W-:Y:S01]  /*6b20*/  FMUL.FTZ R124, R202, UR16 ;  /* 0x00000010ca7c7c20 */ /* 0x000fe20008410000 */
        /* <DEDUP_REMOVED lines=23> */
.L_x_1904:
        /* <DEDUP_REMOVED lines=8> */
[----:B0-----:R-:W-:Y:S01]  /*6d20*/  FMUL.FTZ R131, R206, UR16 ;  /* 0x00000010ce837c20 */ /* 0x001fe20008410000 */
        /* <DEDUP_REMOVED lines=16> */
[C---:B------:R-:W-:Y:S01]  /*6e30*/  FSEL R135, R128.reuse, RZ, P5 ;  /* 0x000000ff80877208 */ /* 0x040fe20002800000 */
        /* <DEDUP_REMOVED lines=27> */
[----:B------:R-:W-:Y:S01]  /*6ff0*/  F2FP.BF16.F32.PACK_AB R131, R128, R131 ;  /* 0x000000838083723e */ /* 0x000fe200000010ff */
[----:B------:R-:W-:Y:S01]  /*7000*/  FMUL.FTZ R128, R148, UR16 ;  /* 0x0000001094807c20 */ /* 0x000fe20008410000 */
[----:B------:R-:W-:Y:S02]  /*7010*/  FSEL R0, R4, RZ, P5 ;  /* 0x000000ff04007208 */ /* 0x000fe40002800000 */
[----:B------:R-:W-:Y:S01]  /*7020*/  LOP3.LUT P4, RZ, R158, 0xff000000, RZ, 0xc0, !PT ;  /* 0xff0000009eff7812 */ /* 0x000fe2000788c0ff */
[----:B------:R-:W-:Y:S01]  /*7030*/  FMUL.FTZ R128, R128, UR7 ;  /* 0x0000000780807c20 */ /* 0x000fe20008410000 */
[----:B------:R-:W-:Y:S01]  /*7040*/  F2FP.BF16.F32.PACK_AB R129, R0, R129 ;  /* 0x000000810081723e */ /* 0x000fe200000010ff */
[----:B------:R-:W-:Y:S01]  /*7050*/  FMUL.FTZ R0, R144, UR16 ;  /* 0x0000001090007c20 */ /* 0x000fe20008410000 */
        /* <DEDUP_REMOVED lines=15> */
.L_x_1900:
        /* <DEDUP_REMOVED lines=16> */
[----:B------:R-:W-:Y:S01]  /*7250*/  FFMA.FTZ R121, R150, UR16, R101 ;  /* 0x0000001096797c23 */ /* 0x000fe20008010065 */
[--C-:B------:R-:W-:Y:S01]  /*7260*/  FFMA.FTZ R125, R145, UR17, R140.reuse ;  /* 0x00000011917d7c23 */ /* 0x100fe2000801008c */
[--C-:B------:R-:W-:Y:S01]  /*7270*/  FFMA.FTZ R126, R146, UR17, R140.reuse ;  /* 0x00000011927e7c23 */ /* 0x100fe2000801008c */
[--C-:B------:R-:W-:Y:S01]  /*7280*/  FFMA.FTZ R127, R149, UR17, R140.reuse ;  /* 0x00000011957f7c23 */ /* 0x100fe2000801008c */
[----:B------:R-:W-:Y:S01]  /*7290*/  FFMA.FTZ R124, R202, UR17, R140 ;  /* 0x00000011ca7c7c23 */ /* 0x000fe2000801008c */
[----:B------:R-:W-:Y:S01]  /*72a0*/  FMUL.FTZ R4, R122, UR7 ;  /* 0x000000077a047c20 */ /* 0x000fe20008410000 */
[----:B------:R-:W-:Y:S01]  /*72b0*/  FSEL R135, R135, RZ, P3 ;  /* 0x000000ff87877208 */ /* 0x000fe20001800000 */
[----:B------:R-:W-:Y:S01]  /*72c0*/  FMUL.FTZ R134, R120, UR7 ;  /* 0x0000000778867c20 */ /* 0x000fe20008410000 */
[----:B------:R-:W-:Y:S01]  /*72d0*/  FMUL.FTZ R0, R121, UR7 ;  /* 0x0000000779007c20 */ /* 0x000fe20008410000 */
[C---:B------:R-:W-:Y:S01]  /*72e0*/  LOP3.LUT P6, RZ, R159.reuse, 0xff0000, RZ, 0xc0, !PT ;  /* 0x00ff00009fff7812 */ /* 0x040fe200078cc0ff */
[----:B------:R-:W-:Y:S01]  /*72f0*/  FADD.FTZ R125, R148, -R125 ;  /* 0x8000007d947d7221 */ /* 0x000fe20000010000 */
[----:B------:R-:W-:Y:S01]  /*7300*/  LOP3.LUT P4, RZ, R159, 0xff, RZ, 0xc0, !PT ;  /* 0x000000ff9fff7812 */ /* 0x000fe2000788c0ff */
        /* <DEDUP_REMOVED lines=8> */
[----:B------:R-:W-:Y:S01]  /*7390*/  FSEL R0, R0, RZ, P3 ;  /* 0x000000ff00007208 */ /* 0x000fe20001800000 */
[----:B------:R-:W-:Y:S01]  /*73a0*/  FFMA.FTZ R127, R127, UR16, R99 ;  /* 0x000000107f7f7c23 */ /* 0x000fe20008010063 */
[----:B------:R-:W-:Y:S01]  /*73b0*/  FFMA.FTZ R125, R125, UR16, R97 ;  /* 0x000000107d7d7c23 */ /* 0x000fe20008010061 */
[----:B------:R-:W-:Y:S01]  /*73c0*/  F2FP.BF16.F32.PACK_AB R135, R135, R4 ;  /* 0x000000048787723e */ /* 0x000fe200000010ff */
[----:B0-----:R-:W-:Y:S01]  /*73d0*/  FMUL.FTZ R132, R124, UR7 ;  /* 0x000000077c847c20 */ /* 0x001fe20008410000 */
        /* <DEDUP_REMOVED lines=15> */
.L_x_1906:
        /* <DEDUP_REMOVED lines=54> */
.L_x_1905:
        /* <DEDUP_REMOVED lines=55> */
.L_x_1907:
        /* <DEDUP_REMOVED lines=53> */
.L_x_1903:
[----:B------:R-:W0:Y:S02]  /*7ef0*/  @P2 LDC.64 R136, c[0x0][0x478] ;  /* 0x00011e00ff882b82 */ /* 0x000e240000000a00 */
[----:B0-----:R-:W-:-:S05]  /*7f00*/  @P2 IMAD.WIDE.U32 R136, R3, 0x20, R136 ;  /* 0x0000002003882825 */ /* 0x001fca00078e0088 */
[----:B------:R-:W-:Y:S04]  /*7f10*/  @P2 STG.E.128 desc[UR10][R136.64], R124 ;  /* 0x0000007c88002986 */ /* 0x000fe8000c101d0a */
        /* <DEDUP_REMOVED lines=85> */
.L_x_1910:
        /* <DEDUP_REMOVED lines=42> */
[----:B------:R-:W-:Y:S01]  /*8710*/  FFMA.FTZ R128, R164, UR16, R105 ;  /* 0x00000010a4807c23 */ /* 0x000fe20008010069 */
[----:B------:R-:W-:-:S02]  /*8720*/  LOP3.LUT P5, RZ, R160, 0xff0000, RZ, 0xc0, !PT ;  /* 0x00ff0000a0ff7812 */ /* 0x000fc400078ac0ff */
[----:B------:R-:W-:Y:S01]  /*8730*/  FSEL R130, R130, RZ, P4 ;  /* 0x000000ff82827208 */ /* 0x000fe20002000000 */
[----:B------:R-:W-:Y:S01]  /*8740*/  FMUL.FTZ R128, R128, UR7 ;  /* 0x0000000780807c20 */ /* 0x000fe20008410000 */
[----:B------:R-:W-:Y:S02]  /*8750*/  FSEL R3, R3, RZ, P3 ;  /* 0x000000ff03037208 */ /* 0x000fe40001800000 */
[----:B------:R-:W-:Y:S02]  /*8760*/  FSEL R133, R208, RZ, P5 ;  /* 0x000000ffd0857208 */ /* 0x000fe40002800000 */
[----:B------:R-:W-:Y:S01]  /*8770*/  F2FP.BF16.F32.PACK_AB R130, R3, R130 ;  /* 0x000000820382723e */ /* 0x000fe200000010ff */
[----:B------:R-:W-:Y:S01]  /*8780*/  FFMA.FTZ R3, R165, UR16, R107 ;  /* 0x00000010a5037c23 */ /* 0x000fe2000801006b */
[----:B------:R-:W-:Y:S02]  /*8790*/  LOP3.LUT P5, RZ, R196, 0xff0000, RZ, 0xc0, !PT ;  /* 0x00ff0000c4ff7812 */ /* 0x000fe400078ac0ff */
[----:B------:R-:W-:Y:S01]  /*87a0*/  F2FP.BF16.F32.PACK_AB R134, R0, R134 ;  /* 0x000000860086723e */ /* 0x000fe200000010ff */
[----:B------:R-:W-:Y:S01]  /*87b0*/  FMUL.FTZ R3, R3, UR7 ;  /* 0x0000000703037c20 */ /* 0x000fe20008410000 */
[----:B------:R-:W-:-:S02]  /*87c0*/  FSEL R129, R208, RZ, P5 ;  /* 0x000000ffd0817208 */ /* 0x000fc40002800000 */
[----:B------:R-:W-:Y:S02]  /*87d0*/  LOP3.LUT P5, RZ, R196, 0xff000000, RZ, 0xc0, !PT ;  /* 0xff000000c4ff7812 */ /* 0x000fe400078ac0ff */
[----:B------:R-:W-:Y:S02]  /*87e0*/  LOP3.LUT P4, RZ, R160, 0xff000000, RZ, 0xc0, !PT ;  /* 0xff000000a0ff7812 */ /* 0x000fe4000788c0ff */
[C---:B------:R-:W-:Y:S02]  /*87f0*/  FSEL R0, R3.reuse, RZ, P5 ;  /* 0x000000ff03007208 */ /* 0x040fe40002800000 */
[----:B------:R-:W-:Y:S02]  /*8800*/  FSEL R3, R3, RZ, P4 ;  /* 0x000000ff03037208 */ /* 0x000fe40002000000 */
[----:B------:R-:W-:Y:S01]  /*8810*/  F2FP.BF16.F32.PACK_AB R129, R0, R129 ;  /* 0x000000810081723e */ /* 0x000fe200000010ff */
[----:B------:R-:W-:Y:S01]  /*8820*/  FFMA.FTZ R0, R204, UR16, R104 ;  /* 0x00000010cc007c23 */ /* 0x000fe20008010068 */
[----:B------:R-:W-:-:S02]  /*8830*/  LOP3.LUT P6, RZ, R160, 0xff00, RZ, 0xc0, !PT ;  /* 0x0000ff00a0ff7812 */ /* 0x000fc400078cc0ff */
[----:B------:R-:W-:Y:S01]  /*8840*/  LOP3.LUT P4, RZ, R196, 0xff, RZ, 0xc0, !PT ;  /* 0x000000ffc4ff7812 */ /* 0x000fe2000788c0ff */
[----:B------:R-:W-:Y:S01]  /*8850*/  FMUL.FTZ R0, R0, UR7 ;  /* 0x0000000700007c20 */ /* 0x000fe20008410000 */
        /* <DEDUP_REMOVED lines=12> */
.L_x_1909:
        /* <DEDUP_REMOVED lines=76> */
.L_x_1912:
        /* <DEDUP_REMOVED lines=43> */
[----:B------:R-:W-:-:S02]  /*9090*/  LOP3.LUT P5, RZ, R160, 0xff0000, RZ, 0xc0, !PT ;  /* 0x00ff0000a0ff7812 */ /* 0x000fc400078ac0ff */
[----:B------:R-:W-:Y:S01]  /*90a0*/  FSEL R130, R130, RZ, P4 ;  /* 0x000000ff82827208 */ /* 0x000fe20002000000 */
[----:B------:R-:W-:Y:S01]  /*90b0*/  FMUL.FTZ R128, R128, UR7 ;  /* 0x0000000780807c20 */ /* 0x000fe20008410000 */
[----:B------:R-:W-:Y:S02]  /*90c0*/  FSEL R3, R3, RZ, P3 ;  /* 0x000000ff03037208 */ /* 0x000fe40001800000 */
[----:B------:R-:W-:Y:S02]  /*90d0*/  FSEL R133, R208, RZ, P5 ;  /* 0x000000ffd0857208 */ /* 0x000fe40002800000 */
[----:B------:R-:W-:Y:S01]  /*90e0*/  F2FP.BF16.F32.PACK_AB R130, R3, R130 ;  /* 0x000000820382723e */ /* 0x000fe200000010ff */
[----:B------:R-:W-:Y:S01]  /*90f0*/  FMUL.FTZ R3, R165, UR16 ;  /* 0x00000010a5037c20 */ /* 0x000fe20008410000 */
        /* <DEDUP_REMOVED lines=9> */
[----:B------:R-:W-:Y:S01]  /*9190*/  FMUL.FTZ R0, R204, UR16 ;  /* 0x00000010cc007c20 */ /* 0x000fe20008410000 */
        /* <DEDUP_REMOVED lines=15> */
.L_x_1908:
        /* <DEDUP_REMOVED lines=27> */
[C---:B------:R-:W-:Y:S01]  /*9440*/  LOP3.LUT P4, RZ, R161.reuse, 0xff, RZ, 0xc0, !PT ;  /* 0x000000ffa1ff7812 */ /* 0x040fe2000788c0ff */
        /* <DEDUP_REMOVED lines=28> */
.L_x_1914:
        /* <DEDUP_REMOVED lines=54> */
.L_x_1913:
        /* <DEDUP_REMOVED lines=55> */
.L_x_1915:
        /* <DEDUP_REMOVED lines=53> */
.L_x_1911:
        /* <DEDUP_REMOVED lines=34> */
[----:B0-----:R-:W-:Y:S01]  /*a250*/  FSEL R131, R0, RZ, P5 ;  /* 0x000000ff00837208 */ /* 0x001fe20002800000 */
[--C-:B------:R-:W-:Y:S01]  /*a260*/  FFMA.FTZ R211, R211, UR17, R140.reuse ;  /* 0x00000011d3d37c23 */ /* 0x100fe2000801008c */
[C---:B------:R-:W-:Y:S01]  /*a270*/  FSEL R0, R2.reuse, RZ, P3 ;  /* 0x000000ff02007208 */ /* 0x040fe20001800000 */
[--C-:B------:R-:W-:Y:S01]  /*a280*/  FFMA.FTZ R127, R179, UR17, R140.reuse ;  /* 0x00000011b37f7c23 */ /* 0x100fe2000801008c */
[----:B------:R-:W-:Y:S01]  /*a290*/  FSEL R2, R2, RZ, P1 ;  /* 0x000000ff02027208 */ /* 0x000fe20000800000 */
[----:B------:R-:W-:Y:S01]  /*a2a0*/  FADD.FTZ R126, R178, -R211 ;  /* 0x800000d3b27e7221 */ /* 0x000fe20000010000 */
[----:B------:R-:W-:Y:S01]  /*a2b0*/  F2FP.BF16.F32.PACK_AB R131, R0, R131 ;  /* 0x000000830083723e */ /* 0x000fe200000010ff */
[----:B------:R-:W-:Y:S01]  /*a2c0*/  FMUL.FTZ R0, R121, UR7 ;  /* 0x0000000779007c20 */ /* 0x000fe20008410000 */
[----:B------:R-:W-:Y:S01]  /*a2d0*/  F2FP.BF16.F32.PACK_AB R135, R2, R135 ;  /* 0x000000870287723e */ /* 0x000fe200000010ff */
[----:B------:R-:W-:Y:S01]  /*a2e0*/  FMUL.FTZ R2, R120, UR7 ;  /* 0x0000000778027c20 */ /* 0x000fe20008410000 */
[----:B------:R-:W-:Y:S01]  /*a2f0*/  LOP3.LUT P5, RZ, R199, 0xff, RZ, 0xc0, !PT ;  /* 0x000000ffc7ff7812 */ /* 0x000fe200078ac0ff */
[----:B------:R-:W-:Y:S01]  /*a300*/  FFMA.FTZ R125, R177, UR17, R140 ;  /* 0x00000011b17d7c23 */ /* 0x000fe2000801008c */
[----:B------:R-:W-:Y:S01]  /*a310*/  LOP3.LUT P6, RZ, R199, 0xff00, RZ, 0xc0, !PT ;  /* 0x0000ff00c7ff7812 */ /* 0x000fe200078cc0ff */
[----:B------:R-:W-:Y:S01]  /*a320*/  FFMA.FTZ R126, R126, UR16, R114 ;  /* 0x000000107e7e7c23 */ /* 0x000fe20008010072 */
[----:B------:R-:W-:Y:S01]  /*a330*/  FSEL R130, R2, RZ, P5 ;  /* 0x000000ff02827208 */ /* 0x000fe20002800000 */
[----:B------:R-:W-:Y:S01]  /*a340*/  FFMA.FTZ R140, R176, UR17, R140 ;  /* 0x00000011b08c7c23 */ /* 0x000fe2000801008c */
[----:B------:R-:W-:Y:S01]  /*a350*/  FSEL R3, R0, RZ, P6 ;  /* 0x000000ff00037208 */ /* 0x000fe20003000000 */
[----:B------:R-:W-:Y:S01]  /*a360*/  FADD.FTZ R127, R181, -R127 ;  /* 0x8000007fb57f7221 */ /* 0x000fe20000010000 */
        /* <DEDUP_REMOVED lines=12> */
[----:B------:R-:W-:Y:S01]  /*a430*/  LOP3.LUT P1, RZ, R198, 0xff0000, RZ, 0xc0, !PT ;  /* 0x00ff0000c6ff7812 */ /* 0x000fe2000782c0ff */
[----:B------:R-:W-:Y:S01]  /*a440*/  FFMA.FTZ R124, R175, UR16, R112 ;  /* 0x00000010af7c7c23 */ /* 0x000fe20008010070 */
[----:B------:R-:W-:Y:S01]  /*a450*/  FSEL R133, R0, RZ, P3 ;  /* 0x000000ff00857208 */ /* 0x000fe20001800000 */
[----:B------:R-:W-:Y:S01]  /*a460*/  FMUL.FTZ R128, R125, UR7 ;  /* 0x000000077d807c20 */ /* 0x000fe20008410000 */
[----:B------:R-:W-:-:S02]  /*a470*/  LOP3.LUT P3, RZ, R198, 0xff000000, RZ, 0xc0, !PT ;  /* 0xff000000c6ff7812 */ /* 0x000fc4000786c0ff */
[----:B------:R-:W-:Y:S01]  /*a480*/  F2FP.BF16.F32.PACK_AB R134, R3, R134 ;  /* 0x000000860386723e */ /* 0x000fe200000010ff */
[----:B------:R-:W-:Y:S01]  /*a490*/  FMUL.FTZ R3, R124, UR7 ;  /* 0x000000077c037c20 */ /* 0x000fe20008410000 */
[----:B------:R-:W-:Y:S02]  /*a4a0*/  FSEL R129, R0, RZ, P1 ;  /* 0x000000ff00817208 */ /* 0x000fe40000800000 */
[----:B------:R-:W-:Y:S02]  /*a4b0*/  LOP3.LUT P5, RZ, R162, 0xff00, RZ, 0xc0, !PT ;  /* 0x0000ff00a2ff7812 */ /* 0x000fe400078ac0ff */
[----:B------:R-:W-:Y:S02]  /*a4c0*/  FSEL R0, R2, RZ, P3 ;  /* 0x000000ff02007208 */ /* 0x000fe40001800000 */
[----:B------:R-:W-:Y:S02]  /*a4d0*/  LOP3.LUT P1, RZ, R198, 0xff, RZ, 0xc0, !PT ;  /* 0x000000ffc6ff7812 */ /* 0x000fe4000782c0ff */
[----:B------:R-:W-:-:S02]  /*a4e0*/  LOP3.LUT P4, RZ, R162, 0xff000000, RZ, 0xc0, !PT ;  /* 0xff000000a2ff7812 */ /* 0x000fc4000788c0ff */
[----:B------:R-:W-:Y:S02]  /*a4f0*/  LOP3.LUT P6, RZ, R162, 0xff, RZ, 0xc0, !PT ;  /* 0x000000ffa2ff7812 */ /* 0x000fe400078cc0ff */
        /* <DEDUP_REMOVED lines=11> */
.L_x_1918:
[--C-:B------:R-:W-:Y:S01]  /*a5b0*/  FFMA.FTZ R216, R216, UR17, R140.reuse ;  /* 0x00000011d8d87c23 */ /* 0x100fe2000801008c */
[--C-:B------:R-:W-:Y:S01]  /*a5c0*/  FFMA.FTZ R215, R215, UR17, R140.reuse ;  /* 0x00000011d7d77c23 */ /* 0x100fe2000801008c */
[--C-:B------:R-:W-:Y:S01]  /*a5d0*/  FFMA.FTZ R185, R185, UR17, R140.reuse ;  /* 0x00000011b9b97c23 */ /* 0x100fe2000801008c */
[----:B------:R-:W-:Y:S01]  /*a5e0*/  FFMA.FTZ R187, R187, UR17, R140 ;  /* 0x00000011bbbb7c23 */ /* 0x000fe2000801008c */
[----:B------:R-:W-:Y:S01]  /*a5f0*/  FADD.FTZ R216, R186, -R216 ;  /* 0x800000d8bad87221 */ /* 0x000fe20000010000 */
[----:B------:R-:W-:Y:S01]  /*a600*/  FADD.FTZ R215, R183, -R215 ;  /* 0x800000d7b7d77221 */ /* 0x000fe20000010000 */
[----:B------:R-:W-:Y:S01]  /*a610*/  FFMA.FTZ R211, R211, UR17, R140 ;  /* 0x00000011d3d37c23 */ /* 0x000fe2000801008c */
[----:B------:R-:W-:Y:S01]  /*a620*/  ISETP.GE.U32.AND P1, PT, R162, RZ, PT ;  /* 0x000000ffa200720c */ /* 0x000fe20003f26070 */
[----:B------:R-:W-:Y:S01]  /*a630*/  FFMA.FTZ R2, R216, UR16, R119 ;  /* 0x00000010d8027c23 */ /* 0x000fe20008010077 */
[----:B0-----:R-:W-:Y:S01]  /*a640*/  FFMA.FTZ R131, R215, UR16, R118 ;  /* 0x00000010d7837c23 */ /* 0x001fe20008010076 */
[----:B------:R-:W-:Y:S01]  /*a650*/  FADD.FTZ R185, R184, -R185 ;  /* 0x800000b9b8b97221 */ /* 0x000fe20000010000 */
[----:B------:R-:W-:Y:S01]  /*a660*/  FADD.FTZ R182, R182, -R187 ;  /* 0x800000bbb6b67221 */ /* 0x000fe20000010000 */
        /* <DEDUP_REMOVED lines=8> */
[----:B------:R-:W-:Y:S01]  /*a6f0*/  LOP3.LUT P6, RZ, R199, 0xff0000, RZ, 0xc0, !PT ;  /* 0x00ff0000c7ff7812 */ /* 0x000fe200078cc0ff */
[----:B------:R-:W-:Y:S01]  /*a700*/  FFMA.FTZ R178, R178, UR16, R114 ;  /* 0x00000010b2b27c23 */ /* 0x000fe20008010072 */
[----:B------:R-:W-:Y:S01]  /*a710*/  FSEL R135, R2, RZ, P4 ;  /* 0x000000ff02877208 */ /* 0x000fe20002000000 */
[----:B------:R-:W-:Y:S01]  /*a720*/  FADD.FTZ R181, R181, -R179 ;  /* 0x800000b3b5b57221 */ /* 0x000fe20000010000 */
[----:B------:R-:W-:Y:S01]  /*a730*/  FSEL R0, R131, RZ, P3 ;  /* 0x000000ff83007208 */ /* 0x000fe20001800000 */
[----:B------:R-:W-:Y:S01]  /*a740*/  FMUL.FTZ R130, R130, UR7 ;  /* 0x0000000782827c20 */ /* 0x000fe20008410000 */
[----:B------:R-:W-:Y:S01]  /*a750*/  ISETP.GE.U32.AND P1, PT, R198, RZ, PT ;  /* 0x000000ffc600720c */ /* 0x000fe20003f26070 */
[----:B------:R-:W-:Y:S01]  /*a760*/  FMUL.FTZ R4, R4, UR7 ;  /* 0x0000000704047c20 */ /* 0x000fe20008410000 */
[--C-:B------:R-:W-:Y:S01]  /*a770*/  FFMA.FTZ R177, R177, UR17, R140.reuse ;  /* 0x00000011b1b17c23 */ /* 0x100fe2000801008c */
[C---:B------:R-:W-:Y:S01]  /*a780*/  LOP3.LUT P5, RZ, R163.reuse, 0xff, RZ, 0xc0, !PT ;  /* 0x000000ffa3ff7812 */ /* 0x040fe200078ac0ff */
[----:B------:R-:W-:Y:S01]  /*a790*/  FFMA.FTZ R140, R176, UR17, R140 ;  /* 0x00000011b08c7c23 */ /* 0x000fe2000801008c */
[----:B------:R-:W-:Y:S01]  /*a7a0*/  LOP3.LUT P3, RZ, R163, 0xff00, RZ, 0xc0, !PT ;  /* 0x0000ff00a3ff7812 */ /* 0x000fe2000786c0ff */
[----:B------:R-:W-:Y:S01]  /*a7b0*/  FMUL.FTZ R178, R178, UR7 ;  /* 0x00000007b2b27c20 */ /* 0x000fe20008410000 */
[----:B------:R-:W-:Y:S01]  /*a7c0*/  FSEL R131, R131, RZ, P6 ;  /* 0x000000ff83837208 */ /* 0x000fe20003000000 */
[----:B------:R-:W-:Y:S01]  /*a7d0*/  FADD.FTZ R175, R175, -R140 ;  /* 0x8000008cafaf7221 */ /* 0x000fe20000010000 */
[----:B------:R-:W-:Y:S01]  /*a7e0*/  F2FP.BF16.F32.PACK_AB R135, R135, R0 ;  /* 0x000000008787723e */ /* 0x000fe200000010ff */
[----:B------:R-:W-:Y:S01]  /*a7f0*/  FFMA.FTZ R0, R181, UR16, R115 ;  /* 0x00000010b5007c23 */ /* 0x000fe20008010073 */
[----:B------:R-:W-:Y:S01]  /*a800*/  ISETP.GE.U32.AND.EX P1, PT, R199, 0x1000000, PT, P1 ;  /* 0x01000000c700780c */ /* 0x000fe20003f26110 */
[----:B------:R-:W-:Y:S01]  /*a810*/  FADD.FTZ R180, R180, -R177 ;  /* 0x800000b1b4b47221 */ /* 0x000fe20000010000 */
[----:B------:R-:W-:Y:S01]  /*a820*/  LOP3.LUT P6, RZ, R162, 0xff0000, RZ, 0xc0, !PT ;  /* 0x00ff0000a2ff7812 */ /* 0x000fe200078cc0ff */
[----:B------:R-:W-:Y:S01]  /*a830*/  FMUL.FTZ R0, R0, UR7 ;  /* 0x0000000700007c20 */ /* 0x000fe20008410000 */
[----:B------:R-:W-:Y:S01]  /*a840*/  FSEL R134, R130, RZ, P5 ;  /* 0x000000ff82867208 */ /* 0x000fe20002800000 */
[----:B------:R-:W-:Y:S01]  /*a850*/  FFMA.FTZ R180, R180, UR16, R113 ;  /* 0x00000010b4b47c23 */ /* 0x000fe20008010071 */
[----:B------:R-:W-:-:S02]  /*a860*/  FSEL R3, R4, RZ, P3 ;  /* 0x000000ff04037208 */ /* 0x000fc40001800000 */
[----:B------:R-:W-:Y:S01]  /*a870*/  LOP3.LUT P3, RZ, R199, 0xff00, RZ, 0xc0, !PT ;  /* 0x0000ff00c7ff7812 */ /* 0x000fe2000786c0ff */
[----:B------:R-:W-:Y:S01]  /*a880*/  FMUL.FTZ R180, R180, UR7 ;  /* 0x00000007b4b47c20 */ /* 0x000fe20008410000 */
[----:B------:R-:W-:Y:S02]  /*a890*/  FSEL R2, R2, RZ, P1 ;  /* 0x000000ff02027208 */ /* 0x000fe40000800000 */
[----:B------:R-:W-:Y:S02]  /*a8a0*/  FSEL R133, R178, RZ, P6 ;  /* 0x000000ffb2857208 */ /* 0x000fe40003000000 */
[----:B------:R-:W-:Y:S01]  /*a8b0*/  F2FP.BF16.F32.PACK_AB R134, R3, R134 ;  /* 0x000000860386723e */ /* 0x000fe200000010ff */
[----:B------:R-:W-:Y:S01]  /*a8c0*/  FFMA.FTZ R3, R175, UR16, R112 ;  /* 0x00000010af037c23 */ /* 0x000fe20008010070 */
[----:B------:R-:W-:Y:S02]  /*a8d0*/  LOP3.LUT P6, RZ, R198, 0xff000000, RZ, 0xc0, !PT ;  /* 0xff000000c6ff7812 */ /* 0x000fe400078cc0ff */
[----:B------:R-:W-:Y:S01]  /*a8e0*/  LOP3.LUT P1, RZ, R162, 0xff000000, RZ, 0xc0, !PT ;  /* 0xff000000a2ff7812 */ /* 0x000fe2000782c0ff */
[----:B------:R-:W-:Y:S01]  /*a8f0*/  FMUL.FTZ R3, R3, UR7 ;  /* 0x0000000703037c20 */ /* 0x000fe20008410000 */
        /* <DEDUP_REMOVED lines=8> */
[----:B------:R-:W-:Y:S02]  /*a980*/  LOP3.LUT P1, RZ, R198, 0xff, RZ, 0xc0, !PT ;  /* 0x000000ffc6ff7812 */ /* 0x000fe4000782c0ff */
[C---:B------:R-:W-:Y:S02]  /*a990*/  LOP3.LUT P5, RZ, R162.reuse, 0xff00, RZ, 0xc0, !PT ;  /* 0x0000ff00a2ff7812 */ /* 0x040fe400078ac0ff */
[----:B------:R-:W-:Y:S02]  /*a9a0*/  LOP3.LUT P4, RZ, R162, 0xff, RZ, 0xc0, !PT ;  /* 0x000000ffa2ff7812 */ /* 0x000fe4000788c0ff */
[----:B------:R-:W-:Y:S02]  /*a9b0*/  LOP3.LUT P3, RZ, R198, 0xff00, RZ, 0xc0, !PT ;  /* 0x0000ff00c6ff7812 */ /* 0x000fe4000786c0ff */
[----:B------:R-:W-:-:S02]  /*a9c0*/  FSEL R137, R3, RZ, P1 ;  /* 0x000000ff03897208 */ /* 0x000fc40000800000 */
[C---:B------:R-:W-:Y:S02]  /*a9d0*/  FSEL R132, R180.reuse, RZ, P5 ;  /* 0x000000ffb4847208 */ /* 0x040fe40002800000 */
[----:B------:R-:W-:Y:S02]  /*a9e0*/  FSEL R128, R180, RZ, P3 ;  /* 0x000000ffb4807208 */ /* 0x000fe40001800000 */
[----:B------:R-:W-:Y:S02]  /*a9f0*/  FSEL R3, R3, RZ, P4 ;  /* 0x000000ff03037208 */ /* 0x000fe40002000000 */
[----:B------:R-:W-:Y:S02]  /*aa00*/  F2FP.BF16.F32.PACK_AB R130, R4, R130 ;  /* 0x000000820482723e */ /* 0x000fe400000010ff */
[----:B------:R-:W-:Y:S02]  /*aa10*/  F2FP.BF16.F32.PACK_AB R129, R2, R129 ;  /* 0x000000810281723e */ /* 0x000fe400000010ff */
[----:B------:R-:W-:-:S02]  /*aa20*/  F2FP.BF16.F32.PACK_AB R133, R0, R133 ;  /* 0x000000850085723e */ /* 0x000fc400000010ff */
[----:B------:R-:W-:Y:S02]  /*aa30*/  F2FP.BF16.F32.PACK_AB R128, R128, R137 ;  /* 0x000000898080723e */ /* 0x000fe400000010ff */
[----:B------:R-:W-:Y:S01]  /*aa40*/  F2FP.BF16.F32.PACK_AB R132, R132, R3 ;  /* 0x000000038484723e */ /* 0x000fe200000010ff */
[----:B------:R-:W-:Y:S06]  /*aa50*/  BRA `(.L_x_1919) ;  /* 0x0000001400c47947 */ /* 0x000fec0003800000 */
.L_x_1917:
        /* <DEDUP_REMOVED lines=19> */
[----:B------:R-:W-:Y:S01]  /*ab90*/  FMUL.FTZ R120, R185, UR16 ;  /* 0x00000010b9787c20 */ /* 0x000fe20008410000 */
[C---:B------:R-:W-:Y:S01]  /*aba0*/  FSEL R135, R0.reuse, RZ, P4 ;  /* 0x000000ff00877208 */ /* 0x040fe20002000000 */
[----:B------:R-:W-:Y:S01]  /*abb0*/  FMUL.FTZ R121, R187, UR16 ;  /* 0x00000010bb797c20 */ /* 0x000fe20008410000 */
        /* <DEDUP_REMOVED lines=11> */
[--C-:B------:R-:W-:Y:S01]  /*ac70*/  FFMA.FTZ R125, R177, UR17, R140.reuse ;  /* 0x00000011b17d7c23 */ /* 0x100fe2000801008c */
[----:B------:R-:W-:Y:S01]  /*ac80*/  LOP3.LUT P6, RZ, R199, 0xff00, RZ, 0xc0, !PT ;  /* 0x0000ff00c7ff7812 */ /* 0x000fe200078cc0ff */
        /* <DEDUP_REMOVED lines=41> */
.L_x_1920:
[--C-:B------:R-:W-:Y:S01]  /*af20*/  FFMA.FTZ R216, R216, UR17, R140.reuse ;  /* 0x00000011d8d87c23 */ /* 0x100fe2000801008c */
[--C-:B------:R-:W-:Y:S01]  /*af30*/  FFMA.FTZ R215, R215, UR17, R140.reuse ;  /* 0x00000011d7d77c23 */ /* 0x100fe2000801008c */
[--C-:B------:R-:W-:Y:S01]  /*af40*/  FFMA.FTZ R185, R185, UR17, R140.reuse ;  /* 0x00000011b9b97c23 */ /* 0x100fe2000801008c */
[----:B------:R-:W-:Y:S01]  /*af50*/  FFMA.FTZ R187, R187, UR17, R140 ;  /* 0x00000011bbbb7c23 */ /* 0x000fe2000801008c */
[----:B------:R-:W-:Y:S01]  /*af60*/  FADD.FTZ R216, R186, -R216 ;  /* 0x800000d8bad87221 */ /* 0x000fe20000010000 */
[----:B------:R-:W-:Y:S01]  /*af70*/  FADD.FTZ R215, R183, -R215 ;  /* 0x800000d7b7d77221 */ /* 0x000fe20000010000 */
[--C-:B------:R-:W-:Y:S01]  /*af80*/  FFMA.FTZ R211, R211, UR17, R140.reuse ;  /* 0x00000011d3d37c23 */ /* 0x100fe2000801008c */
[----:B------:R-:W-:Y:S01]  /*af90*/  ISETP.GE.U32.AND P1, PT, R162, RZ, PT ;  /* 0x000000ffa200720c */ /* 0x000fe20003f26070 */
[----:B------:R-:W-:Y:S01]  /*afa0*/  FMUL.FTZ R2, R216, UR16 ;  /* 0x00000010d8027c20 */ /* 0x000fe20008410000 */
[----:B0-----:R-:W-:Y:S01]  /*afb0*/  FMUL.FTZ R131, R215, UR16 ;  /* 0x00000010d7837c20 */ /* 0x001fe20008410000 */
[----:B------:R-:W-:Y:S01]  /*afc0*/  FADD.FTZ R185, R184, -R185 ;  /* 0x800000b9b8b97221 */ /* 0x000fe20000010000 */
[----:B------:R-:W-:Y:S01]  /*afd0*/  FADD.FTZ R182, R182, -R187 ;  /* 0x800000bbb6b67221 */ /* 0x000fe20000010000 */
[----:B------:R-:W-:Y:S01]  /*afe0*/  FMUL.FTZ R2, R2, UR7 ;  /* 0x0000000702027c20 */ /* 0x000fe20008410000 */
[----:B------:R-:W-:Y:S01]  /*aff0*/  FMUL.FTZ R131, R131, UR7 ;  /* 0x0000000783837c20 */ /* 0x000fe20008410000 */
[----:B------:R-:W-:Y:S01]  /*b000*/  FADD.FTZ R178, R178, -R211 ;  /* 0x800000d3b2b27221 */ /* 0x000fe20000010000 */
[----:B------:R-:W-:Y:S01]  /*b010*/  LOP3.LUT P3, RZ, R163, 0xff0000, RZ, 0xc0, !PT ;  /* 0x00ff0000a3ff7812 */ /* 0x000fe2000786c0ff */
[--C-:B------:R-:W-:Y:S01]  /*b020*/  FFMA.FTZ R179, R179, UR17, R140.reuse ;  /* 0x00000011b3b37c23 */ /* 0x100fe2000801008c */
[----:B------:R-:W-:Y:S01]  /*b030*/  ISETP.GE.U32.AND.EX P4, PT, R163, 0x1000000, PT, P1 ;  /* 0x01000000a300780c */ /* 0x000fe20003f86110 */
[----:B------:R-:W-:Y:S01]  /*b040*/  FMUL.FTZ R130, R185, UR16 ;  /* 0x00000010b9827c20 */ /* 0x000fe20008410000 */
[----:B------:R-:W-:Y:S01]  /*b050*/  FMUL.FTZ R4, R182, UR16 ;  /* 0x00000010b6047c20 */ /* 0x000fe20008410000 */
        /* <DEDUP_REMOVED lines=16> */
[----:B------:R-:W-:Y:S01]  /*b160*/  FMUL.FTZ R0, R181, UR16 ;  /* 0x00000010b5007c20 */ /* 0x000fe20008410000 */
[----:B------:R-:W-:Y:S01]  /*b170*/  ISETP.GE.U32.AND.EX P1, PT, R199, 0x1000000, PT, P1 ;  /* 0x01000000c700780c */ /* 0x000fe20003f26110 */
        /* <DEDUP_REMOVED lines=8> */
[----:B------:R-:W-:Y:S02]  /*b200*/  FSEL R2, R2, RZ, P1 ;  /* 0x000000ff02027208 */ /* 0x000fe40000800000 */
[----:B------:R-:W-:Y:S02]  /*b210*/  FSEL R133, R178, RZ, P6 ;  /* 0x000000ffb2857208 */ /* 0x000fe40003000000 */
[----:B------:R-:W-:Y:S01]  /*b220*/  F2FP.BF16.F32.PACK_AB R134, R3, R134 ;  /* 0x000000860386723e */ /* 0x000fe200000010ff */
[----:B------:R-:W-:Y:S01]  /*b230*/  FMUL.FTZ R3, R175, UR16 ;  /* 0x00000010af037c20 */ /* 0x000fe20008410000 */
        /* <DEDUP_REMOVED lines=25> */
.L_x_1916:
        /* <DEDUP_REMOVED lines=27> */
[C---:B------:R-:W-:Y:S01]  /*b580*/  ISETP.GE.U32.AND.EX P1, PT, R163.reuse, 0x1000000, PT, P1 ;  /* 0x01000000a300780c */ /* 0x040fe20003f26110 */
        /* <DEDUP_REMOVED lines=28> */
.L_x_1922:
        /* <DEDUP_REMOVED lines=45> */
[----:B0-----:R-:W-:-:S02]  /*ba20*/  FSEL R133, R178, RZ, P6 ;  /* 0x000000ffb2857208 */ /* 0x001fc40003000000 */
        /* <DEDUP_REMOVED lines=8> */
.L_x_1921:
        /* <DEDUP_REMOVED lines=55> */
.L_x_1923:
        /* <DEDUP_REMOVED lines=52> */
[----:B------:R-:W-:-:S07]  /*c160*/  F2FP.BF16.F32.PACK_AB R132, R180, R132 ;  /* 0x00000084b484723e */ /* 0x000fce00000010ff */
.L_x_1919:
[----:B------:R-:W0:Y:S01]  /*c170*/  @P2 LDC.64 R2, c[0x0][0x478] ;  /* 0x00011e00ff022b82 */ /* 0x000e220000000a00 */
[----:B------:R-:W-:Y:S01]  /*c180*/  MOV R0, 0x10 ;  /* 0x0000001000007802 */ /* 0x000fe20000000f00 */
[----:B------:R-:W-:Y:S01]  /*c190*/  UPLOP3.LUT UP1, UPT, UPT, UPT, UP1, 0x40, 0x4 ;  /* 0x000000000004789c */ /* 0x000fe20003f2e810 */
        /* <DEDUP_REMOVED lines=8> */
[----:B------:R-:W-:Y:S05]  /*c220*/  BRA.U !UP2, `(.L_x_1924) ;  /* 0xffffff490ac07547 */ /* 0x000fea000b83ffff */
        /* <DEDUP_REMOVED lines=118> */
[----:B--2---:R-:W-:-:S07]  /*c990*/  MOV R115, R252 ;  /* 0x000000fc00737202 */ /* 0x004fce0000000f00 */
.L_x_1889:
[----:B------:R-:W2:Y:S08]  /*c9a0*/  S2UR UR4, SR_CTAID.X ;  /* 0x00000000000479c3 */ /* 0x000eb00000002500 */
[----:B------:R-:W2:Y:S08]  /*c9b0*/  LDC R0, c[0x0][0x388] ;  /* 0x0000e200ff007b82 */ /* 0x000eb00000000800 */
[----:B0-----:R-:W0:Y:S08]  /*c9c0*/  LDC.64 R2, c[0x0][0x440] ;  /* 0x00011000ff027b82 */ /* 0x001e300000000a00 */
[----:B------:R-:W3:Y:S08]  /*c9d0*/  LDC.64 R104, c[0x0][0x448] ;  /* 0x00011200ff687b82 */ /* 0x000ef00000000a00 */
[----:B------:R-:W4:Y:S01]  /*c9e0*/  LDC.64 R106, c[0x0][0x450] ;  /* 0x00011400ff6a7b82 */ /* 0x000f220000000a00 */
[----:B--2---:R-:W-:-:S05]  /*c9f0*/  IMAD R0, R0, UR4, RZ ;  /* 0x0000000400007c24 */ /* 0x004fca000f8e02ff */
[----:B------:R-:W-:Y:S02]  /*ca00*/  LEA.HI R251, R0, R251, RZ, 0x1d ;  /* 0x000000fb00fb7211 */ /* 0x000fe400078fe8ff */
[----:B------:R-:W2:Y:S03]  /*ca10*/  LDC.64 R108, c[0x0][0x458] ;  /* 0x00011600ff6c7b82 */ /* 0x000ea60000000a00 */
[----:B0-----:R-:W-:-:S04]  /*ca20*/  IMAD.WIDE.U32 R2, R251, 0x20, R2 ;  /* 0x00000020fb027825 */ /* 0x001fc800078e0002 */
[C---:B---3--:R-:W-:Y:S01]  /*ca30*/  IMAD.WIDE.U32 R104, R251.reuse, 0x20, R104 ;  /* 0x00000020fb687825 */ /* 0x048fe200078e0068 */
[----:B------:R-:W-:Y:S04]  /*ca40*/  STG.E.128 desc[UR10][R2.64], R232 ;  /* 0x000000e802007986 */ /* 0x000fe8000c101d0a */
[----:B------:R-:W-:Y:S01]  /*ca50*/  STG.E.128 desc[UR10][R2.64+0x10], R236 ;  /* 0x000010ec02007986 */ /* 0x000fe2000c101d0a */
[----:B----4-:R-:W-:-:S03]  /*ca60*/  IMAD.WIDE.U32 R106, R251, 0x20, R106 ;  /* 0x00000020fb6a7825 */ /* 0x010fc600078e006a */
[----:B------:R-:W-:Y:S04]  /*ca70*/  STG.E.128 desc[UR10][R104.64], R4 ;  /* 0x0000000468007986 */ /* 0x000fe8000c101d0a */
[----:B------:R-:W-:Y:S01]  /*ca80*/  STG.E.128 desc[UR10][R104.64+0x10], R8 ;  /* 0x0000100868007986 */ /* 0x000fe2000c101d0a */
[----:B--2---:R-:W-:-:S03]  /*ca90*/  IMAD.WIDE.U32 R108, R251, 0x20, R108 ;  /* 0x00000020fb6c7825 */ /* 0x004fc600078e006c */
        /* <DEDUP_REMOVED lines=29> */
.L_x_1925:
        /* <DEDUP_REMOVED lines=9> */
.L_x_4849:


//--------------------- .text._ZN10layer_norm22ln_bwd_finalize_kernelINS_22Kernel_traits_finalizeILj8192Ef13__nv_bfloat16fS2_fjLb0ELj1024ELj4ENS_18Kernel_traits_baseILj8192EfS2_fS2_fjLj1024EEEEELb0ELb0EEEvNS_9BwdParamsE --------------------------
	.section	.text._ZN10layer_norm22ln_bwd_finalize_kernelINS_22Kernel_traits_finalizeILj8192Ef13__nv_bfloat16fS2_fjLb0ELj1024ELj4ENS_18Kernel_traits_baseILj8192EfS2_fS2_fjLj1024EEEEELb0ELb0EEEvNS_9BwdParamsE,"ax",@progbits
	.align	128
        .global         _ZN10layer_norm22ln_bwd_finalize_kernelINS_22Kernel_traits_finalizeILj8192Ef13__nv_bfloat16fS2_fjLb0ELj1024ELj4ENS_18Kernel_traits_baseILj8192EfS2_fS2_fjLj1024EEEEELb0ELb0EEEvNS_9BwdParamsE
        .type           _ZN10layer_norm22ln_bwd_finalize_kernelINS_22Kernel_traits_finalizeILj8192Ef13__nv_bfloat16fS2_fjLb0ELj1024ELj4ENS_18Kernel_traits_baseILj8192EfS2_fS2_fjLj1024EEEEELb0ELb0EEEvNS_9BwdParamsE,@function
        .size           _ZN10layer_norm22ln_bwd_finalize_kernelINS_22Kernel_traits_finalizeILj8192Ef13__nv_bfloat16fS2_fjLb0ELj1024ELj4ENS_18Kernel_traits_baseILj8192EfS2_fS2_fjLj1024EEEEELb0ELb0EEEvNS_9BwdParamsE,(.L_x_4850 - _ZN10layer_norm22ln_bwd_finalize_kernelINS_22Kernel_traits_finalizeILj8192Ef13__nv_bfloat16fS2_fjLb0ELj1024ELj4ENS_18Kernel_traits_baseILj8192EfS2_fS2_fjLj1024EEEEELb0ELb0EEEvNS_9BwdParamsE)
        .other          _ZN10layer_norm22ln_bwd_finalize_kernelINS_22Kernel_traits_finalizeILj8192Ef13__nv_bfloat16fS2_fjLb0ELj1024ELj4ENS_18Kernel_traits_baseILj8192EfS2_fS2_fjLj1024EEEEELb0ELb0EEEvNS_9BwdParamsE,@"STO_CUDA_ENTRY STV_DEFAULT"
_ZN10layer_norm22ln_bwd_finalize_kernelINS_22Kernel_traits_finalizeILj8192Ef13__nv_bfloat16fS2_fjLb0ELj1024ELj4ENS_18Kernel_traits_baseILj8192EfS2_fS2_fjLj1024EEEEELb0ELb0EEEvNS_9BwdParamsE:
.text._ZN10layer_norm22ln_bwd_finalize_kernelINS_22Kernel_traits_finalizeILj8192Ef13__nv_bfloat16fS2_fjLb0ELj1024ELj4ENS_18Kernel_traits_baseILj8192EfS2_fS2_fjLj1024EEEEELb0ELb0EEEvNS_9BwdParamsE:
        /* <DEDUP_REMOVED lines=78> */
.L_x_1930:
        /* <DEDUP_REMOVED lines=118> */
.L_x_1929:
[----:B------:R-:W-:Y:S05]  /*0c40*/  BSYNC.RECONVERGENT B1 ;  /* 0x0000000000017941 */ /* 0x000fea0003800200 */
.L_x_1928:
        /* <DEDUP_REMOVED lines=68> */
.L_x_1932:
[----:B------:R-:W-:Y:S05]  /*1090*/  BSYNC.RECONVERGENT B1 ;  /* 0x0000000000017941 */ /* 0x000fea0003800200 */
.L_x_1931:
        /* <DEDUP_REMOVED lines=37> */
.L_x_1934:
[----:B------:R-:W-:Y:S05]  /*12f0*/  BSYNC.RECONVERGENT B1 ;  /* 0x0000000000017941 */ /* 0x000fea0003800200 */
.L_x_1933:
[----:B------:R-:W-:Y:S05]  /*1300*/  @!P1 BRA `(.L_x_1927) ;  /* 0x00000000003c9947 */ /* 0x000fea0003800000 */
[----:B------:R-:W0:Y:S01]  /*1310*/  LDC.64 R8, c[0x0][0x440] ;  /* 0x00011000ff087b82 */ /* 0x000e220000000a00 */
[----:B------:R-:W-:Y:S01]  /*1320*/  IMAD R0, R3, R54, R0 ;  /* 0x0000003603007224 */ /* 0x000fe200078e0200 */
[----:B------:R-:W-:-:S04]  /*1330*/  IADD3 R12, PT, PT, -R55, RZ, RZ ;  /* 0x000000ff370c7210 */ /* 0x000fc80007ffe1ff */
[----:B------:R-:W-:Y:S02]  /*1340*/  IADD3 R3, PT, PT, R57, R0, RZ ;  /* 0x0000000039037210 */ /* 0x000fe40007ffe0ff */
[----:B------:R-:W1:Y:S05]  /*1350*/  LDC.64 R10, c[0x0][0x448] ;  /* 0x00011200ff0a7b82 */ /* 0x000e6a0000000a00 */
.L_x_1935:
        /* <DEDUP_REMOVED lines=10> */
.L_x_1927:
[----:B------:R-:W-:Y:S05]  /*1400*/  BSYNC.RECONVERGENT B0 ;  /* 0x0000000000007941 */ /* 0x000fea0003800200 */
.L_x_1926:
        /* <DEDUP_REMOVED lines=60> */
.L_x_1936:
        /* <DEDUP_REMOVED lines=11> */
.L_x_4850:


//--------------------- .text._ZN10layer_norm40ln_parallel_residual_bwd_finalize_kernelINS_22Kernel_traits_finalizeILj8192Ef13__nv_bfloat16fS2_fjLb0ELj1024ELj4ENS_18Kernel_traits_baseILj8192EfS2_fS2_fjLj1024EEEEELb0EEEvNS_9BwdParamsE --------------------------
	.section	.text._ZN10layer_norm40ln_parallel_residual_bwd_finalize_kernelINS_22Kernel_traits_finalizeILj8192Ef13__nv_bfloat16fS2_fjLb0ELj1024ELj4ENS_18Kernel_traits_baseILj8192EfS2_fS2_fjLj1024EEEEELb0EEEvNS_9BwdParamsE,"ax",@progbits
	.align	128
        .global         _ZN10layer_norm40ln_parallel_residual_bwd_finalize_kernelINS_22Kernel_traits_finalizeILj8192Ef13__nv_bfloat16fS2_fjLb0ELj1024ELj4ENS_18Kernel_traits_baseILj8192EfS2_fS2_fjLj1024EEEEELb0EEEvNS_9BwdParamsE
        .type           _ZN10layer_norm40ln_parallel_residual_bwd_finalize_kernelINS_22Kernel_traits_finalizeILj8192Ef13__nv_bfloat16fS2_fjLb0ELj1024ELj4ENS_18Kernel_traits_baseILj8192EfS2_fS2_fjLj1024EEEEELb0EEEvNS_9BwdParamsE,@function
        .size           _ZN10layer_norm40ln_parallel_residual_bwd_finalize_kernelINS_22Kernel_traits_finalizeILj8192Ef13__nv_bfloat16fS2_fjLb0ELj1024ELj4ENS_18Kernel_traits_baseILj8192EfS2_fS2_fjLj1024EEEEELb0EEEvNS_9BwdParamsE,(.L_x_4851 - _ZN10layer_norm40ln_parallel_residual_bwd_finalize_kernelINS_22Kernel_traits_finalizeILj8192Ef13__nv_bfloat16fS2_fjLb0ELj1024ELj4ENS_18Kernel_traits_baseILj8192EfS2_fS2_fjLj1024EEEEELb0EEEvNS_9BwdParamsE)
        .other          _ZN10layer_norm40ln_parallel_residual_bwd_finalize_kernelINS_22Kernel_traits_finalizeILj8192Ef13__nv_bfloat16fS2_fjLb0ELj1024ELj4ENS_18Kernel_traits_baseILj8192EfS2_fS2_fjLj1024EEEEELb0EEEvNS_9BwdParamsE,@"STO_CUDA_ENTRY STV_DEFAULT"
_ZN10layer_norm40ln_parallel_residual_bwd_finalize_kernelINS_22Kernel_traits_finalizeILj8192Ef13__nv_bfloat16fS2_fjLb0ELj1024ELj4ENS_18Kernel_traits_baseILj8192EfS2_fS2_fjLj1024EEEEELb0EEEvNS_9BwdParamsE:
.text._ZN10layer_norm40ln_parallel_residual_bwd_finalize_kernelINS_22Kernel_traits_finalizeILj8192Ef13__nv_bfloat16fS2_fjLb0ELj1024ELj4ENS_18Kernel_traits_baseILj8192EfS2_fS2_fjLj1024EEEEELb0EEEvNS_9BwdParamsE:
        /* <DEDUP_REMOVED lines=58> */
.L_x_1941:
        /* <DEDUP_REMOVED lines=112> */
.L_x_1940:
[----:B------:R-:W-:Y:S05]  /*0aa0*/  BSYNC.RECONVERGENT B1 ;  /* 0x0000000000017941 */ /* 0x000fea0003800200 */
.L_x_1939:
        /* <DEDUP_REMOVED lines=66> */
.L_x_1943:
[----:B------:R-:W-:Y:S05]  /*0ed0*/  BSYNC.RECONVERGENT B1 ;  /* 0x0000000000017941 */ /* 0x000fea0003800200 */
.L_x_1942:
        /* <DEDUP_REMOVED lines=36> */
.L_x_1945:
[----:B------:R-:W-:Y:S05]  /*1120*/  BSYNC.RECONVERGENT B1 ;  /* 0x0000000000017941 */ /* 0x000fea0003800200 */
.L_x_1944:
        /* <DEDUP_REMOVED lines=18> */
.L_x_1938:
[----:B------:R-:W-:Y:S05]  /*1250*/  BSYNC.RECONVERGENT B0 ;  /* 0x0000000000007941 */ /* 0x000fea0003800200 */
.L_x_1937:
        /* <DEDUP_REMOVED lines=92> */
.L_x_1946:
        /* <DEDUP_REMOVED lines=14> */
.L_x_4851:


//--------------------- .text._ZN10layer_norm31ln_parallel_residual_bwd_kernelINS_13Kernel_traitsIf13__nv_bfloat16fS2_fjLj8192ELj1ELj1ELj8ELj16ENS_18Kernel_traits_baseILj8192EfS2_fS2_fjLj256EEEEELb1ELb1ELb0EEEvNS_9BwdParamsE --------------------------
	.section	.text._ZN10layer_norm31ln_parallel_residual_bwd_kernelINS_13Kernel_traitsIf13__nv_bfloat16fS2_fjLj8192ELj1ELj1ELj8ELj16ENS_18Kernel_traits_baseILj8192EfS2_fS2_fjLj256EEEEELb1ELb1ELb0EEEvNS_9BwdParamsE,"ax",@progbits
	.align	128
        .global         _ZN10layer_norm31ln_parallel_residual_bwd_kernelINS_13Kernel_traitsIf13__nv_bfloat16fS2_fjLj8192ELj1ELj1ELj8ELj16ENS_18Kernel_traits_baseILj8192EfS2_fS2_fjLj256EEEEELb1ELb1ELb0EEEvNS_9BwdParamsE
        .type           _ZN10layer_norm31ln_parallel_residual_bwd_kernelINS_13Kernel_traitsIf13__nv_bfloat16fS2_fjLj8192ELj1ELj1ELj8ELj16ENS_18Kernel_traits_baseILj8192EfS2_fS2_fjLj256EEEEELb1ELb1ELb0EEEvNS_9BwdParamsE,@function
        .size           _ZN10layer_norm31ln_parallel_residual_bwd_kernelINS_13Kernel_traitsIf13__nv_bfloat16fS2_fjLj8192ELj1ELj1ELj8ELj16ENS_18Kernel_traits_baseILj8192EfS2_fS2_fjLj256EEEEELb1ELb1ELb0EEEvNS_9BwdParamsE,(.L_x_4852 - _ZN10layer_norm31ln_parallel_residual_bwd_kernelINS_13Kernel_traitsIf13__nv_bfloat16fS2_fjLj8192ELj1ELj1ELj8ELj16ENS_18Kernel_traits_baseILj8192EfS2_fS2_fjLj256EEEEELb1ELb1ELb0EEEvNS_9BwdParamsE)
        .other          _ZN10layer_norm31ln_parallel_residual_bwd_kernelINS_13Kernel_traitsIf13__nv_bfloat16fS2_fjLj8192ELj1ELj1ELj8ELj16ENS_18Kernel_traits_baseILj8192EfS2_fS2_fjLj256EEEEELb1ELb1ELb0EEEvNS_9BwdParamsE,@"STO_CUDA_ENTRY STV_DEFAULT"
_ZN10layer_norm31ln_parallel_residual_bwd_kernelINS_13Kernel_traitsIf13__nv_bfloat16fS2_fjLj8192ELj1ELj1ELj8ELj16ENS_18Kernel_traits_baseILj8192EfS2_fS2_fjLj256EEEEELb1ELb1ELb0EEEvNS_9BwdParamsE:
.text._ZN10layer_norm31ln_parallel_residual_bwd_kernelINS_13Kernel_traitsIf13__nv_bfloat16fS2_fjLj8192ELj1ELj1ELj8ELj16ENS_18Kernel_traits_baseILj8192EfS2_fS2_fjLj256EEEEELb1ELb1ELb0EEEvNS_9BwdParamsE:
        /* <DEDUP_REMOVED lines=16> */
[----:B------:R-:W1:Y:S06]  /*0100*/  @P1 LDC.64 R4, c[0x0][0x3d0] ;  /* 0x0000f400ff041b82 */ /* 0x000e6c0000000a00 */
[----:B------:R-:W-:Y:S02]  /*0110*/  @P4 LOP3.LUT R13, R222, 0x100, RZ, 0xfc, !PT ;  /* 0x00000100de0d4812 */ /* 0x000fe400078efcff */
[----:B------:R-:W3:Y:S08]  /*0120*/  @P2 LDC.64 R6, c[0x0][0x3d0] ;  /* 0x0000f400ff062b82 */ /* 0x000ef00000000a00 */
[----:B------:R-:W4:Y:S08]  /*0130*/  @P3 LDC.64 R10, c[0x0][0x3d0] ;  /* 0x0000f400ff0a3b82 */ /* 0x000f300000000a00 */
[----:B------:R-:W0:Y:S01]  /*0140*/  @P4 LDC.64 R2, c[0x0][0x3d0] ;  /* 0x0000f400ff024b82 */ /* 0x000e220000000a00 */
[C---:B-1----:R-:W-:Y:S01]  /*0150*/  @P1 IMAD.WIDE.U32 R4, R13.reuse, 0x20, R4 ;  /* 0x000000200d041825 */ /* 0x042fe200078e0004 */
[----:B------:R-:W-:-:S04]  /*0160*/  @P1 IADD3 R13, PT, PT, R13, 0x100, RZ ;  /* 0x000001000d0d1810 */ /* 0x000fc80007ffe0ff */
[----:B--2---:R1:W5:Y:S01]  /*0170*/  @P1 LDG.E.128 R144, desc[UR10][R4.64] ;  /* 0x0000000a04901981 */ /* 0x004362000c1e1d00 */
[C---:B---3--:R-:W-:Y:S01]  /*0180*/  @P2 IMAD.WIDE.U32 R8, R13.reuse, 0x20, R6 ;  /* 0x000000200d082825 */ /* 0x048fe200078e0006 */
[----:B------:R-:W-:Y:S02]  /*0190*/  @P2 IADD3 R13, PT, PT, R13, 0x100, RZ ;  /* 0x000001000d0d2810 */ /* 0x000fe40007ffe0ff */
[----:B------:R1:W5:Y:S04]  /*01a0*/  @P1 LDG.E.128 R140, desc[UR10][R4.64+0x10] ;  /* 0x0000100a048c1981 */ /* 0x000368000c1e1d00 */
[----:B------:R1:W5:Y:S01]  /*01b0*/  @P2 LDG.E.128 R136, desc[UR10][R8.64] ;  /* 0x0000000a08882981 */ /* 0x000362000c1e1d00 */
[----:B----4-:R-:W-:-:S03]  /*01c0*/  @P3 IMAD.WIDE.U32 R6, R13, 0x20, R10 ;  /* 0x000000200d063825 */ /* 0x010fc600078e000a */
[----:B------:R1:W5:Y:S04]  /*01d0*/  @P2 LDG.E.128 R132, desc[UR10][R8.64+0x10] ;  /* 0x0000100a08842981 */ /* 0x000368000c1e1d00 */
[----:B------:R1:W5:Y:S01]  /*01e0*/  @P3 LDG.E.128 R128, desc[UR10][R6.64] ;  /* 0x0000000a06803981 */ /* 0x000362000c1e1d00 */
[----:B0-----:R-:W-:-:S03]  /*01f0*/  @P4 IMAD.WIDE.U32 R2, R222, 0x20, R2 ;  /* 0x00000020de024825 */ /* 0x001fc600078e0002 */
[----:B------:R1:W5:Y:S04]  /*0200*/  @P3 LDG.E.128 R124, desc[UR10][R6.64+0x10] ;  /* 0x0000100a067c3981 */ /* 0x000368000c1e1d00 */
[----:B------:R1:W5:Y:S04]  /*0210*/  @P4 LDG.E.128 R120, desc[UR10][R2.64] ;  /* 0x0000000a02784981 */ /* 0x000368000c1e1d00 */
[----:B------:R1:W5:Y:S01]  /*0220*/  @P4 LDG.E.128 R116, desc[UR10][R2.64+0x10] ;  /* 0x0000100a02744981 */ /* 0x000362000c1e1d00 */
[----:B------:R-:W-:Y:S01]  /*0230*/  UISETP.GE.AND UP0, UPT, UR9, UR4, UPT ;  /* 0x000000040900728c */ /* 0x000fe2000bf06270 */
        /* <DEDUP_REMOVED lines=32> */
[----:B-1----:R-:W-:Y:S06]  /*0440*/  BRA.U UP0, `(.L_x_1947) ;  /* 0x000000a9009c7547 */ /* 0x002fec000b800000 */
        /* <DEDUP_REMOVED lines=44> */
.L_x_1998:
[----:B-1----:R-:W-:Y:S02]  /*0710*/  UIMAD.WIDE UR22, UR9, 0x4, UR14 ;  /* 0x00000004091678a5 */ /* 0x002fe4000f8e020e */
[----:B------:R-:W-:-:S04]  /*0720*/  UIMAD.WIDE UR6, UR9, 0x4, UR12 ;  /* 0x00000004090678a5 */ /* 0x000fc8000f8e020c */
[----:B0--34-:R-:W-:Y:S02]  /*0730*/  MOV R168, UR22 ;  /* 0x0000001600a87c02 */ /* 0x019fe40008000f00 */
[----:B------:R-:W-:Y:S02]  /*0740*/  MOV R169, UR23 ;  /* 0x0000001700a97c02 */ /* 0x000fe40008000f00 */
[----:B------:R-:W-:Y:S02]  /*0750*/  MOV R170, UR6 ;  /* 0x0000000600aa7c02 */ /* 0x000fe40008000f00 */
[----:B------:R-:W-:Y:S01]  /*0760*/  MOV R171, UR7 ;  /* 0x0000000700ab7c02 */ /* 0x000fe20008000f00 */
[----:B------:R-:W3:Y:S04]  /*0770*/  LDG.E R168, desc[UR10][R168.64] ;  /* 0x0000000aa8a87981 */ /* 0x000ee8000c1e1900 */
[----:B------:R-:W4:Y:S01]  /*0780*/  LDG.E R170, desc[UR10][R170.64] ;  /* 0x0000000aaaaa7981 */ /* 0x000f22000c1e1900 */
        /* <DEDUP_REMOVED lines=12> */
[----:B---3--:R-:W-:Y:S02]  /*0850*/  R2UR UR23, R168 ;  /* 0x00000000a81772ca */ /* 0x008fe400000e0000 */
[----:B----4-:R-:W-:Y:S01]  /*0860*/  FSEL R180, R170, RZ, P0 ;  /* 0x000000ffaab47208 */ /* 0x010fe20000000000 */
        /* <DEDUP_REMOVED lines=15> */
[----:B--2---:R-:W-:-:S05]  /*0960*/  IMAD.WIDE.U32 R208, R2, 0x8, R208 ;  /* 0x0000000802d07825 */ /* 0x004fca00078e00d0 */
[----:B------:R-:W5:Y:S01]  /*0970*/  LDG.E.64 R230, desc[UR10][R208.64] ;  /* 0x0000000ad0e67981 */ /* 0x000f62000c1e1b00 */
[----:B0-----:R-:W-:-:S05]  /*0980*/  @P0 IMAD.WIDE.U32 R210, R2, 0x20, R210 ;  /* 0x0000002002d20825 */ /* 0x001fca00078e00d2 */
[----:B------:R-:W5:Y:S04]  /*0990*/  @P0 LDG.E.128 R48, desc[UR10][R210.64] ;  /* 0x0000000ad2300981 */ /* 0x000f68000c1e1d00 */
[----:B------:R0:W5:Y:S01]  /*09a0*/  @P0 LDG.E.128 R44, desc[UR10][R210.64+0x10] ;  /* 0x0000100ad22c0981 */ /* 0x000162000c1e1d00 */
[----:B-1----:R-:W-:-:S05]  /*09b0*/  @P4 IMAD.WIDE.U32 R182, R2, 0x8, R182 ;  /* 0x0000000802b64825 */ /* 0x002fca00078e00b6 */
[----:B------:R1:W5:Y:S01]  /*09c0*/  @P4 LDG.E.64 R238, desc[UR10][R182.64] ;  /* 0x0000000ab6ee4981 */ /* 0x000362000c1e1b00 */
[----:B------:R-:W-:Y:S01]  /*09d0*/  IADD3 R181, PT, PT, R2, 0x100, RZ ;  /* 0x0000010002b57810 */ /* 0x000fe20007ffe0ff */
[C---:B---3--:R-:W-:Y:S01]  /*09e0*/  FADD.FTZ R168, -R180.reuse, R168 ;  /* 0x000000a8b4a87221 */ /* 0x048fe20000010100 */
[----:B------:R-:W-:-:S03]  /*09f0*/  FADD.FTZ R220, -R180, R169 ;  /* 0x000000a9b4dc7221 */ /* 0x000fc60000010100 */
[----:B------:R-:W-:Y:S01]  /*0a00*/  FMUL.FTZ R223, R168, UR23 ;  /* 0x00000017a8df7c20 */ /* 0x000fe20008410000 */
[----:B------:R-:W-:Y:S01]  /*0a10*/  FADD.FTZ R216, -R180, R171 ;  /* 0x000000abb4d87221 */ /* 0x000fe20000010100 */
[C---:B----4-:R-:W-:Y:S02]  /*0a20*/  PRMT R169, R172.reuse, 0x7632, R169 ;  /* 0x00007632aca97816 */ /* 0x050fe400000000a9 */
[----:B------:R-:W-:Y:S01]  /*0a30*/  SHF.L.U32 R221, R172, 0x10, RZ ;  /* 0x00000010acdd7819 */ /* 0x000fe200000006ff */
[----:B------:R-:W-:Y:S01]  /*0a40*/  FMUL.FTZ R220, R220, UR23 ;  /* 0x00000017dcdc7c20 */ /* 0x000fe20008410000 */
[----:B------:R-:W-:Y:S02]  /*0a50*/  SHF.L.U32 R218, R169, 0x10, RZ ;  /* 0x00000010a9da7819 */ /* 0x000fe400000006ff */
[----:B------:R-:W-:Y:S01]  /*0a60*/  PRMT R171, R173, 0x7632, R171 ;  /* 0x00007632adab7816 */ /* 0x000fe200000000ab */
[----:B------:R-:W-:Y:S01]  /*0a70*/  FADD.FTZ R80, R80, R221 ;  /* 0x000000dd50507221 */ /* 0x000fe20000010000 */
[-C--:B------:R-:W-:Y:S01]  /*0a80*/  FFMA.FTZ R112, R223, R221.reuse, R112 ;  /* 0x000000dddf707223 */ /* 0x080fe20000010070 */
[----:B-----5:R-:W-:Y:S01]  /*0a90*/  FMUL.FTZ R221, R120, R221 ;  /* 0x000000dd78dd7220 */ /* 0x020fe20000410000 */
        /* <DEDUP_REMOVED lines=8> */
[----:B------:R-:W-:Y:S01]  /*0b20*/  FADD.FTZ R176, -R180, R176 ;  /* 0x000000b0b4b07221 */ /* 0x000fe20000010100 */
[----:B------:R-:W-:Y:S01]  /*0b30*/  FMUL.FTZ R219, R170, UR23 ;  /* 0x00000017aadb7c20 */ /* 0x000fe20008410000 */
[----:B------:R-:W-:Y:S01]  /*0b40*/  FMUL.FTZ R216, R216, UR23 ;  /* 0x00000017d8d87c20 */ /* 0x000fe20008410000 */
[----:B------:R-:W-:Y:S01]  /*0b50*/  FMUL.FTZ R217, R122, R173 ;  /* 0x000000ad7ad97220 */ /* 0x000fe20000410000 */
[----:B------:R-:W-:Y:S01]  /*0b60*/  FADD.FTZ R168, R169, R218 ;  /* 0x000000daa9a87221 */ /* 0x000fe20000010000 */
[----:B------:R-:W-:Y:S01]  /*0b70*/  FFMA.FTZ R170, R220, R218, R171 ;  /* 0x000000dadcaa7223 */ /* 0x000fe200000100ab */
[----:B------:R-:W-:Y:S01]  /*0b80*/  SHF.L.U32 R213, R174, 0x10, RZ ;  /* 0x00000010aed57819 */ /* 0x000fe200000006ff */
[----:B------:R-:W-:Y:S01]  /*0b90*/  FMUL.FTZ R215, R176, UR23 ;  /* 0x00000017b0d77c20 */ /* 0x000fe20008410000 */
        /* <DEDUP_REMOVED lines=16> */
[----:B------:R-:W-:Y:S01]  /*0ca0*/  FMUL.FTZ R212, R177, UR23 ;  /* 0x00000017b1d47c20 */ /* 0x000fe20008410000 */
[----:B0-----:R-:W-:Y:S01]  /*0cb0*/  FMUL.FTZ R210, R117, R172 ;  /* 0x000000ac75d27220 */ /* 0x001fe20000410000 */
[----:B------:R-:W-:Y:S01]  /*0cc0*/  FADD.FTZ R169, R168, R213 ;  /* 0x000000d5a8a97221 */ /* 0x000fe20000010000 */
[----:B------:R-:W-:Y:S01]  /*0cd0*/  FFMA.FTZ R171, R215, R213, R170 ;  /* 0x000000d5d7ab7223 */ /* 0x000fe200000100aa */
[----:B------:R-:W-:Y:S01]  /*0ce0*/  SHF.L.U32 R174, R174, 0x10, RZ ;  /* 0x00000010aeae7819 */ /* 0x000fe200000006ff */
[----:B------:R-:W-:Y:S01]  /*0cf0*/  FADD.FTZ R179, -R180, R179 ;  /* 0x000000b3b4b37221 */ /* 0x000fe20000010100 */
[----:B------:R-:W-:Y:S01]  /*0d00*/  FMUL.FTZ R211, R178, UR23 ;  /* 0x00000017b2d37c20 */ /* 0x000fe20008410000 */
[----:B------:R-:W-:Y:S01]  /*0d10*/  FMUL.FTZ R209, R118, R175 ;  /* 0x000000af76d17220 */ /* 0x000fe20000410000 */
[----:B------:R-:W-:Y:S01]  /*0d20*/  FADD.FTZ R168, R169, R210 ;  /* 0x000000d2a9a87221 */ /* 0x000fe20000010000 */
[----:B------:R-:W-:Y:S01]  /*0d30*/  FFMA.FTZ R170, R212, R210, R171 ;  /* 0x000000d2d4aa7223 */ /* 0x000fe200000100ab */
[----:B------:R-:W-:Y:S01]  /*0d40*/  FMUL.FTZ R208, R179, UR23 ;  /* 0x00000017b3d07c20 */ /* 0x000fe20008410000 */
[----:B------:R-:W-:Y:S01]  /*0d50*/  FMUL.FTZ R206, R119, R174 ;  /* 0x000000ae77ce7220 */ /* 0x000fe20000410000 */
[----:B-1----:R-:W-:Y:S01]  /*0d60*/  FADD.FTZ R183, R168, R209 ;  /* 0x000000d1a8b77221 */ /* 0x002fe20000010000 */
        /* <DEDUP_REMOVED lines=10> */
[----:B------:R-:W-:-:S07]  /*0e10*/  FFMA.FTZ R182, R208, R206, R169 ;  /* 0x000000ced0b67223 */ /* 0x000fce00000100a9 */
.L_x_1949:
[----:B------:R-:W-:Y:S05]  /*0e20*/  BSYNC.RECONVERGENT B0 ;  /* 0x0000000000007941 */ /* 0x000fea0003800200 */
.L_x_1948:
[----:B------:R-:W-:Y:S04]  /*0e30*/  BSSY.RECONVERGENT B0, `(.L_x_1950) ;  /* 0x000005c000007945 */ /* 0x000fe80003800200 */
[----:B------:R-:W-:Y:S05]  /*0e40*/  @!P1 BRA `(.L_x_1951) ;  /* 0x0000000400689947 */ /* 0x000fea0003800000 */
[----:B------:R-:W0:Y:S08]  /*0e50*/  LDC.64 R178, c[0x0][0x3a8] ;  /* 0x0000ea00ffb27b82 */ /* 0x000e300000000a00 */
[----:B------:R-:W1:Y:S01]  /*0e60*/  LDC.64 R8, c[0x0][0x428] ;  /* 0x00010a00ff087b82 */ /* 0x000e620000000a00 */
[----:B------:R-:W-:-:S04]  /*0e70*/  ISETP.NE.U32.AND P0, PT, RZ, UR16, PT ;  /* 0x00000010ff007c0c */ /* 0x000fc8000bf05070 */
[----:B------:R-:W-:Y:S02]  /*0e80*/  ISETP.NE.AND.EX P0, PT, RZ, UR17, PT, P0 ;  /* 0x00000011ff007c0c */ /* 0x000fe4000bf05300 */
[----:B------:R-:W-:Y:S01]  /*0e90*/  ISETP.NE.U32.AND P4, PT, RZ, UR18, PT ;  /* 0x00000012ff007c0c */ /* 0x000fe2000bf85070 */
[----:B------:R-:W2:Y:S01]  /*0ea0*/  LDC.64 R174, c[0x0][0x3b0] ;  /* 0x0000ec00ffae7b82 */ /* 0x000ea20000000a00 */
[----:B0-----:R-:W-:-:S09]  /*0eb0*/  IMAD.WIDE.U32 R178, R181, 0x20, R178 ;  /* 0x00000020b5b27825 */ /* 0x001fd200078e00b2 */
[----:B------:R-:W0:Y:S01]  /*0ec0*/  @P0 LDC.64 R176, c[0x0][0x438] ;  /* 0x00010e00ffb00b82 */ /* 0x000e220000000a00 */
[----:B------:R-:W3:Y:S01]  /*0ed0*/  LDG.E.128 R4, desc[UR10][R178.64] ;  /* 0x0000000ab2047981 */ /* 0x000ee2000c1e1d00 */
[----:B-1----:R-:W-:-:S03]  /*0ee0*/  IMAD.WIDE.U32 R8, R181, 0x10, R8 ;  /* 0x00000010b5087825 */ /* 0x002fc600078e0008 */
[----:B------:R1:W4:Y:S04]  /*0ef0*/  LDG.E.128 R168, desc[UR10][R178.64+0x10] ;  /* 0x0000100ab2a87981 */ /* 0x000328000c1e1d00 */
[----:B------:R-:W4:Y:S01]  /*0f00*/  LDG.E.128 R8, desc[UR10][R8.64] ;  /* 0x0000000a08087981 */ /* 0x000f22000c1e1d00 */
[----:B0-----:R-:W-:-:S05]  /*0f10*/  @P0 IMAD.WIDE.U32 R176, R181, 0x20, R176 ;  /* 0x00000020b5b00825 */ /* 0x001fca00078e00b0 */
[----:B------:R-:W5:Y:S04]  /*0f20*/  @P0 LDG.E.128 R40, desc[UR10][R176.64] ;  /* 0x0000000ab0280981 */ /* 0x000f68000c1e1d00 */
[----:B------:R-:W5:Y:S01]  /*0f30*/  @P0 LDG.E.128 R36, desc[UR10][R176.64+0x10] ;  /* 0x0000100ab0240981 */ /* 0x000f62000c1e1d00 */
[----:B------:R-:W-:-:S13]  /*0f40*/  ISETP.NE.AND.EX P4, PT, RZ, UR19, PT, P4 ;  /* 0x00000013ff007c0c */ /* 0x000fda000bf85340 */
[----:B------:R-:W0:Y:S01]  /*0f50*/  @P4 LDC.64 R172, c[0x0][0x3b8] ;  /* 0x0000ee00ffac4b82 */ /* 0x000e220000000a00 */
[----:B--2---:R-:W-:-:S05]  /*0f60*/  IMAD.WIDE.U32 R174, R181, 0x8, R174 ;  /* 0x00000008b5ae7825 */ /* 0x004fca00078e00ae */
[----:B------:R-:W5:Y:S01]  /*0f70*/  LDG.E.64 R228, desc[UR10][R174.64] ;  /* 0x0000000aaee47981 */ /* 0x000f62000c1e1b00 */
[----:B0-----:R-:W-:-:S05]  /*0f80*/  @P4 IMAD.WIDE.U32 R172, R181, 0x8, R172 ;  /* 0x00000008b5ac4825 */ /* 0x001fca00078e00ac */
[----:B------:R0:W5:Y:S01]  /*0f90*/  @P4 LDG.E.64 R236, desc[UR10][R172.64] ;  /* 0x0000000aacec4981 */ /* 0x000162000c1e1b00 */
[----:B------:R-:W-:Y:S01]  /*0fa0*/  IADD3 R181, PT, PT, R181, 0x100, RZ ;  /* 0x00000100b5b57810 */ /* 0x000fe20007ffe0ff */
[C---:B---3--:R-:W-:Y:S01]  /*0fb0*/  FADD.FTZ R4, -R180.reuse, R4 ;  /* 0x00000004b4047221 */ /* 0x048fe20000010100 */
[----:B------:R-:W-:-:S03]  /*0fc0*/  FADD.FTZ R5, -R180, R5 ;  /* 0x00000005b4057221 */ /* 0x000fc60000010100 */
[----:B------:R-:W-:Y:S01]  /*0fd0*/  FMUL.FTZ R207, R4, UR23 ;  /* 0x0000001704cf7c20 */ /* 0x000fe20008410000 */
[C---:B----4-:R-:W-:Y:S02]  /*0fe0*/  PRMT R3, R8.reuse, 0x7632, R3 ;  /* 0x0000763208037816 */ /* 0x050fe40000000003 */
[----:B------:R-:W-:Y:S01]  /*0ff0*/  SHF.L.U32 R205, R8, 0x10, RZ ;  /* 0x0000001008cd7819 */ /* 0x000fe200000006ff */
[--C-:B-1----:R-:W-:Y:S01]  /*1000*/  FADD.FTZ R178, -R180, R7.reuse ;  /* 0x00000007b4b27221 */ /* 0x102fe20000010100 */
[----:B------:R-:W-:Y:S01]  /*1010*/  SHF.L.U32 R202, R3, 0x10, RZ ;  /* 0x0000001003ca7819 */ /* 0x000fe200000006ff */
[----:B------:R-:W-:Y:S01]  /*1020*/  FMUL.FTZ R204, R5, UR23 ;  /* 0x0000001705cc7c20 */ /* 0x000fe20008410000 */
[----:B------:R-:W-:Y:S01]  /*1030*/  PRMT R7, R9, 0x7632, R7 ;  /* 0x0000763209077816 */ /* 0x000fe20000000007 */
[----:B------:R-:W-:Y:S01]  /*1040*/  FADD.FTZ R72, R72, R205 ;  /* 0x000000cd48487221 */ /* 0x000fe20000010000 */
[-C--:B------:R-:W-:Y:S01]  /*1050*/  FFMA.FTZ R104, R207, R205.reuse, R104 ;  /* 0x000000cdcf687223 */ /* 0x080fe20000010068 */
[----:B-----5:R-:W-:Y:S01]  /*1060*/  FMUL.FTZ R205, R144, R205 ;  /* 0x000000cd90cd7220 */ /* 0x020fe20000410000 */
[----:B------:R-:W-:Y:S01]  /*1070*/  PRMT R8, R10, 0x7632, R8 ;  /* 0x000076320a087816 */ /* 0x000fe20000000008 */
[-C--:B------:R-:W-:Y:S01]  /*1080*/  FFMA.FTZ R105, R204, R202.reuse, R105 ;  /* 0x000000cacc697223 */ /* 0x080fe20000010069 */
[----:B0-----:R-:W-:Y:S01]  /*1090*/  SHF.L.U32 R173, R10, 0x10, RZ ;  /* 0x000000100aad7819 */ /* 0x001fe200000006ff */
[C---:B------:R-:W-:Y:S01]  /*10a0*/  FADD.FTZ R10, -R180.reuse, R170 ;  /* 0x000000aab40a7221 */ /* 0x040fe20000010100 */
[----:B------:R-:W-:Y:S01]  /*10b0*/  SHF.L.U32 R9, R9, 0x10, RZ ;  /* 0x0000001009097819 */ /* 0x000fe200000006ff */
[----:B------:R-:W-:Y:S01]  /*10c0*/  FADD.FTZ R73, R73, R202 ;  /* 0x000000ca49497221 */ /* 0x000fe20000010000 */
[C---:B------:R-:W-:Y:S01]  /*10d0*/  FADD.FTZ R6, -R180.reuse, R6 ;  /* 0x00000006b4067221 */ /* 0x040fe20000010100 */
[----:B------:R-:W-:Y:S01]  /*10e0*/  FADD.FTZ R168, -R180, R168 ;  /* 0x000000a8b4a87221 */ /* 0x000fe20000010100 */
[----:B------:R-:W-:Y:S01]  /*10f0*/  SHF.L.U32 R170, R7, 0x10, RZ ;  /* 0x0000001007aa7819 */ /* 0x000fe200000006ff */
[----:B------:R-:W-:Y:S01]  /*1100*/  FADD.FTZ R183, R183, R205 ;  /* 0x000000cdb7b77221 */ /* 0x000fe20000010000 */
[----:B------:R-:W-:Y:S01]  /*1110*/  FMUL.FTZ R202, R145, R202 ;  /* 0x000000ca91ca7220 */ /* 0x000fe20000410000 */
[----:B------:R-:W-:Y:S01]  /*1120*/  FFMA.FTZ R7, R207, R205, R182 ;  /* 0x000000cdcf077223 */ /* 0x000fe200000100b6 */
[----:B------:R-:W-:Y:S01]  /*1130*/  FMUL.FTZ R5, R10, UR23 ;  /* 0x000000170a057c20 */ /* 0x000fe20008410000 */
[----:B------:R-:W-:Y:S01]  /*1140*/  FMUL.FTZ R203, R6, UR23 ;  /* 0x0000001706cb7c20 */ /* 0x000fe20008410000 */
[----:B------:R-:W-:Y:S01]  /*1150*/  FMUL.FTZ R3, R168, UR23 ;  /* 0x00000017a8037c20 */ /* 0x000fe20008410000 */
[-C--:B------:R-:W-:Y:S01]  /*1160*/  FMUL.FTZ R201, R146, R9.reuse ;  /* 0x0000000992c97220 */ /* 0x080fe20000410000 */
[----:B------:R-:W-:Y:S01]  /*1170*/  FADD.FTZ R10, R183, R202 ;  /* 0x000000cab70a7221 */ /* 0x000fe20000010000 */
[----:B------:R-:W-:Y:S01]  /*1180*/  FFMA.FTZ R168, R204, R202, R7 ;  /* 0x000000cacca87223 */ /* 0x000fe20000010007 */
[----:B------:R-:W-:Y:S01]  /*1190*/  FADD.FTZ R169, -R180, R169 ;  /* 0x000000a9b4a97221 */ /* 0x000fe20000010100 */
[----:B------:R-:W-:Y:S01]  /*11a0*/  FADD.FTZ R74, R74, R9 ;  /* 0x000000094a4a7221 */ /* 0x000fe20000010000 */
[----:B------:R-:W-:Y:S01]  /*11b0*/  FFMA.FTZ R106, R203, R9, R106 ;  /* 0x00000009cb6a7223 */ /* 0x000fe2000001006a */
[----:B------:R-:W-:Y:S01]  /*11c0*/  FMUL.FTZ R7, R147, R170 ;  /* 0x000000aa93077220 */ /* 0x000fe20000410000 */
[----:B------:R-:W-:Y:S01]  /*11d0*/  FADD.FTZ R10, R10, R201 ;  /* 0x000000c90a0a7221 */ /* 0x000fe20000010000 */
[----:B------:R-:W-:Y:S01]  /*11e0*/  FMUL.FTZ R4, R178, UR23 ;  /* 0x00000017b2047c20 */ /* 0x000fe20008410000 */
[----:B------:R-:W-:Y:S01]  /*11f0*/  FFMA.FTZ R9, R203, R201, R168 ;  /* 0x000000c9cb097223 */ /* 0x000fe200000100a8 */
[----:B------:R-:W-:Y:S01]  /*1200*/  SHF.L.U32 R172, R8, 0x10, RZ ;  /* 0x0000001008ac7819 */ /* 0x000fe200000006ff */
[----:B------:R-:W-:Y:S01]  /*1210*/  FMUL.FTZ R8, R169, UR23 ;  /* 0x00000017a9087c20 */ /* 0x000fe20008410000 */
        /* <DEDUP_REMOVED lines=8> */
[----:B------:R-:W-:Y:S01]  /*12a0*/  FADD.FTZ R12, -R180, R171 ;  /* 0x000000abb40c7221 */ /* 0x000fe20000010100 */
[----:B------:R-:W-:Y:S01]  /*12b0*/  SHF.L.U32 R174, R174, 0x10, RZ ;  /* 0x00000010aeae7819 */ /* 0x000fe200000006ff */
[----:B------:R-:W-:Y:S01]  /*12c0*/  FADD.FTZ R171, R168, R9 ;  /* 0x00000009a8ab7221 */ /* 0x000fe20000010000 */
[----:B------:R-:W-:Y:S01]  /*12d0*/  FMUL.FTZ R10, R142, R11 ;  /* 0x0000000b8e0a7220 */ /* 0x000fe20000410000 */
[----:B------:R-:W-:Y:S01]  /*12e0*/  FFMA.FTZ R168, R8, R9, R169 ;  /* 0x0000000908a87223 */ /* 0x000fe200000100a9 */
[----:B------:R-:W-:Y:S01]  /*12f0*/  FADD.FTZ R70, R70, R11 ;  /* 0x0000000b46467221 */ /* 0x000fe20000010000 */
[----:B------:R-:W-:Y:S01]  /*1300*/  FFMA.FTZ R107, R4, R170, R107 ;  /* 0x000000aa046b7223 */ /* 0x000fe2000001006b */
        /* <DEDUP_REMOVED lines=14> */
.L_x_1951:
[----:B------:R-:W-:Y:S05]  /*13f0*/  BSYNC.RECONVERGENT B0 ;  /* 0x0000000000007941 */ /* 0x000fea0003800200 */
.L_x_1950:
        /* <DEDUP_REMOVED lines=19> */
[----:B------:R1:W5:Y:S01]  /*1530*/  @P4 LDG.E.64 R234, desc[UR10][R14.64] ;  /* 0x0000000a0eea4981 */ /* 0x000362000c1e1b00 */
[----:B0-----:R-:W-:-:S05]  /*1540*/  @P0 IMAD.WIDE.U32 R170, R181, 0x20, R170 ;  /* 0x00000020b5aa0825 */ /* 0x001fca00078e00aa */
[----:B------:R-:W5:Y:S04]  /*1550*/  @P0 LDG.E.128 R32, desc[UR10][R170.64] ;  /* 0x0000000aaa200981 */ /* 0x000f68000c1e1d00 */
[----:B------:R0:W5:Y:S01]  /*1560*/  @P0 LDG.E.128 R28, desc[UR10][R170.64+0x10] ;  /* 0x0000100aaa1c0981 */ /* 0x000162000c1e1d00 */
[----:B------:R-:W-:Y:S01]  /*1570*/  IADD3 R181, PT, PT, R181, 0x100, RZ ;  /* 0x00000100b5b57810 */ /* 0x000fe20007ffe0ff */
[C---:B---3--:R-:W-:Y:S01]  /*1580*/  FADD.FTZ R13, -R180.reuse, R16 ;  /* 0x00000010b40d7221 */ /* 0x048fe20000010100 */
[C---:B------:R-:W-:Y:S01]  /*1590*/  FADD.FTZ R16, -R180.reuse, R17 ;  /* 0x00000011b4107221 */ /* 0x040fe20000010100 */
[C---:B------:R-:W-:Y:S01]  /*15a0*/  FADD.FTZ R172, -R180.reuse, R19 ;  /* 0x00000013b4ac7221 */ /* 0x040fe20000010100 */
[C---:B------:R-:W-:Y:S01]  /*15b0*/  FADD.FTZ R18, -R180.reuse, R18 ;  /* 0x00000012b4127221 */ /* 0x040fe20000010100 */
[----:B------:R-:W-:Y:S01]  /*15c0*/  FMUL.FTZ R13, R13, UR23 ;  /* 0x000000170d0d7c20 */ /* 0x000fe20008410000 */
[----:B----4-:R-:W-:Y:S01]  /*15d0*/  FADD.FTZ R26, -R180, R26 ;  /* 0x0000001ab41a7221 */ /* 0x010fe20000010100 */
[----:B------:R-:W-:-:S02]  /*15e0*/  PRMT R17, R20, 0x7632, R17 ;  /* 0x0000763214117816 */ /* 0x000fc40000000011 */
[----:B------:R-:W-:Y:S02]  /*15f0*/  SHF.L.U32 R19, R20, 0x10, RZ ;  /* 0x0000001014137819 */ /* 0x000fe400000006ff */
[C---:B------:R-:W-:Y:S01]  /*1600*/  PRMT R20, R21.reuse, 0x7632, R20 ;  /* 0x0000763215147816 */ /* 0x040fe20000000014 */
[----:B-1----:R-:W-:Y:S01]  /*1610*/  FMUL.FTZ R15, R18, UR23 ;  /* 0x00000017120f7c20 */ /* 0x002fe20008410000 */
[----:B------:R-:W-:Y:S01]  /*1620*/  SHF.L.U32 R21, R21, 0x10, RZ ;  /* 0x0000001015157819 */ /* 0x000fe200000006ff */
[-C--:B-----5:R-:W-:Y:S01]  /*1630*/  FMUL.FTZ R18, R136, R19.reuse ;  /* 0x0000001388127220 */ /* 0x0a0fe20000410000 */
[----:B------:R-:W-:Y:S01]  /*1640*/  SHF.L.U32 R168, R17, 0x10, RZ ;  /* 0x0000001011a87819 */ /* 0x000fe200000006ff */
[----:B------:R-:W-:Y:S01]  /*1650*/  FADD.FTZ R24, -R180, R24 ;  /* 0x00000018b4187221 */ /* 0x000fe20000010100 */
[----:B------:R-:W-:Y:S01]  /*1660*/  FADD.FTZ R64, R64, R19 ;  /* 0x0000001340407221 */ /* 0x000fe20000010000 */
[----:B------:R-:W-:Y:S01]  /*1670*/  FFMA.FTZ R96, R13, R19, R96 ;  /* 0x000000130d607223 */ /* 0x000fe20000010060 */
[----:B0-----:R-:W-:Y:S01]  /*1680*/  SHF.L.U32 R170, R20, 0x10, RZ ;  /* 0x0000001014aa7819 */ /* 0x001fe200000006ff */
[----:B------:R-:W-:Y:S01]  /*1690*/  FADD.FTZ R25, -R180, R25 ;  /* 0x00000019b4197221 */ /* 0x000fe20000010100 */
[----:B------:R-:W-:Y:S01]  /*16a0*/  FADD.FTZ R66, R66, R21 ;  /* 0x0000001542427221 */ /* 0x000fe20000010000 */
[-C--:B------:R-:W-:Y:S01]  /*16b0*/  FFMA.FTZ R98, R15, R21.reuse, R98 ;  /* 0x000000150f627223 */ /* 0x080fe20000010062 */
[----:B------:R-:W-:Y:S01]  /*16c0*/  FMUL.FTZ R20, R138, R21 ;  /* 0x000000158a147220 */ /* 0x000fe20000410000 */
[----:B------:R-:W-:Y:S01]  /*16d0*/  FMUL.FTZ R19, R26, UR23 ;  /* 0x000000171a137c20 */ /* 0x000fe20008410000 */
[----:B------:R-:W-:Y:S01]  /*16e0*/  PRMT R174, R23, 0x7632, R174 ;  /* 0x0000763217ae7816 */ /* 0x000fe200000000ae */
[----:B------:R-:W-:Y:S01]  /*16f0*/  FADD.FTZ R26, R183, R18 ;  /* 0x00000012b71a7221 */ /* 0x000fe20000010000 */
[----:B------:R-:W-:Y:S01]  /*1700*/  SHF.L.U32 R169, R23, 0x10, RZ ;  /* 0x0000001017a97819 */ /* 0x000fe200000006ff */
[----:B------:R-:W-:Y:S01]  /*1710*/  FMUL.FTZ R21, R137, R168 ;  /* 0x000000a889157220 */ /* 0x000fe20000410000 */
[----:B------:R-:W-:Y:S01]  /*1720*/  FMUL.FTZ R14, R16, UR23 ;  /* 0x00000017100e7c20 */ /* 0x000fe20008410000 */
[----:B------:R-:W-:Y:S01]  /*1730*/  FFMA.FTZ R23, R13, R18, R182 ;  /* 0x000000120d177223 */ /* 0x000fe200000100b6 */
[----:B------:R-:W-:Y:S01]  /*1740*/  FMUL.FTZ R17, R24, UR23 ;  /* 0x0000001718117c20 */ /* 0x000fe20008410000 */
[----:B------:R-:W-:Y:S01]  /*1750*/  FMUL.FTZ R24, R25, UR23 ;  /* 0x0000001719187c20 */ /* 0x000fe20008410000 */
[----:B------:R-:W-:Y:S01]  /*1760*/  FADD.FTZ R25, R26, R21 ;  /* 0x000000151a197221 */ /* 0x000fe20000010000 */
[----:B------:R-:W-:Y:S01]  /*1770*/  FFMA.FTZ R26, R14, R21, R23 ;  /* 0x000000150e1a7223 */ /* 0x000fe20000010017 */
[----:B------:R-:W-:Y:S01]  /*1780*/  SHF.L.U32 R171, R22, 0x10, RZ ;  /* 0x0000001016ab7819 */ /* 0x000fe200000006ff */
[----:B------:R-:W-:Y:S01]  /*1790*/  FFMA.FTZ R97, R14, R168, R97 ;  /* 0x000000a80e617223 */ /* 0x000fe20000010061 */
[----:B------:R-:W-:Y:S01]  /*17a0*/  PRMT R173, R22, 0x7632, R173 ;  /* 0x0000763216ad7816 */ /* 0x000fe200000000ad */
[----:B------:R-:W-:Y:S01]  /*17b0*/  FADD.FTZ R65, R65, R168 ;  /* 0x000000a841417221 */ /* 0x000fe20000010000 */
[----:B------:R-:W-:Y:S01]  /*17c0*/  FMUL.FTZ R23, R139, R170 ;  /* 0x000000aa8b177220 */ /* 0x000fe20000410000 */
[----:B------:R-:W-:Y:S01]  /*17d0*/  FADD.FTZ R168, R25, R20 ;  /* 0x0000001419a87221 */ /* 0x000fe20000010000 */
[----:B------:R-:W-:Y:S01]  /*17e0*/  FMUL.FTZ R16, R172, UR23 ;  /* 0x00000017ac107c20 */ /* 0x000fe20008410000 */
[----:B------:R-:W-:Y:S01]  /*17f0*/  FFMA.FTZ R25, R15, R20, R26 ;  /* 0x000000140f197223 */ /* 0x000fe2000001001a */
[----:B------:R-:W-:Y:S01]  /*1800*/  SHF.L.U32 R172, R173, 0x10, RZ ;  /* 0x00000010adac7819 */ /* 0x000fe200000006ff */
[----:B------:R-:W-:Y:S01]  /*1810*/  FADD.FTZ R60, R60, R171 ;  /* 0x000000ab3c3c7221 */ /* 0x000fe20000010000 */
[-C--:B------:R-:W-:Y:S01]  /*1820*/  FFMA.FTZ R92, R17, R171.reuse, R92 ;  /* 0x000000ab115c7223 */ /* 0x080fe2000001005c */
[----:B------:R-:W-:Y:S01]  /*1830*/  FMUL.FTZ R22, R132, R171 ;  /* 0x000000ab84167220 */ /* 0x000fe20000410000 */
[----:B------:R-:W-:Y:S01]  /*1840*/  FADD.FTZ R171, R168, R23 ;  /* 0x00000017a8ab7221 */ /* 0x000fe20000010000 */
[----:B------:R-:W-:Y:S01]  /*1850*/  FFMA.FTZ R26, R16, R23, R25 ;  /* 0x00000017101a7223 */ /* 0x000fe20000010019 */
[----:B------:R-:W-:-:S02]  /*1860*/  FMUL.FTZ R25, R133, R172 ;  /* 0x000000ac85197220 */ /* 0x000fc40000410000 */
[----:B------:R-:W-:Y:S01]  /*1870*/  FADD.FTZ R168, R171, R22 ;  /* 0x00000016aba87221 */ /* 0x000fe20000010000 */
[----:B------:R-:W-:Y:S01]  /*1880*/  FFMA.FTZ R171, R17, R22, R26 ;  /* 0x0000001611ab7223 */ /* 0x000fe2000001001a */
[----:B------:R-:W-:Y:S01]  /*1890*/  FADD.FTZ R62, R62, R169 ;  /* 0x000000a93e3e7221 */ /* 0x000fe20000010000 */
[-C--:B------:R-:W-:Y:S01]  /*18a0*/  FFMA.FTZ R94, R19, R169.reuse, R94 ;  /* 0x000000a9135e7223 */ /* 0x080fe2000001005e */
[----:B------:R-:W-:Y:S01]  /*18b0*/  FMUL.FTZ R26, R134, R169 ;  /* 0x000000a9861a7220 */ /* 0x000fe20000410000 */
[----:B------:R-:W-:Y:S01]  /*18c0*/  FADD.FTZ R27, -R180, R27 ;  /* 0x0000001bb41b7221 */ /* 0x000fe20000010100 */
[----:B------:R-:W-:Y:S01]  /*18d0*/  SHF.L.U32 R174, R174, 0x10, RZ ;  /* 0x00000010aeae7819 */ /* 0x000fe200000006ff */
[----:B------:R-:W-:Y:S01]  /*18e0*/  FADD.FTZ R169, R168, R25 ;  /* 0x00000019a8a97221 */ /* 0x000fe20000010000 */
[----:B------:R-:W-:Y:S01]  /*18f0*/  FFMA.FTZ R168, R24, R25, R171 ;  /* 0x0000001918a87223 */ /* 0x000fe200000100ab */
[----:B------:R-:W-:Y:S01]  /*1900*/  FFMA.FTZ R99, R16, R170, R99 ;  /* 0x000000aa10637223 */ /* 0x000fe20000010063 */
[----:B------:R-:W-:Y:S01]  /*1910*/  FADD.FTZ R67, R67, R170 ;  /* 0x000000aa43437221 */ /* 0x000fe20000010000 */
        /* <DEDUP_REMOVED lines=10> */
.L_x_1953:
[----:B------:R-:W-:Y:S05]  /*19c0*/  BSYNC.RECONVERGENT B0 ;  /* 0x0000000000007941 */ /* 0x000fea0003800200 */
.L_x_1952:
        /* <DEDUP_REMOVED lines=12> */
[----:B------:R-:W-:Y:S01]  /*1a90*/  ISETP.NE.AND.EX P4, PT, RZ, UR19, PT, P4 ;  /* 0x00000013ff007c0c */ /* 0x000fe2000bf85340 */
[----:B--2---:R-:W-:Y:S01]  /*1aa0*/  IMAD.WIDE.U32 R188, R181, 0x8, R188 ;  /* 0x00000008b5bc7825 */ /* 0x004fe200078e00bc */
[----:B------:R-:W-:-:S04]  /*1ab0*/  ISETP.NE.AND.EX P0, PT, RZ, UR17, PT, P0 ;  /* 0x00000011ff007c0c */ /* 0x000fc8000bf05300 */
[----:B------:R-:W5:Y:S07]  /*1ac0*/  LDG.E.64 R226, desc[UR10][R188.64] ;  /* 0x0000000abce27981 */ /* 0x000f6e000c1e1b00 */
[----:B------:R-:W1:Y:S08]  /*1ad0*/  @P4 LDC.64 R186, c[0x0][0x3b8] ;  /* 0x0000ee00ffba4b82 */ /* 0x000e700000000a00 */
[----:B------:R-:W2:Y:S01]  /*1ae0*/  @P0 LDC.64 R190, c[0x0][0x438] ;  /* 0x00010e00ffbe0b82 */ /* 0x000ea20000000a00 */
[----:B-1----:R-:W-:-:S05]  /*1af0*/  @P4 IMAD.WIDE.U32 R186, R181, 0x8, R186 ;  /* 0x00000008b5ba4825 */ /* 0x002fca00078e00ba */
[----:B------:R1:W5:Y:S01]  /*1b00*/  @P4 LDG.E.64 R232, desc[UR10][R186.64] ;  /* 0x0000000abae84981 */ /* 0x000362000c1e1b00 */
[----:B--2---:R-:W-:-:S05]  /*1b10*/  @P0 IMAD.WIDE.U32 R190, R181, 0x20, R190 ;  /* 0x00000020b5be0825 */ /* 0x004fca00078e00be */
[----:B------:R-:W5:Y:S04]  /*1b20*/  @P0 LDG.E.128 R148, desc[UR10][R190.64] ;  /* 0x0000000abe940981 */ /* 0x000f68000c1e1d00 */
[----:B------:R2:W5:Y:S01]  /*1b30*/  @P0 LDG.E.128 R152, desc[UR10][R190.64+0x10] ;  /* 0x0000100abe980981 */ /* 0x000562000c1e1d00 */
[C---:B---3--:R-:W-:Y:S01]  /*1b40*/  FADD.FTZ R181, -R180.reuse, R169 ;  /* 0x000000a9b4b57221 */ /* 0x048fe20000010100 */
[C---:B------:R-:W-:Y:S01]  /*1b50*/  FADD.FTZ R170, -R180.reuse, R170 ;  /* 0x000000aab4aa7221 */ /* 0x040fe20000010100 */
[C---:B0-----:R-:W-:Y:S01]  /*1b60*/  FADD.FTZ R192, -R180.reuse, R171 ;  /* 0x000000abb4c07221 */ /* 0x041fe20000010100 */
[C---:B------:R-:W-:Y:S01]  /*1b70*/  FADD.FTZ R168, -R180.reuse, R168 ;  /* 0x000000a8b4a87221 */ /* 0x040fe20000010100 */
[----:B----4-:R-:W-:Y:S01]  /*1b80*/  FADD.FTZ R193, -R180, R172 ;  /* 0x000000acb4c17221 */ /* 0x010fe20000010100 */
[----:B-1----:R-:W-:Y:S01]  /*1b90*/  FMUL.FTZ R187, R170, UR23 ;  /* 0x00000017aabb7c20 */ /* 0x002fe20008410000 */
[----:B------:R-:W-:-:S02]  /*1ba0*/  PRMT R169, R176, 0x7632, R169 ;  /* 0x00007632b0a97816 */ /* 0x000fc400000000a9 */
[----:B------:R-:W-:Y:S01]  /*1bb0*/  SHF.L.U32 R171, R176, 0x10, RZ ;  /* 0x00000010b0ab7819 */ /* 0x000fe200000006ff */
[----:B------:R-:W-:Y:S01]  /*1bc0*/  FMUL.FTZ R188, R192, UR23 ;  /* 0x00000017c0bc7c20 */ /* 0x000fe20008410000 */
[----:B------:R-:W-:Y:S01]  /*1bd0*/  SHF.L.U32 R170, R169, 0x10, RZ ;  /* 0x00000010a9aa7819 */ /* 0x000fe200000006ff */
[----:B------:R-:W-:Y:S02]  /*1be0*/  FMUL.FTZ R185, R168, UR23 ;  /* 0x00000017a8b97c20 */ /* 0x000fe40008410000 */
[-C--:B-----5:R-:W-:Y:S01]  /*1bf0*/  FMUL.FTZ R192, R128, R171.reuse ;  /* 0x000000ab80c07220 */ /* 0x0a0fe20000410000 */
[----:B------:R-:W-:Y:S01]  /*1c00*/  PRMT R172, R177, 0x7632, R172 ;  /* 0x00007632b1ac7816 */ /* 0x000fe200000000ac */
[----:B------:R-:W-:Y:S01]  /*1c10*/  FMUL.FTZ R189, R193, UR23 ;  /* 0x00000017c1bd7c20 */ /* 0x000fe20008410000 */
[----:B------:R-:W-:Y:S01]  /*1c20*/  FADD.FTZ R194, -R180, R173 ;  /* 0x000000adb4c27221 */ /* 0x000fe20000010100 */
[----:B------:R-:W-:Y:S01]  /*1c30*/  SHF.L.U32 R177, R177, 0x10, RZ ;  /* 0x00000010b1b17819 */ /* 0x000fe200000006ff */
[----:B------:R-:W-:Y:S01]  /*1c40*/  FADD.FTZ R168, R183, R192 ;  /* 0x000000c0b7a87221 */ /* 0x000fe20000010000 */
[----:B------:R-:W-:Y:S01]  /*1c50*/  FMUL.FTZ R193, R129, R170 ;  /* 0x000000aa81c17220 */ /* 0x000fe20000410000 */
[----:B------:R-:W-:Y:S01]  /*1c60*/  FMUL.FTZ R186, R181, UR23 ;  /* 0x00000017b5ba7c20 */ /* 0x000fe20008410000 */
[C---:B------:R-:W-:Y:S01]  /*1c70*/  FFMA.FTZ R169, R185.reuse, R192, R182 ;  /* 0x000000c0b9a97223 */ /* 0x040fe200000100b6 */
[----:B------:R-:W-:Y:S01]  /*1c80*/  SHF.L.U32 R195, R178, 0x10, RZ ;  /* 0x00000010b2c37819 */ /* 0x000fe200000006ff */
[----:B------:R-:W-:Y:S01]  /*1c90*/  FADD.FTZ R56, R56, R171 ;  /* 0x000000ab38387221 */ /* 0x000fe20000010000 */
[----:B------:R-:W-:Y:S01]  /*1ca0*/  FFMA.FTZ R88, R185, R171, R88 ;  /* 0x000000abb9587223 */ /* 0x000fe20000010058 */
[----:B--2---:R-:W-:Y:S01]  /*1cb0*/  FMUL.FTZ R190, R194, UR23 ;  /* 0x00000017c2be7c20 */ /* 0x004fe20008410000 */
[----:B------:R-:W-:Y:S01]  /*1cc0*/  SHF.L.U32 R172, R172, 0x10, RZ ;  /* 0x00000010acac7819 */ /* 0x000fe200000006ff */
[----:B------:R-:W-:Y:S01]  /*1cd0*/  FADD.FTZ R171, R168, R193 ;  /* 0x000000c1a8ab7221 */ /* 0x000fe20000010000 */
[----:B------:R-:W-:Y:S01]  /*1ce0*/  FMUL.FTZ R194, R130, R177 ;  /* 0x000000b182c27220 */ /* 0x000fe20000410000 */
[----:B------:R-:W-:Y:S01]  /*1cf0*/  FFMA.FTZ R168, R186, R193, R169 ;  /* 0x000000c1baa87223 */ /* 0x000fe200000100a9 */
[----:B------:R-:W-:Y:S01]  /*1d00*/  FADD.FTZ R174, -R180, R174 ;  /* 0x000000aeb4ae7221 */ /* 0x000fe20000010100 */
[----:B------:R-:W-:Y:S01]  /*1d10*/  PRMT R173, R178, 0x7632, R173 ;  /* 0x00007632b2ad7816 */ /* 0x000fe200000000ad */
[----:B------:R-:W-:Y:S01]  /*1d20*/  FADD.FTZ R52, R52, R195 ;  /* 0x000000c334347221 */ /* 0x000fe20000010000 */
[-C--:B------:R-:W-:Y:S01]  /*1d30*/  FFMA.FTZ R84, R189, R195.reuse, R84 ;  /* 0x000000c3bd547223 */ /* 0x080fe20000010054 */
[----:B------:R-:W-:Y:S01]  /*1d40*/  FMUL.FTZ R196, R124, R195 ;  /* 0x000000c37cc47220 */ /* 0x000fe20000410000 */
[----:B------:R-:W-:Y:S01]  /*1d50*/  FFMA.FTZ R89, R186, R170, R89 ;  /* 0x000000aaba597223 */ /* 0x000fe20000010059 */
[----:B------:R-:W-:Y:S01]  /*1d60*/  FADD.FTZ R57, R57, R170 ;  /* 0x000000aa39397221 */ /* 0x000fe20000010000 */
[----:B------:R-:W-:Y:S01]  /*1d70*/  FMUL.FTZ R195, R131, R172 ;  /* 0x000000ac83c37220 */ /* 0x000fe20000410000 */
[----:B------:R-:W-:Y:S01]  /*1d80*/  FADD.FTZ R170, R171, R194 ;  /* 0x000000c2abaa7221 */ /* 0x000fe20000010000 */
[----:B------:R-:W-:Y:S01]  /*1d90*/  FFMA.FTZ R169, R187, R194, R168 ;  /* 0x000000c2bba97223 */ /* 0x000fe200000100a8 */
[----:B------:R-:W-:Y:S01]  /*1da0*/  FMUL.FTZ R191, R174, UR23 ;  /* 0x00000017aebf7c20 */ /* 0x000fe20008410000 */
[----:B------:R-:W-:Y:S01]  /*1db0*/  SHF.L.U32 R174, R173, 0x10, RZ ;  /* 0x00000010adae7819 */ /* 0x000fe200000006ff */
[----:B------:R-:W-:Y:S01]  /*1dc0*/  FADD.FTZ R171, R170, R195 ;  /* 0x000000c3aaab7221 */ /* 0x000fe20000010000 */
[----:B------:R-:W-:Y:S01]  /*1dd0*/  FFMA.FTZ R168, R188, R195, R169 ;  /* 0x000000c3bca87223 */ /* 0x000fe200000100a9 */
[----:B------:R-:W-:-:S02]  /*1de0*/  PRMT R176, R179, 0x7632, R176 ;  /* 0x00007632b3b07816 */ /* 0x000fc400000000b0 */
[----:B------:R-:W-:Y:S01]  /*1df0*/  SHF.L.U32 R179, R179, 0x10, RZ ;  /* 0x00000010b3b37819 */ /* 0x000fe200000006ff */
        /* <DEDUP_REMOVED lines=24> */
.L_x_1955:
[----:B------:R-:W-:Y:S05]  /*1f80*/  BSYNC.RECONVERGENT B0 ;  /* 0x0000000000007941 */ /* 0x000fea0003800200 */
.L_x_1954:
        /* <DEDUP_REMOVED lines=32> */
.L_x_1957:
[----:B------:R-:W-:Y:S05]  /*2190*/  BSYNC.RECONVERGENT B0 ;  /* 0x0000000000007941 */ /* 0x000fea0003800200 */
.L_x_1956:
        /* <DEDUP_REMOVED lines=55> */
[----:B------:R-:W-:Y:S01]  /*2510*/  LOP3.LUT P5, RZ, R231, 0xff0000, RZ, 0xc0, !PT ;  /* 0x00ff0000e7ff7812 */ /* 0x000fe200078ac0ff */
        /* <DEDUP_REMOVED lines=50> */
.L_x_1962:
[--C-:B------:R-:W-:Y:S01]  /*2840*/  FFMA.FTZ R158, R211, UR6, R178.reuse ;  /* 0x00000006d39e7c23 */ /* 0x100fe200080100b2 */
[--C-:B------:R-:W-:Y:S01]  /*2850*/  FFMA.FTZ R157, R208, UR6, R178.reuse ;  /* 0x00000006d09d7c23 */ /* 0x100fe200080100b2 */
[----:B------:R-:W-:Y:S01]  /*2860*/  FFMA.FTZ R156, R223, UR6, R178 ;  /* 0x00000006df9c7c23 */ /* 0x000fe200080100b2 */
[----:B------:R-:W-:Y:S01]  /*2870*/  LOP3.LUT P5, RZ, R231, 0xff0000, RZ, 0xc0, !PT ;  /* 0x00ff0000e7ff7812 */ /* 0x000fe200078ac0ff */
        /* <DEDUP_REMOVED lines=50> */
.L_x_1961:
        /* <DEDUP_REMOVED lines=57> */
.L_x_1964:
        /* <DEDUP_REMOVED lines=54> */
.L_x_1960:
        /* <DEDUP_REMOVED lines=8> */
[----:B------:R-:W-:Y:S01]  /*3310*/  LOP3.LUT P0, RZ, R231, 0xff0000, RZ, 0xc0, !PT ;  /* 0x00ff0000e7ff7812 */ /* 0x000fe2000780c0ff */
        /* <DEDUP_REMOVED lines=72> */
.L_x_1966:
        /* <DEDUP_REMOVED lines=75> */
.L_x_1965:
        /* <DEDUP_REMOVED lines=78> */
.L_x_1967:
[--C-:B------:R-:W-:Y:S01]  /*4130*/  FFMA.FTZ R156, R211, UR6, R178.reuse ;  /* 0x00000006d39c7c23 */ /* 0x100fe200080100b2 */
[----:B------:R-:W-:Y:S01]  /*4140*/  FFMA.FTZ R159, R212, UR6, R178 ;  /* 0x00000006d49f7c23 */ /* 0x000fe200080100b2 */
[----:B------:R-:W-:Y:S02]  /*4150*/  LOP3.LUT P0, RZ, R231, 0xff0000, RZ, 0xc0, !PT ;  /* 0x00ff0000e7ff7812 */ /* 0x000fe4000780c0ff */
        /* <DEDUP_REMOVED lines=71> */
.L_x_1963:
        /* <DEDUP_REMOVED lines=15> */
.L_x_1959:
[----:B------:R-:W-:Y:S05]  /*46c0*/  BSYNC.RECONVERGENT B0 ;  /* 0x0000000000007941 */ /* 0x000fea0003800200 */
.L_x_1958:
        /* <DEDUP_REMOVED lines=26> */
[----:B------:R-:W-:Y:S02]  /*4870*/  ISETP.GE.U32.AND P6, PT, R236, RZ, PT ;  /* 0x000000ffec00720c */ /* 0x000fe40003fc6070 */
[----:B------:R-:W-:Y:S02]  /*4880*/  ISETP.GE.U32.AND P5, PT, R228, RZ, PT ;  /* 0x000000ffe400720c */ /* 0x000fe40003fa6070 */
[----:B------:R-:W-:Y:S02]  /*4890*/  ISETP.GE.U32.AND.EX P6, PT, R237, 0x1000000, PT, P6 ;  /* 0x01000000ed00780c */ /* 0x000fe40003fc6160 */
[----:B------:R-:W-:-:S02]  /*48a0*/  ISETP.GE.U32.AND.EX P5, PT, R229, 0x1000000, PT, P5 ;  /* 0x01000000e500780c */ /* 0x000fc40003fa6150 */
[C---:B------:R-:W-:Y:S02]  /*48b0*/  FSEL R164, R156.reuse, RZ, P6 ;  /* 0x000000ff9ca47208 */ /* 0x040fe40003000000 */
[----:B------:R-:W-:Y:S01]  /*48c0*/  FSEL R158, R156, RZ, P5 ;  /* 0x000000ff9c9e7208 */ /* 0x000fe20002800000 */
[----:B------:R-:W-:Y:S01]  /*48d0*/  FFMA.FTZ R156, R8, UR6, R178 ;  /* 0x00000006089c7c23 */ /* 0x000fe200080100b2 */
[----:B------:R-:W-:Y:S02]  /*48e0*/  F2FP.BF16.F32.PACK_AB R167, R164, R167 ;  /* 0x000000a7a4a7723e */ /* 0x000fe400000010ff */
[----:B------:R-:W-:Y:S01]  /*48f0*/  F2FP.BF16.F32.PACK_AB R171, R158, R171 ;  /* 0x000000ab9eab723e */ /* 0x000fe200000010ff */
[----:B------:R-:W-:Y:S01]  /*4900*/  FADD.FTZ R164, R9, -R156 ;  /* 0x8000009c09a47221 */ /* 0x000fe20000010000 */
[----:B------:R-:W-:Y:S01]  /*4910*/  FFMA.FTZ R156, R203, UR6, R178 ;  /* 0x00000006cb9c7c23 */ /* 0x000fe200080100b2 */
[----:B------:R-:W-:Y:S01]  /*4920*/  FMUL.FTZ R158, R160, UR25 ;  /* 0x00000019a09e7c20 */ /* 0x000fe20008410000 */
[----:B------:R-:W-:Y:S01]  /*4930*/  LOP3.LUT P5, RZ, R229, 0xff, RZ, 0xc0, !PT ;  /* 0x000000ffe5ff7812 */ /* 0x000fe200078ac0ff */
[----:B------:R-:W-:Y:S01]  /*4940*/  FFMA.FTZ R161, R164, UR23, R37 ;  /* 0x00000017a4a17c23 */ /* 0x000fe20008010025 */
[----:B------:R-:W-:Y:S01]  /*4950*/  LOP3.LUT P6, RZ, R237, 0xff, RZ, 0xc0, !PT ;  /* 0x000000ffedff7812 */ /* 0x000fe200078cc0ff */
[----:B------:R-:W-:Y:S01]  /*4960*/  FADD.FTZ R157, R201, -R156 ;  /* 0x8000009cc99d7221 */ /* 0x000fe20000010000 */
[----:B------:R-:W-:Y:S01]  /*4970*/  FFMA.FTZ R156, R4, UR6, R178 ;  /* 0x00000006049c7c23 */ /* 0x000fe200080100b2 */
[C---:B------:R-:W-:Y:S01]  /*4980*/  FSEL R170, R158.reuse, RZ, P5 ;  /* 0x000000ff9eaa7208 */ /* 0x040fe20002800000 */
[----:B------:R-:W-:Y:S01]  /*4990*/  FMUL.FTZ R159, R161, UR25 ;  /* 0x00000019a19f7c20 */ /* 0x000fe20008410000 */
[----:B------:R-:W-:Y:S01]  /*49a0*/  FSEL R168, R158, RZ, P6 ;  /* 0x000000ff9ea87208 */ /* 0x000fe20003000000 */
[----:B------:R-:W-:Y:S01]  /*49b0*/  FFMA.FTZ R158, R157, UR23, R42 ;  /* 0x000000179d9e7c23 */ /* 0x000fe2000801002a */
[----:B------:R-:W-:Y:S01]  /*49c0*/  LOP3.LUT P5, RZ, R229, 0xff00, RZ, 0xc0, !PT ;  /* 0x0000ff00e5ff7812 */ /* 0x000fe200078ac0ff */
[----:B------:R-:W-:Y:S01]  /*49d0*/  FFMA.FTZ R157, R204, UR6, R178 ;  /* 0x00000006cc9d7c23 */ /* 0x000fe200080100b2 */
[----:B------:R-:W-:Y:S01]  /*49e0*/  LOP3.LUT P6, RZ, R237, 0xff00, RZ, 0xc0, !PT ;  /* 0x0000ff00edff7812 */ /* 0x000fe200078cc0ff */
[----:B------:R-:W-:Y:S01]  /*49f0*/  FADD.FTZ R156, R7, -R156 ;  /* 0x8000009c079c7221 */ /* 0x000fe20000010000 */
[C---:B------:R-:W-:Y:S01]  /*4a00*/  FSEL R177, R159.reuse, RZ, P5 ;  /* 0x000000ff9fb17208 */ /* 0x040fe20002800000 */
[----:B------:R-:W-:Y:S01]  /*4a10*/  FMUL.FTZ R165, R158, UR25 ;  /* 0x000000199ea57c20 */ /* 0x000fe20008410000 */
[----:B------:R-:W-:Y:S01]  /*4a20*/  FSEL R179, R159, RZ, P6 ;  /* 0x000000ff9fb37208 */ /* 0x000fe20003000000 */
[----:B------:R-:W-:Y:S01]  /*4a30*/  FADD.FTZ R164, R202, -R157 ;  /* 0x8000009dcaa47221 */ /* 0x000fe20000010000 */
[----:B------:R-:W-:Y:S01]  /*4a40*/  LOP3.LUT P5, RZ, R228, 0xff0000, RZ, 0xc0, !PT ;  /* 0x00ff0000e4ff7812 */ /* 0x000fe200078ac0ff */
[----:B------:R-:W-:Y:S01]  /*4a50*/  FFMA.FTZ R159, R156, UR23, R43 ;  /* 0x000000179c9f7c23 */ /* 0x000fe2000801002b */
[----:B------:R-:W-:Y:S01]  /*4a60*/  LOP3.LUT P6, RZ, R236, 0xff0000, RZ, 0xc0, !PT ;  /* 0x00ff0000ecff7812 */ /* 0x000fe200078cc0ff */
[----:B------:R-:W-:Y:S01]  /*4a70*/  FFMA.FTZ R156, R207, UR6, R178 ;  /* 0x00000006cf9c7c23 */ /* 0x000fe200080100b2 */
[C---:B------:R-:W-:Y:S01]  /*4a80*/  FSEL R169, R165.reuse, RZ, P5 ;  /* 0x000000ffa5a97208 */ /* 0x040fe20002800000 */
[----:B------:R-:W-:Y:S01]  /*4a90*/  FFMA.FTZ R157, R164, UR23, R41 ;  /* 0x00000017a49d7c23 */ /* 0x000fe20008010029 */
[----:B------:R-:W-:Y:S01]  /*4aa0*/  FSEL R174, R165, RZ, P6 ;  /* 0x000000ffa5ae7208 */ /* 0x000fe20003000000 */
[----:B------:R-:W-:Y:S01]  /*4ab0*/  FMUL.FTZ R164, R159, UR25 ;  /* 0x000000199fa47c20 */ /* 0x000fe20008410000 */
        /* <DEDUP_REMOVED lines=23> */
.L_x_1972:
[--C-:B0-----:R-:W-:Y:S01]  /*4c30*/  FFMA.FTZ R165, R5, UR6, R178.reuse ;  /* 0x0000000605a57c23 */ /* 0x101fe200080100b2 */
        /* <DEDUP_REMOVED lines=21> */
[----:B------:R-:W-:Y:S02]  /*4d90*/  F2FP.BF16.F32.PACK_AB R167, R168, R167 ;  /* 0x000000a7a8a7723e */ /* 0x000fe400000010ff */
[----:B------:R-:W-:Y:S01]  /*4da0*/  F2FP.BF16.F32.PACK_AB R171, R166, R171 ;  /* 0x000000aba6ab723e */ /* 0x000fe200000010ff */
[----:B------:R-:W-:Y:S01]  /*4db0*/  FADD.FTZ R168, R9, -R164 ;  /* 0x800000a409a87221 */ /* 0x000fe20000010000 */
[----:B------:R-:W-:Y:S01]  /*4dc0*/  FMUL.FTZ R166, R165, UR25 ;  /* 0x00000019a5a67c20 */ /* 0x000fe20008410000 */
[----:B------:R-:W-:Y:S01]  /*4dd0*/  LOP3.LUT P5, RZ, R229, 0xff, RZ, 0xc0, !PT ;  /* 0x000000ffe5ff7812 */ /* 0x000fe200078ac0ff */
[----:B------:R-:W-:Y:S01]  /*4de0*/  FFMA.FTZ R164, R203, UR6, R178 ;  /* 0x00000006cba47c23 */ /* 0x000fe200080100b2 */
[----:B------:R-:W-:Y:S01]  /*4df0*/  LOP3.LUT P6, RZ, R237, 0xff, RZ, 0xc0, !PT ;  /* 0x000000ffedff7812 */ /* 0x000fe200078cc0ff */
[----:B------:R-:W-:Y:S01]  /*4e00*/  FFMA.FTZ R168, R168, UR23, R37 ;  /* 0x00000017a8a87c23 */ /* 0x000fe20008010025 */
[C---:B------:R-:W-:Y:S01]  /*4e10*/  FSEL R176, R166.reuse, RZ, P5 ;  /* 0x000000ffa6b07208 */ /* 0x040fe20002800000 */
[----:B------:R-:W-:Y:S01]  /*4e20*/  FADD.FTZ R165, R201, -R164 ;  /* 0x800000a4c9a57221 */ /* 0x000fe20000010000 */
[----:B------:R-:W-:Y:S01]  /*4e30*/  FSEL R179, R166, RZ, P6 ;  /* 0x000000ffa6b37208 */ /* 0x000fe20003000000 */
[----:B------:R-:W-:Y:S01]  /*4e40*/  FFMA.FTZ R166, R4, UR6, R178 ;  /* 0x0000000604a67c23 */ /* 0x000fe200080100b2 */
[----:B------:R-:W-:Y:S01]  /*4e50*/  FMUL.FTZ R169, R168, UR25 ;  /* 0x00000019a8a97c20 */ /* 0x000fe20008410000 */
[----:B------:R-:W-:Y:S01]  /*4e60*/  LOP3.LUT P5, RZ, R229, 0xff00, RZ, 0xc0, !PT ;  /* 0x0000ff00e5ff7812 */ /* 0x000fe200078ac0ff */
[----:B------:R-:W-:Y:S01]  /*4e70*/  FFMA.FTZ R164, R165, UR23, R42 ;  /* 0x00000017a5a47c23 */ /* 0x000fe2000801002a */
[----:B------:R-:W-:Y:S01]  /*4e80*/  LOP3.LUT P6, RZ, R237, 0xff00, RZ, 0xc0, !PT ;  /* 0x0000ff00edff7812 */ /* 0x000fe200078cc0ff */
[----:B------:R-:W-:Y:S01]  /*4e90*/  FADD.FTZ R170, R7, -R166 ;  /* 0x800000a607aa7221 */ /* 0x000fe20000010000 */
        /* <DEDUP_REMOVED lines=36> */
.L_x_1971:
[----:B------:R-:W-:-:S04]  /*50e0*/  UISETP.NE.U32.AND UP0, UPT, UR4, URZ, UPT ;  /* 0x000000ff0400728c */ /* 0x000fc8000bf05070 */
[----:B------:R-:W-:-:S09]  /*50f0*/  UISETP.NE.AND.EX UP0, UPT, UR5, URZ, UPT, UP0 ;  /* 0x000000ff0500728c */ /* 0x000fd2000bf05300 */
[----:B------:R-:W-:Y:S05]  /*5100*/  BRA.U !UP0, `(.L_x_1974) ;  /* 0x00000005082c7547 */ /* 0x000fea000b800000 */
[--C-:B0-----:R-:W-:Y:S01]  /*5110*/  FFMA.FTZ R157, R5, UR6, R178.reuse ;  /* 0x00000006059d7c23 */ /* 0x101fe200080100b2 */
[--C-:B------:R-:W-:Y:S01]  /*5120*/  FFMA.FTZ R158, R12, UR6, R178.reuse ;  /* 0x000000060c9e7c23 */ /* 0x100fe200080100b2 */
[----:B------:R-:W-:Y:S01]  /*5130*/  LOP3.LUT P6, RZ, R229, 0xff0000, RZ, 0xc0, !PT ;  /* 0x00ff0000e5ff7812 */ /* 0x000fe200078cc0ff */
        /* <DEDUP_REMOVED lines=16> */
[----:B------:R-:W-:Y:S01]  /*5240*/  FMUL.FTZ R157, R161, UR25 ;  /* 0x00000019a19d7c20 */ /* 0x000fe20008410000 */
        /* <DEDUP_REMOVED lines=8> */
[----:B------:R-:W-:Y:S01]  /*52d0*/  F2FP.BF16.F32.PACK_AB R167, R158, R167 ;  /* 0x000000a79ea7723e */ /* 0x000fe200000010ff */
[----:B------:R-:W-:Y:S01]  /*52e0*/  FFMA.FTZ R158, R203, UR6, R178 ;  /* 0x00000006cb9e7c23 */ /* 0x000fe200080100b2 */
[----:B------:R-:W-:Y:S01]  /*52f0*/  F2FP.BF16.F32.PACK_AB R171, R156, R171 ;  /* 0x000000ab9cab723e */ /* 0x000fe200000010ff */
[----:B------:R-:W-:Y:S01]  /*5300*/  FMUL.FTZ R156, R160, UR25 ;  /* 0x00000019a09c7c20 */ /* 0x000fe20008410000 */
[----:B------:R-:W-:Y:S01]  /*5310*/  LOP3.LUT P5, RZ, R229, 0xff, RZ, 0xc0, !PT ;  /* 0x000000ffe5ff7812 */ /* 0x000fe200078ac0ff */
[----:B------:R-:W-:Y:S01]  /*5320*/  FADD.FTZ R158, R201, -R158 ;  /* 0x8000009ec99e7221 */ /* 0x000fe20000010000 */
[----:B------:R-:W-:-:S02]  /*5330*/  LOP3.LUT P6, RZ, R237, 0xff, RZ, 0xc0, !PT ;  /* 0x000000ffedff7812 */ /* 0x000fc400078cc0ff */
[----:B------:R-:W-:Y:S01]  /*5340*/  FSEL R170, R156, RZ, P5 ;  /* 0x000000ff9caa7208 */ /* 0x000fe20002800000 */
[----:B------:R-:W-:Y:S01]  /*5350*/  FMUL.FTZ R158, R158, UR23 ;  /* 0x000000179e9e7c20 */ /* 0x000fe20008410000 */
[----:B------:R-:W-:Y:S01]  /*5360*/  FSEL R166, R156, RZ, P6 ;  /* 0x000000ff9ca67208 */ /* 0x000fe20003000000 */
[----:B------:R-:W-:Y:S01]  /*5370*/  FFMA.FTZ R156, R4, UR6, R178 ;  /* 0x00000006049c7c23 */ /* 0x000fe200080100b2 */
[----:B------:R-:W-:Y:S02]  /*5380*/  LOP3.LUT P5, RZ, R229, 0xff00, RZ, 0xc0, !PT ;  /* 0x0000ff00e5ff7812 */ /* 0x000fe400078ac0ff */
        /* <DEDUP_REMOVED lines=35> */
.L_x_1974:
        /* <DEDUP_REMOVED lines=22> */
[----:B------:R-:W-:Y:S01]  /*5720*/  FMUL.FTZ R165, R165, UR25 ;  /* 0x00000019a5a57c20 */ /* 0x000fe20008410000 */
[----:B------:R-:W-:Y:S02]  /*5730*/  LOP3.LUT P5, RZ, R229, 0xff, RZ, 0xc0, !PT ;  /* 0x000000ffe5ff7812 */ /* 0x000fe400078ac0ff */
[----:B------:R-:W-:Y:S01]  /*5740*/  F2FP.BF16.F32.PACK_AB R171, R166, R171 ;  /* 0x000000aba6ab723e */ /* 0x000fe200000010ff */
[----:B------:R-:W-:Y:S01]  /*5750*/  FADD.FTZ R166, R9, -R164 ;  /* 0x800000a409a67221 */ /* 0x000fe20000010000 */
[----:B------:R-:W-:Y:S01]  /*5760*/  FFMA.FTZ R164, R203, UR6, R178 ;  /* 0x00000006cba47c23 */ /* 0x000fe200080100b2 */
[----:B------:R-:W-:Y:S02]  /*5770*/  LOP3.LUT P6, RZ, R237, 0xff, RZ, 0xc0, !PT ;  /* 0x000000ffedff7812 */ /* 0x000fe400078cc0ff */
[----:B------:R-:W-:Y:S01]  /*5780*/  FMUL.FTZ R166, R166, UR23 ;  /* 0x00000017a6a67c20 */ /* 0x000fe20008410000 */
[----:B------:R-:W-:Y:S01]  /*5790*/  FADD.FTZ R164, R201, -R164 ;  /* 0x800000a4c9a47221 */ /* 0x000fe20000010000 */
[----:B------:R-:W-:-:S02]  /*57a0*/  FSEL R170, R165, RZ, P5 ;  /* 0x000000ffa5aa7208 */ /* 0x000fc40002800000 */
[----:B------:R-:W-:Y:S01]  /*57b0*/  FMUL.FTZ R169, R166, UR25 ;  /* 0x00000019a6a97c20 */ /* 0x000fe20008410000 */
[----:B------:R-:W-:Y:S01]  /*57c0*/  FFMA.FTZ R166, R4, UR6, R178 ;  /* 0x0000000604a67c23 */ /* 0x000fe200080100b2 */
[----:B------:R-:W-:Y:S01]  /*57d0*/  FSEL R172, R165, RZ, P6 ;  /* 0x000000ffa5ac7208 */ /* 0x000fe20003000000 */
[----:B------:R-:W-:Y:S01]  /*57e0*/  FMUL.FTZ R164, R164, UR23 ;  /* 0x00000017a4a47c20 */ /* 0x000fe20008410000 */
[----:B------:R-:W-:Y:S01]  /*57f0*/  F2FP.BF16.F32.PACK_AB R167, R168, R167 ;  /* 0x000000a7a8a7723e */ /* 0x000fe200000010ff */
[----:B------:R-:W-:Y:S01]  /*5800*/  FADD.FTZ R168, R7, -R166 ;  /* 0x800000a607a87221 */ /* 0x000fe20000010000 */
[----:B------:R-:W-:Y:S01]  /*5810*/  LOP3.LUT P5, RZ, R229, 0xff00, RZ, 0xc0, !PT ;  /* 0x0000ff00e5ff7812 */ /* 0x000fe200078ac0ff */
[--C-:B------:R-:W-:Y:S01]  /*5820*/  FFMA.FTZ R165, R204, UR6, R178.reuse ;  /* 0x00000006cca57c23 */ /* 0x100fe200080100b2 */
[----:B------:R-:W-:Y:S01]  /*5830*/  LOP3.LUT P6, RZ, R237, 0xff00, RZ, 0xc0, !PT ;  /* 0x0000ff00edff7812 */ /* 0x000fe200078cc0ff */
[----:B------:R-:W-:Y:S01]  /*5840*/  FMUL.FTZ R166, R164, UR25 ;  /* 0x00000019a4a67c20 */ /* 0x000fe20008410000 */
[C---:B------:R-:W-:Y:S01]  /*5850*/  FSEL R179, R169.reuse, RZ, P5 ;  /* 0x000000ffa9b37208 */ /* 0x040fe20002800000 */
[----:B------:R-:W-:Y:S01]  /*5860*/  FMUL.FTZ R168, R168, UR23 ;  /* 0x00000017a8a87c20 */ /* 0x000fe20008410000 */
[----:B------:R-:W-:Y:S01]  /*5870*/  FSEL R181, R169, RZ, P6 ;  /* 0x000000ffa9b57208 */ /* 0x000fe20003000000 */
[----:B------:R-:W-:Y:S01]  /*5880*/  FADD.FTZ R165, R202, -R165 ;  /* 0x800000a5caa57221 */ /* 0x000fe20000010000 */
[----:B------:R-:W-:Y:S01]  /*5890*/  LOP3.LUT P5, RZ, R228, 0xff0000, RZ, 0xc0, !PT ;  /* 0x00ff0000e4ff7812 */ /* 0x000fe200078ac0ff */
[----:B------:R-:W-:Y:S01]  /*58a0*/  FFMA.FTZ R164, R207, UR6, R178 ;  /* 0x00000006cfa47c23 */ /* 0x000fe200080100b2 */
        /* <DEDUP_REMOVED lines=28> */
.L_x_1970:
        /* <DEDUP_REMOVED lines=9> */
[----:B------:R-:W-:Y:S01]  /*5b00*/  ISETP.GE.U32.AND P5, PT, R228, RZ, PT ;  /* 0x000000ffe400720c */ /* 0x000fe20003fa6070 */
        /* <DEDUP_REMOVED lines=12> */
[--C-:B------:R-:W-:Y:S01]  /*5bd0*/  FFMA.FTZ R161, R3, UR6, R178.reuse ;  /* 0x0000000603a17c23 */ /* 0x100fe200080100b2 */
[----:B------:R-:W-:Y:S01]  /*5be0*/  FSEL R176, R158, RZ, P6 ;  /* 0x000000ff9eb07208 */ /* 0x000fe20003000000 */
[----:B------:R-:W-:Y:S01]  /*5bf0*/  FFMA.FTZ R158, R203, UR6, R178 ;  /* 0x00000006cb9e7c23 */ /* 0x000fe200080100b2 */
[----:B------:R-:W-:Y:S01]  /*5c00*/  LOP3.LUT P6, RZ, R228, 0xff, RZ, 0xc0, !PT ;  /* 0x000000ffe4ff7812 */ /* 0x000fe200078cc0ff */
[----:B------:R-:W-:Y:S01]  /*5c10*/  FADD.FTZ R160, R7, -R160 ;  /* 0x800000a007a07221 */ /* 0x000fe20000010000 */
[----:B------:R-:W-:Y:S01]  /*5c20*/  FSEL R179, R159, RZ, P5 ;  /* 0x000000ff9fb37208 */ /* 0x000fe20002800000 */
[----:B------:R-:W-:Y:S01]  /*5c30*/  FADD.FTZ R159, R201, -R158 ;  /* 0x8000009ec99f7221 */ /* 0x000fe20000010000 */
[----:B------:R-:W-:Y:S01]  /*5c40*/  FSEL R168, R157, RZ, P6 ;  /* 0x000000ff9da87208 */ /* 0x000fe20003000000 */
[----:B------:R-:W-:Y:S01]  /*5c50*/  FFMA.FTZ R157, R204, UR6, R178 ;  /* 0x00000006cc9d7c23 */ /* 0x000fe200080100b2 */
[----:B------:R-:W-:Y:S01]  /*5c60*/  FADD.FTZ R169, R6, -R161 ;  /* 0x800000a106a97221 */ /* 0x000fe20000010000 */
[----:B------:R-:W-:Y:S01]  /*5c70*/  FFMA.FTZ R158, R159, UR23, R42 ;  /* 0x000000179f9e7c23 */ /* 0x000fe2000801002a */
[----:B------:R-:W-:Y:S01]  /*5c80*/  FFMA.FTZ R172, R8, UR6, R178 ;  /* 0x0000000608ac7c23 */ /* 0x000fe200080100b2 */
[----:B------:R-:W-:Y:S01]  /*5c90*/  FFMA.FTZ R159, R160, UR23, R43 ;  /* 0x00000017a09f7c23 */ /* 0x000fe2000801002b */
[----:B------:R-:W-:Y:S01]  /*5ca0*/  FADD.FTZ R170, R202, -R157 ;  /* 0x8000009dcaaa7221 */ /* 0x000fe20000010000 */
[----:B------:R-:W-:Y:S01]  /*5cb0*/  FMUL.FTZ R161, R158, UR25 ;  /* 0x000000199ea17c20 */ /* 0x000fe20008410000 */
[----:B------:R-:W-:Y:S01]  /*5cc0*/  LOP3.LUT P5, RZ, R228, 0xff0000, RZ, 0xc0, !PT ;  /* 0x00ff0000e4ff7812 */ /* 0x000fe200078ac0ff */
        /* <DEDUP_REMOVED lines=22> */
.L_x_1976:
        /* <DEDUP_REMOVED lines=54> */
.L_x_1975:
[----:B------:R-:W-:-:S04]  /*6190*/  UISETP.NE.U32.AND UP0, UPT, UR4, URZ, UPT ;  /* 0x000000ff0400728c */ /* 0x000fc8000bf05070 */
[----:B------:R-:W-:-:S09]  /*61a0*/  UISETP.NE.AND.EX UP0, UPT, UR5, URZ, UPT, UP0 ;  /* 0x000000ff0500728c */ /* 0x000fd2000bf05300 */
[----:B------:R-:W-:Y:S05]  /*61b0*/  BRA.U !UP0, `(.L_x_1977) ;  /* 0x0000000108d87547 */ /* 0x000fea000b800000 */
[--C-:B0-----:R-:W-:Y:S01]  /*61c0*/  FFMA.FTZ R157, R5, UR6, R178.reuse ;  /* 0x00000006059d7c23 */ /* 0x101fe200080100b2 */
        /* <DEDUP_REMOVED lines=53> */
.L_x_1977:
[--C-:B0-----:R-:W-:Y:S01]  /*6520*/  FFMA.FTZ R171, R5, UR6, R178.reuse ;  /* 0x0000000605ab7c23 */ /* 0x101fe200080100b2 */
        /* <DEDUP_REMOVED lines=52> */
.L_x_1973:
        /* <DEDUP_REMOVED lines=15> */
.L_x_1969:
[----:B------:R-:W-:Y:S05]  /*6960*/  BSYNC.RECONVERGENT B0 ;  /* 0x0000000000007941 */ /* 0x000fea0003800200 */
.L_x_1968:
        /* <DEDUP_REMOVED lines=13> */
[----:B------:R-:W-:Y:S01]  /*6a40*/  LOP3.LUT P6, RZ, R225, 0xff0000, RZ, 0xc0, !PT ;  /* 0x00ff0000e1ff7812 */ /* 0x000fe200078cc0ff */
        /* <DEDUP_REMOVED lines=72> */
.L_x_1982:
[--C-:B0--3--:R-:W-:Y:S01]  /*6ed0*/  FFMA.FTZ R165, R19, UR6, R178.reuse ;  /* 0x0000000613a57c23 */ /* 0x109fe200080100b2 */
        /* <DEDUP_REMOVED lines=74> */
.L_x_1981:
        /* <DEDUP_REMOVED lines=78> */
.L_x_1984:
[--C-:B0--3--:R-:W-:Y:S01]  /*7860*/  FFMA.FTZ R165, R19, UR6, R178.reuse ;  /* 0x0000000613a57c23 */ /* 0x109fe200080100b2 */
        /* <DEDUP_REMOVED lines=74> */
.L_x_1980:
        /* <DEDUP_REMOVED lines=9> */
[----:B------:R-:W-:Y:S01]  /*7da0*/  ISETP.GE.U32.AND P5, PT, R224, RZ, PT ;  /* 0x000000ffe000720c */ /* 0x000fe20003fa6070 */
        /* <DEDUP_REMOVED lines=50> */
.L_x_1986:
[--C-:B0--3--:R-:W-:Y:S01]  /*80d0*/  FFMA.FTZ R171, R19, UR6, R178.reuse ;  /* 0x0000000613ab7c23 */ /* 0x109fe200080100b2 */
        /* <DEDUP_REMOVED lines=53> */
.L_x_1985:
        /* <DEDUP_REMOVED lines=57> */
.L_x_1987:
        /* <DEDUP_REMOVED lines=53> */
.L_x_1983:
        /* <DEDUP_REMOVED lines=15> */
.L_x_1979:
[----:B------:R-:W-:Y:S05]  /*8c00*/  BSYNC.RECONVERGENT B0 ;  /* 0x0000000000007941 */ /* 0x000fea0003800200 */
.L_x_1978:
        /* <DEDUP_REMOVED lines=13> */
[----:B------:R-:W-:Y:S01]  /*8ce0*/  ISETP.GE.U32.AND P5, PT, R226, RZ, PT ;  /* 0x000000ffe200720c */ /* 0x000fe20003fa6070 */
        /* <DEDUP_REMOVED lines=72> */
.L_x_1992:
[--C-:B0--34-:R-:W-:Y:S01]  /*9170*/  FFMA.FTZ R165, R191, UR6, R178.reuse ;  /* 0x00000006bfa57c23 */ /* 0x119fe200080100b2 */
        /* <DEDUP_REMOVED lines=74> */
.L_x_1991:
        /* <DEDUP_REMOVED lines=78> */
.L_x_1994:
[--C-:B0--34-:R-:W-:Y:S01]  /*9b00*/  FFMA.FTZ R165, R191, UR6, R178.reuse ;  /* 0x00000006bfa57c23 */ /* 0x119fe200080100b2 */
        /* <DEDUP_REMOVED lines=74> */
.L_x_1990:
        /* <DEDUP_REMOVED lines=60> */
.L_x_1996:
[--C-:B0--34-:R-:W-:Y:S01]  /*a370*/  FFMA.FTZ R171, R191, UR6, R178.reuse ;  /* 0x00000006bfab7c23 */ /* 0x119fe200080100b2 */
        /* <DEDUP_REMOVED lines=53> */
.L_x_1995:
        /* <DEDUP_REMOVED lines=57> */
.L_x_1997:
        /* <DEDUP_REMOVED lines=53> */
.L_x_1993:
        /* <DEDUP_REMOVED lines=14> */
.L_x_1989:
[----:B------:R-:W-:Y:S05]  /*ae90*/  BSYNC.RECONVERGENT B0 ;  /* 0x0000000000007941 */ /* 0x000fea0003800200 */
.L_x_1988:
[----:B------:R-:W-:Y:S01]  /*aea0*/  UPLOP3.LUT UP1, UPT, UPT, UPT, UP1, 0x40, 0x4 ;  /* 0x000000000004789c */ /* 0x000fe20003f2e810 */
[----:B------:R-:W-:Y:S10]  /*aeb0*/  BRA.U !UP3, `(.L_x_1998) ;  /* 0xffffff590b147547 */ /* 0x000ff4000b83ffff */
.L_x_1947:
        /* <DEDUP_REMOVED lines=41> */
.L_x_1999:
        /* <DEDUP_REMOVED lines=11> */
.L_x_4852:


//--------------------- .text._ZN10layer_norm22ln_bwd_finalize_kernelINS_22Kernel_traits_finalizeILj8192Ef13__nv_bfloat16fS2_fjLb0ELj1024ELj4ENS_18Kernel_traits_baseILj8192EfS2_fS2_fjLj1024EEEEELb0ELb1EEEvNS_9BwdParamsE --------------------------
	.section	.text._ZN10layer_norm22ln_bwd_finalize_kernelINS_22Kernel_traits_finalizeILj8192Ef13__nv_bfloat16fS2_fjLb0ELj1024ELj4ENS_18Kernel_traits_baseILj8192EfS2_fS2_fjLj1024EEEEELb0ELb1EEEvNS_9BwdParamsE,"ax",@progbits
	.align	128
        .global         _ZN10layer_norm22ln_bwd_finalize_kernelINS_22Kernel_traits_finalizeILj8192Ef13__nv_bfloat16fS2_fjLb0ELj1024ELj4ENS_18Kernel_traits_baseILj8192EfS2_fS2_fjLj1024EEEEELb0ELb1EEEvNS_9BwdParamsE
        .type           _ZN10layer_norm22ln_bwd_finalize_kernelINS_22Kernel_traits_finalizeILj8192Ef13__nv_bfloat16fS2_fjLb0ELj1024ELj4ENS_18Kernel_traits_baseILj8192EfS2_fS2_fjLj1024EEEEELb0ELb1EEEvNS_9BwdParamsE,@function
        .size           _ZN10layer_norm22ln_bwd_finalize_kernelINS_22Kernel_traits_finalizeILj8192Ef13__nv_bfloat16fS2_fjLb0ELj1024ELj4ENS_18Kernel_traits_baseILj8192EfS2_fS2_fjLj1024EEEEELb0ELb1EEEvNS_9BwdParamsE,(.L_x_4853 - _ZN10layer_norm22ln_bwd_finalize_kernelINS_22Kernel_traits_finalizeILj8192Ef13__nv_bfloat16fS2_fjLb0ELj1024ELj4ENS_18Kernel_traits_baseILj8192EfS2_fS2_fjLj1024EEEEELb0ELb1EEEvNS_9BwdParamsE)
        .other          _ZN10layer_norm22ln_bwd_finalize_kernelINS_22Kernel_traits_finalizeILj8192Ef13__nv_bfloat16fS2_fjLb0ELj1024ELj4ENS_18Kernel_traits_baseILj8192EfS2_fS2_fjLj1024EEEEELb0ELb1EEEvNS_9BwdParamsE,@"STO_CUDA_ENTRY STV_DEFAULT"
_ZN10layer_norm22ln_bwd_finalize_kernelINS_22Kernel_traits_finalizeILj8192Ef13__nv_bfloat16fS2_fjLb0ELj1024ELj4ENS_18Kernel_traits_baseILj8192EfS2_fS2_fjLj1024EEEEELb0ELb1EEEvNS_9BwdParamsE:
.text._ZN10layer_norm22ln_bwd_finalize_kernelINS_22Kernel_traits_finalizeILj8192Ef13__nv_bfloat16fS2_fjLb0ELj1024ELj4ENS_18Kernel_traits_baseILj8192EfS2_fS2_fjLj1024EEEEELb0ELb1EEEvNS_9BwdParamsE:
        /* <DEDUP_REMOVED lines=77> */
.L_x_2004:
        /* <DEDUP_REMOVED lines=118> */
.L_x_2003:
[----:B------:R-:W-:Y:S05]  /*0c30*/  BSYNC.RECONVERGENT B1 ;  /* 0x0000000000017941 */ /* 0x000fea0003800200 */
.L_x_2002:
        /* <DEDUP_REMOVED lines=69> */
.L_x_2006:
[----:B------:R-:W-:Y:S05]  /*1090*/  BSYNC.RECONVERGENT B1 ;  /* 0x0000000000017941 */ /* 0x000fea0003800200 */
.L_x_2005:
        /* <DEDUP_REMOVED lines=38> */
.L_x_2008:
[----:B------:R-:W-:Y:S05]  /*1300*/  BSYNC.RECONVERGENT B1 ;  /* 0x0000000000017941 */ /* 0x000fea0003800200 */
.L_x_2007:
[----:B------:R-:W-:Y:S05]  /*1310*/  @!P1 BRA `(.L_x_2001) ;  /* 0x0000000000409947 */ /* 0x000fea0003800000 */
[----:B------:R-:W0:Y:S01]  /*1320*/  LDC R14, c[0x0][0x388] ;  /* 0x0000e200ff0e7b82 */ /* 0x000e220000000800 */
[----:B------:R-:W-:-:S07]  /*1330*/  IADD3 R12, PT, PT, -R54, RZ, RZ ;  /* 0x000000ff360c7210 */ /* 0x000fce0007ffe1ff */
[----:B------:R-:W1:Y:S08]  /*1340*/  LDC.64 R8, c[0x0][0x440] ;  /* 0x00011000ff087b82 */ /* 0x000e700000000a00 */
[----:B------:R-:W2:Y:S01]  /*1350*/  LDC.64 R10, c[0x0][0x448] ;  /* 0x00011200ff0a7b82 */ /* 0x000ea20000000a00 */
[----:B0-----:R-:W-:-:S05]  /*1360*/  IMAD R0, R3, R14, R0 ;  /* 0x0000000e03007224 */ /* 0x001fca00078e0200 */
[----:B------:R-:W-:-:S07]  /*1370*/  IADD3 R3, PT, PT, R57, R0, RZ ;  /* 0x0000000039037210 */ /* 0x000fce0007ffe0ff */
.L_x_2009:
        /* <DEDUP_REMOVED lines=10> */
.L_x_2001:
[----:B------:R-:W-:Y:S05]  /*1420*/  BSYNC.RECONVERGENT B0 ;  /* 0x0000000000007941 */ /* 0x000fea0003800200 */
.L_x_2000:
        /* <DEDUP_REMOVED lines=57> */
.L_x_2010:
        /* <DEDUP_REMOVED lines=12> */
.L_x_4853:


//--------------------- .text._ZN10layer_norm40ln_parallel_residual_bwd_finalize_kernelINS_22Kernel_traits_finalizeILj8192Ef13__nv_bfloat16fS2_fjLb0ELj1024ELj4ENS_18Kernel_traits_baseILj8192EfS2_fS2_fjLj1024EEEEELb1EEEvNS_9BwdParamsE --------------------------
	.section	.text._ZN10layer_norm40ln_parallel_residual_bwd_finalize_kernelINS_22Kernel_traits_finalizeILj8192Ef13__nv_bfloat16fS2_fjLb0ELj1024ELj4ENS_18Kernel_traits_baseILj8192EfS2_fS2_fjLj1024EEEEELb1EEEvNS_9BwdParamsE,"ax",@progbits
	.align	128
        .global         _ZN10layer_norm40ln_parallel_residual_bwd_finalize_kernelINS_22Kernel_traits_finalizeILj8192Ef13__nv_bfloat16fS2_fjLb0ELj1024ELj4ENS_18Kernel_traits_baseILj8192EfS2_fS2_fjLj1024EEEEELb1EEEvNS_9BwdParamsE
        .type           _ZN10layer_norm40ln_parallel_residual_bwd_finalize_kernelINS_22Kernel_traits_finalizeILj8192Ef13__nv_bfloat16fS2_fjLb0ELj1024ELj4ENS_18Kernel_traits_baseILj8192EfS2_fS2_fjLj1024EEEEELb1EEEvNS_9BwdParamsE,@function
        .size           _ZN10layer_norm40ln_parallel_residual_bwd_finalize_kernelINS_22Kernel_traits_finalizeILj8192Ef13__nv_bfloat16fS2_fjLb0ELj1024ELj4ENS_18Kernel_traits_baseILj8192EfS2_fS2_fjLj1024EEEEELb1EEEvNS_9BwdParamsE,(.L_x_4854 - _ZN10layer_norm40ln_parallel_residual_bwd_finalize_kernelINS_22Kernel_traits_finalizeILj8192Ef13__nv_bfloat16fS2_fjLb0ELj1024ELj4ENS_18Kernel_traits_baseILj8192EfS2_fS2_fjLj1024EEEEELb1EEEvNS_9BwdParamsE)
        .other          _ZN10layer_norm40ln_parallel_residual_bwd_finalize_kernelINS_22Kernel_traits_finalizeILj8192Ef13__nv_bfloat16fS2_fjLb0ELj1024ELj4ENS_18Kernel_traits_baseILj8192EfS2_fS2_fjLj1024EEEEELb1EEEvNS_9BwdParamsE,@"STO_CUDA_ENTRY STV_DEFAULT"
_ZN10layer_norm40ln_parallel_residual_bwd_finalize_kernelINS_22Kernel_traits_finalizeILj8192Ef13__nv_bfloat16fS2_fjLb0ELj1024ELj4ENS_18Kernel_traits_baseILj8192EfS2_fS2_fjLj1024EEEEELb1EEEvNS_9BwdParamsE:
.text._ZN10layer_norm40ln_parallel_residual_bwd_finalize_kernelINS_22Kernel_traits_finalizeILj8192Ef13__nv_bfloat16fS2_fjLb0ELj1024ELj4ENS_18Kernel_traits_baseILj8192EfS2_fS2_fjLj1024EEEEELb1EEEvNS_9BwdParamsE:
        /* <DEDUP_REMOVED lines=57> */
.L_x_2015:
        /* <DEDUP_REMOVED lines=112> */
.L_x_2014:
[----:B------:R-:W-:Y:S05]  /*0a90*/  BSYNC.RECONVERGENT B1 ;  /* 0x0000000000017941 */ /* 0x000fea0003800200 */
.L_x_2013:
        /* <DEDUP_REMOVED lines=67> */
.L_x_2017:
[----:B------:R-:W-:Y:S05]  /*0ed0*/  BSYNC.RECONVERGENT B1 ;  /* 0x0000000000017941 */ /* 0x000fea0003800200 */
.L_x_2016:
        /* <DEDUP_REMOVED lines=37> */
.L_x_2019:
[----:B------:R-:W-:Y:S05]  /*1130*/  BSYNC.RECONVERGENT B1 ;  /* 0x0000000000017941 */ /* 0x000fea0003800200 */
.L_x_2018:
        /* <DEDUP_REMOVED lines=19> */
.L_x_2012:
[----:B------:R-:W-:Y:S05]  /*1270*/  BSYNC.RECONVERGENT B0 ;  /* 0x0000000000007941 */ /* 0x000fea0003800200 */
.L_x_2011:
        /* <DEDUP_REMOVED lines=89> */
.L_x_2020:
        /* <DEDUP_REMOVED lines=15> */
.L_x_4854:


//--------------------- .text._ZN10layer_norm31ln_parallel_residual_bwd_kernelINS_13Kernel_traitsIf13__nv_bfloat16fS2_fjLj8192ELj1ELj1ELj8ELj16ENS_18Kernel_traits_baseILj8192EfS2_fS2_fjLj256EEEEELb1ELb1ELb1EEEvNS_9BwdParamsE --------------------------
	.section	.text._ZN10layer_norm31ln_parallel_residual_bwd_kernelINS_13Kernel_traitsIf13__nv_bfloat16fS2_fjLj8192ELj1ELj1ELj8ELj16ENS_18Kernel_traits_baseILj8192EfS2_fS2_fjLj256EEEEELb1ELb1ELb1EEEvNS_9BwdParamsE,"ax",@progbits
	.align	128
        .global         _ZN10layer_norm31ln_parallel_residual_bwd_kernelINS_13Kernel_traitsIf13__nv_bfloat16fS2_fjLj8192ELj1ELj1ELj8ELj16ENS_18Kernel_traits_baseILj8192EfS2_fS2_fjLj256EEEEELb1ELb1ELb1EEEvNS_9BwdParamsE
        .type           _ZN10layer_norm31ln_parallel_residual_bwd_kernelINS_13Kernel_traitsIf13__nv_bfloat16fS2_fjLj8192ELj1ELj1ELj8ELj16ENS_18Kernel_traits_baseILj8192EfS2_fS2_fjLj256EEEEELb1ELb1ELb1EEEvNS_9BwdParamsE,@function
        .size           _ZN10layer_norm31ln_parallel_residual_bwd_kernelINS_13Kernel_traitsIf13__nv_bfloat16fS2_fjLj8192ELj1ELj1ELj8ELj16ENS_18Kernel_traits_baseILj8192EfS2_fS2_fjLj256EEEEELb1ELb1ELb1EEEvNS_9BwdParamsE,(.L_x_4855 - _ZN10layer_norm31ln_parallel_residual_bwd_kernelINS_13Kernel_traitsIf13__nv_bfloat16fS2_fjLj8192ELj1ELj1ELj8ELj16ENS_18Kernel_traits_baseILj8192EfS2_fS2_fjLj256EEEEELb1ELb1ELb1EEEvNS_9BwdParamsE)
        .other          _ZN10layer_norm31ln_parallel_residual_bwd_kernelINS_13Kernel_traitsIf13__nv_bfloat16fS2_fjLj8192ELj1ELj1ELj8ELj16ENS_18Kernel_traits_baseILj8192EfS2_fS2_fjLj256EEEEELb1ELb1ELb1EEEvNS_9BwdParamsE,@"STO_CUDA_ENTRY STV_DEFAULT"
_ZN10layer_norm31ln_parallel_residual_bwd_kernelINS_13Kernel_traitsIf13__nv_bfloat16fS2_fjLj8192ELj1ELj1ELj8ELj16ENS_18Kernel_traits_baseILj8192EfS2_fS2_fjLj256EEEEELb1ELb1ELb1EEEvNS_9BwdParamsE:
.text._ZN10layer_norm31ln_parallel_residual_bwd_kernelINS_13Kernel_traitsIf13__nv_bfloat16fS2_fjLj8192ELj1ELj1ELj8ELj16ENS_18Kernel_traits_baseILj8192EfS2_fS2_fjLj256EEEEELb1ELb1ELb1EEEvNS_9BwdParamsE:
        /* <DEDUP_REMOVED lines=41> */
[----:B------:R-:W-:Y:S02]  /*0290*/  CS2R R248, SRZ ;  /* 0x0000000000f87805 */ /* 0x000fe4000001ff00 */
[----:B------:R-:W-:Y:S02]  /*02a0*/  CS2R R246, SRZ ;  /* 0x0000000000f67805 */ /* 0x000fe4000001ff00 */
[----:B------:R-:W-:Y:S02]  /*02b0*/  MOV R204, RZ ;  /* 0x000000ff00cc7202 */ /* 0x000fe40000000f00 */
        /* <DEDUP_REMOVED lines=33> */
[----:B------:R-:W0:Y:S03]  /*04d0*/  LDCU.U8 UR14, c[0x0][0x410] ;  /* 0x00008200ff0e77ac */ /* 0x000e260008000000 */
[----:B------:R-:W5:Y:S01]  /*04e0*/  LDG.E.128 R48, desc[UR12][R2.64+0x2010] ;  /* 0x0020100c02307981 */ /* 0x000f62000c1e1d00 */
[----:B------:R-:W-:Y:S01]  /*04f0*/  UPLOP3.LUT UP1, UPT, UPT, UPT, UPT, 0x40, 0x4 ;  /* 0x000000000004789c */ /* 0x000fe20003f2e870 */
[----:B------:R-:W1:Y:S02]  /*0500*/  LDCU UR6, c[0x0][0x408] ;  /* 0x00008100ff0677ac */ /* 0x000e640008000800 */
[----:B------:R-:W5:Y:S01]  /*0510*/  LDG.E.128 R52, desc[UR12][R2.64+0x4000] ;  /* 0x0040000c02347981 */ /* 0x000f62000c1e1d00 */
[----:B------:R-:W2:Y:S03]  /*0520*/  LDCU UR15, c[0x0][0x388] ;  /* 0x00007100ff0f77ac */ /* 0x000ea60008000800 */
[----:B------:R-:W5:Y:S01]  /*0530*/  LDG.E.128 R56, desc[UR12][R2.64+0x4010] ;  /* 0x0040100c02387981 */ /* 0x000f62000c1e1d00 */
[----:B------:R-:W3:Y:S03]  /*0540*/  LDCU UR20, c[0x0][0x400] ;  /* 0x00008000ff1477ac */ /* 0x000ee60008000800 */
[----:B------:R-:W5:Y:S01]  /*0550*/  LDG.E.128 R60, desc[UR12][R2.64+0x6000] ;  /* 0x0060000c023c7981 */ /* 0x000f62000c1e1d00 */
[----:B------:R-:W4:Y:S03]  /*0560*/  LDCU.64 UR8, c[0x0][0x478] ;  /* 0x00008f00ff0877ac */ /* 0x000f260008000a00 */
[----:B------:R0:W5:Y:S01]  /*0570*/  LDG.E.128 R64, desc[UR12][R2.64+0x6010] ;  /* 0x0060100c02407981 */ /* 0x000162000c1e1d00 */
[----:B------:R-:W1:Y:S01]  /*0580*/  LDCU.64 UR16, c[0x0][0x438] ;  /* 0x00008700ff1077ac */ /* 0x000e620008000a00 */
[----:B------:R-:W1:Y:S01]  /*0590*/  LDCU.64 UR18, c[0x0][0x470] ;  /* 0x00008e00ff1277ac */ /* 0x000e620008000a00 */
[----:B0-2---:R-:W-:-:S07]  /*05a0*/  MOV R3, UR11 ;  /* 0x0000000b00037c02 */ /* 0x005fce0008000f00 */
.L_x_2056:
[----:B0-----:R-:W0:Y:S01]  /*05b0*/  S2R R2, SR_TID.X ;  /* 0x0000000000027919 */ /* 0x001e220000002100 */
[----:B------:R-:W2:Y:S01]  /*05c0*/  LDC.64 R132, c[0x0][0x3c0] ;  /* 0x0000f000ff847b82 */ /* 0x000ea20000000a00 */
[----:B------:R-:W-:-:S05]  /*05d0*/  IMAD R0, R3, UR15, RZ ;  /* 0x0000000f03007c24 */ /* 0x000fca000f8e02ff */
[----:B------:R-:W-:Y:S02]  /*05e0*/  SHF.R.S32.HI R113, RZ, 0x1f, R0 ;  /* 0x0000001fff717819 */ /* 0x000fe40000011400 */
[----:B------:R-:W3:Y:S02]  /*05f0*/  LDC.64 R152, c[0x0][0x3a8] ;  /* 0x0000ea00ff987b82 */ /* 0x000ee40000000a00 */
[----:B------:R-:W-:-:S06]  /*0600*/  LEA.HI R113, R113, R0, RZ, 0x3 ;  /* 0x0000000071717211 */ /* 0x000fcc00078f18ff */
[----:B------:R-:W4:Y:S01]  /*0610*/  LDC.64 R156, c[0x0][0x428] ;  /* 0x00010a00ff9c7b82 */ /* 0x000f220000000a00 */
[----:B--2---:R-:W-:-:S07]  /*0620*/  IMAD.WIDE R132, R3, 0x4, R132 ;  /* 0x0000000403847825 */ /* 0x004fce00078e0284 */
[----:B------:R-:W2:Y:S01]  /*0630*/  LDC.64 R188, c[0x0][0x3c8] ;  /* 0x0000f200ffbc7b82 */ /* 0x000ea20000000a00 */
[----:B------:R-:W2:Y:S01]  /*0640*/  LDG.E R209, desc[UR12][R132.64] ;  /* 0x0000000c84d17981 */ /* 0x000ea2000c1e1900 */
[----:B0-----:R-:W-:-:S05]  /*0650*/  LEA.HI.SX32 R207, R113, R2, 0x1d ;  /* 0x0000000271cf7211 */ /* 0x001fca00078feaff */
[----:B---3--:R-:W-:-:S05]  /*0660*/  IMAD.WIDE.U32 R146, R207, 0x20, R152 ;  /* 0x00000020cf927825 */ /* 0x008fca00078e0098 */
[----:B------:R-:W3:Y:S01]  /*0670*/  LDG.E.128 R112, desc[UR12][R146.64] ;  /* 0x0000000c92707981 */ /* 0x000ee2000c1e1d00 */
[C---:B------:R-:W-:Y:S01]  /*0680*/  IADD3 R206, PT, PT, R207.reuse, 0x100, RZ ;  /* 0x00000100cfce7810 */ /* 0x040fe20007ffe0ff */
[----:B----4-:R-:W-:-:S04]  /*0690*/  IMAD.WIDE.U32 R116, R207, 0x10, R156 ;  /* 0x00000010cf747825 */ /* 0x010fc800078e009c */
[----:B--2---:R-:W-:Y:S02]  /*06a0*/  IMAD.WIDE R188, R3, 0x4, R188 ;  /* 0x0000000403bc7825 */ /* 0x004fe400078e02bc */
[----:B------:R-:W2:Y:S02]  /*06b0*/  LDG.E.128 R116, desc[UR12][R116.64] ;  /* 0x0000000c74747981 */ /* 0x000ea4000c1e1d00 */
[----:B------:R-:W-:Y:S02]  /*06c0*/  IMAD.WIDE.U32 R128, R206, 0x10, R156 ;  /* 0x00000010ce807825 */ /* 0x000fe400078e009c */
[----:B------:R0:W4:Y:S01]  /*06d0*/  LDG.E R208, desc[UR12][R188.64] ;  /* 0x0000000cbcd07981 */ /* 0x000122000c1e1900 */
[----:B------:R-:W-:-:S03]  /*06e0*/  IADD3 R205, PT, PT, R207, 0x200, RZ ;  /* 0x00000200cfcd7810 */ /* 0x000fc60007ffe0ff */
[----:B------:R-:W4:Y:S04]  /*06f0*/  LDG.E.128 R120, desc[UR12][R146.64+0x10] ;  /* 0x0000100c92787981 */ /* 0x000f28000c1e1d00 */
[----:B------:R-:W4:Y:S01]  /*0700*/  LDG.E.128 R128, desc[UR12][R128.64] ;  /* 0x0000000c80807981 */ /* 0x000f22000c1e1d00 */
[----:B------:R-:W-:Y:S01]  /*0710*/  IMAD.WIDE.U32 R158, R206, 0x20, R152 ;  /* 0x00000020ce9e7825 */ /* 0x000fe200078e0098 */
[----:B------:R-:W-:Y:S01]  /*0720*/  IADD3 R2, PT, PT, R207, 0x300, RZ ;  /* 0x00000300cf027810 */ /* 0x000fe20007ffe0ff */
[----:B0-----:R-:W0:Y:S03]  /*0730*/  LDC.64 R188, c[0x0][0x380] ;  /* 0x0000e000ffbc7b82 */ /* 0x001e260000000a00 */
[----:B------:R-:W4:Y:S01]  /*0740*/  LDG.E.128 R124, desc[UR12][R158.64] ;  /* 0x0000000c9e7c7981 */ /* 0x000f22000c1e1d00 */
[----:B------:R-:W-:-:S03]  /*0750*/  IMAD.WIDE.U32 R140, R205, 0x10, R156 ;  /* 0x00000010cd8c7825 */ /* 0x000fc600078e009c */
[----:B------:R-:W4:Y:S01]  /*0760*/  LDG.E.128 R132, desc[UR12][R158.64+0x10] ;  /* 0x0000100c9e847981 */ /* 0x000f22000c1e1d00 */
[----:B------:R-:W-:-:S03]  /*0770*/  IMAD.WIDE.U32 R144, R205, 0x20, R152 ;  /* 0x00000020cd907825 */ /* 0x000fc600078e0098 */
[----:B------:R-:W4:Y:S04]  /*0780*/  LDG.E.128 R140, desc[UR12][R140.64] ;  /* 0x0000000c8c8c7981 */ /* 0x000f28000c1e1d00 */
[----:B------:R-:W4:Y:S01]  /*0790*/  LDG.E.128 R136, desc[UR12][R144.64] ;  /* 0x0000000c90887981 */ /* 0x000f22000c1e1d00 */
[----:B------:R-:W-:-:S05]  /*07a0*/  IMAD.WIDE.U32 R152, R2, 0x20, R152 ;  /* 0x0000002002987825 */ /* 0x000fca00078e0098 */
[----:B------:R-:W4:Y:S01]  /*07b0*/  LDG.E.128 R148, desc[UR12][R152.64] ;  /* 0x0000000c98947981 */ /* 0x000f22000c1e1d00 */
[----:B------:R-:W-:-:S03]  /*07c0*/  IMAD.WIDE.U32 R156, R2, 0x10, R156 ;  /* 0x00000010029c7825 */ /* 0x000fc600078e009c */
[----:B------:R-:W4:Y:S04]  /*07d0*/  LDG.E.128 R144, desc[UR12][R144.64+0x10] ;  /* 0x0000100c90907981 */ /* 0x000f28000c1e1d00 */
[----:B------:R-:W4:Y:S04]  /*07e0*/  LDG.E.128 R156, desc[UR12][R156.64] ;  /* 0x0000000c9c9c7981 */ /* 0x000f28000c1e1d00 */
[----:B------:R-:W4:Y:S01]  /*07f0*/  LDG.E.128 R152, desc[UR12][R152.64+0x10] ;  /* 0x0000100c98987981 */ /* 0x000f22000c1e1d00 */
[----:B-1----:R-:W-:-:S04]  /*0800*/  ISETP.NE.U32.AND P0, PT, RZ, UR18, PT ;  /* 0x00000012ff007c0c */ /* 0x002fc8000bf05070 */
[----:B------:R-:W-:Y:S02]  /*0810*/  ISETP.NE.AND.EX P0, PT, RZ, UR19, PT, P0 ;  /* 0x00000013ff007c0c */ /* 0x000fe4000bf05300 */
[----:B------:R-:W-:-:S04]  /*0820*/  ISETP.NE.U32.AND P1, PT, RZ, UR16, PT ;  /* 0x00000010ff007c0c */ /* 0x000fc8000bf25070 */
[----:B------:R-:W-:Y:S02]  /*0830*/  ISETP.NE.AND.EX P1, PT, RZ, UR17, PT, P1 ;  /* 0x00000011ff007c0c */ /* 0x000fe4000bf25310 */
[----:B------:R-:W-:-:S05]  /*0840*/  ISETP.NE.AND P3, PT, RZ, UR14, PT ;  /* 0x0000000eff007c0c */ /* 0x000fca000bf65270 */
[----:B------:R-:W1:Y:S08]  /*0850*/  @P0 LDC.64 R190, c[0x0][0x3b8] ;  /* 0x0000ee00ffbe0b82 */ /* 0x000e700000000a00 */
[----:B------:R-:W0:Y:S08]  /*0860*/  @P0 LDC.64 R194, c[0x0][0x3b8] ;  /* 0x0000ee00ffc20b82 */ /* 0x000e300000000a00 */
[----:B------:R-:W0:Y:S08]  /*0870*/  @P0 LDC.64 R196, c[0x0][0x3b8] ;  /* 0x0000ee00ffc40b82 */ /* 0x000e300000000a00 */
[----:B------:R-:W0:Y:S01]  /*0880*/  @P0 LDC.64 R192, c[0x0][0x3b8] ;  /* 0x0000ee00ffc00b82 */ /* 0x000e220000000a00 */
[----:B-1----:R-:W-:-:S05]  /*0890*/  @P0 IMAD.WIDE.U32 R190, R207, 0x8, R190 ;  /* 0x00000008cfbe0825 */ /* 0x002fca00078e00be */
[----:B-----5:R2:W5:Y:S01]  /*08a0*/  @P0 LDG.E.64 R168, desc[UR12][R190.64] ;  /* 0x0000000cbea80981 */ /* 0x020562000c1e1b00 */
[----:B0-----:R-:W-:-:S05]  /*08b0*/  @P0 IMAD.WIDE.U32 R194, R205, 0x8, R194 ;  /* 0x00000008cdc20825 */ /* 0x001fca00078e00c2 */
[----:B------:R0:W5:Y:S01]  /*08c0*/  @P0 LDG.E.64 R172, desc[UR12][R194.64] ;  /* 0x0000000cc2ac0981 */ /* 0x000162000c1e1b00 */
[----:B------:R-:W-:-:S05]  /*08d0*/  @P0 IMAD.WIDE.U32 R196, R2, 0x8, R196 ;  /* 0x0000000802c40825 */ /* 0x000fca00078e00c4 */
[----:B------:R1:W5:Y:S01]  /*08e0*/  @P0 LDG.E.64 R174, desc[UR12][R196.64] ;  /* 0x0000000cc4ae0981 */ /* 0x000362000c1e1b00 */
[----:B------:R-:W-:Y:S01]  /*08f0*/  @P0 IMAD.WIDE.U32 R192, R206, 0x8, R192 ;  /* 0x00000008cec00825 */ /* 0x000fe200078e00c0 */
[----:B------:R-:W-:-:S04]  /*0900*/  IADD3 R3, PT, PT, R3, R188, RZ ;  /* 0x000000bc03037210 */ /* 0x000fc80007ffe0ff */
[----:B------:R-:W5:Y:S01]  /*0910*/  @P0 LDG.E.64 R170, desc[UR12][R192.64] ;  /* 0x0000000cc0aa0981 */ /* 0x000f62000c1e1b00 */
[----:B------:R-:W-:Y:S02]  /*0920*/  ISETP.GE.AND P4, PT, R3, R189, PT ;  /* 0x000000bd0300720c */ /* 0x000fe40003f86270 */
[----:B------:R-:W-:-:S05]  /*0930*/  FSEL R209, R209, RZ, !P3 ;  /* 0x000000ffd1d17208 */ /* 0x000fca0005800000 */
[C---:B---3--:R-:W-:Y:S01]  /*0940*/  FADD.FTZ R0, -R209.reuse, R112 ;  /* 0x00000070d1007221 */ /* 0x048fe20000010100 */
[C---:B------:R-:W-:Y:S02]  /*0950*/  FADD.FTZ R238, -R209.reuse, R113 ;  /* 0x00000071d1ee7221 */ /* 0x040fe40000010100 */
[----:B------:R-:W3:Y:S01]  /*0960*/  @P1 LDC.64 R112, c[0x0][0x438] ;  /* 0x00010e00ff701b82 */ /* 0x000ee20000000a00 */
[C---:B------:R-:W-:Y:S01]  /*0970*/  FADD.FTZ R237, -R209.reuse, R114 ;  /* 0x00000072d1ed7221 */ /* 0x040fe20000010100 */
[----:B------:R-:W-:-:S06]  /*0980*/  FADD.FTZ R236, -R209, R115 ;  /* 0x00000073d1ec7221 */ /* 0x000fcc0000010100 */
[----:B------:R-:W1:Y:S01]  /*0990*/  @P1 LDC.64 R114, c[0x0][0x438] ;  /* 0x00010e00ff721b82 */ /* 0x000e620000000a00 */
[C---:B--2---:R-:W-:Y:S02]  /*09a0*/  PRMT R191, R116.reuse, 0x7632, R191 ;  /* 0x0000763274bf7816 */ /* 0x044fe400000000bf */
[----:B------:R-:W-:Y:S01]  /*09b0*/  SHF.L.U32 R235, R116, 0x10, RZ ;  /* 0x0000001074eb7819 */ /* 0x000fe200000006ff */
[----:B----4-:R-:W-:Y:S01]  /*09c0*/  FMUL.FTZ R0, R208, R0 ;  /* 0x00000000d0007220 */ /* 0x010fe20000410000 */
[C---:B0-----:R-:W-:Y:S02]  /*09d0*/  PRMT R194, R130.reuse, 0x7632, R194 ;  /* 0x0000763282c27816 */ /* 0x041fe400000000c2 */
[----:B------:R-:W-:Y:S02]  /*09e0*/  SHF.L.U32 R216, R130, 0x10, RZ ;  /* 0x0000001082d87819 */ /* 0x000fe400000006ff */
[C---:B------:R-:W-:Y:S02]  /*09f0*/  PRMT R217, R131.reuse, 0x7632, R217 ;  /* 0x0000763283d97816 */ /* 0x040fe400000000d9 */
[----:B------:R-:W-:Y:S01]  /*0a00*/  SHF.L.U32 R116, R131, 0x10, RZ ;  /* 0x0000001083747819 */ /* 0x000fe200000006ff */
[----:B---3--:R-:W-:Y:S01]  /*0a10*/  @P1 IMAD.WIDE.U32 R112, R205, 0x20, R112 ;  /* 0x00000020cd701825 */ /* 0x008fe200078e0070 */
[----:B------:R-:W0:Y:S03]  /*0a20*/  LDC.64 R130, c[0x0][0x3b0] ;  /* 0x0000ec00ff827b82 */ /* 0x000e260000000a00 */
[----:B------:R-:W-:Y:S01]  /*0a30*/  FMUL.FTZ R238, R208, R238 ;  /* 0x000000eed0ee7220 */ /* 0x000fe20000410000 */
[----:B------:R-:W-:Y:S01]  /*0a40*/  FADD.FTZ R160, R235, R160 ;  /* 0x000000a0eba07221 */ /* 0x000fe20000010000 */
[----:B------:R-:W5:Y:S01]  /*0a50*/  @P1 LDG.E.128 R92, desc[UR12][R112.64] ;  /* 0x0000000c705c1981 */ /* 0x000f62000c1e1d00 */
[----:B------:R-:W-:-:S03]  /*0a60*/  FFMA.FTZ R4, R0, R235, R4 ;  /* 0x000000eb00047223 */ /* 0x000fc60000010004 */
[----:B------:R2:W5:Y:S01]  /*0a70*/  @P1 LDG.E.128 R96, desc[UR12][R112.64+0x10] ;  /* 0x0000100c70601981 */ /* 0x000562000c1e1d00 */
[----:B------:R-:W-:Y:S01]  /*0a80*/  FMUL.FTZ R235, R36, R235 ;  /* 0x000000eb24eb7220 */ /* 0x000fe20000410000 */
[C---:B-1----:R-:W-:Y:S01]  /*0a90*/  FADD.FTZ R196, -R209.reuse, R124 ;  /* 0x0000007cd1c47221 */ /* 0x042fe20000010100 */
[----:B------:R-:W-:Y:S01]  /*0aa0*/  FADD.FTZ R197, -R209, R125 ;  /* 0x0000007dd1c57221 */ /* 0x000fe20000010100 */
[----:B------:R-:W-:Y:S01]  /*0ab0*/  SHF.L.U32 R234, R117, 0x10, RZ ;  /* 0x0000001075ea7819 */ /* 0x000fe200000006ff */
[----:B------:R-:W1:Y:S01]  /*0ac0*/  @P1 LDC.64 R124, c[0x0][0x438] ;  /* 0x00010e00ff7c1b82 */ /* 0x000e620000000a00 */
[----:B------:R-:W-:Y:S01]  /*0ad0*/  @P1 IMAD.WIDE.U32 R114, R206, 0x20, R114 ;  /* 0x00000020ce721825 */ /* 0x000fe200078e0072 */
[----:B--2---:R-:W-:-:S03]  /*0ae0*/  SHF.L.U32 R112, R191, 0x10, RZ ;  /* 0x00000010bf707819 */ /* 0x004fc600000006ff */
[----:B------:R-:W-:Y:S01]  /*0af0*/  FMUL.FTZ R237, R208, R237 ;  /* 0x000000edd0ed7220 */ /* 0x000fe20000410000 */
[----:B------:R-:W-:Y:S01]  /*0b00*/  PRMT R190, R117, 0x7632, R190 ;  /* 0x0000763275be7816 */ /* 0x000fe200000000be */
[----:B------:R-:W-:Y:S01]  /*0b10*/  FADD.FTZ R233, -R209, R120 ;  /* 0x00000078d1e97221 */ /* 0x000fe20000010100 */
[----:B------:R-:W5:Y:S01]  /*0b20*/  @P1 LDG.E.128 R84, desc[UR12][R114.64] ;  /* 0x0000000c72541981 */ /* 0x000f62000c1e1d00 */
[-C--:B------:R-:W-:Y:S01]  /*0b30*/  FFMA.FTZ R5, R238, R112.reuse, R5 ;  /* 0x00000070ee057223 */ /* 0x080fe20000010005 */
[----:B------:R-:W-:Y:S01]  /*0b40*/  FADD.FTZ R161, R112, R161 ;  /* 0x000000a170a17221 */ /* 0x000fe20000010000 */
[----:B------:R-:W-:Y:S01]  /*0b50*/  FMUL.FTZ R227, R37, R112 ;  /* 0x0000007025e37220 */ /* 0x000fe20000410000 */
[----:B------:R-:W-:Y:S01]  /*0b60*/  FADD.FTZ R112, RZ, R235 ;  /* 0x000000ebff707221 */ /* 0x000fe20000010000 */
[----:B------:R2:W5:Y:S01]  /*0b70*/  @P1 LDG.E.128 R88, desc[UR12][R114.64+0x10] ;  /* 0x0000100c72581981 */ /* 0x000562000c1e1d00 */
[----:B------:R-:W-:Y:S01]  /*0b80*/  SHF.L.U32 R190, R190, 0x10, RZ ;  /* 0x00000010bebe7819 */ /* 0x000fe200000006ff */
[----:B------:R-:W-:Y:S01]  /*0b90*/  FADD.FTZ R162, R234, R162 ;  /* 0x000000a2eaa27221 */ /* 0x000fe20000010000 */
[-C--:B------:R-:W-:Y:S01]  /*0ba0*/  FFMA.FTZ R6, R237, R234.reuse, R6 ;  /* 0x000000eaed067223 */ /* 0x080fe20000010006 */
[C---:B------:R-:W-:Y:S01]  /*0bb0*/  FADD.FTZ R232, -R209.reuse, R122 ;  /* 0x0000007ad1e87221 */ /* 0x040fe20000010100 */
[----:B------:R-:W-:Y:S01]  /*0bc0*/  FADD.FTZ R228, -R209, R123 ;  /* 0x0000007bd1e47221 */ /* 0x000fe20000010100 */
[----:B------:R-:W-:Y:S01]  /*0bd0*/  FMUL.FTZ R234, R38, R234 ;  /* 0x000000ea26ea7220 */ /* 0x000fe20000410000 */
[----:B------:R-:W3:Y:S01]  /*0be0*/  @P1 LDC.64 R122, c[0x0][0x438] ;  /* 0x00010e00ff7a1b82 */ /* 0x000ee20000000a00 */
[----:B------:R-:W-:Y:S01]  /*0bf0*/  SHF.L.U32 R231, R118, 0x10, RZ ;  /* 0x0000001076e77819 */ /* 0x000fe200000006ff */
[----:B--2---:R-:W-:Y:S01]  /*0c00*/  FADD.FTZ R115, R112, R227 ;  /* 0x000000e370737221 */ /* 0x004fe20000010000 */
[----:B------:R-:W-:Y:S01]  /*0c10*/  PRMT R192, R118, 0x7632, R192 ;  /* 0x0000763276c07816 */ /* 0x000fe200000000c0 */
[----:B------:R-:W-:Y:S01]  /*0c20*/  FMUL.FTZ R233, R208, R233 ;  /* 0x000000e9d0e97220 */ /* 0x000fe20000410000 */
[----:B------:R-:W-:Y:S01]  /*0c30*/  FMUL.FTZ R226, R39, R190 ;  /* 0x000000be27e27220 */ /* 0x000fe20000410000 */
[----:B------:R-:W-:Y:S01]  /*0c40*/  FADD.FTZ R115, R115, R234 ;  /* 0x000000ea73737221 */ /* 0x000fe20000010000 */
[----:B------:R-:W-:Y:S01]  /*0c50*/  SHF.L.U32 R192, R192, 0x10, RZ ;  /* 0x00000010c0c07819 */ /* 0x000fe200000006ff */
[----:B------:R-:W-:Y:S01]  /*0c60*/  FADD.FTZ R164, R231, R164 ;  /* 0x000000a4e7a47221 */ /* 0x000fe20000010000 */
[-C--:B------:R-:W-:Y:S01]  /*0c70*/  FFMA.FTZ R8, R233, R231.reuse, R8 ;  /* 0x000000e7e9087223 */ /* 0x080fe20000010008 */
[C---:B------:R-:W-:Y:S01]  /*0c80*/  FADD.FTZ R220, -R209.reuse, R134 ;  /* 0x00000086d1dc7221 */ /* 0x040fe20000010100 */
[C---:B------:R-:W-:Y:S01]  /*0c90*/  FADD.FTZ R221, -R209.reuse, R135 ;  /* 0x00000087d1dd7221 */ /* 0x040fe20000010100 */
[C---:B------:R-:W-:Y:S01]  /*0ca0*/  FADD.FTZ R189, -R209.reuse, R136 ;  /* 0x00000088d1bd7221 */ /* 0x040fe20000010100 */
[----:B------:R-:W-:Y:S01]  /*0cb0*/  FADD.FTZ R188, -R209, R137 ;  /* 0x00000089d1bc7221 */ /* 0x000fe20000010100 */
[----:B------:R-:W-:Y:S01]  /*0cc0*/  PRMT R243, R140, 0x7632, R243 ;  /* 0x000076328cf37816 */ /* 0x000fe200000000f3 */
[----:B------:R-:W-:Y:S01]  /*0cd0*/  FMUL.FTZ R231, R40, R231 ;  /* 0x000000e728e77220 */ /* 0x000fe20000410000 */
[----:B------:R-:W-:Y:S01]  /*0ce0*/  SHF.L.U32 R117, R140, 0x10, RZ ;  /* 0x000000108c757819 */ /* 0x000fe200000006ff */
[----:B------:R-:W-:Y:S01]  /*0cf0*/  FADD.FTZ R112, R115, R226 ;  /* 0x000000e273707221 */ /* 0x000fe20000010000 */
[C---:B------:R-:W-:Y:S01]  /*0d00*/  PRMT R244, R141.reuse, 0x7632, R244 ;  /* 0x000076328df47816 */ /* 0x040fe200000000f4 */
[----:B0-----:R-:W-:Y:S01]  /*0d10*/  IMAD.WIDE.U32 R136, R206, 0x8, R130 ;  /* 0x00000008ce887825 */ /* 0x001fe200078e0082 */
[----:B------:R-:W-:-:S03]  /*0d20*/  SHF.L.U32 R118, R141, 0x10, RZ ;  /* 0x000000108d767819 */ /* 0x000fc600000006ff */
[----:B------:R-:W-:Y:S01]  /*0d30*/  FMUL.FTZ R232, R208, R232 ;  /* 0x000000e8d0e87220 */ /* 0x000fe20000410000 */
[----:B------:R-:W-:Y:S01]  /*0d40*/  PRMT R193, R119, 0x7632, R193 ;  /* 0x0000763277c17816 */ /* 0x000fe200000000c1 */
[----:B------:R-:W-:Y:S01]  /*0d50*/  IMAD.WIDE.U32 R140, R207, 0x8, R130 ;  /* 0x00000008cf8c7825 */ /* 0x000fe200078e0082 */
[----:B------:R-:W-:-:S03]  /*0d60*/  SHF.L.U32 R230, R119, 0x10, RZ ;  /* 0x0000001077e67819 */ /* 0x000fc600000006ff */
[----:B------:R-:W-:-:S04]  /*0d70*/  IMAD.WIDE.U32 R134, R205, 0x8, R130 ;  /* 0x00000008cd867825 */ /* 0x000fc800078e0082 */
[----:B------:R-:W-:Y:S01]  /*0d80*/  FMUL.FTZ R225, R41, R192 ;  /* 0x000000c029e17220 */ /* 0x000fe20000410000 */
[----:B------:R-:W-:Y:S01]  /*0d90*/  FADD.FTZ R112, R112, R231 ;  /* 0x000000e770707221 */ /* 0x000fe20000010000 */
[----:B------:R-:W-:Y:S01]  /*0da0*/  SHF.L.U32 R224, R193, 0x10, RZ ;  /* 0x00000010c1e07819 */ /* 0x000fe200000006ff */
[----:B------:R-:W-:-:S04]  /*0db0*/  IMAD.WIDE.U32 R130, R2, 0x8, R130 ;  /* 0x0000000802827825 */ /* 0x000fc800078e0082 */
[----:B------:R-:W-:Y:S01]  /*0dc0*/  FADD.FTZ R166, R230, R166 ;  /* 0x000000a6e6a67221 */ /* 0x000fe20000010000 */
[----:B------:R-:W-:Y:S01]  /*0dd0*/  FFMA.FTZ R10, R232, R230, R10 ;  /* 0x000000e6e80a7223 */ /* 0x000fe2000001000a */
[----:B------:R-:W-:Y:S01]  /*0de0*/  FMUL.FTZ R228, R208, R228 ;  /* 0x000000e4d0e47220 */ /* 0x000fe20000410000 */
[----:B------:R-:W5:Y:S01]  /*0df0*/  LDG.E.64 R140, desc[UR12][R140.64] ;  /* 0x0000000c8c8c7981 */ /* 0x000f62000c1e1b00 */
[----:B------:R-:W-:Y:S01]  /*0e00*/  FMUL.FTZ R230, R42, R230 ;  /* 0x000000e62ae67220 */ /* 0x000fe20000410000 */
[----:B------:R-:W-:Y:S02]  /*0e10*/  FADD.FTZ R115, R112, R225 ;  /* 0x000000e170737221 */ /* 0x000fe40000010000 */
[----:B------:R-:W5:Y:S01]  /*0e20*/  LDG.E.64 R136, desc[UR12][R136.64] ;  /* 0x0000000c88887981 */ /* 0x000f62000c1e1b00 */
[----:B------:R-:W-:Y:S01]  /*0e30*/  PRMT R211, R128, 0x7632, R211 ;  /* 0x0000763280d37816 */ /* 0x000fe200000000d3 */
[----:B-1----:R-:W-:Y:S02]  /*0e40*/  @P1 IMAD.WIDE.U32 R124, R2, 0x20, R124 ;  /* 0x00000020027c1825 */ /* 0x002fe400078e007c */
[----:B------:R-:W5:Y:S01]  /*0e50*/  LDG.E.64 R134, desc[UR12][R134.64] ;  /* 0x0000000c86867981 */ /* 0x000f62000c1e1b00 */
[----:B------:R-:W-:-:S03]  /*0e60*/  SHF.L.U32 R128, R128, 0x10, RZ ;  /* 0x0000001080807819 */ /* 0x000fc600000006ff */
[----:B------:R-:W5:Y:S01]  /*0e70*/  LDG.E.64 R130, desc[UR12][R130.64] ;  /* 0x0000000c82827981 */ /* 0x000f62000c1e1b00 */
[----:B------:R-:W-:Y:S01]  /*0e80*/  FADD.FTZ R167, R224, R167 ;  /* 0x000000a7e0a77221 */ /* 0x000fe20000010000 */
[-C--:B------:R-:W-:Y:S01]  /*0e90*/  FFMA.FTZ R11, R228, R224.reuse, R11 ;  /* 0x000000e0e40b7223 */ /* 0x080fe2000001000b */
[----:B------:R-:W-:Y:S01]  /*0ea0*/  FFMA.FTZ R113, R0, R235, RZ ;  /* 0x000000eb00717223 */ /* 0x000fe200000100ff */
[----:B------:R-:W-:Y:S01]  /*0eb0*/  FMUL.FTZ R224, R43, R224 ;  /* 0x000000e02be07220 */ /* 0x000fe20000410000 */
[----:B------:R-:W-:Y:S01]  /*0ec0*/  FADD.FTZ R115, R115, R230 ;  /* 0x000000e673737221 */ /* 0x000fe20000010000 */
[----:B------:R-:W-:Y:S01]  /*0ed0*/  SHF.L.U32 R214, R211, 0x10, RZ ;  /* 0x00000010d3d67819 */ /* 0x000fe200000006ff */
[----:B------:R-:W5:Y:S01]  /*0ee0*/  @P1 LDG.E.128 R100, desc[UR12][R124.64] ;  /* 0x0000000c7c641981 */ /* 0x000f62000c1e1d00 */
[----:B------:R-:W-:Y:S01]  /*0ef0*/  FMUL.FTZ R197, R208, R197 ;  /* 0x000000c5d0c57220 */ /* 0x000fe20000410000 */
[----:B------:R-:W-:Y:S01]  /*0f00*/  FFMA.FTZ R112, R238, R227, R113 ;  /* 0x000000e3ee707223 */ /* 0x000fe20000010071 */
[----:B------:R-:W-:Y:S01]  /*0f10*/  FMUL.FTZ R211, R44, R128 ;  /* 0x000000802cd37220 */ /* 0x000fe20000410000 */
[----:B------:R0:W5:Y:S01]  /*0f20*/  @P1 LDG.E.128 R104, desc[UR12][R124.64+0x10] ;  /* 0x0000100c7c681981 */ /* 0x000162000c1e1d00 */
[----:B---3--:R-:W-:Y:S01]  /*0f30*/  @P1 IMAD.WIDE.U32 R122, R207, 0x20, R122 ;  /* 0x00000020cf7a1825 */ /* 0x008fe200078e007a */
[----:B------:R-:W-:-:S03]  /*0f40*/  PRMT R195, R129, 0x7632, R195 ;  /* 0x0000763281c37816 */ /* 0x000fc600000000c3 */
[----:B------:R-:W-:Y:S01]  /*0f50*/  FMUL.FTZ R236, R208, R236 ;  /* 0x000000ecd0ec7220 */ /* 0x000fe20000410000 */
[----:B------:R-:W-:Y:S01]  /*0f60*/  SHF.L.U32 R129, R129, 0x10, RZ ;  /* 0x0000001081817819 */ /* 0x000fe200000006ff */
[----:B------:R-:W-:Y:S01]  /*0f70*/  FFMA.FTZ R13, R197, R214, R13 ;  /* 0x000000d6c50d7223 */ /* 0x000fe2000001000d */
[----:B------:R-:W-:Y:S01]  /*0f80*/  PRMT R212, R143, 0x7632, R212 ;  /* 0x000076328fd47816 */ /* 0x000fe200000000d4 */
[----:B------:R-:W-:Y:S01]  /*0f90*/  FADD.FTZ R177, R214, R177 ;  /* 0x000000b1d6b17221 */ /* 0x000fe20000010000 */
[----:B0-----:R-:W-:Y:S01]  /*0fa0*/  FADD.FTZ R124, R115, R224 ;  /* 0x000000e0737c7221 */ /* 0x001fe20000010000 */
[----:B------:R-:W-:Y:S01]  /*0fb0*/  FFMA.FTZ R113, R237, R234, R112 ;  /* 0x000000eaed717223 */ /* 0x000fe20000010070 */
[----:B------:R-:W-:Y:S01]  /*0fc0*/  FMUL.FTZ R214, R45, R214 ;  /* 0x000000d62dd67220 */ /* 0x000fe20000410000 */
[C---:B------:R-:W-:Y:S01]  /*0fd0*/  FADD.FTZ R213, -R209.reuse, R150 ;  /* 0x00000096d1d57221 */ /* 0x040fe20000010100 */
[----:B------:R-:W-:Y:S01]  /*0fe0*/  FADD.FTZ R115, R124, R211 ;  /* 0x000000d37c737221 */ /* 0x000fe20000010000 */
[----:B------:R-:W5:Y:S01]  /*0ff0*/  @P1 LDG.E.128 R76, desc[UR12][R122.64] ;  /* 0x0000000c7a4c1981 */ /* 0x000f62000c1e1d00 */
[C---:B------:R-:W-:Y:S01]  /*1000*/  FADD.FTZ R229, -R209.reuse, R121 ;  /* 0x00000079d1e57221 */ /* 0x040fe20000010100 */
[----:B------:R-:W-:Y:S01]  /*1010*/  FADD.FTZ R132, -R209, R132 ;  /* 0x00000084d1847221 */ /* 0x000fe20000010100 */
[----:B------:R-:W-:Y:S01]  /*1020*/  MOV R125, R212 ;  /* 0x000000d4007d7202 */ /* 0x000fe20000000f00 */
[----:B------:R0:W5:Y:S01]  /*1030*/  @P1 LDG.E.128 R80, desc[UR12][R122.64+0x10] ;  /* 0x0000100c7a501981 */ /* 0x000162000c1e1d00 */
[----:B------:R-:W-:Y:S01]  /*1040*/  FFMA.FTZ R112, R236, R226, R113 ;  /* 0x000000e2ec707223 */ /* 0x000fe20000010071 */
[----:B------:R-:W-:Y:S01]  /*1050*/  FMUL.FTZ R212, R46, R129 ;  /* 0x000000812ed47220 */ /* 0x000fe20000410000 */
[----:B------:R-:W-:Y:S01]  /*1060*/  FADD.FTZ R115, R115, R214 ;  /* 0x000000d673737221 */ /* 0x000fe20000010000 */
[----:B------:R-:W-:Y:S01]  /*1070*/  MOV R191, R213 ;  /* 0x000000d500bf7202 */ /* 0x000fe20000000f00 */
[C---:B------:R-:W-:Y:S01]  /*1080*/  FMUL.FTZ R229, R208.reuse, R229 ;  /* 0x000000e5d0e57220 */ /* 0x040fe20000410000 */
[----:B------:R-:W-:Y:S01]  /*1090*/  FMUL.FTZ R213, R208, R132 ;  /* 0x00000084d0d57220 */ /* 0x000fe20000410000 */
[----:B0-----:R-:W-:Y:S01]  /*10a0*/  SHF.L.U32 R122, R195, 0x10, RZ ;  /* 0x00000010c37a7819 */ /* 0x001fe200000006ff */
[----:B------:R-:W-:Y:S01]  /*10b0*/  FFMA.FTZ R112, R233, R231, R112 ;  /* 0x000000e7e9707223 */ /* 0x000fe20000010070 */
[----:B------:R-:W-:Y:S01]  /*10c0*/  FADD.FTZ R124, R115, R212 ;  /* 0x000000d4737c7221 */ /* 0x000fe20000010000 */
[----:B------:R-:W-:-:S02]  /*10d0*/  PRMT R210, R142, 0x7632, R210 ;  /* 0x000076328ed27816 */ /* 0x000fc400000000d2 */
[----:B------:R-:W-:Y:S01]  /*10e0*/  FMUL.FTZ R215, R47, R122 ;  /* 0x0000007a2fd77220 */ /* 0x000fe20000410000 */
[----:B------:R-:W-:Y:S01]  /*10f0*/  FADD.FTZ R127, -R209, R127 ;  /* 0x0000007fd17f7221 */ /* 0x000fe20000010100 */
[----:B------:R-:W-:Y:S01]  /*1100*/  SHF.L.U32 R114, R194, 0x10, RZ ;  /* 0x00000010c2727819 */ /* 0x000fe200000006ff */
[----:B------:R-:W-:Y:S01]  /*1110*/  FADD.FTZ R180, R216, R180 ;  /* 0x000000b4d8b47221 */ /* 0x000fe20000010000 */
[-C--:B------:R-:W-:Y:S01]  /*1120*/  FFMA.FTZ R16, R213, R216.reuse, R16 ;  /* 0x000000d8d5107223 */ /* 0x080fe20000010010 */
[----:B------:R-:W-:Y:S01]  /*1130*/  FFMA.FTZ R113, R229, R225, R112 ;  /* 0x000000e1e5717223 */ /* 0x000fe20000010070 */
[----:B------:R-:W-:Y:S01]  /*1140*/  FMUL.FTZ R216, R48, R216 ;  /* 0x000000d830d87220 */ /* 0x000fe20000410000 */
[----:B------:R-:W-:Y:S01]  /*1150*/  FADD.FTZ R115, R124, R215 ;  /* 0x000000d77c737221 */ /* 0x000fe20000010000 */
[----:B------:R-:W-:Y:S01]  /*1160*/  MOV R193, R210 ;  /* 0x000000d200c17202 */ /* 0x000fe20000000f00 */
[----:B------:R-:W-:Y:S01]  /*1170*/  FMUL.FTZ R210, R208, R127 ;  /* 0x0000007fd0d27220 */ /* 0x000fe20000410000 */
[----:B------:R-:W-:Y:S01]  /*1180*/  FFMA.FTZ R113, R232, R230, R113 ;  /* 0x000000e6e8717223 */ /* 0x000fe20000010071 */
[----:B------:R-:W-:Y:S01]  /*1190*/  FMUL.FTZ R218, R49, R114 ;  /* 0x0000007231da7220 */ /* 0x000fe20000410000 */
[----:B------:R-:W-:Y:S01]  /*11a0*/  FADD.FTZ R115, R115, R216 ;  /* 0x000000d873737221 */ /* 0x000fe20000010000 */
[----:B------:R-:W-:Y:S01]  /*11b0*/  FFMA.FTZ R15, R210, R122, R15 ;  /* 0x0000007ad20f7223 */ /* 0x000fe2000001000f */
[----:B------:R-:W-:Y:S01]  /*11c0*/  FADD.FTZ R179, R122, R179 ;  /* 0x000000b37ab37221 */ /* 0x000fe20000010000 */
[----:B------:R-:W-:Y:S01]  /*11d0*/  FMUL.FTZ R196, R208, R196 ;  /* 0x000000c4d0c47220 */ /* 0x000fe20000410000 */
[----:B------:R-:W-:Y:S01]  /*11e0*/  SHF.L.U32 R122, R217, 0x10, RZ ;  /* 0x00000010d97a7819 */ /* 0x000fe200000006ff */
[----:B------:R-:W-:Y:S01]  /*11f0*/  FFMA.FTZ R113, R228, R224, R113 ;  /* 0x000000e0e4717223 */ /* 0x000fe20000010071 */
[----:B------:R-:W-:Y:S01]  /*1200*/  FMUL.FTZ R217, R50, R116 ;  /* 0x0000007432d97220 */ /* 0x000fe20000410000 */
[----:B------:R-:W-:Y:S01]  /*1210*/  FADD.FTZ R124, R115, R218 ;  /* 0x000000da737c7221 */ /* 0x000fe20000010000 */
[----:B------:R-:W-:Y:S01]  /*1220*/  FADD.FTZ R126, -R209, R126 ;  /* 0x0000007ed17e7221 */ /* 0x000fe20000010100 */
[----:B------:R-:W-:Y:S01]  /*1230*/  FFMA.FTZ R112, R196, R211, R113 ;  /* 0x000000d3c4707223 */ /* 0x000fe20000010071 */
        /* <DEDUP_REMOVED lines=18> */
[----:B------:R-:W-:Y:S01]  /*1360*/  FMUL.FTZ R152, R52, R117 ;  /* 0x0000007534987220 */ /* 0x000fe20000410000 */
[----:B------:R-:W-:Y:S01]  /*1370*/  FFMA.FTZ R112, R197, R214, R112 ;  /* 0x000000d6c5707223 */ /* 0x000fe20000010070 */
[----:B------:R-:W-:Y:S01]  /*1380*/  FADD.FTZ R115, R113, R222 ;  /* 0x000000de71737221 */ /* 0x000fe20000010000 */
[----:B------:R-:W-:-:S02]  /*1390*/  FMUL.FTZ R155, R53, R123 ;  /* 0x0000007b359b7220 */ /* 0x000fc40000410000 */
[----:B------:R-:W-:Y:S01]  /*13a0*/  FFMA.FTZ R113, R209, R212, R112 ;  /* 0x000000d4d1717223 */ /* 0x000fe20000010070 */
[----:B------:R-:W-:Y:S01]  /*13b0*/  FADD.FTZ R126, R115, R152 ;  /* 0x00000098737e7221 */ /* 0x000fe20000010000 */
[C---:B------:R-:W-:Y:S02]  /*13c0*/  PRMT R242, R157.reuse, 0x7632, R242 ;  /* 0x000076329df27816 */ /* 0x040fe400000000f2 */
[----:B------:R-:W-:Y:S01]  /*13d0*/  SHF.L.U32 R223, R157, 0x10, RZ ;  /* 0x000000109ddf7819 */ /* 0x000fe200000006ff */
[----:B------:R-:W-:Y:S01]  /*13e0*/  FFMA.FTZ R112, R210, R215, R113 ;  /* 0x000000d7d2707223 */ /* 0x000fe20000010071 */
[----:B------:R-:W-:Y:S01]  /*13f0*/  SHF.L.U32 R124, R244, 0x10, RZ ;  /* 0x00000010f47c7819 */ /* 0x000fe200000006ff */
[----:B------:R-:W-:Y:S01]  /*1400*/  FADD.FTZ R126, R126, R155 ;  /* 0x0000009b7e7e7221 */ /* 0x000fe20000010000 */
[----:B------:R-:W-:Y:S01]  /*1410*/  FMUL.FTZ R157, R54, R118 ;  /* 0x00000076369d7220 */ /* 0x000fe20000410000 */
[----:B------:R-:W-:Y:S01]  /*1420*/  SHF.L.U32 R120, R143, 0x10, RZ ;  /* 0x000000108f787819 */ /* 0x000fe200000006ff */
[----:B------:R-:W-:Y:S01]  /*1430*/  FADD.FTZ R176, R128, R176 ;  /* 0x000000b080b07221 */ /* 0x000fe20000010000 */
[----:B------:R-:W-:Y:S01]  /*1440*/  SHF.L.U32 R119, R142, 0x10, RZ ;  /* 0x000000108e777819 */ /* 0x000fe200000006ff */
[----:B------:R-:W-:Y:S01]  /*1450*/  FFMA.FTZ R12, R196, R128, R12 ;  /* 0x00000080c40c7223 */ /* 0x000fe2000001000c */
[C---:B------:R-:W-:Y:S01]  /*1460*/  PRMT R143, R159.reuse, 0x7632, R143 ;  /* 0x000076329f8f7816 */ /* 0x040fe2000000008f */
[----:B------:R-:W-:Y:S01]  /*1470*/  FMUL.FTZ R219, R208, R133 ;  /* 0x00000085d0db7220 */ /* 0x000fe20000410000 */
[----:B------:R-:W-:Y:S01]  /*1480*/  SHF.L.U32 R240, R159, 0x10, RZ ;  /* 0x000000109ff07819 */ /* 0x000fe200000006ff */
[----:B------:R-:W-:Y:S01]  /*1490*/  FFMA.FTZ R112, R213, R216, R112 ;  /* 0x000000d8d5707223 */ /* 0x000fe20000010070 */
[----:B------:R-:W-:Y:S01]  /*14a0*/  FADD.FTZ R128, R126, R157 ;  /* 0x0000009d7e807221 */ /* 0x000fe20000010000 */
[----:B------:R-:W-:Y:S01]  /*14b0*/  FMUL.FTZ R159, R55, R124 ;  /* 0x0000007c379f7220 */ /* 0x000fe20000410000 */
[C---:B------:R-:W-:Y:S01]  /*14c0*/  FMUL.FTZ R154, R208.reuse, R188 ;  /* 0x000000bcd09a7220 */ /* 0x040fe20000410000 */
[----:B------:R-:W-:Y:S01]  /*14d0*/  SHF.L.U32 R126, R193, 0x10, RZ ;  /* 0x00000010c17e7819 */ /* 0x000fe200000006ff */
[----:B------:R-:W-:Y:S01]  /*14e0*/  FMUL.FTZ R220, R208, R220 ;  /* 0x000000dcd0dc7220 */ /* 0x000fe20000410000 */
[----:B------:R-:W-:Y:S01]  /*14f0*/  FFMA.FTZ R113, R219, R218, R112 ;  /* 0x000000dadb717223 */ /* 0x000fe20000010070 */
[----:B------:R-:W-:Y:S01]  /*1500*/  FADD.FTZ R115, R128, R159 ;  /* 0x0000009f80737221 */ /* 0x000fe20000010000 */
[----:B------:R-:W-:Y:S01]  /*1510*/  FMUL.FTZ R188, R56, R119 ;  /* 0x0000007738bc7220 */ /* 0x000fe20000410000 */
[C---:B------:R-:W-:Y:S01]  /*1520*/  FMUL.FTZ R153, R208.reuse, R189 ;  /* 0x000000bdd0997220 */ /* 0x040fe20000410000 */
[----:B------:R-:W-:Y:S01]  /*1530*/  FMUL.FTZ R221, R208, R221 ;  /* 0x000000ddd0dd7220 */ /* 0x000fe20000410000 */
[----:B------:R-:W-:Y:S01]  /*1540*/  FFMA.FTZ R112, R220, R217, R113 ;  /* 0x000000d9dc707223 */ /* 0x000fe20000010071 */
[----:B------:R-:W-:Y:S01]  /*1550*/  FADD.FTZ R128, R115, R188 ;  /* 0x000000bc73807221 */ /* 0x000fe20000010000 */
[----:B------:R-:W-:Y:S01]  /*1560*/  FMUL.FTZ R189, R57, R126 ;  /* 0x0000007e39bd7220 */ /* 0x000fe20000410000 */
[----:B------:R-:W-:Y:S01]  /*1570*/  SHF.L.U32 R125, R125, 0x10, RZ ;  /* 0x000000107d7d7819 */ /* 0x000fe200000006ff */
[----:B------:R-:W-:Y:S01]  /*1580*/  FFMA.FTZ R112, R221, R222, R112 ;  /* 0x000000dedd707223 */ /* 0x000fe20000010070 */
[----:B------:R-:W-:Y:S01]  /*1590*/  MOV R127, R191 ;  /* 0x000000bf007f7202 */ /* 0x000fe20000000f00 */
[----:B------:R-:W-:Y:S01]  /*15a0*/  FADD.FTZ R128, R128, R189 ;  /* 0x000000bd80807221 */ /* 0x000fe20000010000 */
[----:B------:R-:W-:Y:S01]  /*15b0*/  FMUL.FTZ R191, R58, R120 ;  /* 0x000000783abf7220 */ /* 0x000fe20000410000 */
[C---:B------:R-:W-:Y:S01]  /*15c0*/  PRMT R241, R156.reuse, 0x7632, R241 ;  /* 0x000076329cf17816 */ /* 0x040fe200000000f1 */
        /* <DEDUP_REMOVED lines=9> */
[C---:B------:R-:W-:Y:S01]  /*1660*/  PRMT R142, R158.reuse, 0x7632, R142 ;  /* 0x000076329e8e7816 */ /* 0x040fe2000000008e */
[----:B------:R-:W-:Y:S01]  /*1670*/  FADD.FTZ R178, R129, R178 ;  /* 0x000000b281b27221 */ /* 0x000fe20000010000 */
[----:B------:R-:W-:Y:S01]  /*1680*/  SHF.L.U32 R239, R158, 0x10, RZ ;  /* 0x000000109eef7819 */ /* 0x000fe200000006ff */
[----:B------:R-:W-:Y:S01]  /*1690*/  FFMA.FTZ R14, R209, R129, R14 ;  /* 0x00000081d10e7223 */ /* 0x000fe2000001000e */
[----:B------:R-:W-:Y:S01]  /*16a0*/  FMUL.FTZ R158, R208, R139 ;  /* 0x0000008bd09e7220 */ /* 0x000fe20000410000 */
[----:B------:R-:W-:Y:S01]  /*16b0*/  FFMA.FTZ R113, R156, R157, R113 ;  /* 0x0000009d9c717223 */ /* 0x000fe20000010071 */
[----:B------:R-:W-:Y:S01]  /*16c0*/  FADD.FTZ R112, R115, R128 ;  /* 0x0000008073707221 */ /* 0x000fe20000010000 */
[----:B------:R-:W-:Y:S01]  /*16d0*/  FMUL.FTZ R129, R61, R241 ;  /* 0x000000f13d817220 */ /* 0x000fe20000410000 */
[----:B------:R-:W-:Y:S01]  /*16e0*/  FFMA.FTZ R7, R236, R190, R7 ;  /* 0x000000beec077223 */ /* 0x000fe20000010007 */
[----:B------:R-:W-:Y:S01]  /*16f0*/  FADD.FTZ R163, R190, R163 ;  /* 0x000000a3bea37221 */ /* 0x000fe20000010000 */
[----:B------:R-:W-:Y:S01]  /*1700*/  FMUL.FTZ R190, R208, R144 ;  /* 0x00000090d0be7220 */ /* 0x000fe20000410000 */
[----:B------:R-:W-:Y:S01]  /*1710*/  SHF.L.U32 R242, R242, 0x10, RZ ;  /* 0x00000010f2f27819 */ /* 0x000fe200000006ff */
[----:B------:R-:W-:Y:S01]  /*1720*/  FFMA.FTZ R113, R158, R159, R113 ;  /* 0x0000009f9e717223 */ /* 0x000fe20000010071 */
[----:B------:R-:W-:Y:S01]  /*1730*/  FADD.FTZ R115, R112, R129 ;  /* 0x0000008170737221 */ /* 0x000fe20000010000 */
[----:B------:R-:W-:Y:S01]  /*1740*/  FMUL.FTZ R132, R62, R223 ;  /* 0x000000df3e847220 */ /* 0x000fe20000410000 */
[----:B------:R-:W-:Y:S01]  /*1750*/  FADD.FTZ R165, R192, R165 ;  /* 0x000000a5c0a57221 */ /* 0x000fe20000010000 */
[----:B------:R-:W-:Y:S01]  /*1760*/  FFMA.FTZ R9, R229, R192, R9 ;  /* 0x000000c0e5097223 */ /* 0x000fe20000010009 */
[----:B------:R-:W-:Y:S01]  /*1770*/  FMUL.FTZ R192, R208, R145 ;  /* 0x00000091d0c07220 */ /* 0x000fe20000410000 */
        /* <DEDUP_REMOVED lines=22> */
[----:B------:R-:W-:-:S02]  /*18e0*/  FFMA.FTZ R113, R144, R129, R113 ;  /* 0x0000008190717223 */ /* 0x000fc40000010071 */
[----:B------:R-:W-:Y:S01]  /*18f0*/  FADD.FTZ R112, R112, R145 ;  /* 0x0000009170707221 */ /* 0x000fe20000010000 */
[----:B------:R-:W-:Y:S01]  /*1900*/  FMUL.FTZ R147, R208, R252 ;  /* 0x000000fcd0937220 */ /* 0x000fe20000410000 */
[----:B------:R-:W-:-:S03]  /*1910*/  FFMA.FTZ R252, R146, R132, R113 ;  /* 0x0000008492fc7223 */ /* 0x000fc60000010071 */
[----:B------:R-:W0:Y:S01]  /*1920*/  SHFL.DOWN PT, R113, R112, 0x10, 0x1f ;  /* 0x0a001f0070717f89 */ /* 0x000e2200000e0000 */
        /* <DEDUP_REMOVED lines=9> */
[----:B0-----:R-:W-:-:S04]  /*19c0*/  FADD.FTZ R115, R112, R113 ;  /* 0x0000007170737221 */ /* 0x001fc80000010000 */
[----:B------:R-:W0:Y:S04]  /*19d0*/  SHFL.DOWN PT, R113, R250, 0x10, 0x1f ;  /* 0x0a001f00fa717f89 */ /* 0x000e2800000e0000 */
[----:B------:R-:W1:Y:S01]  /*19e0*/  SHFL.DOWN PT, R112, R115, 0x8, 0x1f ;  /* 0x09001f0073707f89 */ /* 0x000e6200000e0000 */
[----:B0-----:R-:W-:Y:S01]  /*19f0*/  FADD.FTZ R113, R250, R113 ;  /* 0x00000071fa717221 */ /* 0x001fe20000010000 */
[----:B-1----:R-:W-:-:S04]  /*1a00*/  FADD.FTZ R127, R115, R112 ;  /* 0x00000070737f7221 */ /* 0x002fc80000010000 */
[----:B------:R-:W0:Y:S02]  /*1a10*/  SHFL.DOWN PT, R112, R113, 0x8, 0x1f ;  /* 0x09001f0071707f89 */ /* 0x000e2400000e0000 */
[----:B0-----:R-:W-:Y:S02]  /*1a20*/  FADD.FTZ R251, R113, R112 ;  /* 0x0000007071fb7221 */ /* 0x001fe40000010000 */
[----:B------:R-:W0:Y:S02]  /*1a30*/  SHFL.DOWN PT, R112, R127, 0x4, 0x1f ;  /* 0x08801f007f707f89 */ /* 0x000e2400000e0000 */
[----:B0-----:R-:W-:Y:S02]  /*1a40*/  FADD.FTZ R252, R127, R112 ;  /* 0x000000707ffc7221 */ /* 0x001fe40000010000 */
[----:B------:R-:W0:Y:S04]  /*1a50*/  SHFL.DOWN PT, R112, R251, 0x4, 0x1f ;  /* 0x08801f00fb707f89 */ /* 0x000e2800000e0000 */
[----:B------:R-:W1:Y:S01]  /*1a60*/  SHFL.DOWN PT, R113, R252, 0x2, 0x1f ;  /* 0x08401f00fc717f89 */ /* 0x000e6200000e0000 */
[----:B------:R-:W2:Y:S01]  /*1a70*/  S2R R127, SR_TID.X ;  /* 0x00000000007f7919 */ /* 0x000ea20000002100 */
[----:B0-----:R-:W-:-:S05]  /*1a80*/  FADD.FTZ R112, R251, R112 ;  /* 0x00000070fb707221 */ /* 0x001fca0000010000 */
[----:B------:R-:W0:Y:S01]  /*1a90*/  SHFL.DOWN PT, R250, R112, 0x2, 0x1f ;  /* 0x08401f0070fa7f89 */ /* 0x000e2200000e0000 */
[----:B-1----:R-:W-:-:S05]  /*1aa0*/  FADD.FTZ R252, R252, R113 ;  /* 0x00000071fcfc7221 */ /* 0x002fca0000010000 */
[----:B------:R-:W1:Y:S01]  /*1ab0*/  SHFL.DOWN PT, R115, R252, 0x1, 0x1f ;  /* 0x08201f00fc737f89 */ /* 0x000e6200000e0000 */
[----:B0-----:R-:W-:-:S05]  /*1ac0*/  FADD.FTZ R250, R112, R250 ;  /* 0x000000fa70fa7221 */ /* 0x001fca0000010000 */
[----:B------:R-:W0:Y:S01]  /*1ad0*/  SHFL.DOWN PT, R113, R250, 0x1, 0x1f ;  /* 0x08201f00fa717f89 */ /* 0x000e2200000e0000 */
[----:B--2---:R-:W-:Y:S01]  /*1ae0*/  LOP3.LUT P2, RZ, R127, 0x1f, RZ, 0xc0, !PT ;  /* 0x0000001f7fff7812 */ /* 0x004fe2000784c0ff */
[----:B------:R-:W-:Y:S01]  /*1af0*/  BSSY.RECONVERGENT B0, `(.L_x_2022) ;  /* 0x000000d000007945 */ /* 0x000fe20003800200 */
[----:B-1----:R-:W-:Y:S01]  /*1b00*/  FADD.FTZ R112, R252, R115 ;  /* 0x00000073fc707221 */ /* 0x002fe20000010000 */
[----:B0-----:R-:W-:-:S10]  /*1b10*/  FADD.FTZ R113, R250, R113 ;  /* 0x00000071fa717221 */ /* 0x001fd40000010000 */
        /* <DEDUP_REMOVED lines=10> */
.L_x_2023:
[----:B------:R-:W-:Y:S05]  /*1bc0*/  BSYNC.RECONVERGENT B0 ;  /* 0x0000000000007941 */ /* 0x000fea0003800200 */
.L_x_2022:
        /* <DEDUP_REMOVED lines=24> */
[----:B-1----:R-:W-:Y:S01]  /*1d50*/  ULEA UR4, UR5, UR4, 0x18 ;  /* 0x0000000405047291 */ /* 0x002fe2000f8ec0ff */
[----:B------:R-:W-:Y:S01]  /*1d60*/  FFMA.FTZ R25, R192, R126, R25 ;  /* 0x0000007ec0197223 */ /* 0x000fe20000010019 */
[----:B------:R-:W-:Y:S01]  /*1d70*/  FADD.FTZ R201, R125, R201 ;  /* 0x000000c97dc97221 */ /* 0x000fe20000010000 */
        /* <DEDUP_REMOVED lines=8> */
[----:B------:R-:W-:Y:S01]  /*1e00*/  FFMA.FTZ R30, R146, R223, R30 ;  /* 0x000000df921e7223 */ /* 0x000fe2000001001e */
[----:B------:R-:W-:Y:S01]  /*1e10*/  UIADD3 UR10, UPT, UPT, UR4, 0x8070, URZ ;  /* 0x00008070040a7890 */ /* 0x000fe2000fffe0ff */
[----:B------:R-:W-:Y:S01]  /*1e20*/  FFMA.FTZ R31, R147, R242, R31 ;  /* 0x000000f2931f7223 */ /* 0x000fe2000001001f */
[----:B------:R-:W-:Y:S01]  /*1e30*/  @!UP1 UIADD3 UR10, UPT, UPT, UR4, 0x8030, URZ ;  /* 0x00008030040a9890 */ /* 0x000fe2000fffe0ff */
[----:B0-----:R-:W0:Y:S01]  /*1e40*/  LDS.128 R112, [UR5] ;  /* 0x00000005ff707984 */ /* 0x001e220008000c00 */
[----:B------:R-:W-:Y:S01]  /*1e50*/  UIADD3 UR5, UPT, UPT, UR4, 0x8050, URZ ;  /* 0x0000805004057890 */ /* 0x000fe2000fffe0ff */
[----:B------:R-:W-:Y:S01]  /*1e60*/  FADD.FTZ R245, R242, R245 ;  /* 0x000000f5f2f57221 */ /* 0x000fe20000010000 */
[----:B------:R-:W-:Y:S01]  /*1e70*/  @!UP1 UIADD3 UR5, UPT, UPT, UR4, 0x8010, URZ ;  /* 0x0000801004059890 */ /* 0x000fe2000fffe0ff */
[----:B------:R-:W-:Y:S01]  /*1e80*/  LDS.128 R120, [UR7] ;  /* 0x00000007ff787984 */ /* 0x000fe20008000c00 */
[----:B------:R-:W-:Y:S01]  /*1e90*/  UISETP.NE.U32.AND UP0, UPT, UR18, URZ, UPT ;  /* 0x000000ff1200728c */ /* 0x000fe2000bf05070 */
[----:B------:R-:W-:Y:S01]  /*1ea0*/  FADD.FTZ R246, R239, R246 ;  /* 0x000000f6eff67221 */ /* 0x000fe20000010000 */
[----:B------:R-:W-:Y:S01]  /*1eb0*/  FFMA.FTZ R32, R148, R239, R32 ;  /* 0x000000ef94207223 */ /* 0x000fe20000010020 */
[----:B------:R-:W-:Y:S01]  /*1ec0*/  LDS.128 R124, [UR10] ;  /* 0x0000000aff7c7984 */ /* 0x000fe20008000c00 */
[----:B------:R-:W-:Y:S01]  /*1ed0*/  UISETP.NE.AND.EX UP0, UPT, UR19, URZ, UPT, UP0 ;  /* 0x000000ff1300728c */ /* 0x000fe2000bf05300 */
        /* <DEDUP_REMOVED lines=89> */
.L_x_2026:
[-CC-:B------:R-:W-:Y:S01]  /*2470*/  FFMA.FTZ R113, R228, R123.reuse, R122.reuse ;  /* 0x0000007be4717223 */ /* 0x180fe2000001007a */
[-CC-:B------:R-:W-:Y:S01]  /*2480*/  FFMA.FTZ R75, R232, R123.reuse, R122.reuse ;  /* 0x0000007be84b7223 */ /* 0x180fe2000001007a */
[-CC-:B------:R-:W-:Y:S01]  /*2490*/  FFMA.FTZ R72, R233, R123.reuse, R122.reuse ;  /* 0x0000007be9487223 */ /* 0x180fe2000001007a */
[-CC-:B------:R-:W-:Y:S01]  /*24a0*/  FFMA.FTZ R0, R0, R123.reuse, R122.reuse ;  /* 0x0000007b00007223 */ /* 0x180fe2000001007a */
[----:B------:R-:W-:Y:S01]  /*24b0*/  FADD.FTZ R113, R224, -R113 ;  /* 0x80000071e0717221 */ /* 0x000fe20000010000 */
[----:B------:R-:W-:Y:S01]  /*24c0*/  FADD.FTZ R111, R230, -R75 ;  /* 0x8000004be66f7221 */ /* 0x000fe20000010000 */
[----:B-----5:R-:W-:Y:S01]  /*24d0*/  ISETP.GE.U32.AND P2, PT, R140, RZ, PT ;  /* 0x000000ff8c00720c */ /* 0x020fe20003f46070 */
[----:B------:R-:W-:Y:S01]  /*24e0*/  FFMA.FTZ R237, R237, R123, R122 ;  /* 0x0000007beded7223 */ /* 0x000fe2000001007a */
[----:B------:R-:W-:Y:S01]  /*24f0*/  FMUL.FTZ R75, R208, R113 ;  /* 0x00000071d04b7220 */ /* 0x000fe20000410000 */
[----:B------:R-:W-:Y:S01]  /*2500*/  FADD.FTZ R231, R231, -R72 ;  /* 0x80000048e7e77221 */ /* 0x000fe20000010000 */
[-CC-:B------:R-:W-:Y:S01]  /*2510*/  FFMA.FTZ R72, R229, R123.reuse, R122.reuse ;  /* 0x0000007be5487223 */ /* 0x180fe2000001007a */
[----:B------:R-:W-:Y:S01]  /*2520*/  FFMA.FTZ R73, R236, R123, R122 ;  /* 0x0000007bec497223 */ /* 0x000fe2000001007a */
[----:B------:R-:W-:Y:S01]  /*2530*/  FMUL.FTZ R110, R75, UR6 ;  /* 0x000000064b6e7c20 */ /* 0x000fe20008410000 */
[----:B------:R-:W-:Y:S01]  /*2540*/  FADD.FTZ R235, R235, -R0 ;  /* 0x80000000ebeb7221 */ /* 0x000fe20000010000 */
[----:B------:R-:W-:Y:S01]  /*2550*/  FMUL.FTZ R74, R208, R111 ;  /* 0x0000006fd04a7220 */ /* 0x000fe20000410000 */
[----:B------:R-:W-:Y:S01]  /*2560*/  ISETP.GE.U32.AND.EX P2, PT, R141, 0x1000000, PT, P2 ;  /* 0x010000008d00780c */ /* 0x000fe20003f46120 */
[----:B------:R-:W-:Y:S01]  /*2570*/  FADD.FTZ R237, R234, -R237 ;  /* 0x800000edeaed7221 */ /* 0x000fe20000010000 */
[----:B------:R-:W-:Y:S01]  /*2580*/  FFMA.FTZ R238, R238, R123, R122 ;  /* 0x0000007beeee7223 */ /* 0x000fe2000001007a */
[----:B------:R-:W-:Y:S01]  /*2590*/  FADD.FTZ R225, R225, -R72 ;  /* 0x80000048e1e17221 */ /* 0x000fe20000010000 */
[----:B------:R-:W-:Y:S01]  /*25a0*/  FADD.FTZ R73, R226, -R73 ;  /* 0x80000049e2497221 */ /* 0x000fe20000010000 */
[----:B------:R-:W-:Y:S01]  /*25b0*/  FMUL.FTZ R108, R208, R235 ;  /* 0x000000ebd06c7220 */ /* 0x000fe20000410000 */
[----:B------:R-:W-:Y:S01]  /*25c0*/  FMUL.FTZ R72, R74, UR6 ;  /* 0x000000064a487c20 */ /* 0x000fe20008410000 */
[----:B------:R-:W-:Y:S01]  /*25d0*/  FSEL R121, R110, RZ, P2 ;  /* 0x000000ff6e797208 */ /* 0x000fe20001000000 */
[----:B------:R-:W-:Y:S01]  /*25e0*/  FMUL.FTZ R110, R208, R237 ;  /* 0x000000edd06e7220 */ /* 0x000fe20000410000 */
[----:B------:R-:W-:Y:S01]  /*25f0*/  LOP3.LUT P5, RZ, R141, 0xff0000, RZ, 0xc0, !PT ;  /* 0x00ff00008dff7812 */ /* 0x000fe200078ac0ff */
[----:B------:R-:W-:Y:S01]  /*2600*/  FADD.FTZ R109, R227, -R238 ;  /* 0x800000eee36d7221 */ /* 0x000fe20000010000 */
[----:B------:R-:W-:Y:S01]  /*2610*/  FMUL.FTZ R0, R108, UR6 ;  /* 0x000000066c007c20 */ /* 0x000fe20008410000 */
[----:B------:R-:W-:Y:S01]  /*2620*/  FMUL.FTZ R111, R208, R73 ;  /* 0x00000049d06f7220 */ /* 0x000fe20000410000 */
        /* <DEDUP_REMOVED lines=26> */
.L_x_2025:
        /* <DEDUP_REMOVED lines=18> */
[C---:B------:R-:W-:Y:S01]  /*28f0*/  FFMA.FTZ R112, R208.reuse, R115, R82 ;  /* 0x00000073d0707223 */ /* 0x040fe20000010052 */
[----:B------:R-:W-:Y:S01]  /*2900*/  FFMA.FTZ R113, R208, R113, R83 ;  /* 0x00000071d0717223 */ /* 0x000fe20000010053 */
[----:B------:R-:W-:Y:S01]  /*2910*/  ISETP.GE.U32.AND P2, PT, R140, RZ, PT ;  /* 0x000000ff8c00720c */ /* 0x000fe20003f46070 */
[-CC-:B------:R-:W-:Y:S01]  /*2920*/  FFMA.FTZ R238, R238, R123.reuse, R122.reuse ;  /* 0x0000007beeee7223 */ /* 0x180fe2000001007a */
[----:B------:R-:W-:Y:S01]  /*2930*/  FFMA.FTZ R237, R237, R123, R122 ;  /* 0x0000007beded7223 */ /* 0x000fe2000001007a */
[----:B------:R-:W-:Y:S01]  /*2940*/  FMUL.FTZ R113, R113, UR6 ;  /* 0x0000000671717c20 */ /* 0x000fe20008410000 */
[----:B------:R-:W-:Y:S01]  /*2950*/  FMUL.FTZ R112, R112, UR6 ;  /* 0x0000000670707c20 */ /* 0x000fe20008410000 */
[----:B------:R-:W-:Y:S01]  /*2960*/  FMUL.FTZ R0, R0, UR6 ;  /* 0x0000000600007c20 */ /* 0x000fe20008410000 */
[C---:B------:R-:W-:Y:S01]  /*2970*/  LOP3.LUT P3, RZ, R141.reuse, 0xff0000, RZ, 0xc0, !PT ;  /* 0x00ff00008dff7812 */ /* 0x040fe2000786c0ff */
[----:B------:R-:W-:Y:S01]  /*2980*/  FFMA.FTZ R115, R208, R116, R81 ;  /* 0x00000074d0737223 */ /* 0x000fe20000010051 */
[----:B------:R-:W-:Y:S01]  /*2990*/  LOP3.LUT P5, RZ, R141, 0xff, RZ, 0xc0, !PT ;  /* 0x000000ff8dff7812 */ /* 0x000fe200078ac0ff */
[----:B------:R-:W-:Y:S01]  /*29a0*/  FADD.FTZ R238, R227, -R238 ;  /* 0x800000eee3ee7221 */ /* 0x000fe20000010000 */
[----:B------:R-:W-:Y:S01]  /*29b0*/  ISETP.GE.U32.AND.EX P2, PT, R141, 0x1000000, PT, P2 ;  /* 0x010000008d00780c */ /* 0x000fe20003f46120 */
[----:B------:R-:W-:Y:S01]  /*29c0*/  FADD.FTZ R237, R234, -R237 ;  /* 0x800000edeaed7221 */ /* 0x000fe20000010000 */
[----:B------:R-:W-:Y:S01]  /*29d0*/  FSEL R120, R112, RZ, P3 ;  /* 0x000000ff70787208 */ /* 0x000fe20001800000 */
[----:B------:R-:W-:Y:S01]  /*29e0*/  FMUL.FTZ R115, R115, UR6 ;  /* 0x0000000673737c20 */ /* 0x000fe20008410000 */
[----:B------:R-:W-:Y:S01]  /*29f0*/  FSEL R121, R113, RZ, P2 ;  /* 0x000000ff71797208 */ /* 0x000fe20001000000 */
[----:B------:R-:W-:Y:S01]  /*2a00*/  FFMA.FTZ R112, R208, R238, R77 ;  /* 0x000000eed0707223 */ /* 0x000fe2000001004d */
[----:B------:R-:W-:Y:S01]  /*2a10*/  FSEL R118, R0, RZ, P5 ;  /* 0x000000ff00767208 */ /* 0x000fe20002800000 */
[C---:B------:R-:W-:Y:S01]  /*2a20*/  FFMA.FTZ R113, R208.reuse, R237, R78 ;  /* 0x000000edd0717223 */ /* 0x040fe2000001004e */
[----:B------:R-:W-:Y:S01]  /*2a30*/  LOP3.LUT P6, RZ, R141, 0xff00, RZ, 0xc0, !PT ;  /* 0x0000ff008dff7812 */ /* 0x000fe200078cc0ff */
[C---:B------:R-:W-:Y:S01]  /*2a40*/  FFMA.FTZ R114, R208.reuse, R114, R79 ;  /* 0x00000072d0727223 */ /* 0x040fe2000001004f */
        /* <DEDUP_REMOVED lines=19> */
.L_x_2028:
[-CC-:B------:R-:W-:Y:S01]  /*2b80*/  FFMA.FTZ R73, R236, R123.reuse, R122.reuse ;  /* 0x0000007bec497223 */ /* 0x180fe2000001007a */
[-CC-:B------:R-:W-:Y:S01]  /*2b90*/  FFMA.FTZ R75, R228, R123.reuse, R122.reuse ;  /* 0x0000007be44b7223 */ /* 0x180fe2000001007a */
[-CC-:B------:R-:W-:Y:S01]  /*2ba0*/  FFMA.FTZ R72, R233, R123.reuse, R122.reuse ;  /* 0x0000007be9487223 */ /* 0x180fe2000001007a */
[-CC-:B------:R-:W-:Y:S01]  /*2bb0*/  FFMA.FTZ R0, R0, R123.reuse, R122.reuse ;  /* 0x0000007b00007223 */ /* 0x180fe2000001007a */
[----:B------:R-:W-:Y:S01]  /*2bc0*/  FADD.FTZ R226, R226, -R73 ;  /* 0x80000049e2e27221 */ /* 0x000fe20000010000 */
[-CC-:B------:R-:W-:Y:S01]  /*2bd0*/  FFMA.FTZ R73, R232, R123.reuse, R122.reuse ;  /* 0x0000007be8497223 */ /* 0x180fe2000001007a */
[----:B------:R-:W-:Y:S01]  /*2be0*/  FADD.FTZ R75, R224, -R75 ;  /* 0x8000004be04b7221 */ /* 0x000fe20000010000 */
[-C--:B------:R-:W-:Y:S01]  /*2bf0*/  FFMA.FTZ R237, R237, R123.reuse, R122 ;  /* 0x0000007beded7223 */ /* 0x080fe2000001007a */
[----:B------:R-:W-:Y:S01]  /*2c00*/  FADD.FTZ R231, R231, -R72 ;  /* 0x80000048e7e77221 */ /* 0x000fe20000010000 */
[----:B------:R-:W-:Y:S01]  /*2c10*/  FADD.FTZ R73, R230, -R73 ;  /* 0x80000049e6497221 */ /* 0x000fe20000010000 */
[----:B------:R-:W-:Y:S01]  /*2c20*/  FFMA.FTZ R72, R229, R123, R122 ;  /* 0x0000007be5487223 */ /* 0x000fe2000001007a */
[----:B-----5:R-:W-:Y:S01]  /*2c30*/  FFMA.FTZ R75, R208, R75, R83 ;  /* 0x0000004bd04b7223 */ /* 0x020fe20000010053 */
[----:B------:R-:W-:Y:S01]  /*2c40*/  FADD.FTZ R235, R235, -R0 ;  /* 0x80000000ebeb7221 */ /* 0x000fe20000010000 */
[----:B------:R-:W-:Y:S01]  /*2c50*/  ISETP.GE.U32.AND P2, PT, R140, RZ, PT ;  /* 0x000000ff8c00720c */ /* 0x000fe20003f46070 */
[----:B------:R-:W-:Y:S01]  /*2c60*/  FFMA.FTZ R74, R208, R73, R82 ;  /* 0x00000049d04a7223 */ /* 0x000fe20000010052 */
[----:B------:R-:W-:Y:S01]  /*2c70*/  FADD.FTZ R237, R234, -R237 ;  /* 0x800000edeaed7221 */ /* 0x000fe20000010000 */
[----:B------:R-:W-:Y:S01]  /*2c80*/  FFMA.FTZ R238, R238, R123, R122 ;  /* 0x0000007beeee7223 */ /* 0x000fe2000001007a */
[----:B------:R-:W-:Y:S01]  /*2c90*/  FADD.FTZ R112, R225, -R72 ;  /* 0x80000048e1707221 */ /* 0x000fe20000010000 */
[----:B------:R-:W-:Y:S01]  /*2ca0*/  FMUL.FTZ R73, R75, UR6 ;  /* 0x000000064b497c20 */ /* 0x000fe20008410000 */
[----:B------:R-:W-:Y:S01]  /*2cb0*/  FFMA.FTZ R108, R208, R235, R76 ;  /* 0x000000ebd06c7223 */ /* 0x000fe2000001004c */
[C---:B------:R-:W-:Y:S01]  /*2cc0*/  ISETP.GE.U32.AND.EX P2, PT, R141.reuse, 0x1000000, PT, P2 ;  /* 0x010000008d00780c */ /* 0x040fe20003f46120 */
[----:B------:R-:W-:Y:S01]  /*2cd0*/  FMUL.FTZ R72, R74, UR6 ;  /* 0x000000064a487c20 */ /* 0x000fe20008410000 */
[----:B------:R-:W-:Y:S01]  /*2ce0*/  LOP3.LUT P5, RZ, R141, 0xff0000, RZ, 0xc0, !PT ;  /* 0x00ff00008dff7812 */ /* 0x000fe200078ac0ff */
[----:B------:R-:W-:Y:S01]  /*2cf0*/  FFMA.FTZ R110, R208, R237, R78 ;  /* 0x000000edd06e7223 */ /* 0x000fe2000001004e */
[----:B------:R-:W-:Y:S01]  /*2d00*/  FADD.FTZ R238, R227, -R238 ;  /* 0x800000eee3ee7221 */ /* 0x000fe20000010000 */
[----:B------:R-:W-:Y:S01]  /*2d10*/  FMUL.FTZ R0, R108, UR6 ;  /* 0x000000066c007c20 */ /* 0x000fe20008410000 */
[----:B------:R-:W-:Y:S01]  /*2d20*/  FSEL R121, R73, RZ, P2 ;  /* 0x000000ff49797208 */ /* 0x000fe20001000000 */
[----:B------:R-:W-:Y:S01]  /*2d30*/  FFMA.FTZ R73, R208, R112, R81 ;  /* 0x00000070d0497223 */ /* 0x000fe20000010051 */
[----:B------:R-:W-:Y:S01]  /*2d40*/  LOP3.LUT P3, RZ, R140, 0xff, RZ, 0xc0, !PT ;  /* 0x000000ff8cff7812 */ /* 0x000fe2000786c0ff */
[----:B------:R-:W-:Y:S01]  /*2d50*/  FMUL.FTZ R113, R110, UR6 ;  /* 0x000000066e717c20 */ /* 0x000fe20008410000 */
[----:B------:R-:W-:Y:S01]  /*2d60*/  FSEL R120, R72, RZ, P5 ;  /* 0x000000ff48787208 */ /* 0x000fe20002800000 */
[----:B------:R-:W-:Y:S01]  /*2d70*/  FFMA.FTZ R109, R208, R238, R77 ;  /* 0x000000eed06d7223 */ /* 0x000fe2000001004d */
        /* <DEDUP_REMOVED lines=22> */
.L_x_2024:
        /* <DEDUP_REMOVED lines=29> */
[----:B------:R-:W-:Y:S01]  /*30b0*/  FMUL.FTZ R225, R208, R225 ;  /* 0x000000e1d0e17220 */ /* 0x000fe20000410000 */
[----:B------:R-:W-:Y:S01]  /*30c0*/  LOP3.LUT P5, RZ, R141, 0xff, RZ, 0xc0, !PT ;  /* 0x000000ff8dff7812 */ /* 0x000fe200078ac0ff */
[--C-:B------:R-:W-:Y:S01]  /*30d0*/  FFMA.FTZ R113, R236, R123, R122.reuse ;  /* 0x0000007bec717223 */ /* 0x100fe2000001007a */
[C---:B------:R-:W-:Y:S01]  /*30e0*/  ISETP.GE.U32.AND.EX P2, PT, R169.reuse, 0x1000000, PT, P2 ;  /* 0x01000000a900780c */ /* 0x040fe20003f46120 */
[----:B------:R-:W-:Y:S01]  /*30f0*/  FMUL.FTZ R237, R208, R237 ;  /* 0x000000edd0ed7220 */ /* 0x000fe20000410000 */
[-CC-:B------:R-:W-:Y:S01]  /*3100*/  FFMA.FTZ R0, R0, R123.reuse, R122.reuse ;  /* 0x0000007b00007223 */ /* 0x180fe2000001007a */
[----:B------:R-:W-:Y:S01]  /*3110*/  LOP3.LUT P6, RZ, R169, 0xff0000, RZ, 0xc0, !PT ;  /* 0x00ff0000a9ff7812 */ /* 0x000fe200078cc0ff */
[----:B------:R-:W-:Y:S01]  /*3120*/  FMUL.FTZ R225, R225, UR6 ;  /* 0x00000006e1e17c20 */ /* 0x000fe20008410000 */
[----:B------:R-:W-:Y:S01]  /*3130*/  FSEL R115, R69, RZ, P3 ;  /* 0x000000ff45737208 */ /* 0x000fe20001800000 */
[----:B------:R-:W-:Y:S01]  /*3140*/  FADD.FTZ R113, R226, -R113 ;  /* 0x80000071e2717221 */ /* 0x000fe20000010000 */
[----:B------:R-:W-:Y:S01]  /*3150*/  FSEL R68, R68, RZ, P2 ;  /* 0x000000ff44447208 */ /* 0x000fe20001000000 */
[----:B------:R-:W-:Y:S01]  /*3160*/  FMUL.FTZ R237, R237, UR6 ;  /* 0x00000006eded7c20 */ /* 0x000fe20008410000 */
[----:B------:R-:W-:Y:S01]  /*3170*/  FSEL R114, R231, RZ, P5 ;  /* 0x000000ffe7727208 */ /* 0x000fe20002800000 */
[----:B------:R-:W-:Y:S01]  /*3180*/  FFMA.FTZ R238, R238, R123, R122 ;  /* 0x0000007beeee7223 */ /* 0x000fe2000001007a */
[----:B------:R-:W-:Y:S01]  /*3190*/  LOP3.LUT P3, RZ, R169, 0xff, RZ, 0xc0, !PT ;  /* 0x000000ffa9ff7812 */ /* 0x000fe2000786c0ff */
[----:B------:R-:W-:Y:S01]  /*31a0*/  FADD.FTZ R235, R235, -R0 ;  /* 0x80000000ebeb7221 */ /* 0x000fe20000010000 */
[----:B------:R-:W-:Y:S01]  /*31b0*/  LOP3.LUT P2, RZ, R169, 0xff00, RZ, 0xc0, !PT ;  /* 0x0000ff00a9ff7812 */ /* 0x000fe2000784c0ff */
[----:B------:R-:W-:Y:S01]  /*31c0*/  FMUL.FTZ R0, R208, R113 ;  /* 0x00000071d0007220 */ /* 0x000fe20000410000 */
[----:B------:R-:W-:Y:S01]  /*31d0*/  LOP3.LUT P5, RZ, R140, 0xff0000, RZ, 0xc0, !PT ;  /* 0x00ff00008cff7812 */ /* 0x000fe200078ac0ff */
[----:B------:R-:W-:Y:S01]  /*31e0*/  FADD.FTZ R227, R227, -R238 ;  /* 0x800000eee3e37221 */ /* 0x000fe20000010000 */
[----:B------:R-:W-:Y:S01]  /*31f0*/  FSEL R71, R69, RZ, P6 ;  /* 0x000000ff45477208 */ /* 0x000fe20003000000 */
[----:B------:R-:W-:Y:S01]  /*3200*/  FMUL.FTZ R0, R0, UR6 ;  /* 0x0000000600007c20 */ /* 0x000fe20008410000 */
[----:B------:R-:W-:Y:S01]  /*3210*/  FSEL R70, R231, RZ, P3 ;  /* 0x000000ffe7467208 */ /* 0x000fe20001800000 */
[C---:B------:R-:W-:Y:S01]  /*3220*/  FMUL.FTZ R227, R208.reuse, R227 ;  /* 0x000000e3d0e37220 */ /* 0x040fe20000410000 */
[----:B------:R-:W-:Y:S01]  /*3230*/  FSEL R69, R225, RZ, P2 ;  /* 0x000000ffe1457208 */ /* 0x000fe20001000000 */
[----:B------:R-:W-:Y:S01]  /*3240*/  FMUL.FTZ R235, R208, R235 ;  /* 0x000000ebd0eb7220 */ /* 0x000fe20000410000 */
[----:B------:R-:W-:Y:S01]  /*3250*/  FSEL R113, R237, RZ, P5 ;  /* 0x000000ffed717208 */ /* 0x000fe20002800000 */
[----:B------:R-:W-:Y:S01]  /*3260*/  FMUL.FTZ R227, R227, UR6 ;  /* 0x00000006e3e37c20 */ /* 0x000fe20008410000 */
[----:B------:R-:W-:Y:S01]  /*3270*/  LOP3.LUT P5, RZ, R168, 0xff0000, RZ, 0xc0, !PT ;  /* 0x00ff0000a8ff7812 */ /* 0x000fe200078ac0ff */
[----:B------:R-:W-:Y:S01]  /*3280*/  FMUL.FTZ R235, R235, UR6 ;  /* 0x00000006ebeb7c20 */ /* 0x000fe20008410000 */
[----:B------:R-:W-:-:S02]  /*3290*/  F2FP.BF16.F32.PACK_AB R70, R69, R70 ;  /* 0x000000464546723e */ /* 0x000fc400000010ff */
[----:B------:R-:W-:Y:S02]  /*32a0*/  LOP3.LUT P3, RZ, R140, 0xff000000, RZ, 0xc0, !PT ;  /* 0xff0000008cff7812 */ /* 0x000fe4000786c0ff */
[----:B------:R-:W-:Y:S02]  /*32b0*/  FSEL R69, R237, RZ, P5 ;  /* 0x000000ffed457208 */ /* 0x000fe40002800000 */
[----:B------:R-:W-:Y:S02]  /*32c0*/  LOP3.LUT P6, RZ, R141, 0xff00, RZ, 0xc0, !PT ;  /* 0x0000ff008dff7812 */ /* 0x000fe400078cc0ff */
[----:B------:R-:W-:Y:S02]  /*32d0*/  LOP3.LUT P5, RZ, R168, 0xff000000, RZ, 0xc0, !PT ;  /* 0xff000000a8ff7812 */ /* 0x000fe400078ac0ff */
[----:B------:R-:W-:Y:S02]  /*32e0*/  FSEL R116, R0, RZ, P3 ;  /* 0x000000ff00747208 */ /* 0x000fe40001800000 */
        /* <DEDUP_REMOVED lines=18> */
.L_x_2030:
[-CC-:B------:R-:W-:Y:S01]  /*3410*/  FFMA.FTZ R71, R228, R123.reuse, R122.reuse ;  /* 0x0000007be4477223 */ /* 0x180fe2000001007a */
[-CC-:B------:R-:W-:Y:S01]  /*3420*/  FFMA.FTZ R69, R232, R123.reuse, R122.reuse ;  /* 0x0000007be8457223 */ /* 0x180fe2000001007a */
[-CC-:B------:R-:W-:Y:S01]  /*3430*/  FFMA.FTZ R70, R229, R123.reuse, R122.reuse ;  /* 0x0000007be5467223 */ /* 0x180fe2000001007a */
[----:B------:R-:W-:Y:S01]  /*3440*/  FFMA.FTZ R68, R233, R123, R122 ;  /* 0x0000007be9447223 */ /* 0x000fe2000001007a */
[----:B------:R-:W-:Y:S01]  /*3450*/  FADD.FTZ R71, R224, -R71 ;  /* 0x80000047e0477221 */ /* 0x000fe20000010000 */
[----:B------:R-:W-:Y:S01]  /*3460*/  FADD.FTZ R69, R230, -R69 ;  /* 0x80000045e6457221 */ /* 0x000fe20000010000 */
[----:B-----5:R-:W-:Y:S01]  /*3470*/  ISETP.GE.U32.AND P2, PT, R140, RZ, PT ;  /* 0x000000ff8c00720c */ /* 0x020fe20003f46070 */
[----:B------:R-:W-:Y:S01]  /*3480*/  FADD.FTZ R73, R225, -R70 ;  /* 0x80000046e1497221 */ /* 0x000fe20000010000 */
[----:B------:R-:W-:Y:S01]  /*3490*/  FMUL.FTZ R75, R208, R71 ;  /* 0x00000047d04b7220 */ /* 0x000fe20000410000 */
[----:B------:R-:W-:Y:S01]  /*34a0*/  ISETP.GE.U32.AND P3, PT, R168, RZ, PT ;  /* 0x000000ffa800720c */ /* 0x000fe20003f66070 */
[C---:B------:R-:W-:Y:S01]  /*34b0*/  FMUL.FTZ R74, R208.reuse, R69 ;  /* 0x00000045d04a7220 */ /* 0x040fe20000410000 */
[----:B------:R-:W-:Y:S01]  /*34c0*/  FADD.FTZ R231, R231, -R68 ;  /* 0x80000044e7e77221 */ /* 0x000fe20000010000 */
[----:B------:R-:W-:Y:S01]  /*34d0*/  FMUL.FTZ R69, R75, UR6 ;  /* 0x000000064b457c20 */ /* 0x000fe20008410000 */
[----:B------:R-:W-:Y:S01]  /*34e0*/  ISETP.GE.U32.AND.EX P2, PT, R141, 0x1000000, PT, P2 ;  /* 0x010000008d00780c */ /* 0x000fe20003f46120 */
[----:B------:R-:W-:Y:S01]  /*34f0*/  FMUL.FTZ R73, R208, R73 ;  /* 0x00000049d0497220 */ /* 0x000fe20000410000 */
[----:B------:R-:W-:Y:S01]  /*3500*/  ISETP.GE.U32.AND.EX P3, PT, R169, 0x1000000, PT, P3 ;  /* 0x01000000a900780c */ /* 0x000fe20003f66130 */
[--C-:B------:R-:W-:Y:S01]  /*3510*/  FFMA.FTZ R237, R237, R123, R122.reuse ;  /* 0x0000007beded7223 */ /* 0x100fe2000001007a */
[----:B------:R-:W-:Y:S01]  /*3520*/  FMUL.FTZ R68, R74, UR6 ;  /* 0x000000064a447c20 */ /* 0x000fe20008410000 */
[----:B------:R-:W-:Y:S01]  /*3530*/  LOP3.LUT P6, RZ, R141, 0xff0000, RZ, 0xc0, !PT ;  /* 0x00ff00008dff7812 */ /* 0x000fe200078cc0ff */
[----:B------:R-:W-:Y:S01]  /*3540*/  FMUL.FTZ R72, R208, R231 ;  /* 0x000000e7d0487220 */ /* 0x000fe20000410000 */
[----:B------:R-:W-:Y:S01]  /*3550*/  LOP3.LUT P5, RZ, R169, 0xff0000, RZ, 0xc0, !PT ;  /* 0x00ff0000a9ff7812 */ /* 0x000fe200078ac0ff */
[----:B------:R-:W-:Y:S01]  /*3560*/  FADD.FTZ R237, R234, -R237 ;  /* 0x800000edeaed7221 */ /* 0x000fe20000010000 */
[C---:B------:R-:W-:Y:S01]  /*3570*/  FSEL R108, R69.reuse, RZ, P2 ;  /* 0x000000ff456c7208 */ /* 0x040fe20001000000 */
[--C-:B------:R-:W-:Y:S01]  /*3580*/  FFMA.FTZ R238, R238, R123, R122.reuse ;  /* 0x0000007beeee7223 */ /* 0x100fe2000001007a */
[----:B------:R-:W-:Y:S01]  /*3590*/  FSEL R112, R69, RZ, P3 ;  /* 0x000000ff45707208 */ /* 0x000fe20001800000 */
[----:B------:R-:W-:Y:S01]  /*35a0*/  FMUL.FTZ R69, R73, UR6 ;  /* 0x0000000649457c20 */ /* 0x000fe20008410000 */
[----:B------:R-:W-:Y:S01]  /*35b0*/  LOP3.LUT P2, RZ, R141, 0xff00, RZ, 0xc0, !PT ;  /* 0x0000ff008dff7812 */ /* 0x000fe2000784c0ff */
[----:B------:R-:W-:Y:S01]  /*35c0*/  FMUL.FTZ R110, R208, R237 ;  /* 0x000000edd06e7220 */ /* 0x000fe20000410000 */
[----:B------:R-:W-:Y:S01]  /*35d0*/  LOP3.LUT P3, RZ, R169, 0xff00, RZ, 0xc0, !PT ;  /* 0x0000ff00a9ff7812 */ /* 0x000fe2000786c0ff */
[----:B------:R-:W-:Y:S01]  /*35e0*/  FFMA.FTZ R0, R0, R123, R122 ;  /* 0x0000007b00007223 */ /* 0x000fe2000001007a */
[C---:B------:R-:W-:Y:S01]  /*35f0*/  FSEL R115, R68.reuse, RZ, P6 ;  /* 0x000000ff44737208 */ /* 0x040fe20003000000 */
[----:B------:R-:W-:Y:S01]  /*3600*/  FADD.FTZ R109, R227, -R238 ;  /* 0x800000eee36d7221 */ /* 0x000fe20000010000 */
[----:B------:R-:W-:Y:S01]  /*3610*/  FSEL R71, R68, RZ, P5 ;  /* 0x000000ff44477208 */ /* 0x000fe20002800000 */
[----:B------:R-:W-:Y:S01]  /*3620*/  FMUL.FTZ R68, R72, UR6 ;  /* 0x0000000648447c20 */ /* 0x000fe20008410000 */
[----:B------:R-:W-:Y:S01]  /*3630*/  LOP3.LUT P6, RZ, R141, 0xff, RZ, 0xc0, !PT ;  /* 0x000000ff8dff7812 */ /* 0x000fe200078cc0ff */
[----:B------:R-:W-:Y:S01]  /*3640*/  FADD.FTZ R235, R235, -R0 ;  /* 0x80000000ebeb7221 */ /* 0x000fe20000010000 */
[----:B------:R-:W-:Y:S01]  /*3650*/  LOP3.LUT P5, RZ, R169, 0xff, RZ, 0xc0, !PT ;  /* 0x000000ffa9ff7812 */ /* 0x000fe200078ac0ff */
[----:B------:R-:W-:Y:S01]  /*3660*/  FMUL.FTZ R109, R208, R109 ;  /* 0x0000006dd06d7220 */ /* 0x000fe20000410000 */
[----:B------:R-:W-:-:S02]  /*3670*/  FSEL R117, R69, RZ, P2 ;  /* 0x000000ff45757208 */ /* 0x000fc40001000000 */
[----:B------:R-:W-:Y:S01]  /*3680*/  FSEL R119, R69, RZ, P3 ;  /* 0x000000ff45777208 */ /* 0x000fe20001800000 */
[----:B------:R-:W-:Y:S01]  /*3690*/  FFMA.FTZ R69, R236, R123, R122 ;  /* 0x0000007bec457223 */ /* 0x000fe2000001007a */
[C---:B------:R-:W-:Y:S02]  /*36a0*/  FSEL R114, R68.reuse, RZ, P6 ;  /* 0x000000ff44727208 */ /* 0x040fe40003000000 */
[----:B------:R-:W-:Y:S01]  /*36b0*/  FSEL R70, R68, RZ, P5 ;  /* 0x000000ff44467208 */ /* 0x000fe20002800000 */
[----:B------:R-:W-:Y:S01]  /*36c0*/  FMUL.FTZ R68, R110, UR6 ;  /* 0x000000066e447c20 */ /* 0x000fe20008410000 */
[----:B------:R-:W-:Y:S01]  /*36d0*/  LOP3.LUT P6, RZ, R140, 0xff0000, RZ, 0xc0, !PT ;  /* 0x00ff00008cff7812 */ /* 0x000fe200078cc0ff */
[----:B------:R-:W-:Y:S01]  /*36e0*/  FADD.FTZ R69, R226, -R69 ;  /* 0x80000045e2457221 */ /* 0x000fe20000010000 */
[----:B------:R-:W-:Y:S02]  /*36f0*/  F2FP.BF16.F32.PACK_AB R71, R112, R71 ;  /* 0x000000477047723e */ /* 0x000fe400000010ff */
[----:B------:R-:W-:Y:S01]  /*3700*/  FSEL R113, R68, RZ, P6 ;  /* 0x000000ff44717208 */ /* 0x000fe20003000000 */
[----:B------:R-:W-:Y:S01]  /*3710*/  FMUL.FTZ R111, R208, R69 ;  /* 0x00000045d06f7220 */ /* 0x000fe20000410000 */
[----:B------:R-:W-:-:S02]  /*3720*/  LOP3.LUT P6, RZ, R168, 0xff0000, RZ, 0xc0, !PT ;  /* 0x00ff0000a8ff7812 */ /* 0x000fc400078cc0ff */
[----:B------:R-:W-:Y:S01]  /*3730*/  LOP3.LUT P5, RZ, R140, 0xff000000, RZ, 0xc0, !PT ;  /* 0xff0000008cff7812 */ /* 0x000fe200078ac0ff */
[----:B------:R-:W-:Y:S01]  /*3740*/  FMUL.FTZ R112, R111, UR6 ;  /* 0x000000066f707c20 */ /* 0x000fe20008410000 */
[----:B------:R-:W-:Y:S01]  /*3750*/  F2FP.BF16.F32.PACK_AB R115, R108, R115 ;  /* 0x000000736c73723e */ /* 0x000fe200000010ff */
[----:B------:R-:W-:Y:S01]  /*3760*/  FMUL.FTZ R108, R208, R235 ;  /* 0x000000ebd06c7220 */ /* 0x000fe20000410000 */
[----:B------:R-:W-:Y:S01]  /*3770*/  FSEL R69, R68, RZ, P6 ;  /* 0x000000ff44457208 */ /* 0x000fe20003000000 */
[----:B------:R-:W-:Y:S01]  /*3780*/  FMUL.FTZ R68, R109, UR6 ;  /* 0x000000066d447c20 */ /* 0x000fe20008410000 */
[----:B------:R-:W-:Y:S01]  /*3790*/  LOP3.LUT P6, RZ, R168, 0xff000000, RZ, 0xc0, !PT ;  /* 0xff000000a8ff7812 */ /* 0x000fe200078cc0ff */
[----:B------:R-:W-:Y:S01]  /*37a0*/  FMUL.FTZ R0, R108, UR6 ;  /* 0x000000066c007c20 */ /* 0x000fe20008410000 */
[----:B------:R-:W-:Y:S02]  /*37b0*/  FSEL R116, R112, RZ, P5 ;  /* 0x000000ff70747208 */ /* 0x000fe40002800000 */
[----:B------:R-:W-:-:S02]  /*37c0*/  LOP3.LUT P2, RZ, R140, 0xff00, RZ, 0xc0, !PT ;  /* 0x0000ff008cff7812 */ /* 0x000fc4000784c0ff */
[----:B------:R-:W-:Y:S02]  /*37d0*/  LOP3.LUT P5, RZ, R168, 0xff00, RZ, 0xc0, !PT ;  /* 0x0000ff00a8ff7812 */ /* 0x000fe400078ac0ff */
[----:B------:R-:W-:Y:S02]  /*37e0*/  FSEL R118, R112, RZ, P6 ;  /* 0x000000ff70767208 */ /* 0x000fe40003000000 */
[----:B------:R-:W-:Y:S02]  /*37f0*/  LOP3.LUT P3, RZ, R140, 0xff, RZ, 0xc0, !PT ;  /* 0x000000ff8cff7812 */ /* 0x000fe4000786c0ff */
        /* <DEDUP_REMOVED lines=10> */
[----:B------:R-:W-:Y:S01]  /*38a0*/  F2FP.BF16.F32.PACK_AB R112, R117, R112 ;  /* 0x000000707570723e */ /* 0x000fe200000010ff */
[----:B------:R-:W-:Y:S06]  /*38b0*/  BRA `(.L_x_2027) ;  /* 0x0000000800687947 */ /* 0x000fec0003800000 */
.L_x_2029:
        /* <DEDUP_REMOVED lines=8> */
[----:B------:R-:W-:Y:S01]  /*3940*/  FFMA.FTZ R70, R229, R123, R122 ;  /* 0x0000007be5467223 */ /* 0x000fe2000001007a */
[----:B------:R-:W-:Y:S01]  /*3950*/  FADD.FTZ R71, R224, -R71 ;  /* 0x80000047e0477221 */ /* 0x000fe20000010000 */
[----:B------:R-:W-:Y:S01]  /*3960*/  FADD.FTZ R69, R230, -R69 ;  /* 0x80000045e6457221 */ /* 0x000fe20000010000 */
[----:B------:R-:W-:Y:S01]  /*3970*/  FADD.FTZ R231, R231, -R68 ;  /* 0x80000044e7e77221 */ /* 0x000fe20000010000 */
[----:B-----5:R-:W-:Y:S01]  /*3980*/  ISETP.GE.U32.AND P2, PT, R140, RZ, PT ;  /* 0x000000ff8c00720c */ /* 0x020fe20003f46070 */
[C---:B------:R-:W-:Y:S01]  /*3990*/  FFMA.FTZ R71, R208.reuse, R71, R83 ;  /* 0x00000047d0477223 */ /* 0x040fe20000010053 */
[----:B------:R-:W-:Y:S01]  /*39a0*/  FFMA.FTZ R237, R237, R123, R122 ;  /* 0x0000007beded7223 */ /* 0x000fe2000001007a */
[C---:B------:R-:W-:Y:S01]  /*39b0*/  FFMA.FTZ R69, R208.reuse, R69, R82 ;  /* 0x00000045d0457223 */ /* 0x040fe20000010052 */
[----:B------:R-:W-:Y:S01]  /*39c0*/  FADD.FTZ R70, R225, -R70 ;  /* 0x80000046e1467221 */ /* 0x000fe20000010000 */
[----:B------:R-:W-:Y:S01]  /*39d0*/  FMUL.FTZ R68, R71, UR6 ;  /* 0x0000000647447c20 */ /* 0x000fe20008410000 */
[----:B------:R-:W-:Y:S01]  /*39e0*/  ISETP.GE.U32.AND.EX P5, PT, R141, 0x1000000, PT, P2 ;  /* 0x010000008d00780c */ /* 0x000fe20003fa6120 */
[----:B------:R-:W-:Y:S01]  /*39f0*/  FFMA.FTZ R231, R208, R231, R80 ;  /* 0x000000e7d0e77223 */ /* 0x000fe20000010050 */
[----:B------:R-:W-:Y:S01]  /*3a00*/  FADD.FTZ R237, R234, -R237 ;  /* 0x800000edeaed7221 */ /* 0x000fe20000010000 */
[----:B------:R-:W-:Y:S01]  /*3a10*/  ISETP.GE.U32.AND P2, PT, R168, RZ, PT ;  /* 0x000000ffa800720c */ /* 0x000fe20003f46070 */
[----:B------:R-:W-:Y:S01]  /*3a20*/  FMUL.FTZ R69, R69, UR6 ;  /* 0x0000000645457c20 */ /* 0x000fe20008410000 */
[----:B------:R-:W-:Y:S01]  /*3a30*/  LOP3.LUT P3, RZ, R141, 0xff0000, RZ, 0xc0, !PT ;  /* 0x00ff00008dff7812 */ /* 0x000fe2000786c0ff */
[----:B------:R-:W-:Y:S01]  /*3a40*/  FFMA.FTZ R70, R208, R70, R81 ;  /* 0x00000046d0467223 */ /* 0x000fe20000010051 */
[----:B------:R-:W-:Y:S01]  /*3a50*/  LOP3.LUT P6, RZ, R169, 0xff0000, RZ, 0xc0, !PT ;  /* 0x00ff0000a9ff7812 */ /* 0x000fe200078cc0ff */
[----:B------:R-:W-:Y:S01]  /*3a60*/  FMUL.FTZ R231, R231, UR6 ;  /* 0x00000006e7e77c20 */ /* 0x000fe20008410000 */
[----:B------:R-:W-:Y:S01]  /*3a70*/  FSEL R112, R68, RZ, P5 ;  /* 0x000000ff44707208 */ /* 0x000fe20002800000 */
[----:B------:R-:W-:Y:S01]  /*3a80*/  FFMA.FTZ R113, R236, R123, R122 ;  /* 0x0000007bec717223 */ /* 0x000fe2000001007a */
[----:B------:R-:W-:Y:S01]  /*3a90*/  LOP3.LUT P5, RZ, R141, 0xff, RZ, 0xc0, !PT ;  /* 0x000000ff8dff7812 */ /* 0x000fe200078ac0ff */
[----:B------:R-:W-:Y:S01]  /*3aa0*/  FFMA.FTZ R237, R208, R237, R78 ;  /* 0x000000edd0ed7223 */ /* 0x000fe2000001004e */
[----:B------:R-:W-:Y:S01]  /*3ab0*/  ISETP.GE.U32.AND.EX P2, PT, R169, 0x1000000, PT, P2 ;  /* 0x01000000a900780c */ /* 0x000fe20003f46120 */
[-CC-:B------:R-:W-:Y:S01]  /*3ac0*/  FFMA.FTZ R0, R0, R123.reuse, R122.reuse ;  /* 0x0000007b00007223 */ /* 0x180fe2000001007a */
[C---:B------:R-:W-:Y:S01]  /*3ad0*/  FSEL R115, R69.reuse, RZ, P3 ;  /* 0x000000ff45737208 */ /* 0x040fe20001800000 */
[----:B------:R-:W-:Y:S01]  /*3ae0*/  FADD.FTZ R113, R226, -R113 ;  /* 0x80000071e2717221 */ /* 0x000fe20000010000 */
        /* <DEDUP_REMOVED lines=9> */
[----:B------:R-:W-:Y:S01]  /*3b80*/  FFMA.FTZ R0, R208, R113, R79 ;  /* 0x00000071d0007223 */ /* 0x000fe2000001004f */
[----:B------:R-:W-:Y:S01]  /*3b90*/  LOP3.LUT P2, RZ, R169, 0xff00, RZ, 0xc0, !PT ;  /* 0x0000ff00a9ff7812 */ /* 0x000fe2000784c0ff */
[----:B------:R-:W-:Y:S01]  /*3ba0*/  FADD.FTZ R238, R227, -R238 ;  /* 0x800000eee3ee7221 */ /* 0x000fe20000010000 */
[----:B------:R-:W-:Y:S01]  /*3bb0*/  LOP3.LUT P5, RZ, R140, 0xff0000, RZ, 0xc0, !PT ;  /* 0x00ff00008cff7812 */ /* 0x000fe200078ac0ff */
[----:B------:R-:W-:Y:S01]  /*3bc0*/  FMUL.FTZ R0, R0, UR6 ;  /* 0x0000000600007c20 */ /* 0x000fe20008410000 */
[----:B------:R-:W-:Y:S01]  /*3bd0*/  FSEL R117, R69, RZ, P6 ;  /* 0x000000ff45757208 */ /* 0x000fe20003000000 */
[C---:B------:R-:W-:Y:S01]  /*3be0*/  FFMA.FTZ R238, R208.reuse, R238, R77 ;  /* 0x000000eed0ee7223 */ /* 0x040fe2000001004d */
[----:B------:R-:W-:Y:S01]  /*3bf0*/  FSEL R70, R231, RZ, P3 ;  /* 0x000000ffe7467208 */ /* 0x000fe20001800000 */
[----:B------:R-:W-:Y:S01]  /*3c00*/  FFMA.FTZ R235, R208, R235, R76 ;  /* 0x000000ebd0eb7223 */ /* 0x000fe2000001004c */
[----:B------:R-:W-:Y:S01]  /*3c10*/  FSEL R69, R69, RZ, P2 ;  /* 0x000000ff45457208 */ /* 0x000fe20001000000 */
[----:B------:R-:W-:Y:S01]  /*3c20*/  FMUL.FTZ R238, R238, UR6 ;  /* 0x00000006eeee7c20 */ /* 0x000fe20008410000 */
[----:B------:R-:W-:Y:S01]  /*3c30*/  FSEL R113, R237, RZ, P5 ;  /* 0x000000ffed717208 */ /* 0x000fe20002800000 */
[----:B------:R-:W-:Y:S01]  /*3c40*/  FMUL.FTZ R235, R235, UR6 ;  /* 0x00000006ebeb7c20 */ /* 0x000fe20008410000 */
[----:B------:R-:W-:-:S02]  /*3c50*/  LOP3.LUT P5, RZ, R168, 0xff0000, RZ, 0xc0, !PT ;  /* 0x00ff0000a8ff7812 */ /* 0x000fc400078ac0ff */
[----:B------:R-:W-:Y:S02]  /*3c60*/  F2FP.BF16.F32.PACK_AB R70, R69, R70 ;  /* 0x000000464546723e */ /* 0x000fe400000010ff */
[----:B------:R-:W-:Y:S02]  /*3c70*/  LOP3.LUT P3, RZ, R140, 0xff000000, RZ, 0xc0, !PT ;  /* 0xff0000008cff7812 */ /* 0x000fe4000786c0ff */
[----:B------:R-:W-:Y:S02]  /*3c80*/  FSEL R69, R237, RZ, P5 ;  /* 0x000000ffed457208 */ /* 0x000fe40002800000 */
        /* <DEDUP_REMOVED lines=19> */
.L_x_2031:
        /* <DEDUP_REMOVED lines=8> */
[----:B------:R-:W-:Y:S01]  /*3e40*/  FFMA.FTZ R75, R208, R71, R83 ;  /* 0x00000047d04b7223 */ /* 0x000fe20000010053 */
[----:B------:R-:W-:Y:S01]  /*3e50*/  ISETP.GE.U32.AND P3, PT, R168, RZ, PT ;  /* 0x000000ffa800720c */ /* 0x000fe20003f66070 */
[C---:B------:R-:W-:Y:S01]  /*3e60*/  FFMA.FTZ R74, R208.reuse, R69, R82 ;  /* 0x00000045d04a7223 */ /* 0x040fe20000010052 */
[----:B------:R-:W-:Y:S01]  /*3e70*/  FADD.FTZ R231, R231, -R68 ;  /* 0x80000044e7e77221 */ /* 0x000fe20000010000 */
[----:B------:R-:W-:Y:S01]  /*3e80*/  FMUL.FTZ R69, R75, UR6 ;  /* 0x000000064b457c20 */ /* 0x000fe20008410000 */
[----:B------:R-:W-:Y:S01]  /*3e90*/  ISETP.GE.U32.AND.EX P2, PT, R141, 0x1000000, PT, P2 ;  /* 0x010000008d00780c */ /* 0x000fe20003f46120 */
[----:B------:R-:W-:Y:S01]  /*3ea0*/  FFMA.FTZ R73, R208, R70, R81 ;  /* 0x00000046d0497223 */ /* 0x000fe20000010051 */
[----:B------:R-:W-:Y:S01]  /*3eb0*/  ISETP.GE.U32.AND.EX P3, PT, R169, 0x1000000, PT, P3 ;  /* 0x01000000a900780c */ /* 0x000fe20003f66130 */
[----:B------:R-:W-:Y:S01]  /*3ec0*/  FFMA.FTZ R237, R237, R123, R122 ;  /* 0x0000007beded7223 */ /* 0x000fe2000001007a */
[----:B------:R-:W-:Y:S01]  /*3ed0*/  FMUL.FTZ R68, R74, UR6 ;  /* 0x000000064a447c20 */ /* 0x000fe20008410000 */
[----:B------:R-:W-:Y:S01]  /*3ee0*/  LOP3.LUT P6, RZ, R141, 0xff0000, RZ, 0xc0, !PT ;  /* 0x00ff00008dff7812 */ /* 0x000fe200078cc0ff */
[----:B------:R-:W-:Y:S01]  /*3ef0*/  FFMA.FTZ R72, R208, R231, R80 ;  /* 0x000000e7d0487223 */ /* 0x000fe20000010050 */
[----:B------:R-:W-:Y:S01]  /*3f00*/  LOP3.LUT P5, RZ, R169, 0xff0000, RZ, 0xc0, !PT ;  /* 0x00ff0000a9ff7812 */ /* 0x000fe200078ac0ff */
[----:B------:R-:W-:Y:S01]  /*3f10*/  FADD.FTZ R237, R234, -R237 ;  /* 0x800000edeaed7221 */ /* 0x000fe20000010000 */
[C---:B------:R-:W-:Y:S01]  /*3f20*/  FSEL R108, R69.reuse, RZ, P2 ;  /* 0x000000ff456c7208 */ /* 0x040fe20001000000 */
[----:B------:R-:W-:Y:S01]  /*3f30*/  FFMA.FTZ R238, R238, R123, R122 ;  /* 0x0000007beeee7223 */ /* 0x000fe2000001007a */
[----:B------:R-:W-:Y:S01]  /*3f40*/  FSEL R112, R69, RZ, P3 ;  /* 0x000000ff45707208 */ /* 0x000fe20001800000 */
[----:B------:R-:W-:Y:S01]  /*3f50*/  FMUL.FTZ R69, R73, UR6 ;  /* 0x0000000649457c20 */ /* 0x000fe20008410000 */
[----:B------:R-:W-:Y:S01]  /*3f60*/  LOP3.LUT P2, RZ, R141, 0xff00, RZ, 0xc0, !PT ;  /* 0x0000ff008dff7812 */ /* 0x000fe2000784c0ff */
[----:B------:R-:W-:Y:S01]  /*3f70*/  FFMA.FTZ R110, R208, R237, R78 ;  /* 0x000000edd06e7223 */ /* 0x000fe2000001004e */
        /* <DEDUP_REMOVED lines=8> */
[----:B------:R-:W-:-:S02]  /*4000*/  LOP3.LUT P5, RZ, R169, 0xff, RZ, 0xc0, !PT ;  /* 0x000000ffa9ff7812 */ /* 0x000fc400078ac0ff */
[C---:B------:R-:W-:Y:S02]  /*4010*/  FSEL R117, R69.reuse, RZ, P2 ;  /* 0x000000ff45757208 */ /* 0x040fe40001000000 */
[----:B------:R-:W-:Y:S01]  /*4020*/  FSEL R109, R69, RZ, P3 ;  /* 0x000000ff456d7208 */ /* 0x000fe20001800000 */
[----:B------:R-:W-:Y:S01]  /*4030*/  FFMA.FTZ R69, R236, R123, R122 ;  /* 0x0000007bec457223 */ /* 0x000fe2000001007a */
[C---:B------:R-:W-:Y:S02]  /*4040*/  FSEL R114, R68.reuse, RZ, P6 ;  /* 0x000000ff44727208 */ /* 0x040fe40003000000 */
        /* <DEDUP_REMOVED lines=10> */
[----:B------:R-:W-:Y:S01]  /*40f0*/  LOP3.LUT P5, RZ, R140, 0xff000000, RZ, 0xc0, !PT ;  /* 0xff0000008cff7812 */ /* 0x000fe200078ac0ff */
[----:B------:R-:W-:Y:S01]  /*4100*/  FFMA.FTZ R109, R208, R238, R77 ;  /* 0x000000eed06d7223 */ /* 0x000fe2000001004d */
[----:B------:R-:W-:Y:S01]  /*4110*/  F2FP.BF16.F32.PACK_AB R115, R108, R115 ;  /* 0x000000736c73723e */ /* 0x000fe200000010ff */
[----:B------:R-:W-:Y:S01]  /*4120*/  FFMA.FTZ R108, R208, R235, R76 ;  /* 0x000000ebd06c7223 */ /* 0x000fe2000001004c */
[----:B------:R-:W-:Y:S01]  /*4130*/  FSEL R69, R68, RZ, P6 ;  /* 0x000000ff44457208 */ /* 0x000fe20003000000 */
[----:B------:R-:W-:Y:S01]  /*4140*/  FMUL.FTZ R68, R109, UR6 ;  /* 0x000000066d447c20 */ /* 0x000fe20008410000 */
[----:B------:R-:W-:Y:S01]  /*4150*/  LOP3.LUT P6, RZ, R168, 0xff000000, RZ, 0xc0, !PT ;  /* 0xff000000a8ff7812 */ /* 0x000fe200078cc0ff */
[----:B------:R-:W-:Y:S01]  /*4160*/  FMUL.FTZ R0, R108, UR6 ;  /* 0x000000066c007c20 */ /* 0x000fe20008410000 */
[----:B------:R-:W-:-:S02]  /*4170*/  FSEL R116, R112, RZ, P5 ;  /* 0x000000ff70747208 */ /* 0x000fc40002800000 */
[----:B------:R-:W-:Y:S02]  /*4180*/  LOP3.LUT P2, RZ, R140, 0xff00, RZ, 0xc0, !PT ;  /* 0x0000ff008cff7812 */ /* 0x000fe4000784c0ff */
[----:B------:R-:W-:Y:S02]  /*4190*/  LOP3.LUT P5, RZ, R168, 0xff00, RZ, 0xc0, !PT ;  /* 0x0000ff00a8ff7812 */ /* 0x000fe400078ac0ff */
[----:B------:R-:W-:Y:S02]  /*41a0*/  FSEL R118, R112, RZ, P6 ;  /* 0x000000ff70767208 */ /* 0x000fe40003000000 */
[----:B------:R-:W-:Y:S02]  /*41b0*/  LOP3.LUT P3, RZ, R140, 0xff, RZ, 0xc0, !PT ;  /* 0x000000ff8cff7812 */ /* 0x000fe4000786c0ff */
[----:B------:R-:W-:Y:S02]  /*41c0*/  LOP3.LUT P6, RZ, R168, 0xff, RZ, 0xc0, !PT ;  /* 0x000000ffa8ff7812 */ /* 0x000fe400078cc0ff */
        /* <DEDUP_REMOVED lines=8> */
[----:B------:R-:W-:-:S07]  /*4250*/  F2FP.BF16.F32.PACK_AB R112, R117, R112 ;  /* 0x000000707570723e */ /* 0x000fce00000010ff */
.L_x_2027:
        /* <DEDUP_REMOVED lines=22> */
[----:B------:R-:W-:Y:S01]  /*43c0*/  FFMA.FTZ R219, R219, R123, R122 ;  /* 0x0000007bdbdb7223 */ /* 0x000fe2000001007a */
        /* <DEDUP_REMOVED lines=8> */
[----:B------:R-:W-:Y:S01]  /*4450*/  FFMA.FTZ R209, R209, R123, R122 ;  /* 0x0000007bd1d17223 */ /* 0x000fe2000001007a */
        /* <DEDUP_REMOVED lines=28> */
[C---:B------:R-:W-:Y:S01]  /*4620*/  LOP3.LUT P6, RZ, R136.reuse, 0xff000000, RZ, 0xc0, !PT ;  /* 0xff00000088ff7812 */ /* 0x040fe200078cc0ff */
        /* <DEDUP_REMOVED lines=29> */
.L_x_2034:
        /* <DEDUP_REMOVED lines=8> */
[C---:B------:R-:W-:Y:S01]  /*4880*/  FFMA.FTZ R221, R208.reuse, R221, R91 ;  /* 0x000000ddd0dd7223 */ /* 0x040fe2000001005b */
[----:B------:R-:W-:Y:S01]  /*4890*/  FFMA.FTZ R217, R208, R217, R90 ;  /* 0x000000d9d0d97223 */ /* 0x000fe2000001005a */
[----:B------:R-:W-:Y:S01]  /*48a0*/  FFMA.FTZ R219, R219, R123, R122 ;  /* 0x0000007bdbdb7223 */ /* 0x000fe2000001007a */
[----:B------:R-:W-:Y:S01]  /*48b0*/  LOP3.LUT P5, RZ, R137, 0xff0000, RZ, 0xc0, !PT ;  /* 0x00ff000089ff7812 */ /* 0x000fe200078ac0ff */
[----:B------:R-:W-:Y:S01]  /*48c0*/  FMUL.FTZ R221, R221, UR6 ;  /* 0x00000006dddd7c20 */ /* 0x000fe20008410000 */
[----:B------:R-:W-:Y:S01]  /*48d0*/  FMUL.FTZ R217, R217, UR6 ;  /* 0x00000006d9d97c20 */ /* 0x000fe20008410000 */
[----:B------:R-:W-:Y:S01]  /*48e0*/  FADD.FTZ R219, R218, -R219 ;  /* 0x800000dbdadb7221 */ /* 0x000fe20000010000 */
[----:B------:R-:W-:Y:S01]  /*48f0*/  FFMA.FTZ R213, R208, R213, R88 ;  /* 0x000000d5d0d57223 */ /* 0x000fe20000010058 */
[-CC-:B------:R-:W-:Y:S01]  /*4900*/  FFMA.FTZ R209, R209, R123.reuse, R122.reuse ;  /* 0x0000007bd1d17223 */ /* 0x180fe2000001007a */
[----:B0-----:R-:W-:Y:S01]  /*4910*/  FSEL R68, R221, RZ, P3 ;  /* 0x000000ffdd447208 */ /* 0x001fe20001800000 */
[----:B------:R-:W-:Y:S01]  /*4920*/  FFMA.FTZ R210, R210, R123, R122 ;  /* 0x0000007bd2d27223 */ /* 0x000fe2000001007a */
[----:B------:R-:W-:Y:S01]  /*4930*/  ISETP.GE.U32.AND P3, PT, R170, RZ, PT ;  /* 0x000000ffaa00720c */ /* 0x000fe20003f66070 */
[----:B------:R-:W-:Y:S01]  /*4940*/  FFMA.FTZ R219, R208, R219, R89 ;  /* 0x000000dbd0db7223 */ /* 0x000fe20000010059 */
[----:B------:R-:W-:Y:S01]  /*4950*/  FSEL R115, R217, RZ, P5 ;  /* 0x000000ffd9737208 */ /* 0x000fe20002800000 */
[----:B------:R-:W-:Y:S01]  /*4960*/  FMUL.FTZ R213, R213, UR6 ;  /* 0x00000006d5d57c20 */ /* 0x000fe20008410000 */
[C---:B------:R-:W-:Y:S01]  /*4970*/  ISETP.GE.U32.AND.EX P3, PT, R171.reuse, 0x1000000, PT, P3 ;  /* 0x01000000ab00780c */ /* 0x040fe20003f66130 */
        /* <DEDUP_REMOVED lines=51> */
.L_x_2033:
        /* <DEDUP_REMOVED lines=8> */
[--C-:B------:R-:W-:Y:S01]  /*4d30*/  FFMA.FTZ R219, R219, R123, R122.reuse ;  /* 0x0000007bdbdb7223 */ /* 0x100fe2000001007a */
        /* <DEDUP_REMOVED lines=8> */
[----:B------:R-:W-:Y:S01]  /*4dc0*/  FFMA.FTZ R209, R209, R123, R122 ;  /* 0x0000007bd1d17223 */ /* 0x000fe2000001007a */
        /* <DEDUP_REMOVED lines=11> */
[--C-:B------:R-:W-:Y:S01]  /*4e80*/  FFMA.FTZ R197, R197, R123, R122.reuse ;  /* 0x0000007bc5c57223 */ /* 0x100fe2000001007a */
[----:B------:R-:W-:Y:S01]  /*4e90*/  FSEL R118, R68, RZ, P3 ;  /* 0x000000ff44767208 */ /* 0x000fe20001800000 */
[----:B------:R-:W-:Y:S01]  /*4ea0*/  FMUL.FTZ R111, R208, R111 ;  /* 0x0000006fd06f7220 */ /* 0x000fe20000410000 */
[----:B------:R-:W-:Y:S01]  /*4eb0*/  FSEL R108, R68, RZ, P5 ;  /* 0x000000ff446c7208 */ /* 0x000fe20002800000 */
[----:B------:R-:W-:Y:S01]  /*4ec0*/  FMUL.FTZ R68, R73, UR6 ;  /* 0x0000000649447c20 */ /* 0x000fe20008410000 */
[----:B------:R-:W-:Y:S01]  /*4ed0*/  FSEL R114, R0, RZ, P6 ;  /* 0x000000ff00727208 */ /* 0x000fe20003000000 */
[----:B------:R-:W-:Y:S01]  /*4ee0*/  FMUL.FTZ R110, R208, R209 ;  /* 0x000000d1d06e7220 */ /* 0x000fe20000410000 */
        /* <DEDUP_REMOVED lines=9> */
[----:B------:R-:W-:Y:S01]  /*4f80*/  FMUL.FTZ R109, R208, R197 ;  /* 0x000000c5d06d7220 */ /* 0x000fe20000410000 */
        /* <DEDUP_REMOVED lines=30> */
.L_x_2036:
        /* <DEDUP_REMOVED lines=10> */
[--C-:B------:R-:W-:Y:S01]  /*5210*/  FFMA.FTZ R219, R219, R123, R122.reuse ;  /* 0x0000007bdbdb7223 */ /* 0x100fe2000001007a */
[----:B------:R-:W-:Y:S01]  /*5220*/  LOP3.LUT P5, RZ, R137, 0xff0000, RZ, 0xc0, !PT ;  /* 0x00ff000089ff7812 */ /* 0x000fe200078ac0ff */
[----:B------:R-:W-:Y:S01]  /*5230*/  FMUL.FTZ R221, R221, UR6 ;  /* 0x00000006dddd7c20 */ /* 0x000fe20008410000 */
[----:B------:R-:W-:Y:S01]  /*5240*/  FMUL.FTZ R217, R217, UR6 ;  /* 0x00000006d9d97c20 */ /* 0x000fe20008410000 */
[----:B------:R-:W-:Y:S01]  /*5250*/  FADD.FTZ R219, R218, -R219 ;  /* 0x800000dbdadb7221 */ /* 0x000fe20000010000 */
[----:B------:R-:W-:Y:S01]  /*5260*/  FMUL.FTZ R213, R208, R213 ;  /* 0x000000d5d0d57220 */ /* 0x000fe20000410000 */
[-CC-:B------:R-:W-:Y:S01]  /*5270*/  FFMA.FTZ R209, R209, R123.reuse, R122.reuse ;  /* 0x0000007bd1d17223 */ /* 0x180fe2000001007a */
[----:B0-----:R-:W-:Y:S01]  /*5280*/  FSEL R68, R221, RZ, P3 ;  /* 0x000000ffdd447208 */ /* 0x001fe20001800000 */
[----:B------:R-:W-:Y:S01]  /*5290*/  FFMA.FTZ R210, R210, R123, R122 ;  /* 0x0000007bd2d27223 */ /* 0x000fe2000001007a */
[----:B------:R-:W-:Y:S01]  /*52a0*/  ISETP.GE.U32.AND P3, PT, R170, RZ, PT ;  /* 0x000000ffaa00720c */ /* 0x000fe20003f66070 */
[----:B------:R-:W-:Y:S01]  /*52b0*/  FMUL.FTZ R219, R208, R219 ;  /* 0x000000dbd0db7220 */ /* 0x000fe20000410000 */
[----:B------:R-:W-:Y:S01]  /*52c0*/  FSEL R115, R217, RZ, P5 ;  /* 0x000000ffd9737208 */ /* 0x000fe20002800000 */
[----:B------:R-:W-:Y:S01]  /*52d0*/  FMUL.FTZ R213, R213, UR6 ;  /* 0x00000006d5d57c20 */ /* 0x000fe20008410000 */
[C---:B------:R-:W-:Y:S01]  /*52e0*/  ISETP.GE.U32.AND.EX P3, PT, R171.reuse, 0x1000000, PT, P3 ;  /* 0x01000000ab00780c */ /* 0x040fe20003f66130 */
[----:B------:R-:W-:Y:S01]  /*52f0*/  FADD.FTZ R209, R212, -R209 ;  /* 0x800000d1d4d17221 */ /* 0x000fe20000010000 */
[----:B------:R-:W-:Y:S01]  /*5300*/  LOP3.LUT P6, RZ, R171, 0xff0000, RZ, 0xc0, !PT ;  /* 0x00ff0000abff7812 */ /* 0x000fe200078cc0ff */
[----:B------:R-:W-:Y:S01]  /*5310*/  FADD.FTZ R215, R215, -R210 ;  /* 0x800000d2d7d77221 */ /* 0x000fe20000010000 */
[----:B------:R-:W-:Y:S01]  /*5320*/  LOP3.LUT P5, RZ, R137, 0xff, RZ, 0xc0, !PT ;  /* 0x000000ff89ff7812 */ /* 0x000fe200078ac0ff */
[--C-:B------:R-:W-:Y:S01]  /*5330*/  FFMA.FTZ R197, R197, R123, R122.reuse ;  /* 0x0000007bc5c57223 */ /* 0x100fe2000001007a */
        /* <DEDUP_REMOVED lines=46> */
.L_x_2032:
        /* <DEDUP_REMOVED lines=9> */
[----:B------:R-:W-:Y:S01]  /*56b0*/  FFMA.FTZ R213, R213, R123, R122 ;  /* 0x0000007bd5d57223 */ /* 0x000fe2000001007a */
[C---:B0-----:R-:W-:Y:S01]  /*56c0*/  FFMA.FTZ R74, R208.reuse, R217, R90 ;  /* 0x000000d9d04a7223 */ /* 0x041fe2000001005a */
        /* <DEDUP_REMOVED lines=45> */
.L_x_2038:
        /* <DEDUP_REMOVED lines=29> */
[----:B0-----:R-:W-:Y:S01]  /*5b70*/  FSEL R115, R217, RZ, P5 ;  /* 0x000000ffd9737208 */ /* 0x001fe20002800000 */
        /* <DEDUP_REMOVED lines=24> */
.L_x_2037:
        /* <DEDUP_REMOVED lines=9> */
[C---:B0-----:R-:W-:Y:S01]  /*5d90*/  FMUL.FTZ R74, R208.reuse, R217 ;  /* 0x000000d9d04a7220 */ /* 0x041fe20000410000 */
        /* <DEDUP_REMOVED lines=45> */
.L_x_2039:
[-CC-:B------:R-:W-:Y:S01]  /*6070*/  FFMA.FTZ R221, R221, R123.reuse, R122.reuse ;  /* 0x0000007bdddd7223 */ /* 0x180fe2000001007a */
[-CC-:B------:R-:W-:Y:S01]  /*6080*/  FFMA.FTZ R220, R220, R123.reuse, R122.reuse ;  /* 0x0000007bdcdc7223 */ /* 0x180fe2000001007a */
[-CC-:B------:R-:W-:Y:S01]  /*6090*/  FFMA.FTZ R209, R209, R123.reuse, R122.reuse ;  /* 0x0000007bd1d17223 */ /* 0x180fe2000001007a */
[-C--:B------:R-:W-:Y:S01]  /*60a0*/  FFMA.FTZ R213, R213, R123.reuse, R122 ;  /* 0x0000007bd5d57223 */ /* 0x080fe2000001007a */
[----:B------:R-:W-:Y:S01]  /*60b0*/  FADD.FTZ R221, R222, -R221 ;  /* 0x800000dddedd7221 */ /* 0x000fe20000010000 */
[----:B------:R-:W-:Y:S01]  /*60c0*/  FADD.FTZ R217, R217, -R220 ;  /* 0x800000dcd9d97221 */ /* 0x000fe20000010000 */
[--C-:B------:R-:W-:Y:S01]  /*60d0*/  FFMA.FTZ R219, R219, R123, R122.reuse ;  /* 0x0000007bdbdb7223 */ /* 0x100fe2000001007a */
        /* <DEDUP_REMOVED lines=20> */
[----:B0-----:R-:W-:Y:S01]  /*6220*/  FSEL R116, R221, RZ, P3 ;  /* 0x000000ffdd747208 */ /* 0x001fe20001800000 */
        /* <DEDUP_REMOVED lines=25> */
.L_x_2035:
        /* <DEDUP_REMOVED lines=13> */
[-CC-:B0-----:R-:W-:Y:S01]  /*6490*/  FFMA.FTZ R68, R195, R123.reuse, R122.reuse ;  /* 0x0000007bc3447223 */ /* 0x181fe2000001007a */
[-C--:B------:R-:W-:Y:S01]  /*64a0*/  FFMA.FTZ R69, R190, R123.reuse, R122 ;  /* 0x0000007bbe457223 */ /* 0x080fe2000001007a */
[----:B------:R-:W-:Y:S01]  /*64b0*/  LOP3.LUT P5, RZ, R135, 0xff0000, RZ, 0xc0, !PT ;  /* 0x00ff000087ff7812 */ /* 0x000fe200078ac0ff */
[----:B------:R-:W-:Y:S01]  /*64c0*/  FADD.FTZ R191, R191, -R194 ;  /* 0x800000c2bfbf7221 */ /* 0x000fe20000010000 */
[----:B------:R-:W-:Y:S01]  /*64d0*/  FADD.FTZ R68, R193, -R68 ;  /* 0x80000044c1447221 */ /* 0x000fe20000010000 */
[----:B------:R-:W-:Y:S01]  /*64e0*/  FADD.FTZ R69, R188, -R69 ;  /* 0x80000045bc457221 */ /* 0x000fe20000010000 */
[----:B------:R-:W-:Y:S01]  /*64f0*/  FFMA.FTZ R192, R192, R123, R122 ;  /* 0x0000007bc0c07223 */ /* 0x000fe2000001007a */
[C---:B------:R-:W-:Y:S01]  /*6500*/  FFMA.FTZ R74, R208.reuse, R191, R98 ;  /* 0x000000bfd04a7223 */ /* 0x040fe20000010062 */
        /* <DEDUP_REMOVED lines=66> */
.L_x_2042:
[-CC-:B------:R-:W-:Y:S01]  /*6930*/  FFMA.FTZ R194, R194, R123.reuse, R122.reuse ;  /* 0x0000007bc2c27223 */ /* 0x180fe2000001007a */
[-CC-:B------:R-:W-:Y:S01]  /*6940*/  FFMA.FTZ R0, R195, R123.reuse, R122.reuse ;  /* 0x0000007bc3007223 */ /* 0x180fe2000001007a */
[-CC-:B0-----:R-:W-:Y:S01]  /*6950*/  FFMA.FTZ R69, R190, R123.reuse, R122.reuse ;  /* 0x0000007bbe457223 */ /* 0x181fe2000001007a */
[----:B------:R-:W-:Y:S01]  /*6960*/  FFMA.FTZ R192, R192, R123, R122 ;  /* 0x0000007bc0c07223 */ /* 0x000fe2000001007a */
[----:B------:R-:W-:Y:S01]  /*6970*/  FADD.FTZ R191, R191, -R194 ;  /* 0x800000c2bfbf7221 */ /* 0x000fe20000010000 */
[----:B------:R-:W-:Y:S01]  /*6980*/  FADD.FTZ R0, R193, -R0 ;  /* 0x80000000c1007221 */ /* 0x000fe20000010000 */
[----:B------:R-:W-:Y:S01]  /*6990*/  FADD.FTZ R69, R188, -R69 ;  /* 0x80000045bc457221 */ /* 0x000fe20000010000 */
[----:B------:R-:W-:Y:S01]  /*69a0*/  ISETP.GE.U32.AND P3, PT, R134, RZ, PT ;  /* 0x000000ff8600720c */ /* 0x000fe20003f66070 */
[C---:B------:R-:W-:Y:S01]  /*69b0*/  FFMA.FTZ R191, R208.reuse, R191, R98 ;  /* 0x000000bfd0bf7223 */ /* 0x040fe20000010062 */
[C---:B------:R-:W-:Y:S01]  /*69c0*/  FFMA.FTZ R0, R208.reuse, R0, R99 ;  /* 0x00000000d0007223 */ /* 0x040fe20000010063 */
[----:B------:R-:W-:Y:S01]  /*69d0*/  LOP3.LUT P5, RZ, R135, 0xff0000, RZ, 0xc0, !PT ;  /* 0x00ff000087ff7812 */ /* 0x000fe200078ac0ff */
[----:B------:R-:W-:Y:S01]  /*69e0*/  FFMA.FTZ R69, R208, R69, R96 ;  /* 0x00000045d0457223 */ /* 0x000fe20000010060 */
[----:B------:R-:W-:Y:S01]  /*69f0*/  FMUL.FTZ R191, R191, UR6 ;  /* 0x00000006bfbf7c20 */ /* 0x000fe20008410000 */
[----:B------:R-:W-:Y:S01]  /*6a00*/  FMUL.FTZ R0, R0, UR6 ;  /* 0x0000000600007c20 */ /* 0x000fe20008410000 */
[----:B------:R-:W-:Y:S01]  /*6a10*/  FADD.FTZ R192, R189, -R192 ;  /* 0x800000c0bdc07221 */ /* 0x000fe20000010000 */
[----:B------:R-:W-:Y:S01]  /*6a20*/  ISETP.GE.U32.AND.EX P3, PT, R135, 0x1000000, PT, P3 ;  /* 0x010000008700780c */ /* 0x000fe20003f66130 */
[-CC-:B------:R-:W-:Y:S01]  /*6a30*/  FFMA.FTZ R156, R156, R123.reuse, R122.reuse ;  /* 0x0000007b9c9c7223 */ /* 0x180fe2000001007a */
[-C--:B------:R-:W-:Y:S01]  /*6a40*/  FFMA.FTZ R158, R158, R123.reuse, R122 ;  /* 0x0000007b9e9e7223 */ /* 0x080fe2000001007a */
[----:B------:R-:W-:Y:S01]  /*6a50*/  FSEL R115, R191, RZ, P5 ;  /* 0x000000ffbf737208 */ /* 0x000fe20002800000 */
[----:B------:R-:W-:Y:S01]  /*6a60*/  FMUL.FTZ R69, R69, UR6 ;  /* 0x0000000645457c20 */ /* 0x000fe20008410000 */
[----:B------:R-:W-:Y:S01]  /*6a70*/  LOP3.LUT P6, RZ, R173, 0xff0000, RZ, 0xc0, !PT ;  /* 0x00ff0000adff7812 */ /* 0x000fe200078cc0ff */
[----:B------:R-:W-:Y:S01]  /*6a80*/  FFMA.FTZ R192, R208, R192, R97 ;  /* 0x000000c0d0c07223 */ /* 0x000fe20000010061 */
[----:B------:R-:W-:Y:S01]  /*6a90*/  FSEL R68, R0, RZ, P3 ;  /* 0x000000ff00447208 */ /* 0x000fe20001800000 */
[----:B------:R-:W-:Y:S01]  /*6aa0*/  FADD.FTZ R157, R157, -R156 ;  /* 0x8000009c9d9d7221 */ /* 0x000fe20000010000 */
[----:B------:R-:W-:Y:S01]  /*6ab0*/  LOP3.LUT P5, RZ, R135, 0xff, RZ, 0xc0, !PT ;  /* 0x000000ff87ff7812 */ /* 0x000fe200078ac0ff */
[----:B------:R-:W-:Y:S01]  /*6ac0*/  FADD.FTZ R158, R159, -R158 ;  /* 0x8000009e9f9e7221 */ /* 0x000fe20000010000 */
[----:B------:R-:W-:Y:S01]  /*6ad0*/  ISETP.GE.U32.AND P3, PT, R172, RZ, PT ;  /* 0x000000ffac00720c */ /* 0x000fe20003f66070 */
[----:B------:R-:W-:Y:S01]  /*6ae0*/  FFMA.FTZ R154, R154, R123, R122 ;  /* 0x0000007b9a9a7223 */ /* 0x000fe2000001007a */
[----:B------:R-:W-:Y:S01]  /*6af0*/  FSEL R71, R191, RZ, P6 ;  /* 0x000000ffbf477208 */ /* 0x000fe20003000000 */
[----:B------:R-:W-:Y:S01]  /*6b00*/  FMUL.FTZ R192, R192, UR6 ;  /* 0x00000006c0c07c20 */ /* 0x000fe20008410000 */
[----:B------:R-:W-:Y:S01]  /*6b10*/  FSEL R114, R69, RZ, P5 ;  /* 0x000000ff45727208 */ /* 0x000fe20002800000 */
[C---:B------:R-:W-:Y:S01]  /*6b20*/  FFMA.FTZ R157, R208.reuse, R157, R94 ;  /* 0x0000009dd09d7223 */ /* 0x040fe2000001005e */
[C---:B------:R-:W-:Y:S01]  /*6b30*/  ISETP.GE.U32.AND.EX P3, PT, R173.reuse, 0x1000000, PT, P3 ;  /* 0x01000000ad00780c */ /* 0x040fe20003f66130 */
        /* <DEDUP_REMOVED lines=9> */
[----:B------:R-:W-:Y:S01]  /*6bd0*/  FSEL R121, R192, RZ, P5 ;  /* 0x000000ffc0797208 */ /* 0x000fe20002800000 */
[----:B------:R-:W-:Y:S01]  /*6be0*/  FFMA.FTZ R154, R208, R154, R93 ;  /* 0x0000009ad09a7223 */ /* 0x000fe2000001005d */
[----:B------:R-:W-:Y:S01]  /*6bf0*/  LOP3.LUT P3, RZ, R135, 0xff00, RZ, 0xc0, !PT ;  /* 0x0000ff0087ff7812 */ /* 0x000fe2000786c0ff */
[----:B------:R-:W-:Y:S01]  /*6c00*/  FADD.FTZ R153, R152, -R153 ;  /* 0x8000009998997221 */ /* 0x000fe20000010000 */
[----:B------:R-:W-:Y:S01]  /*6c10*/  LOP3.LUT P6, RZ, R134, 0xff0000, RZ, 0xc0, !PT ;  /* 0x00ff000086ff7812 */ /* 0x000fe200078cc0ff */
[----:B------:R-:W-:Y:S01]  /*6c20*/  FMUL.FTZ R154, R154, UR6 ;  /* 0x000000069a9a7c20 */ /* 0x000fe20008410000 */
[----:B------:R-:W-:Y:S01]  /*6c30*/  LOP3.LUT P5, RZ, R134, 0xff000000, RZ, 0xc0, !PT ;  /* 0xff00000086ff7812 */ /* 0x000fe200078ac0ff */
[----:B------:R-:W-:Y:S01]  /*6c40*/  FFMA.FTZ R153, R208, R153, R92 ;  /* 0x00000099d0997223 */ /* 0x000fe2000001005c */
[----:B------:R-:W-:-:S02]  /*6c50*/  F2FP.BF16.F32.PACK_AB R71, R0, R71 ;  /* 0x000000470047723e */ /* 0x000fc400000010ff */
[----:B------:R-:W-:Y:S01]  /*6c60*/  FSEL R119, R192, RZ, P3 ;  /* 0x000000ffc0777208 */ /* 0x000fe20001800000 */
        /* <DEDUP_REMOVED lines=23> */
.L_x_2041:
        /* <DEDUP_REMOVED lines=9> */
[C---:B------:R-:W-:Y:S01]  /*6e70*/  FMUL.FTZ R74, R208.reuse, R191 ;  /* 0x000000bfd04a7220 */ /* 0x040fe20000410000 */
        /* <DEDUP_REMOVED lines=21> */
[----:B------:R-:W-:Y:S01]  /*6fd0*/  FMUL.FTZ R111, R208, R111 ;  /* 0x0000006fd06f7220 */ /* 0x000fe20000410000 */
[----:B------:R-:W-:Y:S01]  /*6fe0*/  FSEL R108, R68, RZ, P5 ;  /* 0x000000ff446c7208 */ /* 0x000fe20002800000 */
[----:B------:R-:W-:Y:S01]  /*6ff0*/  FMUL.FTZ R68, R73, UR6 ;  /* 0x0000000649447c20 */ /* 0x000fe20008410000 */
[----:B------:R-:W-:Y:S01]  /*7000*/  FSEL R114, R0, RZ, P6 ;  /* 0x000000ff00727208 */ /* 0x000fe20003000000 */
[----:B------:R-:W-:Y:S01]  /*7010*/  FMUL.FTZ R110, R208, R157 ;  /* 0x0000009dd06e7220 */ /* 0x000fe20000410000 */
        /* <DEDUP_REMOVED lines=40> */
.L_x_2044:
[-CC-:B------:R-:W-:Y:S01]  /*72a0*/  FFMA.FTZ R0, R195, R123.reuse, R122.reuse ;  /* 0x0000007bc3007223 */ /* 0x180fe2000001007a */
[-CC-:B------:R-:W-:Y:S01]  /*72b0*/  FFMA.FTZ R194, R194, R123.reuse, R122.reuse ;  /* 0x0000007bc2c27223 */ /* 0x180fe2000001007a */
[----:B------:R-:W-:Y:S01]  /*72c0*/  ISETP.GE.U32.AND P3, PT, R134, RZ, PT ;  /* 0x000000ff8600720c */ /* 0x000fe20003f66070 */
[----:B0-----:R-:W-:Y:S01]  /*72d0*/  FFMA.FTZ R69, R190, R123, R122 ;  /* 0x0000007bbe457223 */ /* 0x001fe2000001007a */
[----:B------:R-:W-:Y:S01]  /*72e0*/  FADD.FTZ R193, R193, -R0 ;  /* 0x80000000c1c17221 */ /* 0x000fe20000010000 */
[----:B------:R-:W-:Y:S01]  /*72f0*/  FADD.FTZ R191, R191, -R194 ;  /* 0x800000c2bfbf7221 */ /* 0x000fe20000010000 */
[C---:B------:R-:W-:Y:S01]  /*7300*/  ISETP.GE.U32.AND.EX P3, PT, R135.reuse, 0x1000000, PT, P3 ;  /* 0x010000008700780c */ /* 0x040fe20003f66130 */
[----:B------:R-:W-:Y:S01]  /*7310*/  FADD.FTZ R69, R188, -R69 ;  /* 0x80000045bc457221 */ /* 0x000fe20000010000 */
[C---:B------:R-:W-:Y:S01]  /*7320*/  FMUL.FTZ R193, R208.reuse, R193 ;  /* 0x000000c1d0c17220 */ /* 0x040fe20000410000 */
[----:B------:R-:W-:Y:S01]  /*7330*/  FMUL.FTZ R191, R208, R191 ;  /* 0x000000bfd0bf7220 */ /* 0x000fe20000410000 */
[----:B------:R-:W-:Y:S01]  /*7340*/  FFMA.FTZ R192, R192, R123, R122 ;  /* 0x0000007bc0c07223 */ /* 0x000fe2000001007a */
[----:B------:R-:W-:Y:S01]  /*7350*/  LOP3.LUT P5, RZ, R135, 0xff0000, RZ, 0xc0, !PT ;  /* 0x00ff000087ff7812 */ /* 0x000fe200078ac0ff */
[----:B------:R-:W-:Y:S01]  /*7360*/  FMUL.FTZ R193, R193, UR6 ;  /* 0x00000006c1c17c20 */ /* 0x000fe20008410000 */
[----:B------:R-:W-:Y:S01]  /*7370*/  FMUL.FTZ R191, R191, UR6 ;  /* 0x00000006bfbf7c20 */ /* 0x000fe20008410000 */
[----:B------:R-:W-:Y:S01]  /*7380*/  FADD.FTZ R189, R189, -R192 ;  /* 0x800000c0bdbd7221 */ /* 0x000fe20000010000 */
[----:B------:R-:W-:Y:S01]  /*7390*/  FMUL.FTZ R69, R208, R69 ;  /* 0x00000045d0457220 */ /* 0x000fe20000410000 */
[-CC-:B------:R-:W-:Y:S01]  /*73a0*/  FFMA.FTZ R156, R156, R123.reuse, R122.reuse ;  /* 0x0000007b9c9c7223 */ /* 0x180fe2000001007a */
[----:B------:R-:W-:Y:S01]  /*73b0*/  FSEL R68, R193, RZ, P3 ;  /* 0x000000ffc1447208 */ /* 0x000fe20001800000 */
[----:B------:R-:W-:Y:S01]  /*73c0*/  FFMA.FTZ R158, R158, R123, R122 ;  /* 0x0000007b9e9e7223 */ /* 0x000fe2000001007a */
[----:B------:R-:W-:Y:S01]  /*73d0*/  ISETP.GE.U32.AND P3, PT, R172, RZ, PT ;  /* 0x000000ffac00720c */ /* 0x000fe20003f66070 */
[----:B------:R-:W-:Y:S01]  /*73e0*/  FMUL.FTZ R189, R208, R189 ;  /* 0x000000bdd0bd7220 */ /* 0x000fe20000410000 */
        /* <DEDUP_REMOVED lines=11> */
[C---:B------:R-:W-:Y:S01]  /*74a0*/  FMUL.FTZ R157, R208.reuse, R157 ;  /* 0x0000009dd09d7220 */ /* 0x040fe20000410000 */
[----:B------:R-:W-:Y:S01]  /*74b0*/  LOP3.LUT P3, RZ, R135, 0xff00, RZ, 0xc0, !PT ;  /* 0x0000ff0087ff7812 */ /* 0x000fe2000786c0ff */
[C---:B------:R-:W-:Y:S01]  /*74c0*/  FMUL.FTZ R159, R208.reuse, R159 ;  /* 0x0000009fd09f7220 */ /* 0x040fe20000410000 */
        /* <DEDUP_REMOVED lines=40> */
.L_x_2040:
        /* <DEDUP_REMOVED lines=9> */
[----:B0-----:R-:W-:Y:S01]  /*77e0*/  FFMA.FTZ R73, R190, R123, R122 ;  /* 0x0000007bbe497223 */ /* 0x001fe2000001007a */
        /* <DEDUP_REMOVED lines=46> */
.L_x_2046:
[-CC-:B------:R-:W-:Y:S01]  /*7ad0*/  FFMA.FTZ R0, R195, R123.reuse, R122.reuse ;  /* 0x0000007bc3007223 */ /* 0x180fe2000001007a */
[-CC-:B------:R-:W-:Y:S01]  /*7ae0*/  FFMA.FTZ R194, R194, R123.reuse, R122.reuse ;  /* 0x0000007bc2c27223 */ /* 0x180fe2000001007a */
[-CC-:B0-----:R-:W-:Y:S01]  /*7af0*/  FFMA.FTZ R113, R190, R123.reuse, R122.reuse ;  /* 0x0000007bbe717223 */ /* 0x181fe2000001007a */
        /* <DEDUP_REMOVED lines=13> */
[----:B------:R-:W-:Y:S01]  /*7bd0*/  FFMA.FTZ R113, R208, R113, R96 ;  /* 0x00000071d0717223 */ /* 0x000fe20000010060 */
[----:B------:R-:W-:Y:S01]  /*7be0*/  FMUL.FTZ R0, R0, UR6 ;  /* 0x0000000600007c20 */ /* 0x000fe20008410000 */
[----:B------:R-:W-:Y:S01]  /*7bf0*/  FMUL.FTZ R191, R191, UR6 ;  /* 0x00000006bfbf7c20 */ /* 0x000fe20008410000 */
[C---:B------:R-:W-:Y:S01]  /*7c00*/  LOP3.LUT P5, RZ, R135.reuse, 0xff0000, RZ, 0xc0, !PT ;  /* 0x00ff000087ff7812 */ /* 0x040fe200078ac0ff */
[C---:B------:R-:W-:Y:S01]  /*7c10*/  FFMA.FTZ R192, R208.reuse, R192, R97 ;  /* 0x000000c0d0c07223 */ /* 0x040fe20000010061 */
[----:B------:R-:W-:Y:S01]  /*7c20*/  ISETP.GE.U32.AND.EX P3, PT, R135, 0x1000000, PT, P3 ;  /* 0x010000008700780c */ /* 0x000fe20003f66130 */
[----:B------:R-:W-:Y:S01]  /*7c30*/  FFMA.FTZ R157, R208, R157, R94 ;  /* 0x0000009dd09d7223 */ /* 0x000fe2000001005e */
[----:B------:R-:W-:Y:S01]  /*7c40*/  FADD.FTZ R154, R155, -R154 ;  /* 0x8000009a9b9a7221 */ /* 0x000fe20000010000 */
[----:B------:R-:W-:Y:S01]  /*7c50*/  FADD.FTZ R158, R159, -R158 ;  /* 0x8000009e9f9e7221 */ /* 0x000fe20000010000 */
[----:B------:R-:W-:Y:S01]  /*7c60*/  FADD.FTZ R153, R152, -R153 ;  /* 0x8000009998997221 */ /* 0x000fe20000010000 */
[----:B------:R-:W-:Y:S01]  /*7c70*/  FMUL.FTZ R113, R113, UR6 ;  /* 0x0000000671717c20 */ /* 0x000fe20008410000 */
[----:B------:R-:W-:Y:S01]  /*7c80*/  LOP3.LUT P6, RZ, R135, 0xff, RZ, 0xc0, !PT ;  /* 0x000000ff87ff7812 */ /* 0x000fe200078cc0ff */
[----:B------:R-:W-:Y:S01]  /*7c90*/  FMUL.FTZ R192, R192, UR6 ;  /* 0x00000006c0c07c20 */ /* 0x000fe20008410000 */
[----:B------:R-:W-:Y:S01]  /*7ca0*/  FSEL R0, R0, RZ, P3 ;  /* 0x000000ff00007208 */ /* 0x000fe20001800000 */
[----:B------:R-:W-:Y:S01]  /*7cb0*/  FMUL.FTZ R157, R157, UR6 ;  /* 0x000000069d9d7c20 */ /* 0x000fe20008410000 */
[----:B------:R-:W-:Y:S01]  /*7cc0*/  FSEL R115, R191, RZ, P5 ;  /* 0x000000ffbf737208 */ /* 0x000fe20002800000 */
        /* <DEDUP_REMOVED lines=22> */
.L_x_2045:
[----:B------:R-:W-:Y:S05]  /*7e30*/  @!P2 BRA `(.L_x_2047) ;  /* 0x0000000000d8a947 */ /* 0x000fea0003800000 */
[-CC-:B------:R-:W-:Y:S01]  /*7e40*/  FFMA.FTZ R0, R195, R123.reuse, R122.reuse ;  /* 0x0000007bc3007223 */ /* 0x180fe2000001007a */
[-CC-:B------:R-:W-:Y:S01]  /*7e50*/  FFMA.FTZ R194, R194, R123.reuse, R122.reuse ;  /* 0x0000007bc2c27223 */ /* 0x180fe2000001007a */
[-C--:B------:R-:W-:Y:S01]  /*7e60*/  FFMA.FTZ R153, R153, R123.reuse, R122 ;  /* 0x0000007b99997223 */ /* 0x080fe2000001007a */
[----:B------:R-:W-:Y:S01]  /*7e70*/  ISETP.GE.U32.AND P3, PT, R134, RZ, PT ;  /* 0x000000ff8600720c */ /* 0x000fe20003f66070 */
[----:B0-----:R-:W-:Y:S01]  /*7e80*/  FADD.FTZ R75, R193, -R0 ;  /* 0x80000000c14b7221 */ /* 0x001fe20000010000 */
[----:B------:R-:W-:Y:S01]  /*7e90*/  FADD.FTZ R191, R191, -R194 ;  /* 0x800000c2bfbf7221 */ /* 0x000fe20000010000 */
[--C-:B------:R-:W-:Y:S01]  /*7ea0*/  FFMA.FTZ R156, R156, R123, R122.reuse ;  /* 0x0000007b9c9c7223 */ /* 0x100fe2000001007a */
[----:B------:R-:W-:Y:S01]  /*7eb0*/  FADD.FTZ R153, R152, -R153 ;  /* 0x8000009998997221 */ /* 0x000fe20000010000 */
[C---:B------:R-:W-:Y:S01]  /*7ec0*/  FMUL.FTZ R75, R208.reuse, R75 ;  /* 0x0000004bd04b7220 */ /* 0x040fe20000410000 */
[----:B------:R-:W-:Y:S01]  /*7ed0*/  FMUL.FTZ R74, R208, R191 ;  /* 0x000000bfd04a7220 */ /* 0x000fe20000410000 */
[----:B------:R-:W-:Y:S01]  /*7ee0*/  FFMA.FTZ R73, R190, R123, R122 ;  /* 0x0000007bbe497223 */ /* 0x000fe2000001007a */
[----:B------:R-:W-:Y:S01]  /*7ef0*/  ISETP.GE.U32.AND.EX P3, PT, R135, 0x1000000, PT, P3 ;  /* 0x010000008700780c */ /* 0x000fe20003f66130 */
[----:B------:R-:W-:Y:S01]  /*7f00*/  FMUL.FTZ R110, R75, UR6 ;  /* 0x000000064b6e7c20 */ /* 0x000fe20008410000 */
[----:B------:R-:W-:Y:S01]  /*7f10*/  FMUL.FTZ R72, R74, UR6 ;  /* 0x000000064a487c20 */ /* 0x000fe20008410000 */
[----:B------:R-:W-:Y:S01]  /*7f20*/  FADD.FTZ R157, R157, -R156 ;  /* 0x8000009c9d9d7221 */ /* 0x000fe20000010000 */
[----:B------:R-:W-:Y:S01]  /*7f30*/  LOP3.LUT P5, RZ, R135, 0xff0000, RZ, 0xc0, !PT ;  /* 0x00ff000087ff7812 */ /* 0x000fe200078ac0ff */
[----:B------:R-:W-:Y:S01]  /*7f40*/  FMUL.FTZ R108, R208, R153 ;  /* 0x00000099d06c7220 */ /* 0x000fe20000410000 */
[----:B------:R-:W-:Y:S01]  /*7f50*/  FADD.FTZ R73, R188, -R73 ;  /* 0x80000049bc497221 */ /* 0x000fe20000010000 */
[-CC-:B------:R-:W-:Y:S01]  /*7f60*/  FFMA.FTZ R192, R192, R123.reuse, R122.reuse ;  /* 0x0000007bc0c07223 */ /* 0x180fe2000001007a */
[-CC-:B------:R-:W-:Y:S01]  /*7f70*/  FFMA.FTZ R154, R154, R123.reuse, R122.reuse ;  /* 0x0000007b9a9a7223 */ /* 0x180fe2000001007a */
[----:B------:R-:W-:Y:S01]  /*7f80*/  FFMA.FTZ R158, R158, R123, R122 ;  /* 0x0000007b9e9e7223 */ /* 0x000fe2000001007a */
[----:B------:R-:W-:Y:S01]  /*7f90*/  FSEL R121, R110, RZ, P3 ;  /* 0x000000ff6e797208 */ /* 0x000fe20001800000 */
        /* <DEDUP_REMOVED lines=32> */
.L_x_2047:
        /* <DEDUP_REMOVED lines=16> */
[C---:B------:R-:W-:Y:S01]  /*82a0*/  FMUL.FTZ R113, R208.reuse, R113 ;  /* 0x00000071d0717220 */ /* 0x040fe20000410000 */
[----:B------:R-:W-:Y:S01]  /*82b0*/  FMUL.FTZ R193, R193, UR6 ;  /* 0x00000006c1c17c20 */ /* 0x000fe20008410000 */
[----:B------:R-:W-:Y:S01]  /*82c0*/  FMUL.FTZ R191, R191, UR6 ;  /* 0x00000006bfbf7c20 */ /* 0x000fe20008410000 */
[C---:B------:R-:W-:Y:S01]  /*82d0*/  LOP3.LUT P5, RZ, R135.reuse, 0xff0000, RZ, 0xc0, !PT ;  /* 0x00ff000087ff7812 */ /* 0x040fe200078ac0ff */
[C---:B------:R-:W-:Y:S01]  /*82e0*/  FMUL.FTZ R189, R208.reuse, R189 ;  /* 0x000000bdd0bd7220 */ /* 0x040fe20000410000 */
[----:B------:R-:W-:Y:S01]  /*82f0*/  ISETP.GE.U32.AND.EX P3, PT, R135, 0x1000000, PT, P3 ;  /* 0x010000008700780c */ /* 0x000fe20003f66130 */
[----:B------:R-:W-:Y:S01]  /*8300*/  FMUL.FTZ R157, R208, R157 ;  /* 0x0000009dd09d7220 */ /* 0x000fe20000410000 */
        /* <DEDUP_REMOVED lines=30> */
.L_x_2043:
        /* <DEDUP_REMOVED lines=19> */
[----:B------:R-:W-:Y:S01]  /*8620*/  FFMA.FTZ R69, R146, R123, R122 ;  /* 0x0000007b92457223 */ /* 0x000fe2000001007a */
[C---:B------:R-:W-:Y:S01]  /*8630*/  FFMA.FTZ R74, R208.reuse, R143, R106 ;  /* 0x0000008fd04a7223 */ /* 0x040fe2000001006a */
[----:B------:R-:W-:Y:S01]  /*8640*/  LOP3.LUT P6, RZ, R131, 0xff0000, RZ, 0xc0, !PT ;  /* 0x00ff000083ff7812 */ /* 0x000fe200078cc0ff */
[----:B------:R-:W-:Y:S01]  /*8650*/  FFMA.FTZ R75, R208, R75, R107 ;  /* 0x0000004bd04b7223 */ /* 0x000fe2000001006b */
[----:B------:R-:W-:Y:S01]  /*8660*/  LOP3.LUT P5, RZ, R175, 0xff0000, RZ, 0xc0, !PT ;  /* 0x00ff0000afff7812 */ /* 0x000fe200078ac0ff */
[----:B------:R-:W-:Y:S01]  /*8670*/  FMUL.FTZ R68, R74, UR6 ;  /* 0x000000064a447c20 */ /* 0x000fe20008410000 */
[----:B------:R-:W-:Y:S01]  /*8680*/  ISETP.GE.U32.AND P1, PT, R130, RZ, PT ;  /* 0x000000ff8200720c */ /* 0x000fe20003f26070 */
[----:B------:R-:W-:Y:S01]  /*8690*/  FFMA.FTZ R72, R208, R71, R104 ;  /* 0x00000047d0487223 */ /* 0x000fe20000010068 */
[----:B------:R-:W-:Y:S01]  /*86a0*/  ISETP.GE.U32.AND P3, PT, R174, RZ, PT ;  /* 0x000000ffae00720c */ /* 0x000fe20003f66070 */
[----:B------:R-:W-:Y:S01]  /*86b0*/  FADD.FTZ R149, R142, -R149 ;  /* 0x800000958e957221 */ /* 0x000fe20000010000 */
[----:B------:R-:W-:Y:S01]  /*86c0*/  FADD.FTZ R69, R132, -R69 ;  /* 0x8000004584457221 */ /* 0x000fe20000010000 */
[C---:B------:R-:W-:Y:S01]  /*86d0*/  FSEL R115, R68.reuse, RZ, P6 ;  /* 0x000000ff44737208 */ /* 0x040fe20003000000 */
[----:B------:R-:W-:Y:S01]  /*86e0*/  FMUL.FTZ R70, R75, UR6 ;  /* 0x000000064b467c20 */ /* 0x000fe20008410000 */
[----:B------:R-:W-:Y:S01]  /*86f0*/  FSEL R112, R68, RZ, P5 ;  /* 0x000000ff44707208 */ /* 0x000fe20002800000 */
[----:B------:R-:W-:Y:S01]  /*8700*/  FMUL.FTZ R68, R72, UR6 ;  /* 0x0000000648447c20 */ /* 0x000fe20008410000 */
[----:B------:R-:W-:Y:S01]  /*8710*/  ISETP.GE.U32.AND.EX P1, PT, R131, 0x1000000, PT, P1 ;  /* 0x010000008300780c */ /* 0x000fe20003f26110 */
[C---:B------:R-:W-:Y:S01]  /*8720*/  FFMA.FTZ R73, R208.reuse, R149, R105 ;  /* 0x00000095d0497223 */ /* 0x040fe20000010069 */
[----:B------:R-:W-:Y:S01]  /*8730*/  ISETP.GE.U32.AND.EX P3, PT, R175, 0x1000000, PT, P3 ;  /* 0x01000000af00780c */ /* 0x000fe20003f66130 */
[----:B------:R-:W-:Y:S01]  /*8740*/  FFMA.FTZ R0, R147, R123, R122 ;  /* 0x0000007b93007223 */ /* 0x000fe2000001007a */
[----:B------:R-:W-:Y:S01]  /*8750*/  LOP3.LUT P6, RZ, R131, 0xff, RZ, 0xc0, !PT ;  /* 0x000000ff83ff7812 */ /* 0x000fe200078cc0ff */
[----:B------:R-:W-:Y:S01]  /*8760*/  FFMA.FTZ R110, R208, R69, R102 ;  /* 0x00000045d06e7223 */ /* 0x000fe20000010066 */
[----:B------:R-:W-:Y:S01]  /*8770*/  LOP3.LUT P5, RZ, R175, 0xff, RZ, 0xc0, !PT ;  /* 0x000000ffafff7812 */ /* 0x000fe200078ac0ff */
[----:B------:R-:W-:Y:S01]  /*8780*/  FMUL.FTZ R71, R73, UR6 ;  /* 0x0000000649477c20 */ /* 0x000fe20008410000 */
[----:B------:R-:W-:Y:S01]  /*8790*/  FSEL R116, R70, RZ, P1 ;  /* 0x000000ff46747208 */ /* 0x000fe20000800000 */
[-CC-:B------:R-:W-:Y:S01]  /*87a0*/  FFMA.FTZ R144, R144, R123.reuse, R122.reuse ;  /* 0x0000007b90907223 */ /* 0x180fe2000001007a */
[----:B------:R-:W-:Y:S01]  /*87b0*/  FSEL R113, R70, RZ, P3 ;  /* 0x000000ff46717208 */ /* 0x000fe20001800000 */
[----:B------:R-:W-:Y:S01]  /*87c0*/  FFMA.FTZ R123, R139, R123, R122 ;  /* 0x0000007b8b7b7223 */ /* 0x000fe2000001007a */
[C---:B------:R-:W-:Y:S01]  /*87d0*/  FSEL R114, R68.reuse, RZ, P6 ;  /* 0x000000ff44727208 */ /* 0x040fe20003000000 */
[----:B------:R-:W-:Y:S01]  /*87e0*/  FADD.FTZ R144, R129, -R144 ;  /* 0x8000009081907221 */ /* 0x000fe20000010000 */
[----:B------:R-:W-:Y:S01]  /*87f0*/  FSEL R70, R68, RZ, P5 ;  /* 0x000000ff44467208 */ /* 0x000fe20002800000 */
[----:B------:R-:W-:Y:S01]  /*8800*/  FADD.FTZ R68, R133, -R0 ;  /* 0x8000000085447221 */ /* 0x000fe20000010000 */
[----:B------:R-:W-:Y:S01]  /*8810*/  LOP3.LUT P1, RZ, R131, 0xff00, RZ, 0xc0, !PT ;  /* 0x0000ff0083ff7812 */ /* 0x000fe2000782c0ff */
[----:B------:R-:W-:Y:S01]  /*8820*/  FMUL.FTZ R0, R110, UR6 ;  /* 0x000000066e007c20 */ /* 0x000fe20008410000 */
[----:B------:R-:W-:Y:S01]  /*8830*/  LOP3.LUT P3, RZ, R175, 0xff00, RZ, 0xc0, !PT ;  /* 0x0000ff00afff7812 */ /* 0x000fe2000786c0ff */
[----:B------:R-:W-:Y:S01]  /*8840*/  FFMA.FTZ R111, R208, R68, R103 ;  /* 0x00000044d06f7223 */ /* 0x000fe20000010067 */
[----:B------:R-:W-:Y:S01]  /*8850*/  LOP3.LUT P6, RZ, R130, 0xff0000, RZ, 0xc0, !PT ;  /* 0x00ff000082ff7812 */ /* 0x000fe200078cc0ff */
[----:B------:R-:W-:Y:S01]  /*8860*/  FADD.FTZ R123, R128, -R123 ;  /* 0x8000007b807b7221 */ /* 0x000fe20000010000 */
[C---:B------:R-:W-:Y:S01]  /*8870*/  FSEL R117, R71.reuse, RZ, P1 ;  /* 0x000000ff47757208 */ /* 0x040fe20000800000 */
[C---:B------:R-:W-:Y:S01]  /*8880*/  FFMA.FTZ R109, R208.reuse, R144, R101 ;  /* 0x00000090d06d7223 */ /* 0x040fe20000010065 */
[----:B------:R-:W-:Y:S01]  /*8890*/  FSEL R119, R71, RZ, P3 ;  /* 0x000000ff47777208 */ /* 0x000fe20001800000 */
[----:B------:R-:W-:Y:S01]  /*88a0*/  FFMA.FTZ R108, R208, R123, R100 ;  /* 0x0000007bd06c7223 */ /* 0x000fe20000010064 */
[----:B------:R-:W-:Y:S01]  /*88b0*/  F2FP.BF16.F32.PACK_AB R71, R113, R112 ;  /* 0x000000707147723e */ /* 0x000fe200000010ff */
[----:B------:R-:W-:Y:S01]  /*88c0*/  FMUL.FTZ R112, R111, UR6 ;  /* 0x000000066f707c20 */ /* 0x000fe20008410000 */
[----:B------:R-:W-:Y:S01]  /*88d0*/  FSEL R113, R0, RZ, P6 ;  /* 0x000000ff00717208 */ /* 0x000fe20003000000 */
[----:B------:R-:W-:Y:S01]  /*88e0*/  FMUL.FTZ R68, R109, UR6 ;  /* 0x000000066d447c20 */ /* 0x000fe20008410000 */
[----:B------:R-:W-:-:S02]  /*88f0*/  LOP3.LUT P6, RZ, R174, 0xff0000, RZ, 0xc0, !PT ;  /* 0x00ff0000aeff7812 */ /* 0x000fc400078cc0ff */
[----:B------:R-:W-:Y:S02]  /*8900*/  LOP3.LUT P5, RZ, R130, 0xff000000, RZ, 0xc0, !PT ;  /* 0xff00000082ff7812 */ /* 0x000fe400078ac0ff */
[----:B------:R-:W-:Y:S01]  /*8910*/  FSEL R69, R0, RZ, P6 ;  /* 0x000000ff00457208 */ /* 0x000fe20003000000 */
[----:B------:R-:W-:Y:S01]  /*8920*/  FMUL.FTZ R0, R108, UR6 ;  /* 0x000000066c007c20 */ /* 0x000fe20008410000 */
[----:B------:R-:W-:Y:S02]  /*8930*/  LOP3.LUT P6, RZ, R174, 0xff000000, RZ, 0xc0, !PT ;  /* 0xff000000aeff7812 */ /* 0x000fe400078cc0ff */
[----:B------:R-:W-:Y:S02]  /*8940*/  F2FP.BF16.F32.PACK_AB R115, R116, R115 ;  /* 0x000000737473723e */ /* 0x000fe400000010ff */
        /* <DEDUP_REMOVED lines=17> */
.L_x_2050:
[-CC-:B0-----:R-:W-:Y:S01]  /*8a60*/  FFMA.FTZ R68, R151, R123.reuse, R122.reuse ;  /* 0x0000007b97447223 */ /* 0x181fe2000001007a */
[-CC-:B------:R-:W-:Y:S01]  /*8a70*/  FFMA.FTZ R71, R148, R123.reuse, R122.reuse ;  /* 0x0000007b94477223 */ /* 0x180fe2000001007a */
[-C--:B------:R-:W-:Y:S01]  /*8a80*/  FFMA.FTZ R150, R150, R123.reuse, R122 ;  /* 0x0000007b96967223 */ /* 0x080fe2000001007a */
[----:B------:R-:W-:Y:S01]  /*8a90*/  ISETP.GE.U32.AND P1, PT, R130, RZ, PT ;  /* 0x000000ff8200720c */ /* 0x000fe20003f26070 */
[----:B------:R-:W-:Y:S01]  /*8aa0*/  FADD.FTZ R68, R145, -R68 ;  /* 0x8000004491447221 */ /* 0x000fe20000010000 */
[----:B------:R-:W-:Y:S01]  /*8ab0*/  FADD.FTZ R71, R138, -R71 ;  /* 0x800000478a477221 */ /* 0x000fe20000010000 */
[----:B------:R-:W-:Y:S01]  /*8ac0*/  FFMA.FTZ R69, R146, R123, R122 ;  /* 0x0000007b92457223 */ /* 0x000fe2000001007a */
[----:B------:R-:W-:Y:S01]  /*8ad0*/  FADD.FTZ R143, R143, -R150 ;  /* 0x800000968f8f7221 */ /* 0x000fe20000010000 */
[C---:B------:R-:W-:Y:S01]  /*8ae0*/  FFMA.FTZ R68, R208.reuse, R68, R107 ;  /* 0x00000044d0447223 */ /* 0x040fe2000001006b */
[----:B------:R-:W-:Y:S01]  /*8af0*/  ISETP.GE.U32.AND.EX P5, PT, R131, 0x1000000, PT, P1 ;  /* 0x010000008300780c */ /* 0x000fe20003fa6110 */
[----:B------:R-:W-:Y:S01]  /*8b00*/  FFMA.FTZ R71, R208, R71, R104 ;  /* 0x00000047d0477223 */ /* 0x000fe20000010068 */
        /* <DEDUP_REMOVED lines=12> */
[----:B------:R-:W-:Y:S01]  /*8bd0*/  FSEL R114, R71, RZ, P5 ;  /* 0x000000ff47727208 */ /* 0x000fe20002800000 */
        /* <DEDUP_REMOVED lines=30> */
[C---:B------:R-:W-:Y:S02]  /*8dc0*/  FSEL R117, R149.reuse, RZ, P6 ;  /* 0x000000ff95757208 */ /* 0x040fe40003000000 */
        /* <DEDUP_REMOVED lines=20> */
.L_x_2049:
[----:B------:R-:W-:Y:S05]  /*8f10*/  @!P2 BRA `(.L_x_2052) ;  /* 0x00000004002ca947 */ /* 0x000fea0003800000 */
        /* <DEDUP_REMOVED lines=9> */
[--C-:B------:R-:W-:Y:S01]  /*8fb0*/  FFMA.FTZ R149, R149, R123, R122.reuse ;  /* 0x0000007b95957223 */ /* 0x100fe2000001007a */
[----:B------:R-:W-:Y:S01]  /*8fc0*/  LOP3.LUT P6, RZ, R131, 0xff0000, RZ, 0xc0, !PT ;  /* 0x00ff000083ff7812 */ /* 0x000fe200078cc0ff */
[----:B------:R-:W-:Y:S01]  /*8fd0*/  FMUL.FTZ R75, R208, R75 ;  /* 0x0000004bd04b7220 */ /* 0x000fe20000410000 */
[----:B------:R-:W-:Y:S01]  /*8fe0*/  FMUL.FTZ R0, R74, UR6 ;  /* 0x000000064a007c20 */ /* 0x000fe20008410000 */
[----:B------:R-:W-:Y:S01]  /*8ff0*/  LOP3.LUT P5, RZ, R175, 0xff0000, RZ, 0xc0, !PT ;  /* 0x00ff0000afff7812 */ /* 0x000fe200078ac0ff */
[----:B------:R-:W-:Y:S01]  /*9000*/  FMUL.FTZ R72, R208, R69 ;  /* 0x00000045d0487220 */ /* 0x000fe20000410000 */
[----:B------:R-:W-:Y:S01]  /*9010*/  ISETP.GE.U32.AND P1, PT, R130, RZ, PT ;  /* 0x000000ff8200720c */ /* 0x000fe20003f26070 */
[----:B------:R-:W-:Y:S01]  /*9020*/  FADD.FTZ R149, R142, -R149 ;  /* 0x800000958e957221 */ /* 0x000fe20000010000 */
[----:B------:R-:W-:Y:S01]  /*9030*/  ISETP.GE.U32.AND P3, PT, R174, RZ, PT ;  /* 0x000000ffae00720c */ /* 0x000fe20003f66070 */
[----:B------:R-:W-:Y:S01]  /*9040*/  FMUL.FTZ R68, R75, UR6 ;  /* 0x000000064b447c20 */ /* 0x000fe20008410000 */
[----:B------:R-:W-:Y:S01]  /*9050*/  FSEL R115, R0, RZ, P6 ;  /* 0x000000ff00737208 */ /* 0x000fe20003000000 */
[----:B------:R-:W-:Y:S01]  /*9060*/  FMUL.FTZ R73, R208, R149 ;  /* 0x00000095d0497220 */ /* 0x000fe20000410000 */
[----:B------:R-:W-:Y:S01]  /*9070*/  FSEL R71, R0, RZ, P5 ;  /* 0x000000ff00477208 */ /* 0x000fe20002800000 */
[----:B------:R-:W-:Y:S01]  /*9080*/  FMUL.FTZ R0, R72, UR6 ;  /* 0x0000000648007c20 */ /* 0x000fe20008410000 */
[----:B------:R-:W-:Y:S01]  /*9090*/  LOP3.LUT P6, RZ, R131, 0xff, RZ, 0xc0, !PT ;  /* 0x000000ff83ff7812 */ /* 0x000fe200078cc0ff */
[----:B------:R-:W-:Y:S01]  /*90a0*/  FMUL.FTZ R110, R208, R109 ;  /* 0x0000006dd06e7220 */ /* 0x000fe20000410000 */
[----:B------:R-:W-:Y:S01]  /*90b0*/  LOP3.LUT P5, RZ, R175, 0xff, RZ, 0xc0, !PT ;  /* 0x000000ffafff7812 */ /* 0x000fe200078ac0ff */
[-CC-:B------:R-:W-:Y:S01]  /*90c0*/  FFMA.FTZ R108, R147, R123.reuse, R122.reuse ;  /* 0x0000007b936c7223 */ /* 0x180fe2000001007a */
[----:B------:R-:W-:Y:S01]  /*90d0*/  ISETP.GE.U32.AND.EX P1, PT, R131, 0x1000000, PT, P1 ;  /* 0x010000008300780c */ /* 0x000fe20003f26110 */
[-C--:B------:R-:W-:Y:S01]  /*90e0*/  FFMA.FTZ R144, R144, R123.reuse, R122 ;  /* 0x0000007b90907223 */ /* 0x080fe2000001007a */
[----:B------:R-:W-:Y:S01]  /*90f0*/  ISETP.GE.U32.AND.EX P3, PT, R175, 0x1000000, PT, P3 ;  /* 0x01000000af00780c */ /* 0x000fe20003f66130 */
[----:B------:R-:W-:Y:S01]  /*9100*/  FADD.FTZ R111, R133, -R108 ;  /* 0x8000006c856f7221 */ /* 0x000fe20000010000 */
[C---:B------:R-:W-:Y:S01]  /*9110*/  FSEL R116, R68.reuse, RZ, P1 ;  /* 0x000000ff44747208 */ /* 0x040fe20000800000 */
[----:B------:R-:W-:Y:S01]  /*9120*/  FFMA.FTZ R123, R139, R123, R122 ;  /* 0x0000007b8b7b7223 */ /* 0x000fe2000001007a */
[----:B------:R-:W-:Y:S01]  /*9130*/  FSEL R112, R68, RZ, P3 ;  /* 0x000000ff44707208 */ /* 0x000fe20001800000 */
[----:B------:R-:W-:Y:S01]  /*9140*/  FMUL.FTZ R68, R73, UR6 ;  /* 0x0000000649447c20 */ /* 0x000fe20008410000 */
[----:B------:R-:W-:Y:S01]  /*9150*/  FSEL R114, R0, RZ, P6 ;  /* 0x000000ff00727208 */ /* 0x000fe20003000000 */
[----:B------:R-:W-:Y:S01]  /*9160*/  FMUL.FTZ R111, R208, R111 ;  /* 0x0000006fd06f7220 */ /* 0x000fe20000410000 */
[----:B------:R-:W-:Y:S01]  /*9170*/  FSEL R70, R0, RZ, P5 ;  /* 0x000000ff00467208 */ /* 0x000fe20002800000 */
[----:B------:R-:W-:Y:S01]  /*9180*/  FMUL.FTZ R0, R110, UR6 ;  /* 0x000000066e007c20 */ /* 0x000fe20008410000 */
[----:B------:R-:W-:Y:S01]  /*9190*/  LOP3.LUT P3, RZ, R175, 0xff00, RZ, 0xc0, !PT ;  /* 0x0000ff00afff7812 */ /* 0x000fe2000786c0ff */
[----:B------:R-:W-:Y:S01]  /*91a0*/  FADD.FTZ R109, R129, -R144 ;  /* 0x80000090816d7221 */ /* 0x000fe20000010000 */
[----:B------:R-:W-:Y:S01]  /*91b0*/  LOP3.LUT P6, RZ, R130, 0xff0000, RZ, 0xc0, !PT ;  /* 0x00ff000082ff7812 */ /* 0x000fe200078cc0ff */
[----:B------:R-:W-:Y:S01]  /*91c0*/  FADD.FTZ R123, R128, -R123 ;  /* 0x8000007b807b7221 */ /* 0x000fe20000010000 */
[----:B------:R-:W-:Y:S01]  /*91d0*/  FSEL R69, R68, RZ, P3 ;  /* 0x000000ff44457208 */ /* 0x000fe20001800000 */
[----:B------:R-:W-:Y:S01]  /*91e0*/  FMUL.FTZ R109, R208, R109 ;  /* 0x0000006dd06d7220 */ /* 0x000fe20000410000 */
[----:B------:R-:W-:Y:S01]  /*91f0*/  FSEL R113, R0, RZ, P6 ;  /* 0x000000ff00717208 */ /* 0x000fe20003000000 */
[----:B------:R-:W-:Y:S01]  /*9200*/  FMUL.FTZ R108, R208, R123 ;  /* 0x0000007bd06c7220 */ /* 0x000fe20000410000 */
[----:B------:R-:W-:-:S02]  /*9210*/  LOP3.LUT P6, RZ, R174, 0xff0000, RZ, 0xc0, !PT ;  /* 0x00ff0000aeff7812 */ /* 0x000fc400078cc0ff */
[----:B------:R-:W-:Y:S01]  /*9220*/  F2FP.BF16.F32.PACK_AB R71, R112, R71 ;  /* 0x000000477047723e */ /* 0x000fe200000010ff */
[----:B------:R-:W-:Y:S01]  /*9230*/  FMUL.FTZ R112, R111, UR6 ;  /* 0x000000066f707c20 */ /* 0x000fe20008410000 */
[----:B------:R-:W-:Y:S02]  /*9240*/  LOP3.LUT P1, RZ, R131, 0xff00, RZ, 0xc0, !PT ;  /* 0x0000ff0083ff7812 */ /* 0x000fe4000782c0ff */
[----:B------:R-:W-:Y:S02]  /*9250*/  F2FP.BF16.F32.PACK_AB R70, R69, R70 ;  /* 0x000000464546723e */ /* 0x000fe400000010ff */
[----:B------:R-:W-:Y:S02]  /*9260*/  LOP3.LUT P5, RZ, R130, 0xff000000, RZ, 0xc0, !PT ;  /* 0xff00000082ff7812 */ /* 0x000fe400078ac0ff */
[----:B------:R-:W-:Y:S01]  /*9270*/  FSEL R69, R0, RZ, P6 ;  /* 0x000000ff00457208 */ /* 0x000fe20003000000 */
[----:B------:R-:W-:Y:S01]  /*9280*/  FMUL.FTZ R0, R108, UR6 ;  /* 0x000000066c007c20 */ /* 0x000fe20008410000 */
[----:B------:R-:W-:-:S02]  /*9290*/  LOP3.LUT P6, RZ, R174, 0xff000000, RZ, 0xc0, !PT ;  /* 0xff000000aeff7812 */ /* 0x000fc400078cc0ff */
[----:B------:R-:W-:Y:S01]  /*92a0*/  FSEL R117, R68, RZ, P1 ;  /* 0x000000ff44757208 */ /* 0x000fe20000800000 */
[----:B------:R-:W-:Y:S01]  /*92b0*/  FMUL.FTZ R68, R109, UR6 ;  /* 0x000000066d447c20 */ /* 0x000fe20008410000 */
[----:B------:R-:W-:Y:S02]  /*92c0*/  F2FP.BF16.F32.PACK_AB R115, R116, R115 ;  /* 0x000000737473723e */ /* 0x000fe400000010ff */
        /* <DEDUP_REMOVED lines=16> */
.L_x_2052:
[-CC-:B0-----:R-:W-:Y:S01]  /*93d0*/  FFMA.FTZ R68, R151, R123.reuse, R122.reuse ;  /* 0x0000007b97447223 */ /* 0x181fe2000001007a */
[-CC-:B------:R-:W-:Y:S01]  /*93e0*/  FFMA.FTZ R71, R148, R123.reuse, R122.reuse ;  /* 0x0000007b94477223 */ /* 0x180fe2000001007a */
[----:B------:R-:W-:Y:S01]  /*93f0*/  ISETP.GE.U32.AND P1, PT, R130, RZ, PT ;  /* 0x000000ff8200720c */ /* 0x000fe20003f26070 */
[-C--:B------:R-:W-:Y:S01]  /*9400*/  FFMA.FTZ R69, R146, R123.reuse, R122 ;  /* 0x0000007b92457223 */ /* 0x080fe2000001007a */
        /* <DEDUP_REMOVED lines=14> */
[-CC-:B------:R-:W-:Y:S01]  /*94f0*/  FFMA.FTZ R0, R147, R123.reuse, R122.reuse ;  /* 0x0000007b93007223 */ /* 0x180fe2000001007a */
[----:B------:R-:W-:Y:S01]  /*9500*/  LOP3.LUT P5, RZ, R131, 0xff, RZ, 0xc0, !PT ;  /* 0x000000ff83ff7812 */ /* 0x000fe200078ac0ff */
[----:B------:R-:W-:Y:S01]  /*9510*/  FMUL.FTZ R143, R143, UR6 ;  /* 0x000000068f8f7c20 */ /* 0x000fe20008410000 */
[----:B------:R-:W-:Y:S01]  /*9520*/  FMUL.FTZ R69, R69, UR6 ;  /* 0x0000000645457c20 */ /* 0x000fe20008410000 */
[----:B------:R-:W-:Y:S01]  /*9530*/  FADD.FTZ R149, R142, -R149 ;  /* 0x800000958e957221 */ /* 0x000fe20000010000 */
[----:B------:R-:W-:Y:S01]  /*9540*/  FSEL R114, R71, RZ, P5 ;  /* 0x000000ff47727208 */ /* 0x000fe20002800000 */
[-C--:B------:R-:W-:Y:S01]  /*9550*/  FFMA.FTZ R144, R144, R123.reuse, R122 ;  /* 0x0000007b90907223 */ /* 0x080fe2000001007a */
[----:B------:R-:W-:Y:S01]  /*9560*/  LOP3.LUT P3, RZ, R131, 0xff0000, RZ, 0xc0, !PT ;  /* 0x00ff000083ff7812 */ /* 0x000fe2000786c0ff */
[----:B------:R-:W-:Y:S01]  /*9570*/  FADD.FTZ R133, R133, -R0 ;  /* 0x8000000085857221 */ /* 0x000fe20000010000 */
[----:B------:R-:W-:Y:S01]  /*9580*/  LOP3.LUT P5, RZ, R130, 0xff0000, RZ, 0xc0, !PT ;  /* 0x00ff000082ff7812 */ /* 0x000fe200078ac0ff */
[----:B------:R-:W-:Y:S01]  /*9590*/  FFMA.FTZ R123, R139, R123, R122 ;  /* 0x0000007b8b7b7223 */ /* 0x000fe2000001007a */
[----:B------:R-:W-:Y:S01]  /*95a0*/  ISETP.GE.U32.AND P1, PT, R174, RZ, PT ;  /* 0x000000ffae00720c */ /* 0x000fe20003f26070 */
[C---:B------:R-:W-:Y:S01]  /*95b0*/  FMUL.FTZ R149, R208.reuse, R149 ;  /* 0x00000095d0957220 */ /* 0x040fe20000410000 */
[----:B------:R-:W-:Y:S01]  /*95c0*/  LOP3.LUT P6, RZ, R175, 0xff0000, RZ, 0xc0, !PT ;  /* 0x00ff0000afff7812 */ /* 0x000fe200078cc0ff */
[----:B------:R-:W-:Y:S01]  /*95d0*/  FADD.FTZ R129, R129, -R144 ;  /* 0x8000009081817221 */ /* 0x000fe20000010000 */
[----:B------:R-:W-:Y:S01]  /*95e0*/  FSEL R115, R143, RZ, P3 ;  /* 0x000000ff8f737208 */ /* 0x000fe20001800000 */
[----:B------:R-:W-:Y:S01]  /*95f0*/  FMUL.FTZ R133, R208, R133 ;  /* 0x00000085d0857220 */ /* 0x000fe20000410000 */
        /* <DEDUP_REMOVED lines=20> */
[----:B------:R-:W-:-:S02]  /*9740*/  LOP3.LUT P6, RZ, R130, 0xff00, RZ, 0xc0, !PT ;  /* 0x0000ff0082ff7812 */ /* 0x000fc400078cc0ff */
[----:B------:R-:W-:Y:S02]  /*9750*/  FSEL R149, R149, RZ, P1 ;  /* 0x000000ff95957208 */ /* 0x000fe40000800000 */
[C---:B------:R-:W-:Y:S02]  /*9760*/  FSEL R0, R133.reuse, RZ, P3 ;  /* 0x000000ff85007208 */ /* 0x040fe40001800000 */
[----:B------:R-:W-:Y:S02]  /*9770*/  FSEL R116, R133, RZ, P5 ;  /* 0x000000ff85747208 */ /* 0x000fe40002800000 */
[----:B------:R-:W-:Y:S02]  /*9780*/  LOP3.LUT P1, RZ, R130, 0xff, RZ, 0xc0, !PT ;  /* 0x000000ff82ff7812 */ /* 0x000fe4000782c0ff */
[C---:B------:R-:W-:Y:S02]  /*9790*/  LOP3.LUT P3, RZ, R174.reuse, 0xff00, RZ, 0xc0, !PT ;  /* 0x0000ff00aeff7812 */ /* 0x040fe4000786c0ff */
[----:B------:R-:W-:-:S02]  /*97a0*/  LOP3.LUT P5, RZ, R174, 0xff, RZ, 0xc0, !PT ;  /* 0x000000ffaeff7812 */ /* 0x000fc400078ac0ff */
[----:B------:R-:W-:Y:S02]  /*97b0*/  F2FP.BF16.F32.PACK_AB R114, R117, R114 ;  /* 0x000000727572723e */ /* 0x000fe400000010ff */
        /* <DEDUP_REMOVED lines=12> */
.L_x_2048:
[----:B------:R-:W-:Y:S05]  /*9880*/  @!P1 BRA `(.L_x_2053) ;  /* 0x0000000400b49947 */ /* 0x000fea0003800000 */
[----:B------:R-:W-:Y:S05]  /*9890*/  @!P2 BRA `(.L_x_2054) ;  /* 0x0000000000d8a947 */ /* 0x000fea0003800000 */
[-CC-:B0-----:R-:W-:Y:S01]  /*98a0*/  FFMA.FTZ R75, R148, R123.reuse, R122.reuse ;  /* 0x0000007b944b7223 */ /* 0x181fe2000001007a */
[-CC-:B------:R-:W-:Y:S01]  /*98b0*/  FFMA.FTZ R72, R151, R123.reuse, R122.reuse ;  /* 0x0000007b97487223 */ /* 0x180fe2000001007a */
[-CC-:B------:R-:W-:Y:S01]  /*98c0*/  FFMA.FTZ R144, R144, R123.reuse, R122.reuse ;  /* 0x0000007b90907223 */ /* 0x180fe2000001007a */
[-CC-:B------:R-:W-:Y:S01]  /*98d0*/  FFMA.FTZ R73, R146, R123.reuse, R122.reuse ;  /* 0x0000007b92497223 */ /* 0x180fe2000001007a */
[----:B------:R-:W-:Y:S01]  /*98e0*/  FADD.FTZ R75, R138, -R75 ;  /* 0x8000004b8a4b7221 */ /* 0x000fe20000010000 */
[-CC-:B------:R-:W-:Y:S01]  /*98f0*/  FFMA.FTZ R0, R147, R123.reuse, R122.reuse ;  /* 0x0000007b93007223 */ /* 0x180fe2000001007a */
[-CC-:B------:R-:W-:Y:S01]  /*9900*/  FFMA.FTZ R149, R149, R123.reuse, R122.reuse ;  /* 0x0000007b95957223 */ /* 0x180fe2000001007a */
[-C--:B------:R-:W-:Y:S01]  /*9910*/  FFMA.FTZ R150, R150, R123.reuse, R122 ;  /* 0x0000007b96967223 */ /* 0x080fe2000001007a */
[----:B------:R-:W-:Y:S01]  /*9920*/  FADD.FTZ R108, R145, -R72 ;  /* 0x80000048916c7221 */ /* 0x000fe20000010000 */
[----:B------:R-:W-:Y:S01]  /*9930*/  FFMA.FTZ R123, R139, R123, R122 ;  /* 0x0000007b8b7b7223 */ /* 0x000fe2000001007a */
[C---:B------:R-:W-:Y:S01]  /*9940*/  FFMA.FTZ R72, R208.reuse, R75, R104 ;  /* 0x0000004bd0487223 */ /* 0x040fe20000010068 */
[----:B------:R-:W-:Y:S01]  /*9950*/  FADD.FTZ R143, R143, -R150 ;  /* 0x800000968f8f7221 */ /* 0x000fe20000010000 */
[----:B------:R-:W-:Y:S01]  /*9960*/  FFMA.FTZ R75, R208, R108, R107 ;  /* 0x0000006cd04b7223 */ /* 0x000fe2000001006b */
[----:B------:R-:W-:Y:S01]  /*9970*/  FADD.FTZ R123, R128, -R123 ;  /* 0x8000007b807b7221 */ /* 0x000fe20000010000 */
[----:B------:R-:W-:Y:S01]  /*9980*/  ISETP.GE.U32.AND P1, PT, R130, RZ, PT ;  /* 0x000000ff8200720c */ /* 0x000fe20003f26070 */
[----:B------:R-:W-:Y:S01]  /*9990*/  FADD.FTZ R73, R132, -R73 ;  /* 0x8000004984497221 */ /* 0x000fe20000010000 */
[----:B------:R-:W-:Y:S01]  /*99a0*/  FADD.FTZ R0, R133, -R0 ;  /* 0x8000000085007221 */ /* 0x000fe20000010000 */
[----:B------:R-:W-:Y:S01]  /*99b0*/  FMUL.FTZ R113, R75, UR6 ;  /* 0x000000064b717c20 */ /* 0x000fe20008410000 */
[C---:B------:R-:W-:Y:S01]  /*99c0*/  FFMA.FTZ R74, R208.reuse, R143, R106 ;  /* 0x0000008fd04a7223 */ /* 0x040fe2000001006a */
[----:B------:R-:W-:Y:S01]  /*99d0*/  FFMA.FTZ R108, R208, R123, R100 ;  /* 0x0000007bd06c7223 */ /* 0x000fe20000010064 */
[----:B------:R-:W-:Y:S01]  /*99e0*/  ISETP.GE.U32.AND.EX P1, PT, R131, 0x1000000, PT, P1 ;  /* 0x010000008300780c */ /* 0x000fe20003f26110 */
[----:B------:R-:W-:Y:S01]  /*99f0*/  FADD.FTZ R142, R142, -R149 ;  /* 0x800000958e8e7221 */ /* 0x000fe20000010000 */
[C---:B------:R-:W-:Y:S01]  /*9a00*/  FFMA.FTZ R110, R208.reuse, R73, R102 ;  /* 0x00000049d06e7223 */ /* 0x040fe20000010066 */
[----:B------:R-:W-:Y:S01]  /*9a10*/  FADD.FTZ R144, R129, -R144 ;  /* 0x8000009081907221 */ /* 0x000fe20000010000 */
[----:B------:R-:W-:Y:S01]  /*9a20*/  FFMA.FTZ R111, R208, R0, R103 ;  /* 0x00000000d06f7223 */ /* 0x000fe20000010067 */
[----:B------:R-:W-:Y:S01]  /*9a30*/  FMUL.FTZ R112, R74, UR6 ;  /* 0x000000064a707c20 */ /* 0x000fe20008410000 */
[----:B------:R-:W-:Y:S01]  /*9a40*/  FMUL.FTZ R0, R108, UR6 ;  /* 0x000000066c007c20 */ /* 0x000fe20008410000 */
[----:B------:R-:W-:Y:S01]  /*9a50*/  FSEL R121, R113, RZ, P1 ;  /* 0x000000ff71797208 */ /* 0x000fe20000800000 */
[----:B------:R-:W-:Y:S01]  /*9a60*/  FFMA.FTZ R73, R208, R142, R105 ;  /* 0x0000008ed0497223 */ /* 0x000fe20000010069 */
[----:B------:R-:W-:Y:S01]  /*9a70*/  LOP3.LUT P5, RZ, R131, 0xff0000, RZ, 0xc0, !PT ;  /* 0x00ff000083ff7812 */ /* 0x000fe200078ac0ff */
[----:B------:R-:W-:Y:S01]  /*9a80*/  FMUL.FTZ R113, R110, UR6 ;  /* 0x000000066e717c20 */ /* 0x000fe20008410000 */
[----:B------:R-:W-:Y:S01]  /*9a90*/  LOP3.LUT P3, RZ, R130, 0xff, RZ, 0xc0, !PT ;  /* 0x000000ff82ff7812 */ /* 0x000fe2000786c0ff */
        /* <DEDUP_REMOVED lines=22> */
.L_x_2054:
[-CC-:B0-----:R-:W-:Y:S01]  /*9c00*/  FFMA.FTZ R115, R148, R123.reuse, R122.reuse ;  /* 0x0000007b94737223 */ /* 0x181fe2000001007a */
        /* <DEDUP_REMOVED lines=53> */
.L_x_2053:
        /* <DEDUP_REMOVED lines=11> */
[C---:B------:R-:W-:Y:S01]  /*a010*/  FMUL.FTZ R72, R208.reuse, R75 ;  /* 0x0000004bd0487220 */ /* 0x040fe20000410000 */
[----:B------:R-:W-:Y:S01]  /*a020*/  FADD.FTZ R143, R143, -R150 ;  /* 0x800000968f8f7221 */ /* 0x000fe20000010000 */
[----:B------:R-:W-:Y:S01]  /*a030*/  FMUL.FTZ R75, R208, R145 ;  /* 0x00000091d04b7220 */ /* 0x000fe20000410000 */
[----:B------:R-:W-:Y:S01]  /*a040*/  FADD.FTZ R123, R128, -R123 ;  /* 0x8000007b807b7221 */ /* 0x000fe20000010000 */
[----:B------:R-:W-:Y:S01]  /*a050*/  ISETP.GE.U32.AND P1, PT, R130, RZ, PT ;  /* 0x000000ff8200720c */ /* 0x000fe20003f26070 */
[----:B------:R-:W-:Y:S01]  /*a060*/  FADD.FTZ R73, R132, -R73 ;  /* 0x8000004984497221 */ /* 0x000fe20000010000 */
[----:B------:R-:W-:Y:S01]  /*a070*/  FMUL.FTZ R113, R75, UR6 ;  /* 0x000000064b717c20 */ /* 0x000fe20008410000 */
[C---:B------:R-:W-:Y:S01]  /*a080*/  FMUL.FTZ R74, R208.reuse, R143 ;  /* 0x0000008fd04a7220 */ /* 0x040fe20000410000 */
[----:B------:R-:W-:Y:S01]  /*a090*/  FMUL.FTZ R108, R208, R123 ;  /* 0x0000007bd06c7220 */ /* 0x000fe20000410000 */
[----:B------:R-:W-:Y:S01]  /*a0a0*/  ISETP.GE.U32.AND.EX P1, PT, R131, 0x1000000, PT, P1 ;  /* 0x010000008300780c */ /* 0x000fe20003f26110 */
[----:B------:R-:W-:Y:S01]  /*a0b0*/  FADD.FTZ R149, R142, -R149 ;  /* 0x800000958e957221 */ /* 0x000fe20000010000 */
[----:B------:R-:W-:Y:S01]  /*a0c0*/  FMUL.FTZ R110, R208, R73 ;  /* 0x00000049d06e7220 */ /* 0x000fe20000410000 */
        /* <DEDUP_REMOVED lines=32> */
.L_x_2055:
        /* <DEDUP_REMOVED lines=53> */
.L_x_2051:
        /* <DEDUP_REMOVED lines=35> */
.L_x_2021:
        /* <DEDUP_REMOVED lines=25> */
.L_x_2057:
        /* <DEDUP_REMOVED lines=10> */
.L_x_4855:


//--------------------- .text._ZN10layer_norm31ln_parallel_residual_bwd_kernelINS_13Kernel_traitsIf6__halfS2_S2_fjLj8192ELj1ELj1ELj8ELj16ENS_18Kernel_traits_baseILj8192EfS2_S2_S2_fjLj256EEEEELb0ELb0ELb0EEEvNS_9BwdParamsE --------------------------
	.section	.text._ZN10layer_norm31ln_parallel_residual_bwd_kernelINS_13Kernel_traitsIf6__halfS2_S2_fjLj8192ELj1ELj1ELj8ELj16ENS_18Kernel_traits_baseILj8192EfS2_S2_S2_fjLj256EEEEELb0ELb0ELb0EEEvNS_9BwdParamsE,"ax",@progbits
	.align	128
        .global         _ZN10layer_norm31ln_parallel_residual_bwd_kernelINS_13Kernel_traitsIf6__halfS2_S2_fjLj8192ELj1ELj1ELj8ELj16ENS_18Kernel_traits_baseILj8192EfS2_S2_S2_fjLj256EEEEELb0ELb0ELb0EEEvNS_9BwdParamsE
        .type           _ZN10layer_norm31ln_parallel_residual_bwd_kernelINS_13Kernel_traitsIf6__halfS2_S2_fjLj8192ELj1ELj1ELj8ELj16ENS_18Kernel_traits_baseILj8192EfS2_S2_S2_fjLj256EEEEELb0ELb0ELb0EEEvNS_9BwdParamsE,@function
        .size           _ZN10layer_norm31ln_parallel_residual_bwd_kernelINS_13Kernel_traitsIf6__halfS2_S2_fjLj8192ELj1ELj1ELj8ELj16ENS_18Kernel_traits_baseILj8192EfS2_S2_S2_fjLj256EEEEELb0ELb0ELb0EEEvNS_9BwdParamsE,(.L_x_4856 - _ZN10layer_norm31ln_parallel_residual_bwd_kernelINS_13Kernel_traitsIf6__halfS2_S2_fjLj8192ELj1ELj1ELj8ELj16ENS_18Kernel_traits_baseILj8192EfS2_S2_S2_fjLj256EEEEELb0ELb0ELb0EEEvNS_9BwdParamsE)
        .other          _ZN10layer_norm31ln_parallel_residual_bwd_kernelINS_13Kernel_traitsIf6__halfS2_S2_fjLj8192ELj1ELj1ELj8ELj16ENS_18Kernel_traits_baseILj8192EfS2_S2_S2_fjLj256EEEEELb0ELb0ELb0EEEvNS_9BwdParamsE,@"STO_CUDA_ENTRY STV_DEFAULT"
_ZN10layer_norm31ln_parallel_residual_bwd_kernelINS_13Kernel_traitsIf6__halfS2_S2_fjLj8192ELj1ELj1ELj8ELj16ENS_18Kernel_traits_baseILj8192EfS2_S2_S2_fjLj256EEEEELb0ELb0ELb0EEEvNS_9BwdParamsE:
.text._ZN10layer_norm31ln_parallel_residual_bwd_kernelINS_13Kernel_traitsIf6__halfS2_S2_fjLj8192ELj1ELj1ELj8ELj16ENS_18Kernel_traits_baseILj8192EfS2_S2_S2_fjLj256EEEEELb0ELb0ELb0EEEvNS_9BwdParamsE:
        /* <DEDUP_REMOVED lines=241> */
.L_x_2109:
        /* <DEDUP_REMOVED lines=41> */
[----:B------:R-:W4:Y:S04]  /*11a0*/  LDL R252, [R1+0xa0] ;  /* 0x0000a00001fc7983 */ /* 0x000f280000100800 */
[----:B------:R-:W4:Y:S04]  /*11b0*/  LDG.E.128 R156, desc[UR16][R156.64] ;  /* 0x000000109c9c7981 */ /* 0x000f28000c1e1d00 */
[----:B------:R-:W4:Y:S04]  /*11c0*/  LDL R231, [R1+0x84] ;  /* 0x0000840001e77983 */ /* 0x000f280000100800 */
[----:B------:R-:W4:Y:S01]  /*11d0*/  LDL R230, [R1+0xa4] ;  /* 0x0000a40001e67983 */ /* 0x000f220000100800 */
[----:B--2---:R-:W-:-:S05]  /*11e0*/  HADD2.F32 R0, -RZ, R148.H0_H0 ;  /* 0x20000094ff007230 */ /* 0x004fca0000004100 */
[----:B------:R-:W-:Y:S01]  /*11f0*/  FADD.FTZ R0, R0, -UR24 ;  /* 0x8000001800007e21 */ /* 0x000fe20008010000 */
[----:B---3--:R-:W-:-:S03]  /*1200*/  HADD2.F32 R14, -RZ, R152.H0_H0 ;  /* 0x20000098ff0e7230 */ /* 0x008fc60000004100 */
[----:B------:R-:W-:Y:S02]  /*1210*/  FMUL.FTZ R0, R0, UR23 ;  /* 0x0000001700007c20 */ /* 0x000fe40008410000 */
[----:B------:R-:W-:Y:S01]  /*1220*/  FMUL.FTZ R15, R164, R14 ;  /* 0x0000000ea40f7220 */ /* 0x000fe20000410000 */
[----:B----4-:R-:W-:-:S05]  /*1230*/  HADD2.F32 R8, -RZ, R156.H0_H0 ;  /* 0x2000009cff087230 */ /* 0x010fca0000004100 */
[----:B------:R-:W-:Y:S01]  /*1240*/  FADD.FTZ R196, R196, R8 ;  /* 0x00000008c4c47221 */ /* 0x000fe20000010000 */
[-C--:B------:R-:W-:Y:S01]  /*1250*/  FFMA.FTZ R232, R0, R8.reuse, R232 ;  /* 0x0000000800e87223 */ /* 0x080fe200000100e8 */
[----:B------:R-:W-:Y:S01]  /*1260*/  FFMA.FTZ R8, R163, R8, R15 ;  /* 0x00000008a3087223 */ /* 0x000fe2000001000f */
[----:B------:R-:W-:Y:S02]  /*1270*/  HADD2.F32 R15, -RZ, R148.H1_H1 ;  /* 0x30000094ff0f7230 */ /* 0x000fe40000004100 */
[----:B------:R-:W-:Y:S01]  /*1280*/  FADD.FTZ R84, R84, R14 ;  /* 0x0000000e54547221 */ /* 0x000fe20000010000 */
[----:B------:R-:W-:Y:S01]  /*1290*/  FFMA.FTZ R60, R0, R14, R60 ;  /* 0x0000000e003c7223 */ /* 0x000fe2000001003c */
[----:B------:R-:W-:Y:S02]  /*12a0*/  HADD2.F32 R14, -RZ, R152.H1_H1 ;  /* 0x30000098ff0e7230 */ /* 0x000fe40000004100 */
[----:B------:R-:W-:Y:S01]  /*12b0*/  FADD.FTZ R17, R15, -UR24 ;  /* 0x800000180f117e21 */ /* 0x000fe20008010000 */
[----:B------:R-:W-:-:S02]  /*12c0*/  HADD2.F32 R15, -RZ, R156.H1_H1 ;  /* 0x3000009cff0f7230 */ /* 0x000fc40000004100 */
[-C--:B------:R-:W-:Y:S01]  /*12d0*/  FMUL.FTZ R16, R162, R14.reuse ;  /* 0x0000000ea2107220 */ /* 0x080fe20000410000 */
[----:B------:R-:W-:Y:S01]  /*12e0*/  FMUL.FTZ R17, R17, UR23 ;  /* 0x0000001711117c20 */ /* 0x000fe20008410000 */
[----:B------:R-:W-:Y:S02]  /*12f0*/  HADD2.F32 R148, -RZ, R153.H0_H0 ;  /* 0x20000099ff947230 */ /* 0x000fe40000004100 */
[----:B------:R-:W-:Y:S01]  /*1300*/  FADD.FTZ R197, R197, R15 ;  /* 0x0000000fc5c57221 */ /* 0x000fe20000010000 */
[-C--:B------:R-:W-:Y:S01]  /*1310*/  FFMA.FTZ R16, R170, R15.reuse, R16 ;  /* 0x0000000faa107223 */ /* 0x080fe20000010010 */
[----:B------:R-:W-:Y:S01]  /*1320*/  FFMA.FTZ R233, R17, R15, R233 ;  /* 0x0000000f11e97223 */ /* 0x000fe200000100e9 */
[----:B------:R-:W-:Y:S02]  /*1330*/  HADD2.F32 R15, -RZ, R149.H0_H0 ;  /* 0x20000095ff0f7230 */ /* 0x000fe40000004100 */
[----:B------:R-:W-:Y:S01]  /*1340*/  FADD.FTZ R85, R85, R14 ;  /* 0x0000000e55557221 */ /* 0x000fe20000010000 */
[----:B------:R-:W-:Y:S01]  /*1350*/  FFMA.FTZ R61, R17, R14, R61 ;  /* 0x0000000e113d7223 */ /* 0x000fe2000001003d */
[----:B------:R-:W2:Y:S01]  /*1360*/  LDL R156, [R1+0x8c] ;  /* 0x00008c00019c7983 */ /* 0x000ea20000100800 */
[----:B------:R-:W-:Y:S01]  /*1370*/  FADD.FTZ R15, R15, -UR24 ;  /* 0x800000180f0f7e21 */ /* 0x000fe20008010000 */
[----:B------:R-:W-:-:S02]  /*1380*/  HADD2.F32 R14, -RZ, R157.H0_H0 ;  /* 0x2000009dff0e7230 */ /* 0x000fc40000004100 */
[----:B------:R-:W-:Y:S01]  /*1390*/  FMUL.FTZ R152, R171, R148 ;  /* 0x00000094ab987220 */ /* 0x000fe20000410000 */
[----:B------:R-:W-:Y:S02]  /*13a0*/  HADD2.F32 R149, -RZ, R149.H1_H1 ;  /* 0x30000095ff957230 */ /* 0x000fe40000004100 */
[----:B------:R-:W-:Y:S01]  /*13b0*/  FMUL.FTZ R15, R15, UR23 ;  /* 0x000000170f0f7c20 */ /* 0x000fe20008410000 */
[----:B------:R-:W-:Y:S01]  /*13c0*/  FADD.FTZ R86, R86, R148 ;  /* 0x0000009456567221 */ /* 0x000fe20000010000 */
[----:B------:R-:W-:Y:S02]  /*13d0*/  FADD.FTZ R198, R198, R14 ;  /* 0x0000000ec6c67221 */ /* 0x000fe40000010000 */
[CC--:B------:R-:W-:Y:S01]  /*13e0*/  FFMA.FTZ R234, R15.reuse, R14.reuse, R234 ;  /* 0x0000000e0fea7223 */ /* 0x0c0fe200000100ea */
[----:B------:R-:W-:Y:S01]  /*13f0*/  FFMA.FTZ R14, R172, R14, R152 ;  /* 0x0000000eac0e7223 */ /* 0x000fe20000010098 */
[----:B------:R-:W-:Y:S01]  /*1400*/  FFMA.FTZ R62, R15, R148, R62 ;  /* 0x000000940f3e7223 */ /* 0x000fe2000001003e */
[----:B------:R-:W-:-:S02]  /*1410*/  HADD2.F32 R148, -RZ, R153.H1_H1 ;  /* 0x30000099ff947230 */ /* 0x000fc40000004100 */
[----:B------:R-:W-:Y:S01]  /*1420*/  FADD.FTZ R152, R149, -UR24 ;  /* 0x8000001895987e21 */ /* 0x000fe20008010000 */
[----:B------:R-:W3:Y:S03]  /*1430*/  LDL R153, [R1+0xac] ;  /* 0x0000ac0001997983 */ /* 0x000ee60000100800 */
[----:B------:R-:W-:Y:S01]  /*1440*/  FMUL.FTZ R165, R152, UR23 ;  /* 0x0000001798a57c20 */ /* 0x000fe20008410000 */
[----:B------:R-:W-:Y:S02]  /*1450*/  FMUL.FTZ R152, R173, R148 ;  /* 0x00000094ad987220 */ /* 0x000fe40000410000 */
[----:B------:R-:W4:Y:S01]  /*1460*/  LDL R173, [R1+0x88] ;  /* 0x0000880001ad7983 */ /* 0x000f220000100800 */
[----:B------:R-:W-:-:S03]  /*1470*/  HADD2.F32 R149, -RZ, R157.H1_H1 ;  /* 0x3000009dff957230 */ /* 0x000fc60000004100 */
[----:B------:R-:W2:Y:S01]  /*1480*/  LDL R157, [R1+0xa8] ;  /* 0x0000a800019d7983 */ /* 0x000ea20000100800 */
[----:B------:R-:W-:Y:S01]  /*1490*/  FADD.FTZ R87, R87, R148 ;  /* 0x0000009457577221 */ /* 0x000fe20000010000 */
[----:B------:R-:W-:Y:S01]  /*14a0*/  FFMA.FTZ R63, R165, R148, R63 ;  /* 0x00000094a53f7223 */ /* 0x000fe2000001003f */
[----:B------:R-:W-:Y:S02]  /*14b0*/  HADD2.F32 R148, -RZ, R150.H0_H0 ;  /* 0x20000096ff947230 */ /* 0x000fe40000004100 */
[----:B------:R-:W-:-:S03]  /*14c0*/  FFMA.FTZ R164, R186, R149, R152 ;  /* 0x00000095baa47223 */ /* 0x000fc60000010098 */
[----:B------:R-:W-:Y:S01]  /*14d0*/  FADD.FTZ R152, R148, -UR24 ;  /* 0x8000001894987e21 */ /* 0x000fe20008010000 */
[----:B------:R-:W-:Y:S02]  /*14e0*/  HADD2.F32 R148, -RZ, R154.H0_H0 ;  /* 0x2000009aff947230 */ /* 0x000fe40000004100 */
[----:B------:R-:W-:Y:S02]  /*14f0*/  HADD2.F32 R150, -RZ, R150.H1_H1 ;  /* 0x30000096ff967230 */ /* 0x000fe40000004100 */
[----:B------:R-:W-:Y:S01]  /*1500*/  FMUL.FTZ R163, R152, UR23 ;  /* 0x0000001798a37c20 */ /* 0x000fe20008410000 */
[----:B------:R-:W-:Y:S01]  /*1510*/  FADD.FTZ R199, R199, R149 ;  /* 0x00000095c7c77221 */ /* 0x000fe20000010000 */
[----:B------:R-:W-:Y:S01]  /*1520*/  FFMA.FTZ R235, R165, R149, R235 ;  /* 0x00000095a5eb7223 */ /* 0x000fe200000100eb */
[----:B------:R-:W-:Y:S02]  /*1530*/  HADD2.F32 R149, -RZ, R158.H0_H0 ;  /* 0x2000009eff957230 */ /* 0x000fe40000004100 */
[-C--:B------:R-:W-:Y:S01]  /*1540*/  FMUL.FTZ R152, R187, R148.reuse ;  /* 0x00000094bb987220 */ /* 0x080fe20000410000 */
[----:B------:R-:W-:Y:S01]  /*1550*/  FADD.FTZ R88, R88, R148 ;  /* 0x0000009458587221 */ /* 0x000fe20000010000 */
[----:B------:R-:W-:Y:S01]  /*1560*/  FFMA.FTZ R64, R163, R148, R64 ;  /* 0x00000094a3407223 */ /* 0x000fe20000010040 */
[----:B------:R-:W-:-:S02]  /*1570*/  HADD2.F32 R148, -RZ, R154.H1_H1 ;  /* 0x3000009aff947230 */ /* 0x000fc40000004100 */
[----:B------:R-:W-:Y:S01]  /*1580*/  FADD.FTZ R150, R150, -UR24 ;  /* 0x8000001896967e21 */ /* 0x000fe20008010000 */
[----:B------:R-:W-:Y:S01]  /*1590*/  FADD.FTZ R40, R40, R149 ;  /* 0x0000009528287221 */ /* 0x000fe20000010000 */
[-C--:B------:R-:W-:Y:S01]  /*15a0*/  FFMA.FTZ R224, R163, R149.reuse, R224 ;  /* 0x00000095a3e07223 */ /* 0x080fe200000100e0 */
[----:B------:R-:W-:Y:S01]  /*15b0*/  FFMA.FTZ R162, R252, R149, R152 ;  /* 0x00000095fca27223 */ /* 0x000fe20000010098 */
[----:B------:R-:W-:Y:S02]  /*15c0*/  HADD2.F32 R149, -RZ, R158.H1_H1 ;  /* 0x3000009eff957230 */ /* 0x000fe40000004100 */
[----:B------:R-:W-:Y:S01]  /*15d0*/  FMUL.FTZ R170, R150, UR23 ;  /* 0x0000001796aa7c20 */ /* 0x000fe20008410000 */
[----:B------:R-:W-:Y:S01]  /*15e0*/  FMUL.FTZ R150, R231, R148 ;  /* 0x00000094e7967220 */ /* 0x000fe20000410000 */
[----:B------:R-:W-:Y:S01]  /*15f0*/  ISETP.NE.U32.AND P0, PT, RZ, UR18, PT ;  /* 0x00000012ff007c0c */ /* 0x000fe2000bf05070 */
[----:B------:R-:W-:Y:S01]  /*1600*/  FADD.FTZ R41, R41, R149 ;  /* 0x0000009529297221 */ /* 0x000fe20000010000 */
[-C--:B------:R-:W-:Y:S01]  /*1610*/  FFMA.FTZ R225, R170, R149.reuse, R225 ;  /* 0x00000095aae17223 */ /* 0x080fe200000100e1 */
[----:B------:R-:W-:Y:S01]  /*1620*/  FFMA.FTZ R171, R230, R149, R150 ;  /* 0x00000095e6ab7223 */ /* 0x000fe20000010096 */
[----:B------:R-:W-:Y:S01]  /*1630*/  HADD2.F32 R149, -RZ, R151.H0_H0 ;  /* 0x20000097ff957230 */ /* 0x000fe20000004100 */
[----:B------:R-:W-:Y:S01]  /*1640*/  ISETP.NE.AND.EX P0, PT, RZ, UR19, PT, P0 ;  /* 0x00000013ff007c0c */ /* 0x000fe2000bf05300 */
[----:B------:R-:W-:-:S03]  /*1650*/  HADD2.F32 R150, -RZ, R155.H0_H0 ;  /* 0x2000009bff967230 */ /* 0x000fc60000004100 */
[----:B------:R-:W-:Y:S01]  /*1660*/  FADD.FTZ R149, R149, -UR24 ;  /* 0x8000001895957e21 */ /* 0x000fe20008010000 */
[----:B------:R-:W-:Y:S01]  /*1670*/  FADD.FTZ R89, R89, R148 ;  /* 0x0000009459597221 */ /* 0x000fe20000010000 */
[----:B------:R-:W-:Y:S01]  /*1680*/  FFMA.FTZ R65, R170, R148, R65 ;  /* 0x00000094aa417223 */ /* 0x000fe20000010041 */
[----:B------:R-:W-:Y:S02]  /*1690*/  HADD2.F32 R148, -RZ, R159.H0_H0 ;  /* 0x2000009fff947230 */ /* 0x000fe40000004100 */
[----:B------:R-:W-:-:S03]  /*16a0*/  FMUL.FTZ R172, R149, UR23 ;  /* 0x0000001795ac7c20 */ /* 0x000fc60008410000 */
[----:B------:R-:W-:Y:S01]  /*16b0*/  FADD.FTZ R42, R42, R148 ;  /* 0x000000942a2a7221 */ /* 0x000fe20000010000 */
[----:B------:R-:W-:Y:S01]  /*16c0*/  FFMA.FTZ R226, R172, R148, R226 ;  /* 0x00000094ace27223 */ /* 0x000fe200000100e2 */
[----:B------:R-:W-:Y:S02]  /*16d0*/  HADD2.F32 R151, -RZ, R151.H1_H1 ;  /* 0x30000097ff977230 */ /* 0x000fe40000004100 */
[----:B------:R-:W-:Y:S01]  /*16e0*/  FADD.FTZ R90, R90, R150 ;  /* 0x000000965a5a7221 */ /* 0x000fe20000010000 */
[----:B------:R-:W-:Y:S02]  /*16f0*/  FFMA.FTZ R66, R172, R150, R66 ;  /* 0x00000096ac427223 */ /* 0x000fe40000010042 */
[----:B------:R-:W-:-:S04]  /*1700*/  FADD.FTZ R151, R151, -UR24 ;  /* 0x8000001897977e21 */ /* 0x000fc80008010000 */
[----:B------:R-:W-:Y:S01]  /*1710*/  FMUL.FTZ R186, R151, UR23 ;  /* 0x0000001797ba7c20 */ /* 0x000fe20008410000 */
[----:B------:R-:W-:Y:S01]  /*1720*/  IADD3 R228, PT, PT, R9, 0x100, RZ ;  /* 0x0000010009e47810 */ /* 0x000fe20007ffe0ff */
[----:B----4-:R-:W-:-:S04]  /*1730*/  FMUL.FTZ R149, R173, R150 ;  /* 0x00000096ad957220 */ /* 0x010fc80000410000 */
[----:B--2---:R-:W-:Y:S02]  /*1740*/  FFMA.FTZ R173, R157, R148, R149 ;  /* 0x000000949dad7223 */ /* 0x004fe40000010095 */
[----:B------:R-:W0:Y:S02]  /*1750*/  @P0 LDC.64 R148, c[0x0][0x438] ;  /* 0x00010e00ff940b82 */ /* 0x000e240000000a00 */
[----:B0-----:R-:W-:-:S05]  /*1760*/  @P0 IMAD.WIDE.U32 R148, R9, 0x10, R148 ;  /* 0x0000001009940825 */ /* 0x001fca00078e0094 */
[----:B------:R0:W5:Y:S02]  /*1770*/  @P0 LDG.E.128 R120, desc[UR16][R148.64] ;  /* 0x0000001094780981 */ /* 0x000164000c1e1d00 */
[----:B0-----:R-:W-:Y:S02]  /*1780*/  HADD2.F32 R148, -RZ, R155.H1_H1 ;  /* 0x3000009bff947230 */ /* 0x001fe40000004100 */
[----:B------:R-:W-:-:S03]  /*1790*/  HADD2.F32 R149, -RZ, R159.H1_H1 ;  /* 0x3000009fff957230 */ /* 0x000fc60000004100 */
[-C--:B------:R-:W-:Y:S01]  /*17a0*/  FMUL.FTZ R150, R156, R148.reuse ;  /* 0x000000949c967220 */ /* 0x080fe20000410000 */
[----:B------:R-:W-:Y:S01]  /*17b0*/  FADD.FTZ R91, R91, R148 ;  /* 0x000000945b5b7221 */ /* 0x000fe20000010000 */
[----:B------:R-:W-:Y:S01]  /*17c0*/  FADD.FTZ R43, R43, R149 ;  /* 0x000000952b2b7221 */ /* 0x000fe20000010000 */
[CC--:B------:R-:W-:Y:S01]  /*17d0*/  FFMA.FTZ R227, R186.reuse, R149.reuse, R227 ;  /* 0x00000095bae37223 */ /* 0x0c0fe200000100e3 */
[----:B---3--:R-:W-:Y:S01]  /*17e0*/  FFMA.FTZ R187, R153, R149, R150 ;  /* 0x0000009599bb7223 */ /* 0x008fe20000010096 */
        /* <DEDUP_REMOVED lines=17> */
.L_x_2060:
[----:B----4-:R-:W-:Y:S05]  /*1900*/  BSYNC.RECONVERGENT B0 ;  /* 0x0000000000007941 */ /* 0x010fea0003800200 */
.L_x_2059:
        /* <DEDUP_REMOVED lines=37> */
[----:B------:R-:W-:Y:S01]  /*1b60*/  HADD2.F32 R11, -RZ, R156.H1_H1 ;  /* 0x3000009cff0b7230 */ /* 0x000fe20000004100 */
[----:B------:R-:W2:Y:S01]  /*1b70*/  LDL R152, [R1+0x6c] ;  /* 0x00006c0001987983 */ /* 0x000ea20000100800 */
[----:B------:R-:W-:Y:S01]  /*1b80*/  FMUL.FTZ R12, R30, R10 ;  /* 0x0000000a1e0c7220 */ /* 0x000fe20000410000 */
[----:B------:R-:W-:-:S02]  /*1b90*/  FMUL.FTZ R13, R13, UR23 ;  /* 0x000000170d0d7c20 */ /* 0x000fc40008410000 */
[----:B------:R-:W-:Y:S01]  /*1ba0*/  FADD.FTZ R33, R33, R11 ;  /* 0x0000000b21217221 */ /* 0x000fe20000010000 */
[-C--:B------:R-:W-:Y:S01]  /*1bb0*/  FFMA.FTZ R12, R174, R11.reuse, R12 ;  /* 0x0000000bae0c7223 */ /* 0x080fe2000001000c */
[----:B------:R-:W-:Y:S01]  /*1bc0*/  FFMA.FTZ R221, R13, R11, R221 ;  /* 0x0000000b0ddd7223 */ /* 0x000fe200000100dd */
[----:B------:R-:W-:Y:S02]  /*1bd0*/  HADD2.F32 R11, -RZ, R149.H0_H0 ;  /* 0x20000095ff0b7230 */ /* 0x000fe40000004100 */
[----:B------:R-:W-:Y:S01]  /*1be0*/  FADD.FTZ R125, R125, R10 ;  /* 0x0000000a7d7d7221 */ /* 0x000fe20000010000 */
[----:B------:R-:W-:Y:S02]  /*1bf0*/  HADD2.F32 R30, -RZ, R153.H0_H0 ;  /* 0x20000099ff1e7230 */ /* 0x000fe40000004100 */
[----:B------:R-:W-:Y:S01]  /*1c00*/  FFMA.FTZ R93, R13, R10, R93 ;  /* 0x0000000a0d5d7223 */ /* 0x000fe2000001005d */
[----:B------:R-:W3:Y:S01]  /*1c10*/  LDL R156, [R1+0x68] ;  /* 0x00006800019c7983 */ /* 0x000ee20000100800 */
[----:B------:R-:W-:Y:S01]  /*1c20*/  FADD.FTZ R11, R11, -UR24 ;  /* 0x800000180b0b7e21 */ /* 0x000fe20008010000 */
[----:B------:R-:W-:-:S02]  /*1c30*/  HADD2.F32 R10, -RZ, R157.H0_H0 ;  /* 0x2000009dff0a7230 */ /* 0x000fc40000004100 */
[----:B------:R-:W-:Y:S01]  /*1c40*/  FMUL.FTZ R31, R175, R30 ;  /* 0x0000001eaf1f7220 */ /* 0x000fe20000410000 */
[----:B------:R-:W-:Y:S02]  /*1c50*/  FMUL.FTZ R11, R11, UR23 ;  /* 0x000000170b0b7c20 */ /* 0x000fe40008410000 */
[----:B------:R-:W-:Y:S02]  /*1c60*/  FADD.FTZ R34, R34, R10 ;  /* 0x0000000a22227221 */ /* 0x000fe40000010000 */
[-C--:B------:R-:W-:Y:S01]  /*1c70*/  FFMA.FTZ R222, R11, R10.reuse, R222 ;  /* 0x0000000a0bde7223 */ /* 0x080fe200000100de */
[----:B------:R-:W-:Y:S01]  /*1c80*/  FFMA.FTZ R10, R176, R10, R31 ;  /* 0x0000000ab00a7223 */ /* 0x000fe2000001001f */
[----:B------:R-:W-:-:S05]  /*1c90*/  HADD2.F32 R31, -RZ, R149.H1_H1 ;  /* 0x30000095ff1f7230 */ /* 0x000fca0000004100 */
[----:B------:R-:W-:Y:S01]  /*1ca0*/  FADD.FTZ R148, R31, -UR24 ;  /* 0x800000181f947e21 */ /* 0x000fe20008010000 */
[----:B------:R-:W-:Y:S02]  /*1cb0*/  HADD2.F32 R31, -RZ, R157.H1_H1 ;  /* 0x3000009dff1f7230 */ /* 0x000fe40000004100 */
[----:B------:R-:W4:Y:S01]  /*1cc0*/  LDL R157, [R1+0x48] ;  /* 0x00004800019d7983 */ /* 0x000f220000100800 */
[----:B------:R-:W-:Y:S01]  /*1cd0*/  FADD.FTZ R126, R126, R30 ;  /* 0x0000001e7e7e7221 */ /* 0x000fe20000010000 */
[----:B------:R-:W-:Y:S01]  /*1ce0*/  FFMA.FTZ R94, R11, R30, R94 ;  /* 0x0000001e0b5e7223 */ /* 0x000fe2000001005e */
[----:B------:R-:W-:Y:S02]  /*1cf0*/  HADD2.F32 R30, -RZ, R153.H1_H1 ;  /* 0x30000099ff1e7230 */ /* 0x000fe40000004100 */
[----:B------:R-:W2:Y:S01]  /*1d00*/  LDL R153, [R1+0x4c] ;  /* 0x00004c0001997983 */ /* 0x000ea20000100800 */
[----:B------:R-:W-:Y:S02]  /*1d10*/  FMUL.FTZ R161, R148, UR23 ;  /* 0x0000001794a17c20 */ /* 0x000fe40008410000 */
[----:B------:R-:W-:Y:S01]  /*1d20*/  FMUL.FTZ R148, R177, R30 ;  /* 0x0000001eb1947220 */ /* 0x000fe20000410000 */
[----:B------:R-:W-:Y:S01]  /*1d30*/  FADD.FTZ R35, R35, R31 ;  /* 0x0000001f23237221 */ /* 0x000fe20000010000 */
[----:B------:R-:W-:-:S02]  /*1d40*/  FFMA.FTZ R223, R161, R31, R223 ;  /* 0x0000001fa1df7223 */ /* 0x000fc400000100df */
[----:B------:R-:W-:Y:S01]  /*1d50*/  FFMA.FTZ R160, R188, R31, R148 ;  /* 0x0000001fbca07223 */ /* 0x000fe20000010094 */
[----:B------:R-:W-:Y:S02]  /*1d60*/  HADD2.F32 R31, -RZ, R150.H0_H0 ;  /* 0x20000096ff1f7230 */ /* 0x000fe40000004100 */
[----:B------:R-:W-:-:S03]  /*1d70*/  HADD2.F32 R148, -RZ, R154.H0_H0 ;  /* 0x2000009aff947230 */ /* 0x000fc60000004100 */
[----:B------:R-:W-:Y:S01]  /*1d80*/  FADD.FTZ R31, R31, -UR24 ;  /* 0x800000181f1f7e21 */ /* 0x000fe20008010000 */
[----:B------:R-:W-:Y:S02]  /*1d90*/  HADD2.F32 R150, -RZ, R150.H1_H1 ;  /* 0x30000096ff967230 */ /* 0x000fe40000004100 */
[----:B------:R-:W-:Y:S01]  /*1da0*/  FADD.FTZ R127, R127, R30 ;  /* 0x0000001e7f7f7221 */ /* 0x000fe20000010000 */
[----:B------:R-:W-:Y:S01]  /*1db0*/  FFMA.FTZ R95, R161, R30, R95 ;  /* 0x0000001ea15f7223 */ /* 0x000fe2000001005f */
[----:B------:R-:W-:Y:S01]  /*1dc0*/  FMUL.FTZ R31, R31, UR23 ;  /* 0x000000171f1f7c20 */ /* 0x000fe20008410000 */
        /* <DEDUP_REMOVED lines=31> */
[----:B----4-:R-:W-:-:S04]  /*1fc0*/  FMUL.FTZ R149, R157, R150 ;  /* 0x000000969d957220 */ /* 0x010fc80000410000 */
[----:B---3--:R-:W-:Y:S02]  /*1fd0*/  FFMA.FTZ R177, R156, R148, R149 ;  /* 0x000000949cb17223 */ /* 0x008fe40000010095 */
[----:B------:R-:W0:Y:S02]  /*1fe0*/  @P0 LDC.64 R148, c[0x0][0x438] ;  /* 0x00010e00ff940b82 */ /* 0x000e240000000a00 */
[----:B0-----:R-:W-:-:S05]  /*1ff0*/  @P0 IMAD.WIDE.U32 R148, R228, 0x10, R148 ;  /* 0x00000010e4940825 */ /* 0x001fca00078e0094 */
[----:B------:R0:W5:Y:S02]  /*2000*/  @P0 LDG.E.128 R136, desc[UR16][R148.64] ;  /* 0x0000001094880981 */ /* 0x000164000c1e1d00 */
[----:B0-----:R-:W-:Y:S02]  /*2010*/  HADD2.F32 R148, -RZ, R155.H1_H1 ;  /* 0x3000009bff947230 */ /* 0x001fe40000004100 */
[----:B------:R-:W-:-:S03]  /*2020*/  HADD2.F32 R149, -RZ, R159.H1_H1 ;  /* 0x3000009fff957230 */ /* 0x000fc60000004100 */
[-C--:B--2---:R-:W-:Y:S01]  /*2030*/  FMUL.FTZ R150, R153, R148.reuse ;  /* 0x0000009499967220 */ /* 0x084fe20000410000 */
[----:B------:R-:W-:Y:S01]  /*2040*/  FADD.FTZ R135, R135, R148 ;  /* 0x0000009487877221 */ /* 0x000fe20000010000 */
[----:B------:R-:W-:Y:S01]  /*2050*/  FADD.FTZ R39, R39, R149 ;  /* 0x0000009527277221 */ /* 0x000fe20000010000 */
[-C--:B------:R-:W-:Y:S01]  /*2060*/  FFMA.FTZ R219, R188, R149.reuse, R219 ;  /* 0x00000095bcdb7223 */ /* 0x080fe200000100db */
        /* <DEDUP_REMOVED lines=16> */
[----:B------:R-:W-:Y:S02]  /*2170*/  IADD3 R228, PT, PT, R228, 0x100, RZ ;  /* 0x00000100e4e47810 */ /* 0x000fe40007ffe0ff */
[----:B------:R-:W-:Y:S01]  /*2180*/  FADD.FTZ R194, R148, R189 ;  /* 0x000000bd94c27221 */ /* 0x000fe20000010000 */
[----:B------:R-:W-:-:S07]  /*2190*/  FFMA.FTZ R195, R188, R189, R149 ;  /* 0x000000bdbcc37223 */ /* 0x000fce0000010095 */
.L_x_2062:
[----:B------:R-:W-:Y:S05]  /*21a0*/  BSYNC.RECONVERGENT B0 ;  /* 0x0000000000007941 */ /* 0x000fea0003800200 */
.L_x_2061:
        /* <DEDUP_REMOVED lines=18> */
[----:B------:R-:W4:Y:S04]  /*22d0*/  LDL R191, [R1] ;  /* 0x0000000001bf7983 */ /* 0x000f280000100800 */
        /* <DEDUP_REMOVED lines=15> */
[----:B------:R-:W-:Y:S02]  /*23d0*/  FFMA.FTZ R68, R5, R18, R68 ;  /* 0x0000001205447223 */ /* 0x000fe40000010044 */
[----:B------:R-:W-:Y:S01]  /*23e0*/  FADD.FTZ R18, R19, -UR24 ;  /* 0x8000001813127e21 */ /* 0x000fe20008010000 */
[----:B------:R-:W-:Y:S02]  /*23f0*/  HADD2.F32 R20, -RZ, R152.H1_H1 ;  /* 0x30000098ff147230 */ /* 0x000fe40000004100 */
[----:B------:R-:W-:-:S02]  /*2400*/  HADD2.F32 R19, -RZ, R156.H1_H1 ;  /* 0x3000009cff137230 */ /* 0x000fc40000004100 */
[----:B------:R-:W-:Y:S01]  /*2410*/  FMUL.FTZ R18, R18, UR23 ;  /* 0x0000001712127c20 */ /* 0x000fe20008410000 */
[----:B------:R-:W2:Y:S01]  /*2420*/  LDL R156, [R1+0x28] ;  /* 0x00002800019c7983 */ /* 0x000ea20000100800 */
[-C--:B------:R-:W-:Y:S01]  /*2430*/  FMUL.FTZ R21, R26, R20.reuse ;  /* 0x000000141a157220 */ /* 0x080fe20000410000 */
[----:B------:R-:W-:Y:S01]  /*2440*/  FADD.FTZ R101, R101, R20 ;  /* 0x0000001465657221 */ /* 0x000fe20000010000 */
[C---:B------:R-:W-:Y:S01]  /*2450*/  FFMA.FTZ R69, R18.reuse, R20, R69 ;  /* 0x0000001412457223 */ /* 0x040fe20000010045 */
[----:B------:R-:W-:Y:S02]  /*2460*/  HADD2.F32 R20, -RZ, R149.H0_H0 ;  /* 0x20000095ff147230 */ /* 0x000fe40000004100 */
[----:B------:R-:W-:Y:S01]  /*2470*/  FADD.FTZ R45, R45, R19 ;  /* 0x000000132d2d7221 */ /* 0x000fe20000010000 */
[----:B------:R-:W-:Y:S02]  /*2480*/  HADD2.F32 R26, -RZ, R153.H0_H0 ;  /* 0x20000099ff1a7230 */ /* 0x000fe40000004100 */
[-C--:B------:R-:W-:Y:S01]  /*2490*/  FFMA.FTZ R213, R18, R19.reuse, R213 ;  /* 0x0000001312d57223 */ /* 0x080fe200000100d5 */
[----:B------:R-:W3:Y:S01]  /*24a0*/  LDL R152, [R1+0x2c] ;  /* 0x00002c0001987983 */ /* 0x000ee20000100800 */
[----:B------:R-:W-:Y:S01]  /*24b0*/  FADD.FTZ R20, R20, -UR24 ;  /* 0x8000001814147e21 */ /* 0x000fe20008010000 */
[----:B------:R-:W-:Y:S01]  /*24c0*/  FFMA.FTZ R19, R178, R19, R21 ;  /* 0x00000013b2137223 */ /* 0x000fe20000010015 */
        /* <DEDUP_REMOVED lines=13> */
[----:B------:R-:W3:Y:S01]  /*25a0*/  LDL R153, [R1+0xc] ;  /* 0x00000c0001997983 */ /* 0x000ee20000100800 */
        /* <DEDUP_REMOVED lines=44> */
[----:B--2---:R-:W-:Y:S02]  /*2870*/  FFMA.FTZ R181, R156, R148, R149 ;  /* 0x000000949cb57223 */ /* 0x004fe40000010095 */
[----:B------:R-:W0:Y:S02]  /*2880*/  @P0 LDC.64 R148, c[0x0][0x438] ;  /* 0x00010e00ff940b82 */ /* 0x000e240000000a00 */
[----:B0-----:R-:W-:-:S05]  /*2890*/  @P0 IMAD.WIDE.U32 R148, R228, 0x10, R148 ;  /* 0x00000010e4940825 */ /* 0x001fca00078e0094 */
[----:B------:R0:W5:Y:S02]  /*28a0*/  @P0 LDG.E.128 R140, desc[UR16][R148.64] ;  /* 0x00000010948c0981 */ /* 0x000164000c1e1d00 */
[----:B0-----:R-:W-:Y:S02]  /*28b0*/  HADD2.F32 R148, -RZ, R155.H1_H1 ;  /* 0x3000009bff947230 */ /* 0x001fe40000004100 */
[----:B------:R-:W-:-:S03]  /*28c0*/  HADD2.F32 R149, -RZ, R159.H1_H1 ;  /* 0x3000009fff957230 */ /* 0x000fc60000004100 */
[-C--:B---3--:R-:W-:Y:S01]  /*28d0*/  FMUL.FTZ R150, R153, R148.reuse ;  /* 0x0000009499967220 */ /* 0x088fe20000410000 */
        /* <DEDUP_REMOVED lines=22> */
.L_x_2064:
[----:B------:R-:W-:Y:S05]  /*2a40*/  BSYNC.RECONVERGENT B0 ;  /* 0x0000000000007941 */ /* 0x000fea0003800200 */
.L_x_2063:
        /* <DEDUP_REMOVED lines=16> */
[----:B---3--:R-:W-:-:S05]  /*2b50*/  HADD2.F32 R3, -RZ, R148.H0_H0 ;  /* 0x20000094ff037230 */ /* 0x008fca0000004100 */
[----:B------:R-:W-:Y:S01]  /*2b60*/  FADD.FTZ R3, R3, -UR24 ;  /* 0x8000001803037e21 */ /* 0x000fe20008010000 */
[----:B----4-:R-:W-:-:S03]  /*2b70*/  HADD2.F32 R22, -RZ, R152.H0_H0 ;  /* 0x20000098ff167230 */ /* 0x010fc60000004100 */
[----:B------:R-:W-:Y:S02]  /*2b80*/  FMUL.FTZ R3, R3, UR23 ;  /* 0x0000001703037c20 */ /* 0x000fe40008410000 */
[----:B-----5:R-:W-:Y:S01]  /*2b90*/  FMUL.FTZ R23, R240, R22 ;  /* 0x00000016f0177220 */ /* 0x020fe20000410000 */
[----:B--2---:R-:W-:-:S05]  /*2ba0*/  HADD2.F32 R2, -RZ, R156.H0_H0 ;  /* 0x2000009cff027230 */ /* 0x004fca0000004100 */
[----:B------:R-:W-:Y:S01]  /*2bb0*/  FADD.FTZ R52, R52, R2 ;  /* 0x0000000234347221 */ /* 0x000fe20000010000 */
[CC--:B------:R-:W-:Y:S01]  /*2bc0*/  FFMA.FTZ R204, R3.reuse, R2.reuse, R204 ;  /* 0x0000000203cc7223 */ /* 0x0c0fe200000100cc */
[----:B------:R-:W-:Y:S01]  /*2bd0*/  FFMA.FTZ R2, R248, R2, R23 ;  /* 0x00000002f8027223 */ /* 0x000fe20000010017 */
[----:B------:R-:W-:Y:S02]  /*2be0*/  HADD2.F32 R23, -RZ, R148.H1_H1 ;  /* 0x30000094ff177230 */ /* 0x000fe40000004100 */
[----:B------:R-:W-:Y:S01]  /*2bf0*/  FADD.FTZ R108, R108, R22 ;  /* 0x000000166c6c7221 */ /* 0x000fe20000010000 */
[----:B------:R-:W-:Y:S02]  /*2c00*/  FFMA.FTZ R76, R3, R22, R76 ;  /* 0x00000016034c7223 */ /* 0x000fe4000001004c */
[----:B------:R-:W-:Y:S01]  /*2c10*/  FADD.FTZ R22, R23, -UR24 ;  /* 0x8000001817167e21 */ /* 0x000fe20008010000 */
[----:B------:R-:W-:-:S03]  /*2c20*/  HADD2.F32 R24, -RZ, R152.H1_H1 ;  /* 0x30000098ff187230 */ /* 0x000fc60000004100 */
[----:B------:R-:W-:Y:S02]  /*2c30*/  FMUL.FTZ R22, R22, UR23 ;  /* 0x0000001716167c20 */ /* 0x000fe40008410000 */
[-C--:B------:R-:W-:Y:S01]  /*2c40*/  FMUL.FTZ R25, R241, R24.reuse ;  /* 0x00000018f1197220 */ /* 0x080fe20000410000 */
[----:B------:R-:W-:Y:S01]  /*2c50*/  FADD.FTZ R109, R109, R24 ;  /* 0x000000186d6d7221 */ /* 0x000fe20000010000 */
[----:B------:R-:W-:Y:S01]  /*2c60*/  FFMA.FTZ R77, R22, R24, R77 ;  /* 0x00000018164d7223 */ /* 0x000fe2000001004d */
[----:B------:R-:W-:Y:S02]  /*2c70*/  HADD2.F32 R24, -RZ, R149.H0_H0 ;  /* 0x20000095ff187230 */ /* 0x000fe40000004100 */
[----:B------:R-:W-:Y:S02]  /*2c80*/  HADD2.F32 R23, -RZ, R156.H1_H1 ;  /* 0x3000009cff177230 */ /* 0x000fe40000004100 */
[----:B------:R-:W-:Y:S02]  /*2c90*/  HADD2.F32 R148, -RZ, R153.H0_H0 ;  /* 0x20000099ff947230 */ /* 0x000fe40000004100 */
[----:B------:R-:W-:Y:S01]  /*2ca0*/  FADD.FTZ R24, R24, -UR24 ;  /* 0x8000001818187e21 */ /* 0x000fe20008010000 */
[----:B------:R-:W-:Y:S01]  /*2cb0*/  FADD.FTZ R53, R53, R23 ;  /* 0x0000001735357221 */ /* 0x000fe20000010000 */
[-C--:B------:R-:W-:Y:S01]  /*2cc0*/  FFMA.FTZ R205, R22, R23.reuse, R205 ;  /* 0x0000001716cd7223 */ /* 0x080fe200000100cd */
[----:B------:R-:W-:Y:S01]  /*2cd0*/  FFMA.FTZ R23, R249, R23, R25 ;  /* 0x00000017f9177223 */ /* 0x000fe20000010019 */
[----:B------:R-:W-:-:S02]  /*2ce0*/  HADD2.F32 R25, -RZ, R157.H0_H0 ;  /* 0x2000009dff197230 */ /* 0x000fc40000004100 */
[----:B------:R-:W-:Y:S01]  /*2cf0*/  FMUL.FTZ R24, R24, UR23 ;  /* 0x0000001718187c20 */ /* 0x000fe20008410000 */
[-C--:B------:R-:W-:Y:S01]  /*2d00*/  FMUL.FTZ R152, R242, R148.reuse ;  /* 0x00000094f2987220 */ /* 0x080fe20000410000 */
[----:B------:R-:W-:Y:S02]  /*2d10*/  HADD2.F32 R149, -RZ, R149.H1_H1 ;  /* 0x30000095ff957230 */ /* 0x000fe40000004100 */
[----:B------:R-:W-:Y:S01]  /*2d20*/  FADD.FTZ R54, R54, R25 ;  /* 0x0000001936367221 */ /* 0x000fe20000010000 */
[-C--:B------:R-:W-:Y:S01]  /*2d30*/  FFMA.FTZ R206, R24, R25.reuse, R206 ;  /* 0x0000001918ce7223 */ /* 0x080fe200000100ce */
[----:B------:R-:W-:Y:S01]  /*2d40*/  FFMA.FTZ R25, R250, R25, R152 ;  /* 0x00000019fa197223 */ /* 0x000fe20000010098 */
[----:B------:R-:W-:Y:S01]  /*2d50*/  FADD.FTZ R152, R149, -UR24 ;  /* 0x8000001895987e21 */ /* 0x000fe20008010000 */
[----:B------:R-:W-:Y:S01]  /*2d60*/  FADD.FTZ R110, R110, R148 ;  /* 0x000000946e6e7221 */ /* 0x000fe20000010000 */
[----:B------:R-:W-:Y:S01]  /*2d70*/  FFMA.FTZ R78, R24, R148, R78 ;  /* 0x00000094184e7223 */ /* 0x000fe2000001004e */
[----:B------:R-:W-:-:S02]  /*2d80*/  HADD2.F32 R148, -RZ, R153.H1_H1 ;  /* 0x30000099ff947230 */ /* 0x000fc40000004100 */
[----:B------:R-:W-:Y:S01]  /*2d90*/  FMUL.FTZ R166, R152, UR23 ;  /* 0x0000001798a67c20 */ /* 0x000fe20008410000 */
[----:B------:R-:W-:Y:S02]  /*2da0*/  HADD2.F32 R149, -RZ, R157.H1_H1 ;  /* 0x3000009dff957230 */ /* 0x000fe40000004100 */
[-C--:B------:R-:W-:Y:S01]  /*2db0*/  FMUL.FTZ R152, R243, R148.reuse ;  /* 0x00000094f3987220 */ /* 0x080fe20000410000 */
        /* <DEDUP_REMOVED lines=21> */
[----:B------:R-:W-:-:S04]  /*2f10*/  FMUL.FTZ R150, R237, R148 ;  /* 0x00000094ed967220 */ /* 0x000fc80000410000 */
[----:B------:R-:W-:Y:S01]  /*2f20*/  FFMA.FTZ R183, R245, R149, R150 ;  /* 0x00000095f5b77223 */ /* 0x000fe20000010096 */
[----:B------:R-:W-:Y:S02]  /*2f30*/  HADD2.F32 R150, -RZ, R151.H0_H0 ;  /* 0x20000097ff967230 */ /* 0x000fe40000004100 */
[----:B------:R-:W-:Y:S01]  /*2f40*/  FADD.FTZ R113, R113, R148 ;  /* 0x0000009471717221 */ /* 0x000fe20000010000 */
[----:B------:R-:W-:Y:S02]  /*2f50*/  FFMA.FTZ R81, R182, R148, R81 ;  /* 0x00000094b6517223 */ /* 0x000fe40000010051 */
[----:B------:R-:W-:Y:S01]  /*2f60*/  FADD.FTZ R150, R150, -UR24 ;  /* 0x8000001896967e21 */ /* 0x000fe20008010000 */
[----:B------:R-:W-:Y:S02]  /*2f70*/  HADD2.F32 R148, -RZ, R155.H0_H0 ;  /* 0x2000009bff947230 */ /* 0x000fe40000004100 */
[----:B------:R-:W-:Y:S01]  /*2f80*/  FADD.FTZ R57, R57, R149 ;  /* 0x0000009539397221 */ /* 0x000fe20000010000 */
[----:B------:R-:W-:-:S02]  /*2f90*/  HADD2.F32 R151, -RZ, R151.H1_H1 ;  /* 0x30000097ff977230 */ /* 0x000fc40000004100 */
[----:B------:R-:W-:Y:S01]  /*2fa0*/  FMUL.FTZ R184, R150, UR23 ;  /* 0x0000001796b87c20 */ /* 0x000fe20008410000 */
[----:B------:R-:W-:Y:S01]  /*2fb0*/  FFMA.FTZ R201, R182, R149, R201 ;  /* 0x00000095b6c97223 */ /* 0x000fe200000100c9 */
[----:B------:R-:W-:Y:S02]  /*2fc0*/  HADD2.F32 R149, -RZ, R159.H0_H0 ;  /* 0x2000009fff957230 */ /* 0x000fe40000004100 */
[-C--:B------:R-:W-:Y:S01]  /*2fd0*/  FMUL.FTZ R150, R238, R148.reuse ;  /* 0x00000094ee967220 */ /* 0x080fe20000410000 */
[----:B------:R-:W-:Y:S01]  /*2fe0*/  FADD.FTZ R114, R114, R148 ;  /* 0x0000009472727221 */ /* 0x000fe20000010000 */
[----:B------:R-:W-:Y:S01]  /*2ff0*/  FFMA.FTZ R82, R184, R148, R82 ;  /* 0x00000094b8527223 */ /* 0x000fe20000010052 */
[----:B------:R-:W-:Y:S02]  /*3000*/  HADD2.F32 R148, -RZ, R155.H1_H1 ;  /* 0x3000009bff947230 */ /* 0x000fe40000004100 */
[----:B------:R-:W-:Y:S01]  /*3010*/  FADD.FTZ R151, R151, -UR24 ;  /* 0x8000001897977e21 */ /* 0x000fe20008010000 */
[----:B------:R-:W-:Y:S01]  /*3020*/  FADD.FTZ R58, R58, R149 ;  /* 0x000000953a3a7221 */ /* 0x000fe20000010000 */
[-C--:B------:R-:W-:Y:S01]  /*3030*/  FFMA.FTZ R202, R184, R149.reuse, R202 ;  /* 0x00000095b8ca7223 */ /* 0x080fe200000100ca */
[----:B------:R-:W-:Y:S01]  /*3040*/  FFMA.FTZ R185, R246, R149, R150 ;  /* 0x00000095f6b97223 */ /* 0x000fe20000010096 */
[----:B------:R-:W-:-:S02]  /*3050*/  HADD2.F32 R149, -RZ, R159.H1_H1 ;  /* 0x3000009fff957230 */ /* 0x000fc40000004100 */
        /* <DEDUP_REMOVED lines=23> */
.L_x_2066:
[----:B------:R-:W-:Y:S05]  /*31d0*/  BSYNC.RECONVERGENT B0 ;  /* 0x0000000000007941 */ /* 0x000fea0003800200 */
.L_x_2065:
        /* <DEDUP_REMOVED lines=32> */
.L_x_2068:
[----:B------:R-:W-:Y:S05]  /*33e0*/  BSYNC.RECONVERGENT B0 ;  /* 0x0000000000007941 */ /* 0x000fea0003800200 */
.L_x_2067:
        /* <DEDUP_REMOVED lines=81> */
.L_x_2073:
        /* <DEDUP_REMOVED lines=12> */
[----:B------:R-:W-:Y:S01]  /*39c0*/  F2FP.F16.F32.PACK_AB R149, R128, R129 ;  /* 0x000000818095723e */ /* 0x000fe200000000ff */
[--C-:B------:R-:W-:Y:S01]  /*39d0*/  FFMA.FTZ R128, R172, UR8, R155.reuse ;  /* 0x00000008ac807c23 */ /* 0x100fe2000801009b */
[----:B------:R-:W-:Y:S01]  /*39e0*/  FFMA.FTZ R129, R186, UR8, R155 ;  /* 0x00000008ba817c23 */ /* 0x000fe2000801009b */
[----:B------:R-:W-:Y:S02]  /*39f0*/  F2FP.F16.F32.PACK_AB R150, R131, R130 ;  /* 0x000000828396723e */ /* 0x000fe400000000ff */
[----:B------:R-:W-:Y:S01]  /*3a00*/  FADD.FTZ R128, R173, -R128 ;  /* 0x80000080ad807221 */ /* 0x000fe20000010000 */
[----:B------:R-:W-:Y:S01]  /*3a10*/  FADD.FTZ R129, R187, -R129 ;  /* 0x80000081bb817221 */ /* 0x000fe20000010000 */
[----:B------:R-:W-:Y:S02]  /*3a20*/  MOV R130, R150 ;  /* 0x0000009600827202 */ /* 0x000fe40000000f00 */
[----:B------:R-:W-:Y:S01]  /*3a30*/  FMUL.FTZ R128, R128, UR23 ;  /* 0x0000001780807c20 */ /* 0x000fe20008410000 */
[----:B------:R-:W-:-:S05]  /*3a40*/  FMUL.FTZ R129, R129, UR23 ;  /* 0x0000001781817c20 */ /* 0x000fca0008410000 */
[----:B------:R-:W-:Y:S01]  /*3a50*/  F2FP.F16.F32.PACK_AB R151, R129, R128 ;  /* 0x000000808197723e */ /* 0x000fe200000000ff */
[--C-:B------:R-:W-:Y:S01]  /*3a60*/  FFMA.FTZ R128, R0, UR8, R155.reuse ;  /* 0x0000000800807c23 */ /* 0x100fe2000801009b */
[----:B------:R-:W-:Y:S02]  /*3a70*/  FFMA.FTZ R129, R17, UR8, R155 ;  /* 0x0000000811817c23 */ /* 0x000fe4000801009b */
[----:B------:R-:W-:Y:S01]  /*3a80*/  MOV R131, R151 ;  /* 0x0000009700837202 */ /* 0x000fe20000000f00 */
[----:B------:R-:W-:Y:S01]  /*3a90*/  FADD.FTZ R128, R8, -R128 ;  /* 0x8000008008807221 */ /* 0x000fe20000010000 */
[----:B------:R-:W-:-:S03]  /*3aa0*/  FADD.FTZ R129, R16, -R129 ;  /* 0x8000008110817221 */ /* 0x000fc60000010000 */
[----:B------:R-:W-:Y:S01]  /*3ab0*/  FMUL.FTZ R128, R128, UR23 ;  /* 0x0000001780807c20 */ /* 0x000fe20008410000 */
[----:B------:R-:W-:-:S05]  /*3ac0*/  FMUL.FTZ R129, R129, UR23 ;  /* 0x0000001781817c20 */ /* 0x000fca0008410000 */
[----:B------:R-:W-:Y:S02]  /*3ad0*/  F2FP.F16.F32.PACK_AB R148, R129, R128 ;  /* 0x000000808194723e */ /* 0x000fe400000000ff */
[----:B------:R-:W-:Y:S02]  /*3ae0*/  MOV R129, R149 ;  /* 0x0000009500817202 */ /* 0x000fe40000000f00 */
[----:B------:R-:W-:Y:S01]  /*3af0*/  MOV R128, R148 ;  /* 0x0000009400807202 */ /* 0x000fe20000000f00 */
[----:B------:R-:W-:Y:S06]  /*3b00*/  BRA `(.L_x_2074) ;  /* 0x0000000c00d47947 */ /* 0x000fec0003800000 */
.L_x_2072:
        /* <DEDUP_REMOVED lines=36> */
.L_x_2075:
        /* <DEDUP_REMOVED lines=14> */
[----:B------:R-:W-:Y:S01]  /*3e30*/  F2FP.F16.F32.PACK_AB R151, R116, R117 ;  /* 0x000000757497723e */ /* 0x000fe200000000ff */
        /* <DEDUP_REMOVED lines=22> */
.L_x_2071:
[----:B------:R-:W-:-:S04]  /*3fa0*/  UISETP.NE.U32.AND UP0, UPT, UR6, URZ, UPT ;  /* 0x000000ff0600728c */ /* 0x000fc8000bf05070 */
[----:B------:R-:W-:-:S09]  /*3fb0*/  UISETP.NE.AND.EX UP0, UPT, UR7, URZ, UPT, UP0 ;  /* 0x000000ff0700728c */ /* 0x000fd2000bf05300 */
[----:B------:R-:W-:Y:S05]  /*3fc0*/  BRA.U UP0, `(.L_x_2076) ;  /* 0x0000000500447547 */ /* 0x000fea000b800000 */
[----:B------:R-:W-:-:S04]  /*3fd0*/  UISETP.NE.U32.AND UP0, UPT, UR4, URZ, UPT ;  /* 0x000000ff0400728c */ /* 0x000fc8000bf05070 */
[----:B------:R-:W-:-:S09]  /*3fe0*/  UISETP.NE.AND.EX UP0, UPT, UR5, URZ, UPT, UP0 ;  /* 0x000000ff0500728c */ /* 0x000fd2000bf05300 */
[----:B------:R-:W-:Y:S05]  /*3ff0*/  BRA.U UP0, `(.L_x_2077) ;  /* 0x0000000100947547 */ /* 0x000fea000b800000 */
[--C-:B------:R-:W-:Y:S01]  /*4000*/  FFMA.FTZ R151, R172, UR8, R155.reuse ;  /* 0x00000008ac977c23 */ /* 0x100fe2000801009b */
[--C-:B-----5:R-:W-:Y:S02]  /*4010*/  HADD2.F32 R148, -RZ, R123.reuse.H0_H0 ;  /* 0x2000007bff947230 */ /* 0x120fe40000004100 */
[----:B------:R-:W-:Y:S01]  /*4020*/  FFMA.FTZ R150, R163, UR8, R155 ;  /* 0x00000008a3967c23 */ /* 0x000fe2000801009b */
[----:B------:R-:W-:Y:S02]  /*4030*/  HADD2.F32 R149, -RZ, R123.H1_H1 ;  /* 0x3000007bff957230 */ /* 0x000fe40000004100 */
[----:B------:R-:W-:Y:S01]  /*4040*/  FADD.FTZ R151, R173, -R151 ;  /* 0x80000097ad977221 */ /* 0x000fe20000010000 */
[----:B------:R-:W-:Y:S02]  /*4050*/  HADD2.F32 R152, -RZ, R121.H1_H1 ;  /* 0x30000079ff987230 */ /* 0x000fe40000004100 */
[----:B------:R-:W-:Y:S01]  /*4060*/  FADD.FTZ R150, R162, -R150 ;  /* 0x80000096a2967221 */ /* 0x000fe20000010000 */
[----:B------:R-:W-:-:S02]  /*4070*/  HADD2.F32 R153, -RZ, R120.H0_H0 ;  /* 0x20000078ff997230 */ /* 0x000fc40000004100 */
[----:B------:R-:W-:Y:S01]  /*4080*/  FFMA.FTZ R151, R151, UR23, R148 ;  /* 0x0000001797977c23 */ /* 0x000fe20008010094 */
[----:B------:R-:W-:-:S04]  /*4090*/  FFMA.FTZ R148, R186, UR8, R155 ;  /* 0x00000008ba947c23 */ /* 0x000fc8000801009b */
[----:B------:R-:W-:-:S04]  /*40a0*/  FADD.FTZ R148, R187, -R148 ;  /* 0x80000094bb947221 */ /* 0x000fc80000010000 */
[----:B------:R-:W-:Y:S01]  /*40b0*/  FFMA.FTZ R148, R148, UR23, R149 ;  /* 0x0000001794947c23 */ /* 0x000fe20008010095 */
[----:B------:R-:W-:-:S04]  /*40c0*/  HADD2.F32 R149, -RZ, R122.H1_H1 ;  /* 0x3000007aff957230 */ /* 0x000fc80000004100 */
[----:B------:R-:W-:Y:S01]  /*40d0*/  F2FP.F16.F32.PACK_AB R151, R148, R151 ;  /* 0x000000979497723e */ /* 0x000fe200000000ff */
[----:B------:R-:W-:-:S05]  /*40e0*/  HADD2.F32 R148, -RZ, R122.H0_H0 ;  /* 0x2000007aff947230 */ /* 0x000fca0000004100 */
        /* <DEDUP_REMOVED lines=9> */
[----:B------:R-:W-:-:S04]  /*4180*/  FFMA.FTZ R148, R165, UR8, R155 ;  /* 0x00000008a5947c23 */ /* 0x000fc8000801009b */
[----:B------:R-:W-:-:S04]  /*4190*/  FADD.FTZ R148, R164, -R148 ;  /* 0x80000094a4947221 */ /* 0x000fc80000010000 */
[----:B------:R-:W-:Y:S01]  /*41a0*/  FFMA.FTZ R148, R148, UR23, R152 ;  /* 0x0000001794947c23 */ /* 0x000fe20008010098 */
[----:B------:R-:W-:-:S04]  /*41b0*/  HADD2.F32 R152, -RZ, R120.H1_H1 ;  /* 0x30000078ff987230 */ /* 0x000fc80000004100 */
[----:B------:R-:W-:Y:S01]  /*41c0*/  F2FP.F16.F32.PACK_AB R149, R148, R149 ;  /* 0x000000959495723e */ /* 0x000fe200000000ff */
[----:B------:R-:W-:-:S04]  /*41d0*/  FFMA.FTZ R148, R0, UR8, R155 ;  /* 0x0000000800947c23 */ /* 0x000fc8000801009b */
[----:B------:R-:W-:-:S04]  /*41e0*/  FADD.FTZ R148, R8, -R148 ;  /* 0x8000009408947221 */ /* 0x000fc80000010000 */
[----:B------:R-:W-:Y:S01]  /*41f0*/  FFMA.FTZ R153, R148, UR23, R153 ;  /* 0x0000001794997c23 */ /* 0x000fe20008010099 */
[----:B------:R-:W-:-:S04]  /*4200*/  FFMA.FTZ R148, R17, UR8, R155 ;  /* 0x0000000811947c23 */ /* 0x000fc8000801009b */
[----:B------:R-:W-:-:S04]  /*4210*/  FADD.FTZ R148, R16, -R148 ;  /* 0x8000009410947221 */ /* 0x000fc80000010000 */
[----:B------:R-:W-:-:S05]  /*4220*/  FFMA.FTZ R148, R148, UR23, R152 ;  /* 0x0000001794947c23 */ /* 0x000fca0008010098 */
[----:B------:R-:W-:Y:S01]  /*4230*/  F2FP.F16.F32.PACK_AB R148, R148, R153 ;  /* 0x000000999494723e */ /* 0x000fe200000000ff */
[----:B------:R-:W-:Y:S06]  /*4240*/  BRA `(.L_x_2074) ;  /* 0x0000000800047947 */ /* 0x000fec0003800000 */
.L_x_2077:
[--C-:B------:R-:W-:Y:S01]  /*4250*/  FFMA.FTZ R128, R0, UR8, R155.reuse ;  /* 0x0000000800807c23 */ /* 0x100fe2000801009b */
[----:B------:R-:W-:Y:S01]  /*4260*/  FFMA.FTZ R129, R17, UR8, R155 ;  /* 0x0000000811817c23 */ /* 0x000fe2000801009b */
[--C-:B-----5:R-:W-:Y:S02]  /*4270*/  HADD2.F32 R131, -RZ, R120.reuse.H0_H0 ;  /* 0x20000078ff837230 */ /* 0x120fe40000004100 */
[----:B------:R-:W-:Y:S02]  /*4280*/  HADD2.F32 R130, -RZ, R120.H1_H1 ;  /* 0x30000078ff827230 */ /* 0x000fe40000004100 */
[----:B------:R-:W-:Y:S01]  /*4290*/  FADD.FTZ R128, R8, -R128 ;  /* 0x8000008008807221 */ /* 0x000fe20000010000 */
[----:B------:R-:W-:Y:S01]  /*42a0*/  FADD.FTZ R129, R16, -R129 ;  /* 0x8000008110817221 */ /* 0x000fe20000010000 */
[----:B------:R-:W-:Y:S02]  /*42b0*/  HADD2.F32 R149, -RZ, R122.H1_H1 ;  /* 0x3000007aff957230 */ /* 0x000fe40000004100 */
[----:B------:R-:W-:Y:S01]  /*42c0*/  FFMA.FTZ R128, R128, UR23, R131 ;  /* 0x0000001780807c23 */ /* 0x000fe20008010083 */
[----:B------:R-:W-:Y:S01]  /*42d0*/  FFMA.FTZ R129, R129, UR23, R130 ;  /* 0x0000001781817c23 */ /* 0x000fe20008010082 */
[----:B------:R-:W-:Y:S01]  /*42e0*/  FFMA.FTZ R130, R165, UR8, R155 ;  /* 0x00000008a5827c23 */ /* 0x000fe2000801009b */
[----:B------:R-:W-:-:S03]  /*42f0*/  HADD2.F32 R131, -RZ, R121.H0_H0 ;  /* 0x20000079ff837230 */ /* 0x000fc60000004100 */
[----:B------:R-:W-:Y:S01]  /*4300*/  F2FP.F16.F32.PACK_AB R148, R129, R128 ;  /* 0x000000808194723e */ /* 0x000fe200000000ff */
[----:B------:R-:W-:Y:S01]  /*4310*/  FFMA.FTZ R129, R15, UR8, R155 ;  /* 0x000000080f817c23 */ /* 0x000fe2000801009b */
[----:B------:R-:W-:Y:S02]  /*4320*/  HADD2.F32 R128, -RZ, R121.H1_H1 ;  /* 0x30000079ff807230 */ /* 0x000fe40000004100 */
[----:B------:R-:W-:Y:S01]  /*4330*/  FADD.FTZ R130, R164, -R130 ;  /* 0x80000082a4827221 */ /* 0x000fe20000010000 */
[----:B------:R-:W-:-:S03]  /*4340*/  FADD.FTZ R129, R14, -R129 ;  /* 0x800000810e817221 */ /* 0x000fc60000010000 */
[----:B------:R-:W-:Y:S01]  /*4350*/  FFMA.FTZ R130, R130, UR23, R128 ;  /* 0x0000001782827c23 */ /* 0x000fe20008010080 */
[----:B------:R-:W-:Y:S01]  /*4360*/  FFMA.FTZ R128, R163, UR8, R155 ;  /* 0x00000008a3807c23 */ /* 0x000fe2000801009b */
[----:B------:R-:W-:Y:S01]  /*4370*/  FFMA.FTZ R129, R129, UR23, R131 ;  /* 0x0000001781817c23 */ /* 0x000fe20008010083 */
[----:B------:R-:W-:Y:S02]  /*4380*/  HADD2.F32 R131, -RZ, R122.H0_H0 ;  /* 0x2000007aff837230 */ /* 0x000fe40000004100 */
[----:B------:R-:W-:-:S04]  /*4390*/  FADD.FTZ R128, R162, -R128 ;  /* 0x80000080a2807221 */ /* 0x000fc80000010000 */
[----:B------:R-:W-:Y:S01]  /*43a0*/  FFMA.FTZ R128, R128, UR23, R131 ;  /* 0x0000001780807c23 */ /* 0x000fe20008010083 */
[----:B------:R-:W-:-:S04]  /*43b0*/  FFMA.FTZ R131, R170, UR8, R155 ;  /* 0x00000008aa837c23 */ /* 0x000fc8000801009b */
[----:B------:R-:W-:-:S04]  /*43c0*/  FADD.FTZ R131, R171, -R131 ;  /* 0x80000083ab837221 */ /* 0x000fc80000010000 */
[----:B------:R-:W-:Y:S01]  /*43d0*/  FFMA.FTZ R131, R131, UR23, R149 ;  /* 0x0000001783837c23 */ /* 0x000fe20008010095 */
[----:B------:R-:W-:Y:S01]  /*43e0*/  F2FP.F16.F32.PACK_AB R149, R130, R129 ;  /* 0x000000818295723e */ /* 0x000fe200000000ff */
[--C-:B------:R-:W-:Y:S02]  /*43f0*/  HADD2.F32 R129, -RZ, R123.reuse.H0_H0 ;  /* 0x2000007bff817230 */ /* 0x100fe40000004100 */
[----:B------:R-:W-:Y:S01]  /*4400*/  HADD2.F32 R130, -RZ, R123.H1_H1 ;  /* 0x3000007bff827230 */ /* 0x000fe20000004100 */
[----:B------:R-:W-:Y:S01]  /*4410*/  F2FP.F16.F32.PACK_AB R150, R131, R128 ;  /* 0x000000808396723e */ /* 0x000fe200000000ff */
[----:B------:R-:W-:-:S04]  /*4420*/  FFMA.FTZ R128, R172, UR8, R155 ;  /* 0x00000008ac807c23 */ /* 0x000fc8000801009b */
[----:B------:R-:W-:-:S04]  /*4430*/  FADD.FTZ R128, R173, -R128 ;  /* 0x80000080ad807221 */ /* 0x000fc80000010000 */
[----:B------:R-:W-:Y:S01]  /*4440*/  FFMA.FTZ R128, R128, UR23, R129 ;  /* 0x0000001780807c23 */ /* 0x000fe20008010081 */
[----:B------:R-:W-:-:S04]  /*4450*/  FFMA.FTZ R129, R186, UR8, R155 ;  /* 0x00000008ba817c23 */ /* 0x000fc8000801009b */
        /* <DEDUP_REMOVED lines=8> */
.L_x_2076:
[----:B------:R-:W-:-:S04]  /*44e0*/  UISETP.NE.U32.AND UP0, UPT, UR4, URZ, UPT ;  /* 0x000000ff0400728c */ /* 0x000fc8000bf05070 */
[----:B------:R-:W-:-:S09]  /*44f0*/  UISETP.NE.AND.EX UP0, UPT, UR5, URZ, UPT, UP0 ;  /* 0x000000ff0500728c */ /* 0x000fd2000bf05300 */
[----:B------:R-:W-:Y:S05]  /*4500*/  BRA.U UP0, `(.L_x_2078) ;  /* 0x0000000100a47547 */ /* 0x000fea000b800000 */
        /* <DEDUP_REMOVED lines=41> */
.L_x_2078:
[--C-:B------:R-:W-:Y:S01]  /*47a0*/  FFMA.FTZ R116, R0, UR8, R155.reuse ;  /* 0x0000000800747c23 */ /* 0x100fe2000801009b */
[----:B-----5:R-:W-:Y:S02]  /*47b0*/  HADD2.F32 R117, -RZ, R120.H0_H0 ;  /* 0x20000078ff757230 */ /* 0x020fe40000004100 */
[--C-:B------:R-:W-:Y:S01]  /*47c0*/  FFMA.FTZ R118, R165, UR8, R155.reuse ;  /* 0x00000008a5767c23 */ /* 0x100fe2000801009b */
[----:B------:R-:W-:Y:S01]  /*47d0*/  FFMA.FTZ R119, R15, UR8, R155 ;  /* 0x000000080f777c23 */ /* 0x000fe2000801009b */
[----:B------:R-:W-:Y:S01]  /*47e0*/  FADD.FTZ R116, R8, -R116 ;  /* 0x8000007408747221 */ /* 0x000fe20000010000 */
[--C-:B------:R-:W-:Y:S02]  /*47f0*/  HADD2.F32 R128, -RZ, R121.reuse.H0_H0 ;  /* 0x20000079ff807230 */ /* 0x100fe40000004100 */
[----:B------:R-:W-:Y:S01]  /*4800*/  FADD.FTZ R118, R164, -R118 ;  /* 0x80000076a4767221 */ /* 0x000fe20000010000 */
[----:B------:R-:W-:Y:S01]  /*4810*/  FADD.FTZ R119, R14, -R119 ;  /* 0x800000770e777221 */ /* 0x000fe20000010000 */
[----:B------:R-:W-:Y:S01]  /*4820*/  FFMA.FTZ R116, R116, UR23, R117 ;  /* 0x0000001774747c23 */ /* 0x000fe20008010075 */
[----:B------:R-:W-:-:S02]  /*4830*/  HADD2.F32 R117, -RZ, R121.H1_H1 ;  /* 0x30000079ff757230 */ /* 0x000fc40000004100 */
[----:B------:R-:W-:Y:S01]  /*4840*/  FFMA.FTZ R129, R163, UR8, R155 ;  /* 0x00000008a3817c23 */ /* 0x000fe2000801009b */
[----:B------:R-:W-:Y:S01]  /*4850*/  FFMA.FTZ R119, R119, UR23, R128 ;  /* 0x0000001777777c23 */ /* 0x000fe20008010080 */
[--C-:B------:R-:W-:Y:S02]  /*4860*/  HADD2.F32 R128, -RZ, R122.reuse.H1_H1 ;  /* 0x3000007aff807230 */ /* 0x100fe40000004100 */
[----:B------:R-:W-:Y:S01]  /*4870*/  FFMA.FTZ R118, R118, UR23, R117 ;  /* 0x0000001776767c23 */ /* 0x000fe20008010075 */
[----:B------:R-:W-:Y:S01]  /*4880*/  FFMA.FTZ R117, R170, UR8, R155 ;  /* 0x00000008aa757c23 */ /* 0x000fe2000801009b */
[----:B------:R-:W-:Y:S02]  /*4890*/  HADD2.F32 R130, -RZ, R122.H0_H0 ;  /* 0x2000007aff827230 */ /* 0x000fe40000004100 */
[----:B------:R-:W-:Y:S01]  /*48a0*/  FADD.FTZ R129, R162, -R129 ;  /* 0x80000081a2817221 */ /* 0x000fe20000010000 */
[--C-:B------:R-:W-:Y:S02]  /*48b0*/  HADD2.F32 R131, -RZ, R123.reuse.H1_H1 ;  /* 0x3000007bff837230 */ /* 0x100fe40000004100 */
[----:B------:R-:W-:Y:S01]  /*48c0*/  FADD.FTZ R117, R171, -R117 ;  /* 0x80000075ab757221 */ /* 0x000fe20000010000 */
[----:B------:R-:W-:-:S02]  /*48d0*/  HADD2.F32 R148, -RZ, R123.H0_H0 ;  /* 0x2000007bff947230 */ /* 0x000fc40000004100 */
[----:B------:R-:W-:Y:S01]  /*48e0*/  FFMA.FTZ R129, R129, UR23, R130 ;  /* 0x0000001781817c23 */ /* 0x000fe20008010082 */
[--C-:B------:R-:W-:Y:S01]  /*48f0*/  FFMA.FTZ R130, R172, UR8, R155.reuse ;  /* 0x00000008ac827c23 */ /* 0x100fe2000801009b */
[----:B------:R-:W-:Y:S01]  /*4900*/  FFMA.FTZ R128, R117, UR23, R128 ;  /* 0x0000001775807c23 */ /* 0x000fe20008010080 */
[----:B------:R-:W-:Y:S01]  /*4910*/  FFMA.FTZ R117, R186, UR8, R155 ;  /* 0x00000008ba757c23 */ /* 0x000fe2000801009b */
[----:B------:R-:W-:Y:S01]  /*4920*/  F2FP.F16.F32.PACK_AB R149, R118, R119 ;  /* 0x000000777695723e */ /* 0x000fe200000000ff */
[----:B------:R-:W-:Y:S02]  /*4930*/  FADD.FTZ R130, R173, -R130 ;  /* 0x80000082ad827221 */ /* 0x000fe40000010000 */
[----:B------:R-:W-:Y:S01]  /*4940*/  FADD.FTZ R117, R187, -R117 ;  /* 0x80000075bb757221 */ /* 0x000fe20000010000 */
[----:B------:R-:W-:Y:S01]  /*4950*/  F2FP.F16.F32.PACK_AB R150, R128, R129 ;  /* 0x000000818096723e */ /* 0x000fe200000000ff */
[----:B------:R-:W-:Y:S01]  /*4960*/  FFMA.FTZ R130, R130, UR23, R148 ;  /* 0x0000001782827c23 */ /* 0x000fe20008010094 */
[----:B------:R-:W-:-:S02]  /*4970*/  HADD2.F32 R148, -RZ, R120.H1_H1 ;  /* 0x30000078ff947230 */ /* 0x000fc40000004100 */
[----:B------:R-:W-:Y:S01]  /*4980*/  FFMA.FTZ R131, R117, UR23, R131 ;  /* 0x0000001775837c23 */ /* 0x000fe20008010083 */
[----:B------:R-:W-:Y:S01]  /*4990*/  FFMA.FTZ R117, R17, UR8, R155 ;  /* 0x0000000811757c23 */ /* 0x000fe2000801009b */
[----:B------:R-:W-:Y:S02]  /*49a0*/  MOV R129, R149 ;  /* 0x0000009500817202 */ /* 0x000fe40000000f00 */
[----:B------:R-:W-:Y:S01]  /*49b0*/  MOV R118, R150 ;  /* 0x0000009600767202 */ /* 0x000fe20000000f00 */
[----:B------:R-:W-:Y:S01]  /*49c0*/  FADD.FTZ R117, R16, -R117 ;  /* 0x8000007510757221 */ /* 0x000fe20000010000 */
[----:B------:R-:W-:Y:S02]  /*49d0*/  F2FP.F16.F32.PACK_AB R151, R131, R130 ;  /* 0x000000828397723e */ /* 0x000fe400000000ff */
[----:B------:R-:W-:Y:S01]  /*49e0*/  MOV R130, R150 ;  /* 0x0000009600827202 */ /* 0x000fe20000000f00 */
[----:B------:R-:W-:Y:S01]  /*49f0*/  FFMA.FTZ R117, R117, UR23, R148 ;  /* 0x0000001775757c23 */ /* 0x000fe20008010094 */
[----:B------:R-:W-:-:S02]  /*4a00*/  MOV R131, R151 ;  /* 0x0000009700837202 */ /* 0x000fc40000000f00 */
[----:B------:R-:W-:Y:S02]  /*4a10*/  MOV R119, R151 ;  /* 0x0000009700777202 */ /* 0x000fe40000000f00 */
[----:B------:R-:W-:Y:S02]  /*4a20*/  F2FP.F16.F32.PACK_AB R148, R117, R116 ;  /* 0x000000747594723e */ /* 0x000fe400000000ff */
[----:B------:R-:W-:Y:S02]  /*4a30*/  MOV R117, R149 ;  /* 0x0000009500757202 */ /* 0x000fe40000000f00 */
[-C--:B------:R-:W-:Y:S02]  /*4a40*/  MOV R128, R148.reuse ;  /* 0x0000009400807202 */ /* 0x080fe40000000f00 */
[----:B------:R-:W-:-:S07]  /*4a50*/  MOV R116, R148 ;  /* 0x0000009400747202 */ /* 0x000fce0000000f00 */
.L_x_2074:
        /* <DEDUP_REMOVED lines=14> */
.L_x_2070:
[----:B------:R-:W-:Y:S05]  /*4b40*/  BSYNC.RECONVERGENT B0 ;  /* 0x0000000000007941 */ /* 0x000fea0003800200 */
.L_x_2069:
        /* <DEDUP_REMOVED lines=13> */
[----:B-----5:R-:W-:Y:S02]  /*4c20*/  HADD2.F32 R117, -RZ, R136.H0_H0 ;  /* 0x20000088ff757230 */ /* 0x020fe40000004100 */
[--C-:B------:R-:W-:Y:S01]  /*4c30*/  FFMA.FTZ R118, R161, UR8, R155.reuse ;  /* 0x00000008a1767c23 */ /* 0x100fe2000801009b */
[----:B------:R-:W-:Y:S01]  /*4c40*/  FFMA.FTZ R119, R11, UR8, R155 ;  /* 0x000000080b777c23 */ /* 0x000fe2000801009b */
[----:B------:R-:W-:Y:S01]  /*4c50*/  FADD.FTZ R116, R6, -R116 ;  /* 0x8000007406747221 */ /* 0x000fe20000010000 */
[--C-:B0-----:R-:W-:Y:S02]  /*4c60*/  HADD2.F32 R128, -RZ, R137.reuse.H0_H0 ;  /* 0x20000089ff807230 */ /* 0x101fe40000004100 */
        /* <DEDUP_REMOVED lines=37> */
[----:B------:R-:W-:Y:S01]  /*4ec0*/  MOV R116, R148 ;  /* 0x0000009400747202 */ /* 0x000fe20000000f00 */
[----:B------:R-:W-:Y:S06]  /*4ed0*/  BRA `(.L_x_2084) ;  /* 0x00000010001c7947 */ /* 0x000fec0003800000 */
.L_x_2083:
[--C-:B------:R-:W-:Y:S01]  /*4ee0*/  FFMA.FTZ R116, R7, UR8, R155.reuse ;  /* 0x0000000807747c23 */ /* 0x100fe2000801009b */
[----:B------:R-:W-:Y:S01]  /*4ef0*/  FFMA.FTZ R117, R13, UR8, R155 ;  /* 0x000000080d757c23 */ /* 0x000fe2000801009b */
[--C-:B-----5:R-:W-:Y:S02]  /*4f00*/  HADD2.F32 R119, -RZ, R136.reuse.H0_H0 ;  /* 0x20000088ff777230 */ /* 0x120fe40000004100 */
[----:B------:R-:W-:Y:S02]  /*4f10*/  HADD2.F32 R118, -RZ, R136.H1_H1 ;  /* 0x30000088ff767230 */ /* 0x000fe40000004100 */
[----:B------:R-:W-:Y:S01]  /*4f20*/  FADD.FTZ R116, R6, -R116 ;  /* 0x8000007406747221 */ /* 0x000fe20000010000 */
[----:B------:R-:W-:Y:S01]  /*4f30*/  FADD.FTZ R117, R12, -R117 ;  /* 0x800000750c757221 */ /* 0x000fe20000010000 */
[----:B0-----:R-:W-:Y:S02]  /*4f40*/  HADD2.F32 R149, -RZ, R138.H1_H1 ;  /* 0x3000008aff957230 */ /* 0x001fe40000004100 */
        /* <DEDUP_REMOVED lines=34> */
.L_x_2082:
[----:B------:R-:W-:-:S04]  /*5170*/  UISETP.NE.U32.AND UP0, UPT, UR4, URZ, UPT ;  /* 0x000000ff0400728c */ /* 0x000fc8000bf05070 */
[----:B------:R-:W-:-:S09]  /*5180*/  UISETP.NE.AND.EX UP0, UPT, UR5, URZ, UPT, UP0 ;  /* 0x000000ff0500728c */ /* 0x000fd2000bf05300 */
[----:B------:R-:W-:Y:S05]  /*5190*/  BRA.U !UP0, `(.L_x_2085) ;  /* 0x0000000108a47547 */ /* 0x000fea000b800000 */
[--C-:B0-----:R-:W-:Y:S01]  /*51a0*/  FFMA.FTZ R128, R7, UR8, R155.reuse ;  /* 0x0000000807807c23 */ /* 0x101fe2000801009b */
        /* <DEDUP_REMOVED lines=40> */
.L_x_2085:
[--C-:B------:R-:W-:Y:S01]  /*5430*/  FFMA.FTZ R151, R176, UR8, R155.reuse ;  /* 0x00000008b0977c23 */ /* 0x100fe2000801009b */
[--C-:B0----5:R-:W-:Y:S02]  /*5440*/  HADD2.F32 R148, -RZ, R139.reuse.H0_H0 ;  /* 0x2000008bff947230 */ /* 0x121fe40000004100 */
        /* <DEDUP_REMOVED lines=35> */
.L_x_2081:
        /* <DEDUP_REMOVED lines=44> */
.L_x_2087:
        /* <DEDUP_REMOVED lines=33> */
.L_x_2086:
        /* <DEDUP_REMOVED lines=36> */
.L_x_2088:
        /* <DEDUP_REMOVED lines=28> */
.L_x_2084:
        /* <DEDUP_REMOVED lines=13> */
.L_x_2080:
[----:B------:R-:W-:Y:S05]  /*6020*/  BSYNC.RECONVERGENT B0 ;  /* 0x0000000000007941 */ /* 0x000fea0003800200 */
.L_x_2079:
        /* <DEDUP_REMOVED lines=17> */
[--C-:B01----:R-:W-:Y:S02]  /*6140*/  HADD2.F32 R128, -RZ, R141.reuse.H0_H0 ;  /* 0x2000008dff807230 */ /* 0x103fe40000004100 */
        /* <DEDUP_REMOVED lines=39> */
.L_x_2093:
[--C-:B------:R-:W-:Y:S01]  /*63c0*/  FFMA.FTZ R116, R5, UR8, R155.reuse ;  /* 0x0000000805747c23 */ /* 0x100fe2000801009b */
[----:B------:R-:W-:Y:S01]  /*63d0*/  FFMA.FTZ R117, R18, UR8, R155 ;  /* 0x0000000812757c23 */ /* 0x000fe2000801009b */
[--C-:B-----5:R-:W-:Y:S02]  /*63e0*/  HADD2.F32 R119, -RZ, R140.reuse.H0_H0 ;  /* 0x2000008cff777230 */ /* 0x120fe40000004100 */
[----:B------:R-:W-:Y:S02]  /*63f0*/  HADD2.F32 R118, -RZ, R140.H1_H1 ;  /* 0x3000008cff767230 */ /* 0x000fe40000004100 */
[----:B------:R-:W-:Y:S01]  /*6400*/  FADD.FTZ R116, R4, -R116 ;  /* 0x8000007404747221 */ /* 0x000fe20000010000 */
[----:B------:R-:W-:Y:S01]  /*6410*/  FADD.FTZ R117, R19, -R117 ;  /* 0x8000007513757221 */ /* 0x000fe20000010000 */
[----:B01----:R-:W-:Y:S02]  /*6420*/  HADD2.F32 R149, -RZ, R142.H1_H1 ;  /* 0x3000008eff957230 */ /* 0x003fe40000004100 */
        /* <DEDUP_REMOVED lines=34> */
.L_x_2092:
[----:B------:R-:W-:-:S04]  /*6650*/  UISETP.NE.U32.AND UP0, UPT, UR4, URZ, UPT ;  /* 0x000000ff0400728c */ /* 0x000fc8000bf05070 */
[----:B------:R-:W-:-:S09]  /*6660*/  UISETP.NE.AND.EX UP0, UPT, UR5, URZ, UPT, UP0 ;  /* 0x000000ff0500728c */ /* 0x000fd2000bf05300 */
[----:B------:R-:W-:Y:S05]  /*6670*/  BRA.U !UP0, `(.L_x_2095) ;  /* 0x0000000108a47547 */ /* 0x000fea000b800000 */
[--C-:B01----:R-:W-:Y:S01]  /*6680*/  FFMA.FTZ R128, R5, UR8, R155.reuse ;  /* 0x0000000805807c23 */ /* 0x103fe2000801009b */
        /* <DEDUP_REMOVED lines=40> */
.L_x_2095:
[--C-:B------:R-:W-:Y:S01]  /*6910*/  FFMA.FTZ R151, R180, UR8, R155.reuse ;  /* 0x00000008b4977c23 */ /* 0x100fe2000801009b */
[--C-:B01---5:R-:W-:Y:S02]  /*6920*/  HADD2.F32 R148, -RZ, R143.reuse.H0_H0 ;  /* 0x2000008fff947230 */ /* 0x123fe40000004100 */
        /* <DEDUP_REMOVED lines=35> */
.L_x_2091:
        /* <DEDUP_REMOVED lines=44> */
.L_x_2097:
        /* <DEDUP_REMOVED lines=33> */
.L_x_2096:
        /* <DEDUP_REMOVED lines=36> */
.L_x_2098:
        /* <DEDUP_REMOVED lines=28> */
.L_x_2094:
        /* <DEDUP_REMOVED lines=13> */
.L_x_2090:
[----:B------:R-:W-:Y:S05]  /*7500*/  BSYNC.RECONVERGENT B0 ;  /* 0x0000000000007941 */ /* 0x000fea0003800200 */
.L_x_2089:
        /* <DEDUP_REMOVED lines=14> */
[----:B------:R-:W-:Y:S02]  /*75f0*/  HADD2.F32 R119, -RZ, R144.H0_H0 ;  /* 0x20000090ff777230 */ /* 0x000fe40000004100 */
[----:B012---:R-:W-:Y:S01]  /*7600*/  FFMA.FTZ R148, R22, UR8, R155 ;  /* 0x0000000816947c23 */ /* 0x007fe2000801009b */
[----:B------:R-:W-:Y:S01]  /*7610*/  FADD.FTZ R116, R2, -R116 ;  /* 0x8000007402747221 */ /* 0x000fe20000010000 */
[--C-:B------:R-:W-:Y:S02]  /*7620*/  HADD2.F32 R117, -RZ, R145.reuse.H0_H0 ;  /* 0x20000091ff757230 */ /* 0x100fe40000004100 */
[----:B------:R-:W-:Y:S01]  /*7630*/  FADD.FTZ R118, R25, -R118 ;  /* 0x8000007619767221 */ /* 0x000fe20000010000 */
[----:B------:R-:W-:Y:S02]  /*7640*/  HADD2.F32 R129, -RZ, R146.H0_H0 ;  /* 0x20000092ff817230 */ /* 0x000fe40000004100 */
[----:B------:R-:W-:Y:S01]  /*7650*/  FFMA.FTZ R116, R116, UR23, R119 ;  /* 0x0000001774747c23 */ /* 0x000fe20008010077 */
[----:B------:R-:W-:Y:S01]  /*7660*/  FFMA.FTZ R119, R168, UR8, R155 ;  /* 0x00000008a8777c23 */ /* 0x000fe2000801009b */
[----:B------:R-:W-:Y:S01]  /*7670*/  FFMA.FTZ R118, R118, UR23, R117 ;  /* 0x0000001776767c23 */ /* 0x000fe20008010075 */
[----:B------:R-:W-:Y:S01]  /*7680*/  FFMA.FTZ R117, R166, UR8, R155 ;  /* 0x00000008a6757c23 */ /* 0x000fe2000801009b */
[----:B------:R-:W-:-:S02]  /*7690*/  HADD2.F32 R128, -RZ, R145.H1_H1 ;  /* 0x30000091ff807230 */ /* 0x000fc40000004100 */
[----:B------:R-:W-:Y:S01]  /*76a0*/  FADD.FTZ R119, R169, -R119 ;  /* 0x80000077a9777221 */ /* 0x000fe20000010000 */
[----:B------:R-:W-:Y:S02]  /*76b0*/  HADD2.F32 R130, -RZ, R147.H0_H0 ;  /* 0x20000093ff827230 */ /* 0x000fe40000004100 */
[----:B------:R-:W-:Y:S01]  /*76c0*/  FADD.FTZ R117, R167, -R117 ;  /* 0x80000075a7757221 */ /* 0x000fe20000010000 */
[----:B------:R-:W-:Y:S02]  /*76d0*/  HADD2.F32 R131, -RZ, R146.H1_H1 ;  /* 0x30000092ff837230 */ /* 0x000fe40000004100 */
[----:B------:R-:W-:Y:S01]  /*76e0*/  FFMA.FTZ R129, R119, UR23, R129 ;  /* 0x0000001777817c23 */ /* 0x000fe20008010081 */
[--C-:B------:R-:W-:Y:S01]  /*76f0*/  FFMA.FTZ R119, R184, UR8, R155.reuse ;  /* 0x00000008b8777c23 */ /* 0x100fe2000801009b */
[----:B------:R-:W-:Y:S01]  /*7700*/  FFMA.FTZ R117, R117, UR23, R128 ;  /* 0x0000001775757c23 */ /* 0x000fe20008010080 */
[----:B------:R-:W-:Y:S02]  /*7710*/  FFMA.FTZ R128, R182, UR8, R155 ;  /* 0x00000008b6807c23 */ /* 0x000fe4000801009b */
[----:B------:R-:W-:-:S02]  /*7720*/  FADD.FTZ R119, R185, -R119 ;  /* 0x80000077b9777221 */ /* 0x000fc40000010000 */
[----:B------:R-:W-:Y:S01]  /*7730*/  FADD.FTZ R128, R183, -R128 ;  /* 0x80000080b7807221 */ /* 0x000fe20000010000 */
[----:B------:R-:W-:Y:S01]  /*7740*/  F2FP.F16.F32.PACK_AB R149, R117, R118 ;  /* 0x000000767595723e */ /* 0x000fe200000000ff */
[----:B------:R-:W-:Y:S01]  /*7750*/  FFMA.FTZ R130, R119, UR23, R130 ;  /* 0x0000001777827c23 */ /* 0x000fe20008010082 */
[----:B------:R-:W-:Y:S01]  /*7760*/  FFMA.FTZ R119, R192, UR8, R155 ;  /* 0x00000008c0777c23 */ /* 0x000fe2000801009b */
[----:B------:R-:W-:Y:S01]  /*7770*/  FFMA.FTZ R128, R128, UR23, R131 ;  /* 0x0000001780807c23 */ /* 0x000fe20008010083 */
[----:B------:R-:W-:Y:S01]  /*7780*/  HADD2.F32 R131, -RZ, R147.H1_H1 ;  /* 0x30000093ff837230 */ /* 0x000fe20000004100 */
[----:B------:R-:W-:Y:S01]  /*7790*/  MOV R117, R149 ;  /* 0x0000009500757202 */ /* 0x000fe20000000f00 */
[----:B------:R-:W-:Y:S02]  /*77a0*/  FADD.FTZ R119, R193, -R119 ;  /* 0x80000077c1777221 */ /* 0x000fe40000010000 */
[----:B------:R-:W-:Y:S02]  /*77b0*/  F2FP.F16.F32.PACK_AB R150, R128, R129 ;  /* 0x000000818096723e */ /* 0x000fe400000000ff */
[----:B------:R-:W-:Y:S01]  /*77c0*/  FFMA.FTZ R131, R119, UR23, R131 ;  /* 0x0000001777837c23 */ /* 0x000fe20008010083 */
[----:B------:R-:W-:Y:S01]  /*77d0*/  FADD.FTZ R119, R23, -R148 ;  /* 0x8000009417777221 */ /* 0x000fe20000010000 */
[----:B------:R-:W-:Y:S01]  /*77e0*/  HADD2.F32 R148, -RZ, R144.H1_H1 ;  /* 0x30000090ff947230 */ /* 0x000fe20000004100 */
[----:B------:R-:W-:-:S02]  /*77f0*/  MOV R129, R149 ;  /* 0x0000009500817202 */ /* 0x000fc40000000f00 */
[----:B------:R-:W-:Y:S02]  /*7800*/  F2FP.F16.F32.PACK_AB R151, R131, R130 ;  /* 0x000000828397723e */ /* 0x000fe400000000ff */
[----:B------:R-:W-:Y:S01]  /*7810*/  FFMA.FTZ R119, R119, UR23, R148 ;  /* 0x0000001777777c23 */ /* 0x000fe20008010094 */
[----:B------:R-:W-:Y:S02]  /*7820*/  MOV R130, R150 ;  /* 0x0000009600827202 */ /* 0x000fe40000000f00 */
[-C--:B------:R-:W-:Y:S02]  /*7830*/  MOV R131, R151.reuse ;  /* 0x0000009700837202 */ /* 0x080fe40000000f00 */
[----:B------:R-:W-:Y:S02]  /*7840*/  F2FP.F16.F32.PACK_AB R148, R119, R116 ;  /* 0x000000747794723e */ /* 0x000fe400000000ff */
[----:B------:R-:W-:Y:S02]  /*7850*/  MOV R119, R151 ;  /* 0x0000009700777202 */ /* 0x000fe40000000f00 */
[----:B------:R-:W-:-:S02]  /*7860*/  MOV R128, R148 ;  /* 0x0000009400807202 */ /* 0x000fc40000000f00 */
[----:B------:R-:W-:Y:S02]  /*7870*/  MOV R118, R150 ;  /* 0x0000009600767202 */ /* 0x000fe40000000f00 */
[----:B------:R-:W-:Y:S01]  /*7880*/  MOV R116, R148 ;  /* 0x0000009400747202 */ /* 0x000fe20000000f00 */
[----:B------:R-:W-:Y:S06]  /*7890*/  BRA `(.L_x_2104) ;  /* 0x00000010001c7947 */ /* 0x000fec0003800000 */
.L_x_2103:
[--C-:B------:R-:W-:Y:S01]  /*78a0*/  FFMA.FTZ R118, R22, UR8, R155.reuse ;  /* 0x0000000816767c23 */ /* 0x100fe2000801009b */
[----:B------:R-:W-:Y:S01]  /*78b0*/  FFMA.FTZ R117, R3, UR8, R155 ;  /* 0x0000000803757c23 */ /* 0x000fe2000801009b */
[--C-:B------:R-:W-:Y:S02]  /*78c0*/  HADD2.F32 R116, -RZ, R144.reuse.H1_H1 ;  /* 0x30000090ff747230 */ /* 0x100fe40000004100 */
[----:B------:R-:W-:Y:S01]  /*78d0*/  FADD.FTZ R118, R23, -R118 ;  /* 0x8000007617767221 */ /* 0x000fe20000010000 */
[----:B------:R-:W-:Y:S02]  /*78e0*/  HADD2.F32 R119, -RZ, R144.H0_H0 ;  /* 0x20000090ff777230 */ /* 0x000fe40000004100 */
[----:B------:R-:W-:Y:S01]  /*78f0*/  FADD.FTZ R117, R2, -R117 ;  /* 0x8000007502757221 */ /* 0x000fe20000010000 */
[--C-:B012---:R-:W-:Y:S02]  /*7900*/  HADD2.F32 R148, -RZ, R145.reuse.H1_H1 ;  /* 0x30000091ff947230 */ /* 0x107fe40000004100 */
[----:B------:R-:W-:Y:S01]  /*7910*/  FFMA.FTZ R118, R118, UR23, R116 ;  /* 0x0000001776767c23 */ /* 0x000fe20008010074 */
[----:B------:R-:W-:Y:S01]  /*7920*/  FFMA.FTZ R116, R24, UR8, R155 ;  /* 0x0000000818747c23 */ /* 0x000fe2000801009b */
[----:B------:R-:W-:Y:S01]  /*7930*/  FFMA.FTZ R117, R117, UR23, R119 ;  /* 0x0000001775757c23 */ /* 0x000fe20008010077 */
[----:B------:R-:W-:-:S02]  /*7940*/  HADD2.F32 R119, -RZ, R145.H0_H0 ;  /* 0x20000091ff777230 */ /* 0x000fc40000004100 */
        /* <DEDUP_REMOVED lines=15> */
[----:B------:R-:W-:-:S04]  /*7a40*/  FFMA.FTZ R118, R192, UR8, R155 ;  /* 0x00000008c0767c23 */ /* 0x000fc8000801009b */
[----:B------:R-:W-:Y:S01]  /*7a50*/  F2FP.F16.F32.PACK_AB R150, R117, R116 ;  /* 0x000000747596723e */ /* 0x000fe200000000ff */
[----:B------:R-:W-:Y:S01]  /*7a60*/  FFMA.FTZ R116, R184, UR8, R155 ;  /* 0x00000008b8747c23 */ /* 0x000fe2000801009b */
[----:B------:R-:W-:Y:S02]  /*7a70*/  HADD2.F32 R117, -RZ, R147.H0_H0 ;  /* 0x20000093ff757230 */ /* 0x000fe40000004100 */
[----:B------:R-:W-:Y:S01]  /*7a80*/  FADD.FTZ R118, R193, -R118 ;  /* 0x80000076c1767221 */ /* 0x000fe20000010000 */
[----:B------:R-:W-:-:S04]  /*7a90*/  FADD.FTZ R116, R185, -R116 ;  /* 0x80000074b9747221 */ /* 0x000fc80000010000 */
[----:B------:R-:W-:Y:S01]  /*7aa0*/  FFMA.FTZ R116, R116, UR23, R117 ;  /* 0x0000001774747c23 */ /* 0x000fe20008010075 */
[----:B------:R-:W-:-:S05]  /*7ab0*/  HADD2.F32 R117, -RZ, R147.H1_H1 ;  /* 0x30000093ff757230 */ /* 0x000fca0000004100 */
[----:B------:R-:W-:Y:S01]  /*7ac0*/  FFMA.FTZ R117, R118, UR23, R117 ;  /* 0x0000001776757c23 */ /* 0x000fe20008010075 */
[----:B------:R-:W-:-:S04]  /*7ad0*/  MOV R118, R150 ;  /* 0x0000009600767202 */ /* 0x000fc80000000f00 */
[----:B------:R-:W-:Y:S02]  /*7ae0*/  F2FP.F16.F32.PACK_AB R151, R117, R116 ;  /* 0x000000747597723e */ /* 0x000fe400000000ff */
[----:B------:R-:W-:Y:S02]  /*7af0*/  MOV R117, R149 ;  /* 0x0000009500757202 */ /* 0x000fe40000000f00 */
[----:B------:R-:W-:Y:S02]  /*7b00*/  MOV R119, R151 ;  /* 0x0000009700777202 */ /* 0x000fe40000000f00 */
[----:B------:R-:W-:Y:S01]  /*7b10*/  MOV R116, R148 ;  /* 0x0000009400747202 */ /* 0x000fe20000000f00 */
[----:B------:R-:W-:Y:S06]  /*7b20*/  BRA `(.L_x_2104) ;  /* 0x0000000c00787947 */ /* 0x000fec0003800000 */
.L_x_2102:
[----:B------:R-:W-:-:S04]  /*7b30*/  UISETP.NE.U32.AND UP0, UPT, UR4, URZ, UPT ;  /* 0x000000ff0400728c */ /* 0x000fc8000bf05070 */
[----:B------:R-:W-:-:S09]  /*7b40*/  UISETP.NE.AND.EX UP0, UPT, UR5, URZ, UPT, UP0 ;  /* 0x000000ff0500728c */ /* 0x000fd2000bf05300 */
[----:B------:R-:W-:Y:S05]  /*7b50*/  BRA.U !UP0, `(.L_x_2105) ;  /* 0x0000000108a47547 */ /* 0x000fea000b800000 */
[--C-:B012---:R-:W-:Y:S01]  /*7b60*/  FFMA.FTZ R130, R22, UR8, R155.reuse ;  /* 0x0000000816827c23 */ /* 0x107fe2000801009b */
[----:B------:R-:W-:Y:S01]  /*7b70*/  FFMA.FTZ R129, R3, UR8, R155 ;  /* 0x0000000803817c23 */ /* 0x000fe2000801009b */
[--C-:B------:R-:W-:Y:S02]  /*7b80*/  HADD2.F32 R128, -RZ, R144.reuse.H1_H1 ;  /* 0x30000090ff807230 */ /* 0x100fe40000004100 */
[----:B------:R-:W-:Y:S01]  /*7b90*/  FADD.FTZ R130, R23, -R130 ;  /* 0x8000008217827221 */ /* 0x000fe20000010000 */
[----:B------:R-:W-:Y:S02]  /*7ba0*/  HADD2.F32 R131, -RZ, R144.H0_H0 ;  /* 0x20000090ff837230 */ /* 0x000fe40000004100 */
[----:B------:R-:W-:Y:S01]  /*7bb0*/  FADD.FTZ R129, R2, -R129 ;  /* 0x8000008102817221 */ /* 0x000fe20000010000 */
[--C-:B------:R-:W-:Y:S02]  /*7bc0*/  HADD2.F32 R148, -RZ, R145.reuse.H1_H1 ;  /* 0x30000091ff947230 */ /* 0x100fe40000004100 */
        /* <DEDUP_REMOVED lines=34> */
.L_x_2105:
[--C-:B------:R-:W-:Y:S01]  /*7df0*/  FFMA.FTZ R151, R184, UR8, R155.reuse ;  /* 0x00000008b8977c23 */ /* 0x100fe2000801009b */
[--C-:B012---:R-:W-:Y:S02]  /*7e00*/  HADD2.F32 R148, -RZ, R147.reuse.H0_H0 ;  /* 0x20000093ff947230 */ /* 0x107fe40000004100 */
[----:B------:R-:W-:Y:S01]  /*7e10*/  FFMA.FTZ R150, R168, UR8, R155 ;  /* 0x00000008a8967c23 */ /* 0x000fe2000801009b */
[----:B------:R-:W-:Y:S02]  /*7e20*/  HADD2.F32 R149, -RZ, R147.H1_H1 ;  /* 0x30000093ff957230 */ /* 0x000fe40000004100 */
[----:B------:R-:W-:Y:S01]  /*7e30*/  FADD.FTZ R151, R185, -R151 ;  /* 0x80000097b9977221 */ /* 0x000fe20000010000 */
[----:B------:R-:W-:Y:S02]  /*7e40*/  HADD2.F32 R152, -RZ, R145.H1_H1 ;  /* 0x30000091ff987230 */ /* 0x000fe40000004100 */
[----:B------:R-:W-:Y:S01]  /*7e50*/  FADD.FTZ R150, R169, -R150 ;  /* 0x80000096a9967221 */ /* 0x000fe20000010000 */
[----:B------:R-:W-:-:S02]  /*7e60*/  HADD2.F32 R153, -RZ, R144.H1_H1 ;  /* 0x30000090ff997230 */ /* 0x000fc40000004100 */
        /* <DEDUP_REMOVED lines=29> */
.L_x_2101:
        /* <DEDUP_REMOVED lines=44> */
.L_x_2107:
        /* <DEDUP_REMOVED lines=14> */
[----:B------:R-:W-:Y:S01]  /*83e0*/  F2FP.F16.F32.PACK_AB R149, R117, R116 ;  /* 0x000000747595723e */ /* 0x000fe200000000ff */
        /* <DEDUP_REMOVED lines=18> */
.L_x_2106:
        /* <DEDUP_REMOVED lines=36> */
.L_x_2108:
        /* <DEDUP_REMOVED lines=21> */
[--C-:B------:R-:W-:Y:S01]  /*88a0*/  FFMA.FTZ R151, R192, UR8, R155.reuse ;  /* 0x00000008c0977c23 */ /* 0x100fe2000801009b */
[----:B------:R-:W-:-:S03]  /*88b0*/  FFMA.FTZ R155, R184, UR8, R155 ;  /* 0x00000008b89b7c23 */ /* 0x000fc6000801009b */
[----:B------:R-:W-:Y:S01]  /*88c0*/  FADD.FTZ R151, R193, -R151 ;  /* 0x80000097c1977221 */ /* 0x000fe20000010000 */
[----:B------:R-:W-:-:S03]  /*88d0*/  FADD.FTZ R155, R185, -R155 ;  /* 0x8000009bb99b7221 */ /* 0x000fc60000010000 */
[----:B------:R-:W-:Y:S01]  /*88e0*/  FMUL.FTZ R151, R151, UR23 ;  /* 0x0000001797977c20 */ /* 0x000fe20008410000 */
[----:B------:R-:W-:-:S05]  /*88f0*/  FMUL.FTZ R155, R155, UR23 ;  /* 0x000000179b9b7c20 */ /* 0x000fca0008410000 */
[----:B------:R-:W-:-:S07]  /*8900*/  F2FP.F16.F32.PACK_AB R151, R151, R155 ;  /* 0x0000009b9797723e */ /* 0x000fce00000000ff */
.L_x_2104:
        /* <DEDUP_REMOVED lines=12> */
.L_x_2100:
[----:B------:R-:W-:Y:S05]  /*89d0*/  BSYNC.RECONVERGENT B0 ;  /* 0x0000000000007941 */ /* 0x000fea0003800200 */
.L_x_2099:
[----:B------:R-:W-:Y:S01]  /*89e0*/  UPLOP3.LUT UP1, UPT, UPT, UPT, UP1, 0x40, 0x4 ;  /* 0x000000000004789c */ /* 0x000fe20003f2e810 */
[----:B------:R-:W-:Y:S10]  /*89f0*/  BRA.U !UP3, `(.L_x_2109) ;  /* 0xffffff850b447547 */ /* 0x000ff4000b83ffff */
.L_x_2058:
        /* <DEDUP_REMOVED lines=23> */
.L_x_2111:
[----:B------:R-:W-:Y:S05]  /*8b70*/  BSYNC.RECONVERGENT B0 ;  /* 0x0000000000007941 */ /* 0x000fea0003800200 */
.L_x_2110:
        /* <DEDUP_REMOVED lines=19> */
.L_x_2113:
[----:B------:R-:W-:Y:S05]  /*8cb0*/  BSYNC.RECONVERGENT B0 ;  /* 0x0000000000007941 */ /* 0x000fea0003800200 */
.L_x_2112:
        /* <DEDUP_REMOVED lines=19> */
.L_x_2115:
[----:B------:R-:W-:Y:S05]  /*8df0*/  BSYNC.RECONVERGENT B0 ;  /* 0x0000000000007941 */ /* 0x000fea0003800200 */
.L_x_2114:
        /* <DEDUP_REMOVED lines=18> */
.L_x_2116:
        /* <DEDUP_REMOVED lines=14> */
.L_x_4856:


//--------------------- .text._ZN10layer_norm31ln_parallel_residual_bwd_kernelINS_13Kernel_traitsIf6__halfS2_S2_fjLj8192ELj1ELj1ELj8ELj16ENS_18Kernel_traits_baseILj8192EfS2_S2_S2_fjLj256EEEEELb0ELb0ELb1EEEvNS_9BwdParamsE --------------------------
	.section	.text._ZN10layer_norm31ln_parallel_residual_bwd_kernelINS_13Kernel_traitsIf6__halfS2_S2_fjLj8192ELj1ELj1ELj8ELj16ENS_18Kernel_traits_baseILj8192EfS2_S2_S2_fjLj256EEEEELb0ELb0ELb1EEEvNS_9BwdParamsE,"ax",@progbits
	.align	128
        .global         _ZN10layer_norm31ln_parallel_residual_bwd_kernelINS_13Kernel_traitsIf6__halfS2_S2_fjLj8192ELj1ELj1ELj8ELj16ENS_18Kernel_traits_baseILj8192EfS2_S2_S2_fjLj256EEEEELb0ELb0ELb1EEEvNS_9BwdParamsE
        .type           _ZN10layer_norm31ln_parallel_residual_bwd_kernelINS_13Kernel_traitsIf6__halfS2_S2_fjLj8192ELj1ELj1ELj8ELj16ENS_18Kernel_traits_baseILj8192EfS2_S2_S2_fjLj256EEEEELb0ELb0ELb1EEEvNS_9BwdParamsE,@function
        .size           _ZN10layer_norm31ln_parallel_residual_bwd_kernelINS_13Kernel_traitsIf6__halfS2_S2_fjLj8192ELj1ELj1ELj8ELj16ENS_18Kernel_traits_baseILj8192EfS2_S2_S2_fjLj256EEEEELb0ELb0ELb1EEEvNS_9BwdParamsE,(.L_x_4857 - _ZN10layer_norm31ln_parallel_residual_bwd_kernelINS_13Kernel_traitsIf6__halfS2_S2_fjLj8192ELj1ELj1ELj8ELj16ENS_18Kernel_traits_baseILj8192EfS2_S2_S2_fjLj256EEEEELb0ELb0ELb1EEEvNS_9BwdParamsE)
        .other          _ZN10layer_norm31ln_parallel_residual_bwd_kernelINS_13Kernel_traitsIf6__halfS2_S2_fjLj8192ELj1ELj1ELj8ELj16ENS_18Kernel_traits_baseILj8192EfS2_S2_S2_fjLj256EEEEELb0ELb0ELb1EEEvNS_9BwdParamsE,@"STO_CUDA_ENTRY STV_DEFAULT"
_ZN10layer_norm31ln_parallel_residual_bwd_kernelINS_13Kernel_traitsIf6__halfS2_S2_fjLj8192ELj1ELj1ELj8ELj16ENS_18Kernel_traits_baseILj8192EfS2_S2_S2_fjLj256EEEEELb0ELb0ELb1EEEvNS_9BwdParamsE:
.text._ZN10layer_norm31ln_parallel_residual_bwd_kernelINS_13Kernel_traitsIf6__halfS2_S2_fjLj8192ELj1ELj1ELj8ELj16ENS_18Kernel_traits_baseILj8192EfS2_S2_S2_fjLj256EEEEELb0ELb0ELb1EEEvNS_9BwdParamsE:
        /* <DEDUP_REMOVED lines=80> */
[----:B------:R-:W4:Y:S02]  /*0500*/  LDCU UR21, c[0x0][0x388] ;  /* 0x00007100ff1577ac */ /* 0x000f240008000800 */
[----:B------:R1:W-:Y:S01]  /*0510*/  STL [R1+0x98], RZ ;  /* 0x000098ff01007387 */ /* 0x0003e20000100800 */
[----:B------:R-:W-:Y:S01]  /*0520*/  HFMA2 R229, -RZ, RZ, 0, 0 ;  /* 0x00000000ffe57431 */ /* 0x000fe200000001ff */
[----:B------:R-:W0:Y:S02]  /*0530*/  LDCU.U8 UR20, c[0x0][0x410] ;  /* 0x00008200ff1477ac */ /* 0x000e240008000000 */
[----:B------:R1:W-:Y:S01]  /*0540*/  STL [R1+0x94], RZ ;  /* 0x000094ff01007387 */ /* 0x0003e20000100800 */
[----:B------:R-:W-:Y:S01]  /*0550*/  HFMA2 R205, -RZ, RZ, 0, 0 ;  /* 0x00000000ffcd7431 */ /* 0x000fe200000001ff */
[----:B------:R-:W-:Y:S01]  /*0560*/  CS2R R250, SRZ ;  /* 0x0000000000fa7805 */ /* 0x000fe2000001ff00 */
[----:B--2---:R-:W-:Y:S01]  /*0570*/  IMAD.WIDE.U32 R2, R0, 0x20, R2 ;  /* 0x0000002000027825 */ /* 0x004fe200078e0002 */
[----:B------:R1:W-:Y:S01]  /*0580*/  STL [R1+0x90], RZ ;  /* 0x000090ff01007387 */ /* 0x0003e20000100800 */
[----:B------:R-:W-:-:S02]  /*0590*/  CS2R R244, SRZ ;  /* 0x0000000000f47805 */ /* 0x000fc4000001ff00 */
[----:B------:R-:W-:Y:S02]  /*05a0*/  CS2R R242, SRZ ;  /* 0x0000000000f27805 */ /* 0x000fe4000001ff00 */
[----:B------:R-:W-:Y:S01]  /*05b0*/  CS2R R240, SRZ ;  /* 0x0000000000f07805 */ /* 0x000fe2000001ff00 */
[----:B------:R1:W-:Y:S01]  /*05c0*/  STL [R1+0x8c], RZ ;  /* 0x00008cff01007387 */ /* 0x0003e20000100800 */
[----:B------:R-:W-:Y:S02]  /*05d0*/  MOV R239, RZ ;  /* 0x000000ff00ef7202 */ /* 0x000fe40000000f00 */
[----:B------:R-:W-:Y:S01]  /*05e0*/  CS2R R234, SRZ ;  /* 0x0000000000ea7805 */ /* 0x000fe2000001ff00 */
[----:B---3--:R-:W-:Y:S01]  /*05f0*/  IMAD.WIDE.U32 R4, R0, 0x20, R4 ;  /* 0x0000002000047825 */ /* 0x008fe200078e0004 */
[----:B------:R1:W-:Y:S01]  /*0600*/  STL [R1+0x88], RZ ;  /* 0x000088ff01007387 */ /* 0x0003e20000100800 */
[----:B------:R-:W-:Y:S02]  /*0610*/  CS2R R248, SRZ ;  /* 0x0000000000f87805 */ /* 0x000fe4000001ff00 */
[----:B------:R-:W-:-:S02]  /*0620*/  CS2R R246, SRZ ;  /* 0x0000000000f67805 */ /* 0x000fc4000001ff00 */
[----:B------:R-:W-:Y:S01]  /*0630*/  CS2R R232, SRZ ;  /* 0x0000000000e87805 */ /* 0x000fe2000001ff00 */
[----:B------:R1:W-:Y:S01]  /*0640*/  STL [R1+0x84], RZ ;  /* 0x000084ff01007387 */ /* 0x0003e20000100800 */
[----:B------:R-:W-:Y:S02]  /*0650*/  MOV R231, RZ ;  /* 0x000000ff00e77202 */ /* 0x000fe40000000f00 */
[----:B------:R-:W-:Y:S02]  /*0660*/  CS2R R224, SRZ ;  /* 0x0000000000e07805 */ /* 0x000fe4000001ff00 */
[----:B------:R-:W-:Y:S01]  /*0670*/  MOV R226, RZ ;  /* 0x000000ff00e27202 */ /* 0x000fe20000000f00 */
[----:B------:R1:W-:Y:S01]  /*0680*/  STL [R1+0x80], RZ ;  /* 0x000080ff01007387 */ /* 0x0003e20000100800 */
[----:B------:R-:W-:Y:S02]  /*0690*/  CS2R R222, SRZ ;  /* 0x0000000000de7805 */ /* 0x000fe4000001ff00 */
[----:B------:R-:W-:-:S02]  /*06a0*/  CS2R R220, SRZ ;  /* 0x0000000000dc7805 */ /* 0x000fc4000001ff00 */
[----:B------:R-:W-:Y:S01]  /*06b0*/  CS2R R218, SRZ ;  /* 0x0000000000da7805 */ /* 0x000fe2000001ff00 */
[----:B------:R1:W-:Y:S01]  /*06c0*/  STL [R1+0x7c], RZ ;  /* 0x00007cff01007387 */ /* 0x0003e20000100800 */
[----:B------:R-:W-:Y:S02]  /*06d0*/  CS2R R216, SRZ ;  /* 0x0000000000d87805 */ /* 0x000fe4000001ff00 */
[----:B------:R-:W-:Y:S02]  /*06e0*/  CS2R R214, SRZ ;  /* 0x0000000000d67805 */ /* 0x000fe4000001ff00 */
[----:B------:R-:W-:Y:S01]  /*06f0*/  CS2R R212, SRZ ;  /* 0x0000000000d47805 */ /* 0x000fe2000001ff00 */
        /* <DEDUP_REMOVED lines=22> */
[----:B------:R-:W-:Y:S01]  /*0860*/  CS2R R168, SRZ ;  /* 0x0000000000a87805 */ /* 0x000fe2000001ff00 */
[----:B------:R-:W2:Y:S01]  /*0870*/  LDCU UR26, c[0x0][0x400] ;  /* 0x00008000ff1a77ac */ /* 0x000ea20008000800 */
[----:B------:R1:W-:Y:S01]  /*0880*/  STL [R1+0x28], RZ ;  /* 0x000028ff01007387 */ /* 0x0003e20000100800 */
[----:B------:R-:W3:Y:S03]  /*0890*/  LDCU.64 UR28, c[0x0][0x468] ;  /* 0x00008d00ff1c77ac */ /* 0x000ee60008000a00 */
[----:B------:R1:W-:Y:S01]  /*08a0*/  STL [R1+0x24], RZ ;  /* 0x000024ff01007387 */ /* 0x0003e20000100800 */
[----:B------:R-:W0:Y:S03]  /*08b0*/  LDCU.64 UR12, c[0x0][0x470] ;  /* 0x00008e00ff0c77ac */ /* 0x000e260008000a00 */
[----:B------:R1:W-:Y:S01]  /*08c0*/  STL [R1+0x20], RZ ;  /* 0x000020ff01007387 */ /* 0x0003e20000100800 */
[----:B------:R-:W0:Y:S03]  /*08d0*/  LDCU.64 UR10, c[0x0][0x478] ;  /* 0x00008f00ff0a77ac */ /* 0x000e260008000a00 */
[----:B------:R1:W-:Y:S01]  /*08e0*/  STL [R1], RZ ;  /* 0x000000ff01007387 */ /* 0x0003e20000100800 */
        /* <DEDUP_REMOVED lines=48> */
.L_x_2152:
[----:B0-----:R-:W0:Y:S01]  /*0bf0*/  S2R R122, SR_TID.X ;  /* 0x00000000007a7919 */ /* 0x001e220000002100 */
[----:B------:R-:W1:Y:S01]  /*0c00*/  LDC.64 R160, c[0x0][0x3a8] ;  /* 0x0000ea00ffa07b82 */ /* 0x000e620000000a00 */
[----:B------:R-:W-:Y:S02]  /*0c10*/  UIMAD UR5, UR4, UR21, URZ ;  /* 0x00000015040572a4 */ /* 0x000fe4000f8e02ff */
[----:B------:R-:W-:Y:S01]  /*0c20*/  UIMAD.WIDE UR8, UR4, 0x4, UR16 ;  /* 0x00000004040878a5 */ /* 0x000fe2000f8e0210 */
[----:B------:R-:W-:Y:S01]  /*0c30*/  STL [R1+0xac], R113 ;  /* 0x0000ac7101007387 */ /* 0x000fe20000100800 */
[----:B------:R-:W-:-:S03]  /*0c40*/  USHF.R.S32.HI UR6, URZ, 0x1f, UR5 ;  /* 0x0000001fff067899 */ /* 0x000fc60008011405 */
[----:B------:R-:W2:Y:S01]  /*0c50*/  LDC.64 R162, c[0x0][0x430] ;  /* 0x00010c00ffa27b82 */ /* 0x000ea20000000a00 */
[----:B------:R-:W-:Y:S01]  /*0c60*/  ULEA.HI UR6, UR6, UR5, URZ, 0x3 ;  /* 0x0000000506067291 */ /* 0x000fe2000f8f18ff */
[----:B------:R-:W-:Y:S01]  /*0c70*/  MOV R120, UR8 ;  /* 0x0000000800787c02 */ /* 0x000fe20008000f00 */
[----:B------:R3:W-:Y:S01]  /*0c80*/  STL [R1+0xa8], R112 ;  /* 0x0000a87001007387 */ /* 0x0007e20000100800 */
[----:B------:R-:W-:Y:S01]  /*0c90*/  MOV R121, UR9 ;  /* 0x0000000900797c02 */ /* 0x000fe20008000f00 */
[----:B------:R-:W-:Y:S02]  /*0ca0*/  UIMAD.WIDE UR8, UR4, 0x4, UR18 ;  /* 0x00000004040878a5 */ /* 0x000fe4000f8e0212 */
[----:B------:R-:W-:Y:S01]  /*0cb0*/  MOV R183, UR6 ;  /* 0x0000000600b77c02 */ /* 0x000fe20008000f00 */
[----:B------:R-:W4:Y:S01]  /*0cc0*/  LDC.64 R164, c[0x0][0x428] ;  /* 0x00010a00ffa47b82 */ /* 0x000f220000000a00 */
[----:B------:R1:W4:Y:S02]  /*0cd0*/  LDG.E R0, desc[UR14][R120.64] ;  /* 0x0000000e78007981 */ /* 0x000324000c1e1900 */
[----:B------:R-:W-:-:S02]  /*0ce0*/  MOV R123, UR9 ;  /* 0x00000009007b7c02 */ /* 0x000fc40008000f00 */
[----:B---3--:R-:W3:Y:S04]  /*0cf0*/  LDL.LU R112, [R1] ;  /* 0x0000000001707983 */ /* 0x008ee80000300800 */
[----:B------:R-:W3:Y:S04]  /*0d00*/  LDL.LU R197, [R1+0x20] ;  /* 0x0000200001c57983 */ /* 0x000ee80000300800 */
[----:B------:R-:W3:Y:S01]  /*0d10*/  LDL.LU R196, [R1+0x8] ;  /* 0x0000080001c47983 */ /* 0x000ee20000300800 */
[----:B0-----:R-:W-:Y:S02]  /*0d20*/  LEA.HI.SX32 R183, R183, R122, 0x1d ;  /* 0x0000007ab7b77211 */ /* 0x001fe400078feaff */
[----:B------:R-:W-:Y:S01]  /*0d30*/  MOV R122, UR8 ;  /* 0x00000008007a7c02 */ /* 0x000fe20008000f00 */
[----:B------:R-:W3:Y:S02]  /*0d40*/  LDL.LU R199, [R1+0x24] ;  /* 0x0000240001c77983 */ /* 0x000ee40000300800 */
[----:B-1----:R-:W-:-:S02]  /*0d50*/  IMAD.WIDE.U32 R120, R183, 0x10, R160 ;  /* 0x00000010b7787825 */ /* 0x002fc400078e00a0 */
[----:B------:R-:W3:Y:S02]  /*0d60*/  LDG.E R156, desc[UR14][R122.64] ;  /* 0x0000000e7a9c7981 */ /* 0x000ee4000c1e1900 */
[C---:B--2---:R-:W-:Y:S01]  /*0d70*/  IMAD.WIDE.U32 R128, R183.reuse, 0x10, R162 ;  /* 0x00000010b7807825 */ /* 0x044fe200078e00a2 */
[C---:B------:R-:W-:Y:S01]  /*0d80*/  IADD3 R182, PT, PT, R183.reuse, 0x100, RZ ;  /* 0x00000100b7b67810 */ /* 0x040fe20007ffe0ff */
[----:B------:R-:W2:Y:S02]  /*0d90*/  LDL.LU R198, [R1+0xc] ;  /* 0x00000c0001c67983 */ /* 0x000ea40000300800 */
[----:B----4-:R-:W-:Y:S02]  /*0da0*/  IMAD.WIDE.U32 R124, R183, 0x10, R164 ;  /* 0x00000010b77c7825 */ /* 0x010fe400078e00a4 */
[----:B------:R-:W4:Y:S04]  /*0db0*/  LDG.E.128 R128, desc[UR14][R128.64] ;  /* 0x0000000e80807981 */ /* 0x000f28000c1e1d00 */
[----:B------:R-:W2:Y:S04]  /*0dc0*/  LDG.E.128 R120, desc[UR14][R120.64] ;  /* 0x0000000e78787981 */ /* 0x000ea8000c1e1d00 */
[----:B------:R-:W4:Y:S01]  /*0dd0*/  LDG.E.128 R124, desc[UR14][R124.64] ;  /* 0x0000000e7c7c7981 */ /* 0x000f22000c1e1d00 */
[----:B------:R-:W-:-:S03]  /*0de0*/  IMAD.WIDE.U32 R132, R182, 0x10, R160 ;  /* 0x00000010b6847825 */ /* 0x000fc600078e00a0 */
[----:B------:R-:W4:Y:S01]  /*0df0*/  LDL.LU R113, [R1+0x28] ;  /* 0x0000280001717983 */ /* 0x000f220000300800 */
[----:B------:R-:W-:-:S03]  /*0e00*/  IMAD.WIDE.U32 R136, R182, 0x10, R162 ;  /* 0x00000010b6887825 */ /* 0x000fc600078e00a2 */
[----:B------:R-:W4:Y:S01]  /*0e10*/  LDG.E.128 R132, desc[UR14][R132.64] ;  /* 0x0000000e84847981 */ /* 0x000f22000c1e1d00 */
[----:B------:R-:W-:-:S03]  /*0e20*/  IMAD.WIDE.U32 R140, R182, 0x10, R164 ;  /* 0x00000010b68c7825 */ /* 0x000fc600078e00a4 */
[----:B------:R-:W4:Y:S04]  /*0e30*/  LDG.E.128 R136, desc[UR14][R136.64] ;  /* 0x0000000e88887981 */ /* 0x000f28000c1e1d00 */
[----:B------:R-:W4:Y:S01]  /*0e40*/  LDG.E.128 R140, desc[UR14][R140.64] ;  /* 0x0000000e8c8c7981 */ /* 0x000f22000c1e1d00 */
[----:B------:R-:W-:Y:S02]  /*0e50*/  ISETP.NE.AND P1, PT, RZ, UR20, PT ;  /* 0x00000014ff007c0c */ /* 0x000fe4000bf25270 */
[----:B------:R-:W-:-:S05]  /*0e60*/  IADD3 R181, PT, PT, R183, 0x200, RZ ;  /* 0x00000200b7b57810 */ /* 0x000fca0007ffe0ff */
[----:B------:R-:W-:-:S04]  /*0e70*/  IMAD.WIDE.U32 R144, R181, 0x10, R160 ;  /* 0x00000010b5907825 */ /* 0x000fc800078e00a0 */
[----:B------:R-:W-:Y:S02]  /*0e80*/  IMAD.WIDE.U32 R148, R181, 0x10, R162 ;  /* 0x00000010b5947825 */ /* 0x000fe400078e00a2 */
[----:B------:R-:W4:Y:S04]  /*0e90*/  LDG.E.128 R144, desc[UR14][R144.64] ;  /* 0x0000000e90907981 */ /* 0x000f28000c1e1d00 */
[----:B------:R-:W4:Y:S01]  /*0ea0*/  LDG.E.128 R148, desc[UR14][R148.64] ;  /* 0x0000000e94947981 */ /* 0x000f22000c1e1d00 */
[----:B------:R-:W-:-:S04]  /*0eb0*/  FSEL R0, R0, RZ, !P1 ;  /* 0x000000ff00007208 */ /* 0x000fc80004800000 */
[----:B------:R-:W-:Y:S02]  /*0ec0*/  R2UR UR5, R0 ;  /* 0x00000000000572ca */ /* 0x000fe400000e0000 */
[----:B---3--:R-:W-:Y:S01]  /*0ed0*/  R2UR UR9, R156 ;  /* 0x000000009c0972ca */ /* 0x008fe200000e0000 */
[--C-:B--2---:R-:W-:Y:S02]  /*0ee0*/  HADD2.F32 R190, -RZ, R122.reuse.H0_H0 ;  /* 0x2000007affbe7230 */ /* 0x104fe40000004100 */
[----:B------:R-:W-:Y:S02]  /*0ef0*/  HADD2.F32 R188, -RZ, R122.H1_H1 ;  /* 0x3000007affbc7230 */ /* 0x000fe40000004100 */
[----:B------:R-:W-:-:S06]  /*0f00*/  HADD2.F32 R0, -RZ, R120.H0_H0 ;  /* 0x20000078ff007230 */ /* 0x000fcc0000004100 */
[----:B------:R-:W-:Y:S01]  /*0f10*/  FADD.FTZ R190, R190, -UR5 ;  /* 0x80000005bebe7e21 */ /* 0x000fe20008010000 */
[----:B----4-:R-:W-:Y:S02]  /*0f20*/  HADD2.F32 R122, -RZ, R130.H0_H0 ;  /* 0x20000082ff7a7230 */ /* 0x010fe40000004100 */
[--C-:B------:R-:W-:Y:S02]  /*0f30*/  HADD2.F32 R189, -RZ, R126.reuse.H0_H0 ;  /* 0x2000007effbd7230 */ /* 0x100fe40000004100 */
[----:B------:R-:W-:Y:S01]  /*0f40*/  FMUL.FTZ R190, R190, UR9 ;  /* 0x00000009bebe7c20 */ /* 0x000fe20008410000 */
[----:B------:R-:W-:Y:S02]  /*0f50*/  HADD2.F32 R191, -RZ, R126.H1_H1 ;  /* 0x3000007effbf7230 */ /* 0x000fe40000004100 */
[----:B------:R-:W-:Y:S01]  /*0f60*/  FADD.FTZ R0, R0, -UR5 ;  /* 0x8000000500007e21 */ /* 0x000fe20008010000 */
[----:B------:R-:W-:Y:S02]  /*0f70*/  HADD2.F32 R126, -RZ, R130.H1_H1 ;  /* 0x30000082ff7e7230 */ /* 0x000fe40000004100 */
[----:B-----5:R-:W-:Y:S01]  /*0f80*/  FMUL.FTZ R130, R56, R122 ;  /* 0x0000007a38827220 */ /* 0x020fe20000410000 */
[----:B------:R-:W-:-:S02]  /*0f90*/  HADD2.F32 R158, -RZ, R128.H0_H0 ;  /* 0x20000080ff9e7230 */ /* 0x000fc40000004100 */
[----:B------:R-:W-:Y:S01]  /*0fa0*/  FADD.FTZ R188, R188, -UR5 ;  /* 0x80000005bcbc7e21 */ /* 0x000fe20008010000 */
[--C-:B------:R-:W-:Y:S02]  /*0fb0*/  HADD2.F32 R157, -RZ, R121.reuse.H0_H0 ;  /* 0x20000079ff9d7230 */ /* 0x100fe40000004100 */
[----:B------:R-:W-:Y:S01]  /*0fc0*/  FADD.FTZ R8, R189, R8 ;  /* 0x00000008bd087221 */ /* 0x000fe20000010000 */
[----:B------:R-:W-:Y:S02]  /*0fd0*/  HADD2.F32 R184, -RZ, R124.H0_H0 ;  /* 0x2000007cffb87230 */ /* 0x000fe40000004100 */
[-C--:B------:R-:W-:Y:S01]  /*0fe0*/  FFMA.FTZ R176, R190, R189.reuse, R176 ;  /* 0x000000bdbeb07223 */ /* 0x080fe200000100b0 */
[----:B------:R-:W-:Y:S02]  /*0ff0*/  HADD2.F32 R185, -RZ, R120.H1_H1 ;  /* 0x30000078ffb97230 */ /* 0x000fe40000004100 */
[----:B------:R-:W-:Y:S01]  /*1000*/  FMUL.FTZ R0, R0, UR9 ;  /* 0x0000000900007c20 */ /* 0x000fe20008410000 */
[----:B------:R-:W-:Y:S01]  /*1010*/  FFMA.FTZ R189, R88, R189, R130 ;  /* 0x000000bd58bd7223 */ /* 0x000fe20000010082 */
[----:B------:R-:W-:Y:S01]  /*1020*/  FMUL.FTZ R120, R60, R158 ;  /* 0x0000009e3c787220 */ /* 0x000fe20000410000 */
[----:B------:R-:W-:Y:S01]  /*1030*/  FMUL.FTZ R188, R188, UR9 ;  /* 0x00000009bcbc7c20 */ /* 0x000fe20008410000 */
[----:B------:R-:W-:Y:S01]  /*1040*/  FMUL.FTZ R130, R57, R126 ;  /* 0x0000007e39827220 */ /* 0x000fe20000410000 */
[----:B------:R-:W-:Y:S01]  /*1050*/  FADD.FTZ R157, R157, -UR5 ;  /* 0x800000059d9d7e21 */ /* 0x000fe20008010000 */
[----:B------:R-:W-:Y:S01]  /*1060*/  FADD.FTZ R12, R184, R12 ;  /* 0x0000000cb80c7221 */ /* 0x000fe20000010000 */
[-C--:B------:R-:W-:Y:S01]  /*1070*/  FFMA.FTZ R180, R0, R184.reuse, R180 ;  /* 0x000000b800b47223 */ /* 0x080fe200000100b4 */
[----:B------:R-:W-:Y:S01]  /*1080*/  FFMA.FTZ R184, R92, R184, R120 ;  /* 0x000000b85cb87223 */ /* 0x000fe20000010078 */
[----:B------:R-:W-:-:S02]  /*1090*/  HADD2.F32 R186, -RZ, R121.H1_H1 ;  /* 0x30000079ffba7230 */ /* 0x000fc40000004100 */
[----:B------:R-:W-:Y:S01]  /*10a0*/  FADD.FTZ R7, R191, R7 ;  /* 0x00000007bf077221 */ /* 0x000fe20000010000 */
[-C--:B------:R-:W-:Y:S01]  /*10b0*/  FFMA.FTZ R175, R188, R191.reuse, R175 ;  /* 0x000000bfbcaf7223 */ /* 0x080fe200000100af */
[----:B------:R-:W-:Y:S01]  /*10c0*/  FFMA.FTZ R130, R89, R191, R130 ;  /* 0x000000bf59827223 */ /* 0x000fe20000010082 */
[----:B------:R-:W-:Y:S02]  /*10d0*/  HADD2.F32 R120, -RZ, R129.H0_H0 ;  /* 0x20000081ff787230 */ /* 0x000fe40000004100 */
[----:B------:R-:W-:Y:S01]  /*10e0*/  FMUL.FTZ R187, R157, UR9 ;  /* 0x000000099dbb7c20 */ /* 0x000fe20008410000 */
[--C-:B------:R-:W-:Y:S02]  /*10f0*/  HADD2.F32 R191, -RZ, R123.reuse.H0_H0 ;  /* 0x2000007bffbf7230 */ /* 0x100fe40000004100 */
[----:B------:R-:W-:Y:S01]  /*1100*/  FADD.FTZ R186, R186, -UR5 ;  /* 0x80000005baba7e21 */ /* 0x000fe20008010000 */
[----:B------:R-:W-:Y:S02]  /*1110*/  HADD2.F32 R123, -RZ, R123.H1_H1 ;  /* 0x3000007bff7b7230 */ /* 0x000fe40000004100 */
[----:B------:R-:W-:Y:S01]  /*1120*/  FADD.FTZ R239, R120, R239 ;  /* 0x000000ef78ef7221 */ /* 0x000fe20000010000 */
[----:B------:R-:W-:-:S02]  /*1130*/  HADD2.F32 R121, -RZ, R129.H1_H1 ;  /* 0x30000081ff797230 */ /* 0x000fc40000004100 */
[-C--:B------:R-:W-:Y:S01]  /*1140*/  FMUL.FTZ R129, R62, R120.reuse ;  /* 0x000000783e817220 */ /* 0x080fe20000410000 */
[----:B------:R-:W-:Y:S01]  /*1150*/  FFMA.FTZ R226, R187, R120, R226 ;  /* 0x00000078bbe27223 */ /* 0x000fe200000100e2 */
[----:B------:R-:W-:Y:S01]  /*1160*/  FADD.FTZ R191, R191, -UR5 ;  /* 0x80000005bfbf7e21 */ /* 0x000fe20008010000 */
[--C-:B------:R-:W-:Y:S02]  /*1170*/  HADD2.F32 R120, -RZ, R131.reuse.H0_H0 ;  /* 0x20000083ff787230 */ /* 0x100fe40000004100 */
[----:B------:R-:W-:Y:S01]  /*1180*/  FMUL.FTZ R186, R186, UR9 ;  /* 0x00000009baba7c20 */ /* 0x000fe20008410000 */
[----:B------:R-:W-:Y:S02]  /*1190*/  HADD2.F32 R131, -RZ, R131.H1_H1 ;  /* 0x30000083ff837230 */ /* 0x000fe40000004100 */
[----:B------:R-:W-:Y:S01]  /*11a0*/  FADD.FTZ R123, R123, -UR5 ;  /* 0x800000057b7b7e21 */ /* 0x000fe20008010000 */
[----:B------:R-:W-:Y:S01]  /*11b0*/  FADD.FTZ R242, R126, R242 ;  /* 0x000000f27ef27221 */ /* 0x000fe20000010000 */
[----:B------:R-:W-:Y:S01]  /*11c0*/  FFMA.FTZ R232, R188, R126, R232 ;  /* 0x0000007ebce87223 */ /* 0x000fe200000100e8 */
[----:B------:R-:W-:Y:S01]  /*11d0*/  FMUL.FTZ R194, R191, UR9 ;  /* 0x00000009bfc27c20 */ /* 0x000fe20008410000 */
[----:B------:R-:W-:-:S02]  /*11e0*/  HADD2.F32 R126, -RZ, R132.H0_H0 ;  /* 0x20000084ff7e7230 */ /* 0x000fc40000004100 */
[--C-:B------:R-:W-:Y:S02]  /*11f0*/  HADD2.F32 R193, -RZ, R127.reuse.H0_H0 ;  /* 0x2000007fffc17230 */ /* 0x100fe40000004100 */
[-C--:B------:R-:W-:Y:S01]  /*1200*/  FMUL.FTZ R157, R63, R121.reuse ;  /* 0x000000793f9d7220 */ /* 0x080fe20000410000 */
[----:B------:R-:W-:Y:S02]  /*1210*/  HADD2.F32 R127, -RZ, R127.H1_H1 ;  /* 0x3000007fff7f7230 */ /* 0x000fe40000004100 */
[----:B------:R-:W-:Y:S01]  /*1220*/  FADD.FTZ R240, R121, R240 ;  /* 0x000000f079f07221 */ /* 0x000fe20000010000 */
[----:B------:R-:W-:Y:S01]  /*1230*/  FFMA.FTZ R229, R186, R121, R229 ;  /* 0x00000079bae57223 */ /* 0x000fe200000100e5 */
[----:B------:R-:W-:Y:S01]  /*1240*/  FMUL.FTZ R192, R123, UR9 ;  /* 0x000000097bc07c20 */ /* 0x000fe20008410000 */
[----:B------:R-:W-:Y:S01]  /*1250*/  FMUL.FTZ R191, R59, R131 ;  /* 0x000000833bbf7220 */ /* 0x000fe20000410000 */
[-C--:B------:R-:W-:Y:S01]  /*1260*/  FMUL.FTZ R121, R58, R120.reuse ;  /* 0x000000783a797220 */ /* 0x080fe20000410000 */
[----:B------:R-:W-:Y:S01]  /*1270*/  FADD.FTZ R243, R120, R243 ;  /* 0x000000f378f37221 */ /* 0x000fe20000010000 */
[----:B------:R-:W-:Y:S01]  /*1280*/  FFMA.FTZ R233, R194, R120, R233 ;  /* 0x00000078c2e97223 */ /* 0x000fe200000100e9 */
[----:B------:R-:W-:-:S02]  /*1290*/  HADD2.F32 R120, -RZ, R136.H0_H0 ;  /* 0x20000088ff787230 */ /* 0x000fc40000004100 */
[----:B------:R-:W-:Y:S01]  /*12a0*/  FADD.FTZ R126, R126, -UR5 ;  /* 0x800000057e7e7e21 */ /* 0x000fe20008010000 */
[----:B------:R-:W-:Y:S01]  /*12b0*/  FADD.FTZ R5, R127, R5 ;  /* 0x000000057f057221 */ /* 0x000fe20000010000 */
[-C--:B------:R-:W-:Y:S01]  /*12c0*/  FFMA.FTZ R173, R192, R127.reuse, R173 ;  /* 0x0000007fc0ad7223 */ /* 0x080fe200000100ad */
[----:B------:R-:W-:Y:S01]  /*12d0*/  FFMA.FTZ R191, R91, R127, R191 ;  /* 0x0000007f5bbf7223 */ /* 0x000fe200000100bf */
[----:B------:R-:W-:Y:S01]  /*12e0*/  FADD.FTZ R6, R193, R6 ;  /* 0x00000006c1067221 */ /* 0x000fe20000010000 */
[-C--:B------:R-:W-:Y:S01]  /*12f0*/  FFMA.FTZ R174, R194, R193.reuse, R174 ;  /* 0x000000c1c2ae7223 */ /* 0x080fe200000100ae */
[----:B------:R-:W-:Y:S02]  /*1300*/  HADD2.F32 R127, -RZ, R140.H0_H0 ;  /* 0x2000008cff7f7230 */ /* 0x000fe40000004100 */
[----:B------:R-:W-:Y:S01]  /*1310*/  FFMA.FTZ R193, R90, R193, R121 ;  /* 0x000000c15ac17223 */ /* 0x000fe20000010079 */
[----:B------:R-:W-:Y:S01]  /*1320*/  FMUL.FTZ R126, R126, UR9 ;  /* 0x000000097e7e7c20 */ /* 0x000fe20008410000 */
[----:B------:R-:W-:-:S02]  /*1330*/  HADD2.F32 R132, -RZ, R132.H1_H1 ;  /* 0x30000084ff847230 */ /* 0x000fc40000004100 */
[----:B------:R-:W-:Y:S01]  /*1340*/  FMUL.FTZ R121, R52, R120 ;  /* 0x0000007834797220 */ /* 0x000fe20000410000 */
[----:B------:R-:W-:Y:S01]  /*1350*/  FADD.FTZ R4, R127, R4 ;  /* 0x000000047f047221 */ /* 0x000fe20000010000 */
[-C--:B------:R-:W-:Y:S02]  /*1360*/  FFMA.FTZ R172, R126, R127.reuse, R172 ;  /* 0x0000007f7eac7223 */ /* 0x080fe400000100ac */
[----:B------:R-:W-:Y:S01]  /*1370*/  FFMA.FTZ R127, R84, R127, R121 ;  /* 0x0000007f547f7223 */ /* 0x000fe20000010079 */
[----:B------:R-:W-:Y:S01]  /*1380*/  FADD.FTZ R132, R132, -UR5 ;  /* 0x8000000584847e21 */ /* 0x000fe20008010000 */
[----:B------:R-:W-:Y:S02]  /*1390*/  HADD2.F32 R121, -RZ, R136.H1_H1 ;  /* 0x30000088ff797230 */ /* 0x000fe40000004100 */
[----:B------:R-:W-:Y:S01]  /*13a0*/  FADD.FTZ R241, R122, R241 ;  /* 0x000000f17af17221 */ /* 0x000fe20000010000 */
[----:B------:R-:W-:Y:S01]  /*13b0*/  FFMA.FTZ R231, R190, R122, R231 ;  /* 0x0000007abee77223 */ /* 0x000fe200000100e7 */
[----:B------:R-:W-:-:S02]  /*13c0*/  HADD2.F32 R122, -RZ, R133.H0_H0 ;  /* 0x20000085ff7a7230 */ /* 0x000fc40000004100 */
[----:B------:R-:W-:Y:S01]  /*13d0*/  FADD.FTZ R250, R120, R250 ;  /* 0x000000fa78fa7221 */ /* 0x000fe20000010000 */
[----:B------:R-:W-:Y:S02]  /*13e0*/  HADD2.F32 R136, -RZ, R140.H1_H1 ;  /* 0x3000008cff887230 */ /* 0x000fe40000004100 */
[----:B------:R-:W-:Y:S01]  /*13f0*/  FMUL.FTZ R140, R132, UR9 ;  /* 0x00000009848c7c20 */ /* 0x000fe20008410000 */
[----:B------:R-:W-:Y:S01]  /*1400*/  FFMA.FTZ R246, R126, R120, R246 ;  /* 0x000000787ef67223 */ /* 0x000fe200000100f6 */
[----:B------:R-:W-:Y:S01]  /*1410*/  FMUL.FTZ R120, R53, R121 ;  /* 0x0000007935787220 */ /* 0x000fe20000410000 */
[----:B------:R-:W-:Y:S02]  /*1420*/  HADD2.F32 R133, -RZ, R133.H1_H1 ;  /* 0x30000085ff857230 */ /* 0x000fe40000004100 */
[----:B------:R-:W-:Y:S01]  /*1430*/  FADD.FTZ R122, R122, -UR5 ;  /* 0x800000057a7a7e21 */ /* 0x000fe20008010000 */
[----:B------:R-:W-:Y:S01]  /*1440*/  FADD.FTZ R3, R136, R3 ;  /* 0x0000000388037221 */ /* 0x000fe20000010000 */
[-C--:B------:R-:W-:Y:S01]  /*1450*/  FFMA.FTZ R171, R140, R136.reuse, R171 ;  /* 0x000000888cab7223 */ /* 0x080fe200000100ab */
[----:B------:R-:W-:Y:S01]  /*1460*/  FFMA.FTZ R136, R85, R136, R120 ;  /* 0x0000008855887223 */ /* 0x000fe20000010078 */
[----:B------:R-:W-:-:S02]  /*1470*/  HADD2.F32 R120, -RZ, R137.H0_H0 ;  /* 0x20000089ff787230 */ /* 0x000fc40000004100 */
[----:B------:R-:W-:Y:S01]  /*1480*/  FMUL.FTZ R132, R122, UR9 ;  /* 0x000000097a847c20 */ /* 0x000fe20008410000 */
[----:B------:R-:W-:Y:S02]  /*1490*/  HADD2.F32 R137, -RZ, R137.H1_H1 ;  /* 0x30000089ff897230 */ /* 0x000fe40000004100 */
[----:B------:R-:W-:Y:S01]  /*14a0*/  FADD.FTZ R133, R133, -UR5 ;  /* 0x8000000585857e21 */ /* 0x000fe20008010000 */
[----:B------:R-:W-:Y:S01]  /*14b0*/  FADD.FTZ R244, R131, R244 ;  /* 0x000000f483f47221 */ /* 0x000fe20000010000 */
[----:B------:R-:W-:Y:S01]  /*14c0*/  FFMA.FTZ R234, R192, R131, R234 ;  /* 0x00000083c0ea7223 */ /* 0x000fe200000100ea */
[--C-:B------:R-:W-:Y:S02]  /*14d0*/  HADD2.F32 R131, -RZ, R141.reuse.H0_H0 ;  /* 0x2000008dff837230 */ /* 0x100fe40000004100 */
[----:B------:R-:W-:Y:S01]  /*14e0*/  FADD.FTZ R251, R121, R251 ;  /* 0x000000fb79fb7221 */ /* 0x000fe20000010000 */
[----:B------:R-:W-:Y:S01]  /*14f0*/  FFMA.FTZ R247, R140, R121, R247 ;  /* 0x000000798cf77223 */ /* 0x000fe200000100f7 */
[----:B------:R-:W-:-:S02]  /*1500*/  HADD2.F32 R141, -RZ, R141.H1_H1 ;  /* 0x3000008dff8d7230 */ /* 0x000fc40000004100 */
[-C--:B------:R-:W-:Y:S01]  /*1510*/  FMUL.FTZ R121, R54, R120.reuse ;  /* 0x0000007836797220 */ /* 0x080fe20000410000 */
[----:B------:R-:W-:Y:S01]  /*1520*/  FADD.FTZ R252, R120, R252 ;  /* 0x000000fc78fc7221 */ /* 0x000fe20000010000 */
[----:B------:R-:W-:Y:S01]  /*1530*/  FFMA.FTZ R248, R132, R120, R248 ;  /* 0x0000007884f87223 */ /* 0x000fe200000100f8 */
[----:B------:R-:W-:Y:S01]  /*1540*/  FMUL.FTZ R195, R133, UR9 ;  /* 0x0000000985c37c20 */ /* 0x000fe20008410000 */
[----:B------:R-:W-:Y:S01]  /*1550*/  FMUL.FTZ R120, R55, R137 ;  /* 0x0000008937787220 */ /* 0x000fe20000410000 */
[----:B------:R-:W-:Y:S02]  /*1560*/  FADD.FTZ R205, R141, R205 ;  /* 0x000000cd8dcd7221 */ /* 0x000fe40000010000 */
[-C--:B------:R-:W-:Y:S01]  /*1570*/  FFMA.FTZ R169, R195, R141.reuse, R169 ;  /* 0x0000008dc3a97223 */ /* 0x080fe200000100a9 */
[----:B------:R-:W-:Y:S01]  /*1580*/  FFMA.FTZ R141, R87, R141, R120 ;  /* 0x0000008d578d7223 */ /* 0x000fe20000010078 */
[----:B------:R-:W-:Y:S02]  /*1590*/  HADD2.F32 R120, -RZ, R134.H0_H0 ;  /* 0x20000086ff787230 */ /* 0x000fe40000004100 */
[----:B------:R-:W-:Y:S01]  /*15a0*/  FADD.FTZ R112, R137, R112 ;  /* 0x0000007089707221 */ /* 0x000fe20000010000 */
[----:B------:R-:W-:-:S02]  /*15b0*/  FFMA.FTZ R249, R195, R137, R249 ;  /* 0x00000089c3f97223 */ /* 0x000fc400000100f9 */
[----:B------:R-:W-:Y:S01]  /*15c0*/  FADD.FTZ R137, R120, -UR5 ;  /* 0x8000000578897e21 */ /* 0x000fe20008010000 */
[----:B------:R-:W-:Y:S02]  /*15d0*/  HADD2.F32 R120, -RZ, R138.H0_H0 ;  /* 0x2000008aff787230 */ /* 0x000fe40000004100 */
[----:B------:R-:W-:Y:S01]  /*15e0*/  HADD2.F32 R134, -RZ, R134.H1_H1 ;  /* 0x30000086ff867230 */ /* 0x000fe20000004100 */
[----:B------:R0:W-:Y:S01]  /*15f0*/  STL [R1], R112 ;  /* 0x0000007001007387 */ /* 0x0001e20000100800 */
[----:B------:R-:W-:Y:S01]  /*1600*/  FMUL.FTZ R137, R137, UR9 ;  /* 0x0000000989897c20 */ /* 0x000fe20008410000 */
[----:B------:R-:W-:Y:S01]  /*1610*/  FADD.FTZ R197, R120, R197 ;  /* 0x000000c578c57221 */ /* 0x000fe20000010000 */
[----:B------:R-:W-:Y:S01]  /*1620*/  FADD.FTZ R2, R131, R2 ;  /* 0x0000000283027221 */ /* 0x000fe20000010000 */
[----:B------:R-:W-:Y:S01]  /*1630*/  FADD.FTZ R134, R134, -UR5 ;  /* 0x8000000586867e21 */ /* 0x000fe20008010000 */
[-C--:B------:R-:W-:Y:S01]  /*1640*/  FFMA.FTZ R170, R132, R131.reuse, R170 ;  /* 0x0000008384aa7223 */ /* 0x080fe200000100aa */
[----:B------:R-:W-:Y:S01]  /*1650*/  FFMA.FTZ R131, R86, R131, R121 ;  /* 0x0000008356837223 */ /* 0x000fe20000010079 */
[----:B0-----:R-:W2:Y:S01]  /*1660*/  LDL.LU R112, [R1+0x10] ;  /* 0x0000100001707983 */ /* 0x001ea20000300800 */
[----:B------:R-:W-:Y:S01]  /*1670*/  FFMA.FTZ R196, R137, R120, R196 ;  /* 0x0000007889c47223 */ /* 0x000fe200000100c4 */
[----:B------:R-:W-:-:S02]  /*1680*/  HADD2.F32 R138, -RZ, R138.H1_H1 ;  /* 0x3000008aff8a7230 */ /* 0x000fc40000004100 */
[----:B------:R-:W3:Y:S01]  /*1690*/  LDL.LU R201, [R1+0x2c] ;  /* 0x00002c0001c97983 */ /* 0x000ee20000300800 */
[----:B------:R-:W-:Y:S01]  /*16a0*/  FMUL.FTZ R121, R48, R120 ;  /* 0x0000007830797220 */ /* 0x000fe20000410000 */
[----:B------:R-:W-:Y:S02]  /*16b0*/  HADD2.F32 R120, -RZ, R139.H0_H0 ;  /* 0x2000008bff787230 */ /* 0x000fe40000004100 */
[----:B------:R-:W4:Y:S04]  /*16c0*/  LDL.LU R200, [R1+0x14] ;  /* 0x0000140001c87983 */ /* 0x000f280000300800 */
[----:B------:R0:W-:Y:S01]  /*16d0*/  STL [R1+0x20], R197 ;  /* 0x000020c501007387 */ /* 0x0001e20000100800 */
[----:B------:R-:W-:Y:S01]  /*16e0*/  FADD.FTZ R199, R138, R199 ;  /* 0x000000c78ac77221 */ /* 0x000fe20000010000 */
[----:B------:R-:W-:-:S02]  /*16f0*/  FADD.FTZ R113, R120, R113 ;  /* 0x0000007178717221 */ /* 0x000fc40000010000 */
[----:B------:R-:W-:Y:S04]  /*1700*/  STL [R1+0x8], R196 ;  /* 0x000008c401007387 */ /* 0x000fe80000100800 */
[----:B------:R-:W4:Y:S01]  /*1710*/  LDL.LU R123, [R1+0x50] ;  /* 0x00005000017b7983 */ /* 0x000f220000300800 */
[----:B0-----:R-:W-:-:S03]  /*1720*/  FMUL.FTZ R197, R134, UR9 ;  /* 0x0000000986c57c20 */ /* 0x001fc60008410000 */
[----:B------:R-:W4:Y:S01]  /*1730*/  LDL.LU R122, [R1+0x18] ;  /* 0x00001800017a7983 */ /* 0x000f220000300800 */
[----:B------:R-:W-:-:S03]  /*1740*/  FFMA.FTZ R198, R197, R138, R198 ;  /* 0x0000008ac5c67223 */ /* 0x000fc600000100c6 */
[----:B------:R-:W-:Y:S04]  /*1750*/  STL [R1+0x24], R199 ;  /* 0x000024c701007387 */ /* 0x000fe80000100800 */
[----:B------:R-:W-:Y:S04]  /*1760*/  STL [R1+0xc], R198 ;  /* 0x00000cc601007387 */ /* 0x000fe80000100800 */
[----:B------:R0:W-:Y:S04]  /*1770*/  STL [R1+0x28], R113 ;  /* 0x0000287101007387 */ /* 0x0001e80000100800 */
[----:B0-----:R-:W4:Y:S01]  /*1780*/  LDL.LU R113, [R1+0x54] ;  /* 0x0000540001717983 */ /* 0x001f220000300800 */
[----:B------:R-:W-:-:S02]  /*1790*/  HADD2.F32 R133, -RZ, R142.H0_H0 ;  /* 0x2000008eff857230 */ /* 0x000fc40000004100 */
[----:B------:R-:W-:Y:S01]  /*17a0*/  FMUL.FTZ R196, R49, R138 ;  /* 0x0000008a31c47220 */ /* 0x000fe20000410000 */
[----:B------:R-:W-:-:S05]  /*17b0*/  HADD2.F32 R142, -RZ, R142.H1_H1 ;  /* 0x3000008eff8e7230 */ /* 0x000fca0000004100 */
[----:B------:R-:W-:Y:S01]  /*17c0*/  FADD.FTZ R207, R142, R207 ;  /* 0x000000cf8ecf7221 */ /* 0x000fe20000010000 */
[-C--:B------:R-:W-:Y:S01]  /*17d0*/  FFMA.FTZ R31, R197, R142.reuse, R31 ;  /* 0x0000008ec51f7223 */ /* 0x080fe2000001001f */
[----:B------:R-:W-:Y:S01]  /*17e0*/  FFMA.FTZ R196, R81, R142, R196 ;  /* 0x0000008e51c47223 */ /* 0x000fe200000100c4 */
[----:B------:R-:W-:Y:S02]  /*17f0*/  HADD2.F32 R142, -RZ, R135.H0_H0 ;  /* 0x20000087ff8e7230 */ /* 0x000fe40000004100 */
[----:B------:R-:W-:-:S04]  /*1800*/  IMAD.WIDE.U32 R152, R181, 0x10, R164 ;  /* 0x00000010b5987825 */ /* 0x000fc800078e00a4 */
[----:B------:R-:W-:Y:S01]  /*1810*/  FADD.FTZ R142, R142, -UR5 ;  /* 0x800000058e8e7e21 */ /* 0x000fe20008010000 */
[----:B------:R-:W-:Y:S02]  /*1820*/  HADD2.F32 R135, -RZ, R135.H1_H1 ;  /* 0x30000087ff877230 */ /* 0x000fe40000004100 */
[----:B------:R-:W-:Y:S02]  /*1830*/  HADD2.F32 R134, -RZ, R144.H0_H0 ;  /* 0x20000090ff867230 */ /* 0x000fe40000004100 */
[----:B------:R-:W-:Y:S01]  /*1840*/  FMUL.FTZ R142, R142, UR9 ;  /* 0x000000098e8e7c20 */ /* 0x000fe20008410000 */
[----:B------:R-:W4:Y:S01]  /*1850*/  LDG.E.128 R152, desc[UR14][R152.64] ;  /* 0x0000000e98987981 */ /* 0x000f22000c1e1d00 */
[----:B------:R-:W-:Y:S01]  /*1860*/  FADD.FTZ R135, R135, -UR5 ;  /* 0x8000000587877e21 */ /* 0x000fe20008010000 */
[----:B------:R-:W-:Y:S02]  /*1870*/  HADD2.F32 R139, -RZ, R139.H1_H1 ;  /* 0x3000008bff8b7230 */ /* 0x000fe40000004100 */
[----:B------:R-:W-:Y:S01]  /*1880*/  FADD.FTZ R206, R133, R206 ;  /* 0x000000ce85ce7221 */ /* 0x000fe20000010000 */
[-C--:B------:R-:W-:Y:S01]  /*1890*/  FFMA.FTZ R168, R137, R133.reuse, R168 ;  /* 0x0000008589a87223 */ /* 0x080fe200000100a8 */
[----:B------:R-:W-:Y:S01]  /*18a0*/  FMUL.FTZ R199, R135, UR9 ;  /* 0x0000000987c77c20 */ /* 0x000fe20008410000 */
[----:B------:R-:W-:Y:S01]  /*18b0*/  FADD.FTZ R134, R134, -UR5 ;  /* 0x8000000586867e21 */ /* 0x000fe20008010000 */
[----:B------:R-:W-:Y:S01]  /*18c0*/  FFMA.FTZ R133, R80, R133, R121 ;  /* 0x0000008550857223 */ /* 0x000fe20000010079 */
[----:B------:R-:W-:-:S02]  /*18d0*/  HADD2.F32 R138, -RZ, R143.H0_H0 ;  /* 0x2000008fff8a7230 */ /* 0x000fc40000004100 */
[----:B------:R-:W-:Y:S01]  /*18e0*/  FMUL.FTZ R121, R50, R120 ;  /* 0x0000007832797220 */ /* 0x000fe20000410000 */
[----:B------:R-:W-:Y:S02]  /*18f0*/  FMUL.FTZ R134, R134, UR9 ;  /* 0x0000000986867c20 */ /* 0x000fe40008410000 */
[----:B------:R-:W-:Y:S01]  /*1900*/  FADD.FTZ R208, R138, R208 ;  /* 0x000000d08ad07221 */ /* 0x000fe20000010000 */
[-C--:B------:R-:W-:Y:S01]  /*1910*/  FFMA.FTZ R30, R142, R138.reuse, R30 ;  /* 0x0000008a8e1e7223 */ /* 0x080fe2000001001e */
[----:B------:R-:W-:Y:S01]  /*1920*/  FFMA.FTZ R138, R82, R138, R121 ;  /* 0x0000008a528a7223 */ /* 0x000fe20000010079 */
[----:B--2---:R-:W-:Y:S01]  /*1930*/  FFMA.FTZ R112, R142, R120, R112 ;  /* 0x000000788e707223 */ /* 0x004fe20000010070 */
[----:B------:R-:W-:Y:S02]  /*1940*/  HADD2.F32 R120, -RZ, R148.H0_H0 ;  /* 0x20000094ff787230 */ /* 0x000fe40000004100 */
[----:B---3--:R-:W-:Y:S02]  /*1950*/  FADD.FTZ R201, R139, R201 ;  /* 0x000000c98bc97221 */ /* 0x008fe40000010000 */
[----:B------:R0:W-:Y:S01]  /*1960*/  STL [R1+0x10], R112 ;  /* 0x0000107001007387 */ /* 0x0001e20000100800 */
[----:B----4-:R-:W-:Y:S01]  /*1970*/  FFMA.FTZ R200, R199, R139, R200 ;  /* 0x0000008bc7c87223 */ /* 0x010fe200000100c8 */
[----:B------:R-:W-:-:S02]  /*1980*/  FMUL.FTZ R121, R44, R120 ;  /* 0x000000782c797220 */ /* 0x000fc40000410000 */
[----:B0-----:R-:W2:Y:S04]  /*1990*/  LDL.LU R112, [R1+0x1c] ;  /* 0x00001c0001707983 */ /* 0x001ea80000300800 */
[----:B------:R0:W-:Y:S01]  /*19a0*/  STL [R1+0x2c], R201 ;  /* 0x00002cc901007387 */ /* 0x0001e20000100800 */
[----:B------:R-:W-:Y:S01]  /*19b0*/  FADD.FTZ R123, R120, R123 ;  /* 0x0000007b787b7221 */ /* 0x000fe20000010000 */
[----:B------:R-:W-:Y:S01]  /*19c0*/  FFMA.FTZ R122, R134, R120, R122 ;  /* 0x00000078867a7223 */ /* 0x000fe2000001007a */
[----:B------:R-:W-:Y:S01]  /*19d0*/  HADD2.F32 R120, -RZ, R148.H1_H1 ;  /* 0x30000094ff787230 */ /* 0x000fe20000004100 */
[----:B0-----:R-:W3:Y:S04]  /*19e0*/  LDL.LU R201, [R1+0x58] ;  /* 0x0000580001c97983 */ /* 0x001ee80000300800 */
[----:B------:R0:W-:Y:S04]  /*19f0*/  STL [R1+0x14], R200 ;  /* 0x000014c801007387 */ /* 0x0001e80000100800 */
[----:B0-----:R-:W4:Y:S01]  /*1a00*/  LDL.LU R200, [R1+0x30] ;  /* 0x0000300001c87983 */ /* 0x001f220000300800 */
[----:B------:R-:W-:-:S03]  /*1a10*/  FADD.FTZ R113, R120, R113 ;  /* 0x0000007178717221 */ /* 0x000fc60000010000 */
[----:B------:R0:W-:Y:S04]  /*1a20*/  STL [R1+0x50], R123 ;  /* 0x0000507b01007387 */ /* 0x0001e80000100800 */
[----:B0-----:R-:W4:Y:S04]  /*1a30*/  LDL.LU R123, [R1+0x5c] ;  /* 0x00005c00017b7983 */ /* 0x001f280000300800 */
[----:B------:R0:W-:Y:S04]  /*1a40*/  STL [R1+0x18], R122 ;  /* 0x0000187a01007387 */ /* 0x0001e80000100800 */
[----:B0-----:R-:W4:Y:S04]  /*1a50*/  LDL.LU R122, [R1+0x34] ;  /* 0x00003400017a7983 */ /* 0x001f280000300800 */
[----:B------:R0:W-:Y:S04]  /*1a60*/  STL [R1+0x54], R113 ;  /* 0x0000547101007387 */ /* 0x0001e80000100800 */
[----:B0-----:R-:W4:Y:S01]  /*1a70*/  LDL.LU R113, [R1+0x78] ;  /* 0x0000780001717983 */ /* 0x001f220000300800 */
[----:B------:R-:W-:-:S02]  /*1a80*/  HADD2.F32 R143, -RZ, R143.H1_H1 ;  /* 0x3000008fff8f7230 */ /* 0x000fc40000004100 */
[----:B------:R-:W-:Y:S01]  /*1a90*/  FMUL.FTZ R198, R51, R139 ;  /* 0x0000008b33c67220 */ /* 0x000fe20000410000 */
[----:B------:R-:W-:Y:S02]  /*1aa0*/  HADD2.F32 R144, -RZ, R144.H1_H1 ;  /* 0x30000090ff907230 */ /* 0x000fe40000004100 */
[----:B------:R-:W-:Y:S02]  /*1ab0*/  HADD2.F32 R135, -RZ, R152.H0_H0 ;  /* 0x20000098ff877230 */ /* 0x000fe40000004100 */
[----:B------:R-:W-:Y:S01]  /*1ac0*/  FADD.FTZ R209, R143, R209 ;  /* 0x000000d18fd17221 */ /* 0x000fe20000010000 */
[-C--:B------:R-:W-:Y:S01]  /*1ad0*/  FFMA.FTZ R29, R199, R143.reuse, R29 ;  /* 0x0000008fc71d7223 */ /* 0x080fe2000001001d */
[----:B------:R-:W-:Y:S01]  /*1ae0*/  FFMA.FTZ R198, R83, R143, R198 ;  /* 0x0000008f53c67223 */ /* 0x000fe200000100c6 */
[----:B------:R-:W-:Y:S01]  /*1af0*/  FADD.FTZ R148, R144, -UR5 ;  /* 0x8000000590947e21 */ /* 0x000fe20008010000 */
[--C-:B------:R-:W-:Y:S02]  /*1b00*/  HADD2.F32 R143, -RZ, R145.reuse.H0_H0 ;  /* 0x20000091ff8f7230 */ /* 0x100fe40000004100 */
[----:B------:R-:W-:Y:S01]  /*1b10*/  FADD.FTZ R210, R135, R210 ;  /* 0x000000d287d27221 */ /* 0x000fe20000010000 */
[----:B------:R-:W-:-:S02]  /*1b20*/  HADD2.F32 R145, -RZ, R145.H1_H1 ;  /* 0x30000091ff917230 */ /* 0x000fc40000004100 */
[----:B------:R-:W-:Y:S01]  /*1b30*/  FMUL.FTZ R148, R148, UR9 ;  /* 0x0000000994947c20 */ /* 0x000fe20008410000 */
[-C--:B------:R-:W-:Y:S01]  /*1b40*/  FFMA.FTZ R28, R134, R135.reuse, R28 ;  /* 0x00000087861c7223 */ /* 0x080fe2000001001c */
[----:B------:R-:W-:Y:S01]  /*1b50*/  FADD.FTZ R143, R143, -UR5 ;  /* 0x800000058f8f7e21 */ /* 0x000fe20008010000 */
[----:B------:R-:W-:Y:S01]  /*1b60*/  FFMA.FTZ R135, R76, R135, R121 ;  /* 0x000000874c877223 */ /* 0x000fe20000010079 */
[----:B------:R-:W-:Y:S02]  /*1b70*/  HADD2.F32 R144, -RZ, R152.H1_H1 ;  /* 0x30000098ff907230 */ /* 0x000fe40000004100 */
[----:B------:R-:W-:Y:S01]  /*1b80*/  FMUL.FTZ R121, R45, R120 ;  /* 0x000000782d797220 */ /* 0x000fe20000410000 */
[----:B------:R-:W-:Y:S01]  /*1b90*/  FMUL.FTZ R143, R143, UR9 ;  /* 0x000000098f8f7c20 */ /* 0x000fe20008410000 */
[----:B------:R-:W-:Y:S01]  /*1ba0*/  FADD.FTZ R145, R145, -UR5 ;  /* 0x8000000591917e21 */ /* 0x000fe20008010000 */
[--C-:B------:R-:W-:Y:S02]  /*1bb0*/  HADD2.F32 R139, -RZ, R153.reuse.H0_H0 ;  /* 0x20000099ff8b7230 */ /* 0x100fe40000004100 */
[----:B------:R-:W-:Y:S01]  /*1bc0*/  FADD.FTZ R211, R144, R211 ;  /* 0x000000d390d37221 */ /* 0x000fe20000010000 */
[-C--:B------:R-:W-:Y:S01]  /*1bd0*/  FFMA.FTZ R27, R148, R144.reuse, R27 ;  /* 0x00000090941b7223 */ /* 0x080fe2000001001b */
[----:B------:R-:W-:Y:S01]  /*1be0*/  FFMA.FTZ R144, R77, R144, R121 ;  /* 0x000000904d907223 */ /* 0x000fe20000010079 */
[----:B------:R-:W-:-:S02]  /*1bf0*/  HADD2.F32 R152, -RZ, R153.H1_H1 ;  /* 0x30000099ff987230 */ /* 0x000fc40000004100 */
[----:B------:R-:W-:-:S03]  /*1c00*/  FMUL.FTZ R153, R145, UR9 ;  /* 0x0000000991997c20 */ /* 0x000fc60008410000 */
[----:B------:R-:W-:Y:S01]  /*1c10*/  FADD.FTZ R213, R152, R213 ;  /* 0x000000d598d57221 */ /* 0x000fe20000010000 */
[----:B------:R-:W-:Y:S01]  /*1c20*/  FFMA.FTZ R25, R153, R152, R25 ;  /* 0x0000009899197223 */ /* 0x000fe20000010019 */
[----:B--2---:R-:W-:Y:S01]  /*1c30*/  FFMA.FTZ R112, R148, R120, R112 ;  /* 0x0000007894707223 */ /* 0x004fe20000010070 */
[--C-:B------:R-:W-:Y:S02]  /*1c40*/  HADD2.F32 R120, -RZ, R149.reuse.H0_H0 ;  /* 0x20000095ff787230 */ /* 0x100fe40000004100 */
[----:B------:R-:W-:-:S03]  /*1c50*/  HADD2.F32 R149, -RZ, R149.H1_H1 ;  /* 0x30000095ff957230 */ /* 0x000fc60000004100 */
[----:B------:R-:W-:Y:S01]  /*1c60*/  FMUL.FTZ R121, R46, R120 ;  /* 0x000000782e797220 */ /* 0x000fe20000410000 */
[----:B------:R0:W-:Y:S01]  /*1c70*/  STL [R1+0x1c], R112 ;  /* 0x00001c7001007387 */ /* 0x0001e20000100800 */
[----:B---3--:R-:W-:-:S03]  /*1c80*/  FADD.FTZ R201, R120, R201 ;  /* 0x000000c978c97221 */ /* 0x008fc60000010000 */
[----:B0-----:R-:W2:Y:S04]  /*1c90*/  LDL.LU R112, [R1+0x38] ;  /* 0x0000380001707983 */ /* 0x001ea80000300800 */
[----:B------:R-:W3:Y:S04]  /*1ca0*/  LDL.LU R203, [R1+0x7c] ;  /* 0x00007c0001cb7983 */ /* 0x000ee80000300800 */
[----:B------:R-:W3:Y:S01]  /*1cb0*/  LDL.LU R202, [R1+0x3c] ;  /* 0x00003c0001ca7983 */ /* 0x000ee20000300800 */
[----:B----4-:R-:W-:Y:S01]  /*1cc0*/  FFMA.FTZ R200, R143, R120, R200 ;  /* 0x000000788fc87223 */ /* 0x010fe200000100c8 */
[----:B------:R-:W-:-:S04]  /*1cd0*/  FMUL.FTZ R120, R47, R149 ;  /* 0x000000952f787220 */ /* 0x000fc80000410000 */
[----:B------:R-:W-:Y:S01]  /*1ce0*/  FFMA.FTZ R152, R79, R152, R120 ;  /* 0x000000984f987223 */ /* 0x000fe20000010078 */
[----:B------:R-:W-:Y:S01]  /*1cf0*/  HADD2.F32 R120, -RZ, R150.H0_H0 ;  /* 0x20000096ff787230 */ /* 0x000fe20000004100 */
[----:B------:R-:W-:Y:S01]  /*1d00*/  STL [R1+0x58], R201 ;  /* 0x000058c901007387 */ /* 0x000fe20000100800 */
[----:B------:R-:W-:-:S03]  /*1d10*/  FADD.FTZ R123, R149, R123 ;  /* 0x0000007b957b7221 */ /* 0x000fc60000010000 */
[----:B------:R-:W-:Y:S04]  /*1d20*/  STL [R1+0x30], R200 ;  /* 0x000030c801007387 */ /* 0x000fe80000100800 */
[----:B------:R0:W-:Y:S01]  /*1d30*/  STL [R1+0x5c], R123 ;  /* 0x00005c7b01007387 */ /* 0x0001e20000100800 */
[----:B------:R-:W-:-:S03]  /*1d40*/  FFMA.FTZ R122, R153, R149, R122 ;  /* 0x00000095997a7223 */ /* 0x000fc6000001007a */
[----:B0-----:R-:W4:Y:S04]  /*1d50*/  LDL.LU R123, [R1+0x80] ;  /* 0x00008000017b7983 */ /* 0x001f280000300800 */
[----:B------:R0:W-:Y:S01]  /*1d60*/  STL [R1+0x34], R122 ;  /* 0x0000347a01007387 */ /* 0x0001e20000100800 */
[----:B------:R-:W-:-:S03]  /*1d70*/  FADD.FTZ R113, R120, R113 ;  /* 0x0000007178717221 */ /* 0x000fc60000010000 */
[----:B0-----:R-:W4:Y:S04]  /*1d80*/  LDL.LU R122, [R1+0x40] ;  /* 0x00004000017a7983 */ /* 0x001f280000300800 */
[----:B------:R0:W-:Y:S04]  /*1d90*/  STL [R1+0x78], R113 ;  /* 0x0000787101007387 */ /* 0x0001e80000100800 */
[----:B0-----:R-:W4:Y:S01]  /*1da0*/  LDL.LU R113, [R1+0x84] ;  /* 0x0000840001717983 */ /* 0x001f220000300800 */
[--C-:B------:R-:W-:Y:S02]  /*1db0*/  HADD2.F32 R149, -RZ, R146.reuse.H0_H0 ;  /* 0x20000092ff957230 */ /* 0x100fe40000004100 */
[----:B------:R-:W-:-:S02]  /*1dc0*/  HADD2.F32 R146, -RZ, R146.H1_H1 ;  /* 0x30000092ff927230 */ /* 0x000fc40000004100 */
[----:B------:R-:W-:Y:S02]  /*1dd0*/  HADD2.F32 R150, -RZ, R150.H1_H1 ;  /* 0x30000096ff967230 */ /* 0x000fe40000004100 */
[----:B------:R-:W-:Y:S01]  /*1de0*/  FADD.FTZ R185, R185, -UR5 ;  /* 0x80000005b9b97e21 */ /* 0x000fe20008010000 */
[----:B------:R-:W-:Y:S02]  /*1df0*/  HADD2.F32 R159, -RZ, R128.H1_H1 ;  /* 0x30000080ff9f7230 */ /* 0x000fe40000004100 */
[----:B------:R-:W-:Y:S01]  /*1e00*/  FADD.FTZ R146, R146, -UR5 ;  /* 0x8000000592927e21 */ /* 0x000fe20008010000 */
[--C-:B------:R-:W-:Y:S02]  /*1e10*/  HADD2.F32 R145, -RZ, R154.reuse.H0_H0 ;  /* 0x2000009aff917230 */ /* 0x100fe40000004100 */
[----:B------:R-:W-:Y:S01]  /*1e20*/  FMUL.FTZ R200, R41, R150 ;  /* 0x0000009629c87220 */ /* 0x000fe20000410000 */
[----:B------:R-:W-:Y:S02]  /*1e30*/  HADD2.F32 R154, -RZ, R154.H1_H1 ;  /* 0x3000009aff9a7230 */ /* 0x000fe40000004100 */
[----:B------:R-:W-:Y:S01]  /*1e40*/  FMUL.FTZ R201, R146, UR9 ;  /* 0x0000000992c97c20 */ /* 0x000fe20008410000 */
[----:B------:R-:W-:-:S02]  /*1e50*/  HADD2.F32 R124, -RZ, R124.H1_H1 ;  /* 0x3000007cff7c7230 */ /* 0x000fc40000004100 */
[----:B------:R-:W-:Y:S01]  /*1e60*/  FMUL.FTZ R128, R61, R159 ;  /* 0x0000009f3d807220 */ /* 0x000fe20000410000 */
[----:B------:R-:W-:Y:S01]  /*1e70*/  FMUL.FTZ R185, R185, UR9 ;  /* 0x00000009b9b97c20 */ /* 0x000fe20008410000 */
[----:B------:R-:W-:Y:S01]  /*1e80*/  FADD.FTZ R149, R149, -UR5 ;  /* 0x8000000595957e21 */ /* 0x000fe20008010000 */
[--C-:B------:R-:W-:Y:S02]  /*1e90*/  HADD2.F32 R156, -RZ, R125.reuse.H0_H0 ;  /* 0x2000007dff9c7230 */ /* 0x100fe40000004100 */
[----:B------:R-:W-:Y:S01]  /*1ea0*/  FADD.FTZ R215, R154, R215 ;  /* 0x000000d79ad77221 */ /* 0x000fe20000010000 */
[-C--:B------:R-:W-:Y:S01]  /*1eb0*/  FFMA.FTZ R23, R201, R154.reuse, R23 ;  /* 0x0000009ac9177223 */ /* 0x080fe20000010017 */
[----:B------:R-:W-:Y:S01]  /*1ec0*/  FFMA.FTZ R200, R73, R154, R200 ;  /* 0x0000009a49c87223 */ /* 0x000fe200000100c8 */
[----:B------:R-:W-:Y:S02]  /*1ed0*/  HADD2.F32 R125, -RZ, R125.H1_H1 ;  /* 0x3000007dff7d7230 */ /* 0x000fe40000004100 */
[----:B------:R-:W-:Y:S01]  /*1ee0*/  FADD.FTZ R11, R124, R11 ;  /* 0x0000000b7c0b7221 */ /* 0x000fe20000010000 */
[----:B------:R-:W-:-:S02]  /*1ef0*/  HADD2.F32 R154, -RZ, R147.H0_H0 ;  /* 0x20000093ff9a7230 */ /* 0x000fc40000004100 */
[-C--:B------:R-:W-:Y:S01]  /*1f00*/  FFMA.FTZ R179, R185, R124.reuse, R179 ;  /* 0x0000007cb9b37223 */ /* 0x080fe200000100b3 */
[----:B------:R-:W-:Y:S01]  /*1f10*/  FFMA.FTZ R128, R93, R124, R128 ;  /* 0x0000007c5d807223 */ /* 0x000fe20000010080 */
[----:B------:R-:W-:Y:S01]  /*1f20*/  IADD3 R124, PT, PT, R183, 0x300, RZ ;  /* 0x00000300b77c7810 */ /* 0x000fe20007ffe0ff */
[----:B------:R-:W-:Y:S01]  /*1f30*/  FMUL.FTZ R149, R149, UR9 ;  /* 0x0000000995957c20 */ /* 0x000fe20008410000 */
[----:B------:R-:W-:Y:S01]  /*1f40*/  FADD.FTZ R212, R139, R212 ;  /* 0x000000d48bd47221 */ /* 0x000fe20000010000 */
[----:B------:R-:W-:Y:S01]  /*1f50*/  FFMA.FTZ R26, R143, R139, R26 ;  /* 0x0000008b8f1a7223 */ /* 0x000fe2000001001a */
[----:B------:R-:W-:Y:S01]  /*1f60*/  FADD.FTZ R9, R125, R9 ;  /* 0x000000097d097221 */ /* 0x000fe20000010000 */
[----:B------:R-:W-:Y:S01]  /*1f70*/  FFMA.FTZ R177, R186, R125, R177 ;  /* 0x0000007dbab17223 */ /* 0x000fe200000100b1 */
[----:B------:R-:W-:Y:S01]  /*1f80*/  FFMA.FTZ R139, R78, R139, R121 ;  /* 0x0000008b4e8b7223 */ /* 0x000fe20000010079 */
[----:B------:R-:W-:Y:S01]  /*1f90*/  FADD.FTZ R154, R154, -UR5 ;  /* 0x800000059a9a7e21 */ /* 0x000fe20008010000 */
[----:B------:R-:W-:Y:S01]  /*1fa0*/  FADD.FTZ R10, R156, R10 ;  /* 0x0000000a9c0a7221 */ /* 0x000fe20000010000 */
[-C--:B------:R-:W-:Y:S01]  /*1fb0*/  FFMA.FTZ R178, R187, R156.reuse, R178 ;  /* 0x0000009cbbb27223 */ /* 0x080fe200000100b2 */
[----:B------:R-:W-:Y:S01]  /*1fc0*/  FFMA.FTZ R129, R94, R156, R129 ;  /* 0x0000009c5e817223 */ /* 0x000fe20000010081 */
[----:B------:R-:W-:Y:S01]  /*1fd0*/  FFMA.FTZ R125, R95, R125, R157 ;  /* 0x0000007d5f7d7223 */ /* 0x000fe2000001009d */
[----:B------:R-:W-:Y:S01]  /*1fe0*/  FMUL.FTZ R121, R40, R120 ;  /* 0x0000007828797220 */ /* 0x000fe20000410000 */
[----:B------:R-:W-:-:S04]  /*1ff0*/  IMAD.WIDE.U32 R156, R124, 0x10, R160 ;  /* 0x000000107c9c7825 */ /* 0x000fc800078e00a0 */
[----:B------:R-:W-:Y:S01]  /*2000*/  FMUL.FTZ R154, R154, UR9 ;  /* 0x000000099a9a7c20 */ /* 0x000fe20008410000 */
[----:B------:R-:W-:-:S04]  /*2010*/  IMAD.WIDE.U32 R160, R124, 0x10, R162 ;  /* 0x000000107ca07825 */ /* 0x000fc800078e00a2 */
[----:B------:R-:W-:Y:S02]  /*2020*/  IMAD.WIDE.U32 R164, R124, 0x10, R164 ;  /* 0x000000107ca47825 */ /* 0x000fe400078e00a4 */
[----:B------:R-:W4:Y:S02]  /*2030*/  LDG.E.128 R160, desc[UR14][R160.64] ;  /* 0x0000000ea0a07981 */ /* 0x000f24000c1e1d00 */
[----:B------:R-:W-:Y:S01]  /*2040*/  FADD.FTZ R235, R158, R235 ;  /* 0x000000eb9eeb7221 */ /* 0x000fe20000010000 */
[----:B------:R-:W-:Y:S01]  /*2050*/  FFMA.FTZ R224, R0, R158, R224 ;  /* 0x0000009e00e07223 */ /* 0x000fe200000100e0 */
[----:B------:R-:W-:Y:S01]  /*2060*/  FADD.FTZ R237, R159, R237 ;  /* 0x000000ed9fed7221 */ /* 0x000fe20000010000 */
[----:B------:R-:W4:Y:S01]  /*2070*/  LDG.E.128 R164, desc[UR14][R164.64] ;  /* 0x0000000ea4a47981 */ /* 0x000f22000c1e1d00 */
[----:B------:R-:W-:-:S03]  /*2080*/  FFMA.FTZ R225, R185, R159, R225 ;  /* 0x0000009fb9e17223 */ /* 0x000fc600000100e1 */
[----:B------:R-:W4:Y:S01]  /*2090*/  LDG.E.128 R156, desc[UR14][R156.64] ;  /* 0x0000000e9c9c7981 */ /* 0x000f22000c1e1d00 */
[----:B--2---:R-:W-:Y:S01]  /*20a0*/  FFMA.FTZ R112, R149, R120, R112 ;  /* 0x0000007895707223 */ /* 0x004fe20000010070 */
[--C-:B------:R-:W-:Y:S02]  /*20b0*/  HADD2.F32 R120, -RZ, R151.reuse.H0_H0 ;  /* 0x20000097ff787230 */ /* 0x100fe40000004100 */
[----:B------:R-:W-:Y:S02]  /*20c0*/  HADD2.F32 R151, -RZ, R151.H1_H1 ;  /* 0x30000097ff977230 */ /* 0x000fe40000004100 */
[----:B---3--:R-:W-:Y:S01]  /*20d0*/  FADD.FTZ R203, R150, R203 ;  /* 0x000000cb96cb7221 */ /* 0x008fe20000010000 */
[----:B------:R0:W-:Y:S01]  /*20e0*/  STL [R1+0x38], R112 ;  /* 0x0000387001007387 */ /* 0x0001e20000100800 */
[----:B------:R-:W-:-:S03]  /*20f0*/  FFMA.FTZ R202, R201, R150, R202 ;  /* 0x00000096c9ca7223 */ /* 0x000fc600000100ca */
[----:B0-----:R-:W2:Y:S04]  /*2100*/  LDL.LU R112, [R1+0x44] ;  /* 0x0000440001707983 */ /* 0x001ea80000300800 */
[----:B------:R-:W-:Y:S04]  /*2110*/  STL [R1+0x7c], R203 ;  /* 0x00007ccb01007387 */ /* 0x000fe80000100800 */
[----:B------:R-:W-:Y:S01]  /*2120*/  STL [R1+0x3c], R202 ;  /* 0x00003cca01007387 */ /* 0x000fe20000100800 */
[----:B----4-:R-:W-:-:S05]  /*2130*/  FADD.FTZ R123, R120, R123 ;  /* 0x0000007b787b7221 */ /* 0x010fca0000010000 */
[----:B------:R-:W-:Y:S01]  /*2140*/  STL [R1+0x80], R123 ;  /* 0x0000807b01007387 */ /* 0x000fe20000100800 */
[----:B------:R-:W-:-:S05]  /*2150*/  FFMA.FTZ R122, R154, R120, R122 ;  /* 0x000000789a7a7223 */ /* 0x000fca000001007a */
[----:B------:R-:W-:Y:S01]  /*2160*/  STL [R1+0x40], R122 ;  /* 0x0000407a01007387 */ /* 0x000fe20000100800 */
[----:B------:R-:W-:-:S05]  /*2170*/  FADD.FTZ R113, R151, R113 ;  /* 0x0000007197717221 */ /* 0x000fca0000010000 */
[----:B------:R0:W-:Y:S04]  /*2180*/  STL [R1+0x84], R113 ;  /* 0x0000847101007387 */ /* 0x0001e80000100800 */
[----:B0-----:R-:W3:Y:S01]  /*2190*/  LDL.LU R113, [R1+0x4] ;  /* 0x0000040001717983 */ /* 0x001ee20000300800 */
[----:B------:R-:W-:-:S05]  /*21a0*/  HADD2.F32 R147, -RZ, R147.H1_H1 ;  /* 0x30000093ff937230 */ /* 0x000fca0000004100 */
[----:B------:R-:W-:-:S04]  /*21b0*/  FADD.FTZ R147, R147, -UR5 ;  /* 0x8000000593937e21 */ /* 0x000fc80008010000 */
[----:B------:R-:W-:Y:S01]  /*21c0*/  FMUL.FTZ R203, R147, UR9 ;  /* 0x0000000993cb7c20 */ /* 0x000fe20008410000 */
[--C-:B------:R-:W-:Y:S02]  /*21d0*/  HADD2.F32 R150, -RZ, R155.reuse.H0_H0 ;  /* 0x2000009bff967230 */ /* 0x100fe40000004100 */
[----:B------:R-:W-:Y:S01]  /*21e0*/  FMUL.FTZ R202, R43, R151 ;  /* 0x000000972bca7220 */ /* 0x000fe20000410000 */
[----:B------:R-:W-:Y:S02]  /*21f0*/  HADD2.F32 R155, -RZ, R155.H1_H1 ;  /* 0x3000009bff9b7230 */ /* 0x000fe40000004100 */
[----:B------:R-:W-:Y:S01]  /*2200*/  FADD.FTZ R214, R145, R214 ;  /* 0x000000d691d67221 */ /* 0x000fe20000010000 */
[-C--:B------:R-:W-:Y:S01]  /*2210*/  FFMA.FTZ R24, R149, R145.reuse, R24 ;  /* 0x0000009195187223 */ /* 0x080fe20000010018 */
[----:B------:R-:W-:Y:S01]  /*2220*/  FFMA.FTZ R145, R72, R145, R121 ;  /* 0x0000009148917223 */ /* 0x000fe20000010079 */
[----:B------:R-:W-:Y:S01]  /*2230*/  FMUL.FTZ R121, R42, R120 ;  /* 0x000000782a797220 */ /* 0x000fe20000410000 */
[----:B------:R-:W-:Y:S01]  /*2240*/  FADD.FTZ R217, R155, R217 ;  /* 0x000000d99bd97221 */ /* 0x000fe20000010000 */
[-C--:B------:R-:W-:Y:S01]  /*2250*/  FFMA.FTZ R21, R203, R155.reuse, R21 ;  /* 0x0000009bcb157223 */ /* 0x080fe20000010015 */
[----:B------:R-:W-:Y:S01]  /*2260*/  FFMA.FTZ R202, R75, R155, R202 ;  /* 0x0000009b4bca7223 */ /* 0x000fe200000100ca */
[----:B------:R-:W-:-:S02]  /*2270*/  HADD2.F32 R228, -RZ, R163.H0_H0 ;  /* 0x200000a3ffe47230 */ /* 0x000fc40000004100 */
[----:B------:R-:W-:Y:S02]  /*2280*/  HADD2.F32 R230, -RZ, R163.H1_H1 ;  /* 0x300000a3ffe67230 */ /* 0x000fe40000004100 */
[--C-:B------:R-:W-:Y:S02]  /*2290*/  HADD2.F32 R163, -RZ, R167.reuse.H1_H1 ;  /* 0x300000a7ffa37230 */ /* 0x100fe40000004100 */
[--C-:B------:R-:W-:Y:S02]  /*22a0*/  HADD2.F32 R147, -RZ, R156.reuse.H0_H0 ;  /* 0x2000009cff937230 */ /* 0x100fe40000004100 */
[----:B------:R-:W-:Y:S02]  /*22b0*/  HADD2.F32 R156, -RZ, R156.H1_H1 ;  /* 0x3000009cff9c7230 */ /* 0x000fe40000004100 */
[----:B------:R-:W-:Y:S02]  /*22c0*/  HADD2.F32 R123, -RZ, R160.H0_H0 ;  /* 0x200000a0ff7b7230 */ /* 0x000fe40000004100 */
[----:B------:R-:W-:Y:S01]  /*22d0*/  FADD.FTZ R147, R147, -UR5 ;  /* 0x8000000593937e21 */ /* 0x000fe20008010000 */
[----:B------:R-:W-:-:S02]  /*22e0*/  HADD2.F32 R204, -RZ, R167.H0_H0 ;  /* 0x200000a7ffcc7230 */ /* 0x000fc40000004100 */
[----:B------:R-:W-:Y:S02]  /*22f0*/  HADD2.F32 R146, -RZ, R164.H0_H0 ;  /* 0x200000a4ff927230 */ /* 0x000fe40000004100 */
[----:B------:R-:W-:Y:S01]  /*2300*/  FMUL.FTZ R147, R147, UR9 ;  /* 0x0000000993937c20 */ /* 0x000fe20008410000 */
[----:B------:R-:W-:Y:S01]  /*2310*/  FMUL.FTZ R120, R36, R123 ;  /* 0x0000007b24787220 */ /* 0x000fe20000410000 */
[----:B------:R-:W-:Y:S01]  /*2320*/  FADD.FTZ R155, R156, -UR5 ;  /* 0x800000059c9b7e21 */ /* 0x000fe20008010000 */
[----:B------:R-:W-:Y:S01]  /*2330*/  FADD.FTZ R218, R146, R218 ;  /* 0x000000da92da7221 */ /* 0x000fe20000010000 */
[-C--:B------:R-:W-:Y:S01]  /*2340*/  FFMA.FTZ R20, R147, R146.reuse, R20 ;  /* 0x0000009293147223 */ /* 0x080fe20000010014 */
[----:B------:R-:W-:Y:S01]  /*2350*/  FFMA.FTZ R146, R68, R146, R120 ;  /* 0x0000009244927223 */ /* 0x000fe20000010078 */
[----:B------:R-:W-:Y:S01]  /*2360*/  FMUL.FTZ R155, R155, UR9 ;  /* 0x000000099b9b7c20 */ /* 0x000fe20008410000 */
[--C-:B------:R-:W-:Y:S02]  /*2370*/  HADD2.F32 R236, -RZ, R161.reuse.H1_H1 ;  /* 0x300000a1ffec7230 */ /* 0x100fe40000004100 */
[----:B------:R-:W-:Y:S01]  /*2380*/  FADD.FTZ R216, R150, R216 ;  /* 0x000000d896d87221 */ /* 0x000fe20000010000 */
[----:B------:R-:W-:-:S02]  /*2390*/  HADD2.F32 R122, -RZ, R161.H0_H0 ;  /* 0x200000a1ff7a7230 */ /* 0x000fc40000004100 */
[-C--:B------:R-:W-:Y:S01]  /*23a0*/  FFMA.FTZ R22, R154, R150.reuse, R22 ;  /* 0x000000969a167223 */ /* 0x080fe20000010016 */
[----:B------:R-:W-:Y:S01]  /*23b0*/  FFMA.FTZ R150, R74, R150, R121 ;  /* 0x000000964a967223 */ /* 0x000fe20000010079 */
[----:B------:R-:W-:Y:S02]  /*23c0*/  HADD2.F32 R121, -RZ, R157.H0_H0 ;  /* 0x2000009dff797230 */ /* 0x000fe40000004100 */
[----:B------:R-:W-:Y:S02]  /*23d0*/  HADD2.F32 R156, -RZ, R165.H0_H0 ;  /* 0x200000a5ff9c7230 */ /* 0x000fe40000004100 */
[--C-:B------:R-:W-:Y:S01]  /*23e0*/  HADD2.F32 R227, -RZ, R162.reuse.H1_H1 ;  /* 0x300000a2ffe37230 */ /* 0x100fe20000004100 */
[----:B------:R-:W-:Y:S01]  /*23f0*/  ISETP.NE.U32.AND P0, PT, RZ, UR22, PT ;  /* 0x00000016ff007c0c */ /* 0x000fe2000bf05070 */
[----:B------:R-:W-:Y:S02]  /*2400*/  HADD2.F32 R238, -RZ, R162.H0_H0 ;  /* 0x200000a2ffee7230 */ /* 0x000fe40000004100 */
[----:B------:R-:W-:Y:S01]  /*2410*/  FADD.FTZ R220, R156, R220 ;  /* 0x000000dc9cdc7221 */ /* 0x000fe20000010000 */
[----:B------:R-:W-:Y:S01]  /*2420*/  ISETP.NE.AND.EX P0, PT, RZ, UR23, PT, P0 ;  /* 0x00000017ff007c0c */ /* 0x000fe2000bf05300 */
[----:B------:R-:W-:Y:S01]  /*2430*/  FADD.FTZ R245, R204, R245 ;  /* 0x000000f5ccf57221 */ /* 0x000fe20000010000 */
[----:B--2---:R-:W-:-:S05]  /*2440*/  FFMA.FTZ R112, R203, R151, R112 ;  /* 0x00000097cb707223 */ /* 0x004fca0000010070 */
[----:B------:R0:W-:Y:S04]  /*2450*/  STL [R1+0x44], R112 ;  /* 0x0000447001007387 */ /* 0x0001e80000100800 */
[----:B------:R-:W2:Y:S01]  /*2460*/  LDL.LU R167, [R1+0x88] ;  /* 0x0000880001a77983 */ /* 0x000ea20000300800 */
[----:B------:R-:W-:Y:S02]  /*2470*/  HADD2.F32 R151, -RZ, R164.H1_H1 ;  /* 0x300000a4ff977230 */ /* 0x000fe40000004100 */
[----:B0-----:R-:W-:-:S03]  /*2480*/  HADD2.F32 R112, -RZ, R160.H1_H1 ;  /* 0x300000a0ff707230 */ /* 0x001fc60000004100 */
[----:B------:R-:W-:Y:S01]  /*2490*/  FADD.FTZ R219, R151, R219 ;  /* 0x000000db97db7221 */ /* 0x000fe20000010000 */
[----:B------:R-:W-:Y:S01]  /*24a0*/  FFMA.FTZ R19, R155, R151, R19 ;  /* 0x000000979b137223 */ /* 0x000fe20000010013 */
[----:B------:R-:W-:-:S04]  /*24b0*/  FMUL.FTZ R120, R37, R112 ;  /* 0x0000007025787220 */ /* 0x000fc80000410000 */
[----:B------:R-:W-:Y:S01]  /*24c0*/  FFMA.FTZ R151, R69, R151, R120 ;  /* 0x0000009745977223 */ /* 0x000fe20000010078 */
[----:B------:R-:W-:Y:S02]  /*24d0*/  HADD2.F32 R120, -RZ, R157.H1_H1 ;  /* 0x3000009dff787230 */ /* 0x000fe40000004100 */
[----:B------:R-:W-:-:S03]  /*24e0*/  HADD2.F32 R160, -RZ, R165.H1_H1 ;  /* 0x300000a5ffa07230 */ /* 0x000fc60000004100 */
[----:B------:R-:W-:-:S04]  /*24f0*/  FADD.FTZ R120, R120, -UR5 ;  /* 0x8000000578787e21 */ /* 0x000fc80008010000 */
[----:B------:R-:W-:Y:S01]  /*2500*/  FMUL.FTZ R161, R120, UR9 ;  /* 0x0000000978a17c20 */ /* 0x000fe20008410000 */
[----:B------:R-:W-:Y:S01]  /*2510*/  FMUL.FTZ R120, R39, R236 ;  /* 0x000000ec27787220 */ /* 0x000fe20000410000 */
[----:B------:R-:W-:Y:S02]  /*2520*/  FADD.FTZ R221, R160, R221 ;  /* 0x000000dda0dd7221 */ /* 0x000fe40000010000 */
[----:B------:R-:W-:Y:S01]  /*2530*/  FFMA.FTZ R17, R161, R160, R17 ;  /* 0x000000a0a1117223 */ /* 0x000fe20000010011 */
[----:B---3--:R-:W-:-:S05]  /*2540*/  FADD.FTZ R113, R163, R113 ;  /* 0x00000071a3717221 */ /* 0x008fca0000010000 */
[----:B------:R0:W-:Y:S04]  /*2550*/  STL [R1+0x4], R113 ;  /* 0x0000047101007387 */ /* 0x0001e80000100800 */
[----:B0-----:R-:W3:Y:S01]  /*2560*/  LDL.LU R113, [R1+0x48] ;  /* 0x0000480001717983 */ /* 0x001ee20000300800 */
[----:B------:R-:W-:Y:S01]  /*2570*/  FFMA.FTZ R160, R71, R160, R120 ;  /* 0x000000a047a07223 */ /* 0x000fe20000010078 */
[----:B------:R-:W-:Y:S02]  /*2580*/  HADD2.F32 R120, -RZ, R158.H1_H1 ;  /* 0x3000009eff787230 */ /* 0x000fe40000004100 */
[----:B------:R-:W-:Y:S01]  /*2590*/  FADD.FTZ R157, R121, -UR5 ;  /* 0x80000005799d7e21 */ /* 0x000fe20008010000 */
[--C-:B------:R-:W-:Y:S02]  /*25a0*/  HADD2.F32 R164, -RZ, R166.reuse.H0_H0 ;  /* 0x200000a6ffa47230 */ /* 0x100fe40000004100 */
[----:B------:R-:W-:-:S02]  /*25b0*/  HADD2.F32 R165, -RZ, R166.H1_H1 ;  /* 0x300000a6ffa57230 */ /* 0x000fc40000004100 */
[----:B------:R-:W-:Y:S01]  /*25c0*/  FMUL.FTZ R157, R157, UR9 ;  /* 0x000000099d9d7c20 */ /* 0x000fe20008410000 */
[----:B------:R-:W-:Y:S01]  /*25d0*/  FADD.FTZ R120, R120, -UR5 ;  /* 0x8000000578787e21 */ /* 0x000fe20008010000 */
[----:B------:R-:W-:Y:S02]  /*25e0*/  HADD2.F32 R166, -RZ, R159.H0_H0 ;  /* 0x2000009fffa67230 */ /* 0x000fe40000004100 */
[----:B------:R-:W-:Y:S01]  /*25f0*/  FMUL.FTZ R121, R38, R122 ;  /* 0x0000007a26797220 */ /* 0x000fe20000410000 */
[-C--:B------:R-:W-:Y:S01]  /*2600*/  FFMA.FTZ R18, R157, R156.reuse, R18 ;  /* 0x0000009c9d127223 */ /* 0x080fe20000010012 */
[----:B------:R-:W-:Y:S01]  /*2610*/  FMUL.FTZ R162, R120, UR9 ;  /* 0x0000000978a27c20 */ /* 0x000fe20008410000 */
[----:B------:R-:W-:Y:S01]  /*2620*/  FMUL.FTZ R120, R33, R227 ;  /* 0x000000e321787220 */ /* 0x000fe20000410000 */
[----:B------:R-:W-:Y:S01]  /*2630*/  FFMA.FTZ R156, R70, R156, R121 ;  /* 0x0000009c469c7223 */ /* 0x000fe20000010079 */
[----:B------:R-:W-:Y:S01]  /*2640*/  FADD.FTZ R166, R166, -UR5 ;  /* 0x80000005a6a67e21 */ /* 0x000fe20008010000 */
[----:B------:R-:W-:-:S02]  /*2650*/  HADD2.F32 R121, -RZ, R158.H0_H0 ;  /* 0x2000009eff797230 */ /* 0x000fc40000004100 */
[----:B------:R-:W-:Y:S02]  /*2660*/  HADD2.F32 R159, -RZ, R159.H1_H1 ;  /* 0x3000009fff9f7230 */ /* 0x000fe40000004100 */
[----:B------:R-:W-:Y:S01]  /*2670*/  FADD.FTZ R223, R165, R223 ;  /* 0x000000dfa5df7221 */ /* 0x000fe20000010000 */
[-C--:B------:R-:W-:Y:S01]  /*2680*/  FFMA.FTZ R15, R162, R165.reuse, R15 ;  /* 0x000000a5a20f7223 */ /* 0x080fe2000001000f */
[----:B------:R-:W-:Y:S01]  /*2690*/  FFMA.FTZ R165, R65, R165, R120 ;  /* 0x000000a541a57223 */ /* 0x000fe20000010078 */
[----:B------:R-:W-:Y:S01]  /*26a0*/  FMUL.FTZ R166, R166, UR9 ;  /* 0x00000009a6a67c20 */ /* 0x000fe20008410000 */
[----:B------:R-:W-:Y:S01]  /*26b0*/  FMUL.FTZ R120, R34, R228 ;  /* 0x000000e422787220 */ /* 0x000fe20000410000 */
[----:B------:R-:W-:Y:S01]  /*26c0*/  FADD.FTZ R158, R121, -UR5 ;  /* 0x80000005799e7e21 */ /* 0x000fe20008010000 */
[----:B------:R-:W-:Y:S01]  /*26d0*/  FADD.FTZ R159, R159, -UR5 ;  /* 0x800000059f9f7e21 */ /* 0x000fe20008010000 */
[-C--:B------:R-:W-:Y:S01]  /*26e0*/  FFMA.FTZ R14, R166, R204.reuse, R14 ;  /* 0x000000cca60e7223 */ /* 0x080fe2000001000e */
[----:B------:R-:W-:Y:S01]  /*26f0*/  FFMA.FTZ R204, R66, R204, R120 ;  /* 0x000000cc42cc7223 */ /* 0x000fe20000010078 */
[----:B------:R-:W-:Y:S01]  /*2700*/  FMUL.FTZ R158, R158, UR9 ;  /* 0x000000099e9e7c20 */ /* 0x000fe20008410000 */
[----:B------:R-:W-:Y:S01]  /*2710*/  FMUL.FTZ R121, R32, R238 ;  /* 0x000000ee20797220 */ /* 0x000fe20000410000 */
[----:B------:R-:W-:Y:S01]  /*2720*/  FMUL.FTZ R159, R159, UR9 ;  /* 0x000000099f9f7c20 */ /* 0x000fe20008410000 */
[----:B------:R-:W-:Y:S01]  /*2730*/  FMUL.FTZ R120, R35, R230 ;  /* 0x000000e623787220 */ /* 0x000fe20000410000 */
[----:B------:R-:W-:Y:S01]  /*2740*/  FADD.FTZ R222, R164, R222 ;  /* 0x000000dea4de7221 */ /* 0x000fe20000010000 */
[-C--:B------:R-:W-:Y:S01]  /*2750*/  FFMA.FTZ R16, R158, R164.reuse, R16 ;  /* 0x000000a49e107223 */ /* 0x080fe20000010010 */
[-C--:B------:R-:W-:Y:S01]  /*2760*/  FFMA.FTZ R13, R159, R163.reuse, R13 ;  /* 0x000000a39f0d7223 */ /* 0x080fe2000001000d */
        /* <DEDUP_REMOVED lines=72> */
[----:B--2---:R-:W-:Y:S01]  /*2bf0*/  FADD.FTZ R167, R123, R167 ;  /* 0x000000a77ba77221 */ /* 0x004fe20000010000 */
[----:B---3--:R-:W-:Y:S02]  /*2c00*/  FFMA.FTZ R113, R147, R123, R113 ;  /* 0x0000007b93717223 */ /* 0x008fe40000010071 */
        /* <DEDUP_REMOVED lines=48> */
.L_x_2119:
[----:B------:R-:W-:Y:S05]  /*2f10*/  BSYNC.RECONVERGENT B0 ;  /* 0x0000000000007941 */ /* 0x000fea0003800200 */
.L_x_2118:
        /* <DEDUP_REMOVED lines=20> */
[----:B----4-:R-:W-:Y:S01]  /*3060*/  FADD.FTZ R3, R236, R3 ;  /* 0x00000003ec037221 */ /* 0x010fe20000010000 */
[----:B------:R-:W-:-:S02]  /*3070*/  UIADD3 UR6, UPT, UPT, UR5, 0x8050, URZ ;  /* 0x0000805005067890 */ /* 0x000fc4000fffe0ff */
[----:B------:R-:W-:Y:S02]  /*3080*/  @!UP1 UIADD3 UR6, UPT, UPT, UR5, 0x8010, URZ ;  /* 0x0000801005069890 */ /* 0x000fe4000fffe0ff */
[----:B------:R1:W-:Y:S01]  /*3090*/  STL [R1+0x94], R3 ;  /* 0x0000940301007387 */ /* 0x0003e20000100800 */
[----:B------:R-:W-:-:S03]  /*30a0*/  FFMA.FTZ R167, R158, R238, R167 ;  /* 0x000000ee9ea77223 */ /* 0x000fc600000100a7 */
[----:B-1----:R1:W5:Y:S01]  /*30b0*/  LDL.LU R3, [R1+0xb0] ;  /* 0x0000b00001037983 */ /* 0x0023620000300800 */
[----:B------:R-:W-:Y:S01]  /*30c0*/  FADD.FTZ R2, R238, R2 ;  /* 0x00000002ee027221 */ /* 0x000fe20000010000 */
[----:B------:R-:W-:-:S05]  /*30d0*/  FFMA.FTZ R0, R161, R236, R0 ;  /* 0x000000eca1007223 */ /* 0x000fca0000010000 */
[----:B------:R-:W-:Y:S01]  /*30e0*/  STL [R1+0x64], R0 ;  /* 0x0000640001007387 */ /* 0x000fe20000100800 */
[----:B0-----:R-:W-:Y:S01]  /*30f0*/  FADD.FTZ R120, RZ, R120 ;  /* 0x00000078ff787221 */ /* 0x001fe20000010000 */
[----:B------:R-:W-:Y:S02]  /*3100*/  FADD.FTZ R121, RZ, R121 ;  /* 0x00000079ff797221 */ /* 0x000fe40000010000 */
[----:B------:R0:W-:Y:S02]  /*3110*/  STL [R1+0x98], R2 ;  /* 0x0000980201007387 */ /* 0x0001e40000100800 */
[----:B------:R-:W-:Y:S02]  /*3120*/  FADD.FTZ R236, R123, R121 ;  /* 0x000000797bec7221 */ /* 0x000fe40000010000 */
[----:B0-----:R-:W2:Y:S04]  /*3130*/  LDL.LU R2, [R1+0x9c] ;  /* 0x00009c0001027983 */ /* 0x001ea80000300800 */
[----:B------:R-:W3:Y:S04]  /*3140*/  LDL.LU R0, [R1+0x6c] ;  /* 0x00006c0001007983 */ /* 0x000ee80000300800 */
[----:B------:R-:W4:Y:S04]  /*3150*/  LDL.LU R238, [R1+0x74] ;  /* 0x0000740001ee7983 */ /* 0x000f280000300800 */
        /* <DEDUP_REMOVED lines=26> */
[----:B0-----:R1:W5:Y:S01]  /*3300*/  LDL.LU R0, [R1+0xa8] ;  /* 0x0000a80001007983 */ /* 0x0013620000300800 */
[----:B----4-:R-:W-:Y:S01]  /*3310*/  FFMA.FTZ R238, R159, R230, R238 ;  /* 0x000000e69fee7223 */ /* 0x010fe200000100ee */
[----:B------:R-:W-:Y:S01]  /*3320*/  UISETP.NE.U32.AND UP0, UPT, UR22, URZ, UPT ;  /* 0x000000ff1600728c */ /* 0x000fe2000bf05070 */
[----:B------:R-:W-:Y:S01]  /*3330*/  FMUL.FTZ R121, R121, UR26 ;  /* 0x0000001a79797c20 */ /* 0x000fe20008410000 */
[----:B------:R-:W-:Y:S01]  /*3340*/  FADD.FTZ R120, R167, R120 ;  /* 0x00000078a7787221 */ /* 0x000fe20000010000 */
[----:B------:R-:W-:Y:S01]  /*3350*/  FFMA.FTZ R236, R166, R228, R236 ;  /* 0x000000e4a6ec7223 */ /* 0x000fe200000100ec */
[----:B------:R-:W-:-:S02]  /*3360*/  FADD.FTZ R123, R228, R123 ;  /* 0x0000007be47b7221 */ /* 0x000fc40000010000 */
[----:B------:R-:W2:Y:S01]  /*3370*/  LDL.LU R228, [R1+0xa4] ;  /* 0x0000a40001e47983 */ /* 0x000ea20000300800 */
[----:B------:R-:W-:Y:S01]  /*3380*/  UISETP.NE.AND.EX UP0, UPT, UR23, URZ, UPT, UP0 ;  /* 0x000000ff1700728c */ /* 0x000fe2000bf05300 */
[----:B------:R-:W-:Y:S01]  /*3390*/  FADD.FTZ R120, R122, R120 ;  /* 0x000000787a787221 */ /* 0x000fe20000010000 */
[----:B------:R-:W-:Y:S01]  /*33a0*/  R2UR UR27, R121 ;  /* 0x00000000791b72ca */ /* 0x000fe200000e0000 */
[----:B------:R1:W-:Y:S01]  /*33b0*/  STL [R1+0xa0], R123 ;  /* 0x0000a07b01007387 */ /* 0x0003e20000100800 */
[----:B------:R-:W-:Y:S01]  /*33c0*/  UIADD3 UR4, UPT, UPT, UR4, UR24, URZ ;  /* 0x0000001804047290 */ /* 0x000fe2000fffe0ff */
[----:B------:R-:W-:Y:S02]  /*33d0*/  FMUL.FTZ R120, R120, UR26 ;  /* 0x0000001a78787c20 */ /* 0x000fe40008410000 */
[----:B------:R1:W-:Y:S01]  /*33e0*/  STL [R1+0x70], R236 ;  /* 0x000070ec01007387 */ /* 0x0003e20000100800 */
[----:B------:R-:W-:Y:S02]  /*33f0*/  UISETP.GE.AND UP2, UPT, UR4, UR25, UPT ;  /* 0x000000190400728c */ /* 0x000fe4000bf46270 */
[----:B------:R-:W-:Y:S01]  /*3400*/  FSEL R167, R120, RZ, !P1 ;  /* 0x000000ff78a77208 */ /* 0x000fe20004800000 */
[----:B--2---:R-:W-:-:S05]  /*3410*/  FADD.FTZ R228, R230, R228 ;  /* 0x000000e4e6e47221 */ /* 0x004fca0000010000 */
        /* <DEDUP_REMOVED lines=42> */
.L_x_2122:
        /* <DEDUP_REMOVED lines=33> */
.L_x_2121:
        /* <DEDUP_REMOVED lines=38> */
.L_x_2124:
        /* <DEDUP_REMOVED lines=37> */
.L_x_2120:
        /* <DEDUP_REMOVED lines=14> */
[----:B-1----:R-:W-:Y:S01]  /*3e60*/  FADD.FTZ R123, R191, -R192 ;  /* 0x800000c0bf7b7221 */ /* 0x002fe20000010000 */
[----:B------:R-:W-:Y:S01]  /*3e70*/  FFMA.FTZ R194, R194, UR27, R167 ;  /* 0x0000001bc2c27c23 */ /* 0x000fe200080100a7 */
[----:B------:R-:W-:Y:S01]  /*3e80*/  FADD.FTZ R186, R125, -R186 ;  /* 0x800000ba7dba7221 */ /* 0x000fe20000010000 */
[----:B------:R-:W-:Y:S02]  /*3e90*/  HADD2.F32 R122, -RZ, R99.H0_H0 ;  /* 0x20000063ff7a7230 */ /* 0x000fe40000004100 */
[----:B------:R-:W-:Y:S01]  /*3ea0*/  FFMA.FTZ R123, R123, UR9, R121 ;  /* 0x000000097b7b7c23 */ /* 0x000fe20008010079 */
[----:B------:R-:W-:-:S02]  /*3eb0*/  HADD2.F32 R121, -RZ, R98.H1_H1 ;  /* 0x30000062ff797230 */ /* 0x000fc40000004100 */
[--C-:B------:R-:W-:Y:S01]  /*3ec0*/  FFMA.FTZ R185, R185, UR27, R167.reuse ;  /* 0x0000001bb9b97c23 */ /* 0x100fe200080100a7 */
        /* <DEDUP_REMOVED lines=26> */
.L_x_2126:
[--C-:B-----5:R-:W-:Y:S01]  /*4070*/  FFMA.FTZ R0, R0, UR27, R167.reuse ;  /* 0x0000001b00007c23 */ /* 0x120fe200080100a7 */
[--C-:B------:R-:W-:Y:S02]  /*4080*/  HADD2.F32 R120, -RZ, R96.reuse.H0_H0 ;  /* 0x20000060ff787230 */ /* 0x100fe40000004100 */
        /* <DEDUP_REMOVED lines=15> */
[--C-:B-1----:R-:W-:Y:S02]  /*4180*/  HADD2.F32 R123, -RZ, R99.reuse.H0_H0 ;  /* 0x20000063ff7b7230 */ /* 0x102fe40000004100 */
        /* <DEDUP_REMOVED lines=23> */
.L_x_2125:
[----:B------:R-:W-:Y:S01]  /*4300*/  UMOV UR7, UR12 ;  /* 0x0000000c00077c82 */ /* 0x000fe20008000000 */
[----:B------:R-:W-:Y:S01]  /*4310*/  UMOV UR8, UR13 ;  /* 0x0000000d00087c82 */ /* 0x000fe20008000000 */
[----:B------:R-:W-:-:S04]  /*4320*/  UISETP.NE.U32.AND UP0, UPT, UR7, URZ, UPT ;  /* 0x000000ff0700728c */ /* 0x000fc8000bf05070 */
[----:B------:R-:W-:-:S09]  /*4330*/  UISETP.NE.AND.EX UP0, UPT, UR8, URZ, UPT, UP0 ;  /* 0x000000ff0800728c */ /* 0x000fd2000bf05300 */
[----:B------:R-:W-:Y:S05]  /*4340*/  BRA.U UP0, `(.L_x_2127) ;  /* 0x0000000100a47547 */ /* 0x000fea000b800000 */
        /* <DEDUP_REMOVED lines=41> */
.L_x_2127:
        /* <DEDUP_REMOVED lines=44> */
.L_x_2123:
        /* <DEDUP_REMOVED lines=17> */
[--C-:B0-----:R-:W-:Y:S02]  /*49b0*/  HADD2.F32 R112, -RZ, R100.reuse.H0_H0 ;  /* 0x20000064ff707230 */ /* 0x101fe40000004100 */
[--C-:B------:R-:W-:Y:S01]  /*49c0*/  FFMA.FTZ R0, R140, UR27, R167.reuse ;  /* 0x0000001b8c007c23 */ /* 0x100fe200080100a7 */
[--C-:B------:R-:W-:Y:S01]  /*49d0*/  FFMA.FTZ R132, R132, UR27, R167.reuse ;  /* 0x0000001b84847c23 */ /* 0x100fe200080100a7 */
        /* <DEDUP_REMOVED lines=41> */
.L_x_2130:
[--C-:B------:R-:W-:Y:S01]  /*4c70*/  FFMA.FTZ R126, R126, UR27, R167.reuse ;  /* 0x0000001b7e7e7c23 */ /* 0x100fe200080100a7 */
[--C-:B------:R-:W-:Y:S02]  /*4c80*/  HADD2.F32 R116, -RZ, R100.reuse.H0_H0 ;  /* 0x20000064ff747230 */ /* 0x100fe40000004100 */
[--C-:B------:R-:W-:Y:S01]  /*4c90*/  FFMA.FTZ R0, R140, UR27, R167.reuse ;  /* 0x0000001b8c007c23 */ /* 0x100fe200080100a7 */
[--C-:B------:R-:W-:Y:S01]  /*4ca0*/  FFMA.FTZ R132, R132, UR27, R167.reuse ;  /* 0x0000001b84847c23 */ /* 0x100fe200080100a7 */
        /* <DEDUP_REMOVED lines=37> */
.L_x_2129:
        /* <DEDUP_REMOVED lines=42> */
.L_x_2132:
[--C-:B------:R-:W-:Y:S01]  /*51a0*/  FFMA.FTZ R199, R199, UR27, R167.reuse ;  /* 0x0000001bc7c77c23 */ /* 0x100fe200080100a7 */
[--C-:B0-----:R-:W-:Y:S02]  /*51b0*/  HADD2.F32 R120, -RZ, R103.reuse.H1_H1 ;  /* 0x30000067ff787230 */ /* 0x101fe40000004100 */
        /* <DEDUP_REMOVED lines=35> */
.L_x_2128:
        /* <DEDUP_REMOVED lines=39> */
.L_x_2134:
        /* <DEDUP_REMOVED lines=33> */
.L_x_2133:
        /* <DEDUP_REMOVED lines=34> */
.L_x_2135:
        /* <DEDUP_REMOVED lines=28> */
.L_x_2131:
        /* <DEDUP_REMOVED lines=14> */
[----:B------:R-:W-:Y:S02]  /*5d30*/  HADD2.F32 R114, -RZ, R106.H1_H1 ;  /* 0x3000006aff727230 */ /* 0x000fe40000004100 */
[----:B------:R-:W-:Y:S01]  /*5d40*/  FFMA.FTZ R0, R143, UR27, R167 ;  /* 0x0000001b8f007c23 */ /* 0x000fe200080100a7 */
[----:B------:R-:W-:Y:S01]  /*5d50*/  FADD.FTZ R201, R200, -R201 ;  /* 0x800000c9c8c97221 */ /* 0x000fe20000010000 */
[----:B------:R-:W-:Y:S01]  /*5d60*/  FADD.FTZ R144, R144, -R113 ;  /* 0x8000007190907221 */ /* 0x000fe20000010000 */
[----:B------:R-:W-:Y:S01]  /*5d70*/  FFMA.FTZ R113, R154, UR27, R167 ;  /* 0x0000001b9a717c23 */ /* 0x000fe200080100a7 */
[----:B------:R-:W-:Y:S01]  /*5d80*/  FADD.FTZ R139, R139, -R0 ;  /* 0x800000008b8b7221 */ /* 0x000fe20000010000 */
[----:B------:R-:W-:Y:S01]  /*5d90*/  FFMA.FTZ R201, R201, UR9, R114 ;  /* 0x00000009c9c97c23 */ /* 0x000fe20008010072 */
[----:B------:R-:W-:-:S02]  /*5da0*/  HADD2.F32 R114, -RZ, R107.H0_H0 ;  /* 0x2000006bff727230 */ /* 0x000fc40000004100 */
[----:B------:R-:W-:Y:S01]  /*5db0*/  FFMA.FTZ R0, R149, UR27, R167 ;  /* 0x0000001b95007c23 */ /* 0x000fe200080100a7 */
[----:B------:R-:W-:Y:S01]  /*5dc0*/  FADD.FTZ R113, R150, -R113 ;  /* 0x8000007196717221 */ /* 0x000fe20000010000 */
[--C-:B------:R-:W-:Y:S01]  /*5dd0*/  FFMA.FTZ R134, R134, UR27, R167.reuse ;  /* 0x0000001b86867c23 */ /* 0x100fe200080100a7 */
[--C-:B------:R-:W-:Y:S01]  /*5de0*/  FFMA.FTZ R153, R153, UR27, R167.reuse ;  /* 0x0000001b99997c23 */ /* 0x100fe200080100a7 */
[----:B------:R-:W-:Y:S01]  /*5df0*/  FFMA.FTZ R203, R203, UR27, R167 ;  /* 0x0000001bcbcb7c23 */ /* 0x000fe200080100a7 */
[----:B------:R-:W-:Y:S01]  /*5e00*/  FADD.FTZ R145, R145, -R0 ;  /* 0x8000000091917221 */ /* 0x000fe20000010000 */
[----:B------:R-:W-:Y:S01]  /*5e10*/  FFMA.FTZ R114, R113, UR9, R114 ;  /* 0x0000000971727c23 */ /* 0x000fe20008010072 */
[----:B------:R-:W-:Y:S02]  /*5e20*/  HADD2.F32 R120, -RZ, R104.H0_H0 ;  /* 0x20000068ff787230 */ /* 0x000fe40000004100 */
[----:B------:R-:W-:Y:S01]  /*5e30*/  FADD.FTZ R135, R135, -R134 ;  /* 0x8000008687877221 */ /* 0x000fe20000010000 */
[----:B------:R-:W-:-:S02]  /*5e40*/  HADD2.F32 R0, -RZ, R105.H0_H0 ;  /* 0x20000069ff007230 */ /* 0x000fc40000004100 */
[----:B------:R-:W-:Y:S01]  /*5e50*/  FADD.FTZ R152, R152, -R153 ;  /* 0x8000009998987221 */ /* 0x000fe20000010000 */
[----:B------:R-:W-:Y:S02]  /*5e60*/  HADD2.F32 R112, -RZ, R106.H0_H0 ;  /* 0x2000006aff707230 */ /* 0x000fe40000004100 */
[----:B------:R-:W-:Y:S01]  /*5e70*/  FADD.FTZ R203, R202, -R203 ;  /* 0x800000cbcacb7221 */ /* 0x000fe20000010000 */
[----:B------:R-:W-:Y:S02]  /*5e80*/  HADD2.F32 R116, -RZ, R107.H1_H1 ;  /* 0x3000006bff747230 */ /* 0x000fe40000004100 */
[----:B------:R-:W-:Y:S01]  /*5e90*/  FFMA.FTZ R120, R135, UR9, R120 ;  /* 0x0000000987787c23 */ /* 0x000fe20008010078 */
[----:B------:R-:W-:Y:S02]  /*5ea0*/  HADD2.F32 R115, -RZ, R105.H1_H1 ;  /* 0x30000069ff737230 */ /* 0x000fe40000004100 */
[----:B------:R-:W-:Y:S01]  /*5eb0*/  FFMA.FTZ R0, R139, UR9, R0 ;  /* 0x000000098b007c23 */ /* 0x000fe20008010000 */
[----:B------:R-:W-:-:S02]  /*5ec0*/  HADD2.F32 R113, -RZ, R104.H1_H1 ;  /* 0x30000068ff717230 */ /* 0x000fc40000004100 */
[----:B------:R-:W-:Y:S01]  /*5ed0*/  FFMA.FTZ R112, R145, UR9, R112 ;  /* 0x0000000991707c23 */ /* 0x000fe20008010070 */
[----:B------:R-:W-:Y:S01]  /*5ee0*/  FFMA.FTZ R123, R203, UR9, R116 ;  /* 0x00000009cb7b7c23 */ /* 0x000fe20008010074 */
[----:B------:R-:W-:Y:S01]  /*5ef0*/  FFMA.FTZ R115, R152, UR9, R115 ;  /* 0x0000000998737c23 */ /* 0x000fe20008010073 */
[----:B------:R-:W-:Y:S02]  /*5f00*/  FFMA.FTZ R113, R144, UR9, R113 ;  /* 0x0000000990717c23 */ /* 0x000fe40008010071 */
[----:B------:R-:W-:Y:S02]  /*5f10*/  F2FP.F16.F32.PACK_AB R122, R201, R112 ;  /* 0x00000070c97a723e */ /* 0x000fe400000000ff */
[----:B------:R-:W-:Y:S02]  /*5f20*/  F2FP.F16.F32.PACK_AB R123, R123, R114 ;  /* 0x000000727b7b723e */ /* 0x000fe400000000ff */
[----:B------:R-:W-:Y:S02]  /*5f30*/  F2FP.F16.F32.PACK_AB R121, R115, R0 ;  /* 0x000000007379723e */ /* 0x000fe400000000ff */
[----:B------:R-:W-:-:S02]  /*5f40*/  F2FP.F16.F32.PACK_AB R120, R113, R120 ;  /* 0x000000787178723e */ /* 0x000fc400000000ff */
[----:B------:R-:W-:Y:S02]  /*5f50*/  MOV R115, R123 ;  /* 0x0000007b00737202 */ /* 0x000fe40000000f00 */
[----:B------:R-:W-:Y:S02]  /*5f60*/  MOV R114, R122 ;  /* 0x0000007a00727202 */ /* 0x000fe40000000f00 */
[----:B------:R-:W-:Y:S02]  /*5f70*/  MOV R113, R121 ;  /* 0x0000007900717202 */ /* 0x000fe40000000f00 */
[----:B------:R-:W-:Y:S02]  /*5f80*/  MOV R112, R120 ;  /* 0x0000007800707202 */ /* 0x000fe40000000f00 */
[----:B------:R-:W-:Y:S02]  /*5f90*/  MOV R119, R123 ;  /* 0x0000007b00777202 */ /* 0x000fe40000000f00 */
[----:B------:R-:W-:-:S02]  /*5fa0*/  MOV R118, R122 ;  /* 0x0000007a00767202 */ /* 0x000fc40000000f00 */
[----:B------:R-:W-:Y:S02]  /*5fb0*/  MOV R117, R121 ;  /* 0x0000007900757202 */ /* 0x000fe40000000f00 */
[----:B------:R-:W-:Y:S01]  /*5fc0*/  MOV R116, R120 ;  /* 0x0000007800747202 */ /* 0x000fe20000000f00 */
[----:B------:R-:W-:Y:S06]  /*5fd0*/  BRA `(.L_x_2139) ;  /* 0x0000000c00f87947 */ /* 0x000fec0003800000 */
.L_x_2138:
[--C-:B------:R-:W-:Y:S01]  /*5fe0*/  FFMA.FTZ R117, R148, UR27, R167.reuse ;  /* 0x0000001b94757c23 */ /* 0x100fe200080100a7 */
[--C-:B------:R-:W-:Y:S01]  /*5ff0*/  FFMA.FTZ R0, R143, UR27, R167.reuse ;  /* 0x0000001b8f007c23 */ /* 0x100fe200080100a7 */
[--C-:B------:R-:W-:Y:S01]  /*6000*/  FFMA.FTZ R201, R201, UR27, R167.reuse ;  /* 0x0000001bc9c97c23 */ /* 0x100fe200080100a7 */
[----:B------:R-:W-:Y:S01]  /*6010*/  FFMA.FTZ R134, R134, UR27, R167 ;  /* 0x0000001b86867c23 */ /* 0x000fe200080100a7 */
[----:B------:R-:W-:Y:S01]  /*6020*/  FADD.FTZ R144, R144, -R117 ;  /* 0x8000007590907221 */ /* 0x000fe20000010000 */
[--C-:B------:R-:W-:Y:S01]  /*6030*/  FFMA.FTZ R117, R154, UR27, R167.reuse ;  /* 0x0000001b9a757c23 */ /* 0x100fe200080100a7 */
[----:B------:R-:W-:Y:S01]  /*6040*/  FADD.FTZ R139, R139, -R0 ;  /* 0x800000008b8b7221 */ /* 0x000fe20000010000 */
[----:B------:R-:W-:Y:S01]  /*6050*/  FFMA.FTZ R0, R149, UR27, R167 ;  /* 0x0000001b95007c23 */ /* 0x000fe200080100a7 */
[----:B------:R-:W-:Y:S01]  /*6060*/  FADD.FTZ R200, R200, -R201 ;  /* 0x800000c9c8c87221 */ /* 0x000fe20000010000 */
[----:B------:R-:W-:Y:S01]  /*6070*/  FADD.FTZ R150, R150, -R117 ;  /* 0x8000007596967221 */ /* 0x000fe20000010000 */
[----:B------:R-:W-:-:S02]  /*6080*/  HADD2.F32 R117, -RZ, R106.H1_H1 ;  /* 0x3000006aff757230 */ /* 0x000fc40000004100 */
[----:B------:R-:W-:Y:S01]  /*6090*/  FADD.FTZ R145, R145, -R0 ;  /* 0x8000000091917221 */ /* 0x000fe20000010000 */
[----:B------:R-:W-:Y:S02]  /*60a0*/  HADD2.F32 R0, -RZ, R105.H0_H0 ;  /* 0x20000069ff007230 */ /* 0x000fe40000004100 */
[--C-:B------:R-:W-:Y:S01]  /*60b0*/  FFMA.FTZ R153, R153, UR27, R167.reuse ;  /* 0x0000001b99997c23 */ /* 0x100fe200080100a7 */
[----:B------:R-:W-:Y:S01]  /*60c0*/  FFMA.FTZ R203, R203, UR27, R167 ;  /* 0x0000001bcbcb7c23 */ /* 0x000fe200080100a7 */
[----:B------:R-:W-:Y:S01]  /*60d0*/  FFMA.FTZ R125, R200, UR9, R117 ;  /* 0x00000009c87d7c23 */ /* 0x000fe20008010075 */
[----:B------:R-:W-:Y:S02]  /*60e0*/  HADD2.F32 R117, -RZ, R107.H0_H0 ;  /* 0x2000006bff757230 */ /* 0x000fe40000004100 */
[----:B0-----:R-:W-:Y:S01]  /*60f0*/  FFMA.FTZ R121, R139, UR9, R0 ;  /* 0x000000098b797c23 */ /* 0x001fe20008010000 */
[----:B------:R-:W-:Y:S02]  /*6100*/  HADD2.F32 R120, -RZ, R104.H0_H0 ;  /* 0x20000068ff787230 */ /* 0x000fe40000004100 */
[----:B------:R-:W-:Y:S01]  /*6110*/  FADD.FTZ R135, R135, -R134 ;  /* 0x8000008687877221 */ /* 0x000fe20000010000 */
[----:B------:R-:W-:-:S02]  /*6120*/  HADD2.F32 R0, -RZ, R106.H0_H0 ;  /* 0x2000006aff007230 */ /* 0x000fc40000004100 */
[----:B------:R-:W-:Y:S01]  /*6130*/  FFMA.FTZ R123, R150, UR9, R117 ;  /* 0x00000009967b7c23 */ /* 0x000fe20008010075 */
[----:B------:R-:W-:Y:S02]  /*6140*/  HADD2.F32 R116, -RZ, R107.H1_H1 ;  /* 0x3000006bff747230 */ /* 0x000fe40000004100 */
[----:B------:R-:W-:Y:S01]  /*6150*/  FADD.FTZ R152, R152, -R153 ;  /* 0x8000009998987221 */ /* 0x000fe20000010000 */
[----:B------:R-:W-:Y:S02]  /*6160*/  HADD2.F32 R119, -RZ, R105.H1_H1 ;  /* 0x30000069ff777230 */ /* 0x000fe40000004100 */
[----:B------:R-:W-:Y:S01]  /*6170*/  FADD.FTZ R203, R202, -R203 ;  /* 0x800000cbcacb7221 */ /* 0x000fe20000010000 */
[----:B------:R-:W-:Y:S02]  /*6180*/  HADD2.F32 R117, -RZ, R104.H1_H1 ;  /* 0x30000068ff757230 */ /* 0x000fe40000004100 */
[----:B------:R-:W-:Y:S01]  /*6190*/  FFMA.FTZ R120, R135, UR9, R120 ;  /* 0x0000000987787c23 */ /* 0x000fe20008010078 */
[----:B------:R-:W-:Y:S01]  /*61a0*/  FFMA.FTZ R0, R145, UR9, R0 ;  /* 0x0000000991007c23 */ /* 0x000fe20008010000 */
[----:B------:R-:W-:Y:S01]  /*61b0*/  FFMA.FTZ R116, R203, UR9, R116 ;  /* 0x00000009cb747c23 */ /* 0x000fe20008010074 */
[----:B------:R-:W-:Y:S01]  /*61c0*/  FFMA.FTZ R152, R152, UR9, R119 ;  /* 0x0000000998987c23 */ /* 0x000fe20008010077 */
[----:B------:R-:W-:-:S02]  /*61d0*/  FFMA.FTZ R117, R144, UR9, R117 ;  /* 0x0000000990757c23 */ /* 0x000fc40008010075 */
        /* <DEDUP_REMOVED lines=9> */
.L_x_2137:
[----:B------:R-:W-:Y:S05]  /*6270*/  @!P2 BRA `(.L_x_2140) ;  /* 0x0000000000a4a947 */ /* 0x000fea0003800000 */
[--C-:B0-----:R-:W-:Y:S01]  /*6280*/  FFMA.FTZ R113, R148, UR27, R167.reuse ;  /* 0x0000001b94717c23 */ /* 0x101fe200080100a7 */
        /* <DEDUP_REMOVED lines=16> */
[----:B------:R-:W-:Y:S01]  /*6390*/  FFMA.FTZ R121, R139, UR9, R0 ;  /* 0x000000098b797c23 */ /* 0x000fe20008010000 */
        /* <DEDUP_REMOVED lines=23> */
.L_x_2140:
[--C-:B------:R-:W-:Y:S01]  /*6510*/  FFMA.FTZ R0, R143, UR27, R167.reuse ;  /* 0x0000001b8f007c23 */ /* 0x100fe200080100a7 */
[--C-:B------:R-:W-:Y:S01]  /*6520*/  FFMA.FTZ R123, R154, UR27, R167.reuse ;  /* 0x0000001b9a7b7c23 */ /* 0x100fe200080100a7 */
[--C-:B------:R-:W-:Y:S01]  /*6530*/  FFMA.FTZ R203, R203, UR27, R167.reuse ;  /* 0x0000001bcbcb7c23 */ /* 0x100fe200080100a7 */
[----:B0-----:R-:W-:Y:S01]  /*6540*/  FFMA.FTZ R121, R148, UR27, R167 ;  /* 0x0000001b94797c23 */ /* 0x001fe200080100a7 */
[----:B------:R-:W-:Y:S01]  /*6550*/  FADD.FTZ R139, R139, -R0 ;  /* 0x800000008b8b7221 */ /* 0x000fe20000010000 */
        /* <DEDUP_REMOVED lines=9> */
[----:B------:R-:W-:-:S02]  /*65f0*/  HADD2.F32 R125, -RZ, R106.H0_H0 ;  /* 0x2000006aff7d7230 */ /* 0x000fc40000004100 */
[----:B------:R-:W-:Y:S01]  /*6600*/  FADD.FTZ R122, R145, -R122 ;  /* 0x8000007a917a7221 */ /* 0x000fe20000010000 */
[----:B------:R-:W-:Y:S02]  /*6610*/  HADD2.F32 R120, -RZ, R106.H1_H1 ;  /* 0x3000006aff787230 */ /* 0x000fe40000004100 */
[----:B------:R-:W-:Y:S01]  /*6620*/  FADD.FTZ R121, R200, -R121 ;  /* 0x80000079c8797221 */ /* 0x000fe20000010000 */
[----:B------:R-:W-:Y:S01]  /*6630*/  FFMA.FTZ R153, R153, UR27, R167 ;  /* 0x0000001b99997c23 */ /* 0x000fe200080100a7 */
[----:B------:R-:W-:Y:S01]  /*6640*/  FFMA.FTZ R122, R122, UR9, R125 ;  /* 0x000000097a7a7c23 */ /* 0x000fe2000801007d */
[--C-:B------:R-:W-:Y:S02]  /*6650*/  HADD2.F32 R125, -RZ, R105.reuse.H1_H1 ;  /* 0x30000069ff7d7230 */ /* 0x100fe40000004100 */
[----:B------:R-:W-:Y:S01]  /*6660*/  FFMA.FTZ R121, R121, UR9, R120 ;  /* 0x0000000979797c23 */ /* 0x000fe20008010078 */
[----:B------:R-:W-:Y:S02]  /*6670*/  HADD2.F32 R120, -RZ, R105.H0_H0 ;  /* 0x20000069ff787230 */ /* 0x000fe40000004100 */
[----:B------:R-:W-:Y:S01]  /*6680*/  FADD.FTZ R152, R152, -R153 ;  /* 0x8000009998987221 */ /* 0x000fe20000010000 */
[----:B------:R-:W-:Y:S01]  /*6690*/  FFMA.FTZ R134, R134, UR27, R167 ;  /* 0x0000001b86867c23 */ /* 0x000fe200080100a7 */
[----:B------:R-:W-:Y:S01]  /*66a0*/  F2FP.F16.F32.PACK_AB R123, R123, R0 ;  /* 0x000000007b7b723e */ /* 0x000fe200000000ff */
[----:B------:R-:W-:Y:S01]  /*66b0*/  FFMA.FTZ R139, R139, UR9, R120 ;  /* 0x000000098b8b7c23 */ /* 0x000fe20008010078 */
[----:B------:R-:W-:Y:S01]  /*66c0*/  FFMA.FTZ R152, R152, UR9, R125 ;  /* 0x0000000998987c23 */ /* 0x000fe2000801007d */
[----:B------:R-:W-:-:S02]  /*66d0*/  HADD2.F32 R120, -RZ, R104.H0_H0 ;  /* 0x20000068ff787230 */ /* 0x000fc40000004100 */
[----:B------:R-:W-:Y:S01]  /*66e0*/  FADD.FTZ R135, R135, -R134 ;  /* 0x8000008687877221 */ /* 0x000fe20000010000 */
[----:B------:R-:W-:Y:S01]  /*66f0*/  HADD2.F32 R125, -RZ, R104.H1_H1 ;  /* 0x30000068ff7d7230 */ /* 0x000fe20000004100 */
[----:B------:R-:W-:Y:S02]  /*6700*/  F2FP.F16.F32.PACK_AB R122, R121, R122 ;  /* 0x0000007a797a723e */ /* 0x000fe400000000ff */
[----:B------:R-:W-:Y:S01]  /*6710*/  FFMA.FTZ R120, R135, UR9, R120 ;  /* 0x0000000987787c23 */ /* 0x000fe20008010078 */
[----:B------:R-:W-:Y:S01]  /*6720*/  F2FP.F16.F32.PACK_AB R121, R152, R139 ;  /* 0x0000008b9879723e */ /* 0x000fe200000000ff */
[----:B------:R-:W-:-:S05]  /*6730*/  FFMA.FTZ R125, R144, UR9, R125 ;  /* 0x00000009907d7c23 */ /* 0x000fca000801007d */
[----:B------:R-:W-:Y:S01]  /*6740*/  F2FP.F16.F32.PACK_AB R120, R125, R120 ;  /* 0x000000787d78723e */ /* 0x000fe200000000ff */
[----:B------:R-:W-:Y:S06]  /*6750*/  BRA `(.L_x_2139) ;  /* 0x0000000800187947 */ /* 0x000fec0003800000 */
.L_x_2136:
[----:B------:R-:W-:Y:S05]  /*6760*/  @!P1 BRA `(.L_x_2141) ;  /* 0x00000004001c9947 */ /* 0x000fea0003800000 */
[----:B------:R-:W-:Y:S05]  /*6770*/  @!P2 BRA `(.L_x_2142) ;  /* 0x000000000094a947 */ /* 0x000fea0003800000 */
[--C-:B0-----:R-:W-:Y:S01]  /*6780*/  FFMA.FTZ R113, R148, UR27, R167.reuse ;  /* 0x0000001b94717c23 */ /* 0x101fe200080100a7 */
[--C-:B------:R-:W-:Y:S01]  /*6790*/  FFMA.FTZ R0, R143, UR27, R167.reuse ;  /* 0x0000001b8f007c23 */ /* 0x100fe200080100a7 */
[--C-:B------:R-:W-:Y:S01]  /*67a0*/  FFMA.FTZ R134, R134, UR27, R167.reuse ;  /* 0x0000001b86867c23 */ /* 0x100fe200080100a7 */
[----:B------:R-:W-:Y:S01]  /*67b0*/  FFMA.FTZ R153, R153, UR27, R167 ;  /* 0x0000001b99997c23 */ /* 0x000fe200080100a7 */
        /* <DEDUP_REMOVED lines=33> */
.L_x_2142:
[--C-:B------:R-:W-:Y:S01]  /*69d0*/  FFMA.FTZ R117, R148, UR27, R167.reuse ;  /* 0x0000001b94757c23 */ /* 0x100fe200080100a7 */
[--C-:B------:R-:W-:Y:S01]  /*69e0*/  FFMA.FTZ R203, R203, UR27, R167.reuse ;  /* 0x0000001bcbcb7c23 */ /* 0x100fe200080100a7 */
[--C-:B------:R-:W-:Y:S01]  /*69f0*/  FFMA.FTZ R0, R143, UR27, R167.reuse ;  /* 0x0000001b8f007c23 */ /* 0x100fe200080100a7 */
[----:B------:R-:W-:Y:S01]  /*6a00*/  FFMA.FTZ R134, R134, UR27, R167 ;  /* 0x0000001b86867c23 */ /* 0x000fe200080100a7 */
[----:B------:R-:W-:Y:S01]  /*6a10*/  FADD.FTZ R144, R144, -R117 ;  /* 0x8000007590907221 */ /* 0x000fe20000010000 */
[----:B------:R-:W-:Y:S01]  /*6a20*/  FFMA.FTZ R117, R154, UR27, R167 ;  /* 0x0000001b9a757c23 */ /* 0x000fe200080100a7 */
[----:B------:R-:W-:Y:S01]  /*6a30*/  FADD.FTZ R203, R202, -R203 ;  /* 0x800000cbcacb7221 */ /* 0x000fe20000010000 */
[----:B------:R-:W-:Y:S01]  /*6a40*/  FADD.FTZ R139, R139, -R0 ;  /* 0x800000008b8b7221 */ /* 0x000fe20000010000 */
[----:B------:R-:W-:Y:S01]  /*6a50*/  FFMA.FTZ R153, R153, UR27, R167 ;  /* 0x0000001b99997c23 */ /* 0x000fe200080100a7 */
        /* <DEDUP_REMOVED lines=24> */
.L_x_2141:
[----:B------:R-:W-:Y:S05]  /*6be0*/  @!P2 BRA `(.L_x_2143) ;  /* 0x000000000084a947 */ /* 0x000fea0003800000 */
[--C-:B0-----:R-:W-:Y:S01]  /*6bf0*/  FFMA.FTZ R113, R148, UR27, R167.reuse ;  /* 0x0000001b94717c23 */ /* 0x101fe200080100a7 */
        /* <DEDUP_REMOVED lines=32> */
.L_x_2143:
        /* <DEDUP_REMOVED lines=28> */
.L_x_2139:
        /* <DEDUP_REMOVED lines=13> */
[--C-:B0-----:R-:W-:Y:S01]  /*7090*/  FFMA.FTZ R113, R158, UR27, R167.reuse ;  /* 0x0000001b9e717c23 */ /* 0x101fe200080100a7 */
[----:B------:R-:W-:Y:S02]  /*70a0*/  HADD2.F32 R112, -RZ, R109.H0_H0 ;  /* 0x2000006dff707230 */ /* 0x000fe40000004100 */
[--C-:B------:R-:W-:Y:S01]  /*70b0*/  FFMA.FTZ R0, R155, UR27, R167.reuse ;  /* 0x0000001b9b007c23 */ /* 0x100fe200080100a7 */
[----:B------:R-:W-:Y:S02]  /*70c0*/  HADD2.F32 R114, -RZ, R110.H0_H0 ;  /* 0x2000006eff727230 */ /* 0x000fe40000004100 */
        /* <DEDUP_REMOVED lines=20> */
[----:B------:R-:W-:Y:S01]  /*7210*/  FFMA.FTZ R0, R147, UR9, R0 ;  /* 0x0000000993007c23 */ /* 0x000fe20008010000 */
[----:B------:R-:W-:Y:S02]  /*7220*/  HADD2.F32 R112, -RZ, R108.H1_H1 ;  /* 0x3000006cff707230 */ /* 0x000fe40000004100 */
[----:B------:R-:W-:Y:S01]  /*7230*/  FFMA.FTZ R117, R204, UR9, R117 ;  /* 0x00000009cc757c23 */ /* 0x000fe20008010075 */
[----:B------:R-:W-:Y:S01]  /*7240*/  FFMA.FTZ R116, R116, UR9, R119 ;  /* 0x0000000974747c23 */ /* 0x000fe20008010077 */
[----:B------:R-:W-:Y:S01]  /*7250*/  FFMA.FTZ R122, R162, UR9, R115 ;  /* 0x00000009a27a7c23 */ /* 0x000fe20008010073 */
[----:B------:R-:W-:Y:S01]  /*7260*/  FFMA.FTZ R114, R161, UR9, R114 ;  /* 0x00000009a1727c23 */ /* 0x000fe20008010072 */
[----:B------:R-:W-:Y:S02]  /*7270*/  FFMA.FTZ R151, R151, UR9, R112 ;  /* 0x0000000997977c23 */ /* 0x000fe40008010070 */
        /* <DEDUP_REMOVED lines=13> */
.L_x_2146:
[--C-:B------:R-:W-:Y:S01]  /*7350*/  FFMA.FTZ R157, R157, UR27, R167.reuse ;  /* 0x0000001b9d9d7c23 */ /* 0x100fe200080100a7 */
[--C-:B------:R-:W-:Y:S01]  /*7360*/  FFMA.FTZ R117, R158, UR27, R167.reuse ;  /* 0x0000001b9e757c23 */ /* 0x100fe200080100a7 */
[----:B------:R-:W-:Y:S02]  /*7370*/  HADD2.F32 R116, -RZ, R109.H0_H0 ;  /* 0x2000006dff747230 */ /* 0x000fe40000004100 */
[--C-:B------:R-:W-:Y:S01]  /*7380*/  FFMA.FTZ R0, R155, UR27, R167.reuse ;  /* 0x0000001b9b007c23 */ /* 0x100fe200080100a7 */
[----:B------:R-:W-:Y:S02]  /*7390*/  HADD2.F32 R118, -RZ, R110.H0_H0 ;  /* 0x2000006eff767230 */ /* 0x000fe40000004100 */
        /* <DEDUP_REMOVED lines=13> */
[----:B------:R-:W-:Y:S02]  /*7470*/  HADD2.F32 R125, -RZ, R111.H1_H1 ;  /* 0x3000006fff7d7230 */ /* 0x000fe40000004100 */
[----:B------:R-:W-:Y:S01]  /*7480*/  FADD.FTZ R147, R146, -R147 ;  /* 0x8000009392937221 */ /* 0x000fe20000010000 */
[----:B------:R-:W-:Y:S02]  /*7490*/  HADD2.F32 R0, -RZ, R108.H0_H0 ;  /* 0x2000006cff007230 */ /* 0x000fe40000004100 */
        /* <DEDUP_REMOVED lines=10> */
[----:B------:R-:W-:Y:S01]  /*7540*/  FFMA.FTZ R151, R151, UR9, R116 ;  /* 0x0000000997977c23 */ /* 0x000fe20008010074 */
[----:B------:R-:W-:Y:S02]  /*7550*/  F2FP.F16.F32.PACK_AB R123, R120, R123 ;  /* 0x0000007b787b723e */ /* 0x000fe400000000ff */
[----:B------:R-:W-:-:S02]  /*7560*/  F2FP.F16.F32.PACK_AB R122, R122, R117 ;  /* 0x000000757a7a723e */ /* 0x000fc400000000ff */
[----:B------:R-:W-:Y:S02]  /*7570*/  F2FP.F16.F32.PACK_AB R121, R118, R121 ;  /* 0x000000797679723e */ /* 0x000fe400000000ff */
[----:B------:R-:W-:Y:S02]  /*7580*/  F2FP.F16.F32.PACK_AB R120, R151, R0 ;  /* 0x000000009778723e */ /* 0x000fe400000000ff */
[----:B------:R-:W-:Y:S02]  /*7590*/  MOV R119, R123 ;  /* 0x0000007b00777202 */ /* 0x000fe40000000f00 */
[----:B------:R-:W-:Y:S02]  /*75a0*/  MOV R118, R122 ;  /* 0x0000007a00767202 */ /* 0x000fe40000000f00 */
[----:B------:R-:W-:Y:S02]  /*75b0*/  MOV R117, R121 ;  /* 0x0000007900757202 */ /* 0x000fe40000000f00 */
[----:B------:R-:W-:Y:S01]  /*75c0*/  MOV R116, R120 ;  /* 0x0000007800747202 */ /* 0x000fe20000000f00 */
[----:B------:R-:W-:Y:S06]  /*75d0*/  BRA `(.L_x_2147) ;  /* 0x0000000c00547947 */ /* 0x000fec0003800000 */
.L_x_2145:
        /* <DEDUP_REMOVED lines=42> */
.L_x_2148:
[--C-:B0-----:R-:W-:Y:S01]  /*7880*/  FFMA.FTZ R120, R159, UR27, R167.reuse ;  /* 0x0000001b9f787c23 */ /* 0x101fe200080100a7 */
[--C-:B------:R-:W-:Y:S01]  /*7890*/  FFMA.FTZ R0, R155, UR27, R167.reuse ;  /* 0x0000001b9b007c23 */ /* 0x100fe200080100a7 */
[--C-:B------:R-:W-:Y:S01]  /*78a0*/  FFMA.FTZ R123, R166, UR27, R167.reuse ;  /* 0x0000001ba67b7c23 */ /* 0x100fe200080100a7 */
[----:B------:R-:W-:Y:S01]  /*78b0*/  FFMA.FTZ R121, R158, UR27, R167 ;  /* 0x0000001b9e797c23 */ /* 0x000fe200080100a7 */
[----:B------:R-:W-:Y:S01]  /*78c0*/  FADD.FTZ R163, R163, -R120 ;  /* 0x80000078a3a37221 */ /* 0x000fe20000010000 */
[----:B------:R-:W-:Y:S01]  /*78d0*/  FADD.FTZ R151, R151, -R0 ;  /* 0x8000000097977221 */ /* 0x000fe20000010000 */
[--C-:B------:R-:W-:Y:S02]  /*78e0*/  HADD2.F32 R120, -RZ, R111.reuse.H0_H0 ;  /* 0x2000006fff787230 */ /* 0x100fe40000004100 */
[----:B------:R-:W-:Y:S01]  /*78f0*/  FADD.FTZ R123, R204, -R123 ;  /* 0x8000007bcc7b7221 */ /* 0x000fe20000010000 */
[----:B------:R-:W-:Y:S02]  /*7900*/  HADD2.F32 R122, -RZ, R111.H1_H1 ;  /* 0x3000006fff7a7230 */ /* 0x000fe40000004100 */
[----:B------:R-:W-:Y:S01]  /*7910*/  FADD.FTZ R121, R164, -R121 ;  /* 0x80000079a4797221 */ /* 0x000fe20000010000 */
[----:B------:R-:W-:-:S02]  /*7920*/  HADD2.F32 R0, -RZ, R110.H0_H0 ;  /* 0x2000006eff007230 */ /* 0x000fc40000004100 */
[--C-:B------:R-:W-:Y:S01]  /*7930*/  FFMA.FTZ R157, R157, UR27, R167.reuse ;  /* 0x0000001b9d9d7c23 */ /* 0x100fe200080100a7 */
[--C-:B------:R-:W-:Y:S01]  /*7940*/  FFMA.FTZ R147, R147, UR27, R167.reuse ;  /* 0x0000001b93937c23 */ /* 0x100fe200080100a7 */
[--C-:B------:R-:W-:Y:S01]  /*7950*/  FFMA.FTZ R161, R161, UR27, R167.reuse ;  /* 0x0000001ba1a17c23 */ /* 0x100fe200080100a7 */
[----:B------:R-:W-:Y:S01]  /*7960*/  FFMA.FTZ R162, R162, UR27, R167 ;  /* 0x0000001ba2a27c23 */ /* 0x000fe200080100a7 */
[----:B------:R-:W-:Y:S01]  /*7970*/  FFMA.FTZ R127, R123, UR9, R120 ;  /* 0x000000097b7f7c23 */ /* 0x000fe20008010078 */
[----:B------:R-:W-:Y:S01]  /*7980*/  FFMA.FTZ R128, R163, UR9, R122 ;  /* 0x00000009a3807c23 */ /* 0x000fe2000801007a */
[----:B------:R-:W-:Y:S01]  /*7990*/  FFMA.FTZ R125, R121, UR9, R0 ;  /* 0x00000009797d7c23 */ /* 0x000fe20008010000 */
[----:B------:R-:W-:Y:S02]  /*79a0*/  HADD2.F32 R120, -RZ, R109.H0_H0 ;  /* 0x2000006dff787230 */ /* 0x000fe40000004100 */
[----:B------:R-:W-:Y:S01]  /*79b0*/  FADD.FTZ R157, R156, -R157 ;  /* 0x8000009d9c9d7221 */ /* 0x000fe20000010000 */
[----:B------:R-:W-:-:S02]  /*79c0*/  HADD2.F32 R123, -RZ, R110.H1_H1 ;  /* 0x3000006eff7b7230 */ /* 0x000fc40000004100 */
[----:B------:R-:W-:Y:S01]  /*79d0*/  FADD.FTZ R146, R146, -R147 ;  /* 0x8000009392927221 */ /* 0x000fe20000010000 */
[----:B------:R-:W-:Y:S02]  /*79e0*/  HADD2.F32 R122, -RZ, R109.H1_H1 ;  /* 0x3000006dff7a7230 */ /* 0x000fe40000004100 */
[----:B------:R-:W-:Y:S01]  /*79f0*/  FADD.FTZ R161, R160, -R161 ;  /* 0x800000a1a0a17221 */ /* 0x000fe20000010000 */
[--C-:B------:R-:W-:Y:S02]  /*7a00*/  HADD2.F32 R121, -RZ, R108.reuse.H0_H0 ;  /* 0x2000006cff797230 */ /* 0x100fe40000004100 */
[----:B------:R-:W-:Y:S01]  /*7a10*/  FADD.FTZ R162, R165, -R162 ;  /* 0x800000a2a5a27221 */ /* 0x000fe20000010000 */
[----:B------:R-:W-:Y:S02]  /*7a20*/  HADD2.F32 R0, -RZ, R108.H1_H1 ;  /* 0x3000006cff007230 */ /* 0x000fe40000004100 */
        /* <DEDUP_REMOVED lines=8> */
[----:B------:R-:W-:Y:S01]  /*7ab0*/  F2FP.F16.F32.PACK_AB R120, R151, R120 ;  /* 0x000000789778723e */ /* 0x000fe200000000ff */
[----:B------:R-:W-:Y:S06]  /*7ac0*/  BRA `(.L_x_2147) ;  /* 0x0000000800187947 */ /* 0x000fec0003800000 */
.L_x_2144:
[----:B------:R-:W-:Y:S05]  /*7ad0*/  @!P1 BRA `(.L_x_2149) ;  /* 0x00000004001c9947 */ /* 0x000fea0003800000 */
        /* <DEDUP_REMOVED lines=38> */
.L_x_2150:
        /* <DEDUP_REMOVED lines=33> */
.L_x_2149:
        /* <DEDUP_REMOVED lines=34> */
.L_x_2151:
[--C-:B------:R-:W-:Y:S01]  /*8170*/  FFMA.FTZ R147, R147, UR27, R167.reuse ;  /* 0x0000001b93937c23 */ /* 0x100fe200080100a7 */
[--C-:B------:R-:W-:Y:S01]  /*8180*/  FFMA.FTZ R0, R155, UR27, R167.reuse ;  /* 0x0000001b9b007c23 */ /* 0x100fe200080100a7 */
[--C-:B------:R-:W-:Y:S01]  /*8190*/  FFMA.FTZ R157, R157, UR27, R167.reuse ;  /* 0x0000001b9d9d7c23 */ /* 0x100fe200080100a7 */
[--C-:B------:R-:W-:Y:S01]  /*81a0*/  FFMA.FTZ R161, R161, UR27, R167.reuse ;  /* 0x0000001ba1a17c23 */ /* 0x100fe200080100a7 */
        /* <DEDUP_REMOVED lines=24> */
.L_x_2147:
        /* <DEDUP_REMOVED lines=81> */
[----:B------:R-:W-:-:S03]  /*8840*/  MOV R47, R249 ;  /* 0x000000f9002f7202 */ /* 0x000fc60000000f00 */
        /* <DEDUP_REMOVED lines=36> */
[----:B0-----:R-:W-:Y:S02]  /*8a90*/  MOV R112, R16 ;  /* 0x0000001000707202 */ /* 0x001fe40000000f00 */
[----:B------:R-:W-:Y:S02]  /*8aa0*/  MOV R108, R222 ;  /* 0x000000de006c7202 */ /* 0x000fe40000000f00 */
[----:B------:R-:W-:Y:S02]  /*8ab0*/  MOV R113, R15 ;  /* 0x0000000f00717202 */ /* 0x000fe40000000f00 */
[----:B------:R-:W-:Y:S02]  /*8ac0*/  MOV R109, R223 ;  /* 0x000000df006d7202 */ /* 0x000fe40000000f00 */
[----:B------:R-:W-:Y:S02]  /*8ad0*/  MOV R114, R14 ;  /* 0x0000000e00727202 */ /* 0x000fe40000000f00 */
[----:B------:R-:W-:-:S02]  /*8ae0*/  MOV R110, R245 ;  /* 0x000000f5006e7202 */ /* 0x000fc40000000f00 */
[----:B------:R-:W-:Y:S02]  /*8af0*/  MOV R115, R13 ;  /* 0x0000000d00737202 */ /* 0x000fe40000000f00 */
[----:B-1----:R-:W-:-:S07]  /*8b00*/  MOV R103, R228 ;  /* 0x000000e400677202 */ /* 0x002fce0000000f00 */
.L_x_2117:
        /* <DEDUP_REMOVED lines=46> */
.L_x_2153:
        /* <DEDUP_REMOVED lines=9> */
.L_x_4857:


//--------------------- .text._ZN10layer_norm31ln_parallel_residual_bwd_kernelINS_13Kernel_traitsIf6__halfS2_S2_fjLj8192ELj1ELj1ELj8ELj16ENS_18Kernel_traits_baseILj8192EfS2_S2_S2_fjLj256EEEEELb0ELb1ELb0EEEvNS_9BwdParamsE --------------------------
	.section	.text._ZN10layer_norm31ln_parallel_residual_bwd_kernelINS_13Kernel_traitsIf6__halfS2_S2_fjLj8192ELj1ELj1ELj8ELj16ENS_18Kernel_traits_baseILj8192EfS2_S2_S2_fjLj256EEEEELb0ELb1ELb0EEEvNS_9BwdParamsE,"ax",@progbits
	.align	128
        .global         _ZN10layer_norm31ln_parallel_residual_bwd_kernelINS_13Kernel_traitsIf6__halfS2_S2_fjLj8192ELj1ELj1ELj8ELj16ENS_18Kernel_traits_baseILj8192EfS2_S2_S2_fjLj256EEEEELb0ELb1ELb0EEEvNS_9BwdParamsE
        .type           _ZN10layer_norm31ln_parallel_residual_bwd_kernelINS_13Kernel_traitsIf6__halfS2_S2_fjLj8192ELj1ELj1ELj8ELj16ENS_18Kernel_traits_baseILj8192EfS2_S2_S2_fjLj256EEEEELb0ELb1ELb0EEEvNS_9BwdParamsE,@function
        .size           _ZN10layer_norm31ln_parallel_residual_bwd_kernelINS_13Kernel_traitsIf6__halfS2_S2_fjLj8192ELj1ELj1ELj8ELj16ENS_18Kernel_traits_baseILj8192EfS2_S2_S2_fjLj256EEEEELb0ELb1ELb0EEEvNS_9BwdParamsE,(.L_x_4858 - _ZN10layer_norm31ln_parallel_residual_bwd_kernelINS_13Kernel_traitsIf6__halfS2_S2_fjLj8192ELj1ELj1ELj8ELj16ENS_18Kernel_traits_baseILj8192EfS2_S2_S2_fjLj256EEEEELb0ELb1ELb0EEEvNS_9BwdParamsE)
        .other          _ZN10layer_norm31ln_parallel_residual_bwd_kernelINS_13Kernel_traitsIf6__halfS2_S2_fjLj8192ELj1ELj1ELj8ELj16ENS_18Kernel_traits_baseILj8192EfS2_S2_S2_fjLj256EEEEELb0ELb1ELb0EEEvNS_9BwdParamsE,@"STO_CUDA_ENTRY STV_DEFAULT"
_ZN10layer_norm31ln_parallel_residual_bwd_kernelINS_13Kernel_traitsIf6__halfS2_S2_fjLj8192ELj1ELj1ELj8ELj16ENS_18Kernel_traits_baseILj8192EfS2_S2_S2_fjLj256EEEEELb0ELb1ELb0EEEvNS_9BwdParamsE:
.text._ZN10layer_norm31ln_parallel_residual_bwd_kernelINS_13Kernel_traitsIf6__halfS2_S2_fjLj8192ELj1ELj1ELj8ELj16ENS_18Kernel_traits_baseILj8192EfS2_S2_S2_fjLj256EEEEELb0ELb1ELb0EEEvNS_9BwdParamsE:
        /* <DEDUP_REMOVED lines=113> */
.L_x_2203:
        /* <DEDUP_REMOVED lines=33> */
[--C-:B--2---:R-:W-:Y:S02]  /*0920*/  HADD2.F32 R9, -RZ, R12.reuse.H0_H0 ;  /* 0x2000000cff097230 */ /* 0x104fe40000004100 */
[--C-:B------:R-:W-:Y:S02]  /*0930*/  HADD2.F32 R159, -RZ, R13.reuse.H0_H0 ;  /* 0x2000000dff9f7230 */ /* 0x100fe40000004100 */
[----:B------:R-:W-:Y:S02]  /*0940*/  HADD2.F32 R157, -RZ, R12.H1_H1 ;  /* 0x3000000cff9d7230 */ /* 0x000fe40000004100 */
[C---:B------:R-:W-:Y:S01]  /*0950*/  FADD.FTZ R9, -R160.reuse, R9 ;  /* 0x00000009a0097221 */ /* 0x040fe20000010100 */
[----:B------:R-:W-:Y:S02]  /*0960*/  HADD2.F32 R13, -RZ, R13.H1_H1 ;  /* 0x3000000dff0d7230 */ /* 0x000fe40000004100 */
[----:B------:R-:W-:Y:S01]  /*0970*/  FADD.FTZ R159, -R160, R159 ;  /* 0x0000009fa09f7221 */ /* 0x000fe20000010100 */
[----:B----4-:R-:W-:-:S02]  /*0980*/  HADD2.F32 R209, -RZ, R152.H0_H0 ;  /* 0x20000098ffd17230 */ /* 0x010fc40000004100 */
[----:B-----5:R-:W-:Y:S01]  /*0990*/  FMUL.FTZ R211, R8, R9 ;  /* 0x0000000908d37220 */ /* 0x020fe20000410000 */
[----:B------:R-:W-:Y:S02]  /*09a0*/  HADD2.F32 R161, -RZ, R14.H0_H0 ;  /* 0x2000000effa17230 */ /* 0x000fe40000004100 */
[----:B------:R-:W-:Y:S01]  /*09b0*/  FADD.FTZ R157, -R160, R157 ;  /* 0x0000009da09d7221 */ /* 0x000fe20000010100 */
[----:B------:R-:W-:Y:S02]  /*09c0*/  HADD2.F32 R152, -RZ, R152.H1_H1 ;  /* 0x30000098ff987230 */ /* 0x000fe40000004100 */
[----:B------:R-:W-:Y:S01]  /*09d0*/  FADD.FTZ R68, R68, R209 ;  /* 0x000000d144447221 */ /* 0x000fe20000010000 */
[-C--:B------:R-:W-:Y:S01]  /*09e0*/  FFMA.FTZ R100, R211, R209.reuse, R100 ;  /* 0x000000d1d3647223 */ /* 0x080fe20000010064 */
[----:B------:R-:W-:Y:S01]  /*09f0*/  FMUL.FTZ R209, R108, R209 ;  /* 0x000000d16cd17220 */ /* 0x000fe20000410000 */
[----:B------:R-:W-:Y:S02]  /*0a00*/  HADD2.F32 R203, -RZ, R153.H0_H0 ;  /* 0x20000099ffcb7230 */ /* 0x000fe40000004100 */
[----:B------:R-:W-:Y:S01]  /*0a10*/  FADD.FTZ R13, -R160, R13 ;  /* 0x0000000da00d7221 */ /* 0x000fe20000010100 */
[----:B------:R-:W-:-:S02]  /*0a20*/  HADD2.F32 R163, -RZ, R14.H1_H1 ;  /* 0x3000000effa37230 */ /* 0x000fc40000004100 */
[----:B------:R-:W-:Y:S01]  /*0a30*/  FMUL.FTZ R205, R8, R159 ;  /* 0x0000009f08cd7220 */ /* 0x000fe20000410000 */
[----:B------:R-:W-:Y:S01]  /*0a40*/  FADD.FTZ R161, -R160, R161 ;  /* 0x000000a1a0a17221 */ /* 0x000fe20000010100 */
[----:B------:R-:W-:Y:S01]  /*0a50*/  FMUL.FTZ R207, R109, R152 ;  /* 0x000000986dcf7220 */ /* 0x000fe20000410000 */
[----:B------:R-:W-:Y:S01]  /*0a60*/  FADD.FTZ R14, RZ, R209 ;  /* 0x000000d1ff0e7221 */ /* 0x000fe20000010000 */
[----:B------:R-:W-:Y:S01]  /*0a70*/  FMUL.FTZ R208, R8, R157 ;  /* 0x0000009d08d07220 */ /* 0x000fe20000410000 */
[----:B0-----:R-:W-:Y:S01]  /*0a80*/  FFMA.FTZ R11, R211, R209, RZ ;  /* 0x000000d1d30b7223 */ /* 0x001fe200000100ff */
[--C-:B------:R-:W-:Y:S02]  /*0a90*/  HADD2.F32 R165, -RZ, R15.reuse.H0_H0 ;  /* 0x2000000fffa57230 */ /* 0x100fe40000004100 */
[----:B------:R-:W-:Y:S01]  /*0aa0*/  FADD.FTZ R70, R70, R203 ;  /* 0x000000cb46467221 */ /* 0x000fe20000010000 */
[----:B------:R-:W-:Y:S02]  /*0ab0*/  HADD2.F32 R197, -RZ, R15.H1_H1 ;  /* 0x3000000fffc57230 */ /* 0x000fe40000004100 */
[----:B------:R-:W-:Y:S01]  /*0ac0*/  FMUL.FTZ R206, R8, R13 ;  /* 0x0000000d08ce7220 */ /* 0x000fe20000410000 */
[----:B------:R-:W-:-:S02]  /*0ad0*/  HADD2.F32 R10, -RZ, R153.H1_H1 ;  /* 0x30000099ff0a7230 */ /* 0x000fc40000004100 */
[-C--:B------:R-:W-:Y:S01]  /*0ae0*/  FFMA.FTZ R102, R205, R203.reuse, R102 ;  /* 0x000000cbcd667223 */ /* 0x080fe20000010066 */
[--C-:B------:R-:W-:Y:S02]  /*0af0*/  HADD2.F32 R15, -RZ, R154.reuse.H0_H0 ;  /* 0x2000009aff0f7230 */ /* 0x100fe40000004100 */
        /* <DEDUP_REMOVED lines=8> */
[-C--:B------:R-:W-:Y:S01]  /*0b80*/  FFMA.FTZ R96, R9, R15.reuse, R96 ;  /* 0x0000000f09607223 */ /* 0x080fe20000010060 */
[----:B------:R-:W-:Y:S01]  /*0b90*/  FMUL.FTZ R10, R104, R15 ;  /* 0x0000000f680a7220 */ /* 0x000fe20000410000 */
[----:B------:R-:W-:Y:S01]  /*0ba0*/  FADD.FTZ R14, R14, R203 ;  /* 0x000000cb0e0e7221 */ /* 0x000fe20000010000 */
[----:B------:R-:W-:Y:S01]  /*0bb0*/  FFMA.FTZ R15, R205, R203, R16 ;  /* 0x000000cbcd0f7223 */ /* 0x000fe20000010010 */
[----:B------:R-:W-:-:S02]  /*0bc0*/  HADD2.F32 R154, -RZ, R154.H1_H1 ;  /* 0x3000009aff9a7230 */ /* 0x000fc40000004100 */
[----:B------:R-:W-:Y:S01]  /*0bd0*/  FADD.FTZ R163, -R160, R163 ;  /* 0x000000a3a0a37221 */ /* 0x000fe20000010100 */
[----:B------:R-:W-:Y:S01]  /*0be0*/  FADD.FTZ R153, R14, R201 ;  /* 0x000000c90e997221 */ /* 0x000fe20000010000 */
[----:B------:R-:W-:Y:S01]  /*0bf0*/  FFMA.FTZ R14, R206, R201, R15 ;  /* 0x000000c9ce0e7223 */ /* 0x000fe2000001000f */
[--C-:B------:R-:W-:Y:S02]  /*0c00*/  HADD2.F32 R167, -RZ, R155.reuse.H0_H0 ;  /* 0x2000009bffa77230 */ /* 0x100fe40000004100 */
[----:B------:R-:W-:Y:S01]  /*0c10*/  FADD.FTZ R165, -R160, R165 ;  /* 0x000000a5a0a57221 */ /* 0x000fe20000010100 */
[----:B------:R-:W-:Y:S01]  /*0c20*/  FADD.FTZ R16, R153, R10 ;  /* 0x0000000a99107221 */ /* 0x000fe20000010000 */
[----:B------:R-:W-:Y:S01]  /*0c30*/  FMUL.FTZ R12, R8, R163 ;  /* 0x000000a3080c7220 */ /* 0x000fe20000410000 */
[----:B------:R-:W-:Y:S01]  /*0c40*/  FMUL.FTZ R11, R105, R154 ;  /* 0x0000009a690b7220 */ /* 0x000fe20000410000 */
[----:B------:R-:W-:Y:S01]  /*0c50*/  FFMA.FTZ R153, R9, R10, R14 ;  /* 0x0000000a09997223 */ /* 0x000fe2000001000e */
[----:B------:R-:W-:-:S02]  /*0c60*/  HADD2.F32 R156, -RZ, R155.H1_H1 ;  /* 0x3000009bff9c7230 */ /* 0x000fc40000004100 */
[----:B------:R-:W-:Y:S01]  /*0c70*/  FADD.FTZ R69, R69, R152 ;  /* 0x0000009845457221 */ /* 0x000fe20000010000 */
[----:B------:R-:W-:Y:S01]  /*0c80*/  FFMA.FTZ R101, R208, R152, R101 ;  /* 0x00000098d0657223 */ /* 0x000fe20000010065 */
[----:B------:R-:W-:Y:S01]  /*0c90*/  FADD.FTZ R197, -R160, R197 ;  /* 0x000000c5a0c57221 */ /* 0x000fe20000010100 */
[----:B------:R-:W-:Y:S01]  /*0ca0*/  FMUL.FTZ R13, R8, R165 ;  /* 0x000000a5080d7220 */ /* 0x000fe20000410000 */
        /* <DEDUP_REMOVED lines=16> */
.L_x_2156:
[----:B---3--:R-:W-:Y:S05]  /*0db0*/  BSYNC.RECONVERGENT B0 ;  /* 0x0000000000007941 */ /* 0x008fea0003800200 */
.L_x_2155:
        /* <DEDUP_REMOVED lines=13> */
[----:B------:R-:W-:Y:S01]  /*0e90*/  IADD3 R163, PT, PT, R163, 0x100, RZ ;  /* 0x00000100a3a37810 */ /* 0x000fe20007ffe0ff */
[--C-:B--2---:R-:W-:Y:S02]  /*0ea0*/  HADD2.F32 R17, -RZ, R20.reuse.H0_H0 ;  /* 0x20000014ff117230 */ /* 0x104fe40000004100 */
[----:B------:R-:W-:Y:S02]  /*0eb0*/  HADD2.F32 R29, -RZ, R20.H1_H1 ;  /* 0x30000014ff1d7230 */ /* 0x000fe40000004100 */
[--C-:B------:R-:W-:Y:S02]  /*0ec0*/  HADD2.F32 R31, -RZ, R21.reuse.H0_H0 ;  /* 0x20000015ff1f7230 */ /* 0x100fe40000004100 */
[C---:B------:R-:W-:Y:S01]  /*0ed0*/  FADD.FTZ R17, -R160.reuse, R17 ;  /* 0x00000011a0117221 */ /* 0x040fe20000010100 */
[----:B------:R-:W-:Y:S02]  /*0ee0*/  HADD2.F32 R153, -RZ, R21.H1_H1 ;  /* 0x30000015ff997230 */ /* 0x000fe40000004100 */
[----:B------:R-:W-:Y:S01]  /*0ef0*/  FADD.FTZ R29, -R160, R29 ;  /* 0x0000001da01d7221 */ /* 0x000fe20000010100 */
[----:B---3--:R-:W-:-:S02]  /*0f00*/  HADD2.F32 R21, -RZ, R24.H0_H0 ;  /* 0x20000018ff157230 */ /* 0x008fc40000004100 */
[----:B-----5:R-:W-:Y:S01]  /*0f10*/  FMUL.FTZ R17, R8, R17 ;  /* 0x0000001108117220 */ /* 0x020fe20000410000 */
[----:B------:R-:W-:Y:S02]  /*0f20*/  HADD2.F32 R24, -RZ, R24.H1_H1 ;  /* 0x30000018ff187230 */ /* 0x000fe40000004100 */
[----:B0-----:R-:W-:Y:S01]  /*0f30*/  FADD.FTZ R19, -R160, R31 ;  /* 0x0000001fa0137221 */ /* 0x001fe20000010100 */
[--C-:B------:R-:W-:Y:S02]  /*0f40*/  HADD2.F32 R165, -RZ, R23.reuse.H0_H0 ;  /* 0x20000017ffa57230 */ /* 0x100fe40000004100 */
[----:B------:R-:W-:Y:S01]  /*0f50*/  FMUL.FTZ R20, R132, R21 ;  /* 0x0000001584147220 */ /* 0x000fe20000410000 */
[----:B------:R-:W-:Y:S02]  /*0f60*/  HADD2.F32 R197, -RZ, R23.H1_H1 ;  /* 0x30000017ffc57230 */ /* 0x000fe40000004100 */
[----:B------:R-:W-:Y:S01]  /*0f70*/  FADD.FTZ R60, R60, R21 ;  /* 0x000000153c3c7221 */ /* 0x000fe20000010000 */
[----:B------:R-:W-:-:S02]  /*0f80*/  HADD2.F32 R23, -RZ, R25.H0_H0 ;  /* 0x20000019ff177230 */ /* 0x000fc40000004100 */
[C---:B------:R-:W-:Y:S01]  /*0f90*/  FMUL.FTZ R18, R8.reuse, R29 ;  /* 0x0000001d08127220 */ /* 0x040fe20000410000 */
[----:B------:R-:W-:Y:S01]  /*0fa0*/  FFMA.FTZ R92, R17, R21, R92 ;  /* 0x00000015115c7223 */ /* 0x000fe2000001005c */
[--C-:B------:R-:W-:Y:S02]  /*0fb0*/  HADD2.F32 R167, -RZ, R27.reuse.H0_H0 ;  /* 0x2000001bffa77230 */ /* 0x100fe40000004100 */
[----:B------:R-:W-:Y:S01]  /*0fc0*/  FMUL.FTZ R21, R133, R24 ;  /* 0x0000001885157220 */ /* 0x000fe20000410000 */
[----:B------:R-:W-:Y:S02]  /*0fd0*/  HADD2.F32 R156, -RZ, R27.H1_H1 ;  /* 0x3000001bff9c7230 */ /* 0x000fe40000004100 */
[----:B------:R-:W-:Y:S01]  /*0fe0*/  FADD.FTZ R30, R161, R20 ;  /* 0x00000014a11e7221 */ /* 0x000fe20000010000 */
[----:B------:R-:W-:Y:S01]  /*0ff0*/  FFMA.FTZ R27, R17, R20, R162 ;  /* 0x00000014111b7223 */ /* 0x000fe200000100a2 */
[----:B------:R-:W-:Y:S02]  /*1000*/  HADD2.F32 R28, -RZ, R25.H1_H1 ;  /* 0x30000019ff1c7230 */ /* 0x000fe40000004100 */
[----:B------:R-:W-:Y:S01]  /*1010*/  FADD.FTZ R61, R61, R24 ;  /* 0x000000183d3d7221 */ /* 0x000fe20000010000 */
[----:B------:R-:W-:Y:S01]  /*1020*/  FMUL.FTZ R19, R8, R19 ;  /* 0x0000001308137220 */ /* 0x000fe20000410000 */
[----:B------:R-:W-:Y:S01]  /*1030*/  FFMA.FTZ R93, R18, R24, R93 ;  /* 0x00000018125d7223 */ /* 0x000fe2000001005d */
[----:B------:R-:W-:-:S02]  /*1040*/  HADD2.F32 R155, -RZ, R22.H0_H0 ;  /* 0x20000016ff9b7230 */ /* 0x000fc40000004100 */
[----:B------:R-:W-:Y:S01]  /*1050*/  FMUL.FTZ R24, R134, R23 ;  /* 0x0000001786187220 */ /* 0x000fe20000410000 */
[----:B------:R-:W-:Y:S01]  /*1060*/  FADD.FTZ R29, R30, R21 ;  /* 0x000000151e1d7221 */ /* 0x000fe20000010000 */
[----:B------:R-:W-:Y:S01]  /*1070*/  FADD.FTZ R153, -R160, R153 ;  /* 0x00000099a0997221 */ /* 0x000fe20000010100 */
[----:B------:R-:W-:Y:S01]  /*1080*/  FFMA.FTZ R30, R18, R21, R27 ;  /* 0x00000015121e7223 */ /* 0x000fe2000001001b */
[----:B------:R-:W-:Y:S02]  /*1090*/  HADD2.F32 R157, -RZ, R26.H0_H0 ;  /* 0x2000001aff9d7230 */ /* 0x000fe40000004100 */
[----:B------:R-:W-:Y:S01]  /*10a0*/  FADD.FTZ R62, R62, R23 ;  /* 0x000000173e3e7221 */ /* 0x000fe20000010000 */
[----:B------:R-:W-:Y:S01]  /*10b0*/  FFMA.FTZ R94, R19, R23, R94 ;  /* 0x00000017135e7223 */ /* 0x000fe2000001005e */
[----:B------:R-:W-:Y:S02]  /*10c0*/  HADD2.F32 R159, -RZ, R22.H1_H1 ;  /* 0x30000016ff9f7230 */ /* 0x000fe40000004100 */
[----:B------:R-:W-:Y:S01]  /*10d0*/  FMUL.FTZ R23, R135, R28 ;  /* 0x0000001c87177220 */ /* 0x000fe20000410000 */
[----:B------:R-:W-:Y:S01]  /*10e0*/  FADD.FTZ R152, R29, R24 ;  /* 0x000000181d987221 */ /* 0x000fe20000010000 */
[----:B------:R-:W-:Y:S01]  /*10f0*/  FADD.FTZ R25, -R160, R155 ;  /* 0x0000009ba0197221 */ /* 0x000fe20000010100 */
[----:B------:R-:W-:Y:S01]  /*1100*/  FMUL.FTZ R22, R8, R153 ;  /* 0x0000009908167220 */ /* 0x000fe20000410000 */
[----:B------:R-:W-:Y:S01]  /*1110*/  FFMA.FTZ R31, R19, R24, R30 ;  /* 0x00000018131f7223 */ /* 0x000fe2000001001e */
[----:B------:R-:W-:-:S02]  /*1120*/  HADD2.F32 R154, -RZ, R26.H1_H1 ;  /* 0x3000001aff9a7230 */ /* 0x000fc40000004100 */
[----:B------:R-:W-:Y:S01]  /*1130*/  FMUL.FTZ R26, R128, R157 ;  /* 0x0000009d801a7220 */ /* 0x000fe20000410000 */
[----:B------:R-:W-:Y:S01]  /*1140*/  FADD.FTZ R153, R152, R23 ;  /* 0x0000001798997221 */ /* 0x000fe20000010000 */
[----:B------:R-:W-:Y:S01]  /*1150*/  FADD.FTZ R159, -R160, R159 ;  /* 0x0000009fa09f7221 */ /* 0x000fe20000010100 */
[----:B------:R-:W-:Y:S01]  /*1160*/  FMUL.FTZ R25, R8, R25 ;  /* 0x0000001908197220 */ /* 0x000fe20000410000 */
[C---:B------:R-:W-:Y:S01]  /*1170*/  FFMA.FTZ R30, R22.reuse, R23, R31 ;  /* 0x00000017161e7223 */ /* 0x040fe2000001001f */
[----:B------:R-:W-:Y:S01]  /*1180*/  FADD.FTZ R63, R63, R28 ;  /* 0x0000001c3f3f7221 */ /* 0x000fe20000010000 */
[----:B------:R-:W-:Y:S01]  /*1190*/  FFMA.FTZ R95, R22, R28, R95 ;  /* 0x0000001c165f7223 */ /* 0x000fe2000001005f */
[----:B------:R-:W-:Y:S01]  /*11a0*/  FMUL.FTZ R27, R129, R154 ;  /* 0x0000009a811b7220 */ /* 0x000fe20000410000 */
[----:B------:R-:W-:Y:S01]  /*11b0*/  FADD.FTZ R152, R153, R26 ;  /* 0x0000001a99987221 */ /* 0x000fe20000010000 */
[----:B------:R-:W-:Y:S01]  /*11c0*/  FADD.FTZ R165, -R160, R165 ;  /* 0x000000a5a0a57221 */ /* 0x000fe20000010100 */
[----:B------:R-:W-:Y:S01]  /*11d0*/  FMUL.FTZ R28, R8, R159 ;  /* 0x0000009f081c7220 */ /* 0x000fe20000410000 */
[----:B------:R-:W-:Y:S01]  /*11e0*/  FFMA.FTZ R153, R25, R26, R30 ;  /* 0x0000001a19997223 */ /* 0x000fe2000001001e */
[----:B------:R-:W-:Y:S01]  /*11f0*/  FADD.FTZ R155, R152, R27 ;  /* 0x0000001b989b7221 */ /* 0x000fe20000010000 */
[----:B------:R-:W-:Y:S01]  /*1200*/  FADD.FTZ R197, -R160, R197 ;  /* 0x000000c5a0c57221 */ /* 0x000fe20000010100 */
[----:B------:R-:W-:Y:S01]  /*1210*/  FMUL.FTZ R29, R8, R165 ;  /* 0x000000a5081d7220 */ /* 0x000fe20000410000 */
[----:B------:R-:W-:Y:S01]  /*1220*/  FMUL.FTZ R30, R130, R167 ;  /* 0x000000a7821e7220 */ /* 0x000fe20000410000 */
        /* <DEDUP_REMOVED lines=15> */
.L_x_2158:
[----:B------:R-:W-:Y:S05]  /*1320*/  BSYNC.RECONVERGENT B0 ;  /* 0x0000000000007941 */ /* 0x000fea0003800200 */
.L_x_2157:
        /* <DEDUP_REMOVED lines=14> */
[--C-:B--2---:R-:W-:Y:S02]  /*1410*/  HADD2.F32 R175, -RZ, R153.reuse.H1_H1 ;  /* 0x30000099ffaf7230 */ /* 0x104fe40000004100 */
[--C-:B------:R-:W-:Y:S02]  /*1420*/  HADD2.F32 R167, -RZ, R152.reuse.H0_H0 ;  /* 0x20000098ffa77230 */ /* 0x100fe40000004100 */
[----:B------:R-:W-:Y:S02]  /*1430*/  HADD2.F32 R171, -RZ, R152.H1_H1 ;  /* 0x30000098ffab7230 */ /* 0x000fe40000004100 */
[C---:B------:R-:W-:Y:S01]  /*1440*/  FADD.FTZ R177, -R160.reuse, R175 ;  /* 0x000000afa0b17221 */ /* 0x040fe20000010100 */
[----:B------:R-:W-:Y:S02]  /*1450*/  HADD2.F32 R173, -RZ, R153.H0_H0 ;  /* 0x20000099ffad7230 */ /* 0x000fe40000004100 */
[----:B------:R-:W-:Y:S01]  /*1460*/  FADD.FTZ R167, -R160, R167 ;  /* 0x000000a7a0a77221 */ /* 0x000fe20000010100 */
[----:B---3--:R-:W-:-:S02]  /*1470*/  HADD2.F32 R153, -RZ, R156.H0_H0 ;  /* 0x2000009cff997230 */ /* 0x008fc40000004100 */
[----:B-----5:R-:W-:Y:S01]  /*1480*/  FMUL.FTZ R174, R8, R177 ;  /* 0x000000b108ae7220 */ /* 0x020fe20000410000 */
[----:B------:R-:W-:Y:S02]  /*1490*/  HADD2.F32 R152, -RZ, R157.H1_H1 ;  /* 0x3000009dff987230 */ /* 0x000fe40000004100 */
[----:B------:R-:W-:Y:S01]  /*14a0*/  FADD.FTZ R173, -R160, R173 ;  /* 0x000000ada0ad7221 */ /* 0x000fe20000010100 */
[--C-:B0-----:R-:W-:Y:S02]  /*14b0*/  HADD2.F32 R165, -RZ, R159.reuse.H0_H0 ;  /* 0x2000009fffa57230 */ /* 0x101fe40000004100 */
[----:B------:R-:W-:Y:S01]  /*14c0*/  FMUL.FTZ R172, R124, R153 ;  /* 0x000000997cac7220 */ /* 0x000fe20000410000 */
[----:B------:R-:W-:Y:S02]  /*14d0*/  HADD2.F32 R164, -RZ, R159.H1_H1 ;  /* 0x3000009fffa47230 */ /* 0x000fe40000004100 */
[----:B------:R-:W-:Y:S01]  /*14e0*/  FADD.FTZ R159, -R160, R171 ;  /* 0x000000aba09f7221 */ /* 0x000fe20000010100 */
[----:B------:R-:W-:-:S02]  /*14f0*/  HADD2.F32 R156, -RZ, R156.H1_H1 ;  /* 0x3000009cff9c7230 */ /* 0x000fc40000004100 */
[C---:B------:R-:W-:Y:S01]  /*1500*/  FMUL.FTZ R171, R8.reuse, R167 ;  /* 0x000000a708ab7220 */ /* 0x040fe20000410000 */
[--C-:B------:R-:W-:Y:S02]  /*1510*/  HADD2.F32 R183, -RZ, R155.reuse.H0_H0 ;  /* 0x2000009bffb77230 */ /* 0x100fe40000004100 */
[----:B------:R-:W-:Y:S01]  /*1520*/  FMUL.FTZ R173, R8, R173 ;  /* 0x000000ad08ad7220 */ /* 0x000fe20000410000 */
[----:B------:R-:W-:Y:S02]  /*1530*/  HADD2.F32 R197, -RZ, R155.H1_H1 ;  /* 0x3000009bffc57230 */ /* 0x000fe40000004100 */
[----:B------:R-:W-:Y:S01]  /*1540*/  FADD.FTZ R55, R55, R152 ;  /* 0x0000009837377221 */ /* 0x000fe20000010000 */
[----:B------:R-:W-:Y:S02]  /*1550*/  HADD2.F32 R155, -RZ, R157.H0_H0 ;  /* 0x2000009dff9b7230 */ /* 0x000fe40000004100 */
[-C--:B------:R-:W-:Y:S01]  /*1560*/  FFMA.FTZ R87, R174, R152.reuse, R87 ;  /* 0x00000098ae577223 */ /* 0x080fe20000010057 */
[----:B------:R-:W-:Y:S01]  /*1570*/  FMUL.FTZ R177, R127, R152 ;  /* 0x000000987fb17220 */ /* 0x000fe20000410000 */
[----:B------:R-:W-:Y:S01]  /*1580*/  FADD.FTZ R52, R52, R153 ;  /* 0x0000009934347221 */ /* 0x000fe20000010000 */
[----:B------:R-:W-:Y:S01]  /*1590*/  FFMA.FTZ R84, R171, R153, R84 ;  /* 0x00000099ab547223 */ /* 0x000fe20000010054 */
[----:B------:R-:W-:Y:S01]  /*15a0*/  FMUL.FTZ R175, R125, R156 ;  /* 0x0000009c7daf7220 */ /* 0x000fe20000410000 */
[----:B------:R-:W-:Y:S01]  /*15b0*/  FADD.FTZ R152, R161, R172 ;  /* 0x000000aca1987221 */ /* 0x000fe20000010000 */
[----:B------:R-:W-:Y:S01]  /*15c0*/  FMUL.FTZ R170, R8, R159 ;  /* 0x0000009f08aa7220 */ /* 0x000fe20000410000 */
[----:B------:R-:W-:Y:S01]  /*15d0*/  FFMA.FTZ R153, R171, R172, R162 ;  /* 0x000000acab997223 */ /* 0x000fe200000100a2 */
[----:B------:R-:W-:Y:S01]  /*15e0*/  FADD.FTZ R54, R54, R155 ;  /* 0x0000009b36367221 */ /* 0x000fe20000010000 */
[-C--:B------:R-:W-:Y:S01]  /*15f0*/  FFMA.FTZ R86, R173, R155.reuse, R86 ;  /* 0x0000009bad567223 */ /* 0x080fe20000010056 */
[----:B------:R-:W-:Y:S01]  /*1600*/  FMUL.FTZ R176, R126, R155 ;  /* 0x0000009b7eb07220 */ /* 0x000fe20000410000 */
[----:B------:R-:W-:-:S02]  /*1610*/  HADD2.F32 R179, -RZ, R154.H0_H0 ;  /* 0x2000009affb37230 */ /* 0x000fc40000004100 */
[----:B------:R-:W-:Y:S01]  /*1620*/  FADD.FTZ R155, R152, R175 ;  /* 0x000000af989b7221 */ /* 0x000fe20000010000 */
[----:B------:R-:W-:Y:S01]  /*1630*/  FFMA.FTZ R152, R170, R175, R153 ;  /* 0x000000afaa987223 */ /* 0x000fe20000010099 */
[----:B------:R-:W-:Y:S02]  /*1640*/  HADD2.F32 R181, -RZ, R154.H1_H1 ;  /* 0x3000009affb57230 */ /* 0x000fe40000004100 */
[C---:B------:R-:W-:Y:S01]  /*1650*/  FADD.FTZ R183, -R160.reuse, R183 ;  /* 0x000000b7a0b77221 */ /* 0x040fe20000010100 */
[--C-:B------:R-:W-:Y:S02]  /*1660*/  HADD2.F32 R157, -RZ, R158.reuse.H0_H0 ;  /* 0x2000009eff9d7230 */ /* 0x100fe40000004100 */
[----:B------:R-:W-:Y:S01]  /*1670*/  FADD.FTZ R179, -R160, R179 ;  /* 0x000000b3a0b37221 */ /* 0x000fe20000010100 */
        /* <DEDUP_REMOVED lines=33> */
.L_x_2160:
[----:B------:R-:W-:Y:S05]  /*1890*/  BSYNC.RECONVERGENT B0 ;  /* 0x0000000000007941 */ /* 0x000fea0003800200 */
.L_x_2159:
        /* <DEDUP_REMOVED lines=13> */
[--C-:B--2---:R-:W-:Y:S02]  /*1970*/  HADD2.F32 R169, -RZ, R153.reuse.H0_H0 ;  /* 0x20000099ffa97230 */ /* 0x104fe40000004100 */
[----:B------:R-:W-:Y:S02]  /*1980*/  HADD2.F32 R153, -RZ, R153.H1_H1 ;  /* 0x30000099ff997230 */ /* 0x000fe40000004100 */
[----:B------:R-:W-:Y:S02]  /*1990*/  HADD2.F32 R163, -RZ, R152.H0_H0 ;  /* 0x20000098ffa37230 */ /* 0x000fe40000004100 */
[C---:B------:R-:W-:Y:S01]  /*19a0*/  FADD.FTZ R185, -R160.reuse, R169 ;  /* 0x000000a9a0b97221 */ /* 0x040fe20000010100 */
[----:B------:R-:W-:Y:S02]  /*19b0*/  HADD2.F32 R195, -RZ, R155.H0_H0 ;  /* 0x2000009bffc37230 */ /* 0x000fe40000004100 */
[----:B0-----:R-:W-:Y:S01]  /*19c0*/  FADD.FTZ R165, -R160, R153 ;  /* 0x00000099a0a57221 */ /* 0x001fe20000010100 */
[----:B---3--:R-:W-:-:S02]  /*19d0*/  HADD2.F32 R153, -RZ, R156.H0_H0 ;  /* 0x2000009cff997230 */ /* 0x008fc40000004100 */
[----:B------:R-:W-:Y:S01]  /*19e0*/  FADD.FTZ R163, -R160, R163 ;  /* 0x000000a3a0a37221 */ /* 0x000fe20000010100 */
[----:B------:R-:W-:Y:S02]  /*19f0*/  HADD2.F32 R167, -RZ, R152.H1_H1 ;  /* 0x30000098ffa77230 */ /* 0x000fe40000004100 */
[C---:B-----5:R-:W-:Y:S01]  /*1a00*/  FMUL.FTZ R192, R8.reuse, R165 ;  /* 0x000000a508c07220 */ /* 0x060fe20000410000 */
[----:B------:R-:W-:Y:S02]  /*1a10*/  HADD2.F32 R155, -RZ, R155.H1_H1 ;  /* 0x3000009bff9b7230 */ /* 0x000fe40000004100 */
[----:B------:R-:W-:Y:S01]  /*1a20*/  FMUL.FTZ R169, R8, R163 ;  /* 0x000000a308a97220 */ /* 0x000fe20000410000 */
[--C-:B------:R-:W-:Y:S02]  /*1a30*/  HADD2.F32 R189, -RZ, R154.reuse.H1_H1 ;  /* 0x3000009affbd7230 */ /* 0x100fe40000004100 */
[----:B------:R-:W-:Y:S01]  /*1a40*/  FMUL.FTZ R190, R116, R153 ;  /* 0x0000009974be7220 */ /* 0x000fe20000410000 */
[----:B------:R-:W-:-:S02]  /*1a50*/  HADD2.F32 R187, -RZ, R154.H0_H0 ;  /* 0x2000009affbb7230 */ /* 0x000fc40000004100 */
[C---:B------:R-:W-:Y:S01]  /*1a60*/  FADD.FTZ R167, -R160.reuse, R167 ;  /* 0x000000a7a0a77221 */ /* 0x040fe20000010100 */
[--C-:B------:R-:W-:Y:S02]  /*1a70*/  HADD2.F32 R152, -RZ, R157.reuse.H1_H1 ;  /* 0x3000009dff987230 */ /* 0x100fe40000004100 */
[C---:B------:R-:W-:Y:S01]  /*1a80*/  FADD.FTZ R213, -R160.reuse, R155 ;  /* 0x0000009ba0d57221 */ /* 0x040fe20000010100 */
[----:B------:R-:W-:Y:S02]  /*1a90*/  HADD2.F32 R156, -RZ, R156.H1_H1 ;  /* 0x3000009cff9c7230 */ /* 0x000fe40000004100 */
[C---:B------:R-:W-:Y:S01]  /*1aa0*/  FADD.FTZ R193, -R160.reuse, R189 ;  /* 0x000000bda0c17221 */ /* 0x040fe20000010100 */
[----:B------:R-:W-:Y:S02]  /*1ab0*/  HADD2.F32 R155, -RZ, R157.H0_H0 ;  /* 0x2000009dff9b7230 */ /* 0x000fe40000004100 */
[----:B------:R-:W-:Y:S01]  /*1ac0*/  FADD.FTZ R191, -R160, R187 ;  /* 0x000000bba0bf7221 */ /* 0x000fe20000010100 */
[----:B------:R-:W-:Y:S01]  /*1ad0*/  FMUL.FTZ R185, R8, R185 ;  /* 0x000000b908b97220 */ /* 0x000fe20000410000 */
[----:B------:R-:W-:Y:S01]  /*1ae0*/  FADD.FTZ R47, R47, R152 ;  /* 0x000000982f2f7221 */ /* 0x000fe20000010000 */
        /* <DEDUP_REMOVED lines=11> */
[----:B------:R-:W-:Y:S01]  /*1ba0*/  FADD.FTZ R155, R152, R187 ;  /* 0x000000bb989b7221 */ /* 0x000fe20000010000 */
[----:B------:R-:W-:Y:S01]  /*1bb0*/  FFMA.FTZ R152, R188, R187, R153 ;  /* 0x000000bbbc987223 */ /* 0x000fe20000010099 */
[----:B------:R-:W-:-:S02]  /*1bc0*/  HADD2.F32 R157, -RZ, R158.H0_H0 ;  /* 0x2000009eff9d7230 */ /* 0x000fc40000004100 */
[----:B------:R-:W-:Y:S01]  /*1bd0*/  FMUL.FTZ R191, R8, R191 ;  /* 0x000000bf08bf7220 */ /* 0x000fe20000410000 */
[----:B------:R-:W-:Y:S01]  /*1be0*/  FADD.FTZ R154, R155, R194 ;  /* 0x000000c29b9a7221 */ /* 0x000fe20000010000 */
[----:B------:R-:W-:Y:S01]  /*1bf0*/  FFMA.FTZ R153, R185, R194, R152 ;  /* 0x000000c2b9997223 */ /* 0x000fe20000010098 */
[----:B------:R-:W-:Y:S02]  /*1c00*/  HADD2.F32 R158, -RZ, R158.H1_H1 ;  /* 0x3000009eff9e7230 */ /* 0x000fe40000004100 */
[----:B------:R-:W-:Y:S01]  /*1c10*/  FMUL.FTZ R198, R112, R157 ;  /* 0x0000009d70c67220 */ /* 0x000fe20000410000 */
[----:B------:R-:W-:Y:S01]  /*1c20*/  FADD.FTZ R155, R154, R189 ;  /* 0x000000bd9a9b7221 */ /* 0x000fe20000010000 */
[----:B------:R-:W-:Y:S01]  /*1c30*/  FFMA.FTZ R152, R192, R189, R153 ;  /* 0x000000bdc0987223 */ /* 0x000fe20000010099 */
[--C-:B------:R-:W-:Y:S02]  /*1c40*/  HADD2.F32 R197, -RZ, R159.reuse.H0_H0 ;  /* 0x2000009fffc57230 */ /* 0x100fe40000004100 */
[----:B------:R-:W-:Y:S01]  /*1c50*/  FMUL.FTZ R200, R8, R193 ;  /* 0x000000c108c87220 */ /* 0x000fe20000410000 */
[----:B------:R-:W-:Y:S01]  /*1c60*/  FADD.FTZ R195, -R160, R195 ;  /* 0x000000c3a0c37221 */ /* 0x000fe20000010100 */
[----:B------:R-:W-:Y:S01]  /*1c70*/  FMUL.FTZ R193, R113, R158 ;  /* 0x0000009e71c17220 */ /* 0x000fe20000410000 */
[----:B------:R-:W-:Y:S01]  /*1c80*/  FADD.FTZ R154, R155, R198 ;  /* 0x000000c69b9a7221 */ /* 0x000fe20000010000 */
[----:B------:R-:W-:Y:S01]  /*1c90*/  FFMA.FTZ R153, R191, R198, R152 ;  /* 0x000000c6bf997223 */ /* 0x000fe20000010098 */
[----:B------:R-:W-:-:S02]  /*1ca0*/  HADD2.F32 R160, -RZ, R159.H1_H1 ;  /* 0x3000009fffa07230 */ /* 0x000fc40000004100 */
        /* <DEDUP_REMOVED lines=20> */
.L_x_2162:
[----:B------:R-:W-:Y:S05]  /*1df0*/  BSYNC.RECONVERGENT B0 ;  /* 0x0000000000007941 */ /* 0x000fea0003800200 */
.L_x_2161:
        /* <DEDUP_REMOVED lines=109> */
.L_x_2167:
        /* <DEDUP_REMOVED lines=33> */
.L_x_2166:
        /* <DEDUP_REMOVED lines=36> */
.L_x_2169:
        /* <DEDUP_REMOVED lines=37> */
.L_x_2165:
        /* <DEDUP_REMOVED lines=9> */
[--C-:B------:R-:W-:Y:S02]  /*2c00*/  HADD2.F32 R159, -RZ, R39.reuse.H1_H1 ;  /* 0x30000027ff9f7230 */ /* 0x100fe40000004100 */
[----:B------:R-:W-:Y:S01]  /*2c10*/  FFMA.FTZ R165, R9, R162, R163 ;  /* 0x000000a209a57223 */ /* 0x000fe200000100a3 */
[----:B------:R-:W-:Y:S02]  /*2c20*/  HADD2.F32 R155, -RZ, R38.H1_H1 ;  /* 0x30000026ff9b7230 */ /* 0x000fe40000004100 */
[----:B------:R-:W-:Y:S01]  /*2c30*/  FADD.FTZ R156, R15, -R154 ;  /* 0x8000009a0f9c7221 */ /* 0x000fe20000010000 */
[----:B------:R-:W-:Y:S01]  /*2c40*/  FADD.FTZ R152, R11, -R152 ;  /* 0x800000980b987221 */ /* 0x000fe20000010000 */
[----:B------:R-:W-:-:S02]  /*2c50*/  HADD2.F32 R157, -RZ, R39.H0_H0 ;  /* 0x20000027ff9d7230 */ /* 0x000fc40000004100 */
[----:B------:R-:W-:Y:S01]  /*2c60*/  FADD.FTZ R158, R14, -R167 ;  /* 0x800000a70e9e7221 */ /* 0x000fe20000010000 */
[----:B------:R-:W-:Y:S02]  /*2c70*/  HADD2.F32 R153, -RZ, R38.H0_H0 ;  /* 0x20000026ff997230 */ /* 0x000fe40000004100 */
[----:B------:R-:W-:Y:S01]  /*2c80*/  FADD.FTZ R154, R10, -R165 ;  /* 0x800000a50a9a7221 */ /* 0x000fe20000010000 */
        /* <DEDUP_REMOVED lines=25> */
.L_x_2171:
[-CC-:B------:R-:W-:Y:S01]  /*2e20*/  FFMA.FTZ R146, R205, R162.reuse, R163.reuse ;  /* 0x000000a2cd927223 */ /* 0x180fe200000100a3 */
[-CC-:B------:R-:W-:Y:S01]  /*2e30*/  FFMA.FTZ R157, R13, R162.reuse, R163.reuse ;  /* 0x000000a20d9d7223 */ /* 0x180fe200000100a3 */
[----:B------:R-:W-:Y:S02]  /*2e40*/  HADD2.F32 R152, -RZ, R37.H0_H0 ;  /* 0x20000025ff987230 */ /* 0x000fe40000004100 */
[-CC-:B------:R-:W-:Y:S01]  /*2e50*/  FFMA.FTZ R155, R9, R162.reuse, R163.reuse ;  /* 0x000000a2099b7223 */ /* 0x180fe200000100a3 */
[----:B------:R-:W-:Y:S02]  /*2e60*/  HADD2.F32 R158, -RZ, R39.H0_H0 ;  /* 0x20000027ff9e7230 */ /* 0x000fe40000004100 */
[----:B------:R-:W-:Y:S01]  /*2e70*/  FFMA.FTZ R144, R211, R162, R163 ;  /* 0x000000a2d3907223 */ /* 0x000fe200000100a3 */
        /* <DEDUP_REMOVED lines=12> */
[----:B------:R-:W-:Y:S01]  /*2f40*/  FFMA.FTZ R156, R8, R155, R154 ;  /* 0x0000009b089c7223 */ /* 0x000fe2000001009a */
[----:B------:R-:W-:-:S02]  /*2f50*/  HADD2.F32 R167, -RZ, R39.H1_H1 ;  /* 0x30000027ffa77230 */ /* 0x000fc40000004100 */
[C---:B------:R-:W-:Y:S01]  /*2f60*/  FFMA.FTZ R145, R8.reuse, R145, R147 ;  /* 0x0000009108917223 */ /* 0x040fe20000010093 */
[----:B------:R-:W-:Y:S02]  /*2f70*/  HADD2.F32 R146, -RZ, R36.H1_H1 ;  /* 0x30000024ff927230 */ /* 0x000fe40000004100 */
[----:B------:R-:W-:Y:S01]  /*2f80*/  FADD.FTZ R165, R15, -R166 ;  /* 0x800000a60fa57221 */ /* 0x000fe20000010000 */
[----:B------:R-:W-:Y:S02]  /*2f90*/  HADD2.F32 R154, -RZ, R37.H1_H1 ;  /* 0x30000025ff9a7230 */ /* 0x000fe40000004100 */
[----:B------:R-:W-:Y:S01]  /*2fa0*/  FADD.FTZ R157, R11, -R158 ;  /* 0x8000009e0b9d7221 */ /* 0x000fe20000010000 */
[----:B------:R-:W-:Y:S02]  /*2fb0*/  HADD2.F32 R164, -RZ, R38.H1_H1 ;  /* 0x30000026ffa47230 */ /* 0x000fe40000004100 */
[----:B------:R-:W-:Y:S01]  /*2fc0*/  FADD.FTZ R155, R201, -R152 ;  /* 0x80000098c99b7221 */ /* 0x000fe20000010000 */
        /* <DEDUP_REMOVED lines=14> */
.L_x_2170:
[----:B------:R-:W-:-:S04]  /*30b0*/  UISETP.NE.U32.AND UP0, UPT, UR6, URZ, UPT ;  /* 0x000000ff0600728c */ /* 0x000fc8000bf05070 */
[----:B------:R-:W-:-:S09]  /*30c0*/  UISETP.NE.AND.EX UP0, UPT, UR7, URZ, UPT, UP0 ;  /* 0x000000ff0700728c */ /* 0x000fd2000bf05300 */
[----:B------:R-:W-:Y:S05]  /*30d0*/  BRA.U UP0, `(.L_x_2172) ;  /* 0x0000000100a47547 */ /* 0x000fea000b800000 */
        /* <DEDUP_REMOVED lines=41> */
.L_x_2172:
[-CC-:B------:R-:W-:Y:S01]  /*3370*/  FFMA.FTZ R151, R9, R162.reuse, R163.reuse ;  /* 0x000000a209977223 */ /* 0x180fe200000100a3 */
[----:B------:R-:W-:Y:S02]  /*3380*/  HADD2.F32 R150, -RZ, R38.H0_H0 ;  /* 0x20000026ff967230 */ /* 0x000fe40000004100 */
[-CC-:B------:R-:W-:Y:S01]  /*3390*/  FFMA.FTZ R153, R13, R162.reuse, R163.reuse ;  /* 0x000000a20d997223 */ /* 0x180fe200000100a3 */
[-CC-:B------:R-:W-:Y:S01]  /*33a0*/  FFMA.FTZ R144, R211, R162.reuse, R163.reuse ;  /* 0x000000a2d3907223 */ /* 0x180fe200000100a3 */
[----:B------:R-:W-:Y:S01]  /*33b0*/  FFMA.FTZ R146, R205, R162, R163 ;  /* 0x000000a2cd927223 */ /* 0x000fe200000100a3 */
[----:B------:R-:W-:Y:S01]  /*33c0*/  FADD.FTZ R151, R10, -R151 ;  /* 0x800000970a977221 */ /* 0x000fe20000010000 */
[----:B------:R-:W-:Y:S02]  /*33d0*/  HADD2.F32 R152, -RZ, R39.H0_H0 ;  /* 0x20000027ff987230 */ /* 0x000fe40000004100 */
[----:B------:R-:W-:Y:S01]  /*33e0*/  FADD.FTZ R153, R14, -R153 ;  /* 0x800000990e997221 */ /* 0x000fe20000010000 */
[----:B------:R-:W-:-:S02]  /*33f0*/  HADD2.F32 R147, -RZ, R36.H0_H0 ;  /* 0x20000024ff937230 */ /* 0x000fc40000004100 */
[----:B------:R-:W-:Y:S01]  /*3400*/  FADD.FTZ R145, R209, -R144 ;  /* 0x80000090d1917221 */ /* 0x000fe20000010000 */
[----:B------:R-:W-:Y:S02]  /*3410*/  HADD2.F32 R148, -RZ, R37.H0_H0 ;  /* 0x20000025ff947230 */ /* 0x000fe40000004100 */
[----:B------:R-:W-:Y:S01]  /*3420*/  FADD.FTZ R149, R203, -R146 ;  /* 0x80000092cb957221 */ /* 0x000fe20000010000 */
[----:B-----5:R-:W-:Y:S01]  /*3430*/  FFMA.FTZ R151, R8, R151, R150 ;  /* 0x0000009708977223 */ /* 0x020fe20000010096 */
[-CC-:B------:R-:W-:Y:S01]  /*3440*/  FFMA.FTZ R144, R208, R162.reuse, R163.reuse ;  /* 0x000000a2d0907223 */ /* 0x180fe200000100a3 */
[-CC-:B------:R-:W-:Y:S01]  /*3450*/  FFMA.FTZ R150, R206, R162.reuse, R163.reuse ;  /* 0x000000a2ce967223 */ /* 0x180fe200000100a3 */
[-CC-:B------:R-:W-:Y:S01]  /*3460*/  FFMA.FTZ R158, R16, R162.reuse, R163.reuse ;  /* 0x000000a2109e7223 */ /* 0x180fe200000100a3 */
[----:B------:R-:W-:Y:S01]  /*3470*/  FFMA.FTZ R154, R12, R162, R163 ;  /* 0x000000a20c9a7223 */ /* 0x000fe200000100a3 */
[C---:B------:R-:W-:Y:S01]  /*3480*/  FFMA.FTZ R155, R8.reuse, R153, R152 ;  /* 0x00000099089b7223 */ /* 0x040fe20000010098 */
[C---:B------:R-:W-:Y:S01]  /*3490*/  FFMA.FTZ R145, R8.reuse, R145, R147 ;  /* 0x0000009108917223 */ /* 0x040fe20000010093 */
        /* <DEDUP_REMOVED lines=25> */
.L_x_2168:
        /* <DEDUP_REMOVED lines=14> */
.L_x_2164:
[----:B------:R-:W-:Y:S05]  /*3710*/  BSYNC.RECONVERGENT B0 ;  /* 0x0000000000007941 */ /* 0x000fea0003800200 */
.L_x_2163:
        /* <DEDUP_REMOVED lines=58> */
.L_x_2177:
        /* <DEDUP_REMOVED lines=41> */
.L_x_2176:
[----:B0-----:R-:W0:Y:S02]  /*3d50*/  LDC.64 R152, c[0x0][0x470] ;  /* 0x00011c00ff987b82 */ /* 0x001e240000000a00 */
[----:B0-----:R-:W-:-:S04]  /*3d60*/  ISETP.NE.U32.AND P5, PT, R152, RZ, PT ;  /* 0x000000ff9800720c */ /* 0x001fc80003fa5070 */
[----:B------:R-:W-:-:S13]  /*3d70*/  ISETP.NE.AND.EX P5, PT, R153, RZ, PT, P5 ;  /* 0x000000ff9900720c */ /* 0x000fda0003fa5350 */
[----:B------:R-:W-:Y:S05]  /*3d80*/  @!P5 BRA `(.L_x_2179) ;  /* 0x0000000000a4d947 */ /* 0x000fea0003800000 */
        /* <DEDUP_REMOVED lines=41> */
.L_x_2179:
[-CC-:B------:R-:W-:Y:S01]  /*4020*/  FFMA.FTZ R155, R29, R162.reuse, R163.reuse ;  /* 0x000000a21d9b7223 */ /* 0x180fe200000100a3 */
[-CC-:B------:R-:W-:Y:S01]  /*4030*/  FFMA.FTZ R154, R28, R162.reuse, R163.reuse ;  /* 0x000000a21c9a7223 */ /* 0x180fe200000100a3 */
[-C--:B------:R-:W-:Y:S01]  /*4040*/  FFMA.FTZ R153, R25, R162.reuse, R163 ;  /* 0x000000a219997223 */ /* 0x080fe200000100a3 */
[--C-:B------:R-:W-:Y:S02]  /*4050*/  HADD2.F32 R156, -RZ, R34.reuse.H1_H1 ;  /* 0x30000022ff9c7230 */ /* 0x100fe40000004100 */
[----:B------:R-:W-:Y:S01]  /*4060*/  FADD.FTZ R157, R30, -R155 ;  /* 0x8000009b1e9d7221 */ /* 0x000fe20000010000 */
[----:B------:R-:W-:Y:S01]  /*4070*/  FFMA.FTZ R158, R168, R162, R163 ;  /* 0x000000a2a89e7223 */ /* 0x000fe200000100a3 */
[----:B------:R-:W-:Y:S02]  /*4080*/  HADD2.F32 R152, -RZ, R34.H0_H0 ;  /* 0x20000022ff987230 */ /* 0x000fe40000004100 */
        /* <DEDUP_REMOVED lines=30> */
.L_x_2175:
        /* <DEDUP_REMOVED lines=45> */
.L_x_2181:
        /* <DEDUP_REMOVED lines=33> */
.L_x_2180:
        /* <DEDUP_REMOVED lines=37> */
.L_x_2182:
        /* <DEDUP_REMOVED lines=28> */
.L_x_2178:
        /* <DEDUP_REMOVED lines=10> */
.L_x_2174:
[----:B------:R-:W-:Y:S05]  /*4c00*/  BSYNC.RECONVERGENT B0 ;  /* 0x0000000000007941 */ /* 0x000fea0003800200 */
.L_x_2173:
        /* <DEDUP_REMOVED lines=16> */
[----:B------:R-:W-:Y:S02]  /*4d10*/  HADD2.F32 R147, -RZ, R136.H0_H0 ;  /* 0x20000088ff937230 */ /* 0x000fe40000004100 */
[----:B------:R-:W-:Y:S01]  /*4d20*/  FFMA.FTZ R151, R179, R162, R163 ;  /* 0x000000a2b3977223 */ /* 0x000fe200000100a3 */
[----:B------:R-:W-:Y:S02]  /*4d30*/  HADD2.F32 R144, -RZ, R137.H0_H0 ;  /* 0x20000089ff907230 */ /* 0x000fe40000004100 */
[----:B------:R-:W-:Y:S01]  /*4d40*/  FADD.FTZ R145, R172, -R145 ;  /* 0x80000091ac917221 */ /* 0x000fe20000010000 */
[----:B------:R-:W-:Y:S02]  /*4d50*/  HADD2.F32 R148, -RZ, R139.H0_H0 ;  /* 0x2000008bff947230 */ /* 0x000fe40000004100 */
[----:B------:R-:W-:Y:S01]  /*4d60*/  FADD.FTZ R149, R176, -R149 ;  /* 0x80000095b0957221 */ /* 0x000fe20000010000 */
[----:B------:R-:W-:Y:S01]  /*4d70*/  FADD.FTZ R153, R182, -R153 ;  /* 0x80000099b6997221 */ /* 0x000fe20000010000 */
[----:B------:R-:W-:-:S02]  /*4d80*/  HADD2.F32 R146, -RZ, R138.H0_H0 ;  /* 0x2000008aff927230 */ /* 0x000fc40000004100 */
[----:B------:R-:W-:Y:S01]  /*4d90*/  FADD.FTZ R151, R178, -R151 ;  /* 0x80000097b2977221 */ /* 0x000fe20000010000 */
        /* <DEDUP_REMOVED lines=8> */
[----:B------:R-:W-:Y:S02]  /*4e20*/  HADD2.F32 R156, -RZ, R138.H1_H1 ;  /* 0x3000008aff9c7230 */ /* 0x000fe40000004100 */
[----:B------:R-:W-:Y:S01]  /*4e30*/  FADD.FTZ R157, R184, -R147 ;  /* 0x80000093b89d7221 */ /* 0x000fe20000010000 */
[----:B------:R-:W-:-:S02]  /*4e40*/  HADD2.F32 R146, -RZ, R136.H1_H1 ;  /* 0x30000088ff927230 */ /* 0x000fc40000004100 */
        /* <DEDUP_REMOVED lines=22> */
.L_x_2187:
        /* <DEDUP_REMOVED lines=41> */
.L_x_2186:
[----:B0--3--:R-:W0:Y:S02]  /*5240*/  LDC.64 R152, c[0x0][0x470] ;  /* 0x00011c00ff987b82 */ /* 0x009e240000000a00 */
[----:B0-----:R-:W-:-:S04]  /*5250*/  ISETP.NE.U32.AND P5, PT, R152, RZ, PT ;  /* 0x000000ff9800720c */ /* 0x001fc80003fa5070 */
[----:B------:R-:W-:-:S13]  /*5260*/  ISETP.NE.AND.EX P5, PT, R153, RZ, PT, P5 ;  /* 0x000000ff9900720c */ /* 0x000fda0003fa5350 */
[----:B------:R-:W-:Y:S05]  /*5270*/  @!P5 BRA `(.L_x_2189) ;  /* 0x0000000000a4d947 */ /* 0x000fea0003800000 */
[-CC-:B------:R-:W-:Y:S01]  /*5280*/  FFMA.FTZ R145, R171, R162.reuse, R163.reuse ;  /* 0x000000a2ab917223 */ /* 0x180fe200000100a3 */
        /* <DEDUP_REMOVED lines=40> */
.L_x_2189:
[-CC-:B------:R-:W-:Y:S01]  /*5510*/  FFMA.FTZ R155, R183, R162.reuse, R163.reuse ;  /* 0x000000a2b79b7223 */ /* 0x180fe200000100a3 */
[-CC-:B------:R-:W-:Y:S01]  /*5520*/  FFMA.FTZ R154, R180, R162.reuse, R163.reuse ;  /* 0x000000a2b49a7223 */ /* 0x180fe200000100a3 */
[-CC-:B------:R-:W-:Y:S01]  /*5530*/  FFMA.FTZ R165, R186, R162.reuse, R163.reuse ;  /* 0x000000a2baa57223 */ /* 0x180fe200000100a3 */
[----:B------:R-:W-:Y:S01]  /*5540*/  FFMA.FTZ R153, R179, R162, R163 ;  /* 0x000000a2b3997223 */ /* 0x000fe200000100a3 */
[--C-:B------:R-:W-:Y:S02]  /*5550*/  HADD2.F32 R156, -RZ, R138.reuse.H1_H1 ;  /* 0x3000008aff9c7230 */ /* 0x100fe40000004100 */
[----:B------:R-:W-:Y:S01]  /*5560*/  FADD.FTZ R157, R182, -R155 ;  /* 0x8000009bb69d7221 */ /* 0x000fe20000010000 */
[----:B------:R-:W-:Y:S02]  /*5570*/  HADD2.F32 R158, -RZ, R139.H1_H1 ;  /* 0x3000008bff9e7230 */ /* 0x000fe40000004100 */
        /* <DEDUP_REMOVED lines=30> */
.L_x_2185:
        /* <DEDUP_REMOVED lines=45> */
.L_x_2191:
        /* <DEDUP_REMOVED lines=33> */
.L_x_2190:
        /* <DEDUP_REMOVED lines=37> */
.L_x_2192:
        /* <DEDUP_REMOVED lines=28> */
.L_x_2188:
        /* <DEDUP_REMOVED lines=10> */
.L_x_2184:
[----:B------:R-:W-:Y:S05]  /*60f0*/  BSYNC.RECONVERGENT B0 ;  /* 0x0000000000007941 */ /* 0x000fea0003800200 */
.L_x_2183:
        /* <DEDUP_REMOVED lines=16> */
[----:B------:R-:W-:Y:S01]  /*6200*/  FFMA.FTZ R145, R169, R162, R163 ;  /* 0x000000a2a9917223 */ /* 0x000fe200000100a3 */
[----:B------:R-:W-:Y:S02]  /*6210*/  HADD2.F32 R156, -RZ, R143.H1_H1 ;  /* 0x3000008fff9c7230 */ /* 0x000fe40000004100 */
[----:B------:R-:W-:Y:S01]  /*6220*/  FADD.FTZ R153, R199, -R154 ;  /* 0x8000009ac7997221 */ /* 0x000fe20000010000 */
[----:B------:R-:W-:Y:S02]  /*6230*/  HADD2.F32 R146, -RZ, R141.H0_H0 ;  /* 0x2000008dff927230 */ /* 0x000fe40000004100 */
[----:B------:R-:W-:Y:S01]  /*6240*/  FADD.FTZ R149, R194, -R149 ;  /* 0x80000095c2957221 */ /* 0x000fe20000010000 */
[----:B------:R-:W-:-:S02]  /*6250*/  HADD2.F32 R150, -RZ, R142.H0_H0 ;  /* 0x2000008eff967230 */ /* 0x000fc40000004100 */
[----:B------:R-:W-:Y:S01]  /*6260*/  FADD.FTZ R151, R198, -R151 ;  /* 0x80000097c6977221 */ /* 0x000fe20000010000 */
[----:B------:R-:W-:Y:S02]  /*6270*/  HADD2.F32 R147, -RZ, R140.H0_H0 ;  /* 0x2000008cff937230 */ /* 0x000fe40000004100 */
[-CC-:B------:R-:W-:Y:S01]  /*6280*/  FFMA.FTZ R144, R188, R162.reuse, R163.reuse ;  /* 0x000000a2bc907223 */ /* 0x180fe200000100a3 */
[-CC-:B------:R-:W-:Y:S01]  /*6290*/  FFMA.FTZ R148, R192, R162.reuse, R163.reuse ;  /* 0x000000a2c0947223 */ /* 0x180fe200000100a3 */
[-C--:B------:R-:W-:Y:S01]  /*62a0*/  FFMA.FTZ R152, R200, R162.reuse, R163 ;  /* 0x000000a2c8987223 */ /* 0x080fe200000100a3 */
[----:B------:R-:W-:Y:S01]  /*62b0*/  FADD.FTZ R145, R190, -R145 ;  /* 0x80000091be917221 */ /* 0x000fe20000010000 */
[----:B------:R-:W-:Y:S01]  /*62c0*/  FFMA.FTZ R163, R195, R162, R163 ;  /* 0x000000a2c3a37223 */ /* 0x000fe200000100a3 */
[C---:B-----5:R-:W-:Y:S01]  /*62d0*/  FFMA.FTZ R158, R8.reuse, R153, R156 ;  /* 0x00000099089e7223 */ /* 0x060fe2000001009c */
[C---:B------:R-:W-:Y:S01]  /*62e0*/  FFMA.FTZ R149, R8.reuse, R149, R146 ;  /* 0x0000009508957223 */ /* 0x040fe20000010092 */
[----:B------:R-:W-:Y:S01]  /*62f0*/  FFMA.FTZ R154, R8, R151, R150 ;  /* 0x00000097089a7223 */ /* 0x000fe20000010096 */
[----:B------:R-:W-:-:S02]  /*6300*/  HADD2.F32 R156, -RZ, R142.H1_H1 ;  /* 0x3000008eff9c7230 */ /* 0x000fc40000004100 */
[----:B------:R-:W-:Y:S01]  /*6310*/  FFMA.FTZ R145, R8, R145, R147 ;  /* 0x0000009108917223 */ /* 0x000fe20000010093 */
[----:B------:R-:W-:Y:S02]  /*6320*/  HADD2.F32 R146, -RZ, R140.H1_H1 ;  /* 0x3000008cff927230 */ /* 0x000fe40000004100 */
[----:B------:R-:W-:Y:S01]  /*6330*/  FADD.FTZ R153, R193, -R152 ;  /* 0x80000098c1997221 */ /* 0x000fe20000010000 */
[----:B------:R-:W-:Y:S02]  /*6340*/  HADD2.F32 R150, -RZ, R141.H1_H1 ;  /* 0x3000008dff967230 */ /* 0x000fe40000004100 */
[----:B------:R-:W-:Y:S01]  /*6350*/  FADD.FTZ R163, R202, -R163 ;  /* 0x800000a3caa37221 */ /* 0x000fe20000010000 */
[----:B------:R-:W-:Y:S02]  /*6360*/  HADD2.F32 R155, -RZ, R143.H0_H0 ;  /* 0x2000008fff9b7230 */ /* 0x000fe40000004100 */
        /* <DEDUP_REMOVED lines=19> */
.L_x_2197:
        /* <DEDUP_REMOVED lines=8> */
[----:B------:R-:W-:Y:S02]  /*6520*/  HADD2.F32 R150, -RZ, R141.H0_H0 ;  /* 0x2000008dff967230 */ /* 0x000fe40000004100 */
[----:B------:R-:W-:Y:S01]  /*6530*/  FADD.FTZ R153, R194, -R153 ;  /* 0x80000099c2997221 */ /* 0x000fe20000010000 */
[----:B------:R-:W-:-:S02]  /*6540*/  HADD2.F32 R154, -RZ, R142.H0_H0 ;  /* 0x2000008eff9a7230 */ /* 0x000fc40000004100 */
[----:B------:R-:W-:Y:S01]  /*6550*/  FADD.FTZ R155, R198, -R155 ;  /* 0x8000009bc69b7221 */ /* 0x000fe20000010000 */
[----:B------:R-:W-:Y:S02]  /*6560*/  HADD2.F32 R162, -RZ, R143.H1_H1 ;  /* 0x3000008fffa27230 */ /* 0x000fe40000004100 */
[----:B------:R-:W-:Y:S01]  /*6570*/  FADD.FTZ R157, R199, -R156 ;  /* 0x8000009cc79d7221 */ /* 0x000fe20000010000 */
[--C-:B------:R-:W-:Y:S02]  /*6580*/  HADD2.F32 R151, -RZ, R140.reuse.H0_H0 ;  /* 0x2000008cff977230 */ /* 0x100fe40000004100 */
[----:B------:R-:W-:Y:S01]  /*6590*/  FADD.FTZ R149, R190, -R149 ;  /* 0x80000095be957221 */ /* 0x000fe20000010000 */
[C---:B-----5:R-:W-:Y:S01]  /*65a0*/  FFMA.FTZ R153, R8.reuse, R153, R150 ;  /* 0x0000009908997223 */ /* 0x060fe20000010096 */
        /* <DEDUP_REMOVED lines=24> */
.L_x_2196:
        /* <DEDUP_REMOVED lines=45> */
.L_x_2199:
        /* <DEDUP_REMOVED lines=12> */
[--C-:B------:R-:W-:Y:S02]  /*6ac0*/  HADD2.F32 R158, -RZ, R142.reuse.H1_H1 ;  /* 0x3000008eff9e7230 */ /* 0x100fe40000004100 */
[----:B------:R-:W-:Y:S01]  /*6ad0*/  FADD.FTZ R159, R193, -R154 ;  /* 0x8000009ac19f7221 */ /* 0x000fe20000010000 */
[----:B------:R-:W-:Y:S02]  /*6ae0*/  HADD2.F32 R152, -RZ, R142.H0_H0 ;  /* 0x2000008eff987230 */ /* 0x000fe40000004100 */
        /* <DEDUP_REMOVED lines=22> */
.L_x_2195:
        /* <DEDUP_REMOVED lines=45> */
.L_x_2201:
        /* <DEDUP_REMOVED lines=33> */
.L_x_2200:
        /* <DEDUP_REMOVED lines=37> */
.L_x_2202:
        /* <DEDUP_REMOVED lines=28> */
.L_x_2198:
        /* <DEDUP_REMOVED lines=9> */
.L_x_2194:
[----:B------:R-:W-:Y:S05]  /*75d0*/  BSYNC.RECONVERGENT B0 ;  /* 0x0000000000007941 */ /* 0x000fea0003800200 */
.L_x_2193:
[----:B------:R-:W-:Y:S02]  /*75e0*/  ISETP.NE.AND P4, PT, R161, RZ, PT ;  /* 0x000000ffa100720c */ /* 0x000fe40003f85270 */
[----:B------:R-:W-:-:S11]  /*75f0*/  PLOP3.LUT P3, PT, P3, PT, PT, 0x8, 0x80 ;  /* 0x000000000080781c */ /* 0x000fd60001f6e170 */
[----:B------:R-:W-:Y:S05]  /*7600*/  @!P4 BRA `(.L_x_2203) ;  /* 0xffffff900040c947 */ /* 0x000fea000383ffff */
.L_x_2154:
        /* <DEDUP_REMOVED lines=40> */
.L_x_2204:
        /* <DEDUP_REMOVED lines=15> */
.L_x_4858:


//--------------------- .text._ZN10layer_norm31ln_parallel_residual_bwd_kernelINS_13Kernel_traitsIf6__halfS2_S2_fjLj8192ELj1ELj1ELj8ELj16ENS_18Kernel_traits_baseILj8192EfS2_S2_S2_fjLj256EEEEELb0ELb1ELb1EEEvNS_9BwdParamsE --------------------------
	.section	.text._ZN10layer_norm31ln_parallel_residual_bwd_kernelINS_13Kernel_traitsIf6__halfS2_S2_fjLj8192ELj1ELj1ELj8ELj16ENS_18Kernel_traits_baseILj8192EfS2_S2_S2_fjLj256EEEEELb0ELb1ELb1EEEvNS_9BwdParamsE,"ax",@progbits
	.align	128
        .global         _ZN10layer_norm31ln_parallel_residual_bwd_kernelINS_13Kernel_traitsIf6__halfS2_S2_fjLj8192ELj1ELj1ELj8ELj16ENS_18Kernel_traits_baseILj8192EfS2_S2_S2_fjLj256EEEEELb0ELb1ELb1EEEvNS_9BwdParamsE
        .type           _ZN10layer_norm31ln_parallel_residual_bwd_kernelINS_13Kernel_traitsIf6__halfS2_S2_fjLj8192ELj1ELj1ELj8ELj16ENS_18Kernel_traits_baseILj8192EfS2_S2_S2_fjLj256EEEEELb0ELb1ELb1EEEvNS_9BwdParamsE,@function
        .size           _ZN10layer_norm31ln_parallel_residual_bwd_kernelINS_13Kernel_traitsIf6__halfS2_S2_fjLj8192ELj1ELj1ELj8ELj16ENS_18Kernel_traits_baseILj8192EfS2_S2_S2_fjLj256EEEEELb0ELb1ELb1EEEvNS_9BwdParamsE,(.L_x_4859 - _ZN10layer_norm31ln_parallel_residual_bwd_kernelINS_13Kernel_traitsIf6__halfS2_S2_fjLj8192ELj1ELj1ELj8ELj16ENS_18Kernel_traits_baseILj8192EfS2_S2_S2_fjLj256EEEEELb0ELb1ELb1EEEvNS_9BwdParamsE)
        .other          _ZN10layer_norm31ln_parallel_residual_bwd_kernelINS_13Kernel_traitsIf6__halfS2_S2_fjLj8192ELj1ELj1ELj8ELj16ENS_18Kernel_traits_baseILj8192EfS2_S2_S2_fjLj256EEEEELb0ELb1ELb1EEEvNS_9BwdParamsE,@"STO_CUDA_ENTRY STV_DEFAULT"
_ZN10layer_norm31ln_parallel_residual_bwd_kernelINS_13Kernel_traitsIf6__halfS2_S2_fjLj8192ELj1ELj1ELj8ELj16ENS_18Kernel_traits_baseILj8192EfS2_S2_S2_fjLj256EEEEELb0ELb1ELb1EEEvNS_9BwdParamsE:
.text._ZN10layer_norm31ln_parallel_residual_bwd_kernelINS_13Kernel_traitsIf6__halfS2_S2_fjLj8192ELj1ELj1ELj8ELj16ENS_18Kernel_traits_baseILj8192EfS2_S2_S2_fjLj256EEEEELb0ELb1ELb1EEEvNS_9BwdParamsE:
        /* <DEDUP_REMOVED lines=96> */
.L_x_2238:
[----:B0-----:R-:W0:Y:S01]  /*0600*/  LDC.64 R80, c[0x0][0x3a8] ;  /* 0x0000ea00ff507b82 */ /* 0x001e220000000a00 */
[----:B------:R-:W-:-:S05]  /*0610*/  IMAD R0, R156, UR12, RZ ;  /* 0x0000000c9c007c24 */ /* 0x000fca000f8e02ff */
[----:B------:R-:W-:Y:S02]  /*0620*/  SHF.R.S32.HI R57, RZ, 0x1f, R0 ;  /* 0x0000001fff397819 */ /* 0x000fe40000011400 */
[----:B------:R-:W1:Y:S02]  /*0630*/  LDC.64 R166, c[0x0][0x3c0] ;  /* 0x0000f000ffa67b82 */ /* 0x000e640000000a00 */
[----:B------:R-:W-:-:S04]  /*0640*/  LEA.HI R57, R57, R0, RZ, 0x3 ;  /* 0x0000000039397211 */ /* 0x000fc800078f18ff */
[----:B------:R-:W-:Y:S02]  /*0650*/  LEA.HI.SX32 R165, R57, R148, 0x1d ;  /* 0x0000009439a57211 */ /* 0x000fe400078feaff */
[----:B------:R-:W3:Y:S08]  /*0660*/  LDC.64 R2, c[0x0][0x428] ;  /* 0x00010a00ff027b82 */ /* 0x000ef00000000a00 */
[----:B------:R-:W4:Y:S01]  /*0670*/  LDC.64 R168, c[0x0][0x3c8] ;  /* 0x0000f200ffa87b82 */ /* 0x000f220000000a00 */
[C---:B0-----:R-:W-:Y:S01]  /*0680*/  IMAD.WIDE.U32 R56, R165.reuse, 0x10, R80 ;  /* 0x00000010a5387825 */ /* 0x041fe200078e0050 */
[----:B------:R-:W-:-:S02]  /*0690*/  IADD3 R163, PT, PT, R165, 0x100, RZ ;  /* 0x00000100a5a37810 */ /* 0x000fc40007ffe0ff */
[C---:B------:R-:W-:Y:S02]  /*06a0*/  IADD3 R161, PT, PT, R165.reuse, 0x200, RZ ;  /* 0x00000200a5a17810 */ /* 0x040fe40007ffe0ff */
[----:B------:R-:W-:Y:S01]  /*06b0*/  IADD3 R157, PT, PT, R165, 0x300, RZ ;  /* 0x00000300a59d7810 */ /* 0x000fe20007ffe0ff */
[----:B------:R-:W2:Y:S01]  /*06c0*/  LDG.E.128 R56, desc[UR8][R56.64] ;  /* 0x0000000838387981 */ /* 0x000ea2000c1e1d00 */
[----:B-1----:R-:W-:-:S04]  /*06d0*/  IMAD.WIDE R166, R156, 0x4, R166 ;  /* 0x000000049ca67825 */ /* 0x002fc800078e02a6 */
[----:B------:R-:W-:Y:S02]  /*06e0*/  IMAD.WIDE.U32 R64, R163, 0x10, R80 ;  /* 0x00000010a3407825 */ /* 0x000fe400078e0050 */
[----:B------:R-:W2:Y:S02]  /*06f0*/  LDG.E R166, desc[UR8][R166.64] ;  /* 0x00000008a6a67981 */ /* 0x000ea4000c1e1900 */
[----:B---3--:R-:W-:Y:S02]  /*0700*/  IMAD.WIDE.U32 R60, R165, 0x10, R2 ;  /* 0x00000010a53c7825 */ /* 0x008fe400078e0002 */
[----:B------:R-:W3:Y:S02]  /*0710*/  LDG.E.128 R64, desc[UR8][R64.64] ;  /* 0x0000000840407981 */ /* 0x000ee4000c1e1d00 */
[--C-:B------:R-:W-:Y:S02]  /*0720*/  IMAD.WIDE.U32 R72, R161, 0x10, R80.reuse ;  /* 0x00000010a1487825 */ /* 0x100fe400078e0050 */
[----:B------:R-:W3:Y:S02]  /*0730*/  LDG.E.128 R60, desc[UR8][R60.64] ;  /* 0x000000083c3c7981 */ /* 0x000ee4000c1e1d00 */
[----:B------:R-:W-:-:S02]  /*0740*/  IMAD.WIDE.U32 R80, R157, 0x10, R80 ;  /* 0x000000109d507825 */ /* 0x000fc400078e0050 */
[----:B------:R-:W3:Y:S02]  /*0750*/  LDG.E.128 R72, desc[UR8][R72.64] ;  /* 0x0000000848487981 */ /* 0x000ee4000c1e1d00 */
[--C-:B------:R-:W-:Y:S02]  /*0760*/  IMAD.WIDE.U32 R68, R163, 0x10, R2.reuse ;  /* 0x00000010a3447825 */ /* 0x100fe400078e0002 */
[----:B------:R-:W3:Y:S02]  /*0770*/  LDG.E.128 R80, desc[UR8][R80.64] ;  /* 0x0000000850507981 */ /* 0x000ee4000c1e1d00 */
[--C-:B------:R-:W-:Y:S02]  /*0780*/  IMAD.WIDE.U32 R76, R161, 0x10, R2.reuse ;  /* 0x00000010a14c7825 */ /* 0x100fe400078e0002 */
[----:B------:R-:W3:Y:S02]  /*0790*/  LDG.E.128 R68, desc[UR8][R68.64] ;  /* 0x0000000844447981 */ /* 0x000ee4000c1e1d00 */
[----:B------:R-:W-:-:S02]  /*07a0*/  IMAD.WIDE.U32 R84, R157, 0x10, R2 ;  /* 0x000000109d547825 */ /* 0x000fc400078e0002 */
[----:B------:R-:W3:Y:S02]  /*07b0*/  LDG.E.128 R76, desc[UR8][R76.64] ;  /* 0x000000084c4c7981 */ /* 0x000ee4000c1e1d00 */
[----:B----4-:R-:W-:Y:S02]  /*07c0*/  IMAD.WIDE R2, R156, 0x4, R168 ;  /* 0x000000049c027825 */ /* 0x010fe400078e02a8 */
[----:B------:R-:W4:Y:S04]  /*07d0*/  LDG.E.128 R84, desc[UR8][R84.64] ;  /* 0x0000000854547981 */ /* 0x000f28000c1e1d00 */
[----:B------:R0:W4:Y:S02]  /*07e0*/  LDG.E R160, desc[UR8][R2.64] ;  /* 0x0000000802a07981 */ /* 0x000124000c1e1900 */
[----:B0-----:R-:W0:Y:S02]  /*07f0*/  @P2 LDC.64 R2, c[0x0][0x438] ;  /* 0x00010e00ff022b82 */ /* 0x001e240000000a00 */
[----:B0-----:R-:W-:-:S05]  /*0800*/  @P2 IMAD.WIDE.U32 R2, R157, 0x10, R2 ;  /* 0x000000109d022825 */ /* 0x001fca00078e0002 */
[----:B-----5:R0:W5:Y:S01]  /*0810*/  @P2 LDG.E.128 R44, desc[UR8][R2.64] ;  /* 0x00000008022c2981 */ /* 0x020162000c1e1d00 */
[--C-:B--2---:R-:W-:Y:S02]  /*0820*/  HADD2.F32 R0, -RZ, R56.reuse.H0_H0 ;  /* 0x20000038ff007230 */ /* 0x104fe40000004100 */
[----:B------:R-:W-:Y:S02]  /*0830*/  HADD2.F32 R162, -RZ, R56.H1_H1 ;  /* 0x30000038ffa27230 */ /* 0x000fe40000004100 */
[--C-:B------:R-:W-:Y:S02]  /*0840*/  HADD2.F32 R164, -RZ, R57.reuse.H0_H0 ;  /* 0x20000039ffa47230 */ /* 0x100fe40000004100 */
[----:B------:R-:W-:Y:S01]  /*0850*/  HADD2.F32 R168, -RZ, R57.H1_H1 ;  /* 0x30000039ffa87230 */ /* 0x000fe20000004100 */
[----:B------:R-:W-:Y:S01]  /*0860*/  FSEL R166, R166, RZ, !P4 ;  /* 0x000000ffa6a67208 */ /* 0x000fe20006000000 */
[----:B------:R-:W1:Y:S04]  /*0870*/  @P2 LDC.64 R56, c[0x0][0x438] ;  /* 0x00010e00ff382b82 */ /* 0x000e680000000a00 */
[----:B------:R-:W-:Y:S01]  /*0880*/  FADD.FTZ R221, -R166, R0 ;  /* 0x00000000a6dd7221 */ /* 0x000fe20000010100 */
[----:B---3--:R-:W-:-:S02]  /*0890*/  HADD2.F32 R183, -RZ, R60.H0_H0 ;  /* 0x2000003cffb77230 */ /* 0x008fc40000004100 */
[----:B------:R-:W-:Y:S02]  /*08a0*/  HADD2.F32 R188, -RZ, R60.H1_H1 ;  /* 0x3000003cffbc7230 */ /* 0x000fe40000004100 */
[--C-:B------:R-:W-:Y:S02]  /*08b0*/  HADD2.F32 R167, -RZ, R72.reuse.H0_H0 ;  /* 0x20000048ffa77230 */ /* 0x100fe40000004100 */
[----:B------:R-:W-:Y:S02]  /*08c0*/  HADD2.F32 R169, -RZ, R72.H1_H1 ;  /* 0x30000048ffa97230 */ /* 0x000fe40000004100 */
[----:B------:R-:W-:Y:S01]  /*08d0*/  FMUL.FTZ R231, R32, R183 ;  /* 0x000000b720e77220 */ /* 0x000fe20000410000 */
[----:B------:R-:W-:Y:S02]  /*08e0*/  HADD2.F32 R72, -RZ, R82.H0_H0 ;  /* 0x20000052ff487230 */ /* 0x000fe40000004100 */
[----:B------:R-:W-:Y:S01]  /*08f0*/  FADD.FTZ R229, -R166, R162 ;  /* 0x000000a2a6e57221 */ /* 0x000fe20000010100 */
[----:B------:R-:W-:-:S02]  /*0900*/  HADD2.F32 R187, -RZ, R61.H0_H0 ;  /* 0x2000003dffbb7230 */ /* 0x000fc40000004100 */
[----:B------:R-:W-:Y:S01]  /*0910*/  FMUL.FTZ R234, R33, R188 ;  /* 0x000000bc21ea7220 */ /* 0x000fe20000410000 */
[--C-:B------:R-:W-:Y:S02]  /*0920*/  HADD2.F32 R235, -RZ, R83.reuse.H0_H0 ;  /* 0x20000053ffeb7230 */ /* 0x100fe40000004100 */
[----:B------:R-:W-:Y:S02]  /*0930*/  HADD2.F32 R233, -RZ, R83.H1_H1 ;  /* 0x30000053ffe97230 */ /* 0x000fe40000004100 */
[C---:B------:R-:W-:Y:S01]  /*0940*/  FADD.FTZ R83, -R166.reuse, R72 ;  /* 0x00000048a6537221 */ /* 0x040fe20000010100 */
[----:B------:R-:W-:Y:S01]  /*0950*/  FADD.FTZ R227, -R166, R164 ;  /* 0x000000a4a6e37221 */ /* 0x000fe20000010100 */
[--C-:B----4-:R-:W-:Y:S02]  /*0960*/  HADD2.F32 R211, -RZ, R85.reuse.H0_H0 ;  /* 0x20000055ffd37230 */ /* 0x110fe40000004100 */
[----:B------:R-:W-:Y:S02]  /*0970*/  HADD2.F32 R216, -RZ, R85.H1_H1 ;  /* 0x30000055ffd87230 */ /* 0x000fe40000004100 */
[C---:B------:R-:W-:Y:S01]  /*0980*/  FMUL.FTZ R0, R160.reuse, R221 ;  /* 0x000000dda0007220 */ /* 0x040fe20000410000 */
[----:B------:R-:W-:Y:S01]  /*0990*/  FADD.FTZ R85, RZ, R231 ;  /* 0x000000e7ff557221 */ /* 0x000fe20000010000 */
[----:B------:R-:W-:-:S02]  /*09a0*/  FMUL.FTZ R229, R160, R229 ;  /* 0x000000e5a0e57220 */ /* 0x000fc40000410000 */
[----:B------:R-:W-:Y:S01]  /*09b0*/  FFMA.FTZ R72, R0, R231, RZ ;  /* 0x000000e700487223 */ /* 0x000fe200000100ff */
[----:B------:R-:W-:Y:S02]  /*09c0*/  HADD2.F32 R194, -RZ, R61.H1_H1 ;  /* 0x3000003dffc27230 */ /* 0x000fe40000004100 */
[----:B------:R-:W-:Y:S01]  /*09d0*/  FMUL.FTZ R232, R34, R187 ;  /* 0x000000bb22e87220 */ /* 0x000fe20000410000 */
[----:B------:R-:W-:Y:S02]  /*09e0*/  HADD2.F32 R223, -RZ, R58.H0_H0 ;  /* 0x2000003affdf7230 */ /* 0x000fe40000004100 */
[----:B------:R-:W-:Y:S01]  /*09f0*/  FADD.FTZ R85, R85, R234 ;  /* 0x000000ea55557221 */ /* 0x000fe20000010000 */
[----:B------:R-:W-:Y:S01]  /*0a00*/  FADD.FTZ R225, -R166, R168 ;  /* 0x000000a8a6e17221 */ /* 0x000fe20000010100 */
[----:B------:R-:W-:Y:S01]  /*0a10*/  FMUL.FTZ R227, R160, R227 ;  /* 0x000000e3a0e37220 */ /* 0x000fe20000410000 */
[----:B------:R-:W-:Y:S01]  /*0a20*/  FFMA.FTZ R72, R229, R234, R72 ;  /* 0x000000eae5487223 */ /* 0x000fe20000010048 */
[----:B------:R-:W-:-:S02]  /*0a30*/  HADD2.F32 R193, -RZ, R62.H0_H0 ;  /* 0x2000003effc17230 */ /* 0x000fc40000004100 */
[----:B------:R-:W-:Y:S01]  /*0a40*/  FMUL.FTZ R230, R35, R194 ;  /* 0x000000c223e67220 */ /* 0x000fe20000410000 */
[----:B------:R-:W-:Y:S02]  /*0a50*/  HADD2.F32 R217, -RZ, R58.H1_H1 ;  /* 0x3000003affd97230 */ /* 0x000fe40000004100 */
[----:B------:R-:W-:Y:S01]  /*0a60*/  FADD.FTZ R85, R85, R232 ;  /* 0x000000e855557221 */ /* 0x000fe20000010000 */
[----:B------:R-:W-:Y:S01]  /*0a70*/  FADD.FTZ R223, -R166, R223 ;  /* 0x000000dfa6df7221 */ /* 0x000fe20000010100 */
[----:B------:R-:W-:Y:S01]  /*0a80*/  FMUL.FTZ R225, R160, R225 ;  /* 0x000000e1a0e17220 */ /* 0x000fe20000410000 */
[----:B------:R-:W-:Y:S01]  /*0a90*/  FFMA.FTZ R72, R227, R232, R72 ;  /* 0x000000e8e3487223 */ /* 0x000fe20000010048 */
[----:B------:R-:W-:Y:S02]  /*0aa0*/  HADD2.F32 R190, -RZ, R62.H1_H1 ;  /* 0x3000003effbe7230 */ /* 0x000fe40000004100 */
[----:B------:R-:W-:Y:S01]  /*0ab0*/  FMUL.FTZ R228, R28, R193 ;  /* 0x000000c11ce47220 */ /* 0x000fe20000410000 */
[----:B------:R-:W-:-:S02]  /*0ac0*/  HADD2.F32 R219, -RZ, R59.H0_H0 ;  /* 0x2000003bffdb7230 */ /* 0x000fc40000004100 */
        /* <DEDUP_REMOVED lines=30> */
[----:B------:R-:W-:Y:S02]  /*0cb0*/  HADD2.F32 R66, -RZ, R68.H1_H1 ;  /* 0x30000044ff427230 */ /* 0x000fe40000004100 */
[----:B------:R-:W-:Y:S01]  /*0cc0*/  FADD.FTZ R56, R56, R217 ;  /* 0x000000d938387221 */ /* 0x000fe20000010000 */
[--C-:B------:R-:W-:Y:S02]  /*0cd0*/  HADD2.F32 R201, -RZ, R65.reuse.H0_H0 ;  /* 0x20000041ffc97230 */ /* 0x100fe40000004100 */
        /* <DEDUP_REMOVED lines=10> */
[----:B------:R-:W-:Y:S02]  /*0d80*/  HADD2.F32 R64, -RZ, R69.H1_H1 ;  /* 0x30000045ff407230 */ /* 0x000fe40000004100 */
[----:B------:R-:W-:Y:S01]  /*0d90*/  FMUL.FTZ R199, R26, R65 ;  /* 0x000000411ac77220 */ /* 0x000fe20000410000 */
[----:B------:R-:W-:Y:S01]  /*0da0*/  FADD.FTZ R2, R3, R198 ;  /* 0x000000c603027221 */ /* 0x000fe20000010000 */
[----:B------:R-:W-:Y:S01]  /*0db0*/  FADD.FTZ R203, -R166, R203 ;  /* 0x000000cba6cb7221 */ /* 0x000fe20000010100 */
[----:B------:R-:W-:Y:S01]  /*0dc0*/  FMUL.FTZ R201, R160, R201 ;  /* 0x000000c9a0c97220 */ /* 0x000fe20000410000 */
[----:B------:R-:W-:Y:S01]  /*0dd0*/  FFMA.FTZ R56, R200, R198, R57 ;  /* 0x000000c6c8387223 */ /* 0x000fe20000010039 */
[----:B------:R-:W-:-:S02]  /*0de0*/  HADD2.F32 R209, -RZ, R67.H0_H0 ;  /* 0x20000043ffd17230 */ /* 0x000fc40000004100 */
[----:B------:R-:W-:Y:S02]  /*0df0*/  HADD2.F32 R241, -RZ, R67.H1_H1 ;  /* 0x30000043fff17230 */ /* 0x000fe40000004100 */
[----:B------:R-:W-:Y:S01]  /*0e00*/  FMUL.FTZ R202, R27, R64 ;  /* 0x000000401bca7220 */ /* 0x000fe20000410000 */
[--C-:B------:R-:W-:Y:S02]  /*0e10*/  HADD2.F32 R67, -RZ, R70.reuse.H0_H0 ;  /* 0x20000046ff437230 */ /* 0x100fe40000004100 */
        /* <DEDUP_REMOVED lines=11> */
[----:B------:R-:W-:Y:S01]  /*0ed0*/  FMUL.FTZ R206, R21, R70 ;  /* 0x0000004615ce7220 */ /* 0x000fe20000410000 */
[----:B------:R-:W-:Y:S01]  /*0ee0*/  FADD.FTZ R3, R2, R203 ;  /* 0x000000cb02037221 */ /* 0x000fe20000010000 */
[----:B------:R-:W-:Y:S01]  /*0ef0*/  FADD.FTZ R209, -R166, R209 ;  /* 0x000000d1a6d17221 */ /* 0x000fe20000010100 */
[----:B------:R-:W-:Y:S01]  /*0f00*/  FMUL.FTZ R208, R160, R207 ;  /* 0x000000cfa0d07220 */ /* 0x000fe20000410000 */
[----:B------:R-:W-:Y:S01]  /*0f10*/  FFMA.FTZ R57, R205, R203, R56 ;  /* 0x000000cbcd397223 */ /* 0x000fe20000010038 */
[----:B------:R-:W-:Y:S02]  /*0f20*/  HADD2.F32 R68, -RZ, R71.H1_H1 ;  /* 0x30000047ff447230 */ /* 0x000fe40000004100 */
[----:B------:R-:W-:Y:S01]  /*0f30*/  FMUL.FTZ R207, R22, R69 ;  /* 0x0000004516cf7220 */ /* 0x000fe20000410000 */
[----:B------:R-:W-:Y:S01]  /*0f40*/  FADD.FTZ R2, R3, R206 ;  /* 0x000000ce03027221 */ /* 0x000fe20000010000 */
[--C-:B------:R-:W-:Y:S02]  /*0f50*/  HADD2.F32 R171, -RZ, R73.reuse.H0_H0 ;  /* 0x20000049ffab7230 */ /* 0x100fe40000004100 */
[----:B------:R-:W-:Y:S01]  /*0f60*/  FADD.FTZ R241, -R166, R241 ;  /* 0x000000f1a6f17221 */ /* 0x000fe20000010100 */
[----:B------:R-:W-:-:S02]  /*0f70*/  HADD2.F32 R173, -RZ, R73.H1_H1 ;  /* 0x30000049ffad7230 */ /* 0x000fc40000004100 */
[----:B------:R-:W-:Y:S01]  /*0f80*/  FMUL.FTZ R209, R160, R209 ;  /* 0x000000d1a0d17220 */ /* 0x000fe20000410000 */
[--C-:B------:R-:W-:Y:S02]  /*0f90*/  HADD2.F32 R179, -RZ, R75.reuse.H0_H0 ;  /* 0x2000004bffb37230 */ /* 0x100fe40000004100 */
[----:B------:R-:W-:Y:S01]  /*0fa0*/  FFMA.FTZ R56, R208, R206, R57 ;  /* 0x000000ced0387223 */ /* 0x000fe20000010039 */
[----:B------:R-:W-:Y:S02]  /*0fb0*/  HADD2.F32 R239, -RZ, R75.H1_H1 ;  /* 0x3000004bffef7230 */ /* 0x000fe40000004100 */
[--C-:B------:R-:W-:Y:S02]  /*0fc0*/  HADD2.F32 R181, -RZ, R77.reuse.H0_H0 ;  /* 0x2000004dffb57230 */ /* 0x100fe40000004100 */
[----:B------:R-:W-:Y:S02]  /*0fd0*/  HADD2.F32 R186, -RZ, R77.H1_H1 ;  /* 0x3000004dffba7230 */ /* 0x000fe40000004100 */
[----:B------:R-:W-:-:S02]  /*0fe0*/  HADD2.F32 R191, -RZ, R79.H0_H0 ;  /* 0x2000004fffbf7230 */ /* 0x000fc40000004100 */
[----:B------:R-:W-:Y:S02]  /*0ff0*/  HADD2.F32 R196, -RZ, R79.H1_H1 ;  /* 0x3000004fffc47230 */ /* 0x000fe40000004100 */
[--C-:B------:R-:W-:Y:S02]  /*1000*/  HADD2.F32 R175, -RZ, R74.reuse.H0_H0 ;  /* 0x2000004affaf7230 */ /* 0x100fe40000004100 */
[----:B------:R-:W-:Y:S02]  /*1010*/  HADD2.F32 R177, -RZ, R74.H1_H1 ;  /* 0x3000004affb17230 */ /* 0x000fe40000004100 */
[----:B------:R-:W-:Y:S02]  /*1020*/  HADD2.F32 R237, -RZ, R82.H1_H1 ;  /* 0x30000052ffed7230 */ /* 0x000fe40000004100 */
[C---:B------:R-:W-:Y:S01]  /*1030*/  FADD.FTZ R167, -R166.reuse, R167 ;  /* 0x000000a7a6a77221 */ /* 0x040fe20000010100 */
[--C-:B------:R-:W-:Y:S02]  /*1040*/  HADD2.F32 R73, -RZ, R80.reuse.H0_H0 ;  /* 0x20000050ff497230 */ /* 0x100fe40000004100 */
[----:B------:R-:W-:Y:S01]  /*1050*/  FADD.FTZ R169, -R166, R169 ;  /* 0x000000a9a6a97221 */ /* 0x000fe20000010100 */
[----:B------:R-:W-:-:S02]  /*1060*/  HADD2.F32 R75, -RZ, R80.H1_H1 ;  /* 0x30000050ff4b7230 */ /* 0x000fc40000004100 */
[C---:B------:R-:W-:Y:S01]  /*1070*/  FADD.FTZ R235, -R166.reuse, R235 ;  /* 0x000000eba6eb7221 */ /* 0x040fe20000010100 */
[--C-:B------:R-:W-:Y:S02]  /*1080*/  HADD2.F32 R77, -RZ, R81.reuse.H0_H0 ;  /* 0x20000051ff4d7230 */ /* 0x100fe40000004100 */
[----:B------:R-:W-:Y:S01]  /*1090*/  FADD.FTZ R233, -R166, R233 ;  /* 0x000000e9a6e97221 */ /* 0x000fe20000010100 */
[----:B------:R-:W-:Y:S02]  /*10a0*/  HADD2.F32 R79, -RZ, R81.H1_H1 ;  /* 0x30000051ff4f7230 */ /* 0x000fe40000004100 */
[----:B------:R-:W-:Y:S01]  /*10b0*/  FMUL.FTZ R210, R23, R68 ;  /* 0x0000004417d27220 */ /* 0x000fe20000410000 */
[--C-:B------:R-:W-:Y:S02]  /*10c0*/  HADD2.F32 R71, -RZ, R76.reuse.H0_H0 ;  /* 0x2000004cff477230 */ /* 0x100fe40000004100 */
[----:B------:R-:W-:Y:S01]  /*10d0*/  FADD.FTZ R3, R2, R207 ;  /* 0x000000cf02037221 */ /* 0x000fe20000010000 */
[----:B------:R-:W-:Y:S01]  /*10e0*/  FMUL.FTZ R212, R160, R241 ;  /* 0x000000f1a0d47220 */ /* 0x000fe20000410000 */
[----:B------:R-:W-:Y:S01]  /*10f0*/  FFMA.FTZ R57, R209, R207, R56 ;  /* 0x000000cfd1397223 */ /* 0x000fe20000010038 */
[----:B------:R-:W-:-:S02]  /*1100*/  HADD2.F32 R184, -RZ, R76.H1_H1 ;  /* 0x3000004cffb87230 */ /* 0x000fc40000004100 */
        /* <DEDUP_REMOVED lines=83> */
[----:B------:R-:W0:Y:S01]  /*1640*/  @P2 LDC.64 R58, c[0x0][0x438] ;  /* 0x00010e00ff3a2b82 */ /* 0x000e220000000a00 */
[----:B------:R-:W-:-:S02]  /*1650*/  FADD.FTZ R3, R3, R162 ;  /* 0x000000a203037221 */ /* 0x000fc40000010000 */
[----:B------:R-:W-:-:S03]  /*1660*/  FFMA.FTZ R57, R164, R162, R57 ;  /* 0x000000a2a4397223 */ /* 0x000fc60000010039 */
[----:B------:R-:W1:Y:S02]  /*1670*/  SHFL.DOWN PT, R2, R3, 0x10, 0x1f ;  /* 0x0a001f0003027f89 */ /* 0x000e6400000e0000 */
[----:B------:R-:W2:Y:S02]  /*1680*/  @P2 LDC.64 R60, c[0x0][0x438] ;  /* 0x00010e00ff3c2b82 */ /* 0x000ea40000000a00 */
[----:B------:R-:W3:Y:S01]  /*1690*/  SHFL.DOWN PT, R56, R57, 0x10, 0x1f ;  /* 0x0a001f0039387f89 */ /* 0x000ee200000e0000 */
[----:B0-----:R-:W-:-:S05]  /*16a0*/  @P2 IMAD.WIDE.U32 R58, R161, 0x10, R58 ;  /* 0x00000010a13a2825 */ /* 0x001fca00078e003a */
[----:B------:R0:W5:Y:S01]  /*16b0*/  @P2 LDG.E.128 R40, desc[UR8][R58.64] ;  /* 0x000000083a282981 */ /* 0x000162000c1e1d00 */
[----:B-1----:R-:W-:Y:S01]  /*16c0*/  FADD.FTZ R2, R3, R2 ;  /* 0x0000000203027221 */ /* 0x002fe20000010000 */
[----:B--2---:R-:W-:-:S04]  /*16d0*/  @P2 IMAD.WIDE.U32 R60, R163, 0x10, R60 ;  /* 0x00000010a33c2825 */ /* 0x004fc800078e003c */
[----:B---3--:R-:W-:Y:S01]  /*16e0*/  FADD.FTZ R56, R57, R56 ;  /* 0x0000003839387221 */ /* 0x008fe20000010000 */
[----:B------:R1:W5:Y:S04]  /*16f0*/  @P2 LDG.E.128 R36, desc[UR8][R60.64] ;  /* 0x000000083c242981 */ /* 0x000368000c1e1d00 */
[----:B0-----:R-:W0:Y:S04]  /*1700*/  SHFL.DOWN PT, R59, R2, 0x8, 0x1f ;  /* 0x09001f00023b7f89 */ /* 0x001e2800000e0000 */
[----:B-1----:R-:W1:Y:S01]  /*1710*/  SHFL.DOWN PT, R61, R56, 0x8, 0x1f ;  /* 0x09001f00383d7f89 */ /* 0x002e6200000e0000 */
        /* <DEDUP_REMOVED lines=9> */
[----:B------:R-:W-:Y:S02]  /*17b0*/  MOV R2, 0x400 ;  /* 0x0000040000027802 */ /* 0x000fe40000000f00 */
[----:B------:R-:W-:Y:S02]  /*17c0*/  LOP3.LUT P1, RZ, R148, 0x1f, RZ, 0xc0, !PT ;  /* 0x0000001f94ff7812 */ /* 0x000fe4000782c0ff */
[----:B--2---:R-:W-:Y:S01]  /*17d0*/  LEA R59, R233, R2, 0x18 ;  /* 0x00000002e93b7211 */ /* 0x004fe200078ec0ff */
[----:B0-----:R-:W-:Y:S01]  /*17e0*/  FADD.FTZ R3, R58, R3 ;  /* 0x000000033a037221 */ /* 0x001fe20000010000 */
[----:B-1----:R-:W-:-:S04]  /*17f0*/  FADD.FTZ R57, R60, R57 ;  /* 0x000000393c397221 */ /* 0x002fc80000010000 */
[----:B------:R-:W0:Y:S04]  /*1800*/  SHFL.DOWN PT, R2, R3, 0x1, 0x1f ;  /* 0x08201f0003027f89 */ /* 0x000e2800000e0000 */
[----:B------:R-:W1:Y:S01]  /*1810*/  SHFL.DOWN PT, R56, R57, 0x1, 0x1f ;  /* 0x08201f0039387f89 */ /* 0x000e6200000e0000 */
[----:B------:R-:W-:Y:S02]  /*1820*/  PLOP3.LUT P0, PT, PT, PT, PT, 0x80, 0x8 ;  /* 0x000000000008781c */ /* 0x000fe40003f0f070 */
[----:B------:R-:W-:Y:S02]  /*1830*/  @!P1 PLOP3.LUT P0, PT, P3, PT, PT, 0x80, 0x8 ;  /* 0x000000000008981c */ /* 0x000fe40001f0f070 */
[----:B------:R-:W-:-:S04]  /*1840*/  IADD3 R233, PT, PT, R59, 0x8040, RZ ;  /* 0x000080403be97810 */ /* 0x000fc80007ffe0ff */
[----:B------:R-:W-:-:S07]  /*1850*/  @!P1 MOV R58, R233 ;  /* 0x000000e9003a9202 */ /* 0x000fce0000000f00 */
[----:B------:R-:W-:Y:S01]  /*1860*/  @!P0 IADD3 R58, PT, PT, R59, 0x8000, RZ ;  /* 0x000080003b3a8810 */ /* 0x000fe20007ffe0ff */
[----:B0-----:R-:W-:-:S03]  /*1870*/  FADD.FTZ R2, R3, R2 ;  /* 0x0000000203027221 */ /* 0x001fc60000010000 */
[----:B------:R-:W-:Y:S01]  /*1880*/  @!P1 LEA R80, R158, R58, 0x3 ;  /* 0x0000003a9e509211 */ /* 0x000fe200078e18ff */
[----:B-1----:R-:W-:-:S05]  /*1890*/  FADD.FTZ R3, R57, R56 ;  /* 0x0000003839037221 */ /* 0x002fca0000010000 */
[----:B------:R0:W-:Y:S01]  /*18a0*/  @!P1 STS.64 [R80], R2 ;  /* 0x0000000250009388 */ /* 0x0001e20000000a00 */
[C---:B------:R-:W-:Y:S02]  /*18b0*/  @!P3 IADD3 R233, PT, PT, R59.reuse, 0x8000, RZ ;  /* 0x000080003be9b810 */ /* 0x040fe40007ffe0ff */
[C---:B------:R-:W-:Y:S02]  /*18c0*/  IADD3 R60, PT, PT, R59.reuse, 0x8050, RZ ;  /* 0x000080503b3c7810 */ /* 0x040fe40007ffe0ff */
[C---:B------:R-:W-:Y:S02]  /*18d0*/  IADD3 R235, PT, PT, R59.reuse, 0x8060, RZ ;  /* 0x000080603beb7810 */ /* 0x040fe40007ffe0ff */
[C---:B------:R-:W-:Y:S02]  /*18e0*/  IADD3 R236, PT, PT, R59.reuse, 0x8070, RZ ;  /* 0x000080703bec7810 */ /* 0x040fe40007ffe0ff */
[C---:B------:R-:W-:Y:S02]  /*18f0*/  @!P3 IADD3 R60, PT, PT, R59.reuse, 0x8010, RZ ;  /* 0x000080103b3cb810 */ /* 0x040fe40007ffe0ff */
[C---:B------:R-:W-:Y:S01]  /*1900*/  @!P3 IADD3 R235, PT, PT, R59.reuse, 0x8020, RZ ;  /* 0x000080203bebb810 */ /* 0x040fe20007ffe0ff */
        /* <DEDUP_REMOVED lines=25> */
[----:B0-----:R-:W0:Y:S01]  /*1aa0*/  LDC.64 R80, c[0x0][0x438] ;  /* 0x00010e00ff507b82 */ /* 0x001e220000000a00 */
[----:B------:R-:W1:Y:S04]  /*1ab0*/  LDS.128 R56, [R233] ;  /* 0x00000000e9387984 */ /* 0x000e680000000c00 */
[----:B------:R-:W2:Y:S01]  /*1ac0*/  LDS.128 R60, [R60] ;  /* 0x000000003c3c7984 */ /* 0x000ea20000000c00 */
[----:B------:R-:W-:-:S02]  /*1ad0*/  FFMA.FTZ R102, R171, R181, R102 ;  /* 0x000000b5ab667223 */ /* 0x000fc40000010066 */
[----:B------:R-:W3:Y:S01]  /*1ae0*/  LDC.64 R2, c[0x0][0x380] ;  /* 0x0000e000ff027b82 */ /* 0x000ee20000000a00 */
[----:B------:R-:W4:Y:S04]  /*1af0*/  LDS.128 R64, [R235] ;  /* 0x00000000eb407984 */ /* 0x000f280000000c00 */
[----:B------:R-:W3:Y:S01]  /*1b00*/  LDS.128 R68, [R236] ;  /* 0x00000000ec447984 */ /* 0x000ee20000000c00 */
        /* <DEDUP_REMOVED lines=8> */
[----:B0-----:R-:W-:Y:S02]  /*1b90*/  ISETP.NE.U32.AND P0, PT, R80, RZ, PT ;  /* 0x000000ff5000720c */ /* 0x001fe40003f05070 */
[----:B----4-:R-:W-:Y:S01]  /*1ba0*/  FADD.FTZ R181, R181, R64 ;  /* 0x00000040b5b57221 */ /* 0x010fe20000010000 */
[----:B------:R-:W-:Y:S01]  /*1bb0*/  FADD.FTZ R56, R56, R65 ;  /* 0x0000004138387221 */ /* 0x000fe20000010000 */
[----:B------:R-:W-:Y:S02]  /*1bc0*/  ISETP.NE.AND.EX P0, PT, R81, RZ, PT, P0 ;  /* 0x000000ff5100720c */ /* 0x000fe40003f05300 */
[----:B------:R-:W-:Y:S01]  /*1bd0*/  FADD.FTZ R181, R66, R181 ;  /* 0x000000b542b57221 */ /* 0x000fe20000010000 */
[----:B------:R-:W-:-:S03]  /*1be0*/  FADD.FTZ R56, R67, R56 ;  /* 0x0000003843387221 */ /* 0x000fc60000010000 */
[----:B---3--:R-:W-:Y:S01]  /*1bf0*/  FADD.FTZ R181, R181, R68 ;  /* 0x00000044b5b57221 */ /* 0x008fe20000010000 */
        /* <DEDUP_REMOVED lines=85> */
.L_x_2208:
        /* <DEDUP_REMOVED lines=33> */
.L_x_2207:
        /* <DEDUP_REMOVED lines=36> */
.L_x_2210:
        /* <DEDUP_REMOVED lines=37> */
.L_x_2206:
        /* <DEDUP_REMOVED lines=43> */
.L_x_2212:
        /* <DEDUP_REMOVED lines=41> */
.L_x_2211:
        /* <DEDUP_REMOVED lines=44> */
.L_x_2213:
        /* <DEDUP_REMOVED lines=44> */
.L_x_2209:
        /* <DEDUP_REMOVED lines=23> */
[----:B------:R-:W-:Y:S01]  /*3420*/  FFMA.FTZ R0, R205, R66, R67 ;  /* 0x00000042cd007223 */ /* 0x000fe20000010043 */
[----:B------:R-:W-:Y:S01]  /*3430*/  FADD.FTZ R199, R199, -R48 ;  /* 0x80000030c7c77221 */ /* 0x000fe20000010000 */
[----:B------:R-:W-:Y:S01]  /*3440*/  FADD.FTZ R51, R198, -R49 ;  /* 0x80000031c6337221 */ /* 0x000fe20000010000 */
[----:B-----5:R-:W-:Y:S02]  /*3450*/  HADD2.F32 R48, -RZ, R38.H0_H0 ;  /* 0x20000026ff307230 */ /* 0x020fe40000004100 */
[----:B------:R-:W-:Y:S01]  /*3460*/  FADD.FTZ R203, R203, -R0 ;  /* 0x80000000cbcb7221 */ /* 0x000fe20000010000 */
        /* <DEDUP_REMOVED lines=12> */
[----:B------:R-:W-:Y:S02]  /*3530*/  HADD2.F32 R52, -RZ, R39.H1_H1 ;  /* 0x30000027ff347230 */ /* 0x000fe40000004100 */
        /* <DEDUP_REMOVED lines=22> */
.L_x_2216:
[-CC-:B------:R-:W-:Y:S01]  /*36a0*/  FFMA.FTZ R0, R197, R66.reuse, R67.reuse ;  /* 0x00000042c5007223 */ /* 0x180fe20000010043 */
[-CC-:B0-----:R-:W-:Y:S01]  /*36b0*/  FFMA.FTZ R52, R201, R66.reuse, R67.reuse ;  /* 0x00000042c9347223 */ /* 0x181fe20000010043 */
[-CC-:B------:R-:W-:Y:S01]  /*36c0*/  FFMA.FTZ R57, R208, R66.reuse, R67.reuse ;  /* 0x00000042d0397223 */ /* 0x180fe20000010043 */
[-CC-:B------:R-:W-:Y:S01]  /*36d0*/  FFMA.FTZ R53, R200, R66.reuse, R67.reuse ;  /* 0x00000042c8357223 */ /* 0x180fe20000010043 */
[----:B------:R-:W-:Y:S01]  /*36e0*/  FADD.FTZ R195, R195, -R0 ;  /* 0x80000000c3c37221 */ /* 0x000fe20000010000 */
[-C--:B------:R-:W-:Y:S01]  /*36f0*/  FFMA.FTZ R0, R205, R66.reuse, R67 ;  /* 0x00000042cd007223 */ /* 0x080fe20000010043 */
[----:B------:R-:W-:Y:S01]  /*3700*/  FADD.FTZ R199, R199, -R52 ;  /* 0x80000034c7c77221 */ /* 0x000fe20000010000 */
[----:B------:R-:W-:Y:S01]  /*3710*/  FADD.FTZ R61, R206, -R57 ;  /* 0x80000039ce3d7221 */ /* 0x000fe20000010000 */
[----:B------:R-:W-:Y:S01]  /*3720*/  FADD.FTZ R55, R198, -R53 ;  /* 0x80000035c6377221 */ /* 0x000fe20000010000 */
[----:B------:R-:W-:Y:S01]  /*3730*/  FADD.FTZ R203, R203, -R0 ;  /* 0x80000000cbcb7221 */ /* 0x000fe20000010000 */
[----:B------:R-:W-:Y:S01]  /*3740*/  FFMA.FTZ R57, R212, R66, R67 ;  /* 0x00000042d4397223 */ /* 0x000fe20000010043 */
[----:B-----5:R-:W-:-:S02]  /*3750*/  HADD2.F32 R0, -RZ, R37.H0_H0 ;  /* 0x20000025ff007230 */ /* 0x020fc40000004100 */
[-CC-:B------:R-:W-:Y:S01]  /*3760*/  FFMA.FTZ R53, R204, R66.reuse, R67.reuse ;  /* 0x00000042cc357223 */ /* 0x180fe20000010043 */
[----:B------:R-:W-:Y:S02]  /*3770*/  HADD2.F32 R52, -RZ, R38.H0_H0 ;  /* 0x20000026ff347230 */ /* 0x000fe40000004100 */
[----:B------:R-:W-:Y:S01]  /*3780*/  FFMA.FTZ R54, R209, R66, R67 ;  /* 0x00000042d1367223 */ /* 0x000fe20000010043 */
[----:B------:R-:W-:Y:S01]  /*3790*/  FADD.FTZ R65, R210, -R57 ;  /* 0x80000039d2417221 */ /* 0x000fe20000010000 */
[----:B------:R-:W-:Y:S01]  /*37a0*/  FADD.FTZ R59, R202, -R53 ;  /* 0x80000035ca3b7221 */ /* 0x000fe20000010000 */
[C---:B------:R-:W-:Y:S01]  /*37b0*/  FFMA.FTZ R57, R160.reuse, R199, R0 ;  /* 0x000000c7a0397223 */ /* 0x040fe20000010000 */
[----:B------:R-:W-:Y:S01]  /*37c0*/  FADD.FTZ R207, R207, -R54 ;  /* 0x80000036cfcf7221 */ /* 0x000fe20000010000 */
[----:B------:R-:W-:Y:S01]  /*37d0*/  FFMA.FTZ R58, R160, R203, R52 ;  /* 0x000000cba03a7223 */ /* 0x000fe20000010034 */
[--C-:B------:R-:W-:Y:S02]  /*37e0*/  HADD2.F32 R63, -RZ, R39.reuse.H0_H0 ;  /* 0x20000027ff3f7230 */ /* 0x100fe40000004100 */
        /* <DEDUP_REMOVED lines=20> */
.L_x_2215:
[----:B------:R-:W-:Y:S05]  /*3930*/  @!P1 BRA `(.L_x_2218) ;  /* 0x0000000000a49947 */ /* 0x000fea0003800000 */
        /* <DEDUP_REMOVED lines=41> */
.L_x_2218:
[-CC-:B------:R-:W-:Y:S01]  /*3bd0*/  FFMA.FTZ R0, R197, R66.reuse, R67.reuse ;  /* 0x00000042c5007223 */ /* 0x180fe20000010043 */
[-CC-:B0-----:R-:W-:Y:S01]  /*3be0*/  FFMA.FTZ R56, R201, R66.reuse, R67.reuse ;  /* 0x00000042c9387223 */ /* 0x181fe20000010043 */
[-CC-:B------:R-:W-:Y:S01]  /*3bf0*/  FFMA.FTZ R61, R212, R66.reuse, R67.reuse ;  /* 0x00000042d43d7223 */ /* 0x180fe20000010043 */
[--C-:B-----5:R-:W-:Y:S02]  /*3c00*/  HADD2.F32 R63, -RZ, R39.reuse.H0_H0 ;  /* 0x20000027ff3f7230 */ /* 0x120fe40000004100 */
[----:B------:R-:W-:Y:S01]  /*3c10*/  FADD.FTZ R195, R195, -R0 ;  /* 0x80000000c3c37221 */ /* 0x000fe20000010000 */
[-C--:B------:R-:W-:Y:S01]  /*3c20*/  FFMA.FTZ R0, R209, R66.reuse, R67 ;  /* 0x00000042d1007223 */ /* 0x080fe20000010043 */
[----:B------:R-:W-:Y:S01]  /*3c30*/  FADD.FTZ R199, R199, -R56 ;  /* 0x80000038c7c77221 */ /* 0x000fe20000010000 */
[----:B------:R-:W-:Y:S02]  /*3c40*/  HADD2.F32 R58, -RZ, R39.H1_H1 ;  /* 0x30000027ff3a7230 */ /* 0x000fe40000004100 */
[----:B------:R-:W-:Y:S01]  /*3c50*/  FADD.FTZ R65, R210, -R61 ;  /* 0x8000003dd2417221 */ /* 0x000fe20000010000 */
[----:B------:R-:W-:Y:S01]  /*3c60*/  FADD.FTZ R207, R207, -R0 ;  /* 0x80000000cfcf7221 */ /* 0x000fe20000010000 */
[----:B------:R-:W-:Y:S01]  /*3c70*/  FFMA.FTZ R0, R205, R66, R67 ;  /* 0x00000042cd007223 */ /* 0x000fe20000010043 */
[----:B------:R-:W-:-:S02]  /*3c80*/  HADD2.F32 R56, -RZ, R38.H0_H0 ;  /* 0x20000026ff387230 */ /* 0x000fc40000004100 */
[-CC-:B------:R-:W-:Y:S01]  /*3c90*/  FFMA.FTZ R61, R208, R66.reuse, R67.reuse ;  /* 0x00000042d03d7223 */ /* 0x180fe20000010043 */
[-CC-:B------:R-:W-:Y:S01]  /*3ca0*/  FFMA.FTZ R57, R200, R66.reuse, R67.reuse ;  /* 0x00000042c8397223 */ /* 0x180fe20000010043 */
[----:B------:R-:W-:Y:S01]  /*3cb0*/  FADD.FTZ R203, R203, -R0 ;  /* 0x80000000cbcb7221 */ /* 0x000fe20000010000 */
        /* <DEDUP_REMOVED lines=11> */
[C---:B------:R-:W-:Y:S01]  /*3d70*/  FFMA.FTZ R62, R160.reuse, R61, R63 ;  /* 0x0000003da03e7223 */ /* 0x040fe2000001003f */
[----:B------:R-:W-:Y:S02]  /*3d80*/  HADD2.F32 R56, -RZ, R36.H1_H1 ;  /* 0x30000024ff387230 */ /* 0x000fe40000004100 */
[C---:B------:R-:W-:Y:S01]  /*3d90*/  FFMA.FTZ R199, R160.reuse, R199, R58 ;  /* 0x000000c7a0c77223 */ /* 0x040fe2000001003a */
[C---:B------:R-:W-:Y:S01]  /*3da0*/  FFMA.FTZ R60, R160.reuse, R59, R60 ;  /* 0x0000003ba03c7223 */ /* 0x040fe2000001003c */
[----:B------:R-:W-:Y:S01]  /*3db0*/  FFMA.FTZ R0, R160, R195, R0 ;  /* 0x000000c3a0007223 */ /* 0x000fe20000010000 */
[----:B------:R-:W-:Y:S01]  /*3dc0*/  F2FP.F16.F32.PACK_AB R59, R64, R207 ;  /* 0x000000cf403b723e */ /* 0x000fe200000000ff */
[----:B------:R-:W-:Y:S01]  /*3dd0*/  FFMA.FTZ R61, R160, R57, R56 ;  /* 0x00000039a03d7223 */ /* 0x000fe20000010038 */
[----:B------:R-:W-:-:S02]  /*3de0*/  F2FP.F16.F32.PACK_AB R58, R62, R203 ;  /* 0x000000cb3e3a723e */ /* 0x000fc400000000ff */
[----:B------:R-:W-:Y:S02]  /*3df0*/  F2FP.F16.F32.PACK_AB R57, R60, R199 ;  /* 0x000000c73c39723e */ /* 0x000fe400000000ff */
[----:B------:R-:W-:Y:S01]  /*3e00*/  F2FP.F16.F32.PACK_AB R56, R61, R0 ;  /* 0x000000003d38723e */ /* 0x000fe200000000ff */
[----:B------:R-:W-:Y:S06]  /*3e10*/  BRA `(.L_x_2217) ;  /* 0x0000000800187947 */ /* 0x000fec0003800000 */
.L_x_2214:
        /* <DEDUP_REMOVED lines=39> */
.L_x_2220:
[-CC-:B------:R-:W-:Y:S01]  /*4090*/  FFMA.FTZ R0, R197, R66.reuse, R67.reuse ;  /* 0x00000042c5007223 */ /* 0x180fe20000010043 */
[-CC-:B0-----:R-:W-:Y:S01]  /*40a0*/  FFMA.FTZ R52, R201, R66.reuse, R67.reuse ;  /* 0x00000042c9347223 */ /* 0x181fe20000010043 */
[-CC-:B------:R-:W-:Y:S01]  /*40b0*/  FFMA.FTZ R61, R212, R66.reuse, R67.reuse ;  /* 0x00000042d43d7223 */ /* 0x180fe20000010043 */
[-CC-:B------:R-:W-:Y:S01]  /*40c0*/  FFMA.FTZ R53, R200, R66.reuse, R67.reuse ;  /* 0x00000042c8357223 */ /* 0x180fe20000010043 */
        /* <DEDUP_REMOVED lines=29> */
.L_x_2219:
[----:B------:R-:W-:Y:S05]  /*42a0*/  @!P1 BRA `(.L_x_2221) ;  /* 0x0000000000849947 */ /* 0x000fea0003800000 */
        /* <DEDUP_REMOVED lines=33> */
.L_x_2221:
        /* <DEDUP_REMOVED lines=28> */
.L_x_2217:
        /* <DEDUP_REMOVED lines=56> */
.L_x_2224:
        /* <DEDUP_REMOVED lines=41> */
.L_x_2223:
        /* <DEDUP_REMOVED lines=42> */
.L_x_2226:
        /* <DEDUP_REMOVED lines=37> */
.L_x_2222:
        /* <DEDUP_REMOVED lines=39> */
.L_x_2228:
        /* <DEDUP_REMOVED lines=33> */
.L_x_2227:
        /* <DEDUP_REMOVED lines=34> */
.L_x_2229:
        /* <DEDUP_REMOVED lines=28> */
.L_x_2225:
        /* <DEDUP_REMOVED lines=56> */
.L_x_2232:
        /* <DEDUP_REMOVED lines=41> */
.L_x_2231:
        /* <DEDUP_REMOVED lines=42> */
.L_x_2234:
        /* <DEDUP_REMOVED lines=37> */
.L_x_2230:
        /* <DEDUP_REMOVED lines=39> */
.L_x_2236:
        /* <DEDUP_REMOVED lines=33> */
.L_x_2235:
        /* <DEDUP_REMOVED lines=34> */
.L_x_2237:
        /* <DEDUP_REMOVED lines=28> */
.L_x_2233:
        /* <DEDUP_REMOVED lines=18> */
.L_x_2205:
        /* <DEDUP_REMOVED lines=24> */
.L_x_2239:
        /* <DEDUP_REMOVED lines=10> */
.L_x_4859:


//--------------------- .text._ZN10layer_norm31ln_parallel_residual_bwd_kernelINS_13Kernel_traitsIf6__halfS2_S2_fjLj8192ELj1ELj1ELj8ELj16ENS_18Kernel_traits_baseILj8192EfS2_S2_S2_fjLj256EEEEELb1ELb0ELb0EEEvNS_9BwdParamsE --------------------------
	.section	.text._ZN10layer_norm31ln_parallel_residual_bwd_kernelINS_13Kernel_traitsIf6__halfS2_S2_fjLj8192ELj1ELj1ELj8ELj16ENS_18Kernel_traits_baseILj8192EfS2_S2_S2_fjLj256EEEEELb1ELb0ELb0EEEvNS_9BwdParamsE,"ax",@progbits
	.align	128
        .global         _ZN10layer_norm31ln_parallel_residual_bwd_kernelINS_13Kernel_traitsIf6__halfS2_S2_fjLj8192ELj1ELj1ELj8ELj16ENS_18Kernel_traits_baseILj8192EfS2_S2_S2_fjLj256EEEEELb1ELb0ELb0EEEvNS_9BwdParamsE
        .type           _ZN10layer_norm31ln_parallel_residual_bwd_kernelINS_13Kernel_traitsIf6__halfS2_S2_fjLj8192ELj1ELj1ELj8ELj16ENS_18Kernel_traits_baseILj8192EfS2_S2_S2_fjLj256EEEEELb1ELb0ELb0EEEvNS_9BwdParamsE,@function
        .size           _ZN10layer_norm31ln_parallel_residual_bwd_kernelINS_13Kernel_traitsIf6__halfS2_S2_fjLj8192ELj1ELj1ELj8ELj16ENS_18Kernel_traits_baseILj8192EfS2_S2_S2_fjLj256EEEEELb1ELb0ELb0EEEvNS_9BwdParamsE,(.L_x_4860 - _ZN10layer_norm31ln_parallel_residual_bwd_kernelINS_13Kernel_traitsIf6__halfS2_S2_fjLj8192ELj1ELj1ELj8ELj16ENS_18Kernel_traits_baseILj8192EfS2_S2_S2_fjLj256EEEEELb1ELb0ELb0EEEvNS_9BwdParamsE)
        .other          _ZN10layer_norm31ln_parallel_residual_bwd_kernelINS_13Kernel_traitsIf6__halfS2_S2_fjLj8192ELj1ELj1ELj8ELj16ENS_18Kernel_traits_baseILj8192EfS2_S2_S2_fjLj256EEEEELb1ELb0ELb0EEEvNS_9BwdParamsE,@"STO_CUDA_ENTRY STV_DEFAULT"
_ZN10layer_norm31ln_parallel_residual_bwd_kernelINS_13Kernel_traitsIf6__halfS2_S2_fjLj8192ELj1ELj1ELj8ELj16ENS_18Kernel_traits_baseILj8192EfS2_S2_S2_fjLj256EEEEELb1ELb0ELb0EEEvNS_9BwdParamsE:
.text._ZN10layer_norm31ln_parallel_residual_bwd_kernelINS_13Kernel_traitsIf6__halfS2_S2_fjLj8192ELj1ELj1ELj8ELj16ENS_18Kernel_traits_baseILj8192EfS2_S2_S2_fjLj256EEEEELb1ELb0ELb0EEEvNS_9BwdParamsE:
        /* <DEDUP_REMOVED lines=172> */
[----:B------:R0:W-:Y:S04]  /*0ac0*/  @P3 STL.64 [R1+0x48], R42 ;  /* 0x0000482a01003387 */ /* 0x0001e80000100a00 */
[----:B------:R0:W-:Y:S04]  /*0ad0*/  @P4 STL.64 [R1+0x30], R36 ;  /* 0x0000302401004387 */ /* 0x0001e80000100a00 */
        /* <DEDUP_REMOVED lines=8> */
[----:B------:R-:W1:Y:S01]  /*0b60*/  LDCU.U8 UR6, c[0x0][0x410] ;  /* 0x00008200ff0677ac */ /* 0x000e620008000000 */
        /* <DEDUP_REMOVED lines=65> */
[----:B------:R-:W2:Y:S01]  /*0f80*/  LDCU UR23, c[0x0][0x408] ;  /* 0x00008100ff1777ac */ /* 0x000ea20008000800 */
        /* <DEDUP_REMOVED lines=8> */
[----:B-1----:R-:W-:-:S11]  /*1010*/  UISETP.NE.AND UP2, UPT, UR6, URZ, UPT ;  /* 0x000000ff0600728c */ /* 0x002fd6000bf45270 */
.L_x_2291:
[----:B0-----:R-:W-:-:S06]  /*1020*/  UIMAD.WIDE UR6, UR9, 0x4, UR12 ;  /* 0x00000004090678a5 */ /* 0x001fcc000f8e020c */
[----:B-123--:R-:W-:Y:S02]  /*1030*/  MOV R144, UR6 ;  /* 0x0000000600907c02 */ /* 0x00efe40008000f00 */
[----:B------:R-:W-:Y:S01]  /*1040*/  MOV R145, UR7 ;  /* 0x0000000700917c02 */ /* 0x000fe20008000f00 */
[----:B------:R-:W-:-:S04]  /*1050*/  UIMAD.WIDE UR6, UR9, 0x4, UR14 ;  /* 0x00000004090678a5 */ /* 0x000fc8000f8e020e */
[----:B-----5:R0:W5:Y:S02]  /*1060*/  LDG.E R9, desc[UR10][R144.64] ;  /* 0x0000000a90097981 */ /* 0x020164000c1e1900 */
[----:B0-----:R-:W-:Y:S02]  /*1070*/  MOV R144, UR6 ;  /* 0x0000000600907c02 */ /* 0x001fe40008000f00 */
[----:B------:R-:W-:-:S05]  /*1080*/  MOV R145, UR7 ;  /* 0x0000000700917c02 */ /* 0x000fca0008000f00 */
[----:B------:R-:W2:Y:S01]  /*1090*/  LDG.E R144, desc[UR10][R144.64] ;  /* 0x0000000a90907981 */ /* 0x000ea2000c1e1900 */
        /* <DEDUP_REMOVED lines=9> */
[----:B-----5:R-:W-:-:S04]  /*1130*/  FSEL R9, R9, RZ, P0 ;  /* 0x000000ff09097208 */ /* 0x020fc80000000000 */
[----:B------:R-:W-:Y:S02]  /*1140*/  R2UR UR25, R9 ;  /* 0x00000000091972ca */ /* 0x000fe400000e0000 */
[----:B------:R-:W-:-:S04]  /*1150*/  MOV R9, UR7 ;  /* 0x0000000700097c02 */ /* 0x000fc80008000f00 */
[----:B------:R-:W-:-:S04]  /*1160*/  LEA.HI.SX32 R9, R9, R152, 0x1d ;  /* 0x0000009809097211 */ /* 0x000fc800078feaff */
[----:B------:R-:W-:Y:S02]  /*1170*/  MOV R228, R9 ;  /* 0x0000000900e47202 */ /* 0x000fe40000000f00 */
[----:B--2---:R-:W-:Y:S01]  /*1180*/  R2UR UR24, R144 ;  /* 0x00000000901872ca */ /* 0x004fe200000e0000 */
        /* <DEDUP_REMOVED lines=24> */
[----:B------:R-:W4:Y:S01]  /*1310*/  LDL R231, [R1+0xc4] ;  /* 0x0000c40001e77983 */ /* 0x000f220000100800 */
[----:B0-----:R-:W0:Y:S03]  /*1320*/  LDC.64 R32, c[0x0][0x3b0] ;  /* 0x0000ec00ff207b82 */ /* 0x001e260000000a00 */
[----:B------:R-:W4:Y:S06]  /*1330*/  LDL R230, [R1+0xe4] ;  /* 0x0000e40001e67983 */ /* 0x000f2c0000100800 */
        /* <DEDUP_REMOVED lines=84> */
[----:B------:R-:W-:Y:S01]  /*1880*/  FADD.FTZ R90, R90, R144 ;  /* 0x000000905a5a7221 */ /* 0x000fe20000010000 */
[-C--:B------:R-:W-:Y:S01]  /*1890*/  FFMA.FTZ R66, R172, R144.reuse, R66 ;  /* 0x00000090ac427223 */ /* 0x080fe20000010042 */
[----:B------:R-:W-:Y:S01]  /*18a0*/  FADD.FTZ R147, R147, -UR25 ;  /* 0x8000001993937e21 */ /* 0x000fe20008010000 */
[----:B------:R-:W-:Y:S01]  /*18b0*/  FADD.FTZ R210, R210, R145 ;  /* 0x00000091d2d27221 */ /* 0x000fe20000010000 */
[----:B------:R-:W-:Y:S02]  /*18c0*/  FFMA.FTZ R246, R172, R145, R246 ;  /* 0x00000091acf67223 */ /* 0x000fe400000100f6 */
[----:B------:R-:W-:Y:S01]  /*18d0*/  FMUL.FTZ R186, R147, UR24 ;  /* 0x0000001893ba7c20 */ /* 0x000fe20008410000 */
[----:B------:R-:W-:Y:S01]  /*18e0*/  IADD3 R228, PT, PT, R9, 0x100, RZ ;  /* 0x0000010009e47810 */ /* 0x000fe20007ffe0ff */
[----:B----4-:R-:W-:Y:S01]  /*18f0*/  FMUL.FTZ R146, R173, R144 ;  /* 0x00000090ad927220 */ /* 0x010fe20000410000 */
[----:B------:R-:W-:-:S03]  /*1900*/  HADD2.F32 R144, -RZ, R151.H1_H1 ;  /* 0x30000097ff907230 */ /* 0x000fc60000004100 */
[----:B--2---:R-:W-:Y:S01]  /*1910*/  FFMA.FTZ R173, R153, R145, R146 ;  /* 0x0000009199ad7223 */ /* 0x004fe20000010092 */
[----:B------:R-:W-:Y:S02]  /*1920*/  HADD2.F32 R145, -RZ, R155.H1_H1 ;  /* 0x3000009bff917230 */ /* 0x000fe40000004100 */
[-C--:B------:R-:W-:Y:S01]  /*1930*/  FMUL.FTZ R146, R152, R144.reuse ;  /* 0x0000009098927220 */ /* 0x080fe20000410000 */
[----:B------:R-:W-:Y:S01]  /*1940*/  FADD.FTZ R91, R91, R144 ;  /* 0x000000905b5b7221 */ /* 0x000fe20000010000 */
[----:B------:R-:W-:Y:S01]  /*1950*/  FFMA.FTZ R67, R186, R144, R67 ;  /* 0x00000090ba437223 */ /* 0x000fe20000010043 */
[----:B------:R-:W-:Y:S01]  /*1960*/  FFMA.FTZ R144, R0, R8, RZ ;  /* 0x0000000800907223 */ /* 0x000fe200000100ff */
[----:B------:R-:W-:Y:S01]  /*1970*/  FADD.FTZ R211, R211, R145 ;  /* 0x00000091d3d37221 */ /* 0x000fe20000010000 */
[-C--:B------:R-:W-:Y:S01]  /*1980*/  FFMA.FTZ R247, R186, R145.reuse, R247 ;  /* 0x00000091baf77223 */ /* 0x080fe200000100f7 */
[----:B---3--:R-:W-:Y:S01]  /*1990*/  FFMA.FTZ R187, R149, R145, R146 ;  /* 0x0000009195bb7223 */ /* 0x008fe20000010092 */
[----:B------:R-:W-:Y:S01]  /*19a0*/  FADD.FTZ R145, RZ, R8 ;  /* 0x00000008ff917221 */ /* 0x000fe20000010000 */
        /* <DEDUP_REMOVED lines=13> */
[----:B------:R-:W-:-:S07]  /*1a80*/  FADD.FTZ R194, R145, R187 ;  /* 0x000000bb91c27221 */ /* 0x000fce0000010000 */
.L_x_2242:
[----:B----4-:R-:W-:Y:S05]  /*1a90*/  BSYNC.RECONVERGENT B0 ;  /* 0x0000000000007941 */ /* 0x010fea0003800200 */
.L_x_2241:
        /* <DEDUP_REMOVED lines=20> */
[----:B------:R-:W-:-:S03]  /*1be0*/  ISETP.NE.U32.AND P0, PT, RZ, UR18, PT ;  /* 0x00000012ff007c0c */ /* 0x000fc6000bf05070 */
[----:B------:R-:W4:Y:S01]  /*1bf0*/  LDL R252, [R1+0xa0] ;  /* 0x0000a00001fc7983 */ /* 0x000f220000100800 */
[----:B------:R-:W-:Y:S02]  /*1c00*/  ISETP.NE.AND.EX P1, PT, RZ, UR19, PT, P0 ;  /* 0x00000013ff007c0c */ /* 0x000fe4000bf25300 */
[----:B------:R-:W-:Y:S01]  /*1c10*/  ISETP.NE.U32.AND P0, PT, RZ, UR16, PT ;  /* 0x00000010ff007c0c */ /* 0x000fe2000bf05070 */
[----:B------:R-:W4:Y:S01]  /*1c20*/  LDL R231, [R1+0x84] ;  /* 0x0000840001e77983 */ /* 0x000f220000100800 */
[----:B0-----:R-:W0:Y:S02]  /*1c30*/  LDC.64 R12, c[0x0][0x3b0] ;  /* 0x0000ec00ff0c7b82 */ /* 0x001e240000000a00 */
[----:B------:R-:W-:Y:S01]  /*1c40*/  ISETP.NE.AND.EX P0, PT, RZ, UR17, PT, P0 ;  /* 0x00000011ff007c0c */ /* 0x000fe2000bf05300 */
        /* <DEDUP_REMOVED lines=99> */
[----:B------:R-:W-:Y:S01]  /*2280*/  FADD.FTZ R144, R194, R6 ;  /* 0x00000006c2907221 */ /* 0x000fe20000010000 */
[----:B------:R-:W-:Y:S01]  /*2290*/  FADD.FTZ R203, R203, R145 ;  /* 0x00000091cbcb7221 */ /* 0x000fe20000010000 */
[-C--:B------:R-:W-:Y:S01]  /*22a0*/  FFMA.FTZ R239, R188, R145.reuse, R239 ;  /* 0x00000091bcef7223 */ /* 0x080fe200000100ef */
[----:B---3--:R-:W-:Y:S01]  /*22b0*/  FFMA.FTZ R189, R149, R145, R146 ;  /* 0x0000009195bd7223 */ /* 0x008fe20000010092 */
        /* <DEDUP_REMOVED lines=15> */
.L_x_2244:
[----:B------:R-:W-:Y:S05]  /*23b0*/  BSYNC.RECONVERGENT B0 ;  /* 0x0000000000007941 */ /* 0x000fea0003800200 */
.L_x_2243:
        /* <DEDUP_REMOVED lines=123> */
[-C--:B---3--:R-:W-:Y:S01]  /*2b70*/  FMUL.FTZ R146, R149, R144.reuse ;  /* 0x0000009095927220 */ /* 0x088fe20000410000 */
[----:B------:R-:W-:Y:S01]  /*2b80*/  FADD.FTZ R107, R107, R144 ;  /* 0x000000906b6b7221 */ /* 0x000fe20000010000 */
[----:B------:R-:W-:Y:S01]  /*2b90*/  FFMA.FTZ R75, R190, R144, R75 ;  /* 0x00000090be4b7223 */ /* 0x000fe2000001004b */
[----:B------:R-:W-:Y:S01]  /*2ba0*/  FADD.FTZ R144, R194, R4 ;  /* 0x00000004c2907221 */ /* 0x000fe20000010000 */
[----:B------:R-:W-:Y:S01]  /*2bb0*/  FADD.FTZ R51, R51, R145 ;  /* 0x0000009133337221 */ /* 0x000fe20000010000 */
[-C--:B------:R-:W-:Y:S01]  /*2bc0*/  FFMA.FTZ R227, R190, R145.reuse, R227 ;  /* 0x00000091bee37223 */ /* 0x080fe200000100e3 */
        /* <DEDUP_REMOVED lines=16> */
.L_x_2246:
[----:B------:R-:W-:Y:S05]  /*2cd0*/  BSYNC.RECONVERGENT B0 ;  /* 0x0000000000007941 */ /* 0x000fea0003800200 */
.L_x_2245:
        /* <DEDUP_REMOVED lines=12> */
[----:B------:R-:W4:Y:S01]  /*2da0*/  LDL R185, [R1+0x1c] ;  /* 0x00001c0001b97983 */ /* 0x000f220000100800 */
[----:B------:R-:W-:Y:S01]  /*2db0*/  ISETP.NE.U32.AND P1, PT, RZ, UR18, PT ;  /* 0x00000012ff007c0c */ /* 0x000fe2000bf25070 */
[----:B------:R-:W0:Y:S02]  /*2dc0*/  LDC.64 R156, c[0x0][0x3b0] ;  /* 0x0000ec00ff9c7b82 */ /* 0x000e240000000a00 */
[----:B------:R1:W2:Y:S02]  /*2dd0*/  LDG.E.128 R144, desc[UR10][R2.64] ;  /* 0x0000000a02907981 */ /* 0x0002a4000c1e1d00 */
[C---:B-1----:R-:W-:Y:S02]  /*2de0*/  IMAD.WIDE.U32 R22, R228.reuse, 0x10, R22 ;  /* 0x00000010e4167825 */ /* 0x042fe400078e0016 */
[----:B------:R-:W4:Y:S04]  /*2df0*/  LDL R192, [R1+0x3c] ;  /* 0x00003c0001c07983 */ /* 0x000f280000100800 */
[----:B------:R-:W3:Y:S01]  /*2e00*/  LDG.E.128 R148, desc[UR10][R22.64] ;  /* 0x0000000a16947981 */ /* 0x000ee2000c1e1d00 */
[----:B------:R-:W-:-:S03]  /*2e10*/  IMAD.WIDE.U32 R24, R228, 0x10, R24 ;  /* 0x00000010e4187825 */ /* 0x000fc600078e0018 */
[----:B------:R-:W4:Y:S04]  /*2e20*/  LDL R193, [R1] ;  /* 0x0000000001c17983 */ /* 0x000f280000100800 */
[----:B------:R1:W4:Y:S01]  /*2e30*/  LDG.E.128 R152, desc[UR10][R24.64] ;  /* 0x0000000a18987981 */ /* 0x000322000c1e1d00 */
[----:B------:R-:W-:Y:S02]  /*2e40*/  ISETP.NE.AND.EX P1, PT, RZ, UR19, PT, P1 ;  /* 0x00000013ff007c0c */ /* 0x000fe4000bf25310 */
[----:B------:R-:W-:Y:S01]  /*2e50*/  ISETP.NE.U32.AND P0, PT, RZ, UR16, PT ;  /* 0x00000010ff007c0c */ /* 0x000fe2000bf05070 */
[----:B------:R-:W4:Y:S04]  /*2e60*/  LDL R252, [R1+0x20] ;  /* 0x0000200001fc7983 */ /* 0x000f280000100800 */
[----:B------:R-:W4:Y:S04]  /*2e70*/  LDL R231, [R1+0x4] ;  /* 0x0000040001e77983 */ /* 0x000f280000100800 */
[----:B------:R-:W4:Y:S02]  /*2e80*/  LDL R230, [R1+0x24] ;  /* 0x0000240001e67983 */ /* 0x000f240000100800 */
[----:B------:R-:W0:Y:S01]  /*2e90*/  @P1 LDC.64 R2, c[0x0][0x3b8] ;  /* 0x0000ee00ff021b82 */ /* 0x000e220000000a00 */
[----:B------:R-:W-:-:S13]  /*2ea0*/  ISETP.NE.AND.EX P0, PT, RZ, UR17, PT, P0 ;  /* 0x00000011ff007c0c */ /* 0x000fda000bf05300 */
[----:B-1----:R-:W1:Y:S01]  /*2eb0*/  @P0 LDC.64 R24, c[0x0][0x438] ;  /* 0x00010e00ff180b82 */ /* 0x002e620000000a00 */
[----:B0-----:R-:W-:-:S04]  /*2ec0*/  @P1 IMAD.WIDE.U32 R22, R228, 0x8, R2 ;  /* 0x00000008e4161825 */ /* 0x001fc800078e0002 */
[C---:B------:R-:W-:Y:S01]  /*2ed0*/  IMAD.WIDE.U32 R2, R228.reuse, 0x8, R156 ;  /* 0x00000008e4027825 */ /* 0x040fe200078e009c */
[----:B------:R-:W5:Y:S04]  /*2ee0*/  @P1 LDG.E.64 R42, desc[UR10][R22.64] ;  /* 0x0000000a162a1981 */ /* 0x000f68000c1e1b00 */
[----:B------:R2:W5:Y:S01]  /*2ef0*/  LDG.E.64 R156, desc[UR10][R2.64] ;  /* 0x0000000a029c7981 */ /* 0x000562000c1e1b00 */
[----:B-1----:R-:W-:-:S05]  /*2f00*/  @P0 IMAD.WIDE.U32 R24, R228, 0x10, R24 ;  /* 0x00000010e4180825 */ /* 0x002fca00078e0018 */
[----:B------:R0:W5:Y:S01]  /*2f10*/  @P0 LDG.E.128 R140, desc[UR10][R24.64] ;  /* 0x0000000a188c0981 */ /* 0x000162000c1e1d00 */
[----:B--2---:R-:W-:-:S05]  /*2f20*/  HADD2.F32 R3, -RZ, R144.H0_H0 ;  /* 0x20000090ff037230 */ /* 0x004fca0000004100 */
[----:B------:R-:W-:Y:S01]  /*2f30*/  FADD.FTZ R3, R3, -UR25 ;  /* 0x8000001903037e21 */ /* 0x000fe20008010000 */
[----:B---3--:R-:W-:-:S03]  /*2f40*/  HADD2.F32 R22, -RZ, R148.H0_H0 ;  /* 0x20000094ff167230 */ /* 0x008fc60000004100 */
[----:B------:R-:W-:Y:S02]  /*2f50*/  FMUL.FTZ R3, R3, UR24 ;  /* 0x0000001803037c20 */ /* 0x000fe40008410000 */
[----:B------:R-:W-:Y:S01]  /*2f60*/  FMUL.FTZ R23, R167, R22 ;  /* 0x00000016a7177220 */ /* 0x000fe20000410000 */
[----:B----4-:R-:W-:-:S05]  /*2f70*/  HADD2.F32 R2, -RZ, R152.H0_H0 ;  /* 0x20000098ff027230 */ /* 0x010fca0000004100 */
[----:B------:R-:W-:Y:S01]  /*2f80*/  FADD.FTZ R52, R52, R2 ;  /* 0x0000000234347221 */ /* 0x000fe20000010000 */
[CC--:B------:R-:W-:Y:S01]  /*2f90*/  FFMA.FTZ R220, R3.reuse, R2.reuse, R220 ;  /* 0x0000000203dc7223 */ /* 0x0c0fe200000100dc */
[----:B------:R-:W-:Y:S01]  /*2fa0*/  FFMA.FTZ R2, R168, R2, R23 ;  /* 0x00000002a8027223 */ /* 0x000fe20000010017 */
[----:B------:R-:W-:Y:S02]  /*2fb0*/  HADD2.F32 R23, -RZ, R144.H1_H1 ;  /* 0x30000090ff177230 */ /* 0x000fe40000004100 */
[----:B------:R-:W-:Y:S01]  /*2fc0*/  FADD.FTZ R108, R108, R22 ;  /* 0x000000166c6c7221 */ /* 0x000fe20000010000 */
[----:B------:R-:W-:Y:S02]  /*2fd0*/  FFMA.FTZ R76, R3, R22, R76 ;  /* 0x00000016034c7223 */ /* 0x000fe4000001004c */
[----:B------:R-:W-:Y:S01]  /*2fe0*/  FADD.FTZ R22, R23, -UR25 ;  /* 0x8000001917167e21 */ /* 0x000fe20008010000 */
[----:B0-----:R-:W-:-:S03]  /*2ff0*/  HADD2.F32 R24, -RZ, R148.H1_H1 ;  /* 0x30000094ff187230 */ /* 0x001fc60000004100 */
        /* <DEDUP_REMOVED lines=8> */
[----:B------:R-:W-:-:S02]  /*3080*/  HADD2.F32 R145, -RZ, R145.H1_H1 ;  /* 0x30000091ff917230 */ /* 0x000fc40000004100 */
[----:B------:R-:W-:Y:S01]  /*3090*/  FADD.FTZ R53, R53, R23 ;  /* 0x0000001735357221 */ /* 0x000fe20000010000 */
[-C--:B------:R-:W-:Y:S01]  /*30a0*/  FFMA.FTZ R221, R22, R23.reuse, R221 ;  /* 0x0000001716dd7223 */ /* 0x080fe200000100dd */
[----:B------:R-:W-:Y:S01]  /*30b0*/  FFMA.FTZ R23, R182, R23, R25 ;  /* 0x00000017b6177223 */ /* 0x000fe20000010019 */
[----:B------:R-:W-:Y:S02]  /*30c0*/  HADD2.F32 R25, -RZ, R153.H0_H0 ;  /* 0x20000099ff197230 */ /* 0x000fe40000004100 */
[----:B------:R-:W-:Y:S01]  /*30d0*/  FMUL.FTZ R24, R24, UR24 ;  /* 0x0000001818187c20 */ /* 0x000fe20008410000 */
[-C--:B------:R-:W-:Y:S01]  /*30e0*/  FMUL.FTZ R148, R183, R144.reuse ;  /* 0x00000090b7947220 */ /* 0x080fe20000410000 */
[----:B------:R-:W-:Y:S01]  /*30f0*/  FADD.FTZ R110, R110, R144 ;  /* 0x000000906e6e7221 */ /* 0x000fe20000010000 */
[----:B------:R-:W2:Y:S01]  /*3100*/  LDL R152, [R1+0xc] ;  /* 0x00000c0001987983 */ /* 0x000ea20000100800 */
[----:B------:R-:W-:Y:S01]  /*3110*/  FADD.FTZ R54, R54, R25 ;  /* 0x0000001936367221 */ /* 0x000fe20000010000 */
[-C--:B------:R-:W-:Y:S01]  /*3120*/  FFMA.FTZ R222, R24, R25.reuse, R222 ;  /* 0x0000001918de7223 */ /* 0x080fe200000100de */
        /* <DEDUP_REMOVED lines=75> */
.L_x_2248:
[----:B------:R-:W-:Y:S05]  /*35e0*/  BSYNC.RECONVERGENT B0 ;  /* 0x0000000000007941 */ /* 0x000fea0003800200 */
.L_x_2247:
        /* <DEDUP_REMOVED lines=32> */
.L_x_2250:
[----:B------:R-:W-:Y:S05]  /*37f0*/  BSYNC.RECONVERGENT B0 ;  /* 0x0000000000007941 */ /* 0x000fea0003800200 */
.L_x_2249:
        /* <DEDUP_REMOVED lines=98> */
[----:B------:R-:W-:-:S03]  /*3e20*/  LOP3.LUT P0, RZ, R32, 0xff, RZ, 0xc0, !PT ;  /* 0x000000ff20ff7812 */ /* 0x000fc6000780c0ff */
[----:B------:R-:W-:Y:S01]  /*3e30*/  FADD.FTZ R144, R16, -R144 ;  /* 0x8000009010907221 */ /* 0x000fe20000010000 */
[----:B------:R-:W-:-:S03]  /*3e40*/  FSEL R148, R148, RZ, P0 ;  /* 0x000000ff94947208 */ /* 0x000fc60000000000 */
[----:B------:R-:W-:-:S04]  /*3e50*/  FMUL.FTZ R144, R144, UR24 ;  /* 0x0000001890907c20 */ /* 0x000fc80008410000 */
[----:B------:R-:W-:-:S05]  /*3e60*/  FMUL.FTZ R144, R144, UR23 ;  /* 0x0000001790907c20 */ /* 0x000fca0008410000 */
[----:B------:R-:W-:-:S04]  /*3e70*/  FSEL R144, R144, RZ, P5 ;  /* 0x000000ff90907208 */ /* 0x000fc80002800000 */
[----:B------:R-:W-:Y:S01]  /*3e80*/  F2FP.F16.F32.PACK_AB R144, R144, R148 ;  /* 0x000000949090723e */ /* 0x000fe200000000ff */
[----:B------:R-:W-:Y:S06]  /*3e90*/  BRA `(.L_x_2256) ;  /* 0x0000002000247947 */ /* 0x000fec0003800000 */
.L_x_2255:
        /* <DEDUP_REMOVED lines=37> */
[C---:B------:R-:W-:Y:S01]  /*40f0*/  FMUL.FTZ R145, R125.reuse, UR23 ;  /* 0x000000177d917c20 */ /* 0x040fe20008410000 */
        /* <DEDUP_REMOVED lines=16> */
[----:B------:R-:W-:-:S04]  /*4200*/  F2FP.F16.F32.PACK_AB R124, R148, R124 ;  /* 0x0000007c947c723e */ /* 0x000fc800000000ff */
[----:B------:R-:W-:-:S04]  /*4210*/  FSEL R150, R150, RZ, P0 ;  /* 0x000000ff96967208 */ /* 0x000fc80000000000 */
[----:B------:R-:W-:Y:S01]  /*4220*/  F2FP.F16.F32.PACK_AB R144, R144, R150 ;  /* 0x000000969090723e */ /* 0x000fe200000000ff */
[----:B------:R-:W-:Y:S06]  /*4230*/  BRA `(.L_x_2256) ;  /* 0x0000001c003c7947 */ /* 0x000fec0003800000 */
.L_x_2254:
        /* <DEDUP_REMOVED lines=65> */
.L_x_2257:
        /* <DEDUP_REMOVED lines=17> */
[----:B------:R-:W-:Y:S01]  /*4760*/  F2FP.F16.F32.PACK_AB R127, R127, R124 ;  /* 0x0000007c7f7f723e */ /* 0x000fe200000000ff */
[----:B------:R-:W-:Y:S02]  /*4770*/  HADD2.F32 R148, -RZ, R120.H1_H1 ;  /* 0x30000078ff947230 */ /* 0x000fe40000004100 */
        /* <DEDUP_REMOVED lines=14> */
[----:B------:R-:W-:Y:S01]  /*4860*/  FSEL R144, R144, RZ, P5 ;  /* 0x000000ff90907208 */ /* 0x000fe20002800000 */
[----:B------:R-:W-:Y:S01]  /*4870*/  HADD2.F32 R125, -RZ, R121.H0_H0 ;  /* 0x20000079ff7d7230 */ /* 0x000fe20000004100 */
[----:B------:R-:W-:Y:S01]  /*4880*/  LOP3.LUT P0, RZ, R32, 0xff0000, RZ, 0xc0, !PT ;  /* 0x00ff000020ff7812 */ /* 0x000fe2000780c0ff */
[----:B------:R-:W-:Y:S01]  /*4890*/  FADD.FTZ R124, R14, -R124 ;  /* 0x8000007c0e7c7221 */ /* 0x000fe20000010000 */
[----:B------:R-:W-:-:S02]  /*48a0*/  F2FP.F16.F32.PACK_AB R147, R147, R144 ;  /* 0x000000909393723e */ /* 0x000fc400000000ff */
[----:B------:R-:W-:Y:S01]  /*48b0*/  LOP3.LUT P5, RZ, R32, 0xff000000, RZ, 0xc0, !PT ;  /* 0xff00000020ff7812 */ /* 0x000fe200078ac0ff */
[----:B------:R-:W-:Y:S01]  /*48c0*/  FFMA.FTZ R144, R124, UR24, R125 ;  /* 0x000000187c907c23 */ /* 0x000fe2000801007d */
[----:B------:R-:W-:Y:S01]  /*48d0*/  FFMA.FTZ R125, R165, UR6, R149 ;  /* 0x00000006a57d7c23 */ /* 0x000fe20008010095 */
[----:B------:R-:W-:-:S03]  /*48e0*/  HADD2.F32 R124, -RZ, R121.H1_H1 ;  /* 0x30000079ff7c7230 */ /* 0x000fc60000004100 */
        /* <DEDUP_REMOVED lines=24> */
.L_x_2253:
        /* <DEDUP_REMOVED lines=81> */
.L_x_2259:
        /* <DEDUP_REMOVED lines=79> */
.L_x_2258:
        /* <DEDUP_REMOVED lines=86> */
.L_x_2260:
        /* <DEDUP_REMOVED lines=64> */
[----:B------:R-:W-:Y:S01]  /*5dd0*/  FSEL R124, R145, RZ, P5 ;  /* 0x000000ff917c7208 */ /* 0x000fe20002800000 */
[----:B------:R-:W-:Y:S01]  /*5de0*/  FMUL.FTZ R150, R148, UR23 ;  /* 0x0000001794967c20 */ /* 0x000fe20008410000 */
        /* <DEDUP_REMOVED lines=9> */
[----:B------:R-:W-:-:S02]  /*5e80*/  F2FP.F16.F32.PACK_AB R145, R145, R116 ;  /* 0x000000749191723e */ /* 0x000fc400000000ff */
[----:B------:R-:W-:Y:S01]  /*5e90*/  LOP3.LUT P0, RZ, R30, 0xff00, RZ, 0xc0, !PT ;  /* 0x0000ff001eff7812 */ /* 0x000fe2000780c0ff */
[----:B------:R-:W-:Y:S01]  /*5ea0*/  FMUL.FTZ R116, R124, UR23 ;  /* 0x000000177c747c20 */ /* 0x000fe20008410000 */
[----:B------:R-:W-:Y:S02]  /*5eb0*/  FSEL R151, R150, RZ, P5 ;  /* 0x000000ff96977208 */ /* 0x000fe40002800000 */
[----:B------:R-:W-:Y:S02]  /*5ec0*/  F2FP.F16.F32.PACK_AB R124, R124, R148 ;  /* 0x000000947c7c723e */ /* 0x000fe400000000ff */
[----:B------:R-:W-:Y:S02]  /*5ed0*/  FSEL R144, R116, RZ, P6 ;  /* 0x000000ff74907208 */ /* 0x000fe40003000000 */
[----:B------:R-:W-:Y:S02]  /*5ee0*/  LOP3.LUT P6, RZ, R32, 0xff, RZ, 0xc0, !PT ;  /* 0x000000ff20ff7812 */ /* 0x000fe400078cc0ff */
[----:B------:R-:W-:-:S02]  /*5ef0*/  FSEL R116, R116, RZ, P0 ;  /* 0x000000ff74747208 */ /* 0x000fc40000000000 */
[----:B------:R-:W-:Y:S02]  /*5f00*/  FSEL R150, R150, RZ, P6 ;  /* 0x000000ff96967208 */ /* 0x000fe40003000000 */
[----:B------:R-:W-:Y:S02]  /*5f10*/  F2FP.F16.F32.PACK_AB R116, R116, R151 ;  /* 0x000000977474723e */ /* 0x000fe400000000ff */
[----:B------:R-:W-:-:S07]  /*5f20*/  F2FP.F16.F32.PACK_AB R144, R144, R150 ;  /* 0x000000969090723e */ /* 0x000fce00000000ff */
.L_x_2256:
        /* <DEDUP_REMOVED lines=14> */
.L_x_2252:
[----:B------:R-:W-:Y:S05]  /*6010*/  BSYNC.RECONVERGENT B0 ;  /* 0x0000000000007941 */ /* 0x000fea0003800200 */
.L_x_2251:
        /* <DEDUP_REMOVED lines=74> */
[----:B------:R-:W-:Y:S01]  /*64c0*/  FSEL R124, R145, RZ, P6 ;  /* 0x000000ff917c7208 */ /* 0x000fe20003000000 */
[----:B------:R-:W-:Y:S01]  /*64d0*/  FMUL.FTZ R150, R148, UR23 ;  /* 0x0000001794967c20 */ /* 0x000fe20008410000 */
        /* <DEDUP_REMOVED lines=9> */
[----:B------:R-:W-:Y:S02]  /*6570*/  F2FP.F16.F32.PACK_AB R145, R145, R116 ;  /* 0x000000749191723e */ /* 0x000fe400000000ff */
        /* <DEDUP_REMOVED lines=12> */
.L_x_2265:
[----:B0-----:R-:W-:Y:S01]  /*6640*/  FFMA.FTZ R116, R176, UR6, R149 ;  /* 0x00000006b0747c23 */ /* 0x001fe20008010095 */
        /* <DEDUP_REMOVED lines=82> */
.L_x_2264:
        /* <DEDUP_REMOVED lines=82> */
.L_x_2267:
        /* <DEDUP_REMOVED lines=75> */
.L_x_2263:
        /* <DEDUP_REMOVED lines=72> */
.L_x_2269:
[----:B0-----:R-:W-:Y:S01]  /*79c0*/  FFMA.FTZ R144, R176, UR6, R149 ;  /* 0x00000006b0907c23 */ /* 0x001fe20008010095 */
        /* <DEDUP_REMOVED lines=61> */
.L_x_2268:
        /* <DEDUP_REMOVED lines=61> */
.L_x_2270:
        /* <DEDUP_REMOVED lines=52> */
[----:B------:R-:W-:-:S07]  /*84b0*/  F2FP.F16.F32.PACK_AB R144, R144, R148 ;  /* 0x000000949090723e */ /* 0x000fce00000000ff */
.L_x_2266:
        /* <DEDUP_REMOVED lines=13> */
.L_x_2262:
[----:B------:R-:W-:Y:S05]  /*8590*/  BSYNC.RECONVERGENT B0 ;  /* 0x0000000000007941 */ /* 0x000fea0003800200 */
.L_x_2261:
        /* <DEDUP_REMOVED lines=11> */
[--C-:B01----:R-:W-:Y:S01]  /*8650*/  FFMA.FTZ R118, R180, UR6, R149.reuse ;  /* 0x00000006b4767c23 */ /* 0x103fe20008010095 */
        /* <DEDUP_REMOVED lines=86> */
.L_x_2275:
[----:B01----:R-:W-:Y:S01]  /*8bc0*/  FFMA.FTZ R116, R180, UR6, R149 ;  /* 0x00000006b4747c23 */ /* 0x003fe20008010095 */
        /* <DEDUP_REMOVED lines=82> */
.L_x_2274:
        /* <DEDUP_REMOVED lines=82> */
.L_x_2277:
        /* <DEDUP_REMOVED lines=75> */
.L_x_2273:
        /* <DEDUP_REMOVED lines=13> */
[--C-:B01----:R-:W-:Y:S02]  /*9b90*/  HADD2.F32 R145, -RZ, R138.reuse.H0_H0 ;  /* 0x2000008aff917230 */ /* 0x103fe40000004100 */
        /* <DEDUP_REMOVED lines=58> */
.L_x_2279:
[----:B01----:R-:W-:Y:S01]  /*9f40*/  FFMA.FTZ R144, R180, UR6, R149 ;  /* 0x00000006b4907c23 */ /* 0x003fe20008010095 */
        /* <DEDUP_REMOVED lines=61> */
.L_x_2278:
        /* <DEDUP_REMOVED lines=61> */
.L_x_2280:
        /* <DEDUP_REMOVED lines=53> */
.L_x_2276:
        /* <DEDUP_REMOVED lines=13> */
.L_x_2272:
[----:B------:R-:W-:Y:S05]  /*ab10*/  BSYNC.RECONVERGENT B0 ;  /* 0x0000000000007941 */ /* 0x000fea0003800200 */
.L_x_2271:
        /* <DEDUP_REMOVED lines=11> */
[--C-:B012---:R-:W-:Y:S01]  /*abd0*/  FFMA.FTZ R118, R184, UR6, R149.reuse ;  /* 0x00000006b8767c23 */ /* 0x107fe20008010095 */
        /* <DEDUP_REMOVED lines=48> */
[----:B------:R-:W-:Y:S01]  /*aee0*/  FSEL R144, R125, RZ, P5 ;  /* 0x000000ff7d907208 */ /* 0x000fe20002800000 */
[----:B------:R-:W-:Y:S01]  /*aef0*/  FMUL.FTZ R145, R117, UR23 ;  /* 0x0000001775917c20 */ /* 0x000fe20008410000 */
[----:B------:R-:W-:Y:S02]  /*af00*/  FSEL R125, R125, RZ, P6 ;  /* 0x000000ff7d7d7208 */ /* 0x000fe40003000000 */
[----:B------:R-:W-:Y:S02]  /*af10*/  LOP3.LUT P5, RZ, R42, 0xff0000, RZ, 0xc0, !PT ;  /* 0x00ff00002aff7812 */ /* 0x000fe400078ac0ff */
[----:B------:R-:W-:Y:S02]  /*af20*/  F2FP.F16.F32.PACK_AB R146, R125, R124 ;  /* 0x0000007c7d92723e */ /* 0x000fe400000000ff */
[C---:B------:R-:W-:Y:S01]  /*af30*/  F2FP.F16.F32.PACK_AB R125, R116.reuse, R117 ;  /* 0x00000075747d723e */ /* 0x040fe200000000ff */
[----:B------:R-:W-:Y:S01]  /*af40*/  FMUL.FTZ R116, R116, UR23 ;  /* 0x0000001774747c20 */ /* 0x000fe20008410000 */
[----:B------:R-:W-:-:S02]  /*af50*/  LOP3.LUT P6, RZ, R42, 0xff000000, RZ, 0xc0, !PT ;  /* 0xff0000002aff7812 */ /* 0x000fc400078cc0ff */
[----:B------:R-:W-:Y:S02]  /*af60*/  FSEL R117, R145, RZ, P5 ;  /* 0x000000ff91757208 */ /* 0x000fe40002800000 */
[----:B------:R-:W-:Y:S02]  /*af70*/  FSEL R124, R116, RZ, P6 ;  /* 0x000000ff747c7208 */ /* 0x000fe40003000000 */
[----:B------:R-:W-:Y:S01]  /*af80*/  F2FP.F16.F32.PACK_AB R118, R144, R118 ;  /* 0x000000769076723e */ /* 0x000fe200000000ff */
[----:B------:R-:W-:Y:S01]  /*af90*/  HADD2.F32 R144, -RZ, R140.H0_H0 ;  /* 0x2000008cff907230 */ /* 0x000fe20000004100 */
[----:B------:R-:W-:Y:S01]  /*afa0*/  F2FP.F16.F32.PACK_AB R117, R124, R117 ;  /* 0x000000757c75723e */ /* 0x000fe200000000ff */
[----:B------:R-:W-:Y:S01]  /*afb0*/  FFMA.FTZ R124, R3, UR6, R149 ;  /* 0x00000006037c7c23 */ /* 0x000fe20008010095 */
[C---:B------:R-:W-:Y:S02]  /*afc0*/  LOP3.LUT P5, RZ, R156.reuse, 0xff0000, RZ, 0xc0, !PT ;  /* 0x00ff00009cff7812 */ /* 0x040fe400078ac0ff */
[----:B------:R-:W-:Y:S01]  /*afd0*/  LOP3.LUT P6, RZ, R156, 0xff000000, RZ, 0xc0, !PT ;  /* 0xff0000009cff7812 */ /* 0x000fe200078cc0ff */
[----:B------:R-:W-:Y:S01]  /*afe0*/  FADD.FTZ R124, R2, -R124 ;  /* 0x8000007c027c7221 */ /* 0x000fe20000010000 */
[----:B------:R-:W-:-:S02]  /*aff0*/  FSEL R145, R145, RZ, P5 ;  /* 0x000000ff91917208 */ /* 0x000fc40002800000 */
[----:B------:R-:W-:Y:S01]  /*b000*/  FSEL R116, R116, RZ, P6 ;  /* 0x000000ff74747208 */ /* 0x000fe20003000000 */
[----:B------:R-:W-:Y:S01]  /*b010*/  FFMA.FTZ R124, R124, UR24, R144 ;  /* 0x000000187c7c7c23 */ /* 0x000fe20008010090 */
[----:B------:R-:W-:Y:S01]  /*b020*/  FFMA.FTZ R144, R22, UR6, R149 ;  /* 0x0000000616907c23 */ /* 0x000fe20008010095 */
[----:B------:R-:W-:Y:S02]  /*b030*/  LOP3.LUT P5, RZ, R156, 0xff00, RZ, 0xc0, !PT ;  /* 0x0000ff009cff7812 */ /* 0x000fe400078ac0ff */
[----:B------:R-:W-:Y:S01]  /*b040*/  F2FP.F16.F32.PACK_AB R145, R116, R145 ;  /* 0x000000917491723e */ /* 0x000fe200000000ff */
[----:B------:R-:W-:Y:S01]  /*b050*/  FADD.FTZ R144, R23, -R144 ;  /* 0x8000009017907221 */ /* 0x000fe20000010000 */
[----:B------:R-:W-:Y:S01]  /*b060*/  LOP3.LUT P6, RZ, R42, 0xff00, RZ, 0xc0, !PT ;  /* 0x0000ff002aff7812 */ /* 0x000fe200078cc0ff */
[----:B------:R-:W-:Y:S02]  /*b070*/  FMUL.FTZ R149, R124, UR23 ;  /* 0x000000177c957c20 */ /* 0x000fe40008410000 */
[----:B------:R-:W-:-:S04]  /*b080*/  FFMA.FTZ R148, R144, UR24, R148 ;  /* 0x0000001890947c23 */ /* 0x000fc80008010094 */
        /* <DEDUP_REMOVED lines=11> */
.L_x_2285:
[----:B012---:R-:W-:Y:S01]  /*b140*/  FFMA.FTZ R116, R184, UR6, R149 ;  /* 0x00000006b8747c23 */ /* 0x007fe20008010095 */
[--C-:B-----5:R-:W-:Y:S01]  /*b150*/  HADD2.F32 R117, -RZ, R143.reuse.H0_H0 ;  /* 0x2000008fff757230 */ /* 0x120fe20000004100 */
        /* <DEDUP_REMOVED lines=81> */
.L_x_2284:
        /* <DEDUP_REMOVED lines=82> */
.L_x_2287:
        /* <DEDUP_REMOVED lines=75> */
.L_x_2283:
        /* <DEDUP_REMOVED lines=13> */
[--C-:B012---:R-:W-:Y:S02]  /*c110*/  HADD2.F32 R145, -RZ, R142.reuse.H0_H0 ;  /* 0x2000008eff917230 */ /* 0x107fe40000004100 */
        /* <DEDUP_REMOVED lines=58> */
.L_x_2289:
[----:B012---:R-:W-:Y:S01]  /*c4c0*/  FFMA.FTZ R144, R184, UR6, R149 ;  /* 0x00000006b8907c23 */ /* 0x007fe20008010095 */
        /* <DEDUP_REMOVED lines=61> */
.L_x_2288:
        /* <DEDUP_REMOVED lines=61> */
.L_x_2290:
        /* <DEDUP_REMOVED lines=13> */
[C---:B------:R-:W-:Y:S02]  /*cd40*/  LOP3.LUT P5, RZ, R157.reuse, 0xff, RZ, 0xc0, !PT ;  /* 0x000000ff9dff7812 */ /* 0x040fe400078ac0ff */
        /* <DEDUP_REMOVED lines=39> */
.L_x_2286:
        /* <DEDUP_REMOVED lines=12> */
.L_x_2282:
[----:B------:R-:W-:Y:S05]  /*d080*/  BSYNC.RECONVERGENT B0 ;  /* 0x0000000000007941 */ /* 0x000fea0003800200 */
.L_x_2281:
[----:B------:R-:W-:Y:S01]  /*d090*/  UPLOP3.LUT UP1, UPT, UPT, UPT, UP1, 0x40, 0x4 ;  /* 0x000000000004789c */ /* 0x000fe20003f2e810 */
[----:B------:R-:W-:Y:S10]  /*d0a0*/  BRA.U !UP3, `(.L_x_2291) ;  /* 0xffffff3d0bdc7547 */ /* 0x000ff4000b83ffff */
.L_x_2240:
        /* <DEDUP_REMOVED lines=23> */
.L_x_2293:
[----:B------:R-:W-:Y:S05]  /*d220*/  BSYNC.RECONVERGENT B0 ;  /* 0x0000000000007941 */ /* 0x000fea0003800200 */
.L_x_2292:
        /* <DEDUP_REMOVED lines=19> */
.L_x_2295:
[----:B------:R-:W-:Y:S05]  /*d360*/  BSYNC.RECONVERGENT B0 ;  /* 0x0000000000007941 */ /* 0x000fea0003800200 */
.L_x_2294:
        /* <DEDUP_REMOVED lines=19> */
.L_x_2297:
[----:B------:R-:W-:Y:S05]  /*d4a0*/  BSYNC.RECONVERGENT B0 ;  /* 0x0000000000007941 */ /* 0x000fea0003800200 */
.L_x_2296:
        /* <DEDUP_REMOVED lines=18> */
.L_x_2298:
        /* <DEDUP_REMOVED lines=11> */
.L_x_4860:


//--------------------- .text._ZN10layer_norm31ln_parallel_residual_bwd_kernelINS_13Kernel_traitsIf6__halfS2_S2_fjLj8192ELj1ELj1ELj8ELj16ENS_18Kernel_traits_baseILj8192EfS2_S2_S2_fjLj256EEEEELb1ELb0ELb1EEEvNS_9BwdParamsE --------------------------
	.section	.text._ZN10layer_norm31ln_parallel_residual_bwd_kernelINS_13Kernel_traitsIf6__halfS2_S2_fjLj8192ELj1ELj1ELj8ELj16ENS_18Kernel_traits_baseILj8192EfS2_S2_S2_fjLj256EEEEELb1ELb0ELb1EEEvNS_9BwdParamsE,"ax",@progbits
	.align	128
        .global         _ZN10layer_norm31ln_parallel_residual_bwd_kernelINS_13Kernel_traitsIf6__halfS2_S2_fjLj8192ELj1ELj1ELj8ELj16ENS_18Kernel_traits_baseILj8192EfS2_S2_S2_fjLj256EEEEELb1ELb0ELb1EEEvNS_9BwdParamsE
        .type           _ZN10layer_norm31ln_parallel_residual_bwd_kernelINS_13Kernel_traitsIf6__halfS2_S2_fjLj8192ELj1ELj1ELj8ELj16ENS_18Kernel_traits_baseILj8192EfS2_S2_S2_fjLj256EEEEELb1ELb0ELb1EEEvNS_9BwdParamsE,@function
        .size           _ZN10layer_norm31ln_parallel_residual_bwd_kernelINS_13Kernel_traitsIf6__halfS2_S2_fjLj8192ELj1ELj1ELj8ELj16ENS_18Kernel_traits_baseILj8192EfS2_S2_S2_fjLj256EEEEELb1ELb0ELb1EEEvNS_9BwdParamsE,(.L_x_4861 - _ZN10layer_norm31ln_parallel_residual_bwd_kernelINS_13Kernel_traitsIf6__halfS2_S2_fjLj8192ELj1ELj1ELj8ELj16ENS_18Kernel_traits_baseILj8192EfS2_S2_S2_fjLj256EEEEELb1ELb0ELb1EEEvNS_9BwdParamsE)
        .other          _ZN10layer_norm31ln_parallel_residual_bwd_kernelINS_13Kernel_traitsIf6__halfS2_S2_fjLj8192ELj1ELj1ELj8ELj16ENS_18Kernel_traits_baseILj8192EfS2_S2_S2_fjLj256EEEEELb1ELb0ELb1EEEvNS_9BwdParamsE,@"STO_CUDA_ENTRY STV_DEFAULT"
_ZN10layer_norm31ln_parallel_residual_bwd_kernelINS_13Kernel_traitsIf6__halfS2_S2_fjLj8192ELj1ELj1ELj8ELj16ENS_18Kernel_traits_baseILj8192EfS2_S2_S2_fjLj256EEEEELb1ELb0ELb1EEEvNS_9BwdParamsE:
.text._ZN10layer_norm31ln_parallel_residual_bwd_kernelINS_13Kernel_traitsIf6__halfS2_S2_fjLj8192ELj1ELj1ELj8ELj16ENS_18Kernel_traits_baseILj8192EfS2_S2_S2_fjLj256EEEEELb1ELb0ELb1EEEvNS_9BwdParamsE:
        /* <DEDUP_REMOVED lines=81> */
[----:B------:R-:W-:Y:S02]  /*0510*/  CS2R R242, SRZ ;  /* 0x0000000000f27805 */ /* 0x000fe4000001ff00 */
[----:B------:R-:W-:Y:S02]  /*0520*/  CS2R R240, SRZ ;  /* 0x0000000000f07805 */ /* 0x000fe4000001ff00 */
[----:B------:R-:W-:Y:S02]  /*0530*/  CS2R R250, SRZ ;  /* 0x0000000000fa7805 */ /* 0x000fe4000001ff00 */
[----:B------:R-:W-:Y:S02]  /*0540*/  MOV R249, RZ ;  /* 0x000000ff00f97202 */ /* 0x000fe40000000f00 */
[----:B------:R-:W-:Y:S02]  /*0550*/  CS2R R234, SRZ ;  /* 0x0000000000ea7805 */ /* 0x000fe4000001ff00 */
[----:B------:R-:W-:-:S02]  /*0560*/  MOV R236, RZ ;  /* 0x000000ff00ec7202 */ /* 0x000fc40000000f00 */
[----:B------:R-:W-:Y:S02]  /*0570*/  CS2R R246, SRZ ;  /* 0x0000000000f67805 */ /* 0x000fe4000001ff00 */
[----:B------:R-:W-:Y:S01]  /*0580*/  CS2R R244, SRZ ;  /* 0x0000000000f47805 */ /* 0x000fe2000001ff00 */
[----:B-1----:R-:W-:Y:S01]  /*0590*/  IMAD.WIDE.U32 R2, R0, 0x20, R2 ;  /* 0x0000002000027825 */ /* 0x002fe200078e0002 */
[----:B------:R-:W-:Y:S02]  /*05a0*/  CS2R R232, SRZ ;  /* 0x0000000000e87805 */ /* 0x000fe4000001ff00 */
[----:B------:R-:W-:Y:S02]  /*05b0*/  MOV R229, RZ ;  /* 0x000000ff00e57202 */ /* 0x000fe40000000f00 */
        /* <DEDUP_REMOVED lines=8> */
[----:B------:R-:W-:Y:S02]  /*0640*/  CS2R R214, SRZ ;  /* 0x0000000000d67805 */ /* 0x000fe4000001ff00 */
[----:B------:R-:W-:Y:S01]  /*0650*/  CS2R R212, SRZ ;  /* 0x0000000000d47805 */ /* 0x000fe2000001ff00 */
[----:B------:R-:W5:Y:S01]  /*0660*/  LDG.E.128 R84, desc[UR16][R2.64+0x2000] ;  /* 0x0020001002547981 */ /* 0x000f62000c1e1d00 */
[----:B------:R-:W-:Y:S02]  /*0670*/  CS2R R210, SRZ ;  /* 0x0000000000d27805 */ /* 0x000fe4000001ff00 */
[----:B------:R-:W-:-:S02]  /*0680*/  MOV R209, RZ ;  /* 0x000000ff00d17202 */ /* 0x000fc40000000f00 */
        /* <DEDUP_REMOVED lines=18> */
[----:B------:R2:W-:Y:S01]  /*07b0*/  STL [R1+0xe0], RZ ;  /* 0x0000e0ff01007387 */ /* 0x0005e20000100800 */
[----:B------:R-:W3:Y:S03]  /*07c0*/  LDCU UR26, c[0x0][0x400] ;  /* 0x00008000ff1a77ac */ /* 0x000ee60008000800 */
        /* <DEDUP_REMOVED lines=75> */
.L_x_2334:
[----:B0-----:R-:W0:Y:S01]  /*0c80*/  S2R R0, SR_TID.X ;  /* 0x0000000000007919 */ /* 0x001e220000002100 */
[----:B------:R-:W1:Y:S01]  /*0c90*/  LDC.64 R182, c[0x0][0x3a8] ;  /* 0x0000ea00ffb67b82 */ /* 0x000e620000000a00 */
[----:B------:R-:W-:Y:S02]  /*0ca0*/  UIMAD UR5, UR4, UR19, URZ ;  /* 0x00000013040572a4 */ /* 0x000fe4000f8e02ff */
[----:B------:R-:W-:Y:S01]  /*0cb0*/  UIMAD.WIDE UR10, UR4, 0x4, UR14 ;  /* 0x00000004040a78a5 */ /* 0x000fe2000f8e020e */
[----:B------:R2:W-:Y:S01]  /*0cc0*/  STL [R1+0xec], R113 ;  /* 0x0000ec7101007387 */ /* 0x0005e20000100800 */
[----:B------:R-:W-:-:S03]  /*0cd0*/  USHF.R.S32.HI UR6, URZ, 0x1f, UR5 ;  /* 0x0000001fff067899 */ /* 0x000fc60008011405 */
[----:B------:R-:W3:Y:S01]  /*0ce0*/  LDC.64 R188, c[0x0][0x428] ;  /* 0x00010a00ffbc7b82 */ /* 0x000ee20000000a00 */
[----:B------:R-:W-:-:S07]  /*0cf0*/  ULEA.HI UR6, UR6, UR5, URZ, 0x3 ;  /* 0x0000000506067291 */ /* 0x000fce000f8f18ff */
[----:B------:R-:W4:Y:S01]  /*0d00*/  LDC.64 R190, c[0x0][0x430] ;  /* 0x00010c00ffbe7b82 */ /* 0x000f220000000a00 */
[----:B------:R-:W-:Y:S01]  /*0d10*/  MOV R161, UR6 ;  /* 0x0000000600a17c02 */ /* 0x000fe20008000f00 */
[----:B------:R2:W-:Y:S01]  /*0d20*/  STL [R1+0xe8], R112 ;  /* 0x0000e87001007387 */ /* 0x0005e20000100800 */
[----:B------:R-:W-:Y:S02]  /*0d30*/  MOV R2, UR10 ;  /* 0x0000000a00027c02 */ /* 0x000fe40008000f00 */
[----:B------:R-:W-:Y:S01]  /*0d40*/  MOV R3, UR11 ;  /* 0x0000000b00037c02 */ /* 0x000fe20008000f00 */
[----:B------:R-:W-:Y:S01]  /*0d50*/  UIMAD.WIDE UR10, UR4, 0x4, UR12 ;  /* 0x00000004040a78a5 */ /* 0x000fe2000f8e020c */
[----:B------:R-:W2:Y:S04]  /*0d60*/  LDL.LU R199, [R1] ;  /* 0x0000000001c77983 */ /* 0x000ea80000300800 */
[----:B------:R-:W2:Y:S01]  /*0d70*/  LDL.LU R198, [R1+0x4] ;  /* 0x0000040001c67983 */ /* 0x000ea20000300800 */
[----:B0-----:R-:W-:-:S03]  /*0d80*/  LEA.HI.SX32 R161, R161, R0, 0x1d ;  /* 0x00000000a1a17211 */ /* 0x001fc600078feaff */
[----:B------:R-:W2:Y:S02]  /*0d90*/  LDL.LU R197, [R1+0x8] ;  /* 0x0000080001c57983 */ /* 0x000ea40000300800 */
[C---:B-1----:R-:W-:Y:S02]  /*0da0*/  IMAD.WIDE.U32 R144, R161.reuse, 0x10, R182 ;  /* 0x00000010a1907825 */ /* 0x042fe400078e00b6 */
[----:B------:R0:W2:Y:S02]  /*0db0*/  LDG.E R0, desc[UR16][R2.64] ;  /* 0x0000001002007981 */ /* 0x0000a4000c1e1900 */
[C---:B---3--:R-:W-:Y:S01]  /*0dc0*/  IMAD.WIDE.U32 R152, R161.reuse, 0x10, R188 ;  /* 0x00000010a1987825 */ /* 0x048fe200078e00bc */
[C---:B------:R-:W-:Y:S01]  /*0dd0*/  IADD3 R160, PT, PT, R161.reuse, 0x100, RZ ;  /* 0x00000100a1a07810 */ /* 0x040fe20007ffe0ff */
[----:B------:R-:W3:Y:S02]  /*0de0*/  LDG.E.128 R144, desc[UR16][R144.64] ;  /* 0x0000001090907981 */ /* 0x000ee4000c1e1d00 */
[----:B----4-:R-:W-:-:S02]  /*0df0*/  IMAD.WIDE.U32 R148, R161, 0x10, R190 ;  /* 0x00000010a1947825 */ /* 0x010fc400078e00be */
[----:B------:R-:W4:Y:S01]  /*0e00*/  LDG.E.128 R152, desc[UR16][R152.64] ;  /* 0x0000001098987981 */ /* 0x000f22000c1e1d00 */
[----:B0-----:R-:W-:Y:S02]  /*0e10*/  MOV R2, UR10 ;  /* 0x0000000a00027c02 */ /* 0x001fe40008000f00 */
[----:B------:R-:W-:Y:S01]  /*0e20*/  MOV R3, UR11 ;  /* 0x0000000b00037c02 */ /* 0x000fe20008000f00 */
[----:B------:R-:W4:Y:S04]  /*0e30*/  LDG.E.128 R148, desc[UR16][R148.64] ;  /* 0x0000001094947981 */ /* 0x000f28000c1e1d00 */
[----:B------:R0:W4:Y:S01]  /*0e40*/  LDG.E R206, desc[UR16][R2.64] ;  /* 0x0000001002ce7981 */ /* 0x000122000c1e1900 */
[----:B------:R-:W-:-:S03]  /*0e50*/  IMAD.WIDE.U32 R120, R160, 0x10, R182 ;  /* 0x00000010a0787825 */ /* 0x000fc600078e00b6 */
[----:B------:R-:W4:Y:S01]  /*0e60*/  LDL.LU R196, [R1+0xc] ;  /* 0x00000c0001c47983 */ /* 0x000f220000300800 */
[----:B------:R-:W-:-:S03]  /*0e70*/  IMAD.WIDE.U32 R124, R160, 0x10, R190 ;  /* 0x00000010a07c7825 */ /* 0x000fc600078e00be */
[----:B------:R-:W4:Y:S04]  /*0e80*/  LDG.E.128 R120, desc[UR16][R120.64] ;  /* 0x0000001078787981 */ /* 0x000f28000c1e1d00 */
[----:B------:R-:W4:Y:S04]  /*0e90*/  LDG.E.128 R124, desc[UR16][R124.64] ;  /* 0x000000107c7c7981 */ /* 0x000f28000c1e1d00 */
[----:B--2---:R-:W2:Y:S04]  /*0ea0*/  LDL.LU R113, [R1+0x30] ;  /* 0x0000300001717983 */ /* 0x004ea80000300800 */
[----:B------:R-:W2:Y:S01]  /*0eb0*/  LDL.LU R112, [R1+0x20] ;  /* 0x0000200001707983 */ /* 0x000ea20000300800 */
[----:B0-----:R-:W-:-:S02]  /*0ec0*/  IADD3 R3, PT, PT, R161, 0x200, RZ ;  /* 0x00000200a1037810 */ /* 0x001fc40007ffe0ff */
[----:B------:R-:W-:Y:S02]  /*0ed0*/  IADD3 R2, PT, PT, R161, 0x300, RZ ;  /* 0x00000300a1027810 */ /* 0x000fe40007ffe0ff */
[----:B------:R-:W-:Y:S01]  /*0ee0*/  ISETP.NE.AND P3, PT, RZ, UR18, PT ;  /* 0x00000012ff007c0c */ /* 0x000fe2000bf65270 */
[----:B------:R-:W-:-:S04]  /*0ef0*/  IMAD.WIDE.U32 R132, R3, 0x10, R182 ;  /* 0x0000001003847825 */ /* 0x000fc800078e00b6 */
[--C-:B------:R-:W-:Y:S01]  /*0f00*/  IMAD.WIDE.U32 R128, R160, 0x10, R188.reuse ;  /* 0x00000010a0807825 */ /* 0x100fe200078e00bc */
[----:B------:R-:W-:Y:S01]  /*0f10*/  ISETP.NE.U32.AND P0, PT, RZ, UR24, PT ;  /* 0x00000018ff007c0c */ /* 0x000fe2000bf05070 */
[----:B------:R-:W2:Y:S02]  /*0f20*/  LDG.E.128 R132, desc[UR16][R132.64] ;  /* 0x0000001084847981 */ /* 0x000ea4000c1e1d00 */
[C---:B------:R-:W-:Y:S02]  /*0f30*/  IMAD.WIDE.U32 R140, R3.reuse, 0x10, R188 ;  /* 0x00000010038c7825 */ /* 0x040fe400078e00bc */
[----:B------:R-:W2:Y:S02]  /*0f40*/  LDG.E.128 R128, desc[UR16][R128.64] ;  /* 0x0000001080807981 */ /* 0x000ea4000c1e1d00 */
[----:B------:R-:W-:Y:S01]  /*0f50*/  IMAD.WIDE.U32 R136, R3, 0x10, R190 ;  /* 0x0000001003887825 */ /* 0x000fe200078e00be */
[----:B------:R-:W-:-:S05]  /*0f60*/  R2UR UR10, R0 ;  /* 0x00000000000a72ca */ /* 0x000fca00000e0000 */
[----:B------:R-:W2:Y:S01]  /*0f70*/  LDG.E.128 R136, desc[UR16][R136.64] ;  /* 0x0000001088887981 */ /* 0x000ea2000c1e1d00 */
[--C-:B---3--:R-:W-:Y:S02]  /*0f80*/  HADD2.F32 R0, -RZ, R144.reuse.H0_H0 ;  /* 0x20000090ff007230 */ /* 0x108fe40000004100 */
[----:B------:R-:W-:Y:S02]  /*0f90*/  HADD2.F32 R164, -RZ, R144.H1_H1 ;  /* 0x30000090ffa47230 */ /* 0x000fe40000004100 */
[--C-:B------:R-:W-:Y:S02]  /*0fa0*/  HADD2.F32 R174, -RZ, R145.reuse.H0_H0 ;  /* 0x20000091ffae7230 */ /* 0x100fe40000004100 */
[----:B------:R-:W-:Y:S02]  /*0fb0*/  HADD2.F32 R176, -RZ, R145.H1_H1 ;  /* 0x30000091ffb07230 */ /* 0x000fe40000004100 */
[----:B----4-:R-:W-:Y:S02]  /*0fc0*/  HADD2.F32 R181, -RZ, R154.H0_H0 ;  /* 0x2000009affb57230 */ /* 0x010fe40000004100 */
[----:B------:R-:W-:Y:S01]  /*0fd0*/  HADD2.F32 R185, -RZ, R155.H0_H0 ;  /* 0x2000009bffb97230 */ /* 0x000fe20000004100 */
[----:B------:R-:W-:Y:S01]  /*0fe0*/  FSEL R206, R206, RZ, !P3 ;  /* 0x000000ffcece7208 */ /* 0x000fe20005800000 */
[----:B------:R-:W-:-:S04]  /*0ff0*/  IMAD.WIDE.U32 R144, R2, 0x10, R182 ;  /* 0x0000001002907825 */ /* 0x000fc800078e00b6 */
[----:B------:R-:W-:Y:S02]  /*1000*/  HADD2.F32 R186, -RZ, R155.H1_H1 ;  /* 0x3000009bffba7230 */ /* 0x000fe40000004100 */
[--C-:B------:R-:W-:Y:S02]  /*1010*/  HADD2.F32 R165, -RZ, R152.reuse.H0_H0 ;  /* 0x20000098ffa57230 */ /* 0x100fe40000004100 */
[----:B------:R-:W-:Y:S02]  /*1020*/  HADD2.F32 R175, -RZ, R152.H1_H1 ;  /* 0x30000098ffaf7230 */ /* 0x000fe40000004100 */
[--C-:B------:R-:W-:Y:S02]  /*1030*/  HADD2.F32 R177, -RZ, R153.reuse.H0_H0 ;  /* 0x20000099ffb17230 */ /* 0x100fe40000004100 */
[----:B------:R-:W-:Y:S02]  /*1040*/  HADD2.F32 R179, -RZ, R153.H1_H1 ;  /* 0x30000099ffb37230 */ /* 0x000fe40000004100 */
[----:B------:R-:W-:-:S02]  /*1050*/  HADD2.F32 R187, -RZ, R149.H1_H1 ;  /* 0x30000095ffbb7230 */ /* 0x000fc40000004100 */
[----:B------:R-:W-:Y:S02]  /*1060*/  HADD2.F32 R178, -RZ, R146.H0_H0 ;  /* 0x20000092ffb27230 */ /* 0x000fe40000004100 */
[----:B------:R-:W-:Y:S02]  /*1070*/  HADD2.F32 R192, -RZ, R150.H0_H0 ;  /* 0x20000096ffc07230 */ /* 0x000fe40000004100 */
[----:B------:R-:W-:Y:S02]  /*1080*/  HADD2.F32 R180, -RZ, R146.H1_H1 ;  /* 0x30000092ffb47230 */ /* 0x000fe40000004100 */
[----:B------:R-:W-:Y:S02]  /*1090*/  HADD2.F32 R193, -RZ, R150.H1_H1 ;  /* 0x30000096ffc17230 */ /* 0x000fe40000004100 */
[--C-:B------:R-:W-:Y:S02]  /*10a0*/  HADD2.F32 R162, -RZ, R147.reuse.H0_H0 ;  /* 0x20000093ffa27230 */ /* 0x100fe40000004100 */
[----:B------:R-:W-:-:S02]  /*10b0*/  HADD2.F32 R163, -RZ, R147.H1_H1 ;  /* 0x30000093ffa37230 */ /* 0x000fc40000004100 */
[--C-:B------:R-:W-:Y:S02]  /*10c0*/  HADD2.F32 R195, -RZ, R151.reuse.H1_H1 ;  /* 0x30000097ffc37230 */ /* 0x100fe40000004100 */
[----:B------:R-:W-:Y:S01]  /*10d0*/  HADD2.F32 R194, -RZ, R151.H0_H0 ;  /* 0x20000097ffc27230 */ /* 0x000fe20000004100 */
[----:B------:R-:W-:Y:S01]  /*10e0*/  ISETP.NE.AND.EX P0, PT, RZ, UR25, PT, P0 ;  /* 0x00000019ff007c0c */ /* 0x000fe2000bf05300 */
[----:B------:R-:W-:Y:S02]  /*10f0*/  HADD2.F32 R182, -RZ, R154.H1_H1 ;  /* 0x3000009affb67230 */ /* 0x000fe40000004100 */
[----:B------:R-:W-:Y:S01]  /*1100*/  FADD.FTZ R0, -R206, R0 ;  /* 0x00000000ce007221 */ /* 0x000fe20000010100 */
[----:B------:R-:W-:-:S04]  /*1110*/  IMAD.WIDE.U32 R154, R2, 0x10, R188 ;  /* 0x00000010029a7825 */ /* 0x000fc800078e00bc */
[----:B------:R-:W-:Y:S01]  /*1120*/  FADD.FTZ R184, -R206, R164 ;  /* 0x000000a4ceb87221 */ /* 0x000fe20000010100 */
[----:B------:R-:W-:Y:S01]  /*1130*/  FADD.FTZ R209, R165, R209 ;  /* 0x000000d1a5d17221 */ /* 0x000fe20000010000 */
[----:B------:R-:W-:Y:S01]  /*1140*/  ISETP.NE.U32.AND P2, PT, RZ, UR20, PT ;  /* 0x00000014ff007c0c */ /* 0x000fe2000bf45070 */
[--C-:B------:R-:W-:Y:S02]  /*1150*/  HADD2.F32 R188, -RZ, R148.reuse.H0_H0 ;  /* 0x20000094ffbc7230 */ /* 0x100fe40000004100 */
[----:B------:R-:W-:Y:S01]  /*1160*/  FMUL.FTZ R0, R0, UR10 ;  /* 0x0000000a00007c20 */ /* 0x000fe20008410000 */
[----:B------:R-:W-:Y:S01]  /*1170*/  HADD2.F32 R189, -RZ, R148.H1_H1 ;  /* 0x30000094ffbd7230 */ /* 0x000fe20000004100 */
[----:B------:R-:W3:Y:S01]  /*1180*/  LDG.E.128 R140, desc[UR16][R140.64] ;  /* 0x000000108c8c7981 */ /* 0x000ee2000c1e1d00 */
[----:B-----5:R-:W-:Y:S01]  /*1190*/  FMUL.FTZ R183, R60, R188 ;  /* 0x000000bc3cb77220 */ /* 0x020fe20000410000 */
[----:B------:R-:W-:-:S04]  /*11a0*/  IMAD.WIDE.U32 R152, R2, 0x10, R190 ;  /* 0x0000001002987825 */ /* 0x000fc800078e00be */
[-C--:B------:R-:W-:Y:S01]  /*11b0*/  FFMA.FTZ R4, R0, R165.reuse, R4 ;  /* 0x000000a500047223 */ /* 0x080fe20000010004 */
[----:B------:R-:W-:Y:S01]  /*11c0*/  FADD.FTZ R210, R175, R210 ;  /* 0x000000d2afd27221 */ /* 0x000fe20000010000 */
[----:B------:R-:W-:Y:S01]  /*11d0*/  FFMA.FTZ R164, R92, R165, R183 ;  /* 0x000000a55ca47223 */ /* 0x000fe200000100b7 */
[----:B------:R-:W-:Y:S02]  /*11e0*/  HADD2.F32 R190, -RZ, R149.H0_H0 ;  /* 0x20000095ffbe7230 */ /* 0x000fe40000004100 */
[----:B------:R-:W-:Y:S01]  /*11f0*/  FMUL.FTZ R165, R184, UR10 ;  /* 0x0000000ab8a57c20 */ /* 0x000fe20008410000 */
[----:B------:R-:W-:Y:S01]  /*1200*/  FMUL.FTZ R183, R61, R189 ;  /* 0x000000bd3db77220 */ /* 0x000fe20000410000 */
[----:B------:R-:W-:Y:S01]  /*1210*/  FADD.FTZ R184, -R206, R174 ;  /* 0x000000aeceb87221 */ /* 0x000fe20000010100 */
[----:B------:R-:W-:Y:S01]  /*1220*/  FADD.FTZ R211, R177, R211 ;  /* 0x000000d3b1d37221 */ /* 0x000fe20000010000 */
[-C--:B------:R-:W-:Y:S01]  /*1230*/  FFMA.FTZ R5, R165, R175.reuse, R5 ;  /* 0x000000afa5057223 */ /* 0x080fe20000010005 */
[----:B------:R-:W-:Y:S01]  /*1240*/  FFMA.FTZ R174, R93, R175, R183 ;  /* 0x000000af5dae7223 */ /* 0x000fe200000100b7 */
        /* <DEDUP_REMOVED lines=14> */
[C---:B------:R-:W-:Y:S01]  /*1330*/  FADD.FTZ R184, -R206.reuse, R180 ;  /* 0x000000b4ceb87221 */ /* 0x040fe20000010100 */
[----:B------:R-:W-:Y:S01]  /*1340*/  FADD.FTZ R162, -R206, R162 ;  /* 0x000000a2cea27221 */ /* 0x000fe20000010100 */
        /* <DEDUP_REMOVED lines=9> */
[----:B------:R-:W-:Y:S01]  /*13e0*/  FMUL.FTZ R184, R184, UR10 ;  /* 0x0000000ab8b87c20 */ /* 0x000fe20008410000 */
[----:B------:R-:W-:Y:S01]  /*13f0*/  FMUL.FTZ R162, R59, R195 ;  /* 0x000000c33ba27220 */ /* 0x000fe20000410000 */
[----:B------:R-:W-:Y:S01]  /*1400*/  FADD.FTZ R216, R186, R216 ;  /* 0x000000d8bad87221 */ /* 0x000fe20000010000 */
[----:B------:R-:W-:Y:S01]  /*1410*/  FADD.FTZ R243, R187, R243 ;  /* 0x000000f3bbf37221 */ /* 0x000fe20000010000 */
[-C--:B------:R-:W-:Y:S01]  /*1420*/  FFMA.FTZ R11, R184, R186.reuse, R11 ;  /* 0x000000bab80b7223 */ /* 0x080fe2000001000b */
[----:B------:R-:W-:Y:S01]  /*1430*/  FFMA.FTZ R186, R91, R186, R162 ;  /* 0x000000ba5bba7223 */ /* 0x000fe200000100a2 */
[----:B------:R-:W-:-:S02]  /*1440*/  HADD2.F32 R162, -RZ, R120.H0_H0 ;  /* 0x20000078ffa27230 */ /* 0x000fc40000004100 */
[----:B------:R-:W-:Y:S01]  /*1450*/  FFMA.FTZ R239, R177, R187, R239 ;  /* 0x000000bbb1ef7223 */ /* 0x000fe200000100ef */
[----:B------:R-:W-:Y:S02]  /*1460*/  HADD2.F32 R187, -RZ, R124.H0_H0 ;  /* 0x2000007cffbb7230 */ /* 0x000fe40000004100 */
[----:B------:R-:W-:Y:S01]  /*1470*/  FADD.FTZ R199, R192, R199 ;  /* 0x000000c7c0c77221 */ /* 0x000fe20000010000 */
[----:B------:R-:W-:Y:S01]  /*1480*/  FADD.FTZ R198, R193, R198 ;  /* 0x000000c6c1c67221 */ /* 0x000fe20000010000 */
[----:B------:R-:W-:Y:S01]  /*1490*/  FADD.FTZ R162, -R206, R162 ;  /* 0x000000a2cea27221 */ /* 0x000fe20000010100 */
[----:B------:R-:W-:Y:S01]  /*14a0*/  FADD.FTZ R197, R194, R197 ;  /* 0x000000c5c2c57221 */ /* 0x000fe20000010000 */
[----:B------:R-:W-:Y:S01]  /*14b0*/  FADD.FTZ R196, R195, R196 ;  /* 0x000000c4c3c47221 */ /* 0x000fe20000010000 */
[----:B--2---:R-:W-:Y:S01]  /*14c0*/  FADD.FTZ R113, R187, R113 ;  /* 0x00000071bb717221 */ /* 0x004fe20000010000 */
[----:B------:R-:W-:Y:S01]  /*14d0*/  FMUL.FTZ R162, R162, UR10 ;  /* 0x0000000aa2a27c20 */ /* 0x000fe20008410000 */
[----:B------:R-:W-:Y:S04]  /*14e0*/  STL [R1], R199 ;  /* 0x000000c701007387 */ /* 0x000fe80000100800 */
[----:B------:R-:W-:Y:S01]  /*14f0*/  STL [R1+0x4], R198 ;  /* 0x000004c601007387 */ /* 0x000fe20000100800 */
[----:B------:R-:W-:-:S03]  /*1500*/  FFMA.FTZ R112, R162, R187, R112 ;  /* 0x000000bba2707223 */ /* 0x000fc60000010070 */
[----:B------:R-:W-:Y:S04]  /*1510*/  STL [R1+0x8], R197 ;  /* 0x000008c501007387 */ /* 0x000fe80000100800 */
[----:B------:R-:W-:Y:S04]  /*1520*/  STL [R1+0xc], R196 ;  /* 0x00000cc401007387 */ /* 0x000fe80000100800 */
[----:B------:R0:W-:Y:S01]  /*1530*/  STL [R1+0x30], R113 ;  /* 0x0000307101007387 */ /* 0x0001e20000100800 */
[----:B------:R-:W-:Y:S01]  /*1540*/  FADD.FTZ R215, R185, R215 ;  /* 0x000000d7b9d77221 */ /* 0x000fe20000010000 */
[----:B------:R-:W-:Y:S01]  /*1550*/  FADD.FTZ R240, R188, R240 ;  /* 0x000000f0bcf07221 */ /* 0x000fe20000010000 */
[----:B------:R-:W-:Y:S01]  /*1560*/  FFMA.FTZ R234, R0, R188, R234 ;  /* 0x000000bc00ea7223 */ /* 0x000fe200000100ea */
[----:B------:R-:W-:Y:S01]  /*1570*/  FADD.FTZ R241, R189, R241 ;  /* 0x000000f1bdf17221 */ /* 0x000fe20000010000 */
[----:B------:R-:W-:Y:S01]  /*1580*/  ISETP.NE.AND.EX P2, PT, RZ, UR21, PT, P2 ;  /* 0x00000015ff007c0c */ /* 0x000fe2000bf45320 */
[----:B------:R-:W2:Y:S04]  /*1590*/  LDG.E.128 R144, desc[UR16][R144.64] ;  /* 0x0000001090907981 */ /* 0x000ea8000c1e1d00 */
[----:B0-----:R-:W4:Y:S04]  /*15a0*/  LDL.LU R113, [R1+0x34] ;  /* 0x0000340001717983 */ /* 0x001f280000300800 */
[----:B------:R0:W-:Y:S04]  /*15b0*/  STL [R1+0x20], R112 ;  /* 0x0000207001007387 */ /* 0x0001e80000100800 */
[----:B------:R-:W2:Y:S04]  /*15c0*/  LDG.E.128 R148, desc[UR16][R154.64] ;  /* 0x000000109a947981 */ /* 0x000ea8000c1e1d00 */
[----:B0-----:R-:W3:Y:S01]  /*15d0*/  LDL.LU R112, [R1+0x24] ;  /* 0x0000240001707983 */ /* 0x001ee20000300800 */
[-C--:B------:R-:W-:Y:S01]  /*15e0*/  FMUL.FTZ R163, R58, R194.reuse ;  /* 0x000000c23aa37220 */ /* 0x080fe20000410000 */
[C---:B------:R-:W-:Y:S01]  /*15f0*/  FFMA.FTZ R10, R183.reuse, R185, R10 ;  /* 0x000000b9b70a7223 */ /* 0x040fe2000001000a */
[----:B------:R-:W-:Y:S01]  /*1600*/  FFMA.FTZ R251, R183, R194, R251 ;  /* 0x000000c2b7fb7223 */ /* 0x000fe200000100fb */
[----:B------:R-:W-:-:S02]  /*1610*/  HADD2.F32 R120, -RZ, R120.H1_H1 ;  /* 0x30000078ff787230 */ /* 0x000fc40000004100 */
[----:B------:R-:W-:Y:S01]  /*1620*/  FFMA.FTZ R185, R90, R185, R163 ;  /* 0x000000b95ab97223 */ /* 0x000fe200000100a3 */
[----:B------:R-:W-:Y:S02]  /*1630*/  HADD2.F32 R163, -RZ, R128.H0_H0 ;  /* 0x20000080ffa37230 */ /* 0x000fe40000004100 */
[----:B------:R-:W-:Y:S01]  /*1640*/  FMUL.FTZ R194, R52, R187 ;  /* 0x000000bb34c27220 */ /* 0x000fe20000410000 */
[----:B------:R-:W2:Y:S02]  /*1650*/  LDL.LU R203, [R1+0x38] ;  /* 0x0000380001cb7983 */ /* 0x000ea40000300800 */
[----:B------:R-:W-:Y:S01]  /*1660*/  FADD.FTZ R217, R163, R217 ;  /* 0x000000d9a3d97221 */ /* 0x000fe20000010000 */
[-C--:B------:R-:W-:Y:S01]  /*1670*/  FFMA.FTZ R12, R162, R163.reuse, R12 ;  /* 0x000000a3a20c7223 */ /* 0x080fe2000001000c */
[----:B------:R-:W-:Y:S01]  /*1680*/  FFMA.FTZ R163, R84, R163, R194 ;  /* 0x000000a354a37223 */ /* 0x000fe200000100c2 */
[----:B------:R-:W-:Y:S02]  /*1690*/  HADD2.F32 R194, -RZ, R124.H1_H1 ;  /* 0x3000007cffc27230 */ /* 0x000fe40000004100 */
[----:B------:R-:W-:Y:S01]  /*16a0*/  FADD.FTZ R120, -R206, R120 ;  /* 0x00000078ce787221 */ /* 0x000fe20000010100 */
[----:B------:R-:W-:Y:S01]  /*16b0*/  FFMA.FTZ R235, R165, R189, R235 ;  /* 0x000000bda5eb7223 */ /* 0x000fe200000100eb */
[----:B------:R-:W-:Y:S01]  /*16c0*/  FFMA.FTZ R249, R179, R192, R249 ;  /* 0x000000c0b3f97223 */ /* 0x000fe200000100f9 */
[----:B------:R-:W0:Y:S01]  /*16d0*/  @P0 LDC.64 R188, c[0x0][0x3b8] ;  /* 0x0000ee00ffbc0b82 */ /* 0x000e220000000a00 */
[----:B------:R-:W-:Y:S01]  /*16e0*/  FMUL.FTZ R124, R120, UR10 ;  /* 0x0000000a787c7c20 */ /* 0x000fe20008410000 */
[----:B------:R-:W-:Y:S01]  /*16f0*/  FFMA.FTZ R250, R181, R193, R250 ;  /* 0x000000c1b5fa7223 */ /* 0x000fe200000100fa */
[----:B------:R-:W-:Y:S01]  /*1700*/  FFMA.FTZ R252, R184, R195, R252 ;  /* 0x000000c3b8fc7223 */ /* 0x000fe200000100fc */
[----:B------:R-:W-:Y:S01]  /*1710*/  FADD.FTZ R242, R190, R242 ;  /* 0x000000f2bef27221 */ /* 0x000fe20000010000 */
[----:B------:R-:W-:Y:S01]  /*1720*/  FFMA.FTZ R236, R175, R190, R236 ;  /* 0x000000beafec7223 */ /* 0x000fe200000100ec */
[----:B------:R-:W2:Y:S02]  /*1730*/  LDG.E.128 R152, desc[UR16][R152.64] ;  /* 0x0000001098987981 */ /* 0x000ea4000c1e1d00 */
[----:B------:R-:W1:Y:S01]  /*1740*/  @P0 LDC.64 R192, c[0x0][0x3b8] ;  /* 0x0000ee00ffc00b82 */ /* 0x000e620000000a00 */
[----:B----4-:R-:W-:Y:S01]  /*1750*/  FADD.FTZ R113, R194, R113 ;  /* 0x00000071c2717221 */ /* 0x010fe20000010000 */
[----:B---3--:R-:W-:-:S04]  /*1760*/  FFMA.FTZ R112, R124, R194, R112 ;  /* 0x000000c27c707223 */ /* 0x008fc80000010070 */
[----:B------:R3:W-:Y:S01]  /*1770*/  STL [R1+0x34], R113 ;  /* 0x0000347101007387 */ /* 0x0007e20000100800 */
[----:B0-----:R-:W-:-:S04]  /*1780*/  @P0 IMAD.WIDE.U32 R188, R160, 0x8, R188 ;  /* 0x00000008a0bc0825 */ /* 0x001fc800078e00bc */
[----:B------:R-:W-:Y:S01]  /*1790*/  FMUL.FTZ R187, R53, R194 ;  /* 0x000000c235bb7220 */ /* 0x000fe20000410000 */
[----:B------:R-:W0:Y:S01]  /*17a0*/  @P0 LDC.64 R190, c[0x0][0x3b8] ;  /* 0x0000ee00ffbe0b82 */ /* 0x000e220000000a00 */
[----:B------:R4:W5:Y:S04]  /*17b0*/  @P0 LDG.E.64 R166, desc[UR16][R188.64] ;  /* 0x00000010bca60981 */ /* 0x000968000c1e1b00 */
[----:B---3--:R-:W3:Y:S04]  /*17c0*/  LDL.LU R113, [R1+0x28] ;  /* 0x0000280001717983 */ /* 0x008ee80000300800 */
[----:B------:R1:W-:Y:S01]  /*17d0*/  STL [R1+0x24], R112 ;  /* 0x0000247001007387 */ /* 0x0003e20000100800 */
[----:B----4-:R-:W4:Y:S03]  /*17e0*/  @P0 LDC.64 R188, c[0x0][0x3b8] ;  /* 0x0000ee00ffbc0b82 */ /* 0x010f260000000a00 */
[----:B-1----:R-:W3:Y:S01]  /*17f0*/  LDL.LU R112, [R1+0x3c] ;  /* 0x00003c0001707983 */ /* 0x002ee20000300800 */
[----:B------:R-:W-:-:S02]  /*1800*/  HADD2.F32 R128, -RZ, R128.H1_H1 ;  /* 0x30000080ff807230 */ /* 0x000fc40000004100 */
[----:B------:R-:W-:Y:S01]  /*1810*/  @P0 IMAD.WIDE.U32 R192, R3, 0x8, R192 ;  /* 0x0000000803c00825 */ /* 0x000fe200078e00c0 */
[----:B------:R-:W3:Y:S03]  /*1820*/  LDL.LU R202, [R1+0x2c] ;  /* 0x00002c0001ca7983 */ /* 0x000ee60000300800 */
[--C-:B------:R-:W-:Y:S02]  /*1830*/  HADD2.F32 R120, -RZ, R121.reuse.H0_H0 ;  /* 0x20000079ff787230 */ /* 0x100fe40000004100 */
[----:B------:R-:W-:Y:S01]  /*1840*/  FADD.FTZ R218, R128, R218 ;  /* 0x000000da80da7221 */ /* 0x000fe20000010000 */
[-C--:B------:R-:W-:Y:S01]  /*1850*/  FFMA.FTZ R13, R124, R128.reuse, R13 ;  /* 0x000000807c0d7223 */ /* 0x080fe2000001000d */
[----:B------:R1:W5:Y:S01]  /*1860*/  @P0 LDG.E.64 R170, desc[UR16][R192.64] ;  /* 0x00000010c0aa0981 */ /* 0x000362000c1e1b00 */
[----:B------:R-:W-:Y:S01]  /*1870*/  FFMA.FTZ R128, R85, R128, R187 ;  /* 0x0000008055807223 */ /* 0x000fe200000100bb */
[----:B------:R-:W-:-:S02]  /*1880*/  HADD2.F32 R121, -RZ, R121.H1_H1 ;  /* 0x30000079ff797230 */ /* 0x000fc40000004100 */
[C---:B------:R-:W-:Y:S01]  /*1890*/  FADD.FTZ R187, -R206.reuse, R120 ;  /* 0x00000078cebb7221 */ /* 0x040fe20000010100 */
[----:B------:R-:W-:Y:S01]  /*18a0*/  HADD2.F32 R195, -RZ, R125.H1_H1 ;  /* 0x3000007dffc37230 */ /* 0x000fe20000004100 */
[----:B------:R-:W3:Y:S01]  /*18b0*/  LDL.LU R201, [R1+0x60] ;  /* 0x0000600001c97983 */ /* 0x000ee20000300800 */
[----:B------:R-:W-:Y:S02]  /*18c0*/  HADD2.F32 R120, -RZ, R129.H0_H0 ;  /* 0x20000081ff787230 */ /* 0x000fe40000004100 */
[----:B-1----:R-:W-:Y:S02]  /*18d0*/  HADD2.F32 R193, -RZ, R125.H0_H0 ;  /* 0x2000007dffc17230 */ /* 0x002fe40000004100 */
[----:B------:R-:W-:Y:S01]  /*18e0*/  FMUL.FTZ R187, R187, UR10 ;  /* 0x0000000abbbb7c20 */ /* 0x000fe20008410000 */
[----:B------:R-:W-:Y:S02]  /*18f0*/  HADD2.F32 R192, -RZ, R129.H1_H1 ;  /* 0x30000081ffc07230 */ /* 0x000fe40000004100 */
[----:B------:R-:W-:Y:S01]  /*1900*/  FADD.FTZ R121, -R206, R121 ;  /* 0x00000079ce797221 */ /* 0x000fe20000010100 */
[----:B------:R-:W-:Y:S01]  /*1910*/  FMUL.FTZ R196, R55, R195 ;  /* 0x000000c337c47220 */ /* 0x000fe20000410000 */
[----:B------:R-:W-:Y:S01]  /*1920*/  FMUL.FTZ R129, R54, R193 ;  /* 0x000000c136817220 */ /* 0x000fe20000410000 */
[----:B------:R-:W3:Y:S01]  /*1930*/  LDL.LU R200, [R1+0x48] ;  /* 0x0000480001c87983 */ /* 0x000ee20000300800 */
[----:B------:R-:W-:Y:S01]  /*1940*/  FADD.FTZ R219, R120, R219 ;  /* 0x000000db78db7221 */ /* 0x000fe20000010000 */
[-C--:B------:R-:W-:Y:S01]  /*1950*/  FFMA.FTZ R14, R187, R120.reuse, R14 ;  /* 0x00000078bb0e7223 */ /* 0x080fe2000001000e */
[----:B------:R-:W-:Y:S01]  /*1960*/  FFMA.FTZ R129, R86, R120, R129 ;  /* 0x0000007856817223 */ /* 0x000fe20000010081 */
[----:B------:R-:W-:Y:S01]  /*1970*/  FMUL.FTZ R125, R121, UR10 ;  /* 0x0000000a797d7c20 */ /* 0x000fe20008410000 */
[----:B------:R-:W3:Y:S01]  /*1980*/  LDL.LU R199, [R1+0x64] ;  /* 0x0000640001c77983 */ /* 0x000ee20000300800 */
[----:B--2---:R-:W-:Y:S01]  /*1990*/  FADD.FTZ R203, R193, R203 ;  /* 0x000000cbc1cb7221 */ /* 0x004fe20000010000 */
[----:B----4-:R-:W-:-:S04]  /*19a0*/  @P0 IMAD.WIDE.U32 R120, R2, 0x8, R188 ;  /* 0x0000000802780825 */ /* 0x010fc800078e00bc */
[----:B------:R-:W-:Y:S01]  /*19b0*/  FFMA.FTZ R188, R87, R192, R196 ;  /* 0x000000c057bc7223 */ /* 0x000fe200000100c4 */
[----:B------:R-:W2:Y:S04]  /*19c0*/  LDL.LU R198, [R1+0x4c] ;  /* 0x00004c0001c67983 */ /* 0x000ea80000300800 */
[----:B------:R-:W4:Y:S04]  /*19d0*/  LDL.LU R197, [R1+0x68] ;  /* 0x0000680001c57983 */ /* 0x000f280000300800 */
[----:B------:R-:W4:Y:S04]  /*19e0*/  LDL.LU R196, [R1+0x50] ;  /* 0x0000500001c47983 */ /* 0x000f280000300800 */
[----:B------:R-:W-:Y:S01]  /*19f0*/  STL [R1+0x38], R203 ;  /* 0x000038cb01007387 */ /* 0x000fe20000100800 */
[----:B0-----:R-:W-:-:S04]  /*1a00*/  @P0 IMAD.WIDE.U32 R190, R161, 0x8, R190 ;  /* 0x00000008a1be0825 */ /* 0x001fc800078e00be */
[----:B---3--:R-:W-:Y:S01]  /*1a10*/  FFMA.FTZ R113, R187, R193, R113 ;  /* 0x000000c1bb717223 */ /* 0x008fe20000010071 */
[----:B------:R0:W5:Y:S04]  /*1a20*/  @P0 LDG.E.64 R168, desc[UR16][R190.64] ;  /* 0x00000010bea80981 */ /* 0x000168000c1e1b00 */
[----:B------:R1:W-:Y:S01]  /*1a30*/  STL [R1+0x28], R113 ;  /* 0x0000287101007387 */ /* 0x0003e20000100800 */
[----:B------:R-:W-:-:S03]  /*1a40*/  FADD.FTZ R112, R195, R112 ;  /* 0x00000070c3707221 */ /* 0x000fc60000010000 */
[----:B-1----:R-:W3:Y:S01]  /*1a50*/  LDL.LU R113, [R1+0x6c] ;  /* 0x00006c0001717983 */ /* 0x002ee20000300800 */
[----:B0-----:R-:W0:Y:S03]  /*1a60*/  @P2 LDC.64 R190, c[0x0][0x438] ;  /* 0x00010e00ffbe2b82 */ /* 0x001e260000000a00 */
[----:B------:R1:W-:Y:S01]  /*1a70*/  STL [R1+0x3c], R112 ;  /* 0x00003c7001007387 */ /* 0x0003e20000100800 */
[----:B------:R-:W-:Y:S02]  /*1a80*/  HADD2.F32 R189, -RZ, R122.H1_H1 ;  /* 0x3000007affbd7230 */ /* 0x000fe40000004100 */
[----:B------:R-:W-:Y:S01]  /*1a90*/  FADD.FTZ R220, R192, R220 ;  /* 0x000000dcc0dc7221 */ /* 0x000fe20000010000 */
[C---:B------:R-:W-:Y:S01]  /*1aa0*/  FFMA.FTZ R15, R125.reuse, R192, R15 ;  /* 0x000000c07d0f7223 */ /* 0x040fe2000001000f */
[----:B------:R-:W-:Y:S02]  /*1ab0*/  HADD2.F32 R194, -RZ, R130.H0_H0 ;  /* 0x20000082ffc27230 */ /* 0x000fe40000004100 */
[----:B------:R-:W-:Y:S01]  /*1ac0*/  FFMA.FTZ R202, R125, R195, R202 ;  /* 0x000000c37dca7223 */ /* 0x000fe200000100ca */
[----:B------:R0:W5:Y:S04]  /*1ad0*/  @P0 LDG.E.64 R172, desc[UR16][R120.64] ;  /* 0x0000001078ac0981 */ /* 0x000168000c1e1b00 */
[----:B-1----:R-:W3:Y:S01]  /*1ae0*/  LDL.LU R112, [R1+0x54] ;  /* 0x0000540001707983 */ /* 0x002ee20000300800 */
[----:B------:R-:W-:-:S02]  /*1af0*/  HADD2.F32 R192, -RZ, R122.H0_H0 ;  /* 0x2000007affc07230 */ /* 0x000fc40000004100 */
[----:B0-----:R-:W-:-:S04]  /*1b00*/  @P2 IMAD.WIDE.U32 R190, R161, 0x10, R190 ;  /* 0x00000010a1be2825 */ /* 0x001fc800078e00be */
[----:B------:R-:W-:Y:S01]  /*1b10*/  FADD.FTZ R221, R194, R221 ;  /* 0x000000ddc2dd7221 */ /* 0x000fe20000010000 */
[----:B------:R-:W0:Y:S01]  /*1b20*/  @P2 LDC.64 R120, c[0x0][0x438] ;  /* 0x00010e00ff782b82 */ /* 0x000e220000000a00 */
[----:B------:R1:W5:Y:S01]  /*1b30*/  @P2 LDG.E.128 R96, desc[UR16][R190.64] ;  /* 0x00000010be602981 */ /* 0x000362000c1e1d00 */
[--C-:B------:R-:W-:Y:S02]  /*1b40*/  HADD2.F32 R122, -RZ, R126.reuse.H1_H1 ;  /* 0x3000007eff7a7230 */ /* 0x100fe40000004100 */
[----:B-1----:R-:W-:Y:S02]  /*1b50*/  HADD2.F32 R190, -RZ, R126.H0_H0 ;  /* 0x2000007effbe7230 */ /* 0x002fe40000004100 */
[----:B------:R-:W-:Y:S02]  /*1b60*/  HADD2.F32 R191, -RZ, R130.H1_H1 ;  /* 0x30000082ffbf7230 */ /* 0x000fe40000004100 */
[----:B------:R-:W-:Y:S01]  /*1b70*/  FADD.FTZ R130, -R206, R189 ;  /* 0x000000bdce827221 */ /* 0x000fe20000010100 */
[----:B------:R-:W-:-:S03]  /*1b80*/  FMUL.FTZ R126, R48, R190 ;  /* 0x000000be307e7220 */ /* 0x000fc60000410000 */
[----:B------:R-:W-:Y:S01]  /*1b90*/  FMUL.FTZ R130, R130, UR10 ;  /* 0x0000000a82827c20 */ /* 0x000fe20008410000 */
[----:B------:R-:W-:Y:S01]  /*1ba0*/  FFMA.FTZ R189, R80, R194, R126 ;  /* 0x000000c250bd7223 */ /* 0x000fe2000001007e */
[----:B------:R-:W-:Y:S01]  /*1bb0*/  FMUL.FTZ R126, R49, R122 ;  /* 0x0000007a317e7220 */ /* 0x000fe20000410000 */
[----:B------:R-:W-:Y:S01]  /*1bc0*/  FADD.FTZ R222, R191, R222 ;  /* 0x000000debfde7221 */ /* 0x000fe20000010000 */
[-C--:B------:R-:W-:Y:S01]  /*1bd0*/  FFMA.FTZ R17, R130, R191.reuse, R17 ;  /* 0x000000bf82117223 */ /* 0x080fe20000010011 */
[----:B------:R-:W-:Y:S01]  /*1be0*/  FADD.FTZ R192, -R206, R192 ;  /* 0x000000c0cec07221 */ /* 0x000fe20000010100 */
[----:B------:R-:W-:Y:S01]  /*1bf0*/  FFMA.FTZ R126, R81, R191, R126 ;  /* 0x000000bf517e7223 */ /* 0x000fe2000001007e */
[----:B------:R-:W-:Y:S02]  /*1c00*/  HADD2.F32 R191, -RZ, R123.H0_H0 ;  /* 0x2000007bffbf7230 */ /* 0x000fe40000004100 */
[----:B------:R-:W-:Y:S01]  /*1c10*/  FMUL.FTZ R192, R192, UR10 ;  /* 0x0000000ac0c07c20 */ /* 0x000fe20008410000 */
[----:B------:R-:W-:-:S02]  /*1c20*/  HADD2.F32 R195, -RZ, R127.H0_H0 ;  /* 0x2000007fffc37230 */ /* 0x000fc40000004100 */
[----:B------:R-:W-:Y:S01]  /*1c30*/  FADD.FTZ R191, -R206, R191 ;  /* 0x000000bfcebf7221 */ /* 0x000fe20000010100 */
[----:B------:R-:W-:Y:S01]  /*1c40*/  FFMA.FTZ R16, R192, R194, R16 ;  /* 0x000000c2c0107223 */ /* 0x000fe20000010010 */
[----:B------:R-:W-:Y:S01]  /*1c50*/  FADD.FTZ R201, R190, R201 ;  /* 0x000000c9bec97221 */ /* 0x000fe20000010000 */
[----:B------:R-:W-:Y:S02]  /*1c60*/  HADD2.F32 R123, -RZ, R123.H1_H1 ;  /* 0x3000007bff7b7230 */ /* 0x000fe40000004100 */
[----:B------:R-:W-:Y:S01]  /*1c70*/  FFMA.FTZ R200, R192, R190, R200 ;  /* 0x000000bec0c87223 */ /* 0x000fe200000100c8 */
[----:B------:R-:W-:Y:S01]  /*1c80*/  FMUL.FTZ R194, R191, UR10 ;  /* 0x0000000abfc27c20 */ /* 0x000fe20008410000 */
[----:B------:R-:W-:Y:S01]  /*1c90*/  FADD.FTZ R199, R122, R199 ;  /* 0x000000c77ac77221 */ /* 0x000fe20000010000 */
[----:B--2---:R-:W-:Y:S01]  /*1ca0*/  FFMA.FTZ R198, R130, R122, R198 ;  /* 0x0000007a82c67223 */ /* 0x004fe200000100c6 */
[----:B------:R1:W-:Y:S01]  /*1cb0*/  STL [R1+0x2c], R202 ;  /* 0x00002cca01007387 */ /* 0x0003e20000100800 */
[----:B----4-:R-:W-:Y:S01]  /*1cc0*/  FADD.FTZ R197, R195, R197 ;  /* 0x000000c5c3c57221 */ /* 0x010fe20000010000 */
[----:B------:R-:W-:-:S02]  /*1cd0*/  HADD2.F32 R122, -RZ, R127.H1_H1 ;  /* 0x3000007fff7a7230 */ /* 0x000fc40000004100 */
[----:B------:R-:W-:Y:S01]  /*1ce0*/  FFMA.FTZ R196, R194, R195, R196 ;  /* 0x000000c3c2c47223 */ /* 0x000fe200000100c4 */
[----:B------:R-:W-:Y:S01]  /*1cf0*/  STL [R1+0x60], R201 ;  /* 0x000060c901007387 */ /* 0x000fe20000100800 */
[----:B------:R-:W-:Y:S01]  /*1d00*/  FADD.FTZ R123, -R206, R123 ;  /* 0x0000007bce7b7221 */ /* 0x000fe20000010100 */
[--C-:B------:R-:W-:Y:S02]  /*1d10*/  HADD2.F32 R193, -RZ, R131.reuse.H0_H0 ;  /* 0x20000083ffc17230 */ /* 0x100fe40000004100 */
[----:B------:R-:W-:Y:S01]  /*1d20*/  STL [R1+0x48], R200 ;  /* 0x000048c801007387 */ /* 0x000fe20000100800 */
[----:B------:R-:W-:Y:S02]  /*1d30*/  HADD2.F32 R127, -RZ, R131.H1_H1 ;  /* 0x30000083ff7f7230 */ /* 0x000fe40000004100 */
[----:B------:R-:W-:Y:S01]  /*1d40*/  FMUL.FTZ R131, R123, UR10 ;  /* 0x0000000a7b837c20 */ /* 0x000fe20008410000 */
[----:B------:R-:W-:Y:S04]  /*1d50*/  STL [R1+0x64], R199 ;  /* 0x000064c701007387 */ /* 0x000fe80000100800 */
[----:B------:R2:W-:Y:S04]  /*1d60*/  STL [R1+0x4c], R198 ;  /* 0x00004cc601007387 */ /* 0x0005e80000100800 */
[----:B------:R-:W-:Y:S04]  /*1d70*/  STL [R1+0x68], R197 ;  /* 0x000068c501007387 */ /* 0x000fe80000100800 */
[----:B------:R-:W-:Y:S04]  /*1d80*/  STL [R1+0x50], R196 ;  /* 0x000050c401007387 */ /* 0x000fe80000100800 */
[----:B-1----:R-:W4:Y:S01]  /*1d90*/  LDL.LU R202, [R1+0x90] ;  /* 0x0000900001ca7983 */ /* 0x002f220000300800 */
[----:B------:R-:W-:-:S03]  /*1da0*/  FMUL.FTZ R123, R51, R122 ;  /* 0x0000007a337b7220 */ /* 0x000fc60000410000 */
[----:B--2---:R-:W2:Y:S01]  /*1db0*/  LDL.LU R198, [R1+0x58] ;  /* 0x0000580001c67983 */ /* 0x004ea20000300800 */
[----:B------:R-:W-:Y:S01]  /*1dc0*/  FADD.FTZ R224, R127, R224 ;  /* 0x000000e07fe07221 */ /* 0x000fe20000010000 */
[-C--:B------:R-:W-:Y:S01]  /*1dd0*/  FFMA.FTZ R19, R131, R127.reuse, R19 ;  /* 0x0000007f83137223 */ /* 0x080fe20000010013 */
[----:B------:R-:W-:Y:S01]  /*1de0*/  FFMA.FTZ R127, R83, R127, R123 ;  /* 0x0000007f537f7223 */ /* 0x000fe2000001007b */
[----:B---3--:R-:W-:-:S05]  /*1df0*/  FADD.FTZ R113, R122, R113 ;  /* 0x000000717a717221 */ /* 0x008fca0000010000 */
[----:B------:R1:W-:Y:S04]  /*1e00*/  STL [R1+0x6c], R113 ;  /* 0x00006c7101007387 */ /* 0x0003e80000100800 */
[----:B------:R-:W3:Y:S01]  /*1e10*/  LDL.LU R201, [R1+0x94] ;  /* 0x0000940001c97983 */ /* 0x000ee20000300800 */
[----:B------:R-:W-:-:S05]  /*1e20*/  FFMA.FTZ R112, R131, R122, R112 ;  /* 0x0000007a83707223 */ /* 0x000fca0000010070 */
[----:B------:R0:W-:Y:S04]  /*1e30*/  STL [R1+0x54], R112 ;  /* 0x0000547001007387 */ /* 0x0001e80000100800 */
[----:B------:R-:W3:Y:S04]  /*1e40*/  LDL.LU R200, [R1+0x5c] ;  /* 0x00005c0001c87983 */ /* 0x000ee80000300800 */
[----:B------:R-:W3:Y:S04]  /*1e50*/  LDL.LU R199, [R1+0x98] ;  /* 0x0000980001c77983 */ /* 0x000ee80000300800 */
[----:B------:R-:W3:Y:S04]  /*1e60*/  LDL.LU R123, [R1+0x70] ;  /* 0x00007000017b7983 */ /* 0x000ee80000300800 */
[----:B-1----:R-:W3:Y:S04]  /*1e70*/  LDL.LU R113, [R1+0x9c] ;  /* 0x00009c0001717983 */ /* 0x002ee80000300800 */
[----:B0-----:R-:W3:Y:S01]  /*1e80*/  LDL.LU R112, [R1+0x74] ;  /* 0x0000740001707983 */ /* 0x001ee20000300800 */
[----:B------:R-:W-:-:S04]  /*1e90*/  @P2 IMAD.WIDE.U32 R120, R160, 0x10, R120 ;  /* 0x00000010a0782825 */ /* 0x000fc800078e0078 */
[----:B------:R-:W-:Y:S01]  /*1ea0*/  FMUL.FTZ R190, R50, R195 ;  /* 0x000000c332be7220 */ /* 0x000fe20000410000 */
[----:B------:R0:W5:Y:S01]  /*1eb0*/  @P2 LDG.E.128 R100, desc[UR16][R120.64] ;  /* 0x0000001078642981 */ /* 0x000162000c1e1d00 */
[----:B------:R-:W-:Y:S01]  /*1ec0*/  FADD.FTZ R223, R193, R223 ;  /* 0x000000dfc1df7221 */ /* 0x000fe20000010000 */
[-C--:B------:R-:W-:Y:S01]  /*1ed0*/  FFMA.FTZ R18, R194, R193.reuse, R18 ;  /* 0x000000c1c2127223 */ /* 0x080fe20000010012 */
[----:B0-----:R-:W0:Y:S01]  /*1ee0*/  @P2 LDC.64 R120, c[0x0][0x438] ;  /* 0x00010e00ff782b82 */ /* 0x001e220000000a00 */
[----:B------:R-:W-:-:S07]  /*1ef0*/  FFMA.FTZ R193, R82, R193, R190 ;  /* 0x000000c152c17223 */ /* 0x000fce00000100be */
[----:B------:R-:W1:Y:S01]  /*1f00*/  @P2 LDC.64 R190, c[0x0][0x438] ;  /* 0x00010e00ffbe2b82 */ /* 0x000e620000000a00 */
[--C-:B------:R-:W-:Y:S02]  /*1f10*/  HADD2.F32 R122, -RZ, R132.reuse.H0_H0 ;  /* 0x20000084ff7a7230 */ /* 0x100fe40000004100 */
[----:B------:R-:W-:-:S03]  /*1f20*/  HADD2.F32 R132, -RZ, R132.H1_H1 ;  /* 0x30000084ff847230 */ /* 0x000fc60000004100 */
[----:B------:R-:W-:Y:S01]  /*1f30*/  FADD.FTZ R122, -R206, R122 ;  /* 0x0000007ace7a7221 */ /* 0x000fe20000010100 */
[----:B------:R-:W-:Y:S02]  /*1f40*/  HADD2.F32 R196, -RZ, R140.H0_H0 ;  /* 0x2000008cffc47230 */ /* 0x000fe40000004100 */
[----:B0-----:R-:W-:-:S05]  /*1f50*/  @P2 IMAD.WIDE.U32 R120, R3, 0x10, R120 ;  /* 0x0000001003782825 */ /* 0x001fca00078e0078 */
[----:B------:R0:W5:Y:S01]  /*1f60*/  @P2 LDG.E.128 R104, desc[UR16][R120.64] ;  /* 0x0000001078682981 */ /* 0x000162000c1e1d00 */
[----:B------:R-:W-:Y:S01]  /*1f70*/  FMUL.FTZ R195, R122, UR10 ;  /* 0x0000000a7ac37c20 */ /* 0x000fe20008410000 */
[----:B-1----:R-:W-:-:S04]  /*1f80*/  @P2 IMAD.WIDE.U32 R190, R2, 0x10, R190 ;  /* 0x0000001002be2825 */ /* 0x002fc800078e00be */
[----:B------:R-:W-:Y:S01]  /*1f90*/  FADD.FTZ R132, -R206, R132 ;  /* 0x00000084ce847221 */ /* 0x000fe20000010100 */
[--C-:B0-----:R-:W-:Y:S02]  /*1fa0*/  HADD2.F32 R120, -RZ, R136.reuse.H0_H0 ;  /* 0x20000088ff787230 */ /* 0x101fe40000004100 */
[----:B------:R-:W-:Y:S01]  /*1fb0*/  FADD.FTZ R226, R196, R226 ;  /* 0x000000e2c4e27221 */ /* 0x000fe20000010000 */
[----:B------:R-:W-:Y:S02]  /*1fc0*/  HADD2.F32 R136, -RZ, R136.H1_H1 ;  /* 0x30000088ff887230 */ /* 0x000fe40000004100 */
[----:B------:R-:W-:Y:S01]  /*1fd0*/  FFMA.FTZ R20, R195, R196, R20 ;  /* 0x000000c4c3147223 */ /* 0x000fe20000010014 */
[----:B------:R-:W-:Y:S02]  /*1fe0*/  HADD2.F32 R140, -RZ, R140.H1_H1 ;  /* 0x3000008cff8c7230 */ /* 0x000fe40000004100 */
[----:B------:R-:W-:Y:S01]  /*1ff0*/  FMUL.FTZ R121, R44, R120 ;  /* 0x000000782c797220 */ /* 0x000fe20000410000 */
[----:B------:R0:W5:Y:S01]  /*2000*/  @P2 LDG.E.128 R108, desc[UR16][R190.64] ;  /* 0x00000010be6c2981 */ /* 0x000162000c1e1d00 */
[----:B------:R-:W-:-:S02]  /*2010*/  HADD2.F32 R197, -RZ, R133.H0_H0 ;  /* 0x20000085ffc57230 */ /* 0x000fc40000004100 */
[----:B------:R-:W-:Y:S01]  /*2020*/  FFMA.FTZ R196, R76, R196, R121 ;  /* 0x000000c44cc47223 */ /* 0x000fe20000010079 */
[----:B------:R-:W-:Y:S01]  /*2030*/  FMUL.FTZ R121, R45, R136 ;  /* 0x000000882d797220 */ /* 0x000fe20000410000 */
[----:B----4-:R-:W-:Y:S01]  /*2040*/  FADD.FTZ R202, R120, R202 ;  /* 0x000000ca78ca7221 */ /* 0x010fe20000010000 */
[----:B--2---:R-:W-:Y:S01]  /*2050*/  FFMA.FTZ R198, R195, R120, R198 ;  /* 0x00000078c3c67223 */ /* 0x004fe200000100c6 */
[----:B------:R-:W-:Y:S02]  /*2060*/  HADD2.F32 R133, -RZ, R133.H1_H1 ;  /* 0x30000085ff857230 */ /* 0x000fe40000004100 */
[----:B0-----:R-:W-:Y:S01]  /*2070*/  FMUL.FTZ R190, R132, UR10 ;  /* 0x0000000a84be7c20 */ /* 0x001fe20008410000 */
[----:B------:R-:W-:Y:S01]  /*2080*/  FADD.FTZ R227, R140, R227 ;  /* 0x000000e38ce37221 */ /* 0x000fe20000010000 */
[----:B------:R-:W-:Y:S02]  /*2090*/  FADD.FTZ R197, -R206, R197 ;  /* 0x000000c5cec57221 */ /* 0x000fe40000010100 */
[-C--:B------:R-:W-:Y:S01]  /*20a0*/  FFMA.FTZ R21, R190, R140.reuse, R21 ;  /* 0x0000008cbe157223 */ /* 0x080fe20000010015 */
[----:B------:R-:W-:Y:S01]  /*20b0*/  FFMA.FTZ R140, R77, R140, R121 ;  /* 0x0000008c4d8c7223 */ /* 0x000fe20000010079 */
[----:B------:R-:W-:Y:S01]  /*20c0*/  HADD2.F32 R121, -RZ, R137.H0_H0 ;  /* 0x20000089ff797230 */ /* 0x000fe20000004100 */
[----:B------:R-:W-:Y:S01]  /*20d0*/  STL [R1+0x90], R202 ;  /* 0x000090ca01007387 */ /* 0x000fe20000100800 */
[----:B------:R-:W-:Y:S01]  /*20e0*/  FMUL.FTZ R197, R197, UR10 ;  /* 0x0000000ac5c57c20 */ /* 0x000fe20008410000 */
[----:B------:R-:W-:-:S02]  /*20f0*/  FADD.FTZ R133, -R206, R133 ;  /* 0x00000085ce857221 */ /* 0x000fc40000010100 */
[----:B------:R0:W-:Y:S01]  /*2100*/  STL [R1+0x58], R198 ;  /* 0x000058c601007387 */ /* 0x0001e20000100800 */
[----:B------:R-:W-:-:S03]  /*2110*/  HADD2.F32 R137, -RZ, R137.H1_H1 ;  /* 0x30000089ff897230 */ /* 0x000fc60000004100 */
[----:B------:R-:W2:Y:S01]  /*2120*/  LDL.LU R204, [R1+0xb8] ;  /* 0x0000b80001cc7983 */ /* 0x000ea20000300800 */
[----:B------:R-:W-:-:S03]  /*2130*/  HADD2.F32 R191, -RZ, R141.H0_H0 ;  /* 0x2000008dffbf7230 */ /* 0x000fc60000004100 */
[----:B------:R-:W4:Y:S01]  /*2140*/  LDL.LU R203, [R1+0x78] ;  /* 0x0000780001cb7983 */ /* 0x000f220000300800 */
[----:B0-----:R-:W-:Y:S02]  /*2150*/  HADD2.F32 R198, -RZ, R141.H1_H1 ;  /* 0x3000008dffc67230 */ /* 0x001fe40000004100 */
[----:B------:R-:W-:Y:S01]  /*2160*/  FMUL.FTZ R141, R133, UR10 ;  /* 0x0000000a858d7c20 */ /* 0x000fe20008410000 */
[----:B---3--:R-:W-:-:S05]  /*2170*/  FADD.FTZ R201, R136, R201 ;  /* 0x000000c988c97221 */ /* 0x008fca0000010000 */
[----:B------:R-:W-:Y:S04]  /*2180*/  STL [R1+0x94], R201 ;  /* 0x000094c901007387 */ /* 0x000fe80000100800 */
[----:B------:R-:W3:Y:S04]  /*2190*/  LDL.LU R202, [R1+0xbc] ;  /* 0x0000bc0001ca7983 */ /* 0x000ee80000300800 */
[----:B------:R-:W3:Y:S01]  /*21a0*/  LDL.LU R133, [R1+0x7c] ;  /* 0x00007c0001857983 */ /* 0x000ee20000300800 */
[----:B------:R-:W-:Y:S01]  /*21b0*/  FFMA.FTZ R200, R190, R136, R200 ;  /* 0x00000088bec87223 */ /* 0x000fe200000100c8 */
[----:B------:R-:W-:-:S04]  /*21c0*/  FADD.FTZ R199, R121, R199 ;  /* 0x000000c779c77221 */ /* 0x000fc80000010000 */
[----:B------:R-:W-:Y:S01]  /*21d0*/  STL [R1+0x5c], R200 ;  /* 0x00005cc801007387 */ /* 0x000fe20000100800 */
[----:B------:R-:W-:-:S03]  /*21e0*/  FFMA.FTZ R123, R197, R121, R123 ;  /* 0x00000079c57b7223 */ /* 0x000fc6000001007b */
[----:B------:R-:W-:Y:S01]  /*21f0*/  STL [R1+0x98], R199 ;  /* 0x000098c701007387 */ /* 0x000fe20000100800 */
[----:B------:R-:W-:-:S03]  /*2200*/  FADD.FTZ R113, R137, R113 ;  /* 0x0000007189717221 */ /* 0x000fc60000010000 */
[----:B------:R0:W-:Y:S01]  /*2210*/  STL [R1+0x70], R123 ;  /* 0x0000707b01007387 */ /* 0x0001e20000100800 */
[----:B------:R-:W-:-:S03]  /*2220*/  FFMA.FTZ R112, R141, R137, R112 ;  /* 0x000000898d707223 */ /* 0x000fc60000010070 */
[----:B------:R-:W3:Y:S04]  /*2230*/  LDL.LU R132, [R1+0xc0] ;  /* 0x0000c00001847983 */ /* 0x000ee80000300800 */
[----:B0-----:R-:W3:Y:S04]  /*2240*/  LDL.LU R123, [R1+0x80] ;  /* 0x00008000017b7983 */ /* 0x001ee80000300800 */
[----:B------:R0:W-:Y:S04]  /*2250*/  STL [R1+0x9c], R113 ;  /* 0x00009c7101007387 */ /* 0x0001e80000100800 */
[----:B0-----:R-:W3:Y:S04]  /*2260*/  LDL.LU R113, [R1+0xc4] ;  /* 0x0000c40001717983 */ /* 0x001ee80000300800 */
[----:B------:R0:W-:Y:S04]  /*2270*/  STL [R1+0x74], R112 ;  /* 0x0000747001007387 */ /* 0x0001e80000100800 */
[----:B0-----:R-:W3:Y:S01]  /*2280*/  LDL.LU R112, [R1+0x84] ;  /* 0x0000840001707983 */ /* 0x001ee20000300800 */
[----:B------:R-:W-:Y:S01]  /*2290*/  FMUL.FTZ R120, R46, R121 ;  /* 0x000000792e787220 */ /* 0x000fe20000410000 */
[----:B------:R-:W-:Y:S01]  /*22a0*/  FADD.FTZ R229, R191, R229 ;  /* 0x000000e5bfe57221 */ /* 0x000fe20000010000 */
[----:B------:R-:W-:Y:S01]  /*22b0*/  FFMA.FTZ R22, R197, R191, R22 ;  /* 0x000000bfc5167223 */ /* 0x000fe20000010016 */
[----:B------:R-:W-:-:S02]  /*22c0*/  HADD2.F32 R122, -RZ, R134.H0_H0 ;  /* 0x20000086ff7a7230 */ /* 0x000fc40000004100 */
[----:B------:R-:W-:Y:S01]  /*22d0*/  FFMA.FTZ R191, R78, R191, R120 ;  /* 0x000000bf4ebf7223 */ /* 0x000fe20000010078 */
[----:B------:R-:W-:Y:S01]  /*22e0*/  FMUL.FTZ R120, R47, R137 ;  /* 0x000000892f787220 */ /* 0x000fe20000410000 */
[----:B------:R-:W-:Y:S01]  /*22f0*/  FADD.FTZ R231, R198, R231 ;  /* 0x000000e7c6e77221 */ /* 0x000fe20000010000 */
[-C--:B------:R-:W-:Y:S01]  /*2300*/  FFMA.FTZ R23, R141, R198.reuse, R23 ;  /* 0x000000c68d177223 */ /* 0x080fe20000010017 */
[----:B------:R-:W-:Y:S01]  /*2310*/  FADD.FTZ R122, -R206, R122 ;  /* 0x0000007ace7a7221 */ /* 0x000fe20000010100 */
[----:B------:R-:W-:Y:S01]  /*2320*/  FFMA.FTZ R198, R79, R198, R120 ;  /* 0x000000c64fc67223 */ /* 0x000fe20000010078 */
[----:B------:R-:W-:Y:S02]  /*2330*/  HADD2.F32 R120, -RZ, R138.H0_H0 ;  /* 0x2000008aff787230 */ /* 0x000fe40000004100 */
[----:B------:R-:W-:Y:S02]  /*2340*/  HADD2.F32 R134, -RZ, R134.H1_H1 ;  /* 0x30000086ff867230 */ /* 0x000fe40000004100 */
[----:B------:R-:W-:Y:S01]  /*2350*/  FMUL.FTZ R200, R122, UR10 ;  /* 0x0000000a7ac87c20 */ /* 0x000fe20008410000 */
[----:B------:R-:W-:-:S02]  /*2360*/  HADD2.F32 R199, -RZ, R142.H0_H0 ;  /* 0x2000008effc77230 */ /* 0x000fc40000004100 */
[----:B------:R-:W-:Y:S01]  /*2370*/  FMUL.FTZ R121, R40, R120 ;  /* 0x0000007828797220 */ /* 0x000fe20000410000 */
[----:B------:R-:W-:Y:S02]  /*2380*/  HADD2.F32 R138, -RZ, R138.H1_H1 ;  /* 0x3000008aff8a7230 */ /* 0x000fe40000004100 */
[----:B------:R-:W-:Y:S01]  /*2390*/  FADD.FTZ R134, -R206, R134 ;  /* 0x00000086ce867221 */ /* 0x000fe20000010100 */
[----:B------:R-:W-:Y:S01]  /*23a0*/  FADD.FTZ R232, R199, R232 ;  /* 0x000000e8c7e87221 */ /* 0x000fe20000010000 */
[-C--:B------:R-:W-:Y:S01]  /*23b0*/  FFMA.FTZ R24, R200, R199.reuse, R24 ;  /* 0x000000c7c8187223 */ /* 0x080fe20000010018 */
[----:B------:R-:W-:Y:S01]  /*23c0*/  FFMA.FTZ R199, R72, R199, R121 ;  /* 0x000000c748c77223 */ /* 0x000fe20000010079 */
[----:B------:R-:W-:Y:S02]  /*23d0*/  HADD2.F32 R201, -RZ, R142.H1_H1 ;  /* 0x3000008effc97230 */ /* 0x000fe40000004100 */
[----:B------:R-:W-:Y:S01]  /*23e0*/  FMUL.FTZ R142, R134, UR10 ;  /* 0x0000000a868e7c20 */ /* 0x000fe20008410000 */
[----:B------:R-:W-:-:S02]  /*23f0*/  HADD2.F32 R121, -RZ, R135.H0_H0 ;  /* 0x20000087ff797230 */ /* 0x000fc40000004100 */
[----:B------:R-:W-:Y:S02]  /*2400*/  HADD2.F32 R135, -RZ, R135.H1_H1 ;  /* 0x30000087ff877230 */ /* 0x000fe40000004100 */
[----:B------:R-:W-:Y:S01]  /*2410*/  FADD.FTZ R233, R201, R233 ;  /* 0x000000e9c9e97221 */ /* 0x000fe20000010000 */
[----:B------:R-:W-:Y:S01]  /*2420*/  FFMA.FTZ R25, R142, R201, R25 ;  /* 0x000000c98e197223 */ /* 0x000fe20000010019 */
[C---:B------:R-:W-:Y:S01]  /*2430*/  FADD.FTZ R121, -R206.reuse, R121 ;  /* 0x00000079ce797221 */ /* 0x040fe20000010100 */
[----:B------:R-:W-:-:S04]  /*2440*/  FADD.FTZ R135, -R206, R135 ;  /* 0x00000087ce877221 */ /* 0x000fc80000010100 */
[----:B------:R-:W-:Y:S01]  /*2450*/  FMUL.FTZ R205, R135, UR10 ;  /* 0x0000000a87cd7c20 */ /* 0x000fe20008410000 */
[----:B--2---:R-:W-:Y:S01]  /*2460*/  FADD.FTZ R204, R120, R204 ;  /* 0x000000cc78cc7221 */ /* 0x004fe20000010000 */
[----:B----4-:R-:W-:Y:S01]  /*2470*/  FFMA.FTZ R203, R200, R120, R203 ;  /* 0x00000078c8cb7223 */ /* 0x010fe200000100cb */
[----:B------:R-:W-:-:S03]  /*2480*/  FMUL.FTZ R120, R41, R138 ;  /* 0x0000008a29787220 */ /* 0x000fc60000410000 */
[----:B------:R-:W-:Y:S01]  /*2490*/  STL [R1+0xb8], R204 ;  /* 0x0000b8cc01007387 */ /* 0x000fe20000100800 */
[----:B------:R-:W-:-:S03]  /*24a0*/  FFMA.FTZ R201, R73, R201, R120 ;  /* 0x000000c949c97223 */ /* 0x000fc60000010078 */
[----:B------:R-:W-:Y:S01]  /*24b0*/  STL [R1+0x78], R203 ;  /* 0x000078cb01007387 */ /* 0x000fe20000100800 */
[--C-:B------:R-:W-:Y:S02]  /*24c0*/  HADD2.F32 R120, -RZ, R139.reuse.H0_H0 ;  /* 0x2000008bff787230 */ /* 0x100fe40000004100 */
[----:B------:R-:W-:Y:S02]  /*24d0*/  HADD2.F32 R139, -RZ, R139.H1_H1 ;  /* 0x3000008bff8b7230 */ /* 0x000fe40000004100 */
[----:B---3--:R-:W-:-:S05]  /*24e0*/  FADD.FTZ R202, R138, R202 ;  /* 0x000000ca8aca7221 */ /* 0x008fca0000010000 */
[----:B------:R0:W-:Y:S01]  /*24f0*/  STL [R1+0xbc], R202 ;  /* 0x0000bcca01007387 */ /* 0x0001e20000100800 */
[----:B------:R-:W-:Y:S01]  /*2500*/  FFMA.FTZ R133, R142, R138, R133 ;  /* 0x0000008a8e857223 */ /* 0x000fe20000010085 */
[----:B0-----:R-:W-:-:S04]  /*2510*/  FMUL.FTZ R202, R121, UR10 ;  /* 0x0000000a79ca7c20 */ /* 0x001fc80008410000 */
[----:B------:R-:W-:Y:S01]  /*2520*/  STL [R1+0x7c], R133 ;  /* 0x00007c8501007387 */ /* 0x000fe20000100800 */
[----:B------:R-:W-:Y:S01]  /*2530*/  FADD.FTZ R132, R120, R132 ;  /* 0x0000008478847221 */ /* 0x000fe20000010000 */
[----:B------:R-:W-:-:S04]  /*2540*/  FFMA.FTZ R123, R202, R120, R123 ;  /* 0x00000078ca7b7223 */ /* 0x000fc8000001007b */
[----:B------:R-:W-:Y:S04]  /*2550*/  STL [R1+0xc0], R132 ;  /* 0x0000c08401007387 */ /* 0x000fe80000100800 */
[----:B------:R-:W-:Y:S01]  /*2560*/  STL [R1+0x80], R123 ;  /* 0x0000807b01007387 */ /* 0x000fe20000100800 */
[----:B------:R-:W-:-:S05]  /*2570*/  FFMA.FTZ R112, R205, R139, R112 ;  /* 0x0000008bcd707223 */ /* 0x000fca0000010070 */
[----:B------:R0:W-:Y:S04]  /*2580*/  STL [R1+0x84], R112 ;  /* 0x0000847001007387 */ /* 0x0001e80000100800 */
[----:B0-----:R-:W2:Y:S01]  /*2590*/  LDL.LU R112, [R1+0x10] ;  /* 0x0000100001707983 */ /* 0x001ea20000300800 */
[----:B------:R-:W-:-:S05]  /*25a0*/  FADD.FTZ R113, R139, R113 ;  /* 0x000000718b717221 */ /* 0x000fca0000010000 */
[----:B------:R0:W-:Y:S04]  /*25b0*/  STL [R1+0xc4], R113 ;  /* 0x0000c47101007387 */ /* 0x0001e80000100800 */
[----:B------:R-:W3:Y:S04]  /*25c0*/  LDL.LU R137, [R1+0x14] ;  /* 0x0000140001897983 */ /* 0x000ee80000300800 */
[----:B------:R-:W4:Y:S01]  /*25d0*/  LDL.LU R136, [R1+0x18] ;  /* 0x0000180001887983 */ /* 0x000f220000300800 */
[----:B------:R-:W-:Y:S02]  /*25e0*/  HADD2.F32 R203, -RZ, R143.H0_H0 ;  /* 0x2000008fffcb7230 */ /* 0x000fe40000004100 */
[----:B------:R-:W-:Y:S01]  /*25f0*/  FMUL.FTZ R121, R42, R120 ;  /* 0x000000782a797220 */ /* 0x000fe20000410000 */
[----:B------:R-:W-:-:S02]  /*2600*/  HADD2.F32 R120, -RZ, R145.H0_H0 ;  /* 0x20000091ff787230 */ /* 0x000fc40000004100 */
[----:B------:R-:W-:Y:S01]  /*2610*/  FMUL.FTZ R204, R43, R139 ;  /* 0x0000008b2bcc7220 */ /* 0x000fe20000410000 */
[----:B------:R-:W-:Y:S02]  /*2620*/  HADD2.F32 R133, -RZ, R146.H0_H0 ;  /* 0x20000092ff857230 */ /* 0x000fe40000004100 */
[----:B------:R-:W-:Y:S01]  /*2630*/  FADD.FTZ R244, R203, R244 ;  /* 0x000000f4cbf47221 */ /* 0x000fe20000010000 */
[-C--:B------:R-:W-:Y:S01]  /*2640*/  FFMA.FTZ R26, R202, R203.reuse, R26 ;  /* 0x000000cbca1a7223 */ /* 0x080fe2000001001a */
[----:B------:R-:W-:Y:S01]  /*2650*/  FFMA.FTZ R203, R74, R203, R121 ;  /* 0x000000cb4acb7223 */ /* 0x000fe20000010079 */
[----:B------:R-:W-:Y:S01]  /*2660*/  HADD2.F32 R121, -RZ, R144.H0_H0 ;  /* 0x20000090ff797230 */ /* 0x000fe20000004100 */
[----:B0-----:R-:W4:Y:S01]  /*2670*/  LDL.LU R113, [R1+0x1c] ;  /* 0x00001c0001717983 */ /* 0x001f220000300800 */
[----:B------:R-:W-:Y:S02]  /*2680*/  HADD2.F32 R143, -RZ, R143.H1_H1 ;  /* 0x3000008fff8f7230 */ /* 0x000fe40000004100 */
[----:B------:R-:W-:-:S02]  /*2690*/  HADD2.F32 R208, -RZ, R146.H1_H1 ;  /* 0x30000092ffd07230 */ /* 0x000fc40000004100 */
[C---:B------:R-:W-:Y:S01]  /*26a0*/  FADD.FTZ R146, -R206.reuse, R120 ;  /* 0x00000078ce927221 */ /* 0x040fe20000010100 */
[----:B------:R-:W-:Y:S02]  /*26b0*/  HADD2.F32 R122, -RZ, R144.H1_H1 ;  /* 0x30000090ff7a7230 */ /* 0x000fe40000004100 */
[----:B------:R-:W-:Y:S01]  /*26c0*/  FADD.FTZ R144, -R206, R121 ;  /* 0x00000079ce907221 */ /* 0x000fe20000010100 */
[----:B------:R-:W-:Y:S02]  /*26d0*/  HADD2.F32 R120, -RZ, R152.H0_H0 ;  /* 0x20000098ff787230 */ /* 0x000fe40000004100 */
[----:B------:R-:W-:Y:S01]  /*26e0*/  FADD.FTZ R245, R143, R245 ;  /* 0x000000f58ff57221 */ /* 0x000fe20000010000 */
[----:B------:R-:W-:Y:S02]  /*26f0*/  HADD2.F32 R134, -RZ, R145.H1_H1 ;  /* 0x30000091ff867230 */ /* 0x000fe40000004100 */
[-C--:B------:R-:W-:Y:S01]  /*2700*/  FFMA.FTZ R27, R205, R143.reuse, R27 ;  /* 0x0000008fcd1b7223 */ /* 0x080fe2000001001b */
[----:B------:R-:W-:Y:S01]  /*2710*/  FFMA.FTZ R204, R75, R143, R204 ;  /* 0x0000008f4bcc7223 */ /* 0x000fe200000100cc */
[----:B------:R-:W-:-:S02]  /*2720*/  HADD2.F32 R145, -RZ, R149.H0_H0 ;  /* 0x20000095ff917230 */ /* 0x000fc40000004100 */
[----:B------:R-:W-:Y:S01]  /*2730*/  FMUL.FTZ R144, R144, UR10 ;  /* 0x0000000a90907c20 */ /* 0x000fe20008410000 */
[----:B------:R-:W-:Y:S02]  /*2740*/  HADD2.F32 R143, -RZ, R148.H0_H0 ;  /* 0x20000094ff8f7230 */ /* 0x000fe40000004100 */
[----:B------:R-:W-:Y:S01]  /*2750*/  FMUL.FTZ R121, R36, R120 ;  /* 0x0000007824797220 */ /* 0x000fe20000410000 */
[----:B------:R-:W-:Y:S02]  /*2760*/  FADD.FTZ R122, -R206, R122 ;  /* 0x0000007ace7a7221 */ /* 0x000fe40000010100 */
[----:B------:R-:W-:Y:S01]  /*2770*/  FADD.FTZ R246, R143, R246 ;  /* 0x000000f68ff67221 */ /* 0x000fe20000010000 */
[-C--:B------:R-:W-:Y:S01]  /*2780*/  FFMA.FTZ R28, R144, R143.reuse, R28 ;  /* 0x0000008f901c7223 */ /* 0x080fe2000001001c */
[----:B------:R-:W-:Y:S01]  /*2790*/  FFMA.FTZ R143, R68, R143, R121 ;  /* 0x0000008f448f7223 */ /* 0x000fe20000010079 */
[----:B------:R-:W-:Y:S02]  /*27a0*/  HADD2.F32 R121, -RZ, R152.H1_H1 ;  /* 0x30000098ff797230 */ /* 0x000fe40000004100 */
[----:B------:R-:W-:-:S02]  /*27b0*/  HADD2.F32 R132, -RZ, R147.H0_H0 ;  /* 0x20000093ff847230 */ /* 0x000fc40000004100 */
[----:B------:R-:W-:Y:S02]  /*27c0*/  HADD2.F32 R123, -RZ, R147.H1_H1 ;  /* 0x30000093ff7b7230 */ /* 0x000fe40000004100 */
[----:B------:R-:W-:Y:S02]  /*27d0*/  HADD2.F32 R147, -RZ, R148.H1_H1 ;  /* 0x30000094ff937230 */ /* 0x000fe40000004100 */
[----:B------:R-:W-:Y:S01]  /*27e0*/  FMUL.FTZ R148, R122, UR10 ;  /* 0x0000000a7a947c20 */ /* 0x000fe20008410000 */
[----:B------:R-:W-:Y:S01]  /*27f0*/  FMUL.FTZ R122, R37, R121 ;  /* 0x00000079257a7220 */ /* 0x000fe20000410000 */
[--C-:B------:R-:W-:Y:S02]  /*2800*/  HADD2.F32 R237, -RZ, R153.reuse.H1_H1 ;  /* 0x30000099ffed7230 */ /* 0x100fe40000004100 */
[----:B------:R-:W-:Y:S01]  /*2810*/  FADD.FTZ R134, -R206, R134 ;  /* 0x00000086ce867221 */ /* 0x000fe20000010100 */
[----:B------:R-:W-:Y:S01]  /*2820*/  FADD.FTZ R247, R147, R247 ;  /* 0x000000f793f77221 */ /* 0x000fe20000010000 */
[-C--:B------:R-:W-:Y:S01]  /*2830*/  FFMA.FTZ R29, R148, R147.reuse, R29 ;  /* 0x00000093941d7223 */ /* 0x080fe2000001001d */
[----:B------:R-:W-:Y:S01]  /*2840*/  FFMA.FTZ R147, R69, R147, R122 ;  /* 0x0000009345937223 */ /* 0x000fe2000001007a */
[C---:B------:R-:W-:Y:S01]  /*2850*/  FADD.FTZ R133, -R206.reuse, R133 ;  /* 0x00000085ce857221 */ /* 0x040fe20000010100 */
[C---:B------:R-:W-:Y:S01]  /*2860*/  FADD.FTZ R208, -R206.reuse, R208 ;  /* 0x000000d0ced07221 */ /* 0x040fe20000010100 */
[C---:B------:R-:W-:Y:S01]  /*2870*/  FADD.FTZ R132, -R206.reuse, R132 ;  /* 0x00000084ce847221 */ /* 0x040fe20000010100 */
[----:B------:R-:W-:Y:S01]  /*2880*/  FADD.FTZ R123, -R206, R123 ;  /* 0x0000007bce7b7221 */ /* 0x000fe20000010100 */
[----:B------:R-:W-:-:S02]  /*2890*/  HADD2.F32 R122, -RZ, R153.H0_H0 ;  /* 0x20000099ff7a7230 */ /* 0x000fc40000004100 */
[----:B------:R-:W-:Y:S01]  /*28a0*/  FMUL.FTZ R206, R134, UR10 ;  /* 0x0000000a86ce7c20 */ /* 0x000fe20008410000 */
[----:B------:R-:W-:Y:S02]  /*28b0*/  HADD2.F32 R149, -RZ, R149.H1_H1 ;  /* 0x30000095ff957230 */ /* 0x000fe40000004100 */
[----:B------:R-:W-:Y:S01]  /*28c0*/  FMUL.FTZ R153, R39, R237 ;  /* 0x000000ed27997220 */ /* 0x000fe20000410000 */
[----:B------:R-:W-:Y:S01]  /*28d0*/  FMUL.FTZ R146, R146, UR10 ;  /* 0x0000000a92927c20 */ /* 0x000fe20008410000 */
[----:B------:R-:W-:Y:S01]  /*28e0*/  FMUL.FTZ R135, R38, R122 ;  /* 0x0000007a26877220 */ /* 0x000fe20000410000 */
[----:B------:R-:W-:Y:S02]  /*28f0*/  HADD2.F32 R238, -RZ, R154.H0_H0 ;  /* 0x2000009affee7230 */ /* 0x000fe40000004100 */
[-C--:B------:R-:W-:Y:S01]  /*2900*/  FFMA.FTZ R31, R206, R149.reuse, R31 ;  /* 0x00000095ce1f7223 */ /* 0x080fe2000001001f */
[----:B------:R-:W-:Y:S01]  /*2910*/  FFMA.FTZ R153, R71, R149, R153 ;  /* 0x0000009547997223 */ /* 0x000fe20000010099 */
[----:B------:R-:W-:Y:S01]  /*2920*/  FFMA.FTZ R30, R146, R145, R30 ;  /* 0x00000091921e7223 */ /* 0x000fe2000001001e */
[----:B------:R-:W-:Y:S01]  /*2930*/  FMUL.FTZ R152, R133, UR10 ;  /* 0x0000000a85987c20 */ /* 0x000fe20008410000 */
[----:B--2---:R-:W-:-:S05]  /*2940*/  FADD.FTZ R112, R145, R112 ;  /* 0x0000007091707221 */ /* 0x004fca0000010000 */
[----:B------:R0:W-:Y:S04]  /*2950*/  STL [R1+0x10], R112 ;  /* 0x0000107001007387 */ /* 0x0001e80000100800 */
[----:B0-----:R-:W2:Y:S01]  /*2960*/  LDL.LU R112, [R1+0x40] ;  /* 0x0000400001707983 */ /* 0x001ea20000300800 */
[----:B---3--:R-:W-:Y:S01]  /*2970*/  FADD.FTZ R137, R149, R137 ;  /* 0x0000008995897221 */ /* 0x008fe20000010000 */
[----:B------:R-:W-:Y:S02]  /*2980*/  HADD2.F32 R149, -RZ, R150.H0_H0 ;  /* 0x20000096ff957230 */ /* 0x000fe40000004100 */
[----:B------:R-:W-:Y:S01]  /*2990*/  FFMA.FTZ R145, R70, R145, R135 ;  /* 0x0000009146917223 */ /* 0x000fe20000010087 */
[----:B------:R-:W-:Y:S02]  /*29a0*/  FMUL.FTZ R135, R32, R238 ;  /* 0x000000ee20877220 */ /* 0x000fe40000410000 */
[----:B----4-:R-:W-:Y:S01]  /*29b0*/  FADD.FTZ R136, R149, R136 ;  /* 0x0000008895887221 */ /* 0x010fe20000010000 */
[----:B------:R-:W-:Y:S01]  /*29c0*/  STL [R1+0x14], R137 ;  /* 0x0000148901007387 */ /* 0x000fe20000100800 */
[-C--:B------:R-:W-:Y:S01]  /*29d0*/  FFMA.FTZ R156, R152, R149.reuse, R156 ;  /* 0x00000095989c7223 */ /* 0x080fe2000001009c */
[----:B------:R-:W-:-:S02]  /*29e0*/  FFMA.FTZ R149, R64, R149, R135 ;  /* 0x0000009540957223 */ /* 0x000fc40000010087 */
[----:B------:R-:W-:Y:S04]  /*29f0*/  STL [R1+0x18], R136 ;  /* 0x0000188801007387 */ /* 0x000fe80000100800 */
[----:B------:R-:W3:Y:S01]  /*2a00*/  LDL.LU R135, [R1+0x44] ;  /* 0x0000440001877983 */ /* 0x000ee20000300800 */
[----:B------:R-:W-:-:S04]  /*2a10*/  FADD.FTZ R134, RZ, R164 ;  /* 0x000000a4ff867221 */ /* 0x000fc80000010000 */
[----:B------:R-:W-:-:S04]  /*2a20*/  FADD.FTZ R134, R174, R134 ;  /* 0x00000086ae867221 */ /* 0x000fc80000010000 */
[----:B------:R-:W-:Y:S01]  /*2a30*/  FADD.FTZ R133, R176, R134 ;  /* 0x00000086b0857221 */ /* 0x000fe20000010000 */
[----:B------:R-:W-:-:S03]  /*2a40*/  HADD2.F32 R225, -RZ, R154.H1_H1 ;  /* 0x3000009affe17230 */ /* 0x000fc60000004100 */
[----:B------:R-:W-:Y:S01]  /*2a50*/  FADD.FTZ R133, R178, R133 ;  /* 0x00000085b2857221 */ /* 0x000fe20000010000 */
[----:B------:R-:W-:Y:S02]  /*2a60*/  HADD2.F32 R150, -RZ, R150.H1_H1 ;  /* 0x30000096ff967230 */ /* 0x000fe40000004100 */
[----:B------:R-:W-:Y:S01]  /*2a70*/  FMUL.FTZ R208, R208, UR10 ;  /* 0x0000000ad0d07c20 */ /* 0x000fe20008410000 */
[----:B------:R-:W-:Y:S01]  /*2a80*/  FADD.FTZ R133, R180, R133 ;  /* 0x00000085b4857221 */ /* 0x000fe20000010000 */
[----:B------:R-:W-:Y:S01]  /*2a90*/  FMUL.FTZ R207, R33, R225 ;  /* 0x000000e121cf7220 */ /* 0x000fe20000410000 */
[----:B------:R-:W-:Y:S02]  /*2aa0*/  FFMA.FTZ R134, R0, R164, RZ ;  /* 0x000000a400867223 */ /* 0x000fe400000100ff */
[----:B------:R-:W-:Y:S01]  /*2ab0*/  FADD.FTZ R133, R182, R133 ;  /* 0x00000085b6857221 */ /* 0x000fe20000010000 */
[----:B------:R-:W-:Y:S01]  /*2ac0*/  FADD.FTZ R113, R150, R113 ;  /* 0x0000007196717221 */ /* 0x000fe20000010000 */
[-C--:B------:R-:W-:Y:S01]  /*2ad0*/  FFMA.FTZ R157, R208, R150.reuse, R157 ;  /* 0x00000096d09d7223 */ /* 0x080fe2000001009d */
[----:B------:R-:W-:Y:S01]  /*2ae0*/  FFMA.FTZ R207, R65, R150, R207 ;  /* 0x0000009641cf7223 */ /* 0x000fe200000100cf */
[----:B------:R-:W-:-:S02]  /*2af0*/  HADD2.F32 R150, -RZ, R151.H0_H0 ;  /* 0x20000097ff967230 */ /* 0x000fc40000004100 */
[----:B------:R-:W-:Y:S01]  /*2b00*/  FADD.FTZ R133, R185, R133 ;  /* 0x00000085b9857221 */ /* 0x000fe20000010000 */
[----:B------:R-:W-:-:S03]  /*2b10*/  FFMA.FTZ R134, R165, R174, R134 ;  /* 0x000000aea5867223 */ /* 0x000fc60000010086 */
[----:B------:R-:W-:Y:S01]  /*2b20*/  FADD.FTZ R133, R186, R133 ;  /* 0x00000085ba857221 */ /* 0x000fe20000010000 */
[----:B------:R-:W-:Y:S01]  /*2b30*/  FFMA.FTZ R134, R175, R176, R134 ;  /* 0x000000b0af867223 */ /* 0x000fe20000010086 */
[----:B------:R-:W-:Y:S02]  /*2b40*/  STL [R1+0x1c], R113 ;  /* 0x00001c7101007387 */ /* 0x000fe40000100800 */
[----:B------:R-:W-:Y:S01]  /*2b50*/  FADD.FTZ R133, R163, R133 ;  /* 0x00000085a3857221 */ /* 0x000fe20000010000 */
[----:B------:R-:W-:Y:S01]  /*2b60*/  FFMA.FTZ R134, R177, R178, R134 ;  /* 0x000000b2b1867223 */ /* 0x000fe20000010086 */
[----:B------:R-:W-:Y:S02]  /*2b70*/  FMUL.FTZ R154, R132, UR10 ;  /* 0x0000000a849a7c20 */ /* 0x000fe40008410000 */
[----:B------:R-:W-:Y:S01]  /*2b80*/  FADD.FTZ R133, R128, R133 ;  /* 0x0000008580857221 */ /* 0x000fe20000010000 */
[----:B------:R-:W-:-:S03]  /*2b90*/  FFMA.FTZ R132, R179, R180, R134 ;  /* 0x000000b4b3847223 */ /* 0x000fc60000010086 */
[----:B------:R-:W-:Y:S01]  /*2ba0*/  FADD.FTZ R133, R129, R133 ;  /* 0x0000008581857221 */ /* 0x000fe20000010000 */
[----:B------:R-:W-:-:S03]  /*2bb0*/  FFMA.FTZ R132, R181, R182, R132 ;  /* 0x000000b6b5847223 */ /* 0x000fc60000010084 */
[----:B------:R-:W-:Y:S01]  /*2bc0*/  FADD.FTZ R248, R188, R133 ;  /* 0x00000085bcf87221 */ /* 0x000fe20000010000 */
[----:B------:R-:W-:Y:S01]  /*2bd0*/  FFMA.FTZ R133, R183, R185, R132 ;  /* 0x000000b9b7857223 */ /* 0x000fe20000010084 */
[----:B------:R-:W-:Y:S02]  /*2be0*/  HADD2.F32 R132, -RZ, R151.H1_H1 ;  /* 0x30000097ff847230 */ /* 0x000fe40000004100 */
[--C-:B------:R-:W-:Y:S02]  /*2bf0*/  HADD2.F32 R228, -RZ, R155.reuse.H0_H0 ;  /* 0x2000009bffe47230 */ /* 0x100fe40000004100 */
[----:B------:R-:W-:Y:S01]  /*2c00*/  FFMA.FTZ R133, R184, R186, R133 ;  /* 0x000000bab8857223 */ /* 0x000fe20000010085 */
[----:B------:R-:W-:Y:S02]  /*2c10*/  HADD2.F32 R230, -RZ, R155.H1_H1 ;  /* 0x3000009bffe67230 */ /* 0x000fe40000004100 */
[----:B------:R-:W-:Y:S01]  /*2c20*/  FMUL.FTZ R151, R123, UR10 ;  /* 0x0000000a7b977c20 */ /* 0x000fe20008410000 */
[----:B------:R-:W-:Y:S01]  /*2c30*/  FMUL.FTZ R134, R34, R228 ;  /* 0x000000e422867220 */ /* 0x000fe20000410000 */
[----:B------:R-:W-:Y:S01]  /*2c40*/  FFMA.FTZ R133, R162, R163, R133 ;  /* 0x000000a3a2857223 */ /* 0x000fe20000010085 */
[----:B------:R-:W-:Y:S01]  /*2c50*/  FMUL.FTZ R155, R35, R230 ;  /* 0x000000e6239b7220 */ /* 0x000fe20000410000 */
[----:B------:R-:W-:Y:S01]  /*2c60*/  FFMA.FTZ R158, R154, R150, R158 ;  /* 0x000000969a9e7223 */ /* 0x000fe2000001009e */
[----:B------:R-:W-:Y:S01]  /*2c70*/  FFMA.FTZ R159, R151, R132, R159 ;  /* 0x00000084979f7223 */ /* 0x000fe2000001009f */
[----:B------:R-:W-:Y:S01]  /*2c80*/  FFMA.FTZ R123, R124, R128, R133 ;  /* 0x000000807c7b7223 */ /* 0x000fe20000010085 */
[----:B------:R-:W-:Y:S01]  /*2c90*/  FFMA.FTZ R155, R67, R132, R155 ;  /* 0x00000084439b7223 */ /* 0x000fe2000001009b */
[----:B--2---:R-:W-:-:S05]  /*2ca0*/  FADD.FTZ R112, R150, R112 ;  /* 0x0000007096707221 */ /* 0x004fca0000010000 */
[----:B------:R0:W-:Y:S02]  /*2cb0*/  STL [R1+0x40], R112 ;  /* 0x0000407001007387 */ /* 0x0001e40000100800 */
[----:B0-----:R-:W0:Y:S01]  /*2cc0*/  LDC.64 R112, c[0x0][0x3b0] ;  /* 0x0000ec00ff707b82 */ /* 0x001e220000000a00 */
[----:B---3--:R-:W-:Y:S01]  /*2cd0*/  FADD.FTZ R135, R132, R135 ;  /* 0x0000008784877221 */ /* 0x008fe20000010000 */
[----:B------:R-:W-:-:S04]  /*2ce0*/  FFMA.FTZ R150, R66, R150, R134 ;  /* 0x0000009642967223 */ /* 0x000fc80000010086 */
[----:B------:R1:W-:Y:S01]  /*2cf0*/  STL [R1+0x44], R135 ;  /* 0x0000448701007387 */ /* 0x0003e20000100800 */
[----:B0-----:R-:W-:-:S04]  /*2d00*/  IMAD.WIDE.U32 R138, R161, 0x8, R112 ;  /* 0x00000008a18a7825 */ /* 0x001fc800078e0070 */
[----:B------:R-:W-:-:S04]  /*2d10*/  IMAD.WIDE.U32 R136, R160, 0x8, R112 ;  /* 0x00000008a0887825 */ /* 0x000fc800078e0070 */
[----:B------:R-:W-:Y:S01]  /*2d20*/  FADD.FTZ R248, R189, R248 ;  /* 0x000000f8bdf87221 */ /* 0x000fe20000010000 */
[----:B------:R-:W-:Y:S01]  /*2d30*/  FFMA.FTZ R123, R187, R129, R123 ;  /* 0x00000081bb7b7223 */ /* 0x000fe2000001007b */
[----:B------:R-:W5:Y:S01]  /*2d40*/  LDG.E.64 R138, desc[UR16][R138.64] ;  /* 0x000000108a8a7981 */ /* 0x000f62000c1e1b00 */
[----:B-1----:R-:W-:-:S04]  /*2d50*/  IMAD.WIDE.U32 R134, R3, 0x8, R112 ;  /* 0x0000000803867825 */ /* 0x002fc800078e0070 */
[----:B------:R-:W-:Y:S01]  /*2d60*/  IMAD.WIDE.U32 R132, R2, 0x8, R112 ;  /* 0x0000000802847825 */ /* 0x000fe200078e0070 */
[----:B------:R-:W5:Y:S04]  /*2d70*/  LDG.E.64 R136, desc[UR16][R136.64] ;  /* 0x0000001088887981 */ /* 0x000f68000c1e1b00 */
[----:B------:R-:W2:Y:S04]  /*2d80*/  LDL.LU R113, [R1+0xc8] ;  /* 0x0000c80001717983 */ /* 0x000ea80000300800 */
[----:B------:R-:W3:Y:S01]  /*2d90*/  LDL.LU R112, [R1+0x88] ;  /* 0x0000880001707983 */ /* 0x000ee20000300800 */
[----:B------:R-:W-:Y:S01]  /*2da0*/  FADD.FTZ R248, R126, R248 ;  /* 0x000000f87ef87221 */ /* 0x000fe20000010000 */
[----:B------:R-:W-:-:S02]  /*2db0*/  FFMA.FTZ R123, R125, R188, R123 ;  /* 0x000000bc7d7b7223 */ /* 0x000fc4000001007b */
[----:B------:R-:W5:Y:S01]  /*2dc0*/  LDG.E.64 R134, desc[UR16][R134.64] ;  /* 0x0000001086867981 */ /* 0x000f62000c1e1b00 */
[----:B------:R-:W-:-:S03]  /*2dd0*/  FADD.FTZ R248, R193, R248 ;  /* 0x000000f8c1f87221 */ /* 0x000fc60000010000 */
[----:B------:R-:W5:Y:S01]  /*2de0*/  LDG.E.64 R132, desc[UR16][R132.64] ;  /* 0x0000001084847981 */ /* 0x000f62000c1e1b00 */
[----:B--2---:R-:W-:Y:S01]  /*2df0*/  FADD.FTZ R113, R120, R113 ;  /* 0x0000007178717221 */ /* 0x004fe20000010000 */
[----:B---3--:R-:W-:-:S04]  /*2e00*/  FFMA.FTZ R112, R144, R120, R112 ;  /* 0x0000007890707223 */ /* 0x008fc80000010070 */
[----:B------:R0:W-:Y:S04]  /*2e10*/  STL [R1+0xc8], R113 ;  /* 0x0000c87101007387 */ /* 0x0001e80000100800 */
[----:B0-----:R-:W2:Y:S04]  /*2e20*/  LDL.LU R113, [R1+0xcc] ;  /* 0x0000cc0001717983 */ /* 0x001ea80000300800 */
[----:B------:R0:W-:Y:S04]  /*2e30*/  STL [R1+0x88], R112 ;  /* 0x0000887001007387 */ /* 0x0001e80000100800 */
[----:B0-----:R-:W3:Y:S01]  /*2e40*/  LDL.LU R112, [R1+0x8c] ;  /* 0x00008c0001707983 */ /* 0x001ee20000300800 */
[----:B------:R-:W-:-:S04]  /*2e50*/  FADD.FTZ R248, R127, R248 ;  /* 0x000000f87ff87221 */ /* 0x000fc80000010000 */
        /* <DEDUP_REMOVED lines=28> */
[----:B------:R-:W-:-:S04]  /*3020*/  FADD.FTZ R248, R248, R150 ;  /* 0x00000096f8f87221 */ /* 0x000fc80000010000 */
[----:B------:R-:W-:Y:S01]  /*3030*/  FADD.FTZ R248, R248, R155 ;  /* 0x0000009bf8f87221 */ /* 0x000fe20000010000 */
[----:B------:R-:W-:-:S04]  /*3040*/  FFMA.FTZ R120, R146, R145, R123 ;  /* 0x0000009192787223 */ /* 0x000fc8000001007b */
[----:B------:R-:W0:Y:S01]  /*3050*/  SHFL.DOWN PT, R123, R248, 0x10, 0x1f ;  /* 0x0a001f00f87b7f89 */ /* 0x000e2200000e0000 */
        /* <DEDUP_REMOVED lines=10> */
[----:B------:R-:W0:Y:S01]  /*3100*/  SHFL.DOWN PT, R248, R120, 0x8, 0x1f ;  /* 0x09001f0078f87f89 */ /* 0x000e2200000e0000 */
[----:B--2---:R-:W-:-:S05]  /*3110*/  FADD.FTZ R113, R121, R113 ;  /* 0x0000007179717221 */ /* 0x004fca0000010000 */
[----:B------:R1:W-:Y:S01]  /*3120*/  STL [R1+0xcc], R113 ;  /* 0x0000cc7101007387 */ /* 0x0003e20000100800 */
[----:B---3--:R-:W-:-:S03]  /*3130*/  FFMA.FTZ R112, R148, R121, R112 ;  /* 0x0000007994707223 */ /* 0x008fc60000010070 */
[----:B-1----:R1:W5:Y:S04]  /*3140*/  LDL.LU R113, [R1+0xec] ;  /* 0x0000ec0001717983 */ /* 0x0023680000300800 */
[----:B------:R2:W-:Y:S04]  /*3150*/  STL [R1+0x8c], R112 ;  /* 0x00008c7001007387 */ /* 0x0005e80000100800 */
[----:B--2---:R1:W5:Y:S01]  /*3160*/  LDL.LU R112, [R1+0xe8] ;  /* 0x0000e80001707983 */ /* 0x0043620000300800 */
[----:B0-----:R-:W-:-:S03]  /*3170*/  FADD.FTZ R120, R120, R248 ;  /* 0x000000f878787221 */ /* 0x001fc60000010000 */
[----:B------:R-:W0:Y:S02]  /*3180*/  SHFL.DOWN PT, R248, R123, 0x4, 0x1f ;  /* 0x08801f007bf87f89 */ /* 0x000e2400000e0000 */
[----:B0-----:R-:W-:Y:S02]  /*3190*/  FADD.FTZ R123, R123, R248 ;  /* 0x000000f87b7b7221 */ /* 0x001fe40000010000 */
[----:B------:R-:W0:Y:S02]  /*31a0*/  SHFL.DOWN PT, R248, R120, 0x4, 0x1f ;  /* 0x08801f0078f87f89 */ /* 0x000e2400000e0000 */
[----:B0-----:R-:W-:Y:S02]  /*31b0*/  FADD.FTZ R120, R120, R248 ;  /* 0x000000f878787221 */ /* 0x001fe40000010000 */
[----:B------:R-:W0:Y:S02]  /*31c0*/  SHFL.DOWN PT, R248, R123, 0x2, 0x1f ;  /* 0x08401f007bf87f89 */ /* 0x000e2400000e0000 */
[----:B0-----:R-:W-:-:S02]  /*31d0*/  FADD.FTZ R123, R123, R248 ;  /* 0x000000f87b7b7221 */ /* 0x001fc40000010000 */
[----:B------:R-:W0:Y:S04]  /*31e0*/  SHFL.DOWN PT, R248, R120, 0x2, 0x1f ;  /* 0x08401f0078f87f89 */ /* 0x000e2800000e0000 */
[----:B------:R-:W2:Y:S01]  /*31f0*/  SHFL.DOWN PT, R121, R123, 0x1, 0x1f ;  /* 0x08201f007b797f89 */ /* 0x000ea200000e0000 */
[----:B0-----:R-:W-:Y:S01]  /*3200*/  FADD.FTZ R248, R120, R248 ;  /* 0x000000f878f87221 */ /* 0x001fe20000010000 */
[----:B--2---:R-:W-:Y:S02]  /*3210*/  FADD.FTZ R120, R123, R121 ;  /* 0x000000797b787221 */ /* 0x004fe40000010000 */
[----:B------:R-:W0:Y:S02]  /*3220*/  S2R R123, SR_TID.X ;  /* 0x00000000007b7919 */ /* 0x000e240000002100 */
[----:B------:R-:W2:Y:S01]  /*3230*/  SHFL.DOWN PT, R121, R248, 0x1, 0x1f ;  /* 0x08201f00f8797f89 */ /* 0x000ea200000e0000 */
[----:B------:R-:W-:Y:S01]  /*3240*/  BSSY.RECONVERGENT B0, `(.L_x_2300) ;  /* 0x000000c000007945 */ /* 0x000fe20003800200 */
[----:B0-----:R-:W-:Y:S01]  /*3250*/  LOP3.LUT P1, RZ, R123, 0x1f, RZ, 0xc0, !PT ;  /* 0x0000001f7bff7812 */ /* 0x001fe2000782c0ff */
[----:B--2---:R-:W-:-:S12]  /*3260*/  FADD.FTZ R121, R248, R121 ;  /* 0x00000079f8797221 */ /* 0x004fd80000010000 */
[----:B-1----:R-:W-:Y:S05]  /*3270*/  @P1 BRA `(.L_x_2301) ;  /* 0x0000000000201947 */ /* 0x002fea0003800000 */
        /* <DEDUP_REMOVED lines=8> */
.L_x_2301:
[----:B------:R-:W-:Y:S05]  /*3300*/  BSYNC.RECONVERGENT B0 ;  /* 0x0000000000007941 */ /* 0x000fea0003800200 */
.L_x_2300:
[----:B0-----:R-:W2:Y:S04]  /*3310*/  LDL.LU R121, [R1+0xd0] ;  /* 0x0000d00001797983 */ /* 0x001ea80000300800 */
[----:B------:R-:W3:Y:S04]  /*3320*/  LDL.LU R120, [R1+0xa0] ;  /* 0x0000a00001787983 */ /* 0x000ee80000300800 */
[----:B------:R0:W-:Y:S04]  /*3330*/  STL [R1+0xf4], R4 ;  /* 0x0000f40401007387 */ /* 0x0001e80000100800 */
[----:B0-----:R-:W4:Y:S04]  /*3340*/  LDL.LU R4, [R1+0xd4] ;  /* 0x0000d40001047983 */ /* 0x001f280000300800 */
[----:B------:R0:W-:Y:S04]  /*3350*/  STL [R1+0xf0], R3 ;  /* 0x0000f00301007387 */ /* 0x0001e80000100800 */
[----:B0-----:R-:W4:Y:S04]  /*3360*/  LDL.LU R3, [R1+0xa4] ;  /* 0x0000a40001037983 */ /* 0x001f280000300800 */
[----:B------:R0:W-:Y:S04]  /*3370*/  STL [R1+0xec], R2 ;  /* 0x0000ec0201007387 */ /* 0x0001e80000100800 */
[----:B0-----:R-:W4:Y:S04]  /*3380*/  LDL.LU R2, [R1+0xa8] ;  /* 0x0000a80001027983 */ /* 0x001f280000300800 */
[----:B------:R0:W-:Y:S04]  /*3390*/  STL [R1+0xe8], R0 ;  /* 0x0000e80001007387 */ /* 0x0001e80000100800 */
[----:B0-----:R-:W4:Y:S04]  /*33a0*/  LDL.LU R0, [R1+0xd8] ;  /* 0x0000d80001007983 */ /* 0x001f280000300800 */
        /* <DEDUP_REMOVED lines=15> */
[----:B-1----:R1:W5:Y:S04]  /*34a0*/  LDL.LU R4, [R1+0xf4] ;  /* 0x0000f40001047983 */ /* 0x0023680000300800 */
[----:B------:R2:W-:Y:S01]  /*34b0*/  STL [R1+0xa4], R3 ;  /* 0x0000a40301007387 */ /* 0x0005e20000100800 */
[----:B------:R-:W-:-:S03]  /*34c0*/  FFMA.FTZ R2, R152, R238, R2 ;  /* 0x000000ee98027223 */ /* 0x000fc60000010002 */
[----:B--2---:R1:W5:Y:S01]  /*34d0*/  LDL.LU R3, [R1+0xf0] ;  /* 0x0000f00001037983 */ /* 0x0043620000300800 */
[----:B------:R-:W-:-:S03]  /*34e0*/  UIADD3 UR6, UPT, UPT, UR5, 0x8050, URZ ;  /* 0x0000805005067890 */ /* 0x000fc6000fffe0ff */
[----:B------:R2:W-:Y:S01]  /*34f0*/  STL [R1+0xa8], R2 ;  /* 0x0000a80201007387 */ /* 0x0005e20000100800 */
[----:B------:R-:W-:-:S03]  /*3500*/  FADD.FTZ R0, R238, R0 ;  /* 0x00000000ee007221 */ /* 0x000fc60000010000 */
        /* <DEDUP_REMOVED lines=33> */
[----:B0-----:R1:W5:Y:S04]  /*3720*/  LDL.LU R0, [R1+0xe8] ;  /* 0x0000e80001007983 */ /* 0x0013680000300800 */
[----:B------:R-:W2:Y:S01]  /*3730*/  LDL.LU R237, [R1+0xe0] ;  /* 0x0000e00001ed7983 */ /* 0x000ea20000300800 */
[----:B------:R-:W-:Y:S01]  /*3740*/  FADD.FTZ R248, R230, R248 ;  /* 0x000000f8e6f87221 */ /* 0x000fe20000010000 */
[----:B------:R-:W-:Y:S01]  /*3750*/  UISETP.NE.U32.AND UP0, UPT, UR24, URZ, UPT ;  /* 0x000000ff1800728c */ /* 0x000fe2000bf05070 */
[----:B------:R-:W-:Y:S01]  /*3760*/  FMUL.FTZ R121, R121, UR26 ;  /* 0x0000001a79797c20 */ /* 0x000fe20008410000 */
[----:B------:R-:W-:Y:S01]  /*3770*/  FADD.FTZ R120, R122, R120 ;  /* 0x000000787a787221 */ /* 0x000fe20000010000 */
[----:B------:R-:W-:-:S02]  /*3780*/  UIADD3 UR4, UPT, UPT, UR4, UR22, URZ ;  /* 0x0000001604047290 */ /* 0x000fc4000fffe0ff */
[----:B------:R-:W-:Y:S01]  /*3790*/  UISETP.NE.AND.EX UP0, UPT, UR25, URZ, UPT, UP0 ;  /* 0x000000ff1900728c */ /* 0x000fe2000bf05300 */
[----:B------:R-:W-:Y:S01]  /*37a0*/  R2UR UR11, R121 ;  /* 0x00000000790b72ca */ /* 0x000fe200000e0000 */
[----:B------:R-:W-:Y:S01]  /*37b0*/  FMUL.FTZ R120, R120, UR26 ;  /* 0x0000001a78787c20 */ /* 0x000fe20008410000 */
[----:B------:R-:W-:-:S04]  /*37c0*/  UISETP.GE.AND UP2, UPT, UR4, UR23, UPT ;  /* 0x000000170400728c */ /* 0x000fc8000bf46270 */
[----:B------:R-:W-:Y:S01]  /*37d0*/  FSEL R225, R120, RZ, !P3 ;  /* 0x000000ff78e17208 */ /* 0x000fe20005800000 */
[----:B----4-:R-:W-:Y:S01]  /*37e0*/  FFMA.FTZ R238, R151, R230, R238 ;  /* 0x000000e697ee7223 */ /* 0x010fe200000100ee */
[----:B------:R-:W-:Y:S01]  /*37f0*/  FFMA.FTZ R123, R154, R228, R123 ;  /* 0x000000e49a7b7223 */ /* 0x000fe2000001007b */
[----:B--2---:R-:W-:-:S05]  /*3800*/  FADD.FTZ R237, R228, R237 ;  /* 0x000000ede4ed7221 */ /* 0x004fca0000010000 */
        /* <DEDUP_REMOVED lines=67> */
.L_x_2304:
[--C-:B------:R-:W-:Y:S01]  /*3c40*/  FFMA.FTZ R183, R183, UR11, R225.reuse ;  /* 0x0000000bb7b77c23 */ /* 0x100fe200080100e1 */
[--C-:B------:R-:W-:Y:S01]  /*3c50*/  FFMA.FTZ R184, R184, UR11, R225.reuse ;  /* 0x0000000bb8b87c23 */ /* 0x100fe200080100e1 */
[--C-:B------:R-:W-:Y:S01]  /*3c60*/  FFMA.FTZ R179, R179, UR11, R225.reuse ;  /* 0x0000000bb3b37c23 */ /* 0x100fe200080100e1 */
[----:B------:R-:W-:Y:S01]  /*3c70*/  FFMA.FTZ R181, R181, UR11, R225 ;  /* 0x0000000bb5b57c23 */ /* 0x000fe200080100e1 */
        /* <DEDUP_REMOVED lines=54> */
.L_x_2303:
        /* <DEDUP_REMOVED lines=16> */
[----:B-1----:R-:W-:Y:S02]  /*40e0*/  HADD2.F32 R123, -RZ, R98.H1_H1 ;  /* 0x30000062ff7b7230 */ /* 0x002fe40000004100 */
        /* <DEDUP_REMOVED lines=10> */
[----:B------:R-:W-:Y:S01]  /*4190*/  LOP3.LUT P4, RZ, R139, 0xff, RZ, 0xc0, !PT ;  /* 0x000000ff8bff7812 */ /* 0x000fe2000788c0ff */
        /* <DEDUP_REMOVED lines=13> */
[----:B------:R-:W-:Y:S01]  /*4270*/  LOP3.LUT P1, RZ, R138, 0xff000000, RZ, 0xc0, !PT ;  /* 0xff0000008aff7812 */ /* 0x000fe2000782c0ff */
        /* <DEDUP_REMOVED lines=25> */
.L_x_2306:
        /* <DEDUP_REMOVED lines=24> */
[----:B-1----:R-:W-:Y:S01]  /*4590*/  FMUL.FTZ R123, R113, UR7 ;  /* 0x00000007717b7c20 */ /* 0x002fe20008410000 */
[----:B------:R-:W-:Y:S01]  /*45a0*/  FSEL R122, R122, RZ, P5 ;  /* 0x000000ff7a7a7208 */ /* 0x000fe20002800000 */
[--C-:B------:R-:W-:Y:S01]  /*45b0*/  FFMA.FTZ R177, R177, UR11, R225.reuse ;  /* 0x0000000bb1b17c23 */ /* 0x100fe200080100e1 */
[----:B------:R-:W-:Y:S01]  /*45c0*/  FSEL R0, R0, RZ, P4 ;  /* 0x000000ff00007208 */ /* 0x000fe20002000000 */
[----:B------:R-:W-:Y:S01]  /*45d0*/  FFMA.FTZ R165, R165, UR11, R225 ;  /* 0x0000000ba5a57c23 */ /* 0x000fe200080100e1 */
[C---:B------:R-:W-:Y:S01]  /*45e0*/  LOP3.LUT P3, RZ, R139.reuse, 0xff0000, RZ, 0xc0, !PT ;  /* 0x00ff00008bff7812 */ /* 0x040fe2000786c0ff */
        /* <DEDUP_REMOVED lines=36> */
.L_x_2302:
        /* <DEDUP_REMOVED lines=83> */
.L_x_2308:
        /* <DEDUP_REMOVED lines=17> */
[----:B------:R-:W-:Y:S01]  /*4e70*/  FFMA.FTZ R175, R175, UR11, R225 ;  /* 0x0000000bafaf7c23 */ /* 0x000fe200080100e1 */
        /* <DEDUP_REMOVED lines=61> */
.L_x_2307:
        /* <DEDUP_REMOVED lines=27> */
[--C-:B------:R-:W-:Y:S01]  /*5400*/  FFMA.FTZ R0, R0, UR11, R225.reuse ;  /* 0x0000000b00007c23 */ /* 0x100fe200080100e1 */
        /* <DEDUP_REMOVED lines=12> */
[----:B-1----:R-:W-:Y:S01]  /*54d0*/  FSEL R123, R117, RZ, P1 ;  /* 0x000000ff757b7208 */ /* 0x002fe20000800000 */
[----:B------:R-:W-:Y:S01]  /*54e0*/  FADD.FTZ R178, R178, -R177 ;  /* 0x800000b1b2b27221 */ /* 0x000fe20000010000 */
[----:B------:R-:W-:Y:S01]  /*54f0*/  F2FP.F16.F32.PACK_AB R122, R0, R122 ;  /* 0x0000007a007a723e */ /* 0x000fe200000000ff */
[--C-:B------:R-:W-:Y:S01]  /*5500*/  HADD2.F32 R0, -RZ, R97.reuse.H0_H0 ;  /* 0x20000061ff007230 */ /* 0x100fe20000004100 */
[----:B------:R-:W-:Y:S01]  /*5510*/  ISETP.GE.U32.AND P3, PT, R168, RZ, PT ;  /* 0x000000ffa800720c */ /* 0x000fe20003f66070 */
[----:B------:R-:W-:Y:S01]  /*5520*/  FFMA.FTZ R165, R165, UR11, R225 ;  /* 0x0000000ba5a57c23 */ /* 0x000fe200080100e1 */
[----:B------:R-:W-:Y:S01]  /*5530*/  F2FP.F16.F32.PACK_AB R123, R123, R116 ;  /* 0x000000747b7b723e */ /* 0x000fe200000000ff */
[----:B------:R-:W-:Y:S01]  /*5540*/  HADD2.F32 R116, -RZ, R97.H1_H1 ;  /* 0x30000061ff747230 */ /* 0x000fe20000004100 */
[C---:B------:R-:W-:Y:S01]  /*5550*/  ISETP.GE.U32.AND.EX P3, PT, R169.reuse, 0x1000000, PT, P3 ;  /* 0x01000000a900780c */ /* 0x040fe20003f66130 */
        /* <DEDUP_REMOVED lines=11> */
[C---:B------:R-:W-:Y:S02]  /*5610*/  FSEL R117, R121.reuse, RZ, P4 ;  /* 0x000000ff79757208 */ /* 0x040fe40002000000 */
        /* <DEDUP_REMOVED lines=27> */
.L_x_2309:
        /* <DEDUP_REMOVED lines=26> */
[----:B-1----:R-:W-:Y:S01]  /*5970*/  FSEL R123, R119, RZ, P5 ;  /* 0x000000ff777b7208 */ /* 0x002fe20002800000 */
        /* <DEDUP_REMOVED lines=37> */
[C---:B------:R-:W-:Y:S02]  /*5bd0*/  FSEL R121, R117.reuse, RZ, P1 ;  /* 0x000000ff75797208 */ /* 0x040fe40000800000 */
        /* <DEDUP_REMOVED lines=21> */
.L_x_2305:
        /* <DEDUP_REMOVED lines=26> */
[--C-:B------:R-:W-:Y:S01]  /*5ed0*/  FFMA.FTZ R130, R130, UR11, R225.reuse ;  /* 0x0000000b82827c23 */ /* 0x100fe200080100e1 */
        /* <DEDUP_REMOVED lines=9> */
[C---:B------:R-:W-:Y:S01]  /*5f70*/  FSEL R112, R0.reuse, RZ, P3 ;  /* 0x000000ff00707208 */ /* 0x040fe20001800000 */
        /* <DEDUP_REMOVED lines=23> */
[----:B------:R-:W-:Y:S01]  /*60f0*/  LOP3.LUT P5, RZ, R167, 0xff, RZ, 0xc0, !PT ;  /* 0x000000ffa7ff7812 */ /* 0x000fe200078ac0ff */
        /* <DEDUP_REMOVED lines=40> */
.L_x_2312:
[--C-:B------:R-:W-:Y:S01]  /*6380*/  FFMA.FTZ R194, R194, UR11, R225.reuse ;  /* 0x0000000bc2c27c23 */ /* 0x100fe200080100e1 */
[--C-:B------:R-:W-:Y:S01]  /*6390*/  FFMA.FTZ R131, R131, UR11, R225.reuse ;  /* 0x0000000b83837c23 */ /* 0x100fe200080100e1 */
[--C-:B0-----:R-:W-:Y:S02]  /*63a0*/  HADD2.F32 R116, -RZ, R103.reuse.H0_H0 ;  /* 0x20000067ff747230 */ /* 0x101fe40000004100 */
[----:B------:R-:W-:Y:S01]  /*63b0*/  FFMA.FTZ R192, R192, UR11, R225 ;  /* 0x0000000bc0c07c23 */ /* 0x000fe200080100e1 */
[----:B------:R-:W-:Y:S01]  /*63c0*/  FADD.FTZ R118, R193, -R194 ;  /* 0x800000c2c1767221 */ /* 0x000fe20000010000 */
[----:B------:R-:W-:Y:S02]  /*63d0*/  HADD2.F32 R0, -RZ, R103.H1_H1 ;  /* 0x30000067ff007230 */ /* 0x000fe40000004100 */
[----:B------:R-:W-:Y:S01]  /*63e0*/  FADD.FTZ R117, R127, -R131 ;  /* 0x800000837f757221 */ /* 0x000fe20000010000 */
[--C-:B------:R-:W-:Y:S01]  /*63f0*/  FFMA.FTZ R124, R124, UR11, R225.reuse ;  /* 0x0000000b7c7c7c23 */ /* 0x100fe200080100e1 */
[----:B------:R-:W-:Y:S01]  /*6400*/  FFMA.FTZ R118, R118, UR10, R116 ;  /* 0x0000000a76767c23 */ /* 0x000fe20008010074 */
[----:B------:R-:W-:Y:S01]  /*6410*/  FFMA.FTZ R130, R130, UR11, R225 ;  /* 0x0000000b82827c23 */ /* 0x000fe200080100e1 */
[----:B------:R-:W-:-:S02]  /*6420*/  HADD2.F32 R116, -RZ, R102.H0_H0 ;  /* 0x20000066ff747230 */ /* 0x000fc40000004100 */
[----:B------:R-:W-:Y:S01]  /*6430*/  FADD.FTZ R192, R189, -R192 ;  /* 0x800000c0bdc07221 */ /* 0x000fe20000010000 */
[----:B------:R-:W-:Y:S01]  /*6440*/  FFMA.FTZ R117, R117, UR10, R0 ;  /* 0x0000000a75757c23 */ /* 0x000fe20008010000 */
[----:B------:R-:W-:Y:S01]  /*6450*/  FADD.FTZ R128, R128, -R124 ;  /* 0x8000007c80807221 */ /* 0x000fe20000010000 */
[----:B------:R-:W-:Y:S01]  /*6460*/  FFMA.FTZ R125, R125, UR11, R225 ;  /* 0x0000000b7d7d7c23 */ /* 0x000fe200080100e1 */
[----:B------:R-:W-:Y:S02]  /*6470*/  HADD2.F32 R0, -RZ, R102.H1_H1 ;  /* 0x30000066ff007230 */ /* 0x000fe40000004100 */
[----:B------:R-:W-:Y:S01]  /*6480*/  FADD.FTZ R124, R126, -R130 ;  /* 0x800000827e7c7221 */ /* 0x000fe20000010000 */
[----:B------:R-:W-:Y:S01]  /*6490*/  ISETP.GE.U32.AND P3, PT, R136, RZ, PT ;  /* 0x000000ff8800720c */ /* 0x000fe20003f66070 */
[----:B------:R-:W-:Y:S01]  /*64a0*/  FFMA.FTZ R192, R192, UR10, R116 ;  /* 0x0000000ac0c07c23 */ /* 0x000fe20008010074 */
[--C-:B------:R-:W-:Y:S02]  /*64b0*/  HADD2.F32 R116, -RZ, R101.reuse.H1_H1 ;  /* 0x30000065ff747230 */ /* 0x100fe40000004100 */
[----:B------:R-:W-:Y:S01]  /*64c0*/  FADD.FTZ R125, R188, -R125 ;  /* 0x8000007dbc7d7221 */ /* 0x000fe20000010000 */
[----:B------:R-:W-:Y:S01]  /*64d0*/  FMUL.FTZ R118, R118, UR7 ;  /* 0x0000000776767c20 */ /* 0x000fe20008410000 */
[----:B------:R-:W-:Y:S01]  /*64e0*/  FMUL.FTZ R117, R117, UR7 ;  /* 0x0000000775757c20 */ /* 0x000fe20008410000 */
[----:B------:R-:W-:Y:S01]  /*64f0*/  FFMA.FTZ R124, R124, UR10, R0 ;  /* 0x0000000a7c7c7c23 */ /* 0x000fe20008010000 */
[----:B------:R-:W-:Y:S01]  /*6500*/  LOP3.LUT P6, RZ, R137, 0xff0000, RZ, 0xc0, !PT ;  /* 0x00ff000089ff7812 */ /* 0x000fe200078cc0ff */
[----:B------:R-:W-:Y:S01]  /*6510*/  FFMA.FTZ R187, R187, UR11, R225 ;  /* 0x0000000bbbbb7c23 */ /* 0x000fe200080100e1 */
[----:B------:R-:W-:Y:S01]  /*6520*/  ISETP.GE.U32.AND.EX P3, PT, R137, 0x1000000, PT, P3 ;  /* 0x010000008900780c */ /* 0x000fe20003f66130 */
[----:B------:R-:W-:Y:S01]  /*6530*/  FFMA.FTZ R116, R125, UR10, R116 ;  /* 0x0000000a7d747c23 */ /* 0x000fe20008010074 */
[----:B------:R-:W-:Y:S01]  /*6540*/  FSEL R125, R118, RZ, P6 ;  /* 0x000000ff767d7208 */ /* 0x000fe20003000000 */
[----:B------:R-:W-:Y:S01]  /*6550*/  FMUL.FTZ R192, R192, UR7 ;  /* 0x00000007c0c07c20 */ /* 0x000fe20008410000 */
[----:B------:R-:W-:Y:S01]  /*6560*/  FSEL R123, R117, RZ, P3 ;  /* 0x000000ff757b7208 */ /* 0x000fe20001800000 */
[----:B------:R-:W-:Y:S01]  /*6570*/  FMUL.FTZ R124, R124, UR7 ;  /* 0x000000077c7c7c20 */ /* 0x000fe20008410000 */
[C---:B------:R-:W-:Y:S01]  /*6580*/  LOP3.LUT P6, RZ, R137.reuse, 0xff, RZ, 0xc0, !PT ;  /* 0x000000ff89ff7812 */ /* 0x040fe200078cc0ff */
[----:B------:R-:W-:Y:S01]  /*6590*/  HADD2.F32 R0, -RZ, R101.H0_H0 ;  /* 0x20000065ff007230 */ /* 0x000fe20000004100 */
[----:B------:R-:W-:Y:S01]  /*65a0*/  LOP3.LUT P3, RZ, R137, 0xff00, RZ, 0xc0, !PT ;  /* 0x0000ff0089ff7812 */ /* 0x000fe2000786c0ff */
[----:B------:R-:W-:Y:S01]  /*65b0*/  FADD.FTZ R187, R129, -R187 ;  /* 0x800000bb81bb7221 */ /* 0x000fe20000010000 */
[----:B------:R-:W-:Y:S01]  /*65c0*/  LOP3.LUT P5, RZ, R167, 0xff0000, RZ, 0xc0, !PT ;  /* 0x00ff0000a7ff7812 */ /* 0x000fe200078ac0ff */
[----:B------:R-:W-:Y:S01]  /*65d0*/  FFMA.FTZ R162, R162, UR11, R225 ;  /* 0x0000000ba2a27c23 */ /* 0x000fe200080100e1 */
[----:B------:R-:W-:Y:S01]  /*65e0*/  FSEL R121, R192, RZ, P6 ;  /* 0x000000ffc0797208 */ /* 0x000fe20003000000 */
[----:B------:R-:W-:Y:S01]  /*65f0*/  FFMA.FTZ R0, R187, UR10, R0 ;  /* 0x0000000abb007c23 */ /* 0x000fe20008010000 */
[----:B------:R-:W-:Y:S01]  /*6600*/  FSEL R122, R124, RZ, P3 ;  /* 0x000000ff7c7a7208 */ /* 0x000fe20001800000 */
[----:B------:R-:W-:Y:S01]  /*6610*/  FADD.FTZ R163, R163, -R162 ;  /* 0x800000a2a3a37221 */ /* 0x000fe20000010000 */
[----:B------:R-:W-:Y:S01]  /*6620*/  FSEL R119, R118, RZ, P5 ;  /* 0x000000ff76777208 */ /* 0x000fe20002800000 */
[----:B------:R-:W-:Y:S01]  /*6630*/  FMUL.FTZ R0, R0, UR7 ;  /* 0x0000000700007c20 */ /* 0x000fe20008410000 */
[----:B------:R-:W-:Y:S01]  /*6640*/  ISETP.GE.U32.AND P4, PT, R166, RZ, PT ;  /* 0x000000ffa600720c */ /* 0x000fe20003f86070 */
[----:B------:R-:W-:Y:S01]  /*6650*/  FMUL.FTZ R116, R116, UR7 ;  /* 0x0000000774747c20 */ /* 0x000fe20008410000 */
[----:B------:R-:W-:-:S02]  /*6660*/  LOP3.LUT P5, RZ, R167, 0xff, RZ, 0xc0, !PT ;  /* 0x000000ffa7ff7812 */ /* 0x000fc400078ac0ff */
[----:B------:R-:W-:Y:S01]  /*6670*/  F2FP.F16.F32.PACK_AB R122, R122, R121 ;  /* 0x000000797a7a723e */ /* 0x000fe200000000ff */
[----:B------:R-:W-:Y:S01]  /*6680*/  HADD2.F32 R121, -RZ, R100.H1_H1 ;  /* 0x30000064ff797230 */ /* 0x000fe20000004100 */
[----:B------:R-:W-:Y:S02]  /*6690*/  ISETP.GE.U32.AND.EX P4, PT, R167, 0x1000000, PT, P4 ;  /* 0x01000000a700780c */ /* 0x000fe40003f86140 */
[----:B------:R-:W-:Y:S02]  /*66a0*/  FSEL R118, R192, RZ, P5 ;  /* 0x000000ffc0767208 */ /* 0x000fe40002800000 */
[----:B------:R-:W-:Y:S01]  /*66b0*/  LOP3.LUT P6, RZ, R136, 0xff0000, RZ, 0xc0, !PT ;  /* 0x00ff000088ff7812 */ /* 0x000fe200078cc0ff */
[----:B------:R-:W-:Y:S01]  /*66c0*/  FFMA.FTZ R128, R128, UR10, R121 ;  /* 0x0000000a80807c23 */ /* 0x000fe20008010079 */
[----:B------:R-:W-:Y:S02]  /*66d0*/  LOP3.LUT P5, RZ, R166, 0xff0000, RZ, 0xc0, !PT ;  /* 0x00ff0000a6ff7812 */ /* 0x000fe400078ac0ff */
[----:B------:R-:W-:Y:S01]  /*66e0*/  FSEL R126, R117, RZ, P4 ;  /* 0x000000ff757e7208 */ /* 0x000fe20002000000 */
[----:B------:R-:W-:Y:S01]  /*66f0*/  FMUL.FTZ R128, R128, UR7 ;  /* 0x0000000780807c20 */ /* 0x000fe20008410000 */
[----:B------:R-:W-:-:S02]  /*6700*/  FSEL R117, R0, RZ, P5 ;  /* 0x000000ff00757208 */ /* 0x000fc40002800000 */
[----:B------:R-:W-:Y:S01]  /*6710*/  FSEL R121, R0, RZ, P6 ;  /* 0x000000ff00797208 */ /* 0x000fe20003000000 */
[----:B------:R-:W-:Y:S01]  /*6720*/  HADD2.F32 R0, -RZ, R100.H0_H0 ;  /* 0x20000064ff007230 */ /* 0x000fe20000004100 */
[----:B------:R-:W-:Y:S02]  /*6730*/  LOP3.LUT P4, RZ, R167, 0xff00, RZ, 0xc0, !PT ;  /* 0x0000ff00a7ff7812 */ /* 0x000fe4000788c0ff */
[----:B------:R-:W-:Y:S02]  /*6740*/  LOP3.LUT P3, RZ, R166, 0xff000000, RZ, 0xc0, !PT ;  /* 0xff000000a6ff7812 */ /* 0x000fe4000786c0ff */
[----:B------:R-:W-:Y:S01]  /*6750*/  FSEL R124, R124, RZ, P4 ;  /* 0x000000ff7c7c7208 */ /* 0x000fe20002000000 */
[----:B------:R-:W-:Y:S01]  /*6760*/  FFMA.FTZ R0, R163, UR10, R0 ;  /* 0x0000000aa3007c23 */ /* 0x000fe20008010000 */
[----:B------:R-:W-:Y:S02]  /*6770*/  LOP3.LUT P4, RZ, R136, 0xff000000, RZ, 0xc0, !PT ;  /* 0xff00000088ff7812 */ /* 0x000fe4000788c0ff */
[----:B------:R-:W-:Y:S01]  /*6780*/  FSEL R120, R116, RZ, P3 ;  /* 0x000000ff74787208 */ /* 0x000fe20001800000 */
[----:B------:R-:W-:Y:S01]  /*6790*/  FMUL.FTZ R0, R0, UR7 ;  /* 0x0000000700007c20 */ /* 0x000fe20008410000 */
[----:B------:R-:W-:-:S02]  /*67a0*/  FSEL R116, R116, RZ, P4 ;  /* 0x000000ff74747208 */ /* 0x000fc40002000000 */
[----:B------:R-:W-:Y:S02]  /*67b0*/  LOP3.LUT P4, RZ, R166, 0xff, RZ, 0xc0, !PT ;  /* 0x000000ffa6ff7812 */ /* 0x000fe4000788c0ff */
[C---:B------:R-:W-:Y:S02]  /*67c0*/  LOP3.LUT P5, RZ, R136.reuse, 0xff00, RZ, 0xc0, !PT ;  /* 0x0000ff0088ff7812 */ /* 0x040fe400078ac0ff */
[----:B------:R-:W-:Y:S02]  /*67d0*/  LOP3.LUT P3, RZ, R136, 0xff, RZ, 0xc0, !PT ;  /* 0x000000ff88ff7812 */ /* 0x000fe4000786c0ff */
[----:B------:R-:W-:Y:S02]  /*67e0*/  LOP3.LUT P6, RZ, R166, 0xff00, RZ, 0xc0, !PT ;  /* 0x0000ff00a6ff7812 */ /* 0x000fe400078cc0ff */
[----:B------:R-:W-:Y:S02]  /*67f0*/  F2FP.F16.F32.PACK_AB R118, R124, R118 ;  /* 0x000000767c76723e */ /* 0x000fe400000000ff */
[----:B------:R-:W-:-:S02]  /*6800*/  F2FP.F16.F32.PACK_AB R117, R120, R117 ;  /* 0x000000757875723e */ /* 0x000fc400000000ff */
[----:B------:R-:W-:Y:S02]  /*6810*/  F2FP.F16.F32.PACK_AB R121, R116, R121 ;  /* 0x000000797479723e */ /* 0x000fe400000000ff */
[----:B------:R-:W-:Y:S02]  /*6820*/  FSEL R124, R0, RZ, P4 ;  /* 0x000000ff007c7208 */ /* 0x000fe40002000000 */
[C---:B------:R-:W-:Y:S02]  /*6830*/  FSEL R120, R128.reuse, RZ, P5 ;  /* 0x000000ff80787208 */ /* 0x040fe40002800000 */
[----:B------:R-:W-:Y:S02]  /*6840*/  FSEL R116, R128, RZ, P6 ;  /* 0x000000ff80747208 */ /* 0x000fe40003000000 */
[----:B------:R-:W-:Y:S02]  /*6850*/  FSEL R0, R0, RZ, P3 ;  /* 0x000000ff00007208 */ /* 0x000fe40001800000 */
[----:B------:R-:W-:-:S02]  /*6860*/  F2FP.F16.F32.PACK_AB R119, R126, R119 ;  /* 0x000000777e77723e */ /* 0x000fc400000000ff */
[----:B------:R-:W-:Y:S02]  /*6870*/  F2FP.F16.F32.PACK_AB R123, R123, R125 ;  /* 0x0000007d7b7b723e */ /* 0x000fe400000000ff */
[----:B------:R-:W-:Y:S02]  /*6880*/  F2FP.F16.F32.PACK_AB R116, R116, R124 ;  /* 0x0000007c7474723e */ /* 0x000fe400000000ff */
[----:B------:R-:W-:Y:S01]  /*6890*/  F2FP.F16.F32.PACK_AB R120, R120, R0 ;  /* 0x000000007878723e */ /* 0x000fe200000000ff */
[----:B------:R-:W-:Y:S06]  /*68a0*/  BRA `(.L_x_2313) ;  /* 0x0000001800347947 */ /* 0x000fec0003800000 */
.L_x_2311:
        /* <DEDUP_REMOVED lines=16> */
[----:B------:R-:W-:Y:S01]  /*69b0*/  FFMA.FTZ R187, R187, UR11, R225 ;  /* 0x0000000bbbbb7c23 */ /* 0x000fe200080100e1 */
        /* <DEDUP_REMOVED lines=63> */
.L_x_2314:
        /* <DEDUP_REMOVED lines=75> */
.L_x_2310:
        /* <DEDUP_REMOVED lines=49> */
[C---:B------:R-:W-:Y:S01]  /*7570*/  LOP3.LUT P3, RZ, R136.reuse, 0xff0000, RZ, 0xc0, !PT ;  /* 0x00ff000088ff7812 */ /* 0x040fe2000786c0ff */
        /* <DEDUP_REMOVED lines=18> */
.L_x_2316:
        /* <DEDUP_REMOVED lines=23> */
[C---:B------:R-:W-:Y:S01]  /*7810*/  LOP3.LUT P5, RZ, R137.reuse, 0xff, RZ, 0xc0, !PT ;  /* 0x000000ff89ff7812 */ /* 0x040fe200078ac0ff */
        /* <DEDUP_REMOVED lines=15> */
[----:B------:R-:W-:Y:S01]  /*7910*/  FADD.FTZ R188, R188, -R125 ;  /* 0x8000007dbcbc7221 */ /* 0x000fe20000010000 */
[--C-:B------:R-:W-:Y:S02]  /*7920*/  HADD2.F32 R121, -RZ, R100.reuse.H0_H0 ;  /* 0x20000064ff797230 */ /* 0x100fe40000004100 */
[----:B------:R-:W-:Y:S01]  /*7930*/  FADD.FTZ R163, R163, -R162 ;  /* 0x800000a2a3a37221 */ /* 0x000fe20000010000 */
[----:B------:R-:W-:Y:S02]  /*7940*/  HADD2.F32 R124, -RZ, R100.H1_H1 ;  /* 0x30000064ff7c7230 */ /* 0x000fe40000004100 */
[----:B------:R-:W-:Y:S01]  /*7950*/  FFMA.FTZ R120, R129, UR10, R120 ;  /* 0x0000000a81787c23 */ /* 0x000fe20008010078 */
[----:B------:R-:W-:Y:S01]  /*7960*/  FFMA.FTZ R0, R188, UR10, R0 ;  /* 0x0000000abc007c23 */ /* 0x000fe20008010000 */
[----:B------:R-:W-:Y:S01]  /*7970*/  FFMA.FTZ R121, R163, UR10, R121 ;  /* 0x0000000aa3797c23 */ /* 0x000fe20008010079 */
[----:B------:R-:W-:Y:S01]  /*7980*/  LOP3.LUT P3, RZ, R136, 0xff0000, RZ, 0xc0, !PT ;  /* 0x00ff000088ff7812 */ /* 0x000fe2000786c0ff */
[----:B------:R-:W-:Y:S01]  /*7990*/  FFMA.FTZ R124, R128, UR10, R124 ;  /* 0x0000000a807c7c23 */ /* 0x000fe2000801007c */
[----:B------:R-:W-:Y:S01]  /*79a0*/  FMUL.FTZ R120, R120, UR7 ;  /* 0x0000000778787c20 */ /* 0x000fe20008410000 */
[----:B------:R-:W-:Y:S01]  /*79b0*/  FMUL.FTZ R0, R0, UR7 ;  /* 0x0000000700007c20 */ /* 0x000fe20008410000 */
[----:B------:R-:W-:Y:S01]  /*79c0*/  LOP3.LUT P4, RZ, R136, 0xff000000, RZ, 0xc0, !PT ;  /* 0xff00000088ff7812 */ /* 0x000fe2000788c0ff */
[----:B------:R-:W-:Y:S01]  /*79d0*/  FMUL.FTZ R121, R121, UR7 ;  /* 0x0000000779797c20 */ /* 0x000fe20008410000 */
        /* <DEDUP_REMOVED lines=10> */
.L_x_2315:
        /* <DEDUP_REMOVED lines=59> */
.L_x_2317:
        /* <DEDUP_REMOVED lines=53> */
.L_x_2313:
        /* <DEDUP_REMOVED lines=20> */
[--C-:B------:R-:W-:Y:S01]  /*82c0*/  FFMA.FTZ R200, R200, UR11, R225.reuse ;  /* 0x0000000bc8c87c23 */ /* 0x100fe200080100e1 */
[----:B------:R-:W-:Y:S01]  /*82d0*/  FFMA.FTZ R0, R203, UR10, R0 ;  /* 0x0000000acb007c23 */ /* 0x000fe20008010000 */
[----:B------:R-:W-:Y:S01]  /*82e0*/  FFMA.FTZ R205, R205, UR10, R112 ;  /* 0x0000000acdcd7c23 */ /* 0x000fe20008010070 */
[----:B------:R-:W-:Y:S01]  /*82f0*/  ISETP.GE.U32.AND.EX P3, PT, R171, 0x1000000, PT, P3 ;  /* 0x01000000ab00780c */ /* 0x000fe20003f66130 */
[--C-:B------:R-:W-:Y:S01]  /*8300*/  FFMA.FTZ R142, R142, UR11, R225.reuse ;  /* 0x0000000b8e8e7c23 */ /* 0x100fe200080100e1 */
[----:B0-----:R-:W-:Y:S01]  /*8310*/  FMUL.FTZ R119, R0, UR7 ;  /* 0x0000000700777c20 */ /* 0x001fe20008410000 */
[----:B------:R-:W-:Y:S01]  /*8320*/  LOP3.LUT P6, RZ, R135, 0xff0000, RZ, 0xc0, !PT ;  /* 0x00ff000087ff7812 */ /* 0x000fe200078cc0ff */
        /* <DEDUP_REMOVED lines=10> */
[--C-:B------:R-:W-:Y:S01]  /*83d0*/  FFMA.FTZ R197, R197, UR11, R225.reuse ;  /* 0x0000000bc5c57c23 */ /* 0x100fe200080100e1 */
[----:B------:R-:W-:Y:S01]  /*83e0*/  LOP3.LUT P5, RZ, R171, 0xff0000, RZ, 0xc0, !PT ;  /* 0x00ff0000abff7812 */ /* 0x000fe200078ac0ff */
[----:B------:R-:W-:Y:S01]  /*83f0*/  FMUL.FTZ R118, R114, UR7 ;  /* 0x0000000772767c20 */ /* 0x000fe20008410000 */
[----:B------:R-:W-:Y:S01]  /*8400*/  F2FP.F16.F32.PACK_AB R123, R0, R123 ;  /* 0x0000007b007b723e */ /* 0x000fe200000000ff */
[----:B------:R-:W-:Y:S01]  /*8410*/  HADD2.F32 R0, -RZ, R106.H1_H1 ;  /* 0x3000006aff007230 */ /* 0x000fe20000004100 */
[----:B------:R-:W-:Y:S01]  /*8420*/  FSEL R119, R119, RZ, P5 ;  /* 0x000000ff77777208 */ /* 0x000fe20002800000 */
[----:B------:R-:W-:Y:S01]  /*8430*/  FFMA.FTZ R141, R141, UR11, R225 ;  /* 0x0000000b8d8d7c23 */ /* 0x000fe200080100e1 */
[----:B------:R-:W-:Y:S01]  /*8440*/  LOP3.LUT P4, RZ, R135, 0xff, RZ, 0xc0, !PT ;  /* 0x000000ff87ff7812 */ /* 0x000fe2000788c0ff */
[----:B------:R-:W-:Y:S01]  /*8450*/  FADD.FTZ R191, R191, -R197 ;  /* 0x800000c5bfbf7221 */ /* 0x000fe20000010000 */
[----:B------:R-:W-:Y:S01]  /*8460*/  FFMA.FTZ R201, R201, UR10, R0 ;  /* 0x0000000ac9c97c23 */ /* 0x000fe20008010000 */
[----:B------:R-:W-:Y:S01]  /*8470*/  F2FP.F16.F32.PACK_AB R119, R112, R119 ;  /* 0x000000777077723e */ /* 0x000fe200000000ff */
[--C-:B------:R-:W-:Y:S01]  /*8480*/  HADD2.F32 R117, -RZ, R105.reuse.H1_H1 ;  /* 0x30000069ff757230 */ /* 0x100fe20000004100 */
[----:B------:R-:W-:Y:S01]  /*8490*/  LOP3.LUT P6, RZ, R135, 0xff00, RZ, 0xc0, !PT ;  /* 0x0000ff0087ff7812 */ /* 0x000fe200078cc0ff */
[----:B------:R-:W-:Y:S01]  /*84a0*/  FMUL.FTZ R112, R201, UR7 ;  /* 0x00000007c9707c20 */ /* 0x000fe20008410000 */
[----:B------:R-:W-:Y:S01]  /*84b0*/  FSEL R0, R118, RZ, P4 ;  /* 0x000000ff76007208 */ /* 0x000fe20002000000 */
[----:B------:R-:W-:Y:S01]  /*84c0*/  FADD.FTZ R198, R198, -R141 ;  /* 0x8000008dc6c67221 */ /* 0x000fe20000010000 */
[----:B------:R-:W-:Y:S01]  /*84d0*/  FFMA.FTZ R195, R195, UR11, R225 ;  /* 0x0000000bc3c37c23 */ /* 0x000fe200080100e1 */
[----:B------:R-:W-:Y:S01]  /*84e0*/  HADD2.F32 R121, -RZ, R104.H0_H0 ;  /* 0x20000068ff797230 */ /* 0x000fe20000004100 */
[----:B------:R-:W-:Y:S01]  /*84f0*/  FSEL R122, R112, RZ, P6 ;  /* 0x000000ff707a7208 */ /* 0x000fe20003000000 */
[----:B------:R-:W-:Y:S01]  /*8500*/  FFMA.FTZ R198, R198, UR10, R117 ;  /* 0x0000000ac6c67c23 */ /* 0x000fe20008010075 */
[----:B------:R-:W-:Y:S01]  /*8510*/  FADD.FTZ R196, R196, -R195 ;  /* 0x800000c3c4c47221 */ /* 0x000fe20000010000 */
[----:B------:R-:W-:Y:S01]  /*8520*/  LOP3.LUT P4, RZ, R134, 0xff0000, RZ, 0xc0, !PT ;  /* 0x00ff000086ff7812 */ /* 0x000fe2000788c0ff */
[----:B------:R-:W-:Y:S01]  /*8530*/  FFMA.FTZ R190, R190, UR11, R225 ;  /* 0x0000000bbebe7c23 */ /* 0x000fe200080100e1 */
[----:B------:R-:W-:Y:S01]  /*8540*/  F2FP.F16.F32.PACK_AB R122, R122, R0 ;  /* 0x000000007a7a723e */ /* 0x000fe200000000ff */
[----:B------:R-:W-:-:S02]  /*8550*/  HADD2.F32 R0, -RZ, R105.H0_H0 ;  /* 0x20000069ff007230 */ /* 0x000fc40000004100 */
[----:B------:R-:W-:Y:S01]  /*8560*/  FFMA.FTZ R196, R196, UR10, R121 ;  /* 0x0000000ac4c47c23 */ /* 0x000fe20008010079 */
[C---:B------:R-:W-:Y:S01]  /*8570*/  LOP3.LUT P5, RZ, R171.reuse, 0xff, RZ, 0xc0, !PT ;  /* 0x000000ffabff7812 */ /* 0x040fe200078ac0ff */
[----:B------:R-:W-:Y:S01]  /*8580*/  HADD2.F32 R125, -RZ, R104.H1_H1 ;  /* 0x30000068ff7d7230 */ /* 0x000fe20000004100 */
[----:B------:R-:W-:Y:S01]  /*8590*/  LOP3.LUT P3, RZ, R171, 0xff00, RZ, 0xc0, !PT ;  /* 0x0000ff00abff7812 */ /* 0x000fe2000786c0ff */
[----:B------:R-:W-:Y:S01]  /*85a0*/  FFMA.FTZ R113, R191, UR10, R0 ;  /* 0x0000000abf717c23 */ /* 0x000fe20008010000 */
[----:B------:R-:W-:Y:S01]  /*85b0*/  FSEL R118, R118, RZ, P5 ;  /* 0x000000ff76767208 */ /* 0x000fe20002800000 */
[----:B------:R-:W-:Y:S01]  /*85c0*/  FMUL.FTZ R0, R198, UR7 ;  /* 0x00000007c6007c20 */ /* 0x000fe20008410000 */
[----:B------:R-:W-:Y:S01]  /*85d0*/  FSEL R112, R112, RZ, P3 ;  /* 0x000000ff70707208 */ /* 0x000fe20001800000 */
[----:B------:R-:W-:Y:S01]  /*85e0*/  FMUL.FTZ R117, R113, UR7 ;  /* 0x0000000771757c20 */ /* 0x000fe20008410000 */
[----:B------:R-:W-:Y:S01]  /*85f0*/  FADD.FTZ R140, R140, -R190 ;  /* 0x800000be8c8c7221 */ /* 0x000fe20000010000 */
[----:B------:R-:W-:-:S02]  /*8600*/  LOP3.LUT P5, RZ, R134, 0xff000000, RZ, 0xc0, !PT ;  /* 0xff00000086ff7812 */ /* 0x000fc400078ac0ff */
[----:B------:R-:W-:Y:S01]  /*8610*/  F2FP.F16.F32.PACK_AB R118, R112, R118 ;  /* 0x000000767076723e */ /* 0x000fe200000000ff */
[----:B------:R-:W-:Y:S01]  /*8620*/  FFMA.FTZ R125, R140, UR10, R125 ;  /* 0x0000000a8c7d7c23 */ /* 0x000fe2000801007d */
[----:B------:R-:W-:Y:S02]  /*8630*/  FSEL R121, R117, RZ, P4 ;  /* 0x000000ff75797208 */ /* 0x000fe40002000000 */
[----:B------:R-:W-:Y:S01]  /*8640*/  LOP3.LUT P4, RZ, R170, 0xff0000, RZ, 0xc0, !PT ;  /* 0x00ff0000aaff7812 */ /* 0x000fe2000788c0ff */
[----:B------:R-:W-:Y:S01]  /*8650*/  FMUL.FTZ R116, R125, UR7 ;  /* 0x000000077d747c20 */ /* 0x000fe20008410000 */
[----:B------:R-:W-:Y:S02]  /*8660*/  LOP3.LUT P6, RZ, R134, 0xff00, RZ, 0xc0, !PT ;  /* 0x0000ff0086ff7812 */ /* 0x000fe400078cc0ff */
[----:B------:R-:W-:Y:S02]  /*8670*/  FSEL R117, R117, RZ, P4 ;  /* 0x000000ff75757208 */ /* 0x000fe40002000000 */
[----:B------:R-:W-:-:S02]  /*8680*/  LOP3.LUT P4, RZ, R170, 0xff000000, RZ, 0xc0, !PT ;  /* 0xff000000aaff7812 */ /* 0x000fc4000788c0ff */
[----:B------:R-:W-:Y:S02]  /*8690*/  LOP3.LUT P3, RZ, R134, 0xff, RZ, 0xc0, !PT ;  /* 0x000000ff86ff7812 */ /* 0x000fe4000786c0ff */
[C---:B------:R-:W-:Y:S02]  /*86a0*/  FSEL R112, R0.reuse, RZ, P4 ;  /* 0x000000ff00707208 */ /* 0x040fe40002000000 */
[----:B------:R-:W-:Y:S02]  /*86b0*/  FSEL R0, R0, RZ, P5 ;  /* 0x000000ff00007208 */ /* 0x000fe40002800000 */
[----:B------:R-:W-:Y:S02]  /*86c0*/  F2FP.F16.F32.PACK_AB R117, R112, R117 ;  /* 0x000000757075723e */ /* 0x000fe400000000ff */
[----:B------:R-:W-:Y:S01]  /*86d0*/  F2FP.F16.F32.PACK_AB R112, R125, R196 ;  /* 0x000000c47d70723e */ /* 0x000fe200000000ff */
[----:B------:R-:W-:Y:S01]  /*86e0*/  FMUL.FTZ R125, R196, UR7 ;  /* 0x00000007c47d7c20 */ /* 0x000fe20008410000 */
        /* <DEDUP_REMOVED lines=12> */
.L_x_2320:
        /* <DEDUP_REMOVED lines=8> */
[----:B------:R-:W-:Y:S01]  /*8830*/  FADD.FTZ R200, R199, -R200 ;  /* 0x800000c8c7c87221 */ /* 0x000fe20000010000 */
[----:B------:R-:W-:Y:S01]  /*8840*/  FFMA.FTZ R118, R118, UR10, R116 ;  /* 0x0000000a76767c23 */ /* 0x000fe20008010074 */
[----:B------:R-:W-:Y:S01]  /*8850*/  FFMA.FTZ R117, R117, UR10, R0 ;  /* 0x0000000a75757c23 */ /* 0x000fe20008010000 */
[----:B------:R-:W-:-:S02]  /*8860*/  HADD2.F32 R116, -RZ, R106.H0_H0 ;  /* 0x2000006aff747230 */ /* 0x000fc40000004100 */
[----:B------:R-:W-:Y:S01]  /*8870*/  FADD.FTZ R124, R201, -R142 ;  /* 0x8000008ec97c7221 */ /* 0x000fe20000010000 */
[----:B------:R-:W-:Y:S01]  /*8880*/  HADD2.F32 R0, -RZ, R106.H1_H1 ;  /* 0x3000006aff007230 */ /* 0x000fe20000004100 */
[----:B------:R-:W-:Y:S01]  /*8890*/  ISETP.GE.U32.AND P3, PT, R134, RZ, PT ;  /* 0x000000ff8600720c */ /* 0x000fe20003f66070 */
[----:B------:R-:W-:Y:S01]  /*88a0*/  FMUL.FTZ R118, R118, UR7 ;  /* 0x0000000776767c20 */ /* 0x000fe20008410000 */
[----:B------:R-:W-:Y:S01]  /*88b0*/  FMUL.FTZ R117, R117, UR7 ;  /* 0x0000000775757c20 */ /* 0x000fe20008410000 */
[----:B------:R-:W-:Y:S01]  /*88c0*/  FFMA.FTZ R200, R200, UR10, R116 ;  /* 0x0000000ac8c87c23 */ /* 0x000fe20008010074 */
[----:B------:R-:W-:Y:S01]  /*88d0*/  FFMA.FTZ R124, R124, UR10, R0 ;  /* 0x0000000a7c7c7c23 */ /* 0x000fe20008010000 */
[----:B------:R-:W-:Y:S01]  /*88e0*/  LOP3.LUT P6, RZ, R135, 0xff0000, RZ, 0xc0, !PT ;  /* 0x00ff000087ff7812 */ /* 0x000fe200078cc0ff */
[--C-:B------:R-:W-:Y:S01]  /*88f0*/  FFMA.FTZ R141, R141, UR11, R225.reuse ;  /* 0x0000000b8d8d7c23 */ /* 0x100fe200080100e1 */
[----:B------:R-:W-:Y:S01]  /*8900*/  ISETP.GE.U32.AND.EX P3, PT, R135, 0x1000000, PT, P3 ;  /* 0x010000008700780c */ /* 0x000fe20003f66130 */
[----:B------:R-:W-:Y:S01]  /*8910*/  FMUL.FTZ R200, R200, UR7 ;  /* 0x00000007c8c87c20 */ /* 0x000fe20008410000 */
[----:B------:R-:W-:Y:S01]  /*8920*/  ISETP.GE.U32.AND P4, PT, R170, RZ, PT ;  /* 0x000000ffaa00720c */ /* 0x000fe20003f86070 */
[----:B------:R-:W-:Y:S01]  /*8930*/  FMUL.FTZ R124, R124, UR7 ;  /* 0x000000077c7c7c20 */ /* 0x000fe20008410000 */
[----:B------:R-:W-:Y:S01]  /*8940*/  FSEL R125, R118, RZ, P6 ;  /* 0x000000ff767d7208 */ /* 0x000fe20003000000 */
[----:B------:R-:W-:Y:S01]  /*8950*/  FFMA.FTZ R197, R197, UR11, R225 ;  /* 0x0000000bc5c57c23 */ /* 0x000fe200080100e1 */
[----:B------:R-:W-:Y:S01]  /*8960*/  FSEL R123, R117, RZ, P3 ;  /* 0x000000ff757b7208 */ /* 0x000fe20001800000 */
[--C-:B------:R-:W-:Y:S01]  /*8970*/  HADD2.F32 R116, -RZ, R105.reuse.H1_H1 ;  /* 0x30000069ff747230 */ /* 0x100fe20000004100 */
[C---:B------:R-:W-:Y:S01]  /*8980*/  LOP3.LUT P6, RZ, R135.reuse, 0xff, RZ, 0xc0, !PT ;  /* 0x000000ff87ff7812 */ /* 0x040fe200078cc0ff */
[----:B------:R-:W-:Y:S01]  /*8990*/  FADD.FTZ R141, R198, -R141 ;  /* 0x8000008dc68d7221 */ /* 0x000fe20000010000 */
[----:B------:R-:W-:Y:S01]  /*89a0*/  LOP3.LUT P3, RZ, R135, 0xff00, RZ, 0xc0, !PT ;  /* 0x0000ff0087ff7812 */ /* 0x000fe2000786c0ff */
[----:B------:R-:W-:Y:S01]  /*89b0*/  HADD2.F32 R0, -RZ, R105.H0_H0 ;  /* 0x20000069ff007230 */ /* 0x000fe20000004100 */
[----:B------:R-:W-:Y:S01]  /*89c0*/  ISETP.GE.U32.AND.EX P4, PT, R171, 0x1000000, PT, P4 ;  /* 0x01000000ab00780c */ /* 0x000fe20003f86140 */
[----:B------:R-:W-:Y:S01]  /*89d0*/  FADD.FTZ R197, R191, -R197 ;  /* 0x800000c5bfc57221 */ /* 0x000fe20000010000 */
[----:B------:R-:W-:Y:S01]  /*89e0*/  LOP3.LUT P5, RZ, R171, 0xff0000, RZ, 0xc0, !PT ;  /* 0x00ff0000abff7812 */ /* 0x000fe200078ac0ff */
[--C-:B------:R-:W-:Y:S01]  /*89f0*/  FFMA.FTZ R195, R195, UR11, R225.reuse ;  /* 0x0000000bc3c37c23 */ /* 0x100fe200080100e1 */
[----:B------:R-:W-:Y:S01]  /*8a00*/  FSEL R121, R200, RZ, P6 ;  /* 0x000000ffc8797208 */ /* 0x000fe20003000000 */
[----:B------:R-:W-:Y:S01]  /*8a10*/  FFMA.FTZ R190, R190, UR11, R225 ;  /* 0x0000000bbebe7c23 */ /* 0x000fe200080100e1 */
[----:B------:R-:W-:Y:S01]  /*8a20*/  FSEL R122, R124, RZ, P3 ;  /* 0x000000ff7c7a7208 */ /* 0x000fe20001800000 */
[----:B------:R-:W-:Y:S01]  /*8a30*/  FFMA.FTZ R116, R141, UR10, R116 ;  /* 0x0000000a8d747c23 */ /* 0x000fe20008010074 */
[----:B------:R-:W-:Y:S01]  /*8a40*/  FSEL R126, R117, RZ, P4 ;  /* 0x000000ff757e7208 */ /* 0x000fe20002000000 */
[----:B------:R-:W-:Y:S01]  /*8a50*/  FFMA.FTZ R0, R197, UR10, R0 ;  /* 0x0000000ac5007c23 */ /* 0x000fe20008010000 */
[----:B------:R-:W-:Y:S01]  /*8a60*/  F2FP.F16.F32.PACK_AB R123, R123, R125 ;  /* 0x0000007d7b7b723e */ /* 0x000fe200000000ff */
[--C-:B------:R-:W-:Y:S01]  /*8a70*/  HADD2.F32 R125, -RZ, R104.reuse.H0_H0 ;  /* 0x20000068ff7d7230 */ /* 0x100fe20000004100 */
[----:B------:R-:W-:Y:S01]  /*8a80*/  FSEL R119, R118, RZ, P5 ;  /* 0x000000ff76777208 */ /* 0x000fe20002800000 */
[----:B------:R-:W-:Y:S01]  /*8a90*/  FADD.FTZ R196, R196, -R195 ;  /* 0x800000c3c4c47221 */ /* 0x000fe20000010000 */
[C---:B------:R-:W-:Y:S01]  /*8aa0*/  LOP3.LUT P4, RZ, R171.reuse, 0xff00, RZ, 0xc0, !PT ;  /* 0x0000ff00abff7812 */ /* 0x040fe2000788c0ff */
[----:B------:R-:W-:Y:S01]  /*8ab0*/  FADD.FTZ R140, R140, -R190 ;  /* 0x800000be8c8c7221 */ /* 0x000fe20000010000 */
[----:B------:R-:W-:Y:S01]  /*8ac0*/  F2FP.F16.F32.PACK_AB R122, R122, R121 ;  /* 0x000000797a7a723e */ /* 0x000fe200000000ff */
[----:B------:R-:W-:Y:S01]  /*8ad0*/  HADD2.F32 R121, -RZ, R104.H1_H1 ;  /* 0x30000068ff797230 */ /* 0x000fe20000004100 */
[----:B------:R-:W-:Y:S01]  /*8ae0*/  LOP3.LUT P5, RZ, R171, 0xff, RZ, 0xc0, !PT ;  /* 0x000000ffabff7812 */ /* 0x000fe200078ac0ff */
[----:B------:R-:W-:Y:S01]  /*8af0*/  FMUL.FTZ R116, R116, UR7 ;  /* 0x0000000774747c20 */ /* 0x000fe20008410000 */
[----:B------:R-:W-:Y:S01]  /*8b00*/  LOP3.LUT P3, RZ, R170, 0xff000000, RZ, 0xc0, !PT ;  /* 0xff000000aaff7812 */ /* 0x000fe2000786c0ff */
[----:B------:R-:W-:Y:S01]  /*8b10*/  FMUL.FTZ R0, R0, UR7 ;  /* 0x0000000700007c20 */ /* 0x000fe20008410000 */
[----:B------:R-:W-:Y:S01]  /*8b20*/  FSEL R124, R124, RZ, P4 ;  /* 0x000000ff7c7c7208 */ /* 0x000fe20002000000 */
[----:B------:R-:W-:Y:S01]  /*8b30*/  FFMA.FTZ R125, R196, UR10, R125 ;  /* 0x0000000ac47d7c23 */ /* 0x000fe2000801007d */
[----:B------:R-:W-:Y:S01]  /*8b40*/  FSEL R118, R200, RZ, P5 ;  /* 0x000000ffc8767208 */ /* 0x000fe20002800000 */
[----:B------:R-:W-:Y:S01]  /*8b50*/  FFMA.FTZ R140, R140, UR10, R121 ;  /* 0x0000000a8c8c7c23 */ /* 0x000fe20008010079 */
[C---:B------:R-:W-:Y:S01]  /*8b60*/  LOP3.LUT P4, RZ, R134.reuse, 0xff000000, RZ, 0xc0, !PT ;  /* 0xff00000086ff7812 */ /* 0x040fe2000788c0ff */
[----:B------:R-:W-:Y:S01]  /*8b70*/  FMUL.FTZ R125, R125, UR7 ;  /* 0x000000077d7d7c20 */ /* 0x000fe20008410000 */
[----:B------:R-:W-:Y:S01]  /*8b80*/  LOP3.LUT P6, RZ, R134, 0xff0000, RZ, 0xc0, !PT ;  /* 0x00ff000086ff7812 */ /* 0x000fe200078cc0ff */
[----:B------:R-:W-:Y:S01]  /*8b90*/  FMUL.FTZ R140, R140, UR7 ;  /* 0x000000078c8c7c20 */ /* 0x000fe20008410000 */
[----:B------:R-:W-:-:S02]  /*8ba0*/  LOP3.LUT P5, RZ, R170, 0xff0000, RZ, 0xc0, !PT ;  /* 0x00ff0000aaff7812 */ /* 0x000fc400078ac0ff */
[C---:B------:R-:W-:Y:S02]  /*8bb0*/  FSEL R120, R116.reuse, RZ, P3 ;  /* 0x000000ff74787208 */ /* 0x040fe40001800000 */
[----:B------:R-:W-:Y:S02]  /*8bc0*/  FSEL R116, R116, RZ, P4 ;  /* 0x000000ff74747208 */ /* 0x000fe40002000000 */
[C---:B------:R-:W-:Y:S02]  /*8bd0*/  FSEL R117, R0.reuse, RZ, P5 ;  /* 0x000000ff00757208 */ /* 0x040fe40002800000 */
        /* <DEDUP_REMOVED lines=16> */
.L_x_2319:
        /* <DEDUP_REMOVED lines=15> */
[----:B------:R-:W-:Y:S01]  /*8dd0*/  FFMA.FTZ R197, R197, UR11, R225 ;  /* 0x0000000bc5c57c23 */ /* 0x000fe200080100e1 */
[C---:B------:R-:W-:Y:S01]  /*8de0*/  F2FP.F16.F32.PACK_AB R115, R0.reuse, R115 ;  /* 0x000000730073723e */ /* 0x040fe200000000ff */
[----:B------:R-:W-:Y:S01]  /*8df0*/  FMUL.FTZ R0, R0, UR7 ;  /* 0x0000000700007c20 */ /* 0x000fe20008410000 */
        /* <DEDUP_REMOVED lines=36> */
[----:B------:R-:W-:Y:S01]  /*9040*/  F2FP.F16.F32.PACK_AB R122, R0, R122 ;  /* 0x0000007a007a723e */ /* 0x000fe200000000ff */
[----:B------:R-:W-:Y:S01]  /*9050*/  FMUL.FTZ R0, R198, UR7 ;  /* 0x00000007c6007c20 */ /* 0x000fe20008410000 */
[----:B------:R-:W-:Y:S02]  /*9060*/  FSEL R118, R118, RZ, P5 ;  /* 0x000000ff76767208 */ /* 0x000fe40002800000 */
[----:B------:R-:W-:Y:S02]  /*9070*/  FSEL R112, R112, RZ, P3 ;  /* 0x000000ff70707208 */ /* 0x000fe40001800000 */
[----:B------:R-:W-:Y:S02]  /*9080*/  FSEL R117, R117, RZ, P4 ;  /* 0x000000ff75757208 */ /* 0x000fe40002000000 */
[----:B------:R-:W-:-:S02]  /*9090*/  LOP3.LUT P4, RZ, R170, 0xff000000, RZ, 0xc0, !PT ;  /* 0xff000000aaff7812 */ /* 0x000fc4000788c0ff */
        /* <DEDUP_REMOVED lines=20> */
.L_x_2322:
        /* <DEDUP_REMOVED lines=75> */
.L_x_2318:
        /* <DEDUP_REMOVED lines=15> */
[----:B------:R-:W-:Y:S02]  /*9780*/  HADD2.F32 R0, -RZ, R106.H1_H1 ;  /* 0x3000006aff007230 */ /* 0x000fe40000004100 */
[----:B------:R-:W-:Y:S01]  /*9790*/  FFMA.FTZ R141, R141, UR11, R225 ;  /* 0x0000000b8d8d7c23 */ /* 0x000fe200080100e1 */
[C---:B------:R-:W-:Y:S01]  /*97a0*/  LOP3.LUT P5, RZ, R135.reuse, 0xff, RZ, 0xc0, !PT ;  /* 0x000000ff87ff7812 */ /* 0x040fe200078ac0ff */
[----:B------:R-:W-:Y:S01]  /*97b0*/  FFMA.FTZ R114, R114, UR10, R112 ;  /* 0x0000000a72727c23 */ /* 0x000fe20008010070 */
[----:B------:R-:W-:Y:S01]  /*97c0*/  LOP3.LUT P6, RZ, R135, 0xff00, RZ, 0xc0, !PT ;  /* 0x0000ff0087ff7812 */ /* 0x000fe200078cc0ff */
[----:B------:R-:W-:Y:S01]  /*97d0*/  FFMA.FTZ R113, R113, UR10, R0 ;  /* 0x0000000a71717c23 */ /* 0x000fe20008010000 */
[----:B------:R-:W-:Y:S01]  /*97e0*/  ISETP.GE.U32.AND P3, PT, R134, RZ, PT ;  /* 0x000000ff8600720c */ /* 0x000fe20003f66070 */
[----:B------:R-:W-:Y:S01]  /*97f0*/  FMUL.FTZ R122, R114, UR7 ;  /* 0x00000007727a7c20 */ /* 0x000fe20008410000 */
[----:B------:R-:W-:-:S02]  /*9800*/  HADD2.F32 R121, -RZ, R105.H1_H1 ;  /* 0x30000069ff797230 */ /* 0x000fc40000004100 */
[----:B------:R-:W-:Y:S01]  /*9810*/  FMUL.FTZ R0, R113, UR7 ;  /* 0x0000000771007c20 */ /* 0x000fe20008410000 */
[----:B------:R-:W-:Y:S01]  /*9820*/  FADD.FTZ R198, R198, -R141 ;  /* 0x8000008dc6c67221 */ /* 0x000fe20000010000 */
[----:B------:R-:W-:Y:S01]  /*9830*/  FMUL.FTZ R123, R120, UR7 ;  /* 0x00000007787b7c20 */ /* 0x000fe20008410000 */
[----:B------:R-:W-:Y:S01]  /*9840*/  FMUL.FTZ R112, R115, UR7 ;  /* 0x0000000773707c20 */ /* 0x000fe20008410000 */
[----:B------:R-:W-:Y:S01]  /*9850*/  FSEL R122, R122, RZ, P5 ;  /* 0x000000ff7a7a7208 */ /* 0x000fe20002800000 */
[--C-:B------:R-:W-:Y:S01]  /*9860*/  FFMA.FTZ R190, R190, UR11, R225.reuse ;  /* 0x0000000bbebe7c23 */ /* 0x100fe200080100e1 */
[----:B------:R-:W-:Y:S01]  /*9870*/  FSEL R0, R0, RZ, P6 ;  /* 0x000000ff00007208 */ /* 0x000fe20003000000 */
[--C-:B------:R-:W-:Y:S01]  /*9880*/  FFMA.FTZ R197, R197, UR11, R225.reuse ;  /* 0x0000000bc5c57c23 */ /* 0x100fe200080100e1 */
[----:B------:R-:W-:Y:S01]  /*9890*/  LOP3.LUT P4, RZ, R135, 0xff0000, RZ, 0xc0, !PT ;  /* 0x00ff000087ff7812 */ /* 0x000fe2000788c0ff */
[----:B------:R-:W-:Y:S01]  /*98a0*/  FFMA.FTZ R195, R195, UR11, R225 ;  /* 0x0000000bc3c37c23 */ /* 0x000fe200080100e1 */
[----:B------:R-:W-:Y:S01]  /*98b0*/  ISETP.GE.U32.AND.EX P3, PT, R135, 0x1000000, PT, P3 ;  /* 0x010000008700780c */ /* 0x000fe20003f66130 */
[----:B------:R-:W-:Y:S01]  /*98c0*/  FFMA.FTZ R198, R198, UR10, R121 ;  /* 0x0000000ac6c67c23 */ /* 0x000fe20008010079 */
[----:B------:R-:W-:Y:S01]  /*98d0*/  F2FP.F16.F32.PACK_AB R122, R0, R122 ;  /* 0x0000007a007a723e */ /* 0x000fe200000000ff */
[----:B------:R-:W-:Y:S01]  /*98e0*/  HADD2.F32 R0, -RZ, R105.H0_H0 ;  /* 0x20000069ff007230 */ /* 0x000fe20000004100 */
[----:B------:R-:W-:Y:S01]  /*98f0*/  FSEL R123, R123, RZ, P3 ;  /* 0x000000ff7b7b7208 */ /* 0x000fe20001800000 */
[--C-:B------:R-:W-:Y:S01]  /*9900*/  HADD2.F32 R125, -RZ, R104.reuse.H0_H0 ;  /* 0x20000068ff7d7230 */ /* 0x100fe20000004100 */
[----:B------:R-:W-:Y:S01]  /*9910*/  FSEL R112, R112, RZ, P4 ;  /* 0x000000ff70707208 */ /* 0x000fe20002000000 */
[----:B------:R-:W-:-:S02]  /*9920*/  HADD2.F32 R121, -RZ, R104.H1_H1 ;  /* 0x30000068ff797230 */ /* 0x000fc40000004100 */
[----:B------:R-:W-:Y:S01]  /*9930*/  FADD.FTZ R140, R140, -R190 ;  /* 0x800000be8c8c7221 */ /* 0x000fe20000010000 */
[----:B------:R-:W-:Y:S01]  /*9940*/  FADD.FTZ R191, R191, -R197 ;  /* 0x800000c5bfbf7221 */ /* 0x000fe20000010000 */
[----:B------:R-:W-:Y:S01]  /*9950*/  FADD.FTZ R196, R196, -R195 ;  /* 0x800000c3c4c47221 */ /* 0x000fe20000010000 */
[----:B------:R-:W-:Y:S01]  /*9960*/  F2FP.F16.F32.PACK_AB R114, R113, R114 ;  /* 0x000000727172723e */ /* 0x000fe200000000ff */
[----:B------:R-:W-:Y:S01]  /*9970*/  FFMA.FTZ R140, R140, UR10, R121 ;  /* 0x0000000a8c8c7c23 */ /* 0x000fe20008010079 */
[----:B------:R-:W-:Y:S01]  /*9980*/  F2FP.F16.F32.PACK_AB R123, R123, R112 ;  /* 0x000000707b7b723e */ /* 0x000fe200000000ff */
[----:B------:R-:W-:Y:S01]  /*9990*/  FFMA.FTZ R113, R191, UR10, R0 ;  /* 0x0000000abf717c23 */ /* 0x000fe20008010000 */
[----:B------:R-:W-:Y:S01]  /*99a0*/  FFMA.FTZ R112, R196, UR10, R125 ;  /* 0x0000000ac4707c23 */ /* 0x000fe2000801007d */
[----:B------:R-:W-:Y:S02]  /*99b0*/  F2FP.F16.F32.PACK_AB R115, R120, R115 ;  /* 0x000000737873723e */ /* 0x000fe400000000ff */
        /* <DEDUP_REMOVED lines=17> */
.L_x_2324:
        /* <DEDUP_REMOVED lines=62> */
.L_x_2323:
        /* <DEDUP_REMOVED lines=59> */
.L_x_2325:
        /* <DEDUP_REMOVED lines=53> */
.L_x_2321:
        /* <DEDUP_REMOVED lines=13> */
[--C-:B------:R-:W-:Y:S02]  /*a680*/  HADD2.F32 R114, -RZ, R111.reuse.H0_H0 ;  /* 0x2000006fff727230 */ /* 0x100fe40000004100 */
[--C-:B------:R-:W-:Y:S01]  /*a690*/  FFMA.FTZ R0, R151, UR11, R225.reuse ;  /* 0x0000000b97007c23 */ /* 0x100fe200080100e1 */
[----:B------:R-:W-:Y:S01]  /*a6a0*/  FFMA.FTZ R208, R208, UR11, R225 ;  /* 0x0000000bd0d07c23 */ /* 0x000fe200080100e1 */
[----:B------:R-:W-:Y:S01]  /*a6b0*/  FADD.FTZ R113, R150, -R113 ;  /* 0x8000007196717221 */ /* 0x000fe20000010000 */
[----:B------:R-:W-:Y:S01]  /*a6c0*/  FFMA.FTZ R152, R152, UR11, R225 ;  /* 0x0000000b98987c23 */ /* 0x000fe200080100e1 */
[----:B------:R-:W-:Y:S01]  /*a6d0*/  FADD.FTZ R115, R155, -R0 ;  /* 0x800000009b737221 */ /* 0x000fe20000010000 */
[----:B------:R-:W-:Y:S02]  /*a6e0*/  HADD2.F32 R112, -RZ, R111.H1_H1 ;  /* 0x3000006fff707230 */ /* 0x000fe40000004100 */
[----:B------:R-:W-:Y:S01]  /*a6f0*/  FFMA.FTZ R114, R113, UR10, R114 ;  /* 0x0000000a71727c23 */ /* 0x000fe20008010072 */
[----:B------:R-:W-:-:S02]  /*a700*/  HADD2.F32 R113, -RZ, R110.H1_H1 ;  /* 0x3000006eff717230 */ /* 0x000fc40000004100 */
[----:B------:R-:W-:Y:S01]  /*a710*/  FADD.FTZ R208, R207, -R208 ;  /* 0x800000d0cfd07221 */ /* 0x000fe20000010000 */
[----:B------:R-:W-:Y:S02]  /*a720*/  HADD2.F32 R0, -RZ, R110.H0_H0 ;  /* 0x2000006eff007230 */ /* 0x000fe40000004100 */
[----:B------:R-:W-:Y:S01]  /*a730*/  FADD.FTZ R3, R149, -R152 ;  /* 0x8000009895037221 */ /* 0x000fe20000010000 */
[----:B0-----:R-:W-:Y:S01]  /*a740*/  FMUL.FTZ R119, R114, UR7 ;  /* 0x0000000772777c20 */ /* 0x001fe20008410000 */
[----:B------:R-:W-:Y:S01]  /*a750*/  LOP3.LUT P6, RZ, R133, 0xff0000, RZ, 0xc0, !PT ;  /* 0x00ff000085ff7812 */ /* 0x000fe200078cc0ff */
[----:B------:R-:W-:Y:S01]  /*a760*/  FFMA.FTZ R208, R208, UR10, R113 ;  /* 0x0000000ad0d07c23 */ /* 0x000fe20008010071 */
[----:B------:R-:W-:Y:S01]  /*a770*/  LOP3.LUT P4, RZ, R173, 0xff0000, RZ, 0xc0, !PT ;  /* 0x00ff0000adff7812 */ /* 0x000fe2000788c0ff */
[----:B------:R-:W-:Y:S01]  /*a780*/  FFMA.FTZ R115, R115, UR10, R112 ;  /* 0x0000000a73737c23 */ /* 0x000fe20008010070 */
[----:B------:R-:W-:Y:S01]  /*a790*/  FFMA.FTZ R3, R3, UR10, R0 ;  /* 0x0000000a03037c23 */ /* 0x000fe20008010000 */
[--C-:B------:R-:W-:Y:S01]  /*a7a0*/  FFMA.FTZ R146, R146, UR11, R225.reuse ;  /* 0x0000000b92927c23 */ /* 0x100fe200080100e1 */
[C---:B------:R-:W-:Y:S01]  /*a7b0*/  FSEL R0, R119.reuse, RZ, P6 ;  /* 0x000000ff77007208 */ /* 0x040fe20003000000 */
[----:B------:R-:W-:Y:S01]  /*a7c0*/  FMUL.FTZ R116, R208, UR7 ;  /* 0x00000007d0747c20 */ /* 0x000fe20008410000 */
[----:B------:R-:W-:Y:S01]  /*a7d0*/  FSEL R119, R119, RZ, P4 ;  /* 0x000000ff77777208 */ /* 0x000fe20002000000 */
[----:B------:R-:W-:Y:S01]  /*a7e0*/  FMUL.FTZ R112, R115, UR7 ;  /* 0x0000000773707c20 */ /* 0x000fe20008410000 */
[----:B------:R-:W-:Y:S01]  /*a7f0*/  LOP3.LUT P4, RZ, R133, 0xff00, RZ, 0xc0, !PT ;  /* 0x0000ff0085ff7812 */ /* 0x000fe2000788c0ff */
[----:B------:R-:W-:Y:S01]  /*a800*/  FFMA.FTZ R206, R206, UR11, R225 ;  /* 0x0000000bcece7c23 */ /* 0x000fe200080100e1 */
[--C-:B------:R-:W-:Y:S01]  /*a810*/  HADD2.F32 R113, -RZ, R109.reuse.H0_H0 ;  /* 0x2000006dff717230 */ /* 0x100fe20000004100 */
[----:B------:R-:W-:Y:S01]  /*a820*/  ISETP.GE.U32.AND P2, PT, R132, RZ, PT ;  /* 0x000000ff8400720c */ /* 0x000fe20003f46070 */
[----:B------:R-:W-:Y:S01]  /*a830*/  FADD.FTZ R146, R145, -R146 ;  /* 0x8000009291927221 */ /* 0x000fe20000010000 */
[----:B------:R-:W-:Y:S01]  /*a840*/  F2FP.F16.F32.PACK_AB R115, R115, R114 ;  /* 0x000000727373723e */ /* 0x000fe200000000ff */
[----:B------:R-:W-:Y:S01]  /*a850*/  FMUL.FTZ R118, R3, UR7 ;  /* 0x0000000703767c20 */ /* 0x000fe20008410000 */
[----:B------:R-:W-:Y:S01]  /*a860*/  F2FP.F16.F32.PACK_AB R114, R208, R3 ;  /* 0x00000003d072723e */ /* 0x000fe200000000ff */
[----:B------:R-:W-:-:S02]  /*a870*/  HADD2.F32 R3, -RZ, R109.H1_H1 ;  /* 0x3000006dff037230 */ /* 0x000fc40000004100 */
[----:B------:R-:W-:Y:S01]  /*a880*/  FADD.FTZ R206, R153, -R206 ;  /* 0x800000ce99ce7221 */ /* 0x000fe20000010000 */
[----:B------:R-:W-:Y:S01]  /*a890*/  FSEL R121, R116, RZ, P4 ;  /* 0x000000ff74797208 */ /* 0x000fe20002000000 */
[----:B------:R-:W-:Y:S01]  /*a8a0*/  FFMA.FTZ R113, R146, UR10, R113 ;  /* 0x0000000a92717c23 */ /* 0x000fe20008010071 */
[----:B------:R-:W-:Y:S01]  /*a8b0*/  ISETP.GE.U32.AND.EX P2, PT, R133, 0x1000000, PT, P2 ;  /* 0x010000008500780c */ /* 0x000fe20003f46120 */
[----:B------:R-:W-:Y:S01]  /*a8c0*/  FFMA.FTZ R206, R206, UR10, R3 ;  /* 0x0000000acece7c23 */ /* 0x000fe20008010003 */
[----:B------:R-:W-:Y:S01]  /*a8d0*/  LOP3.LUT P4, RZ, R173, 0xff00, RZ, 0xc0, !PT ;  /* 0x0000ff00adff7812 */ /* 0x000fe2000788c0ff */
[----:B------:R-:W-:Y:S01]  /*a8e0*/  FMUL.FTZ R120, R113, UR7 ;  /* 0x0000000771787c20 */ /* 0x000fe20008410000 */
[----:B------:R-:W-:Y:S01]  /*a8f0*/  ISETP.GE.U32.AND P3, PT, R172, RZ, PT ;  /* 0x000000ffac00720c */ /* 0x000fe20003f66070 */
[--C-:B------:R-:W-:Y:S01]  /*a900*/  FFMA.FTZ R148, R148, UR11, R225.reuse ;  /* 0x0000000b94947c23 */ /* 0x100fe200080100e1 */
[----:B------:R-:W-:Y:S01]  /*a910*/  FSEL R123, R112, RZ, P2 ;  /* 0x000000ff707b7208 */ /* 0x000fe20001000000 */
[----:B------:R-:W-:Y:S01]  /*a920*/  FFMA.FTZ R144, R144, UR11, R225 ;  /* 0x0000000b90907c23 */ /* 0x000fe200080100e1 */
[----:B------:R-:W-:Y:S01]  /*a930*/  FSEL R125, R116, RZ, P4 ;  /* 0x000000ff747d7208 */ /* 0x000fe20002000000 */
[--C-:B------:R-:W-:Y:S01]  /*a940*/  HADD2.F32 R3, -RZ, R108.reuse.H0_H0 ;  /* 0x2000006cff037230 */ /* 0x100fe20000004100 */
[----:B------:R-:W-:Y:S01]  /*a950*/  ISETP.GE.U32.AND.EX P3, PT, R173, 0x1000000, PT, P3 ;  /* 0x01000000ad00780c */ /* 0x000fe20003f66130 */
[----:B------:R-:W-:Y:S01]  /*a960*/  FADD.FTZ R147, R147, -R148 ;  /* 0x8000009493937221 */ /* 0x000fe20000010000 */
[----:B------:R-:W-:Y:S01]  /*a970*/  LOP3.LUT P4, RZ, R172, 0xff0000, RZ, 0xc0, !PT ;  /* 0x00ff0000acff7812 */ /* 0x000fe2000788c0ff */
[----:B------:R-:W-:Y:S01]  /*a980*/  FADD.FTZ R144, R143, -R144 ;  /* 0x800000908f907221 */ /* 0x000fe20000010000 */
[----:B------:R-:W-:Y:S01]  /*a990*/  F2FP.F16.F32.PACK_AB R123, R123, R0 ;  /* 0x000000007b7b723e */ /* 0x000fe200000000ff */
[----:B------:R-:W-:Y:S01]  /*a9a0*/  HADD2.F32 R0, -RZ, R108.H1_H1 ;  /* 0x3000006cff007230 */ /* 0x000fe20000004100 */
[C---:B------:R-:W-:Y:S01]  /*a9b0*/  F2FP.F16.F32.PACK_AB R113, R206.reuse, R113 ;  /* 0x00000071ce71723e */ /* 0x040fe200000000ff */
[----:B------:R-:W-:Y:S01]  /*a9c0*/  FMUL.FTZ R206, R206, UR7 ;  /* 0x00000007cece7c20 */ /* 0x000fe20008410000 */
[----:B------:R-:W-:Y:S01]  /*a9d0*/  FSEL R112, R112, RZ, P3 ;  /* 0x000000ff70707208 */ /* 0x000fe20001800000 */
[----:B------:R-:W-:Y:S01]  /*a9e0*/  FFMA.FTZ R3, R144, UR10, R3 ;  /* 0x0000000a90037c23 */ /* 0x000fe20008010003 */
[----:B------:R-:W-:Y:S01]  /*a9f0*/  FSEL R117, R120, RZ, P4 ;  /* 0x000000ff78757208 */ /* 0x000fe20002000000 */
[----:B------:R-:W-:Y:S01]  /*aa00*/  FFMA.FTZ R0, R147, UR10, R0 ;  /* 0x0000000a93007c23 */ /* 0x000fe20008010000 */
[----:B------:R-:W-:-:S02]  /*aa10*/  LOP3.LUT P4, RZ, R172, 0xff000000, RZ, 0xc0, !PT ;  /* 0xff000000acff7812 */ /* 0x000fc4000788c0ff */
[----:B------:R-:W-:Y:S01]  /*aa20*/  LOP3.LUT P5, RZ, R133, 0xff, RZ, 0xc0, !PT ;  /* 0x000000ff85ff7812 */ /* 0x000fe200078ac0ff */
[----:B------:R-:W-:Y:S01]  /*aa30*/  FMUL.FTZ R116, R0, UR7 ;  /* 0x0000000700747c20 */ /* 0x000fe20008410000 */
[----:B------:R-:W-:Y:S02]  /*aa40*/  F2FP.F16.F32.PACK_AB R119, R112, R119 ;  /* 0x000000777077723e */ /* 0x000fe400000000ff */
[----:B------:R-:W-:Y:S02]  /*aa50*/  FSEL R112, R206, RZ, P4 ;  /* 0x000000ffce707208 */ /* 0x000fe40002000000 */
[----:B------:R-:W-:Y:S02]  /*aa60*/  LOP3.LUT P6, RZ, R173, 0xff, RZ, 0xc0, !PT ;  /* 0x000000ffadff7812 */ /* 0x000fe400078cc0ff */
[----:B------:R-:W-:Y:S02]  /*aa70*/  FSEL R122, R118, RZ, P5 ;  /* 0x000000ff767a7208 */ /* 0x000fe40002800000 */
[----:B------:R-:W-:-:S02]  /*aa80*/  LOP3.LUT P2, RZ, R132, 0xff0000, RZ, 0xc0, !PT ;  /* 0x00ff000084ff7812 */ /* 0x000fc4000784c0ff */
[----:B------:R-:W-:Y:S02]  /*aa90*/  F2FP.F16.F32.PACK_AB R117, R112, R117 ;  /* 0x000000757075723e */ /* 0x000fe400000000ff */
[----:B------:R-:W-:Y:S02]  /*aaa0*/  FSEL R118, R118, RZ, P6 ;  /* 0x000000ff76767208 */ /* 0x000fe40003000000 */
[----:B------:R-:W-:Y:S02]  /*aab0*/  F2FP.F16.F32.PACK_AB R122, R121, R122 ;  /* 0x0000007a797a723e */ /* 0x000fe400000000ff */
[----:B------:R-:W-:Y:S01]  /*aac0*/  F2FP.F16.F32.PACK_AB R112, R0, R3 ;  /* 0x000000030070723e */ /* 0x000fe200000000ff */
[----:B------:R-:W-:Y:S01]  /*aad0*/  FMUL.FTZ R3, R3, UR7 ;  /* 0x0000000703037c20 */ /* 0x000fe20008410000 */
[----:B------:R-:W-:Y:S02]  /*aae0*/  LOP3.LUT P5, RZ, R132, 0xff00, RZ, 0xc0, !PT ;  /* 0x0000ff0084ff7812 */ /* 0x000fe400078ac0ff */
[----:B------:R-:W-:-:S02]  /*aaf0*/  LOP3.LUT P4, RZ, R172, 0xff00, RZ, 0xc0, !PT ;  /* 0x0000ff00acff7812 */ /* 0x000fc4000788c0ff */
[----:B------:R-:W-:Y:S02]  /*ab00*/  FSEL R121, R120, RZ, P2 ;  /* 0x000000ff78797208 */ /* 0x000fe40001000000 */
[C---:B------:R-:W-:Y:S02]  /*ab10*/  LOP3.LUT P3, RZ, R132.reuse, 0xff000000, RZ, 0xc0, !PT ;  /* 0xff00000084ff7812 */ /* 0x040fe4000786c0ff */
[----:B------:R-:W-:Y:S02]  /*ab20*/  LOP3.LUT P6, RZ, R132, 0xff, RZ, 0xc0, !PT ;  /* 0x000000ff84ff7812 */ /* 0x000fe400078cc0ff */
[----:B------:R-:W-:Y:S02]  /*ab30*/  LOP3.LUT P2, RZ, R172, 0xff, RZ, 0xc0, !PT ;  /* 0x000000ffacff7812 */ /* 0x000fe4000784c0ff */
[----:B------:R-:W-:Y:S02]  /*ab40*/  F2FP.F16.F32.PACK_AB R118, R125, R118 ;  /* 0x000000767d76723e */ /* 0x000fe400000000ff */
[----:B------:R-:W-:-:S02]  /*ab50*/  FSEL R125, R116, RZ, P5 ;  /* 0x000000ff747d7208 */ /* 0x000fc40002800000 */
[----:B------:R-:W-:Y:S02]  /*ab60*/  FSEL R127, R116, RZ, P4 ;  /* 0x000000ff747f7208 */ /* 0x000fe40002000000 */
[----:B------:R-:W-:Y:S02]  /*ab70*/  FSEL R206, R206, RZ, P3 ;  /* 0x000000ffcece7208 */ /* 0x000fe40001800000 */
[C---:B------:R-:W-:Y:S02]  /*ab80*/  FSEL R116, R3.reuse, RZ, P2 ;  /* 0x000000ff03747208 */ /* 0x040fe40001000000 */
[----:B------:R-:W-:Y:S02]  /*ab90*/  FSEL R120, R3, RZ, P6 ;  /* 0x000000ff03787208 */ /* 0x000fe40003000000 */
[----:B------:R-:W-:Y:S02]  /*aba0*/  F2FP.F16.F32.PACK_AB R121, R206, R121 ;  /* 0x00000079ce79723e */ /* 0x000fe400000000ff */
[----:B------:R-:W-:-:S02]  /*abb0*/  F2FP.F16.F32.PACK_AB R116, R127, R116 ;  /* 0x000000747f74723e */ /* 0x000fc400000000ff */
[----:B------:R-:W-:Y:S01]  /*abc0*/  F2FP.F16.F32.PACK_AB R120, R125, R120 ;  /* 0x000000787d78723e */ /* 0x000fe200000000ff */
[----:B------:R-:W-:Y:S06]  /*abd0*/  BRA `(.L_x_2329) ;  /* 0x0000001c00807947 */ /* 0x000fec0003800000 */
.L_x_2328:
[--C-:B------:R-:W-:Y:S01]  /*abe0*/  FFMA.FTZ R0, R151, UR11, R225.reuse ;  /* 0x0000000b97007c23 */ /* 0x100fe200080100e1 */
[--C-:B------:R-:W-:Y:S01]  /*abf0*/  FFMA.FTZ R3, R154, UR11, R225.reuse ;  /* 0x0000000b9a037c23 */ /* 0x100fe200080100e1 */
[----:B------:R-:W-:Y:S01]  /*ac00*/  FFMA.FTZ R152, R152, UR11, R225 ;  /* 0x0000000b98987c23 */ /* 0x000fe200080100e1 */
[----:B------:R-:W-:Y:S01]  /*ac10*/  LOP3.LUT P6, RZ, R133, 0xff0000, RZ, 0xc0, !PT ;  /* 0x00ff000085ff7812 */ /* 0x000fe200078cc0ff */
[----:B------:R-:W-:Y:S01]  /*ac20*/  FADD.FTZ R155, R155, -R0 ;  /* 0x800000009b9b7221 */ /* 0x000fe20000010000 */
[--C-:B------:R-:W-:Y:S02]  /*ac30*/  HADD2.F32 R0, -RZ, R111.reuse.H0_H0 ;  /* 0x2000006fff007230 */ /* 0x100fe40000004100 */
[----:B------:R-:W-:Y:S01]  /*ac40*/  FADD.FTZ R3, R150, -R3 ;  /* 0x8000000396037221 */ /* 0x000fe20000010000 */
[----:B------:R-:W-:Y:S01]  /*ac50*/  FADD.FTZ R152, R149, -R152 ;  /* 0x8000009895987221 */ /* 0x000fe20000010000 */
[----:B------:R-:W-:Y:S01]  /*ac60*/  LOP3.LUT P5, RZ, R133, 0xff, RZ, 0xc0, !PT ;  /* 0x000000ff85ff7812 */ /* 0x000fe200078ac0ff */
[----:B------:R-:W-:Y:S01]  /*ac70*/  FFMA.FTZ R208, R208, UR11, R225 ;  /* 0x0000000bd0d07c23 */ /* 0x000fe200080100e1 */
[----:B------:R-:W-:Y:S01]  /*ac80*/  FFMA.FTZ R0, R3, UR10, R0 ;  /* 0x0000000a03007c23 */ /* 0x000fe20008010000 */
[----:B------:R-:W-:Y:S01]  /*ac90*/  HADD2.F32 R3, -RZ, R110.H0_H0 ;  /* 0x2000006eff037230 */ /* 0x000fe20000004100 */
[----:B------:R-:W-:Y:S01]  /*aca0*/  ISETP.GE.U32.AND P2, PT, R132, RZ, PT ;  /* 0x000000ff8400720c */ /* 0x000fe20003f46070 */
[----:B0-----:R-:W-:-:S02]  /*acb0*/  HADD2.F32 R116, -RZ, R111.H1_H1 ;  /* 0x3000006fff747230 */ /* 0x001fc40000004100 */
[----:B------:R-:W-:Y:S01]  /*acc0*/  FMUL.FTZ R119, R0, UR7 ;  /* 0x0000000700777c20 */ /* 0x000fe20008410000 */
[----:B------:R-:W-:Y:S01]  /*acd0*/  FADD.FTZ R208, R207, -R208 ;  /* 0x800000d0cfd07221 */ /* 0x000fe20000010000 */
[----:B------:R-:W-:Y:S01]  /*ace0*/  FFMA.FTZ R3, R152, UR10, R3 ;  /* 0x0000000a98037c23 */ /* 0x000fe20008010003 */
[----:B------:R-:W-:Y:S01]  /*acf0*/  LOP3.LUT P4, RZ, R173, 0xff0000, RZ, 0xc0, !PT ;  /* 0x00ff0000adff7812 */ /* 0x000fe2000788c0ff */
[----:B------:R-:W-:Y:S01]  /*ad00*/  FFMA.FTZ R116, R155, UR10, R116 ;  /* 0x0000000a9b747c23 */ /* 0x000fe20008010074 */
[----:B------:R-:W-:Y:S01]  /*ad10*/  FSEL R0, R119, RZ, P6 ;  /* 0x000000ff77007208 */ /* 0x000fe20003000000 */
[----:B------:R-:W-:Y:S01]  /*ad20*/  FMUL.FTZ R3, R3, UR7 ;  /* 0x0000000703037c20 */ /* 0x000fe20008410000 */
[----:B------:R-:W-:Y:S01]  /*ad30*/  LOP3.LUT P6, RZ, R173, 0xff, RZ, 0xc0, !PT ;  /* 0x000000ffadff7812 */ /* 0x000fe200078cc0ff */
[--C-:B------:R-:W-:Y:S01]  /*ad40*/  FFMA.FTZ R146, R146, UR11, R225.reuse ;  /* 0x0000000b92927c23 */ /* 0x100fe200080100e1 */
[----:B------:R-:W-:Y:S01]  /*ad50*/  ISETP.GE.U32.AND P3, PT, R172, RZ, PT ;  /* 0x000000ffac00720c */ /* 0x000fe20003f66070 */
[----:B------:R-:W-:Y:S01]  /*ad60*/  FMUL.FTZ R116, R116, UR7 ;  /* 0x0000000774747c20 */ /* 0x000fe20008410000 */
[C---:B------:R-:W-:Y:S01]  /*ad70*/  FSEL R122, R3.reuse, RZ, P5 ;  /* 0x000000ff037a7208 */ /* 0x040fe20002800000 */
[----:B------:R-:W-:Y:S01]  /*ad80*/  FFMA.FTZ R206, R206, UR11, R225 ;  /* 0x0000000bcece7c23 */ /* 0x000fe200080100e1 */
[----:B------:R-:W-:Y:S01]  /*ad90*/  FSEL R118, R3, RZ, P6 ;  /* 0x000000ff03767208 */ /* 0x000fe20003000000 */
[----:B------:R-:W-:Y:S01]  /*ada0*/  HADD2.F32 R3, -RZ, R110.H1_H1 ;  /* 0x3000006eff037230 */ /* 0x000fe20000004100 */
[----:B------:R-:W-:Y:S01]  /*adb0*/  ISETP.GE.U32.AND.EX P2, PT, R133, 0x1000000, PT, P2 ;  /* 0x010000008500780c */ /* 0x000fe20003f46120 */
[----:B------:R-:W-:Y:S01]  /*adc0*/  FADD.FTZ R146, R145, -R146 ;  /* 0x8000009291927221 */ /* 0x000fe20000010000 */
[----:B------:R-:W-:Y:S01]  /*add0*/  FSEL R119, R119, RZ, P4 ;  /* 0x000000ff77777208 */ /* 0x000fe20002000000 */
[----:B------:R-:W-:-:S02]  /*ade0*/  HADD2.F32 R117, -RZ, R109.H1_H1 ;  /* 0x3000006dff757230 */ /* 0x000fc40000004100 */
[----:B------:R-:W-:Y:S01]  /*adf0*/  FFMA.FTZ R3, R208, UR10, R3 ;  /* 0x0000000ad0037c23 */ /* 0x000fe20008010003 */
[----:B------:R-:W-:Y:S01]  /*ae00*/  LOP3.LUT P4, RZ, R133, 0xff00, RZ, 0xc0, !PT ;  /* 0x0000ff0085ff7812 */ /* 0x000fe2000788c0ff */
[----:B------:R-:W-:Y:S01]  /*ae10*/  FADD.FTZ R206, R153, -R206 ;  /* 0x800000ce99ce7221 */ /* 0x000fe20000010000 */
[----:B------:R-:W-:Y:S01]  /*ae20*/  ISETP.GE.U32.AND.EX P3, PT, R173, 0x1000000, PT, P3 ;  /* 0x01000000ad00780c */ /* 0x000fe20003f66130 */
[----:B------:R-:W-:Y:S01]  /*ae30*/  FMUL.FTZ R120, R3, UR7 ;  /* 0x0000000703787c20 */ /* 0x000fe20008410000 */
[----:B------:R-:W-:Y:S01]  /*ae40*/  HADD2.F32 R3, -RZ, R109.H0_H0 ;  /* 0x2000006dff037230 */ /* 0x000fe20000004100 */
[----:B------:R-:W-:Y:S01]  /*ae50*/  FSEL R123, R116, RZ, P2 ;  /* 0x000000ff747b7208 */ /* 0x000fe20001000000 */
[--C-:B------:R-:W-:Y:S01]  /*ae60*/  FFMA.FTZ R148, R148, UR11, R225.reuse ;  /* 0x0000000b94947c23 */ /* 0x100fe200080100e1 */
[----:B------:R-:W-:Y:S01]  /*ae70*/  FSEL R116, R116, RZ, P3 ;  /* 0x000000ff74747208 */ /* 0x000fe20001800000 */
[----:B------:R-:W-:Y:S01]  /*ae80*/  FFMA.FTZ R144, R144, UR11, R225 ;  /* 0x0000000b90907c23 */ /* 0x000fe200080100e1 */
[----:B------:R-:W-:Y:S01]  /*ae90*/  FSEL R121, R120, RZ, P4 ;  /* 0x000000ff78797208 */ /* 0x000fe20002000000 */
[----:B------:R-:W-:Y:S01]  /*aea0*/  FFMA.FTZ R3, R146, UR10, R3 ;  /* 0x0000000a92037c23 */ /* 0x000fe20008010003 */
[----:B------:R-:W-:Y:S01]  /*aeb0*/  LOP3.LUT P4, RZ, R173, 0xff00, RZ, 0xc0, !PT ;  /* 0x0000ff00adff7812 */ /* 0x000fe2000788c0ff */
[----:B------:R-:W-:Y:S01]  /*aec0*/  FFMA.FTZ R117, R206, UR10, R117 ;  /* 0x0000000ace757c23 */ /* 0x000fe20008010075 */
[----:B------:R-:W-:Y:S01]  /*aed0*/  F2FP.F16.F32.PACK_AB R119, R116, R119 ;  /* 0x000000777477723e */ /* 0x000fe200000000ff */
[----:B------:R-:W-:Y:S01]  /*aee0*/  FMUL.FTZ R116, R3, UR7 ;  /* 0x0000000703747c20 */ /* 0x000fe20008410000 */
[----:B------:R-:W-:Y:S01]  /*aef0*/  FSEL R125, R120, RZ, P4 ;  /* 0x000000ff787d7208 */ /* 0x000fe20002000000 */
[--C-:B------:R-:W-:Y:S01]  /*af00*/  HADD2.F32 R3, -RZ, R108.reuse.H0_H0 ;  /* 0x2000006cff037230 */ /* 0x100fe20000004100 */
[----:B------:R-:W-:Y:S01]  /*af10*/  F2FP.F16.F32.PACK_AB R123, R123, R0 ;  /* 0x000000007b7b723e */ /* 0x000fe200000000ff */
[----:B------:R-:W-:Y:S01]  /*af20*/  HADD2.F32 R0, -RZ, R108.H1_H1 ;  /* 0x3000006cff007230 */ /* 0x000fe20000004100 */
[----:B------:R-:W-:Y:S01]  /*af30*/  LOP3.LUT P4, RZ, R172, 0xff0000, RZ, 0xc0, !PT ;  /* 0x00ff0000acff7812 */ /* 0x000fe2000788c0ff */
[----:B------:R-:W-:Y:S01]  /*af40*/  FADD.FTZ R147, R147, -R148 ;  /* 0x8000009493937221 */ /* 0x000fe20000010000 */
[----:B------:R-:W-:Y:S01]  /*af50*/  FADD.FTZ R144, R143, -R144 ;  /* 0x800000908f907221 */ /* 0x000fe20000010000 */
[----:B------:R-:W-:Y:S01]  /*af60*/  FMUL.FTZ R120, R117, UR7 ;  /* 0x0000000775787c20 */ /* 0x000fe20008410000 */
[----:B------:R-:W-:Y:S01]  /*af70*/  FSEL R117, R116, RZ, P4 ;  /* 0x000000ff74757208 */ /* 0x000fe20002000000 */
[----:B------:R-:W-:Y:S01]  /*af80*/  FFMA.FTZ R0, R147, UR10, R0 ;  /* 0x0000000a93007c23 */ /* 0x000fe20008010000 */
[----:B------:R-:W-:Y:S01]  /*af90*/  LOP3.LUT P4, RZ, R172, 0xff000000, RZ, 0xc0, !PT ;  /* 0xff000000acff7812 */ /* 0x000fe2000788c0ff */
[----:B------:R-:W-:Y:S01]  /*afa0*/  FFMA.FTZ R3, R144, UR10, R3 ;  /* 0x0000000a90037c23 */ /* 0x000fe20008010003 */
[----:B------:R-:W-:Y:S01]  /*afb0*/  LOP3.LUT P2, RZ, R132, 0xff0000, RZ, 0xc0, !PT ;  /* 0x00ff000084ff7812 */ /* 0x000fe2000784c0ff */
[----:B------:R-:W-:Y:S01]  /*afc0*/  FMUL.FTZ R0, R0, UR7 ;  /* 0x0000000700007c20 */ /* 0x000fe20008410000 */
[----:B------:R-:W-:Y:S01]  /*afd0*/  FSEL R124, R120, RZ, P4 ;  /* 0x000000ff787c7208 */ /* 0x000fe20002000000 */
[----:B------:R-:W-:Y:S01]  /*afe0*/  FMUL.FTZ R3, R3, UR7 ;  /* 0x0000000703037c20 */ /* 0x000fe20008410000 */
[----:B------:R-:W-:-:S02]  /*aff0*/  F2FP.F16.F32.PACK_AB R122, R121, R122 ;  /* 0x0000007a797a723e */ /* 0x000fc400000000ff */
[----:B------:R-:W-:Y:S02]  /*b000*/  LOP3.LUT P3, RZ, R132, 0xff000000, RZ, 0xc0, !PT ;  /* 0xff00000084ff7812 */ /* 0x000fe4000786c0ff */
[----:B------:R-:W-:Y:S02]  /*b010*/  FSEL R121, R116, RZ, P2 ;  /* 0x000000ff74797208 */ /* 0x000fe40001000000 */
[C---:B------:R-:W-:Y:S02]  /*b020*/  LOP3.LUT P5, RZ, R132.reuse, 0xff00, RZ, 0xc0, !PT ;  /* 0x0000ff0084ff7812 */ /* 0x040fe400078ac0ff */
[----:B------:R-:W-:Y:S02]  /*b030*/  LOP3.LUT P6, RZ, R132, 0xff, RZ, 0xc0, !PT ;  /* 0x000000ff84ff7812 */ /* 0x000fe400078cc0ff */
        /* <DEDUP_REMOVED lines=13> */
.L_x_2327:
[----:B------:R-:W-:Y:S05]  /*b110*/  @!P1 BRA `(.L_x_2330) ;  /* 0x00000004003c9947 */ /* 0x000fea0003800000 */
[--C-:B------:R-:W-:Y:S01]  /*b120*/  FFMA.FTZ R3, R154, UR11, R225.reuse ;  /* 0x0000000b9a037c23 */ /* 0x100fe200080100e1 */
[--C-:B------:R-:W-:Y:S01]  /*b130*/  FFMA.FTZ R208, R208, UR11, R225.reuse ;  /* 0x0000000bd0d07c23 */ /* 0x100fe200080100e1 */
[----:B------:R-:W-:Y:S01]  /*b140*/  LOP3.LUT P6, RZ, R133, 0xff0000, RZ, 0xc0, !PT ;  /* 0x00ff000085ff7812 */ /* 0x000fe200078cc0ff */
[----:B------:R-:W-:Y:S01]  /*b150*/  FFMA.FTZ R152, R152, UR11, R225 ;  /* 0x0000000b98987c23 */ /* 0x000fe200080100e1 */
[----:B------:R-:W-:Y:S01]  /*b160*/  FADD.FTZ R3, R150, -R3 ;  /* 0x8000000396037221 */ /* 0x000fe20000010000 */
[--C-:B------:R-:W-:Y:S01]  /*b170*/  FFMA.FTZ R0, R151, UR11, R225.reuse ;  /* 0x0000000b97007c23 */ /* 0x100fe200080100e1 */
[----:B------:R-:W-:Y:S01]  /*b180*/  LOP3.LUT P4, RZ, R173, 0xff0000, RZ, 0xc0, !PT ;  /* 0x00ff0000adff7812 */ /* 0x000fe2000788c0ff */
[--C-:B------:R-:W-:Y:S01]  /*b190*/  FFMA.FTZ R146, R146, UR11, R225.reuse ;  /* 0x0000000b92927c23 */ /* 0x100fe200080100e1 */
[----:B0-----:R-:W-:Y:S01]  /*b1a0*/  FMUL.FTZ R116, R3, UR10 ;  /* 0x0000000a03747c20 */ /* 0x001fe20008410000 */
[----:B------:R-:W-:Y:S01]  /*b1b0*/  FADD.FTZ R3, R207, -R208 ;  /* 0x800000d0cf037221 */ /* 0x000fe20000010000 */
[----:B------:R-:W-:Y:S01]  /*b1c0*/  FADD.FTZ R114, R149, -R152 ;  /* 0x8000009895727221 */ /* 0x000fe20000010000 */
[----:B------:R-:W-:Y:S01]  /*b1d0*/  FADD.FTZ R0, R155, -R0 ;  /* 0x800000009b007221 */ /* 0x000fe20000010000 */
[----:B------:R-:W-:Y:S01]  /*b1e0*/  FMUL.FTZ R119, R116, UR7 ;  /* 0x0000000774777c20 */ /* 0x000fe20008410000 */
[----:B------:R-:W-:Y:S01]  /*b1f0*/  FMUL.FTZ R3, R3, UR10 ;  /* 0x0000000a03037c20 */ /* 0x000fe20008410000 */
[--C-:B------:R-:W-:Y:S01]  /*b200*/  FFMA.FTZ R206, R206, UR11, R225.reuse ;  /* 0x0000000bcece7c23 */ /* 0x100fe200080100e1 */
[----:B------:R-:W-:Y:S01]  /*b210*/  FADD.FTZ R113, R145, -R146 ;  /* 0x8000009291717221 */ /* 0x000fe20000010000 */
[----:B------:R-:W-:Y:S01]  /*b220*/  FMUL.FTZ R115, R0, UR10 ;  /* 0x0000000a00737c20 */ /* 0x000fe20008410000 */
[----:B------:R-:W-:Y:S01]  /*b230*/  FSEL R123, R119, RZ, P6 ;  /* 0x000000ff777b7208 */ /* 0x000fe20003000000 */
[----:B------:R-:W-:Y:S01]  /*b240*/  FMUL.FTZ R117, R3, UR7 ;  /* 0x0000000703757c20 */ /* 0x000fe20008410000 */
[----:B------:R-:W-:Y:S01]  /*b250*/  FSEL R119, R119, RZ, P4 ;  /* 0x000000ff77777208 */ /* 0x000fe20002000000 */
[----:B------:R-:W-:Y:S01]  /*b260*/  FMUL.FTZ R114, R114, UR10 ;  /* 0x0000000a72727c20 */ /* 0x000fe20008410000 */
[----:B------:R-:W-:Y:S01]  /*b270*/  LOP3.LUT P4, RZ, R133, 0xff00, RZ, 0xc0, !PT ;  /* 0x0000ff0085ff7812 */ /* 0x000fe2000788c0ff */
[----:B------:R-:W-:Y:S01]  /*b280*/  FADD.FTZ R120, R153, -R206 ;  /* 0x800000ce99787221 */ /* 0x000fe20000010000 */
[----:B------:R-:W-:Y:S01]  /*b290*/  ISETP.GE.U32.AND P2, PT, R132, RZ, PT ;  /* 0x000000ff8400720c */ /* 0x000fe20003f46070 */
[----:B------:R-:W-:Y:S01]  /*b2a0*/  FMUL.FTZ R113, R113, UR10 ;  /* 0x0000000a71717c20 */ /* 0x000fe20008410000 */
[----:B------:R-:W-:Y:S01]  /*b2b0*/  FSEL R121, R117, RZ, P4 ;  /* 0x000000ff75797208 */ /* 0x000fe20002000000 */
[----:B------:R-:W-:Y:S01]  /*b2c0*/  FMUL.FTZ R112, R115, UR7 ;  /* 0x0000000773707c20 */ /* 0x000fe20008410000 */
[----:B------:R-:W-:Y:S01]  /*b2d0*/  LOP3.LUT P4, RZ, R173, 0xff00, RZ, 0xc0, !PT ;  /* 0x0000ff00adff7812 */ /* 0x000fe2000788c0ff */
[----:B------:R-:W-:Y:S01]  /*b2e0*/  FMUL.FTZ R118, R114, UR7 ;  /* 0x0000000772767c20 */ /* 0x000fe20008410000 */
[----:B------:R-:W-:Y:S01]  /*b2f0*/  ISETP.GE.U32.AND P3, PT, R172, RZ, PT ;  /* 0x000000ffac00720c */ /* 0x000fe20003f66070 */
[----:B------:R-:W-:Y:S01]  /*b300*/  FMUL.FTZ R120, R120, UR10 ;  /* 0x0000000a78787c20 */ /* 0x000fe20008410000 */
[----:B------:R-:W-:Y:S01]  /*b310*/  F2FP.F16.F32.PACK_AB R115, R115, R116 ;  /* 0x000000747373723e */ /* 0x000fe200000000ff */
[----:B------:R-:W-:Y:S01]  /*b320*/  FMUL.FTZ R116, R113, UR7 ;  /* 0x0000000771747c20 */ /* 0x000fe20008410000 */
[----:B------:R-:W-:Y:S01]  /*b330*/  F2FP.F16.F32.PACK_AB R114, R3, R114 ;  /* 0x000000720372723e */ /* 0x000fe200000000ff */
[--C-:B------:R-:W-:Y:S01]  /*b340*/  FFMA.FTZ R148, R148, UR11, R225.reuse ;  /* 0x0000000b94947c23 */ /* 0x100fe200080100e1 */
[----:B------:R-:W-:Y:S01]  /*b350*/  ISETP.GE.U32.AND.EX P2, PT, R133, 0x1000000, PT, P2 ;  /* 0x010000008500780c */ /* 0x000fe20003f46120 */
[----:B------:R-:W-:Y:S01]  /*b360*/  FFMA.FTZ R144, R144, UR11, R225 ;  /* 0x0000000b90907c23 */ /* 0x000fe200080100e1 */
[----:B------:R-:W-:Y:S01]  /*b370*/  FSEL R3, R117, RZ, P4 ;  /* 0x000000ff75037208 */ /* 0x000fe20002000000 */
[----:B------:R-:W-:Y:S01]  /*b380*/  FADD.FTZ R147, R147, -R148 ;  /* 0x8000009493937221 */ /* 0x000fe20000010000 */
[----:B------:R-:W-:Y:S01]  /*b390*/  ISETP.GE.U32.AND.EX P3, PT, R173, 0x1000000, PT, P3 ;  /* 0x01000000ad00780c */ /* 0x000fe20003f66130 */
[----:B------:R-:W-:Y:S01]  /*b3a0*/  FADD.FTZ R144, R143, -R144 ;  /* 0x800000908f907221 */ /* 0x000fe20000010000 */
[----:B------:R-:W-:Y:S01]  /*b3b0*/  LOP3.LUT P4, RZ, R172, 0xff0000, RZ, 0xc0, !PT ;  /* 0x00ff0000acff7812 */ /* 0x000fe2000788c0ff */
[----:B------:R-:W-:Y:S01]  /*b3c0*/  FMUL.FTZ R147, R147, UR10 ;  /* 0x0000000a93937c20 */ /* 0x000fe20008410000 */
[----:B------:R-:W-:-:S02]  /*b3d0*/  FSEL R0, R112, RZ, P2 ;  /* 0x000000ff70007208 */ /* 0x000fc40001000000 */
[C---:B------:R-:W-:Y:S01]  /*b3e0*/  F2FP.F16.F32.PACK_AB R113, R120.reuse, R113 ;  /* 0x000000717871723e */ /* 0x040fe200000000ff */
[----:B------:R-:W-:Y:S01]  /*b3f0*/  FMUL.FTZ R120, R120, UR7 ;  /* 0x0000000778787c20 */ /* 0x000fe20008410000 */
[----:B------:R-:W-:Y:S02]  /*b400*/  LOP3.LUT P5, RZ, R133, 0xff, RZ, 0xc0, !PT ;  /* 0x000000ff85ff7812 */ /* 0x000fe400078ac0ff */
[----:B------:R-:W-:Y:S02]  /*b410*/  FSEL R112, R112, RZ, P3 ;  /* 0x000000ff70707208 */ /* 0x000fe40001800000 */
[----:B------:R-:W-:Y:S02]  /*b420*/  FSEL R117, R116, RZ, P4 ;  /* 0x000000ff74757208 */ /* 0x000fe40002000000 */
[----:B------:R-:W-:Y:S02]  /*b430*/  LOP3.LUT P6, RZ, R173, 0xff, RZ, 0xc0, !PT ;  /* 0x000000ffadff7812 */ /* 0x000fe400078cc0ff */
[----:B------:R-:W-:-:S02]  /*b440*/  LOP3.LUT P4, RZ, R172, 0xff000000, RZ, 0xc0, !PT ;  /* 0xff000000acff7812 */ /* 0x000fc4000788c0ff */
[----:B------:R-:W-:Y:S02]  /*b450*/  FSEL R122, R118, RZ, P5 ;  /* 0x000000ff767a7208 */ /* 0x000fe40002800000 */
[----:B------:R-:W-:Y:S02]  /*b460*/  F2FP.F16.F32.PACK_AB R119, R112, R119 ;  /* 0x000000777077723e */ /* 0x000fe400000000ff */
[----:B------:R-:W-:Y:S01]  /*b470*/  F2FP.F16.F32.PACK_AB R123, R0, R123 ;  /* 0x0000007b007b723e */ /* 0x000fe200000000ff */
[----:B------:R-:W-:Y:S01]  /*b480*/  FMUL.FTZ R0, R144, UR10 ;  /* 0x0000000a90007c20 */ /* 0x000fe20008410000 */
[----:B------:R-:W-:Y:S02]  /*b490*/  FSEL R118, R118, RZ, P6 ;  /* 0x000000ff76767208 */ /* 0x000fe40003000000 */
[----:B------:R-:W-:Y:S02]  /*b4a0*/  FSEL R112, R120, RZ, P4 ;  /* 0x000000ff78707208 */ /* 0x000fe40002000000 */
[----:B------:R-:W-:-:S02]  /*b4b0*/  LOP3.LUT P2, RZ, R132, 0xff0000, RZ, 0xc0, !PT ;  /* 0x00ff000084ff7812 */ /* 0x000fc4000784c0ff */
[----:B------:R-:W-:Y:S01]  /*b4c0*/  F2FP.F16.F32.PACK_AB R118, R3, R118 ;  /* 0x000000760376723e */ /* 0x000fe200000000ff */
[----:B------:R-:W-:Y:S01]  /*b4d0*/  FMUL.FTZ R3, R147, UR7 ;  /* 0x0000000793037c20 */ /* 0x000fe20008410000 */
[----:B------:R-:W-:Y:S02]  /*b4e0*/  F2FP.F16.F32.PACK_AB R117, R112, R117 ;  /* 0x000000757075723e */ /* 0x000fe400000000ff */
[----:B------:R-:W-:Y:S02]  /*b4f0*/  F2FP.F16.F32.PACK_AB R122, R121, R122 ;  /* 0x0000007a797a723e */ /* 0x000fe400000000ff */
[----:B------:R-:W-:Y:S01]  /*b500*/  F2FP.F16.F32.PACK_AB R112, R147, R0 ;  /* 0x000000009370723e */ /* 0x000fe200000000ff */
[----:B------:R-:W-:Y:S01]  /*b510*/  FMUL.FTZ R0, R0, UR7 ;  /* 0x0000000700007c20 */ /* 0x000fe20008410000 */
[C---:B------:R-:W-:Y:S02]  /*b520*/  LOP3.LUT P3, RZ, R132.reuse, 0xff000000, RZ, 0xc0, !PT ;  /* 0xff00000084ff7812 */ /* 0x040fe4000786c0ff */
[----:B------:R-:W-:-:S02]  /*b530*/  LOP3.LUT P5, RZ, R132, 0xff00, RZ, 0xc0, !PT ;  /* 0x0000ff0084ff7812 */ /* 0x000fc400078ac0ff */
[----:B------:R-:W-:Y:S02]  /*b540*/  FSEL R121, R116, RZ, P2 ;  /* 0x000000ff74797208 */ /* 0x000fe40001000000 */
[----:B------:R-:W-:Y:S02]  /*b550*/  LOP3.LUT P6, RZ, R132, 0xff, RZ, 0xc0, !PT ;  /* 0x000000ff84ff7812 */ /* 0x000fe400078cc0ff */
[C---:B------:R-:W-:Y:S02]  /*b560*/  LOP3.LUT P4, RZ, R172.reuse, 0xff00, RZ, 0xc0, !PT ;  /* 0x0000ff00acff7812 */ /* 0x040fe4000788c0ff */
[----:B------:R-:W-:Y:S02]  /*b570*/  LOP3.LUT P2, RZ, R172, 0xff, RZ, 0xc0, !PT ;  /* 0x000000ffacff7812 */ /* 0x000fe4000784c0ff */
[----:B------:R-:W-:Y:S02]  /*b580*/  FSEL R124, R120, RZ, P3 ;  /* 0x000000ff787c7208 */ /* 0x000fe40001800000 */
[----:B------:R-:W-:-:S02]  /*b590*/  FSEL R125, R3, RZ, P5 ;  /* 0x000000ff037d7208 */ /* 0x000fc40002800000 */
[----:B------:R-:W-:Y:S02]  /*b5a0*/  FSEL R3, R3, RZ, P4 ;  /* 0x000000ff03037208 */ /* 0x000fe40002000000 */
[C---:B------:R-:W-:Y:S02]  /*b5b0*/  FSEL R116, R0.reuse, RZ, P2 ;  /* 0x000000ff00747208 */ /* 0x040fe40001000000 */
[----:B------:R-:W-:Y:S02]  /*b5c0*/  FSEL R120, R0, RZ, P6 ;  /* 0x000000ff00787208 */ /* 0x000fe40003000000 */
[----:B------:R-:W-:Y:S02]  /*b5d0*/  F2FP.F16.F32.PACK_AB R121, R124, R121 ;  /* 0x000000797c79723e */ /* 0x000fe400000000ff */
[----:B------:R-:W-:Y:S02]  /*b5e0*/  F2FP.F16.F32.PACK_AB R116, R3, R116 ;  /* 0x000000740374723e */ /* 0x000fe400000000ff */
[----:B------:R-:W-:Y:S01]  /*b5f0*/  F2FP.F16.F32.PACK_AB R120, R125, R120 ;  /* 0x000000787d78723e */ /* 0x000fe200000000ff */
[----:B------:R-:W-:Y:S06]  /*b600*/  BRA `(.L_x_2329) ;  /* 0x0000001000f47947 */ /* 0x000fec0003800000 */
.L_x_2330:
        /* <DEDUP_REMOVED lines=10> */
[--C-:B------:R-:W-:Y:S01]  /*b6b0*/  FFMA.FTZ R146, R146, UR11, R225.reuse ;  /* 0x0000000b92927c23 */ /* 0x100fe200080100e1 */
[----:B------:R-:W-:Y:S01]  /*b6c0*/  LOP3.LUT P6, RZ, R173, 0xff0000, RZ, 0xc0, !PT ;  /* 0x00ff0000adff7812 */ /* 0x000fe200078cc0ff */
[----:B------:R-:W-:Y:S01]  /*b6d0*/  FMUL.FTZ R3, R3, UR7 ;  /* 0x0000000703037c20 */ /* 0x000fe20008410000 */
[----:B------:R-:W-:Y:S01]  /*b6e0*/  FMUL.FTZ R208, R208, UR7 ;  /* 0x00000007d0d07c20 */ /* 0x000fe20008410000 */
[----:B------:R-:W-:Y:S01]  /*b6f0*/  FMUL.FTZ R0, R0, UR10 ;  /* 0x0000000a00007c20 */ /* 0x000fe20008410000 */
[----:B------:R-:W-:Y:S01]  /*b700*/  FADD.FTZ R152, R149, -R152 ;  /* 0x8000009895987221 */ /* 0x000fe20000010000 */
[----:B------:R-:W-:Y:S01]  /*b710*/  ISETP.GE.U32.AND P2, PT, R132, RZ, PT ;  /* 0x000000ff8400720c */ /* 0x000fe20003f46070 */
[----:B------:R-:W-:Y:S01]  /*b720*/  FADD.FTZ R146, R145, -R146 ;  /* 0x8000009291927221 */ /* 0x000fe20000010000 */
[----:B------:R-:W-:Y:S01]  /*b730*/  FSEL R123, R3, RZ, P3 ;  /* 0x000000ff037b7208 */ /* 0x000fe20001800000 */
[--C-:B------:R-:W-:Y:S01]  /*b740*/  FFMA.FTZ R206, R206, UR11, R225.reuse ;  /* 0x0000000bcece7c23 */ /* 0x100fe200080100e1 */
[----:B------:R-:W-:Y:S01]  /*b750*/  LOP3.LUT P3, RZ, R133, 0xff00, RZ, 0xc0, !PT ;  /* 0x0000ff0085ff7812 */ /* 0x000fe2000786c0ff */
[----:B0-----:R-:W-:Y:S01]  /*b760*/  FMUL.FTZ R116, R0, UR7 ;  /* 0x0000000700747c20 */ /* 0x001fe20008410000 */
[----:B------:R-:W-:Y:S01]  /*b770*/  FSEL R119, R3, RZ, P6 ;  /* 0x000000ff03777208 */ /* 0x000fe20003000000 */
[----:B------:R-:W-:Y:S01]  /*b780*/  FMUL.FTZ R152, R152, UR10 ;  /* 0x0000000a98987c20 */ /* 0x000fe20008410000 */
[----:B------:R-:W-:Y:S01]  /*b790*/  FSEL R3, R208, RZ, P3 ;  /* 0x000000ffd0037208 */ /* 0x000fe20001800000 */
[----:B------:R-:W-:Y:S01]  /*b7a0*/  FMUL.FTZ R146, R146, UR10 ;  /* 0x0000000a92927c20 */ /* 0x000fe20008410000 */
[----:B------:R-:W-:Y:S01]  /*b7b0*/  ISETP.GE.U32.AND.EX P5, PT, R133, 0x1000000, PT, P2 ;  /* 0x010000008500780c */ /* 0x000fe20003fa6120 */
[--C-:B------:R-:W-:Y:S01]  /*b7c0*/  FFMA.FTZ R148, R148, UR11, R225.reuse ;  /* 0x0000000b94947c23 */ /* 0x100fe200080100e1 */
[----:B------:R-:W-:Y:S01]  /*b7d0*/  LOP3.LUT P3, RZ, R173, 0xff00, RZ, 0xc0, !PT ;  /* 0x0000ff00adff7812 */ /* 0x000fe2000786c0ff */
[----:B------:R-:W-:Y:S01]  /*b7e0*/  FADD.FTZ R206, R153, -R206 ;  /* 0x800000ce99ce7221 */ /* 0x000fe20000010000 */
[----:B------:R-:W-:Y:S01]  /*b7f0*/  FFMA.FTZ R144, R144, UR11, R225 ;  /* 0x0000000b90907c23 */ /* 0x000fe200080100e1 */
[----:B------:R-:W-:Y:S01]  /*b800*/  FSEL R0, R116, RZ, P5 ;  /* 0x000000ff74007208 */ /* 0x000fe20002800000 */
[----:B------:R-:W-:Y:S01]  /*b810*/  FMUL.FTZ R152, R152, UR7 ;  /* 0x0000000798987c20 */ /* 0x000fe20008410000 */
[----:B------:R-:W-:Y:S01]  /*b820*/  FMUL.FTZ R146, R146, UR7 ;  /* 0x0000000792927c20 */ /* 0x000fe20008410000 */
[----:B------:R-:W-:Y:S01]  /*b830*/  FSEL R121, R208, RZ, P3 ;  /* 0x000000ffd0797208 */ /* 0x000fe20001800000 */
[----:B------:R-:W-:Y:S01]  /*b840*/  FADD.FTZ R147, R147, -R148 ;  /* 0x8000009493937221 */ /* 0x000fe20000010000 */
[----:B------:R-:W-:Y:S01]  /*b850*/  LOP3.LUT P5, RZ, R173, 0xff, RZ, 0xc0, !PT ;  /* 0x000000ffadff7812 */ /* 0x000fe200078ac0ff */
[----:B------:R-:W-:Y:S01]  /*b860*/  FMUL.FTZ R206, R206, UR10 ;  /* 0x0000000acece7c20 */ /* 0x000fe20008410000 */
[C---:B------:R-:W-:Y:S01]  /*b870*/  LOP3.LUT P3, RZ, R172.reuse, 0xff0000, RZ, 0xc0, !PT ;  /* 0x00ff0000acff7812 */ /* 0x040fe2000786c0ff */
[----:B------:R-:W-:Y:S01]  /*b880*/  FADD.FTZ R144, R143, -R144 ;  /* 0x800000908f907221 */ /* 0x000fe20000010000 */
[----:B------:R-:W-:Y:S01]  /*b890*/  ISETP.GE.U32.AND P2, PT, R172, RZ, PT ;  /* 0x000000ffac00720c */ /* 0x000fe20003f46070 */
[----:B------:R-:W-:Y:S01]  /*b8a0*/  FMUL.FTZ R206, R206, UR7 ;  /* 0x00000007cece7c20 */ /* 0x000fe20008410000 */
[----:B------:R-:W-:Y:S01]  /*b8b0*/  LOP3.LUT P4, RZ, R133, 0xff, RZ, 0xc0, !PT ;  /* 0x000000ff85ff7812 */ /* 0x000fe2000788c0ff */
[----:B------:R-:W-:Y:S01]  /*b8c0*/  FMUL.FTZ R147, R147, UR10 ;  /* 0x0000000a93937c20 */ /* 0x000fe20008410000 */
[----:B------:R-:W-:Y:S01]  /*b8d0*/  FSEL R118, R152, RZ, P5 ;  /* 0x000000ff98767208 */ /* 0x000fe20002800000 */
[----:B------:R-:W-:Y:S01]  /*b8e0*/  FMUL.FTZ R144, R144, UR10 ;  /* 0x0000000a90907c20 */ /* 0x000fe20008410000 */
[----:B------:R-:W-:Y:S01]  /*b8f0*/  FSEL R117, R146, RZ, P3 ;  /* 0x000000ff92757208 */ /* 0x000fe20001800000 */
[----:B------:R-:W-:Y:S01]  /*b900*/  FMUL.FTZ R147, R147, UR7 ;  /* 0x0000000793937c20 */ /* 0x000fe20008410000 */
[----:B------:R-:W-:Y:S01]  /*b910*/  ISETP.GE.U32.AND.EX P2, PT, R173, 0x1000000, PT, P2 ;  /* 0x01000000ad00780c */ /* 0x000fe20003f46120 */
[----:B------:R-:W-:Y:S01]  /*b920*/  FMUL.FTZ R144, R144, UR7 ;  /* 0x0000000790907c20 */ /* 0x000fe20008410000 */
[----:B------:R-:W-:-:S02]  /*b930*/  LOP3.LUT P6, RZ, R132, 0xff0000, RZ, 0xc0, !PT ;  /* 0x00ff000084ff7812 */ /* 0x000fc400078cc0ff */
[----:B------:R-:W-:Y:S02]  /*b940*/  LOP3.LUT P3, RZ, R172, 0xff000000, RZ, 0xc0, !PT ;  /* 0xff000000acff7812 */ /* 0x000fe4000786c0ff */
[----:B------:R-:W-:Y:S02]  /*b950*/  FSEL R122, R152, RZ, P4 ;  /* 0x000000ff987a7208 */ /* 0x000fe40002000000 */
[----:B------:R-:W-:Y:S02]  /*b960*/  F2FP.F16.F32.PACK_AB R123, R0, R123 ;  /* 0x0000007b007b723e */ /* 0x000fe400000000ff */
[----:B------:R-:W-:Y:S02]  /*b970*/  F2FP.F16.F32.PACK_AB R118, R121, R118 ;  /* 0x000000767976723e */ /* 0x000fe400000000ff */
[----:B------:R-:W-:Y:S02]  /*b980*/  FSEL R116, R116, RZ, P2 ;  /* 0x000000ff74747208 */ /* 0x000fe40001000000 */
[----:B------:R-:W-:-:S02]  /*b990*/  LOP3.LUT P4, RZ, R132, 0xff00, RZ, 0xc0, !PT ;  /* 0x0000ff0084ff7812 */ /* 0x000fc4000788c0ff */
[----:B------:R-:W-:Y:S02]  /*b9a0*/  FSEL R0, R206, RZ, P3 ;  /* 0x000000ffce007208 */ /* 0x000fe40001800000 */
[----:B------:R-:W-:Y:S02]  /*b9b0*/  FSEL R121, R146, RZ, P6 ;  /* 0x000000ff92797208 */ /* 0x000fe40003000000 */
[C---:B------:R-:W-:Y:S02]  /*b9c0*/  LOP3.LUT P2, RZ, R132.reuse, 0xff000000, RZ, 0xc0, !PT ;  /* 0xff00000084ff7812 */ /* 0x040fe4000784c0ff */
[----:B------:R-:W-:Y:S02]  /*b9d0*/  LOP3.LUT P5, RZ, R132, 0xff, RZ, 0xc0, !PT ;  /* 0x000000ff84ff7812 */ /* 0x000fe400078ac0ff */
[C---:B------:R-:W-:Y:S02]  /*b9e0*/  LOP3.LUT P3, RZ, R172.reuse, 0xff00, RZ, 0xc0, !PT ;  /* 0x0000ff00acff7812 */ /* 0x040fe4000786c0ff */
[----:B------:R-:W-:-:S02]  /*b9f0*/  LOP3.LUT P6, RZ, R172, 0xff, RZ, 0xc0, !PT ;  /* 0x000000ffacff7812 */ /* 0x000fc400078cc0ff */
[----:B------:R-:W-:Y:S02]  /*ba00*/  F2FP.F16.F32.PACK_AB R122, R3, R122 ;  /* 0x0000007a037a723e */ /* 0x000fe400000000ff */
[----:B------:R-:W-:Y:S02]  /*ba10*/  F2FP.F16.F32.PACK_AB R119, R116, R119 ;  /* 0x000000777477723e */ /* 0x000fe400000000ff */
[C---:B------:R-:W-:Y:S02]  /*ba20*/  FSEL R3, R147.reuse, RZ, P4 ;  /* 0x000000ff93037208 */ /* 0x040fe40002000000 */
[----:B------:R-:W-:Y:S02]  /*ba30*/  FSEL R206, R206, RZ, P2 ;  /* 0x000000ffcece7208 */ /* 0x000fe40001000000 */
[----:B------:R-:W-:Y:S02]  /*ba40*/  FSEL R147, R147, RZ, P3 ;  /* 0x000000ff93937208 */ /* 0x000fe40001800000 */
[----:B------:R-:W-:-:S02]  /*ba50*/  FSEL R116, R144, RZ, P6 ;  /* 0x000000ff90747208 */ /* 0x000fc40003000000 */
[----:B------:R-:W-:Y:S02]  /*ba60*/  FSEL R120, R144, RZ, P5 ;  /* 0x000000ff90787208 */ /* 0x000fe40002800000 */
[----:B------:R-:W-:Y:S02]  /*ba70*/  F2FP.F16.F32.PACK_AB R117, R0, R117 ;  /* 0x000000750075723e */ /* 0x000fe400000000ff */
[----:B------:R-:W-:Y:S02]  /*ba80*/  F2FP.F16.F32.PACK_AB R121, R206, R121 ;  /* 0x00000079ce79723e */ /* 0x000fe400000000ff */
[----:B------:R-:W-:Y:S02]  /*ba90*/  F2FP.F16.F32.PACK_AB R116, R147, R116 ;  /* 0x000000749374723e */ /* 0x000fe400000000ff */
[----:B------:R-:W-:Y:S01]  /*baa0*/  F2FP.F16.F32.PACK_AB R120, R3, R120 ;  /* 0x000000780378723e */ /* 0x000fe200000000ff */
[----:B------:R-:W-:Y:S06]  /*bab0*/  BRA `(.L_x_2329) ;  /* 0x0000000c00c87947 */ /* 0x000fec0003800000 */
.L_x_2326:
[----:B------:R-:W-:Y:S05]  /*bac0*/  @!P2 BRA `(.L_x_2331) ;  /* 0x000000080004a947 */ /* 0x000fea0003800000 */
[----:B------:R-:W-:Y:S05]  /*bad0*/  @!P1 BRA `(.L_x_2332) ;  /* 0x0000000400089947 */ /* 0x000fea0003800000 */
[--C-:B------:R-:W-:Y:S01]  /*bae0*/  FFMA.FTZ R3, R154, UR11, R225.reuse ;  /* 0x0000000b9a037c23 */ /* 0x100fe200080100e1 */
[----:B------:R-:W-:Y:S02]  /*baf0*/  HADD2.F32 R112, -RZ, R111.H0_H0 ;  /* 0x2000006fff707230 */ /* 0x000fe40000004100 */
[--C-:B------:R-:W-:Y:S01]  /*bb00*/  FFMA.FTZ R152, R152, UR11, R225.reuse ;  /* 0x0000000b98987c23 */ /* 0x100fe200080100e1 */
[----:B------:R-:W-:Y:S01]  /*bb10*/  FFMA.FTZ R208, R208, UR11, R225 ;  /* 0x0000000bd0d07c23 */ /* 0x000fe200080100e1 */
[----:B------:R-:W-:Y:S01]  /*bb20*/  FADD.FTZ R3, R150, -R3 ;  /* 0x8000000396037221 */ /* 0x000fe20000010000 */
[----:B------:R-:W-:Y:S01]  /*bb30*/  FFMA.FTZ R0, R151, UR11, R225 ;  /* 0x0000000b97007c23 */ /* 0x000fe200080100e1 */
[----:B------:R-:W-:Y:S01]  /*bb40*/  FADD.FTZ R114, R149, -R152 ;  /* 0x8000009895727221 */ /* 0x000fe20000010000 */
[----:B------:R-:W-:Y:S01]  /*bb50*/  FADD.FTZ R208, R207, -R208 ;  /* 0x800000d0cfd07221 */ /* 0x000fe20000010000 */
[----:B------:R-:W-:Y:S01]  /*bb60*/  FFMA.FTZ R112, R3, UR10, R112 ;  /* 0x0000000a03707c23 */ /* 0x000fe20008010070 */
[----:B------:R-:W-:-:S02]  /*bb70*/  HADD2.F32 R3, -RZ, R110.H0_H0 ;  /* 0x2000006eff037230 */ /* 0x000fc40000004100 */
[--C-:B------:R-:W-:Y:S01]  /*bb80*/  FFMA.FTZ R146, R146, UR11, R225.reuse ;  /* 0x0000000b92927c23 */ /* 0x100fe200080100e1 */
[----:B------:R-:W-:Y:S01]  /*bb90*/  FFMA.FTZ R206, R206, UR11, R225 ;  /* 0x0000000bcece7c23 */ /* 0x000fe200080100e1 */
[----:B------:R-:W-:Y:S02]  /*bba0*/  HADD2.F32 R115, -RZ, R111.H1_H1 ;  /* 0x3000006fff737230 */ /* 0x000fe40000004100 */
[----:B------:R-:W-:Y:S01]  /*bbb0*/  FADD.FTZ R0, R155, -R0 ;  /* 0x800000009b007221 */ /* 0x000fe20000010000 */
[----:B------:R-:W-:Y:S01]  /*bbc0*/  FFMA.FTZ R114, R114, UR10, R3 ;  /* 0x0000000a72727c23 */ /* 0x000fe20008010003 */
[----:B------:R-:W-:Y:S02]  /*bbd0*/  HADD2.F32 R3, -RZ, R110.H1_H1 ;  /* 0x3000006eff037230 */ /* 0x000fe40000004100 */
[----:B------:R-:W-:Y:S01]  /*bbe0*/  FADD.FTZ R146, R145, -R146 ;  /* 0x8000009291927221 */ /* 0x000fe20000010000 */
[--C-:B------:R-:W-:Y:S02]  /*bbf0*/  HADD2.F32 R113, -RZ, R109.reuse.H1_H1 ;  /* 0x3000006dff717230 */ /* 0x100fe40000004100 */
[----:B------:R-:W-:Y:S01]  /*bc00*/  FADD.FTZ R206, R153, -R206 ;  /* 0x800000ce99ce7221 */ /* 0x000fe20000010000 */
[----:B------:R-:W-:Y:S01]  /*bc10*/  FFMA.FTZ R115, R0, UR10, R115 ;  /* 0x0000000a00737c23 */ /* 0x000fe20008010073 */
[----:B------:R-:W-:Y:S01]  /*bc20*/  FFMA.FTZ R125, R208, UR10, R3 ;  /* 0x0000000ad07d7c23 */ /* 0x000fe20008010003 */
[----:B------:R-:W-:-:S02]  /*bc30*/  HADD2.F32 R3, -RZ, R109.H0_H0 ;  /* 0x2000006dff037230 */ /* 0x000fc40000004100 */
[--C-:B------:R-:W-:Y:S01]  /*bc40*/  FFMA.FTZ R148, R148, UR11, R225.reuse ;  /* 0x0000000b94947c23 */ /* 0x100fe200080100e1 */
[----:B------:R-:W-:Y:S01]  /*bc50*/  FFMA.FTZ R144, R144, UR11, R225 ;  /* 0x0000000b90907c23 */ /* 0x000fe200080100e1 */
[----:B------:R-:W-:Y:S01]  /*bc60*/  ISETP.GE.U32.AND P2, PT, R132, RZ, PT ;  /* 0x000000ff8400720c */ /* 0x000fe20003f46070 */
[----:B0-----:R-:W-:Y:S01]  /*bc70*/  FFMA.FTZ R121, R206, UR10, R113 ;  /* 0x0000000ace797c23 */ /* 0x001fe20008010071 */
[----:B------:R-:W-:Y:S01]  /*bc80*/  FFMA.FTZ R146, R146, UR10, R3 ;  /* 0x0000000a92927c23 */ /* 0x000fe20008010003 */
[--C-:B------:R-:W-:Y:S02]  /*bc90*/  HADD2.F32 R3, -RZ, R108.reuse.H0_H0 ;  /* 0x2000006cff037230 */ /* 0x100fe40000004100 */
[----:B------:R-:W-:Y:S01]  /*bca0*/  FMUL.FTZ R123, R115, UR7 ;  /* 0x00000007737b7c20 */ /* 0x000fe20008410000 */
[----:B------:R-:W-:Y:S02]  /*bcb0*/  HADD2.F32 R113, -RZ, R108.H1_H1 ;  /* 0x3000006cff717230 */ /* 0x000fe40000004100 */
[----:B------:R-:W-:Y:S01]  /*bcc0*/  FMUL.FTZ R0, R112, UR7 ;  /* 0x0000000770007c20 */ /* 0x000fe20008410000 */
[----:B------:R-:W-:Y:S01]  /*bcd0*/  FADD.FTZ R148, R147, -R148 ;  /* 0x8000009493947221 */ /* 0x000fe20000010000 */
[----:B------:R-:W-:Y:S01]  /*bce0*/  FADD.FTZ R144, R143, -R144 ;  /* 0x800000908f907221 */ /* 0x000fe20000010000 */
[C---:B------:R-:W-:Y:S01]  /*bcf0*/  LOP3.LUT P3, RZ, R133.reuse, 0xff0000, RZ, 0xc0, !PT ;  /* 0x00ff000085ff7812 */ /* 0x040fe2000786c0ff */
[----:B------:R-:W-:Y:S01]  /*bd00*/  FMUL.FTZ R122, R114, UR7 ;  /* 0x00000007727a7c20 */ /* 0x000fe20008410000 */
[----:B------:R-:W-:Y:S01]  /*bd10*/  ISETP.GE.U32.AND.EX P2, PT, R133, 0x1000000, PT, P2 ;  /* 0x010000008500780c */ /* 0x000fe20003f46120 */
[----:B------:R-:W-:Y:S01]  /*bd20*/  FFMA.FTZ R3, R144, UR10, R3 ;  /* 0x0000000a90037c23 */ /* 0x000fe20008010003 */
[----:B------:R-:W-:Y:S01]  /*bd30*/  FFMA.FTZ R148, R148, UR10, R113 ;  /* 0x0000000a94947c23 */ /* 0x000fe20008010071 */
[----:B------:R-:W-:Y:S01]  /*bd40*/  FSEL R0, R0, RZ, P3 ;  /* 0x000000ff00007208 */ /* 0x000fe20001800000 */
[----:B------:R-:W-:Y:S01]  /*bd50*/  FMUL.FTZ R120, R146, UR7 ;  /* 0x0000000792787c20 */ /* 0x000fe20008410000 */
[----:B------:R-:W-:-:S02]  /*bd60*/  FSEL R123, R123, RZ, P2 ;  /* 0x000000ff7b7b7208 */ /* 0x000fc40001000000 */
[----:B------:R-:W-:Y:S02]  /*bd70*/  LOP3.LUT P5, RZ, R133, 0xff, RZ, 0xc0, !PT ;  /* 0x000000ff85ff7812 */ /* 0x000fe400078ac0ff */
[----:B------:R-:W-:Y:S02]  /*bd80*/  F2FP.F16.F32.PACK_AB R115, R115, R112 ;  /* 0x000000707373723e */ /* 0x000fe400000000ff */
[C---:B------:R-:W-:Y:S01]  /*bd90*/  F2FP.F16.F32.PACK_AB R113, R121.reuse, R146 ;  /* 0x000000927971723e */ /* 0x040fe200000000ff */
[----:B------:R-:W-:Y:S01]  /*bda0*/  FMUL.FTZ R121, R121, UR7 ;  /* 0x0000000779797c20 */ /* 0x000fe20008410000 */
[----:B------:R-:W-:Y:S01]  /*bdb0*/  F2FP.F16.F32.PACK_AB R123, R123, R0 ;  /* 0x000000007b7b723e */ /* 0x000fe200000000ff */
        /* <DEDUP_REMOVED lines=8> */
[----:B------:R-:W-:Y:S02]  /*be40*/  LOP3.LUT P4, RZ, R133, 0xff00, RZ, 0xc0, !PT ;  /* 0x0000ff0085ff7812 */ /* 0x000fe4000788c0ff */
[C---:B------:R-:W-:Y:S02]  /*be50*/  LOP3.LUT P3, RZ, R132.reuse, 0xff, RZ, 0xc0, !PT ;  /* 0x000000ff84ff7812 */ /* 0x040fe4000786c0ff */
[----:B------:R-:W-:Y:S02]  /*be60*/  LOP3.LUT P5, RZ, R132, 0xff00, RZ, 0xc0, !PT ;  /* 0x0000ff0084ff7812 */ /* 0x000fe400078ac0ff */
        /* <DEDUP_REMOVED lines=9> */
.L_x_2332:
[--C-:B------:R-:W-:Y:S01]  /*bf00*/  FFMA.FTZ R0, R151, UR11, R225.reuse ;  /* 0x0000000b97007c23 */ /* 0x100fe200080100e1 */
[--C-:B------:R-:W-:Y:S01]  /*bf10*/  FFMA.FTZ R3, R154, UR11, R225.reuse ;  /* 0x0000000b9a037c23 */ /* 0x100fe200080100e1 */
[--C-:B0-----:R-:W-:Y:S02]  /*bf20*/  HADD2.F32 R121, -RZ, R111.reuse.H1_H1 ;  /* 0x3000006fff797230 */ /* 0x101fe40000004100 */
[----:B------:R-:W-:Y:S01]  /*bf30*/  FFMA.FTZ R152, R152, UR11, R225 ;  /* 0x0000000b98987c23 */ /* 0x000fe200080100e1 */
[----:B------:R-:W-:Y:S01]  /*bf40*/  FADD.FTZ R0, R155, -R0 ;  /* 0x800000009b007221 */ /* 0x000fe20000010000 */
[----:B------:R-:W-:Y:S02]  /*bf50*/  HADD2.F32 R120, -RZ, R111.H0_H0 ;  /* 0x2000006fff787230 */ /* 0x000fe40000004100 */
[----:B------:R-:W-:Y:S01]  /*bf60*/  FADD.FTZ R3, R150, -R3 ;  /* 0x8000000396037221 */ /* 0x000fe20000010000 */
[----:B------:R-:W-:Y:S01]  /*bf70*/  FADD.FTZ R149, R149, -R152 ;  /* 0x8000009895957221 */ /* 0x000fe20000010000 */
[----:B------:R-:W-:Y:S01]  /*bf80*/  FFMA.FTZ R121, R0, UR10, R121 ;  /* 0x0000000a00797c23 */ /* 0x000fe20008010079 */
[----:B------:R-:W-:-:S02]  /*bf90*/  HADD2.F32 R0, -RZ, R110.H0_H0 ;  /* 0x2000006eff007230 */ /* 0x000fc40000004100 */
[----:B------:R-:W-:Y:S01]  /*bfa0*/  FFMA.FTZ R3, R3, UR10, R120 ;  /* 0x0000000a03037c23 */ /* 0x000fe20008010078 */
[----:B------:R-:W-:Y:S01]  /*bfb0*/  LOP3.LUT P5, RZ, R133, 0xff0000, RZ, 0xc0, !PT ;  /* 0x00ff000085ff7812 */ /* 0x000fe200078ac0ff */
[----:B------:R-:W-:Y:S01]  /*bfc0*/  FFMA.FTZ R208, R208, UR11, R225 ;  /* 0x0000000bd0d07c23 */ /* 0x000fe200080100e1 */
[----:B------:R-:W-:Y:S01]  /*bfd0*/  ISETP.GE.U32.AND P2, PT, R132, RZ, PT ;  /* 0x000000ff8400720c */ /* 0x000fe20003f46070 */
[----:B------:R-:W-:Y:S01]  /*bfe0*/  FFMA.FTZ R0, R149, UR10, R0 ;  /* 0x0000000a95007c23 */ /* 0x000fe20008010000 */
[----:B------:R-:W-:Y:S01]  /*bff0*/  FMUL.FTZ R3, R3, UR7 ;  /* 0x0000000703037c20 */ /* 0x000fe20008410000 */
[----:B------:R-:W-:Y:S01]  /*c000*/  FMUL.FTZ R121, R121, UR7 ;  /* 0x0000000779797c20 */ /* 0x000fe20008410000 */
[----:B------:R-:W-:Y:S01]  /*c010*/  ISETP.GE.U32.AND.EX P2, PT, R133, 0x1000000, PT, P2 ;  /* 0x010000008500780c */ /* 0x000fe20003f46120 */
[----:B------:R-:W-:Y:S01]  /*c020*/  FMUL.FTZ R122, R0, UR7 ;  /* 0x00000007007a7c20 */ /* 0x000fe20008410000 */
[----:B------:R-:W-:Y:S01]  /*c030*/  FADD.FTZ R208, R207, -R208 ;  /* 0x800000d0cfd07221 */ /* 0x000fe20000010000 */
[----:B------:R-:W-:Y:S01]  /*c040*/  FSEL R0, R3, RZ, P5 ;  /* 0x000000ff03007208 */ /* 0x000fe20002800000 */
[----:B------:R-:W-:-:S02]  /*c050*/  HADD2.F32 R3, -RZ, R110.H1_H1 ;  /* 0x3000006eff037230 */ /* 0x000fc40000004100 */
[--C-:B------:R-:W-:Y:S01]  /*c060*/  FFMA.FTZ R146, R146, UR11, R225.reuse ;  /* 0x0000000b92927c23 */ /* 0x100fe200080100e1 */
[----:B------:R-:W-:Y:S01]  /*c070*/  FFMA.FTZ R206, R206, UR11, R225 ;  /* 0x0000000bcece7c23 */ /* 0x000fe200080100e1 */
[----:B------:R-:W-:Y:S01]  /*c080*/  FSEL R123, R121, RZ, P2 ;  /* 0x000000ff797b7208 */ /* 0x000fe20001000000 */
[--C-:B------:R-:W-:Y:S02]  /*c090*/  HADD2.F32 R121, -RZ, R109.reuse.H1_H1 ;  /* 0x3000006dff797230 */ /* 0x100fe40000004100 */
[----:B------:R-:W-:Y:S01]  /*c0a0*/  FFMA.FTZ R208, R208, UR10, R3 ;  /* 0x0000000ad0d07c23 */ /* 0x000fe20008010003 */
[----:B------:R-:W-:Y:S02]  /*c0b0*/  HADD2.F32 R3, -RZ, R109.H0_H0 ;  /* 0x2000006dff037230 */ /* 0x000fe40000004100 */
[----:B------:R-:W-:Y:S01]  /*c0c0*/  FADD.FTZ R146, R145, -R146 ;  /* 0x8000009291927221 */ /* 0x000fe20000010000 */
        /* <DEDUP_REMOVED lines=9> */
[----:B------:R-:W-:Y:S01]  /*c160*/  LOP3.LUT P4, RZ, R133, 0xff, RZ, 0xc0, !PT ;  /* 0x000000ff85ff7812 */ /* 0x000fe2000788c0ff */
[----:B------:R-:W-:Y:S01]  /*c170*/  FMUL.FTZ R208, R208, UR7 ;  /* 0x00000007d0d07c20 */ /* 0x000fe20008410000 */
[----:B------:R-:W-:Y:S01]  /*c180*/  FMUL.FTZ R146, R146, UR7 ;  /* 0x0000000792927c20 */ /* 0x000fe20008410000 */
[----:B------:R-:W-:Y:S01]  /*c190*/  FFMA.FTZ R3, R144, UR10, R3 ;  /* 0x0000000a90037c23 */ /* 0x000fe20008010003 */
[----:B------:R-:W-:Y:S01]  /*c1a0*/  FFMA.FTZ R121, R148, UR10, R121 ;  /* 0x0000000a94797c23 */ /* 0x000fe20008010079 */
        /* <DEDUP_REMOVED lines=14> */
[----:B------:R-:W-:Y:S02]  /*c290*/  F2FP.F16.F32.PACK_AB R123, R123, R0 ;  /* 0x000000007b7b723e */ /* 0x000fe400000000ff */
[----:B------:R-:W-:Y:S02]  /*c2a0*/  F2FP.F16.F32.PACK_AB R122, R127, R122 ;  /* 0x0000007a7f7a723e */ /* 0x000fe400000000ff */
[----:B------:R-:W-:-:S02]  /*c2b0*/  F2FP.F16.F32.PACK_AB R121, R125, R146 ;  /* 0x000000927d79723e */ /* 0x000fc400000000ff */
[----:B------:R-:W-:Y:S01]  /*c2c0*/  F2FP.F16.F32.PACK_AB R120, R120, R3 ;  /* 0x000000037878723e */ /* 0x000fe200000000ff */
[----:B------:R-:W-:Y:S06]  /*c2d0*/  BRA `(.L_x_2329) ;  /* 0x0000000400c07947 */ /* 0x000fec0003800000 */
.L_x_2331:
        /* <DEDUP_REMOVED lines=8> */
[--C-:B------:R-:W-:Y:S01]  /*c360*/  FFMA.FTZ R146, R146, UR11, R225.reuse ;  /* 0x0000000b92927c23 */ /* 0x100fe200080100e1 */
[----:B------:R-:W-:Y:S01]  /*c370*/  FMUL.FTZ R115, R0, UR10 ;  /* 0x0000000a00737c20 */ /* 0x000fe20008410000 */
[----:B------:R-:W-:Y:S01]  /*c380*/  FMUL.FTZ R112, R3, UR10 ;  /* 0x0000000a03707c20 */ /* 0x000fe20008410000 */
[--C-:B------:R-:W-:Y:S01]  /*c390*/  FFMA.FTZ R206, R206, UR11, R225.reuse ;  /* 0x0000000bcece7c23 */ /* 0x100fe200080100e1 */
[--C-:B------:R-:W-:Y:S01]  /*c3a0*/  FFMA.FTZ R148, R148, UR11, R225.reuse ;  /* 0x0000000b94947c23 */ /* 0x100fe200080100e1 */
[----:B------:R-:W-:Y:S01]  /*c3b0*/  FFMA.FTZ R144, R144, UR11, R225 ;  /* 0x0000000b90907c23 */ /* 0x000fe200080100e1 */
[----:B------:R-:W-:Y:S01]  /*c3c0*/  FADD.FTZ R114, R149, -R152 ;  /* 0x8000009895727221 */ /* 0x000fe20000010000 */
[----:B------:R-:W-:Y:S01]  /*c3d0*/  FMUL.FTZ R123, R115, UR7 ;  /* 0x00000007737b7c20 */ /* 0x000fe20008410000 */
[----:B------:R-:W-:Y:S01]  /*c3e0*/  FMUL.FTZ R0, R112, UR7 ;  /* 0x0000000770007c20 */ /* 0x000fe20008410000 */
[----:B------:R-:W-:Y:S01]  /*c3f0*/  FADD.FTZ R208, R207, -R208 ;  /* 0x800000d0cfd07221 */ /* 0x000fe20000010000 */
[----:B------:R-:W-:Y:S01]  /*c400*/  LOP3.LUT P5, RZ, R133, 0xff0000, RZ, 0xc0, !PT ;  /* 0x00ff000085ff7812 */ /* 0x000fe200078ac0ff */
[----:B------:R-:W-:Y:S01]  /*c410*/  FADD.FTZ R146, R145, -R146 ;  /* 0x8000009291927221 */ /* 0x000fe20000010000 */
[----:B------:R-:W-:Y:S01]  /*c420*/  ISETP.GE.U32.AND.EX P2, PT, R133, 0x1000000, PT, P2 ;  /* 0x010000008500780c */ /* 0x000fe20003f46120 */
[----:B------:R-:W-:Y:S01]  /*c430*/  FADD.FTZ R206, R153, -R206 ;  /* 0x800000ce99ce7221 */ /* 0x000fe20000010000 */
[----:B------:R-:W-:Y:S01]  /*c440*/  FADD.FTZ R148, R147, -R148 ;  /* 0x8000009493947221 */ /* 0x000fe20000010000 */
[----:B------:R-:W-:Y:S01]  /*c450*/  FADD.FTZ R144, R143, -R144 ;  /* 0x800000908f907221 */ /* 0x000fe20000010000 */
[----:B------:R-:W-:Y:S01]  /*c460*/  FMUL.FTZ R114, R114, UR10 ;  /* 0x0000000a72727c20 */ /* 0x000fe20008410000 */
[----:B0-----:R-:W-:Y:S01]  /*c470*/  FMUL.FTZ R121, R208, UR10 ;  /* 0x0000000ad0797c20 */ /* 0x001fe20008410000 */
[----:B------:R-:W-:Y:S01]  /*c480*/  FSEL R123, R123, RZ, P2 ;  /* 0x000000ff7b7b7208 */ /* 0x000fe20001000000 */
[----:B------:R-:W-:Y:S01]  /*c490*/  FMUL.FTZ R113, R146, UR10 ;  /* 0x0000000a92717c20 */ /* 0x000fe20008410000 */
[----:B------:R-:W-:Y:S01]  /*c4a0*/  FSEL R0, R0, RZ, P5 ;  /* 0x000000ff00007208 */ /* 0x000fe20002800000 */
[----:B------:R-:W-:Y:S01]  /*c4b0*/  FMUL.FTZ R206, R206, UR10 ;  /* 0x0000000acece7c20 */ /* 0x000fe20008410000 */
[----:B------:R-:W-:Y:S01]  /*c4c0*/  F2FP.F16.F32.PACK_AB R115, R115, R112 ;  /* 0x000000707373723e */ /* 0x000fe200000000ff */
[----:B------:R-:W-:Y:S01]  /*c4d0*/  FMUL.FTZ R3, R148, UR10 ;  /* 0x0000000a94037c20 */ /* 0x000fe20008410000 */
[----:B------:R-:W-:Y:S01]  /*c4e0*/  FMUL.FTZ R112, R144, UR10 ;  /* 0x0000000a90707c20 */ /* 0x000fe20008410000 */
[----:B------:R-:W-:Y:S01]  /*c4f0*/  FMUL.FTZ R122, R114, UR7 ;  /* 0x00000007727a7c20 */ /* 0x000fe20008410000 */
[----:B------:R-:W-:Y:S01]  /*c500*/  LOP3.LUT P4, RZ, R133, 0xff, RZ, 0xc0, !PT ;  /* 0x000000ff85ff7812 */ /* 0x000fe2000788c0ff */
        /* <DEDUP_REMOVED lines=8> */
[C---:B------:R-:W-:Y:S01]  /*c590*/  F2FP.F16.F32.PACK_AB R112, R3.reuse, R112 ;  /* 0x000000700370723e */ /* 0x040fe200000000ff */
[----:B------:R-:W-:Y:S01]  /*c5a0*/  FMUL.FTZ R3, R3, UR7 ;  /* 0x0000000703037c20 */ /* 0x000fe20008410000 */
[C---:B------:R-:W-:Y:S02]  /*c5b0*/  LOP3.LUT P6, RZ, R132.reuse, 0xff0000, RZ, 0xc0, !PT ;  /* 0x00ff000084ff7812 */ /* 0x040fe400078cc0ff */
[----:B------:R-:W-:Y:S02]  /*c5c0*/  LOP3.LUT P2, RZ, R132, 0xff000000, RZ, 0xc0, !PT ;  /* 0xff00000084ff7812 */ /* 0x000fe4000784c0ff */
[----:B------:R-:W-:Y:S02]  /*c5d0*/  FSEL R122, R122, RZ, P4 ;  /* 0x000000ff7a7a7208 */ /* 0x000fe40002000000 */
[C---:B------:R-:W-:Y:S02]  /*c5e0*/  LOP3.LUT P5, RZ, R132.reuse, 0xff, RZ, 0xc0, !PT ;  /* 0x000000ff84ff7812 */ /* 0x040fe400078ac0ff */
        /* <DEDUP_REMOVED lines=10> */
.L_x_2333:
        /* <DEDUP_REMOVED lines=49> */
[----:B------:R-:W-:Y:S02]  /*c9a0*/  F2FP.F16.F32.PACK_AB R123, R123, R0 ;  /* 0x000000007b7b723e */ /* 0x000fe400000000ff */
[----:B------:R-:W-:Y:S02]  /*c9b0*/  F2FP.F16.F32.PACK_AB R122, R125, R122 ;  /* 0x0000007a7d7a723e */ /* 0x000fe400000000ff */
[----:B------:R-:W-:-:S02]  /*c9c0*/  F2FP.F16.F32.PACK_AB R121, R206, R121 ;  /* 0x00000079ce79723e */ /* 0x000fc400000000ff */
[----:B------:R-:W-:-:S07]  /*c9d0*/  F2FP.F16.F32.PACK_AB R120, R3, R120 ;  /* 0x000000780378723e */ /* 0x000fce00000000ff */
.L_x_2329:
[----:B------:R-:W0:Y:S01]  /*c9e0*/  @P1 LDC.64 R124, c[0x0][0x478] ;  /* 0x00011e00ff7c1b82 */ /* 0x000e220000000a00 */
[----:B------:R-:W-:Y:S01]  /*c9f0*/  MOV R3, 0x10 ;  /* 0x0000001000037802 */ /* 0x000fe20000000f00 */
[----:B------:R-:W-:-:S06]  /*ca00*/  UPLOP3.LUT UP1, UPT, UPT, UPT, UP1, 0x40, 0x4 ;  /* 0x000000000004789c */ /* 0x000fcc0003f2e810 */
[----:B------:R-:W1:Y:S01]  /*ca10*/  @P0 LDC.64 R126, c[0x0][0x470] ;  /* 0x00011c00ff7e0b82 */ /* 0x000e620000000a00 */
[----:B0-----:R-:W-:-:S05]  /*ca20*/  @P1 IMAD.WIDE.U32 R124, R2, 0x10, R124 ;  /* 0x00000010027c1825 */ /* 0x001fca00078e007c */
[----:B------:R0:W-:Y:S01]  /*ca30*/  @P1 STG.E.128 desc[UR16][R124.64], R112 ;  /* 0x000000707c001986 */ /* 0x0001e2000c101d10 */
[----:B-1----:R-:W-:-:S04]  /*ca40*/  @P0 IMAD.WIDE.U32 R126, R2, 0x10, R126 ;  /* 0x00000010027e0825 */ /* 0x002fc800078e007e */
[----:B------:R-:W-:-:S05]  /*ca50*/  IMAD.WIDE.U32 R2, R2, R3, UR28 ;  /* 0x0000001c02027e25 */ /* 0x000fca000f8e0003 */
        /* <DEDUP_REMOVED lines=93> */
.L_x_2299:
        /* <DEDUP_REMOVED lines=46> */
.L_x_2335:
        /* <DEDUP_REMOVED lines=15> */
.L_x_4861:


//--------------------- .text._ZN10layer_norm22ln_bwd_finalize_kernelINS_22Kernel_traits_finalizeILj8192Ef6__halfS2_S2_fjLb0ELj1024ELj4ENS_18Kernel_traits_baseILj8192EfS2_S2_S2_fjLj1024EEEEELb0ELb0EEEvNS_9BwdParamsE --------------------------
	.section	.text._ZN10layer_norm22ln_bwd_finalize_kernelINS_22Kernel_traits_finalizeILj8192Ef6__halfS2_S2_fjLb0ELj1024ELj4ENS_18Kernel_traits_baseILj8192EfS2_S2_S2_fjLj1024EEEEELb0ELb0EEEvNS_9BwdParamsE,"ax",@progbits
	.align	128
        .global         _ZN10layer_norm22ln_bwd_finalize_kernelINS_22Kernel_traits_finalizeILj8192Ef6__halfS2_S2_fjLb0ELj1024ELj4ENS_18Kernel_traits_baseILj8192EfS2_S2_S2_fjLj1024EEEEELb0ELb0EEEvNS_9BwdParamsE
        .type           _ZN10layer_norm22ln_bwd_finalize_kernelINS_22Kernel_traits_finalizeILj8192Ef6__halfS2_S2_fjLb0ELj1024ELj4ENS_18Kernel_traits_baseILj8192EfS2_S2_S2_fjLj1024EEEEELb0ELb0EEEvNS_9BwdParamsE,@function
        .size           _ZN10layer_norm22ln_bwd_finalize_kernelINS_22Kernel_traits_finalizeILj8192Ef6__halfS2_S2_fjLb0ELj1024ELj4ENS_18Kernel_traits_baseILj8192EfS2_S2_S2_fjLj1024EEEEELb0ELb0EEEvNS_9BwdParamsE,(.L_x_4862 - _ZN10layer_norm22ln_bwd_finalize_kernelINS_22Kernel_traits_finalizeILj8192Ef6__halfS2_S2_fjLb0ELj1024ELj4ENS_18Kernel_traits_baseILj8192EfS2_S2_S2_fjLj1024EEEEELb0ELb0EEEvNS_9BwdParamsE)
        .other          _ZN10layer_norm22ln_bwd_finalize_kernelINS_22Kernel_traits_finalizeILj8192Ef6__halfS2_S2_fjLb0ELj1024ELj4ENS_18Kernel_traits_baseILj8192EfS2_S2_S2_fjLj1024EEEEELb0ELb0EEEvNS_9BwdParamsE,@"STO_CUDA_ENTRY STV_DEFAULT"
_ZN10layer_norm22ln_bwd_finalize_kernelINS_22Kernel_traits_finalizeILj8192Ef6__halfS2_S2_fjLb0ELj1024ELj4ENS_18Kernel_traits_baseILj8192EfS2_S2_S2_fjLj1024EEEEELb0ELb0EEEvNS_9BwdParamsE:
.text._ZN10layer_norm22ln_bwd_finalize_kernelINS_22Kernel_traits_finalizeILj8192Ef6__halfS2_S2_fjLb0ELj1024ELj4ENS_18Kernel_traits_baseILj8192EfS2_S2_S2_fjLj1024EEEEELb0ELb0EEEvNS_9BwdParamsE:
        /* <DEDUP_REMOVED lines=78> */
.L_x_2340:
        /* <DEDUP_REMOVED lines=118> */
.L_x_2339:
[----:B------:R-:W-:Y:S05]  /*0c40*/  BSYNC.RECONVERGENT B1 ;  /* 0x0000000000017941 */ /* 0x000fea0003800200 */
.L_x_2338:
        /* <DEDUP_REMOVED lines=68> */
.L_x_2342:
[----:B------:R-:W-:Y:S05]  /*1090*/  BSYNC.RECONVERGENT B1 ;  /* 0x0000000000017941 */ /* 0x000fea0003800200 */
.L_x_2341:
        /* <DEDUP_REMOVED lines=37> */
.L_x_2344:
[----:B------:R-:W-:Y:S05]  /*12f0*/  BSYNC.RECONVERGENT B1 ;  /* 0x0000000000017941 */ /* 0x000fea0003800200 */
.L_x_2343:
[----:B------:R-:W-:Y:S05]  /*1300*/  @!P1 BRA `(.L_x_2337) ;  /* 0x00000000003c9947 */ /* 0x000fea0003800000 */
[----:B------:R-:W0:Y:S01]  /*1310*/  LDC.64 R8, c[0x0][0x440] ;  /* 0x00011000ff087b82 */ /* 0x000e220000000a00 */
[----:B------:R-:W-:Y:S01]  /*1320*/  IMAD R0, R3, R54, R0 ;  /* 0x0000003603007224 */ /* 0x000fe200078e0200 */
[----:B------:R-:W-:-:S04]  /*1330*/  IADD3 R12, PT, PT, -R55, RZ, RZ ;  /* 0x000000ff370c7210 */ /* 0x000fc80007ffe1ff */
[----:B------:R-:W-:Y:S02]  /*1340*/  IADD3 R3, PT, PT, R57, R0, RZ ;  /* 0x0000000039037210 */ /* 0x000fe40007ffe0ff */
[----:B------:R-:W1:Y:S05]  /*1350*/  LDC.64 R10, c[0x0][0x448] ;  /* 0x00011200ff0a7b82 */ /* 0x000e6a0000000a00 */
.L_x_2345:
        /* <DEDUP_REMOVED lines=10> */
.L_x_2337:
[----:B------:R-:W-:Y:S05]  /*1400*/  BSYNC.RECONVERGENT B0 ;  /* 0x0000000000007941 */ /* 0x000fea0003800200 */
.L_x_2336:
        /* <DEDUP_REMOVED lines=60> */
.L_x_2346:
        /* <DEDUP_REMOVED lines=11> */
.L_x_4862:


//--------------------- .text._ZN10layer_norm40ln_parallel_residual_bwd_finalize_kernelINS_22Kernel_traits_finalizeILj8192Ef6__halfS2_S2_fjLb0ELj1024ELj4ENS_18Kernel_traits_baseILj8192EfS2_S2_S2_fjLj1024EEEEELb0EEEvNS_9BwdParamsE --------------------------
	.section	.text._ZN10layer_norm40ln_parallel_residual_bwd_finalize_kernelINS_22Kernel_traits_finalizeILj8192Ef6__halfS2_S2_fjLb0ELj1024ELj4ENS_18Kernel_traits_baseILj8192EfS2_S2_S2_fjLj1024EEEEELb0EEEvNS_9BwdParamsE,"ax",@progbits
	.align	128
        .global         _ZN10layer_norm40ln_parallel_residual_bwd_finalize_kernelINS_22Kernel_traits_finalizeILj8192Ef6__halfS2_S2_fjLb0ELj1024ELj4ENS_18Kernel_traits_baseILj8192EfS2_S2_S2_fjLj1024EEEEELb0EEEvNS_9BwdParamsE
        .type           _ZN10layer_norm40ln_parallel_residual_bwd_finalize_kernelINS_22Kernel_traits_finalizeILj8192Ef6__halfS2_S2_fjLb0ELj1024ELj4ENS_18Kernel_traits_baseILj8192EfS2_S2_S2_fjLj1024EEEEELb0EEEvNS_9BwdParamsE,@function
        .size           _ZN10layer_norm40ln_parallel_residual_bwd_finalize_kernelINS_22Kernel_traits_finalizeILj8192Ef6__halfS2_S2_fjLb0ELj1024ELj4ENS_18Kernel_traits_baseILj8192EfS2_S2_S2_fjLj1024EEEEELb0EEEvNS_9BwdParamsE,(.L_x_4863 - _ZN10layer_norm40ln_parallel_residual_bwd_finalize_kernelINS_22Kernel_traits_finalizeILj8192Ef6__halfS2_S2_fjLb0ELj1024ELj4ENS_18Kernel_traits_baseILj8192EfS2_S2_S2_fjLj1024EEEEELb0EEEvNS_9BwdParamsE)
        .other          _ZN10layer_norm40ln_parallel_residual_bwd_finalize_kernelINS_22Kernel_traits_finalizeILj8192Ef6__halfS2_S2_fjLb0ELj1024ELj4ENS_18Kernel_traits_baseILj8192EfS2_S2_S2_fjLj1024EEEEELb0EEEvNS_9BwdParamsE,@"STO_CUDA_ENTRY STV_DEFAULT"
_ZN10layer_norm40ln_parallel_residual_bwd_finalize_kernelINS_22Kernel_traits_finalizeILj8192Ef6__halfS2_S2_fjLb0ELj1024ELj4ENS_18Kernel_traits_baseILj8192EfS2_S2_S2_fjLj1024EEEEELb0EEEvNS_9BwdParamsE:
.text._ZN10layer_norm40ln_parallel_residual_bwd_finalize_kernelINS_22Kernel_traits_finalizeILj8192Ef6__halfS2_S2_fjLb0ELj1024ELj4ENS_18Kernel_traits_baseILj8192EfS2_S2_S2_fjLj1024EEEEELb0EEEvNS_9BwdParamsE:
        /* <DEDUP_REMOVED lines=58> */
.L_x_2351:
        /* <DEDUP_REMOVED lines=112> */
.L_x_2350:
[----:B------:R-:W-:Y:S05]  /*0aa0*/  BSYNC.RECONVERGENT B1 ;  /* 0x0000000000017941 */ /* 0x000fea0003800200 */
.L_x_2349:
        /* <DEDUP_REMOVED lines=66> */
.L_x_2353:
[----:B------:R-:W-:Y:S05]  /*0ed0*/  BSYNC.RECONVERGENT B1 ;  /* 0x0000000000017941 */ /* 0x000fea0003800200 */
.L_x_2352:
        /* <DEDUP_REMOVED lines=36> */
.L_x_2355:
[----:B------:R-:W-:Y:S05]  /*1120*/  BSYNC.RECONVERGENT B1 ;  /* 0x0000000000017941 */ /* 0x000fea0003800200 */
.L_x_2354:
        /* <DEDUP_REMOVED lines=18> */
.L_x_2348:
[----:B------:R-:W-:Y:S05]  /*1250*/  BSYNC.RECONVERGENT B0 ;  /* 0x0000000000007941 */ /* 0x000fea0003800200 */
.L_x_2347:
        /* <DEDUP_REMOVED lines=92> */
.L_x_2356:
        /* <DEDUP_REMOVED lines=14> */
.L_x_4863:


//--------------------- .text._ZN10layer_norm31ln_parallel_residual_bwd_kernelINS_13Kernel_traitsIf6__halfS2_S2_fjLj8192ELj1ELj1ELj8ELj16ENS_18Kernel_traits_baseILj8192EfS2_S2_S2_fjLj256EEEEELb1ELb1ELb0EEEvNS_9BwdParamsE --------------------------
	.section	.text._ZN10layer_norm31ln_parallel_residual_bwd_kernelINS_13Kernel_traitsIf6__halfS2_S2_fjLj8192ELj1ELj1ELj8ELj16ENS_18Kernel_traits_baseILj8192EfS2_S2_S2_fjLj256EEEEELb1ELb1ELb0EEEvNS_9BwdParamsE,"ax",@progbits
	.align	128
        .global         _ZN10layer_norm31ln_parallel_residual_bwd_kernelINS_13Kernel_traitsIf6__halfS2_S2_fjLj8192ELj1ELj1ELj8ELj16ENS_18Kernel_traits_baseILj8192EfS2_S2_S2_fjLj256EEEEELb1ELb1ELb0EEEvNS_9BwdParamsE
        .type           _ZN10layer_norm31ln_parallel_residual_bwd_kernelINS_13Kernel_traitsIf6__halfS2_S2_fjLj8192ELj1ELj1ELj8ELj16ENS_18Kernel_traits_baseILj8192EfS2_S2_S2_fjLj256EEEEELb1ELb1ELb0EEEvNS_9BwdParamsE,@function
        .size           _ZN10layer_norm31ln_parallel_residual_bwd_kernelINS_13Kernel_traitsIf6__halfS2_S2_fjLj8192ELj1ELj1ELj8ELj16ENS_18Kernel_traits_baseILj8192EfS2_S2_S2_fjLj256EEEEELb1ELb1ELb0EEEvNS_9BwdParamsE,(.L_x_4864 - _ZN10layer_norm31ln_parallel_residual_bwd_kernelINS_13Kernel_traitsIf6__halfS2_S2_fjLj8192ELj1ELj1ELj8ELj16ENS_18Kernel_traits_baseILj8192EfS2_S2_S2_fjLj256EEEEELb1ELb1ELb0EEEvNS_9BwdParamsE)
        .other          _ZN10layer_norm31ln_parallel_residual_bwd_kernelINS_13Kernel_traitsIf6__halfS2_S2_fjLj8192ELj1ELj1ELj8ELj16ENS_18Kernel_traits_baseILj8192EfS2_S2_S2_fjLj256EEEEELb1ELb1ELb0EEEvNS_9BwdParamsE,@"STO_CUDA_ENTRY STV_DEFAULT"
_ZN10layer_norm31ln_parallel_residual_bwd_kernelINS_13Kernel_traitsIf6__halfS2_S2_fjLj8192ELj1ELj1ELj8ELj16ENS_18Kernel_traits_baseILj8192EfS2_S2_S2_fjLj256EEEEELb1ELb1ELb0EEEvNS_9BwdParamsE:
.text._ZN10layer_norm31ln_parallel_residual_bwd_kernelINS_13Kernel_traitsIf6__halfS2_S2_fjLj8192ELj1ELj1ELj8ELj16ENS_18Kernel_traits_baseILj8192EfS2_S2_S2_fjLj256EEEEELb1ELb1ELb0EEEvNS_9BwdParamsE:
        /* <DEDUP_REMOVED lines=23> */
[C---:B-1----:R-:W-:Y:S01]  /*0170*/  @P1 IMAD.WIDE.U32 R10, R3.reuse, 0x20, R8 ;  /* 0x00000020030a1825 */ /* 0x042fe200078e0008 */
[----:B------:R-:W-:Y:S02]  /*0180*/  @P1 IADD3 R3, PT, PT, R3, 0x100, RZ ;  /* 0x0000010003031810 */ /* 0x000fe40007ffe0ff */
[----:B------:R0:W5:Y:S04]  /*0190*/  @P0 LDG.E.128 R128, desc[UR10][R6.64+0x10] ;  /* 0x0000100a06800981 */ /* 0x000168000c1e1d00 */
        /* <DEDUP_REMOVED lines=86> */
.L_x_2408:
        /* <DEDUP_REMOVED lines=16> */
[----:B------:R-:W-:Y:S02]  /*0800*/  CS2R R196, SRZ ;  /* 0x0000000000c47805 */ /* 0x000fe4000001ff00 */
[----:B------:R-:W-:Y:S02]  /*0810*/  MOV R167, R4 ;  /* 0x0000000400a77202 */ /* 0x000fe40000000f00 */
        /* <DEDUP_REMOVED lines=21> */
[--C-:B---3--:R-:W-:Y:S02]  /*0970*/  HADD2.F32 R157, -RZ, R8.reuse.H0_H0 ;  /* 0x20000008ff9d7230 */ /* 0x108fe40000004100 */
[----:B------:R-:W-:-:S03]  /*0980*/  HADD2.F32 R159, -RZ, R8.H1_H1 ;  /* 0x30000008ff9f7230 */ /* 0x000fc60000004100 */
[C---:B0-----:R-:W-:Y:S01]  /*0990*/  FADD.FTZ R6, -R166.reuse, R157 ;  /* 0x0000009da6067221 */ /* 0x041fe20000010100 */
[----:B------:R-:W-:Y:S02]  /*09a0*/  HADD2.F32 R161, -RZ, R9.H0_H0 ;  /* 0x20000009ffa17230 */ /* 0x000fe40000004100 */
[C---:B------:R-:W-:Y:S01]  /*09b0*/  FADD.FTZ R206, -R166.reuse, R159 ;  /* 0x0000009fa6ce7221 */ /* 0x040fe20000010100 */
[--C-:B----4-:R-:W-:Y:S02]  /*09c0*/  HADD2.F32 R205, -RZ, R12.reuse.H0_H0 ;  /* 0x2000000cffcd7230 */ /* 0x110fe40000004100 */
[----:B-----5:R-:W-:Y:S01]  /*09d0*/  FMUL.FTZ R207, R5, R6 ;  /* 0x0000000605cf7220 */ /* 0x020fe20000410000 */
[----:B------:R-:W-:Y:S02]  /*09e0*/  HADD2.F32 R12, -RZ, R12.H1_H1 ;  /* 0x3000000cff0c7230 */ /* 0x000fe40000004100 */
[----:B------:R-:W-:Y:S01]  /*09f0*/  FADD.FTZ R8, -R166, R161 ;  /* 0x000000a1a6087221 */ /* 0x000fe20000010100 */
[----:B------:R-:W-:-:S02]  /*0a00*/  HADD2.F32 R163, -RZ, R10.H0_H0 ;  /* 0x2000000affa37230 */ /* 0x000fc40000004100 */
[----:B------:R-:W-:Y:S01]  /*0a10*/  FADD.FTZ R68, R68, R205 ;  /* 0x000000cd44447221 */ /* 0x000fe20000010000 */
[----:B------:R-:W-:Y:S01]  /*0a20*/  FMUL.FTZ R206, R5, R206 ;  /* 0x000000ce05ce7220 */ /* 0x000fe20000410000 */
[-C--:B------:R-:W-:Y:S01]  /*0a30*/  FFMA.FTZ R100, R207, R205.reuse, R100 ;  /* 0x000000cdcf647223 */ /* 0x080fe20000010064 */
[----:B------:R-:W-:Y:S01]  /*0a40*/  FMUL.FTZ R205, R108, R205 ;  /* 0x000000cd6ccd7220 */ /* 0x000fe20000410000 */
[--C-:B------:R-:W-:Y:S02]  /*0a50*/  HADD2.F32 R167, -RZ, R11.reuse.H0_H0 ;  /* 0x2000000bffa77230 */ /* 0x100fe40000004100 */
[----:B------:R-:W-:Y:S01]  /*0a60*/  FADD.FTZ R69, R69, R12 ;  /* 0x0000000c45457221 */ /* 0x000fe20000010000 */
[----:B------:R-:W-:Y:S02]  /*0a70*/  HADD2.F32 R11, -RZ, R11.H1_H1 ;  /* 0x3000000bff0b7230 */ /* 0x000fe40000004100 */
[----:B------:R-:W-:Y:S01]  /*0a80*/  FMUL.FTZ R201, R5, R8 ;  /* 0x0000000805c97220 */ /* 0x000fe20000410000 */
[----:B------:R-:W-:-:S02]  /*0a90*/  HADD2.F32 R7, -RZ, R13.H0_H0 ;  /* 0x2000000dff077230 */ /* 0x000fc40000004100 */
[-C--:B------:R-:W-:Y:S01]  /*0aa0*/  FFMA.FTZ R101, R206, R12.reuse, R101 ;  /* 0x0000000cce657223 */ /* 0x080fe20000010065 */
[--C-:B------:R-:W-:Y:S02]  /*0ab0*/  HADD2.F32 R153, -RZ, R14.reuse.H0_H0 ;  /* 0x2000000eff997230 */ /* 0x100fe40000004100 */
[----:B------:R-:W-:Y:S01]  /*0ac0*/  FMUL.FTZ R203, R109, R12 ;  /* 0x0000000c6dcb7220 */ /* 0x000fe20000410000 */
[----:B-1----:R-:W-:Y:S02]  /*0ad0*/  HADD2.F32 R154, -RZ, R14.H1_H1 ;  /* 0x3000000eff9a7230 */ /* 0x002fe40000004100 */
[----:B------:R-:W-:Y:S01]  /*0ae0*/  FADD.FTZ R14, -R166, R163 ;  /* 0x000000a3a60e7221 */ /* 0x000fe20000010100 */
[----:B------:R-:W-:Y:S02]  /*0af0*/  HADD2.F32 R9, -RZ, R9.H1_H1 ;  /* 0x30000009ff097230 */ /* 0x000fe40000004100 */
[----:B------:R-:W-:Y:S01]  /*0b00*/  FADD.FTZ R12, RZ, R205 ;  /* 0x000000cdff0c7221 */ /* 0x000fe20000010000 */
[----:B------:R-:W-:-:S02]  /*0b10*/  HADD2.F32 R16, -RZ, R13.H1_H1 ;  /* 0x3000000dff107230 */ /* 0x000fc40000004100 */
[----:B------:R-:W-:Y:S01]  /*0b20*/  FFMA.FTZ R13, R207, R205, RZ ;  /* 0x000000cdcf0d7223 */ /* 0x000fe200000100ff */
[----:B------:R-:W-:Y:S01]  /*0b30*/  FADD.FTZ R158, -R166, R11 ;  /* 0x0000000ba69e7221 */ /* 0x000fe20000010100 */
[----:B------:R-:W-:Y:S01]  /*0b40*/  FADD.FTZ R70, R70, R7 ;  /* 0x0000000746467221 */ /* 0x000fe20000010000 */
[-C--:B------:R-:W-:Y:S01]  /*0b50*/  FFMA.FTZ R102, R201, R7.reuse, R102 ;  /* 0x00000007c9667223 */ /* 0x080fe20000010066 */
[----:B------:R-:W-:Y:S02]  /*0b60*/  HADD2.F32 R165, -RZ, R10.H1_H1 ;  /* 0x3000000affa57230 */ /* 0x000fe40000004100 */
[----:B------:R-:W-:Y:S01]  /*0b70*/  FMUL.FTZ R7, R110, R7 ;  /* 0x000000076e077220 */ /* 0x000fe20000410000 */
[----:B------:R-:W-:Y:S01]  /*0b80*/  FMUL.FTZ R11, R5, R14 ;  /* 0x0000000e050b7220 */ /* 0x000fe20000410000 */
[----:B------:R-:W-:Y:S01]  /*0b90*/  FADD.FTZ R12, R12, R203 ;  /* 0x000000cb0c0c7221 */ /* 0x000fe20000010000 */
[----:B------:R-:W-:Y:S01]  /*0ba0*/  FADD.FTZ R10, -R166, R9 ;  /* 0x00000009a60a7221 */ /* 0x000fe20000010100 */
[----:B------:R-:W-:Y:S01]  /*0bb0*/  FFMA.FTZ R14, R206, R203, R13 ;  /* 0x000000cbce0e7223 */ /* 0x000fe2000001000d */
[----:B------:R-:W-:Y:S01]  /*0bc0*/  FMUL.FTZ R9, R111, R16 ;  /* 0x000000106f097220 */ /* 0x000fe20000410000 */
[----:B------:R-:W-:Y:S01]  /*0bd0*/  FADD.FTZ R64, R64, R153 ;  /* 0x0000009940407221 */ /* 0x000fe20000010000 */
[-C--:B------:R-:W-:Y:S01]  /*0be0*/  FFMA.FTZ R96, R11, R153.reuse, R96 ;  /* 0x000000990b607223 */ /* 0x080fe20000010060 */
[----:B------:R-:W-:Y:S01]  /*0bf0*/  FMUL.FTZ R8, R104, R153 ;  /* 0x0000009968087220 */ /* 0x000fe20000410000 */
[----:B------:R-:W-:Y:S01]  /*0c00*/  FADD.FTZ R12, R12, R7 ;  /* 0x000000070c0c7221 */ /* 0x000fe20000010000 */
[----:B------:R-:W-:Y:S01]  /*0c10*/  FMUL.FTZ R6, R5, R10 ;  /* 0x0000000a05067220 */ /* 0x000fe20000410000 */
[----:B------:R-:W-:Y:S01]  /*0c20*/  FFMA.FTZ R153, R201, R7, R14 ;  /* 0x00000007c9997223 */ /* 0x000fe2000001000e */
[----:B------:R-:W-:Y:S01]  /*0c30*/  FADD.FTZ R152, -R166, R165 ;  /* 0x000000a5a6987221 */ /* 0x000fe20000010100 */
[----:B------:R-:W-:-:S02]  /*0c40*/  FADD.FTZ R155, R12, R9 ;  /* 0x000000090c9b7221 */ /* 0x000fc40000010000 */
[C---:B------:R-:W-:Y:S01]  /*0c50*/  FFMA.FTZ R12, R6.reuse, R9, R153 ;  /* 0x00000009060c7223 */ /* 0x040fe20000010099 */
[--C-:B------:R-:W-:Y:S02]  /*0c60*/  HADD2.F32 R197, -RZ, R15.reuse.H0_H0 ;  /* 0x2000000fffc57230 */ /* 0x100fe40000004100 */
        /* <DEDUP_REMOVED lines=25> */
.L_x_2359:
[----:B----4-:R-:W-:Y:S05]  /*0e00*/  BSYNC.RECONVERGENT B0 ;  /* 0x0000000000007941 */ /* 0x010fea0003800200 */
.L_x_2358:
        /* <DEDUP_REMOVED lines=22> */
[--C-:B---3--:R-:W-:Y:S02]  /*0f70*/  HADD2.F32 R17, -RZ, R20.reuse.H0_H0 ;  /* 0x20000014ff117230 */ /* 0x108fe40000004100 */
[----:B------:R-:W-:Y:S02]  /*0f80*/  HADD2.F32 R153, -RZ, R20.H1_H1 ;  /* 0x30000014ff997230 */ /* 0x000fe40000004100 */
[----:B------:R-:W-:Y:S02]  /*0f90*/  HADD2.F32 R157, -RZ, R22.H0_H0 ;  /* 0x20000016ff9d7230 */ /* 0x000fe40000004100 */
[C---:B0-----:R-:W-:Y:S01]  /*0fa0*/  FADD.FTZ R18, -R166.reuse, R17 ;  /* 0x00000011a6127221 */ /* 0x041fe20000010100 */
[----:B------:R-:W-:Y:S02]  /*0fb0*/  HADD2.F32 R155, -RZ, R21.H0_H0 ;  /* 0x20000015ff9b7230 */ /* 0x000fe40000004100 */
[----:B------:R-:W-:Y:S01]  /*0fc0*/  FADD.FTZ R20, -R166, R153 ;  /* 0x00000099a6147221 */ /* 0x000fe20000010100 */
[----:B----4-:R-:W-:-:S02]  /*0fd0*/  HADD2.F32 R19, -RZ, R24.H0_H0 ;  /* 0x20000018ff137230 */ /* 0x010fc40000004100 */
[C---:B-----5:R-:W-:Y:S01]  /*0fe0*/  FMUL.FTZ R17, R5.reuse, R18 ;  /* 0x0000001205117220 */ /* 0x060fe20000410000 */
[----:B------:R-:W-:Y:S02]  /*0ff0*/  HADD2.F32 R21, -RZ, R21.H1_H1 ;  /* 0x30000015ff157230 */ /* 0x000fe40000004100 */
[----:B-1----:R-:W-:Y:S01]  /*1000*/  FADD.FTZ R30, -R166, R157 ;  /* 0x0000009da61e7221 */ /* 0x002fe20000010100 */
[----:B------:R-:W-:Y:S02]  /*1010*/  HADD2.F32 R24, -RZ, R24.H1_H1 ;  /* 0x30000018ff187230 */ /* 0x000fe40000004100 */
[----:B------:R-:W-:Y:S01]  /*1020*/  FMUL.FTZ R18, R5, R20 ;  /* 0x0000001405127220 */ /* 0x000fe20000410000 */
[----:B------:R-:W-:Y:S02]  /*1030*/  HADD2.F32 R159, -RZ, R22.H1_H1 ;  /* 0x30000016ff9f7230 */ /* 0x000fe40000004100 */
[----:B------:R-:W-:Y:S01]  /*1040*/  FMUL.FTZ R20, R132, R19 ;  /* 0x0000001384147220 */ /* 0x000fe20000410000 */
[----:B------:R-:W-:-:S02]  /*1050*/  HADD2.F32 R161, -RZ, R23.H0_H0 ;  /* 0x20000017ffa17230 */ /* 0x000fc40000004100 */
[C---:B------:R-:W-:Y:S01]  /*1060*/  FADD.FTZ R22, -R166.reuse, R155 ;  /* 0x0000009ba6167221 */ /* 0x040fe20000010100 */
[----:B------:R-:W-:Y:S02]  /*1070*/  HADD2.F32 R165, -RZ, R23.H1_H1 ;  /* 0x30000017ffa57230 */ /* 0x000fe40000004100 */
[--C-:B------:R-:W-:Y:S02]  /*1080*/  HADD2.F32 R29, -RZ, R26.reuse.H0_H0 ;  /* 0x2000001aff1d7230 */ /* 0x100fe40000004100 */
[----:B------:R-:W-:Y:S02]  /*1090*/  HADD2.F32 R154, -RZ, R26.H1_H1 ;  /* 0x3000001aff9a7230 */ /* 0x000fe40000004100 */
[----:B------:R-:W-:Y:S01]  /*10a0*/  FADD.FTZ R26, -R166, R21 ;  /* 0x00000015a61a7221 */ /* 0x000fe20000010100 */
[--C-:B------:R-:W-:Y:S02]  /*10b0*/  HADD2.F32 R23, -RZ, R25.reuse.H0_H0 ;  /* 0x20000019ff177230 */ /* 0x100fe40000004100 */
[----:B------:R-:W-:-:S02]  /*10c0*/  HADD2.F32 R28, -RZ, R25.H1_H1 ;  /* 0x30000019ff1c7230 */ /* 0x000fc40000004100 */
[----:B------:R-:W-:Y:S01]  /*10d0*/  FMUL.FTZ R25, R5, R30 ;  /* 0x0000001e05197220 */ /* 0x000fe20000410000 */
[--C-:B------:R-:W-:Y:S02]  /*10e0*/  HADD2.F32 R163, -RZ, R27.reuse.H0_H0 ;  /* 0x2000001bffa37230 */ /* 0x100fe40000004100 */
[----:B------:R-:W-:Y:S01]  /*10f0*/  FADD.FTZ R60, R60, R19 ;  /* 0x000000133c3c7221 */ /* 0x000fe20000010000 */
[----:B------:R-:W-:Y:S02]  /*1100*/  HADD2.F32 R158, -RZ, R27.H1_H1 ;  /* 0x3000001bff9e7230 */ /* 0x000fe40000004100 */
[----:B------:R-:W-:Y:S01]  /*1110*/  FFMA.FTZ R92, R17, R19, R92 ;  /* 0x00000013115c7223 */ /* 0x000fe2000001005c */
[----:B------:R-:W-:Y:S01]  /*1120*/  FMUL.FTZ R21, R133, R24 ;  /* 0x0000001885157220 */ /* 0x000fe20000410000 */
[----:B------:R-:W-:Y:S01]  /*1130*/  FADD.FTZ R30, R197, R20 ;  /* 0x00000014c51e7221 */ /* 0x000fe20000010000 */
[----:B------:R-:W-:Y:S01]  /*1140*/  FMUL.FTZ R19, R5, R22 ;  /* 0x0000001605137220 */ /* 0x000fe20000410000 */
[----:B------:R-:W-:Y:S01]  /*1150*/  FFMA.FTZ R27, R17, R20, R196 ;  /* 0x00000014111b7223 */ /* 0x000fe200000100c4 */
[----:B------:R-:W-:Y:S01]  /*1160*/  FMUL.FTZ R22, R5, R26 ;  /* 0x0000001a05167220 */ /* 0x000fe20000410000 */
[----:B------:R-:W-:Y:S01]  /*1170*/  FADD.FTZ R152, -R166, R159 ;  /* 0x0000009fa6987221 */ /* 0x000fe20000010100 */
[----:B------:R-:W-:Y:S01]  /*1180*/  FADD.FTZ R61, R61, R24 ;  /* 0x000000183d3d7221 */ /* 0x000fe20000010000 */
[----:B------:R-:W-:Y:S01]  /*1190*/  FFMA.FTZ R93, R18, R24, R93 ;  /* 0x00000018125d7223 */ /* 0x000fe2000001005d */
[----:B------:R-:W-:Y:S01]  /*11a0*/  FADD.FTZ R56, R56, R29 ;  /* 0x0000001d38387221 */ /* 0x000fe20000010000 */
[-C--:B------:R-:W-:Y:S01]  /*11b0*/  FFMA.FTZ R88, R25, R29.reuse, R88 ;  /* 0x0000001d19587223 */ /* 0x080fe20000010058 */
[----:B------:R-:W-:Y:S01]  /*11c0*/  FMUL.FTZ R26, R128, R29 ;  /* 0x0000001d801a7220 */ /* 0x000fe20000410000 */
[-C--:B------:R-:W-:Y:S01]  /*11d0*/  FMUL.FTZ R24, R134, R23.reuse ;  /* 0x0000001786187220 */ /* 0x080fe20000410000 */
[----:B------:R-:W-:Y:S01]  /*11e0*/  FADD.FTZ R29, R30, R21 ;  /* 0x000000151e1d7221 */ /* 0x000fe20000010000 */
[----:B------:R-:W-:Y:S01]  /*11f0*/  FADD.FTZ R62, R62, R23 ;  /* 0x000000173e3e7221 */ /* 0x000fe20000010000 */
[----:B------:R-:W-:Y:S01]  /*1200*/  FFMA.FTZ R94, R19, R23, R94 ;  /* 0x00000017135e7223 */ /* 0x000fe2000001005e */
[----:B------:R-:W-:Y:S01]  /*1210*/  FFMA.FTZ R30, R18, R21, R27 ;  /* 0x00000015121e7223 */ /* 0x000fe2000001001b */
[----:B------:R-:W-:Y:S01]  /*1220*/  FADD.FTZ R63, R63, R28 ;  /* 0x0000001c3f3f7221 */ /* 0x000fe20000010000 */
[-C--:B------:R-:W-:Y:S01]  /*1230*/  FFMA.FTZ R95, R22, R28.reuse, R95 ;  /* 0x0000001c165f7223 */ /* 0x080fe2000001005f */
[----:B------:R-:W-:Y:S01]  /*1240*/  FMUL.FTZ R23, R135, R28 ;  /* 0x0000001c87177220 */ /* 0x000fe20000410000 */
[----:B------:R-:W-:Y:S01]  /*1250*/  FMUL.FTZ R28, R5, R152 ;  /* 0x00000098051c7220 */ /* 0x000fe20000410000 */
[----:B------:R-:W-:Y:S01]  /*1260*/  FADD.FTZ R152, R29, R24 ;  /* 0x000000181d987221 */ /* 0x000fe20000010000 */
[----:B------:R-:W-:-:S03]  /*1270*/  FFMA.FTZ R31, R19, R24, R30 ;  /* 0x00000018131f7223 */ /* 0x000fc6000001001e */
[----:B------:R-:W-:Y:S01]  /*1280*/  FADD.FTZ R153, R152, R23 ;  /* 0x0000001798997221 */ /* 0x000fe20000010000 */
[----:B------:R-:W-:Y:S01]  /*1290*/  FFMA.FTZ R30, R22, R23, R31 ;  /* 0x00000017161e7223 */ /* 0x000fe2000001001f */
[----:B------:R-:W-:Y:S01]  /*12a0*/  FMUL.FTZ R27, R129, R154 ;  /* 0x0000009a811b7220 */ /* 0x000fe20000410000 */
[C---:B------:R-:W-:Y:S01]  /*12b0*/  FADD.FTZ R156, -R166.reuse, R161 ;  /* 0x000000a1a69c7221 */ /* 0x040fe20000010100 */
[----:B------:R-:W-:Y:S01]  /*12c0*/  FADD.FTZ R152, R153, R26 ;  /* 0x0000001a99987221 */ /* 0x000fe20000010000 */
[----:B------:R-:W-:Y:S01]  /*12d0*/  FFMA.FTZ R153, R25, R26, R30 ;  /* 0x0000001a19997223 */ /* 0x000fe2000001001e */
[----:B------:R-:W-:Y:S01]  /*12e0*/  FADD.FTZ R168, -R166, R165 ;  /* 0x000000a5a6a87221 */ /* 0x000fe20000010100 */
[----:B------:R-:W-:Y:S01]  /*12f0*/  FMUL.FTZ R29, R5, R156 ;  /* 0x0000009c051d7220 */ /* 0x000fe20000410000 */
[----:B------:R-:W-:Y:S01]  /*1300*/  FADD.FTZ R155, R152, R27 ;  /* 0x0000001b989b7221 */ /* 0x000fe20000010000 */
[----:B------:R-:W-:Y:S01]  /*1310*/  FMUL.FTZ R30, R130, R163 ;  /* 0x000000a3821e7220 */ /* 0x000fe20000410000 */
        /* <DEDUP_REMOVED lines=13> */
.L_x_2361:
[----:B------:R-:W-:Y:S05]  /*13f0*/  BSYNC.RECONVERGENT B0 ;  /* 0x0000000000007941 */ /* 0x000fea0003800200 */
.L_x_2360:
        /* <DEDUP_REMOVED lines=23> */
[--C-:B------:R-:W-:Y:S02]  /*1570*/  HADD2.F32 R175, -RZ, R153.reuse.H0_H0 ;  /* 0x20000099ffaf7230 */ /* 0x100fe40000004100 */
[----:B------:R-:W-:Y:S02]  /*1580*/  HADD2.F32 R177, -RZ, R153.H1_H1 ;  /* 0x30000099ffb17230 */ /* 0x000fe40000004100 */
[----:B------:R-:W-:Y:S02]  /*1590*/  HADD2.F32 R173, -RZ, R152.H1_H1 ;  /* 0x30000098ffad7230 */ /* 0x000fe40000004100 */
[----:B------:R-:W-:Y:S01]  /*15a0*/  FADD.FTZ R152, -R166, R171 ;  /* 0x000000aba6987221 */ /* 0x000fe20000010100 */
[----:B----4-:R-:W-:-:S02]  /*15b0*/  HADD2.F32 R153, -RZ, R156.H0_H0 ;  /* 0x2000009cff997230 */ /* 0x010fc40000004100 */
[--C-:B------:R-:W-:Y:S02]  /*15c0*/  HADD2.F32 R179, -RZ, R154.reuse.H0_H0 ;  /* 0x2000009affb37230 */ /* 0x100fe40000004100 */
[----:B------:R-:W-:Y:S02]  /*15d0*/  HADD2.F32 R181, -RZ, R154.H1_H1 ;  /* 0x3000009affb57230 */ /* 0x000fe40000004100 */
[----:B------:R-:W-:Y:S01]  /*15e0*/  FADD.FTZ R154, -R166, R175 ;  /* 0x000000afa69a7221 */ /* 0x000fe20000010100 */
[----:B------:R-:W-:Y:S02]  /*15f0*/  HADD2.F32 R156, -RZ, R156.H1_H1 ;  /* 0x3000009cff9c7230 */ /* 0x000fe40000004100 */
[----:B-----5:R-:W-:Y:S01]  /*1600*/  FMUL.FTZ R171, R5, R152 ;  /* 0x0000009805ab7220 */ /* 0x020fe20000410000 */
[----:B------:R-:W-:Y:S01]  /*1610*/  FMUL.FTZ R172, R124, R153 ;  /* 0x000000997cac7220 */ /* 0x000fe20000410000 */
[--C-:B------:R-:W-:Y:S02]  /*1620*/  HADD2.F32 R183, -RZ, R155.reuse.H0_H0 ;  /* 0x2000009bffb77230 */ /* 0x100fe40000004100 */
[----:B------:R-:W-:Y:S01]  /*1630*/  FADD.FTZ R170, -R166, R173 ;  /* 0x000000ada6aa7221 */ /* 0x000fe20000010100 */
[----:B------:R-:W-:-:S02]  /*1640*/  HADD2.F32 R217, -RZ, R155.H1_H1 ;  /* 0x3000009bffd97230 */ /* 0x000fc40000004100 */
[----:B------:R-:W-:Y:S01]  /*1650*/  FMUL.FTZ R173, R5, R154 ;  /* 0x0000009a05ad7220 */ /* 0x000fe20000410000 */
[--C-:B------:R-:W-:Y:S02]  /*1660*/  HADD2.F32 R155, -RZ, R157.reuse.H0_H0 ;  /* 0x2000009dff9b7230 */ /* 0x100fe40000004100 */
        /* <DEDUP_REMOVED lines=9> */
[----:B0-----:R-:W-:-:S02]  /*1700*/  HADD2.F32 R160, -RZ, R157.H1_H1 ;  /* 0x3000009dffa07230 */ /* 0x001fc40000004100 */
[----:B------:R-:W-:Y:S01]  /*1710*/  FADD.FTZ R155, R152, R175 ;  /* 0x000000af989b7221 */ /* 0x000fe20000010000 */
[----:B------:R-:W-:Y:S01]  /*1720*/  FADD.FTZ R174, -R166, R177 ;  /* 0x000000b1a6ae7221 */ /* 0x000fe20000010100 */
[----:B------:R-:W-:Y:S01]  /*1730*/  FFMA.FTZ R152, R170, R175, R153 ;  /* 0x000000afaa987223 */ /* 0x000fe20000010099 */
[--C-:B------:R-:W-:Y:S02]  /*1740*/  HADD2.F32 R157, -RZ, R158.reuse.H0_H0 ;  /* 0x2000009eff9d7230 */ /* 0x100fe40000004100 */
[----:B------:R-:W-:Y:S01]  /*1750*/  FMUL.FTZ R177, R127, R160 ;  /* 0x000000a07fb17220 */ /* 0x000fe20000410000 */
[----:B------:R-:W-:Y:S02]  /*1760*/  HADD2.F32 R162, -RZ, R158.H1_H1 ;  /* 0x3000009effa27230 */ /* 0x000fe40000004100 */
[C---:B------:R-:W-:Y:S01]  /*1770*/  FADD.FTZ R158, -R166.reuse, R179 ;  /* 0x000000b3a69e7221 */ /* 0x040fe20000010100 */
        /* <DEDUP_REMOVED lines=8> */
[----:B------:R-:W-:-:S02]  /*1800*/  HADD2.F32 R161, -RZ, R159.H0_H0 ;  /* 0x2000009fffa17230 */ /* 0x000fc40000004100 */
[C---:B-1----:R-:W-:Y:S01]  /*1810*/  FADD.FTZ R164, -R166.reuse, R183 ;  /* 0x000000b7a6a47221 */ /* 0x042fe20000010100 */
        /* <DEDUP_REMOVED lines=28> */
.L_x_2363:
[----:B------:R-:W-:Y:S05]  /*19e0*/  BSYNC.RECONVERGENT B0 ;  /* 0x0000000000007941 */ /* 0x000fea0003800200 */
.L_x_2362:
        /* <DEDUP_REMOVED lines=14> */
[----:B------:R0:W5:Y:S07]  /*1ad0*/  LDG.E.64 R210, desc[UR10][R162.64] ;  /* 0x0000000aa2d27981 */ /* 0x00016e000c1e1b00 */
[----:B------:R-:W1:Y:S08]  /*1ae0*/  @P4 LDC.64 R160, c[0x0][0x3b8] ;  /* 0x0000ee00ffa04b82 */ /* 0x000e700000000a00 */
[----:B------:R-:W2:Y:S01]  /*1af0*/  @P3 LDC.64 R164, c[0x0][0x438] ;  /* 0x00010e00ffa43b82 */ /* 0x000ea20000000a00 */
[----:B-1----:R-:W-:-:S05]  /*1b00*/  @P4 IMAD.WIDE.U32 R160, R167, 0x8, R160 ;  /* 0x00000008a7a04825 */ /* 0x002fca00078e00a0 */
[----:B------:R1:W5:Y:S01]  /*1b10*/  @P4 LDG.E.64 R218, desc[UR10][R160.64] ;  /* 0x0000000aa0da4981 */ /* 0x000362000c1e1b00 */
[----:B--2---:R-:W-:-:S05]  /*1b20*/  @P3 IMAD.WIDE.U32 R164, R167, 0x10, R164 ;  /* 0x00000010a7a43825 */ /* 0x004fca00078e00a4 */
[----:B------:R2:W5:Y:S01]  /*1b30*/  @P3 LDG.E.128 R140, desc[UR10][R164.64] ;  /* 0x0000000aa48c3981 */ /* 0x000562000c1e1d00 */
[--C-:B---3--:R-:W-:Y:S02]  /*1b40*/  HADD2.F32 R185, -RZ, R153.reuse.H0_H0 ;  /* 0x20000099ffb97230 */ /* 0x108fe40000004100 */
[----:B------:R-:W-:Y:S02]  /*1b50*/  HADD2.F32 R153, -RZ, R153.H1_H1 ;  /* 0x30000099ff997230 */ /* 0x000fe40000004100 */
[--C-:B------:R-:W-:Y:S02]  /*1b60*/  HADD2.F32 R167, -RZ, R152.reuse.H0_H0 ;  /* 0x20000098ffa77230 */ /* 0x100fe40000004100 */
[----:B------:R-:W-:Y:S02]  /*1b70*/  HADD2.F32 R169, -RZ, R152.H1_H1 ;  /* 0x30000098ffa97230 */ /* 0x000fe40000004100 */
[----:B------:R-:W-:Y:S01]  /*1b80*/  FADD.FTZ R192, -R166, R153 ;  /* 0x00000099a6c07221 */ /* 0x000fe20000010100 */
[----:B------:R-:W-:-:S02]  /*1b90*/  HADD2.F32 R191, -RZ, R155.H0_H0 ;  /* 0x2000009bffbf7230 */ /* 0x000fc40000004100 */
[C---:B------:R-:W-:Y:S01]  /*1ba0*/  FADD.FTZ R152, -R166.reuse, R167 ;  /* 0x000000a7a6987221 */ /* 0x040fe20000010100 */
[----:B----4-:R-:W-:Y:S02]  /*1bb0*/  HADD2.F32 R153, -RZ, R156.H0_H0 ;  /* 0x2000009cff997230 */ /* 0x010fe40000004100 */
[----:B------:R-:W-:Y:S02]  /*1bc0*/  HADD2.F32 R155, -RZ, R155.H1_H1 ;  /* 0x3000009bff9b7230 */ /* 0x000fe40000004100 */
[C---:B------:R-:W-:Y:S01]  /*1bd0*/  FADD.FTZ R188, -R166.reuse, R169 ;  /* 0x000000a9a6bc7221 */ /* 0x040fe20000010100 */
[--C-:B------:R-:W-:Y:S02]  /*1be0*/  HADD2.F32 R187, -RZ, R154.reuse.H0_H0 ;  /* 0x2000009affbb7230 */ /* 0x100fe40000004100 */
[----:B------:R-:W-:Y:S02]  /*1bf0*/  HADD2.F32 R189, -RZ, R154.H1_H1 ;  /* 0x3000009affbd7230 */ /* 0x000fe40000004100 */
[----:B------:R-:W-:Y:S01]  /*1c00*/  FADD.FTZ R154, -R166, R185 ;  /* 0x000000b9a69a7221 */ /* 0x000fe20000010100 */
[----:B------:R-:W-:-:S02]  /*1c10*/  HADD2.F32 R156, -RZ, R156.H1_H1 ;  /* 0x3000009cff9c7230 */ /* 0x000fc40000004100 */
[C---:B-----5:R-:W-:Y:S01]  /*1c20*/  FMUL.FTZ R169, R5.reuse, R152 ;  /* 0x0000009805a97220 */ /* 0x060fe20000410000 */
[-C--:B------:R-:W-:Y:S01]  /*1c30*/  FMUL.FTZ R190, R116, R153.reuse ;  /* 0x0000009974be7220 */ /* 0x080fe20000410000 */
[C---:B------:R-:W-:Y:S01]  /*1c40*/  FADD.FTZ R204, -R166.reuse, R155 ;  /* 0x0000009ba6cc7221 */ /* 0x040fe20000010100 */
[--C-:B------:R-:W-:Y:S02]  /*1c50*/  HADD2.F32 R155, -RZ, R157.reuse.H0_H0 ;  /* 0x2000009dff9b7230 */ /* 0x100fe40000004100 */
[----:B0-----:R-:W-:Y:S01]  /*1c60*/  FADD.FTZ R162, -R166, R187 ;  /* 0x000000bba6a27221 */ /* 0x001fe20000010100 */
        /* <DEDUP_REMOVED lines=10> */
[----:B-1----:R-:W-:-:S02]  /*1d10*/  HADD2.F32 R160, -RZ, R157.H1_H1 ;  /* 0x3000009dffa07230 */ /* 0x002fc40000004100 */
[----:B------:R-:W-:Y:S01]  /*1d20*/  FADD.FTZ R155, R152, R187 ;  /* 0x000000bb989b7221 */ /* 0x000fe20000010000 */
[----:B------:R-:W-:Y:S01]  /*1d30*/  FFMA.FTZ R152, R188, R187, R153 ;  /* 0x000000bbbc987223 */ /* 0x000fe20000010099 */
[C---:B------:R-:W-:Y:S01]  /*1d40*/  FADD.FTZ R200, -R166.reuse, R189 ;  /* 0x000000bda6c87221 */ /* 0x040fe20000010100 */
[--C-:B------:R-:W-:Y:S02]  /*1d50*/  HADD2.F32 R157, -RZ, R158.reuse.H0_H0 ;  /* 0x2000009eff9d7230 */ /* 0x100fe40000004100 */
[----:B------:R-:W-:Y:S01]  /*1d60*/  FMUL.FTZ R192, R5, R192 ;  /* 0x000000c005c07220 */ /* 0x000fe20000410000 */
[----:B------:R-:W-:Y:S01]  /*1d70*/  FMUL.FTZ R189, R119, R160 ;  /* 0x000000a077bd7220 */ /* 0x000fe20000410000 */
[----:B------:R-:W-:Y:S01]  /*1d80*/  FADD.FTZ R154, R155, R194 ;  /* 0x000000c29b9a7221 */ /* 0x000fe20000010000 */
[----:B------:R-:W-:Y:S01]  /*1d90*/  FFMA.FTZ R153, R185, R194, R152 ;  /* 0x000000c2b9997223 */ /* 0x000fe20000010098 */
[----:B--2---:R-:W-:Y:S01]  /*1da0*/  FADD.FTZ R164, -R166, R191 ;  /* 0x000000bfa6a47221 */ /* 0x004fe20000010100 */
[----:B------:R-:W-:-:S02]  /*1db0*/  HADD2.F32 R158, -RZ, R158.H1_H1 ;  /* 0x3000009eff9e7230 */ /* 0x000fc40000004100 */
[C---:B------:R-:W-:Y:S01]  /*1dc0*/  FMUL.FTZ R191, R5.reuse, R162 ;  /* 0x000000a205bf7220 */ /* 0x040fe20000410000 */
        /* <DEDUP_REMOVED lines=31> */
.L_x_2365:
[----:B------:R-:W-:Y:S05]  /*1fc0*/  BSYNC.RECONVERGENT B0 ;  /* 0x0000000000007941 */ /* 0x000fea0003800200 */
.L_x_2364:
        /* <DEDUP_REMOVED lines=32> */
.L_x_2367:
[----:B------:R-:W-:Y:S05]  /*21d0*/  BSYNC.RECONVERGENT B0 ;  /* 0x0000000000007941 */ /* 0x000fea0003800200 */
.L_x_2366:
        /* <DEDUP_REMOVED lines=60> */
[----:B------:R-:W-:Y:S01]  /*25a0*/  FFMA.FTZ R153, R11, R162, R163 ;  /* 0x000000a20b997223 */ /* 0x000fe200000100a3 */
[----:B------:R-:W-:Y:S02]  /*25b0*/  FADD.FTZ R156, R14, -R155 ;  /* 0x8000009b0e9c7221 */ /* 0x000fe40000010000 */
[C---:B-----5:R-:W-:Y:S02]  /*25c0*/  FMUL.FTZ R152, R5.reuse, R152 ;  /* 0x0000009805987220 */ /* 0x060fe40000410000 */
[----:B------:R-:W-:-:S02]  /*25d0*/  FMUL.FTZ R156, R5, R156 ;  /* 0x0000009c059c7220 */ /* 0x000fc40000410000 */
[----:B------:R-:W-:Y:S01]  /*25e0*/  FMUL.FTZ R154, R152, UR14 ;  /* 0x0000000e989a7c20 */ /* 0x000fe20008410000 */
[----:B------:R-:W-:Y:S01]  /*25f0*/  FADD.FTZ R152, R8, -R153 ;  /* 0x8000009908987221 */ /* 0x000fe20000010000 */
[----:B------:R-:W-:-:S03]  /*2600*/  FMUL.FTZ R156, R156, UR14 ;  /* 0x0000000e9c9c7c20 */ /* 0x000fc60008410000 */
[----:B------:R-:W-:Y:S01]  /*2610*/  FSEL R164, R154, RZ, P4 ;  /* 0x000000ff9aa47208 */ /* 0x000fe20002000000 */
[----:B------:R-:W-:Y:S01]  /*2620*/  FMUL.FTZ R152, R5, R152 ;  /* 0x0000009805987220 */ /* 0x000fe20000410000 */
[----:B------:R-:W-:Y:S01]  /*2630*/  ISETP.GE.U32.AND P4, PT, R214, RZ, PT ;  /* 0x000000ffd600720c */ /* 0x000fe20003f86070 */
[-CC-:B------:R-:W-:Y:S02]  /*2640*/  FFMA.FTZ R154, R10, R162.reuse, R163.reuse ;  /* 0x000000a20a9a7223 */ /* 0x180fe400000100a3 */
[----:B------:R-:W-:Y:S01]  /*2650*/  FMUL.FTZ R153, R152, UR14 ;  /* 0x0000000e98997c20 */ /* 0x000fe20008410000 */
[----:B------:R-:W-:Y:S01]  /*2660*/  ISETP.GE.U32.AND.EX P4, PT, R215, 0x1000000, PT, P4 ;  /* 0x01000000d700780c */ /* 0x000fe20003f86140 */
[----:B------:R-:W-:Y:S01]  /*2670*/  FADD.FTZ R154, R13, -R154 ;  /* 0x8000009a0d9a7221 */ /* 0x000fe20000010000 */
[--C-:B------:R-:W-:Y:S02]  /*2680*/  FFMA.FTZ R152, R201, R162, R163.reuse ;  /* 0x000000a2c9987223 */ /* 0x100fe400000100a3 */
[----:B------:R-:W-:Y:S01]  /*2690*/  FSEL R165, R156, RZ, P4 ;  /* 0x000000ff9ca57208 */ /* 0x000fe20002000000 */
[----:B------:R-:W-:Y:S01]  /*26a0*/  FMUL.FTZ R155, R5, R154 ;  /* 0x0000009a059b7220 */ /* 0x000fe20000410000 */
[----:B------:R-:W-:Y:S01]  /*26b0*/  LOP3.LUT P4, RZ, R215, 0xff, RZ, 0xc0, !PT ;  /* 0x000000ffd7ff7812 */ /* 0x000fe2000788c0ff */
[----:B------:R-:W-:Y:S01]  /*26c0*/  FADD.FTZ R152, R7, -R152 ;  /* 0x8000009807987221 */ /* 0x000fe20000010000 */
[--C-:B------:R-:W-:Y:S01]  /*26d0*/  FFMA.FTZ R156, R6, R162, R163.reuse ;  /* 0x000000a2069c7223 */ /* 0x100fe200000100a3 */
[----:B------:R-:W-:Y:S01]  /*26e0*/  FMUL.FTZ R155, R155, UR14 ;  /* 0x0000000e9b9b7c20 */ /* 0x000fe20008410000 */
        /* <DEDUP_REMOVED lines=10> */
[----:B------:R-:W-:Y:S01]  /*2790*/  FFMA.FTZ R152, R207, R162, R163 ;  /* 0x000000a2cf987223 */ /* 0x000fe200000100a3 */
[----:B------:R-:W-:Y:S01]  /*27a0*/  FMUL.FTZ R156, R156, UR14 ;  /* 0x0000000e9c9c7c20 */ /* 0x000fe20008410000 */
        /* <DEDUP_REMOVED lines=8> */
[----:B------:R-:W-:-:S02]  /*2830*/  LOP3.LUT P4, RZ, R214, 0xff00, RZ, 0xc0, !PT ;  /* 0x0000ff00d6ff7812 */ /* 0x000fc4000788c0ff */
[----:B------:R-:W-:Y:S01]  /*2840*/  F2FP.F16.F32.PACK_AB R153, R156, R153 ;  /* 0x000000999c99723e */ /* 0x000fe200000000ff */
[----:B------:R-:W-:Y:S01]  /*2850*/  FMUL.FTZ R152, R152, UR14 ;  /* 0x0000000e98987c20 */ /* 0x000fe20008410000 */
[----:B------:R-:W-:Y:S02]  /*2860*/  FSEL R157, R154, RZ, P4 ;  /* 0x000000ff9a9d7208 */ /* 0x000fe40002000000 */
[----:B------:R-:W-:Y:S02]  /*2870*/  LOP3.LUT P4, RZ, R214, 0xff, RZ, 0xc0, !PT ;  /* 0x000000ffd6ff7812 */ /* 0x000fe4000788c0ff */
[----:B------:R-:W-:Y:S02]  /*2880*/  F2FP.F16.F32.PACK_AB R154, R159, R158 ;  /* 0x0000009e9f9a723e */ /* 0x000fe400000000ff */
[----:B------:R-:W-:-:S04]  /*2890*/  FSEL R152, R152, RZ, P4 ;  /* 0x000000ff98987208 */ /* 0x000fc80002000000 */
[----:B------:R-:W-:Y:S01]  /*28a0*/  F2FP.F16.F32.PACK_AB R152, R157, R152 ;  /* 0x000000989d98723e */ /* 0x000fe200000000ff */
[----:B------:R-:W-:Y:S06]  /*28b0*/  BRA `(.L_x_2373) ;  /* 0x00000020003c7947 */ /* 0x000fec0003800000 */
.L_x_2372:
[-CC-:B------:R-:W-:Y:S01]  /*28c0*/  FFMA.FTZ R145, R15, R162.reuse, R163.reuse ;  /* 0x000000a20f917223 */ /* 0x180fe200000100a3 */
[-C--:B------:R-:W-:Y:S01]  /*28d0*/  FFMA.FTZ R147, R16, R162.reuse, R163 ;  /* 0x000000a210937223 */ /* 0x080fe200000100a3 */
[----:B------:R-:W-:Y:S02]  /*28e0*/  LOP3.LUT P4, RZ, R215, 0xff0000, RZ, 0xc0, !PT ;  /* 0x00ff0000d7ff7812 */ /* 0x000fe4000788c0ff */
[----:B------:R-:W-:Y:S01]  /*28f0*/  FADD.FTZ R144, R12, -R145 ;  /* 0x800000910c907221 */ /* 0x000fe20000010000 */
[----:B------:R-:W-:Y:S01]  /*2900*/  FFMA.FTZ R145, R11, R162, R163 ;  /* 0x000000a20b917223 */ /* 0x000fe200000100a3 */
[----:B------:R-:W-:Y:S02]  /*2910*/  FADD.FTZ R152, R14, -R147 ;  /* 0x800000930e987221 */ /* 0x000fe40000010000 */
[C---:B-----5:R-:W-:Y:S01]  /*2920*/  FMUL.FTZ R167, R5.reuse, R144 ;  /* 0x0000009005a77220 */ /* 0x060fe20000410000 */
[----:B------:R-:W-:Y:S01]  /*2930*/  FADD.FTZ R144, R8, -R145 ;  /* 0x8000009108907221 */ /* 0x000fe20000010000 */
[----:B------:R-:W-:Y:S01]  /*2940*/  FMUL.FTZ R226, R5, R152 ;  /* 0x0000009805e27220 */ /* 0x000fe20000410000 */
[----:B------:R-:W-:Y:S01]  /*2950*/  FFMA.FTZ R152, R6, R162, R163 ;  /* 0x000000a206987223 */ /* 0x000fe200000100a3 */
[----:B------:R-:W-:Y:S01]  /*2960*/  FMUL.FTZ R146, R167, UR14 ;  /* 0x0000000ea7927c20 */ /* 0x000fe20008410000 */
[----:B------:R-:W-:Y:S01]  /*2970*/  FMUL.FTZ R157, R5, R144 ;  /* 0x00000090059d7220 */ /* 0x000fe20000410000 */
[----:B------:R-:W-:Y:S01]  /*2980*/  FMUL.FTZ R144, R226, UR14 ;  /* 0x0000000ee2907c20 */ /* 0x000fe20008410000 */
        /* <DEDUP_REMOVED lines=10> */
[-CC-:B------:R-:W-:Y:S01]  /*2a30*/  FFMA.FTZ R144, R201, R162.reuse, R163.reuse ;  /* 0x000000a2c9907223 */ /* 0x180fe200000100a3 */
        /* <DEDUP_REMOVED lines=19> */
[----:B------:R-:W-:Y:S02]  /*2b70*/  F2FP.F16.F32.PACK_AB R146, R166, R157 ;  /* 0x0000009da692723e */ /* 0x000fe400000000ff */
[----:B------:R-:W-:Y:S01]  /*2b80*/  FSEL R159, R147, RZ, P4 ;  /* 0x000000ff939f7208 */ /* 0x000fe20002000000 */
[C---:B------:R-:W-:Y:S01]  /*2b90*/  FMUL.FTZ R154, R153.reuse, UR14 ;  /* 0x0000000e999a7c20 */ /* 0x040fe20008410000 */
[----:B------:R-:W-:Y:S02]  /*2ba0*/  LOP3.LUT P4, RZ, R214, 0xff, RZ, 0xc0, !PT ;  /* 0x000000ffd6ff7812 */ /* 0x000fe4000788c0ff */
[----:B------:R-:W-:Y:S02]  /*2bb0*/  F2FP.F16.F32.PACK_AB R144, R153, R144 ;  /* 0x000000909990723e */ /* 0x000fe400000000ff */
        /* <DEDUP_REMOVED lines=10> */
.L_x_2371:
[----:B------:R-:W-:Y:S01]  /*2c60*/  UMOV UR4, UR6 ;  /* 0x0000000600047c82 */ /* 0x000fe20008000000 */
[----:B------:R-:W-:Y:S01]  /*2c70*/  UMOV UR5, UR7 ;  /* 0x0000000700057c82 */ /* 0x000fe20008000000 */
[----:B------:R-:W-:-:S04]  /*2c80*/  UISETP.NE.U32.AND UP0, UPT, UR4, URZ, UPT ;  /* 0x000000ff0400728c */ /* 0x000fc8000bf05070 */
[----:B------:R-:W-:-:S09]  /*2c90*/  UISETP.NE.AND.EX UP0, UPT, UR5, URZ, UPT, UP0 ;  /* 0x000000ff0500728c */ /* 0x000fd2000bf05300 */
[----:B------:R-:W-:Y:S05]  /*2ca0*/  BRA.U UP0, `(.L_x_2374) ;  /* 0x0000000100f87547 */ /* 0x000fea000b800000 */
[-CC-:B------:R-:W-:Y:S01]  /*2cb0*/  FFMA.FTZ R155, R15, R162.reuse, R163.reuse ;  /* 0x000000a20f9b7223 */ /* 0x180fe200000100a3 */
[--C-:B------:R-:W-:Y:S02]  /*2cc0*/  HADD2.F32 R156, -RZ, R39.reuse.H0_H0 ;  /* 0x20000027ff9c7230 */ /* 0x100fe40000004100 */
[-C--:B------:R-:W-:Y:S01]  /*2cd0*/  FFMA.FTZ R159, R16, R162.reuse, R163 ;  /* 0x000000a2109f7223 */ /* 0x080fe200000100a3 */
[----:B------:R-:W-:Y:S02]  /*2ce0*/  HADD2.F32 R158, -RZ, R39.H1_H1 ;  /* 0x30000027ff9e7230 */ /* 0x000fe40000004100 */
[----:B------:R-:W-:Y:S01]  /*2cf0*/  FADD.FTZ R157, R12, -R155 ;  /* 0x8000009b0c9d7221 */ /* 0x000fe20000010000 */
[-C--:B------:R-:W-:Y:S01]  /*2d00*/  FFMA.FTZ R164, R10, R162.reuse, R163 ;  /* 0x000000a20aa47223 */ /* 0x080fe200000100a3 */
[----:B------:R-:W-:Y:S01]  /*2d10*/  FADD.FTZ R159, R14, -R159 ;  /* 0x8000009f0e9f7221 */ /* 0x000fe20000010000 */
[----:B------:R-:W-:Y:S01]  /*2d20*/  LOP3.LUT P4, RZ, R215, 0xff0000, RZ, 0xc0, !PT ;  /* 0x00ff0000d7ff7812 */ /* 0x000fe2000788c0ff */
[----:B-----5:R-:W-:Y:S01]  /*2d30*/  FFMA.FTZ R156, R5, R157, R156 ;  /* 0x0000009d059c7223 */ /* 0x020fe2000001009c */
[----:B------:R-:W-:Y:S01]  /*2d40*/  FFMA.FTZ R153, R11, R162, R163 ;  /* 0x000000a20b997223 */ /* 0x000fe200000100a3 */
[----:B------:R-:W-:Y:S01]  /*2d50*/  FADD.FTZ R155, R13, -R164 ;  /* 0x800000a40d9b7221 */ /* 0x000fe20000010000 */
[----:B------:R-:W-:-:S02]  /*2d60*/  HADD2.F32 R152, -RZ, R38.H0_H0 ;  /* 0x20000026ff987230 */ /* 0x000fc40000004100 */
[----:B------:R-:W-:Y:S01]  /*2d70*/  FMUL.FTZ R156, R156, UR14 ;  /* 0x0000000e9c9c7c20 */ /* 0x000fe20008410000 */
[C---:B------:R-:W-:Y:S01]  /*2d80*/  FFMA.FTZ R158, R5.reuse, R159, R158 ;  /* 0x0000009f059e7223 */ /* 0x040fe2000001009e */
[----:B------:R-:W-:Y:S02]  /*2d90*/  HADD2.F32 R154, -RZ, R38.H1_H1 ;  /* 0x30000026ff9a7230 */ /* 0x000fe40000004100 */
[----:B------:R-:W-:Y:S01]  /*2da0*/  FADD.FTZ R153, R8, -R153 ;  /* 0x8000009908997221 */ /* 0x000fe20000010000 */
[-CC-:B------:R-:W-:Y:S01]  /*2db0*/  FFMA.FTZ R166, R6, R162.reuse, R163.reuse ;  /* 0x000000a206a67223 */ /* 0x180fe200000100a3 */
[----:B------:R-:W-:Y:S01]  /*2dc0*/  FSEL R164, R156, RZ, P4 ;  /* 0x000000ff9ca47208 */ /* 0x000fe20002000000 */
[----:B------:R-:W-:Y:S01]  /*2dd0*/  FMUL.FTZ R158, R158, UR14 ;  /* 0x0000000e9e9e7c20 */ /* 0x000fe20008410000 */
[----:B------:R-:W-:Y:S01]  /*2de0*/  ISETP.GE.U32.AND P4, PT, R214, RZ, PT ;  /* 0x000000ffd600720c */ /* 0x000fe20003f86070 */
[C---:B------:R-:W-:Y:S01]  /*2df0*/  FFMA.FTZ R153, R5.reuse, R153, R152 ;  /* 0x0000009905997223 */ /* 0x040fe20000010098 */
[----:B------:R-:W-:Y:S01]  /*2e00*/  FFMA.FTZ R155, R5, R155, R154 ;  /* 0x0000009b059b7223 */ /* 0x000fe2000001009a */
[----:B------:R-:W-:Y:S01]  /*2e10*/  FFMA.FTZ R154, R201, R162, R163 ;  /* 0x000000a2c99a7223 */ /* 0x000fe200000100a3 */
[----:B------:R-:W-:Y:S01]  /*2e20*/  ISETP.GE.U32.AND.EX P4, PT, R215, 0x1000000, PT, P4 ;  /* 0x01000000d700780c */ /* 0x000fe20003f86140 */
[----:B------:R-:W-:Y:S01]  /*2e30*/  FMUL.FTZ R153, R153, UR14 ;  /* 0x0000000e99997c20 */ /* 0x000fe20008410000 */
[----:B------:R-:W-:-:S02]  /*2e40*/  HADD2.F32 R152, -RZ, R37.H0_H0 ;  /* 0x20000025ff987230 */ /* 0x000fc40000004100 */
[----:B------:R-:W-:Y:S01]  /*2e50*/  FADD.FTZ R154, R7, -R154 ;  /* 0x8000009a079a7221 */ /* 0x000fe20000010000 */
[----:B------:R-:W-:Y:S01]  /*2e60*/  FSEL R167, R158, RZ, P4 ;  /* 0x000000ff9ea77208 */ /* 0x000fe20002000000 */
[----:B------:R-:W-:Y:S01]  /*2e70*/  FADD.FTZ R157, R9, -R166 ;  /* 0x800000a6099d7221 */ /* 0x000fe20000010000 */
[----:B------:R-:W-:Y:S01]  /*2e80*/  LOP3.LUT P4, RZ, R215, 0xff, RZ, 0xc0, !PT ;  /* 0x000000ffd7ff7812 */ /* 0x000fe2000788c0ff */
[----:B------:R-:W-:Y:S01]  /*2e90*/  FFMA.FTZ R166, R206, R162, R163 ;  /* 0x000000a2cea67223 */ /* 0x000fe200000100a3 */
[----:B------:R-:W-:Y:S02]  /*2ea0*/  HADD2.F32 R156, -RZ, R37.H1_H1 ;  /* 0x30000025ff9c7230 */ /* 0x000fe40000004100 */
[----:B------:R-:W-:Y:S01]  /*2eb0*/  FMUL.FTZ R155, R155, UR14 ;  /* 0x0000000e9b9b7c20 */ /* 0x000fe20008410000 */
[----:B------:R-:W-:Y:S01]  /*2ec0*/  FSEL R158, R153, RZ, P4 ;  /* 0x000000ff999e7208 */ /* 0x000fe20002000000 */
[----:B------:R-:W-:Y:S01]  /*2ed0*/  FFMA.FTZ R154, R5, R154, R152 ;  /* 0x0000009a059a7223 */ /* 0x000fe20000010098 */
[----:B------:R-:W-:Y:S01]  /*2ee0*/  LOP3.LUT P4, RZ, R215, 0xff00, RZ, 0xc0, !PT ;  /* 0x0000ff00d7ff7812 */ /* 0x000fe2000788c0ff */
[----:B------:R-:W-:-:S02]  /*2ef0*/  HADD2.F32 R152, -RZ, R36.H1_H1 ;  /* 0x30000024ff987230 */ /* 0x000fc40000004100 */
[----:B------:R-:W-:Y:S01]  /*2f00*/  FADD.FTZ R166, R203, -R166 ;  /* 0x800000a6cba67221 */ /* 0x000fe20000010000 */
[----:B------:R-:W-:Y:S01]  /*2f10*/  FFMA.FTZ R156, R5, R157, R156 ;  /* 0x0000009d059c7223 */ /* 0x000fe2000001009c */
[----:B------:R-:W-:Y:S01]  /*2f20*/  FMUL.FTZ R154, R154, UR14 ;  /* 0x0000000e9a9a7c20 */ /* 0x000fe20008410000 */
[----:B------:R-:W-:Y:S01]  /*2f30*/  FSEL R165, R155, RZ, P4 ;  /* 0x000000ff9ba57208 */ /* 0x000fe20002000000 */
[----:B------:R-:W-:Y:S01]  /*2f40*/  FFMA.FTZ R153, R5, R166, R152 ;  /* 0x000000a605997223 */ /* 0x000fe20000010098 */
[----:B------:R-:W-:Y:S01]  /*2f50*/  LOP3.LUT P4, RZ, R214, 0xff0000, RZ, 0xc0, !PT ;  /* 0x00ff0000d6ff7812 */ /* 0x000fe2000788c0ff */
[----:B------:R-:W-:Y:S01]  /*2f60*/  FFMA.FTZ R166, R207, R162, R163 ;  /* 0x000000a2cfa67223 */ /* 0x000fe200000100a3 */
[----:B------:R-:W-:Y:S01]  /*2f70*/  FMUL.FTZ R155, R156, UR14 ;  /* 0x0000000e9c9b7c20 */ /* 0x000fe20008410000 */
[----:B------:R-:W-:Y:S01]  /*2f80*/  HADD2.F32 R152, -RZ, R36.H0_H0 ;  /* 0x20000024ff987230 */ /* 0x000fe20000004100 */
[----:B------:R-:W-:Y:S01]  /*2f90*/  FSEL R156, R154, RZ, P4 ;  /* 0x000000ff9a9c7208 */ /* 0x000fe20002000000 */
[----:B------:R-:W-:Y:S01]  /*2fa0*/  FADD.FTZ R166, R205, -R166 ;  /* 0x800000a6cda67221 */ /* 0x000fe20000010000 */
[----:B------:R-:W-:Y:S01]  /*2fb0*/  LOP3.LUT P4, RZ, R214, 0xff000000, RZ, 0xc0, !PT ;  /* 0xff000000d6ff7812 */ /* 0x000fe2000788c0ff */
[----:B------:R-:W-:Y:S01]  /*2fc0*/  FMUL.FTZ R153, R153, UR14 ;  /* 0x0000000e99997c20 */ /* 0x000fe20008410000 */
[----:B------:R-:W-:Y:S01]  /*2fd0*/  F2FP.F16.F32.PACK_AB R154, R165, R158 ;  /* 0x0000009ea59a723e */ /* 0x000fe200000000ff */
[----:B------:R-:W-:Y:S01]  /*2fe0*/  FFMA.FTZ R152, R5, R166, R152 ;  /* 0x000000a605987223 */ /* 0x000fe20000010098 */
[----:B------:R-:W-:-:S02]  /*2ff0*/  FSEL R159, R155, RZ, P4 ;  /* 0x000000ff9b9f7208 */ /* 0x000fc40002000000 */
[----:B------:R-:W-:Y:S01]  /*3000*/  LOP3.LUT P4, RZ, R214, 0xff00, RZ, 0xc0, !PT ;  /* 0x0000ff00d6ff7812 */ /* 0x000fe2000788c0ff */
[----:B------:R-:W-:Y:S01]  /*3010*/  FMUL.FTZ R152, R152, UR14 ;  /* 0x0000000e98987c20 */ /* 0x000fe20008410000 */
[----:B------:R-:W-:Y:S02]  /*3020*/  F2FP.F16.F32.PACK_AB R155, R167, R164 ;  /* 0x000000a4a79b723e */ /* 0x000fe400000000ff */
[----:B------:R-:W-:Y:S02]  /*3030*/  FSEL R157, R153, RZ, P4 ;  /* 0x000000ff999d7208 */ /* 0x000fe40002000000 */
[----:B------:R-:W-:Y:S02]  /*3040*/  LOP3.LUT P4, RZ, R214, 0xff, RZ, 0xc0, !PT ;  /* 0x000000ffd6ff7812 */ /* 0x000fe4000788c0ff */
[----:B------:R-:W-:Y:S02]  /*3050*/  F2FP.F16.F32.PACK_AB R153, R159, R156 ;  /* 0x0000009c9f99723e */ /* 0x000fe400000000ff */
[----:B------:R-:W-:-:S04]  /*3060*/  FSEL R152, R152, RZ, P4 ;  /* 0x000000ff98987208 */ /* 0x000fc80002000000 */
[----:B------:R-:W-:Y:S01]  /*3070*/  F2FP.F16.F32.PACK_AB R152, R157, R152 ;  /* 0x000000989d98723e */ /* 0x000fe200000000ff */
[----:B------:R-:W-:Y:S06]  /*3080*/  BRA `(.L_x_2373) ;  /* 0x0000001800487947 */ /* 0x000fec0003800000 */
.L_x_2374:
[-CC-:B------:R-:W-:Y:S01]  /*3090*/  FFMA.FTZ R145, R15, R162.reuse, R163.reuse ;  /* 0x000000a20f917223 */ /* 0x180fe200000100a3 */
[--C-:B------:R-:W-:Y:S02]  /*30a0*/  HADD2.F32 R146, -RZ, R39.reuse.H0_H0 ;  /* 0x20000027ff927230 */ /* 0x100fe40000004100 */
[-C--:B------:R-:W-:Y:S01]  /*30b0*/  FFMA.FTZ R147, R16, R162.reuse, R163 ;  /* 0x000000a210937223 */ /* 0x080fe200000100a3 */
[----:B------:R-:W-:Y:S02]  /*30c0*/  HADD2.F32 R153, -RZ, R39.H1_H1 ;  /* 0x30000027ff997230 */ /* 0x000fe40000004100 */
[----:B------:R-:W-:Y:S01]  /*30d0*/  FADD.FTZ R144, R12, -R145 ;  /* 0x800000910c907221 */ /* 0x000fe20000010000 */
[-C--:B------:R-:W-:Y:S01]  /*30e0*/  FFMA.FTZ R145, R11, R162.reuse, R163 ;  /* 0x000000a20b917223 */ /* 0x080fe200000100a3 */
[----:B------:R-:W-:Y:S01]  /*30f0*/  FADD.FTZ R152, R14, -R147 ;  /* 0x800000930e987221 */ /* 0x000fe20000010000 */
[--C-:B------:R-:W-:Y:S01]  /*3100*/  FFMA.FTZ R154, R10, R162, R163.reuse ;  /* 0x000000a20a9a7223 */ /* 0x100fe200000100a3 */
[----:B-----5:R-:W-:Y:S01]  /*3110*/  FFMA.FTZ R167, R5, R144, R146 ;  /* 0x0000009005a77223 */ /* 0x020fe20000010092 */
[----:B------:R-:W-:Y:S01]  /*3120*/  FFMA.FTZ R144, R201, R162, R163 ;  /* 0x000000a2c9907223 */ /* 0x000fe200000100a3 */
[----:B------:R-:W-:Y:S01]  /*3130*/  FADD.FTZ R146, R8, -R145 ;  /* 0x8000009108927221 */ /* 0x000fe20000010000 */
[----:B------:R-:W-:-:S02]  /*3140*/  HADD2.F32 R145, -RZ, R37.H0_H0 ;  /* 0x20000025ff917230 */ /* 0x000fc40000004100 */
[----:B------:R-:W-:Y:S01]  /*3150*/  FFMA.FTZ R226, R5, R152, R153 ;  /* 0x0000009805e27223 */ /* 0x000fe20000010099 */
[----:B------:R-:W-:Y:S01]  /*3160*/  FADD.FTZ R144, R7, -R144 ;  /* 0x8000009007907221 */ /* 0x000fe20000010000 */
[----:B------:R-:W-:Y:S01]  /*3170*/  ISETP.GE.U32.AND P4, PT, R214, RZ, PT ;  /* 0x000000ffd600720c */ /* 0x000fe20003f86070 */
[--C-:B------:R-:W-:Y:S02]  /*3180*/  HADD2.F32 R147, -RZ, R38.reuse.H1_H1 ;  /* 0x30000026ff937230 */ /* 0x100fe40000004100 */
[----:B------:R-:W-:Y:S01]  /*3190*/  FADD.FTZ R154, R13, -R154 ;  /* 0x8000009a0d9a7221 */ /* 0x000fe20000010000 */
[----:B------:R-:W-:Y:S01]  /*31a0*/  FFMA.FTZ R155, R5, R144, R145 ;  /* 0x00000090059b7223 */ /* 0x000fe20000010091 */
[----:B------:R-:W-:Y:S01]  /*31b0*/  FMUL.FTZ R145, R226, UR14 ;  /* 0x0000000ee2917c20 */ /* 0x000fe20008410000 */
[----:B------:R-:W-:Y:S01]  /*31c0*/  HADD2.F32 R152, -RZ, R38.H0_H0 ;  /* 0x20000026ff987230 */ /* 0x000fe20000004100 */
[----:B------:R-:W-:Y:S01]  /*31d0*/  ISETP.GE.U32.AND.EX P4, PT, R215, 0x1000000, PT, P4 ;  /* 0x01000000d700780c */ /* 0x000fe20003f86140 */
[----:B------:R-:W-:Y:S01]  /*31e0*/  FFMA.FTZ R166, R5, R154, R147 ;  /* 0x0000009a05a67223 */ /* 0x000fe20000010093 */
[----:B------:R-:W-:Y:S01]  /*31f0*/  FFMA.FTZ R144, R6, R162, R163 ;  /* 0x000000a206907223 */ /* 0x000fe200000100a3 */
[----:B------:R-:W-:Y:S01]  /*3200*/  FMUL.FTZ R147, R167, UR14 ;  /* 0x0000000ea7937c20 */ /* 0x000fe20008410000 */
[----:B------:R-:W-:Y:S01]  /*3210*/  FSEL R197, R145, RZ, P4 ;  /* 0x000000ff91c57208 */ /* 0x000fe20002000000 */
[----:B------:R-:W-:Y:S01]  /*3220*/  FFMA.FTZ R157, R5, R146, R152 ;  /* 0x00000092059d7223 */ /* 0x000fe20000010098 */
[----:B------:R-:W-:Y:S01]  /*3230*/  LOP3.LUT P4, RZ, R215, 0xff0000, RZ, 0xc0, !PT ;  /* 0x00ff0000d7ff7812 */ /* 0x000fe2000788c0ff */
[----:B------:R-:W-:-:S02]  /*3240*/  HADD2.F32 R146, -RZ, R37.H1_H1 ;  /* 0x30000025ff927230 */ /* 0x000fc40000004100 */
[----:B------:R-:W-:Y:S01]  /*3250*/  FADD.FTZ R144, R9, -R144 ;  /* 0x8000009009907221 */ /* 0x000fe20000010000 */
[----:B------:R-:W-:Y:S01]  /*3260*/  FMUL.FTZ R145, R157, UR14 ;  /* 0x0000000e9d917c20 */ /* 0x000fe20008410000 */
[----:B------:R-:W-:Y:S01]  /*3270*/  FSEL R196, R147, RZ, P4 ;  /* 0x000000ff93c47208 */ /* 0x000fe20002000000 */
[----:B------:R-:W-:Y:S01]  /*3280*/  FMUL.FTZ R147, R166, UR14 ;  /* 0x0000000ea6937c20 */ /* 0x000fe20008410000 */
[----:B------:R-:W-:Y:S01]  /*3290*/  LOP3.LUT P4, RZ, R215, 0xff, RZ, 0xc0, !PT ;  /* 0x000000ffd7ff7812 */ /* 0x000fe2000788c0ff */
[----:B------:R-:W-:Y:S01]  /*32a0*/  FFMA.FTZ R158, R5, R144, R146 ;  /* 0x00000090059e7223 */ /* 0x000fe20000010092 */
[----:B------:R-:W-:Y:S01]  /*32b0*/  FFMA.FTZ R144, R207, R162, R163 ;  /* 0x000000a2cf907223 */ /* 0x000fe200000100a3 */
[--C-:B------:R-:W-:Y:S01]  /*32c0*/  HADD2.F32 R146, -RZ, R36.reuse.H0_H0 ;  /* 0x20000024ff927230 */ /* 0x100fe20000004100 */
[----:B------:R-:W-:Y:S01]  /*32d0*/  FSEL R164, R145, RZ, P4 ;  /* 0x000000ff91a47208 */ /* 0x000fe20002000000 */
[----:B------:R-:W-:Y:S01]  /*32e0*/  FMUL.FTZ R145, R155, UR14 ;  /* 0x0000000e9b917c20 */ /* 0x000fe20008410000 */
[----:B------:R-:W-:Y:S01]  /*32f0*/  LOP3.LUT P4, RZ, R215, 0xff00, RZ, 0xc0, !PT ;  /* 0x0000ff00d7ff7812 */ /* 0x000fe2000788c0ff */
[----:B------:R-:W-:Y:S01]  /*3300*/  FADD.FTZ R144, R205, -R144 ;  /* 0x80000090cd907221 */ /* 0x000fe20000010000 */
[----:B------:R-:W-:-:S02]  /*3310*/  HADD2.F32 R152, -RZ, R36.H1_H1 ;  /* 0x30000024ff987230 */ /* 0x000fc40000004100 */
[----:B------:R-:W-:Y:S01]  /*3320*/  FSEL R165, R147, RZ, P4 ;  /* 0x000000ff93a57208 */ /* 0x000fe20002000000 */
[----:B------:R-:W-:Y:S01]  /*3330*/  FFMA.FTZ R144, R5, R144, R146 ;  /* 0x0000009005907223 */ /* 0x000fe20000010092 */
[----:B------:R-:W-:Y:S01]  /*3340*/  LOP3.LUT P4, RZ, R214, 0xff0000, RZ, 0xc0, !PT ;  /* 0x00ff0000d6ff7812 */ /* 0x000fe2000788c0ff */
[----:B------:R-:W-:Y:S01]  /*3350*/  FFMA.FTZ R146, R206, R162, R163 ;  /* 0x000000a2ce927223 */ /* 0x000fe200000100a3 */
[----:B------:R-:W-:Y:S02]  /*3360*/  FMUL.FTZ R147, R158, UR14 ;  /* 0x0000000e9e937c20 */ /* 0x000fe40008410000 */
[----:B------:R-:W-:Y:S01]  /*3370*/  FSEL R156, R145, RZ, P4 ;  /* 0x000000ff919c7208 */ /* 0x000fe20002000000 */
[----:B------:R-:W-:Y:S01]  /*3380*/  FADD.FTZ R146, R203, -R146 ;  /* 0x80000092cb927221 */ /* 0x000fe20000010000 */
[----:B------:R-:W-:Y:S01]  /*3390*/  LOP3.LUT P4, RZ, R214, 0xff000000, RZ, 0xc0, !PT ;  /* 0xff000000d6ff7812 */ /* 0x000fe2000788c0ff */
[----:B------:R-:W-:Y:S02]  /*33a0*/  FMUL.FTZ R145, R144, UR14 ;  /* 0x0000000e90917c20 */ /* 0x000fe40008410000 */
        /* <DEDUP_REMOVED lines=16> */
.L_x_2370:
        /* <DEDUP_REMOVED lines=14> */
[----:B-----5:R-:W-:Y:S01]  /*3590*/  FMUL.FTZ R148, R5, R148 ;  /* 0x0000009405947220 */ /* 0x020fe20000410000 */
[----:B------:R-:W-:Y:S01]  /*35a0*/  FADD.FTZ R150, R14, -R149 ;  /* 0x800000950e967221 */ /* 0x000fe20000010000 */
[----:B------:R-:W-:Y:S01]  /*35b0*/  FFMA.FTZ R149, R11, R162, R163 ;  /* 0x000000a20b957223 */ /* 0x000fe200000100a3 */
[C---:B------:R-:W-:Y:S01]  /*35c0*/  FMUL.FTZ R155, R5.reuse, R154 ;  /* 0x0000009a059b7220 */ /* 0x040fe20000410000 */
[----:B------:R-:W-:Y:S01]  /*35d0*/  FMUL.FTZ R148, R148, UR14 ;  /* 0x0000000e94947c20 */ /* 0x000fe20008410000 */
[----:B------:R-:W-:-:S02]  /*35e0*/  FMUL.FTZ R150, R5, R150 ;  /* 0x0000009605967220 */ /* 0x000fc40000410000 */
[----:B------:R-:W-:Y:S02]  /*35f0*/  FMUL.FTZ R156, R155, UR14 ;  /* 0x0000000e9b9c7c20 */ /* 0x000fe40008410000 */
[----:B------:R-:W-:Y:S01]  /*3600*/  FSEL R166, R148, RZ, P4 ;  /* 0x000000ff94a67208 */ /* 0x000fe20002000000 */
[----:B------:R-:W-:Y:S01]  /*3610*/  FMUL.FTZ R153, R150, UR14 ;  /* 0x0000000e96997c20 */ /* 0x000fe20008410000 */
[----:B------:R-:W-:Y:S01]  /*3620*/  LOP3.LUT P4, RZ, R225, 0xff0000, RZ, 0xc0, !PT ;  /* 0x00ff0000e1ff7812 */ /* 0x000fe2000788c0ff */
[----:B------:R-:W-:-:S03]  /*3630*/  FFMA.FTZ R150, R10, R162, R163 ;  /* 0x000000a20a967223 */ /* 0x000fc600000100a3 */
[----:B------:R-:W-:Y:S01]  /*3640*/  FSEL R151, R148, RZ, P4 ;  /* 0x000000ff94977208 */ /* 0x000fe20002000000 */
[----:B------:R-:W-:Y:S01]  /*3650*/  FADD.FTZ R148, R8, -R149 ;  /* 0x8000009508947221 */ /* 0x000fe20000010000 */
[----:B------:R-:W-:Y:S01]  /*3660*/  ISETP.GE.U32.AND P4, PT, R214, RZ, PT ;  /* 0x000000ffd600720c */ /* 0x000fe20003f86070 */
[----:B------:R-:W-:Y:S01]  /*3670*/  FADD.FTZ R152, R13, -R150 ;  /* 0x800000960d987221 */ /* 0x000fe20000010000 */
[----:B------:R-:W-:Y:S01]  /*3680*/  FFMA.FTZ R150, R201, R162, R163 ;  /* 0x000000a2c9967223 */ /* 0x000fe200000100a3 */
        /* <DEDUP_REMOVED lines=14> */
[----:B------:R-:W-:-:S04]  /*3770*/  LOP3.LUT P4, RZ, R225, 0xff, RZ, 0xc0, !PT ;  /* 0x000000ffe1ff7812 */ /* 0x000fc8000788c0ff */
[----:B------:R-:W-:Y:S01]  /*3780*/  FSEL R150, R149, RZ, P4 ;  /* 0x000000ff95967208 */ /* 0x000fe20002000000 */
[----:B------:R-:W-:Y:S01]  /*3790*/  FMUL.FTZ R149, R152, UR14 ;  /* 0x0000000e98957c20 */ /* 0x000fe20008410000 */
[----:B------:R-:W-:Y:S01]  /*37a0*/  LOP3.LUT P4, RZ, R215, 0xff00, RZ, 0xc0, !PT ;  /* 0x0000ff00d7ff7812 */ /* 0x000fe2000788c0ff */
[----:B------:R-:W-:-:S03]  /*37b0*/  FFMA.FTZ R152, R206, R162, R163 ;  /* 0x000000a2ce987223 */ /* 0x000fc600000100a3 */
[----:B------:R-:W-:Y:S01]  /*37c0*/  FSEL R167, R153, RZ, P4 ;  /* 0x000000ff99a77208 */ /* 0x000fe20002000000 */
[----:B------:R-:W-:Y:S01]  /*37d0*/  FADD.FTZ R154, R203, -R152 ;  /* 0x80000098cb9a7221 */ /* 0x000fe20000010000 */
[----:B------:R-:W-:Y:S01]  /*37e0*/  LOP3.LUT P4, RZ, R225, 0xff00, RZ, 0xc0, !PT ;  /* 0x0000ff00e1ff7812 */ /* 0x000fe2000788c0ff */
[----:B------:R-:W-:Y:S02]  /*37f0*/  FFMA.FTZ R152, R207, R162, R163 ;  /* 0x000000a2cf987223 */ /* 0x000fe400000100a3 */
[----:B------:R-:W-:Y:S01]  /*3800*/  FMUL.FTZ R155, R5, R154 ;  /* 0x0000009a059b7220 */ /* 0x000fe20000410000 */
[----:B------:R-:W-:Y:S01]  /*3810*/  FSEL R153, R153, RZ, P4 ;  /* 0x000000ff99997208 */ /* 0x000fe20002000000 */
[----:B------:R-:W-:Y:S01]  /*3820*/  FADD.FTZ R154, R205, -R152 ;  /* 0x80000098cd9a7221 */ /* 0x000fe20000010000 */
[----:B------:R-:W-:Y:S01]  /*3830*/  LOP3.LUT P4, RZ, R214, 0xff0000, RZ, 0xc0, !PT ;  /* 0x00ff0000d6ff7812 */ /* 0x000fe2000788c0ff */
[----:B------:R-:W-:Y:S01]  /*3840*/  FMUL.FTZ R155, R155, UR14 ;  /* 0x0000000e9b9b7c20 */ /* 0x000fe20008410000 */
[----:B------:R-:W-:Y:S01]  /*3850*/  F2FP.F16.F32.PACK_AB R150, R153, R150 ;  /* 0x000000969996723e */ /* 0x000fe200000000ff */
[----:B------:R-:W-:Y:S01]  /*3860*/  FMUL.FTZ R154, R5, R154 ;  /* 0x0000009a059a7220 */ /* 0x000fe20000410000 */
[----:B------:R-:W-:-:S02]  /*3870*/  FSEL R158, R149, RZ, P4 ;  /* 0x000000ff959e7208 */ /* 0x000fc40002000000 */
[----:B------:R-:W-:Y:S01]  /*3880*/  LOP3.LUT P4, RZ, R224, 0xff0000, RZ, 0xc0, !PT ;  /* 0x00ff0000e0ff7812 */ /* 0x000fe2000788c0ff */
[----:B------:R-:W-:-:S03]  /*3890*/  FMUL.FTZ R154, R154, UR14 ;  /* 0x0000000e9a9a7c20 */ /* 0x000fc60008410000 */
        /* <DEDUP_REMOVED lines=17> */
[----:B------:R-:W-:Y:S02]  /*39b0*/  F2FP.F16.F32.PACK_AB R154, R167, R164 ;  /* 0x000000a4a79a723e */ /* 0x000fe400000000ff */
[----:B------:R-:W-:Y:S01]  /*39c0*/  F2FP.F16.F32.PACK_AB R148, R157, R148 ;  /* 0x000000949d94723e */ /* 0x000fe200000000ff */
[----:B------:R-:W-:Y:S06]  /*39d0*/  BRA `(.L_x_2373) ;  /* 0x0000000c00f47947 */ /* 0x000fec0003800000 */
.L_x_2376:
[----:B------:R-:W-:Y:S01]  /*39e0*/  FFMA.FTZ R145, R15, R162, R163 ;  /* 0x000000a20f917223 */ /* 0x000fe200000100a3 */
[----:B------:R-:W-:-:S03]  /*39f0*/  LOP3.LUT P4, RZ, R215, 0xff0000, RZ, 0xc0, !PT ;  /* 0x00ff0000d7ff7812 */ /* 0x000fc6000788c0ff */
[----:B------:R-:W-:Y:S01]  /*3a00*/  FADD.FTZ R144, R12, -R145 ;  /* 0x800000910c907221 */ /* 0x000fe20000010000 */
[----:B------:R-:W-:-:S03]  /*3a10*/  FFMA.FTZ R145, R16, R162, R163 ;  /* 0x000000a210917223 */ /* 0x000fc600000100a3 */
[----:B-----5:R-:W-:Y:S01]  /*3a20*/  FMUL.FTZ R148, R5, R144 ;  /* 0x0000009005947220 */ /* 0x020fe20000410000 */
[----:B------:R-:W-:Y:S01]  /*3a30*/  FADD.FTZ R146, R14, -R145 ;  /* 0x800000910e927221 */ /* 0x000fe20000010000 */
[--C-:B------:R-:W-:Y:S02]  /*3a40*/  FFMA.FTZ R145, R11, R162, R163.reuse ;  /* 0x000000a20b917223 */ /* 0x100fe400000100a3 */
[----:B------:R-:W-:Y:S01]  /*3a50*/  FMUL.FTZ R144, R148, UR14 ;  /* 0x0000000e94907c20 */ /* 0x000fe20008410000 */
[----:B------:R-:W-:Y:S01]  /*3a60*/  FMUL.FTZ R159, R5, R146 ;  /* 0x00000092059f7220 */ /* 0x000fe20000410000 */
[----:B------:R-:W-:-:S03]  /*3a70*/  FFMA.FTZ R146, R10, R162, R163 ;  /* 0x000000a20a927223 */ /* 0x000fc600000100a3 */
[----:B------:R-:W-:Y:S01]  /*3a80*/  FSEL R166, R144, RZ, P4 ;  /* 0x000000ff90a67208 */ /* 0x000fe20002000000 */
[----:B------:R-:W-:Y:S01]  /*3a90*/  FMUL.FTZ R147, R159, UR14 ;  /* 0x0000000e9f937c20 */ /* 0x000fe20008410000 */
[----:B------:R-:W-:Y:S01]  /*3aa0*/  LOP3.LUT P4, RZ, R225, 0xff0000, RZ, 0xc0, !PT ;  /* 0x00ff0000e1ff7812 */ /* 0x000fe2000788c0ff */
[----:B------:R-:W-:-:S03]  /*3ab0*/  FADD.FTZ R146, R13, -R146 ;  /* 0x800000920d927221 */ /* 0x000fc60000010000 */
[----:B------:R-:W-:Y:S01]  /*3ac0*/  FSEL R196, R144, RZ, P4 ;  /* 0x000000ff90c47208 */ /* 0x000fe20002000000 */
[----:B------:R-:W-:Y:S01]  /*3ad0*/  FADD.FTZ R144, R8, -R145 ;  /* 0x8000009108907221 */ /* 0x000fe20000010000 */
[----:B------:R-:W-:Y:S01]  /*3ae0*/  ISETP.GE.U32.AND P4, PT, R214, RZ, PT ;  /* 0x000000ffd600720c */ /* 0x000fe20003f86070 */
[C---:B------:R-:W-:Y:S01]  /*3af0*/  FMUL.FTZ R155, R5.reuse, R146 ;  /* 0x00000092059b7220 */ /* 0x040fe20000410000 */
[--C-:B------:R-:W-:Y:S01]  /*3b00*/  FFMA.FTZ R146, R6, R162, R163.reuse ;  /* 0x000000a206927223 */ /* 0x100fe200000100a3 */
[----:B------:R-:W-:Y:S01]  /*3b10*/  FMUL.FTZ R152, R5, R144 ;  /* 0x0000009005987220 */ /* 0x000fe20000410000 */
[----:B------:R-:W-:Y:S01]  /*3b20*/  ISETP.GE.U32.AND.EX P4, PT, R215, 0x1000000, PT, P4 ;  /* 0x01000000d700780c */ /* 0x000fe20003f86140 */
[----:B------:R-:W-:Y:S01]  /*3b30*/  FFMA.FTZ R144, R201, R162, R163 ;  /* 0x000000a2c9907223 */ /* 0x000fe200000100a3 */
[----:B------:R-:W-:Y:S01]  /*3b40*/  FADD.FTZ R146, R9, -R146 ;  /* 0x8000009209927221 */ /* 0x000fe20000010000 */
[----:B------:R-:W-:Y:S01]  /*3b50*/  FMUL.FTZ R145, R152, UR14 ;  /* 0x0000000e98917c20 */ /* 0x000fe20008410000 */
[----:B------:R-:W-:Y:S01]  /*3b60*/  FSEL R217, R147, RZ, P4 ;  /* 0x000000ff93d97208 */ /* 0x000fe20002000000 */
[----:B------:R-:W-:Y:S01]  /*3b70*/  FADD.FTZ R144, R7, -R144 ;  /* 0x8000009007907221 */ /* 0x000fe20000010000 */
[----:B------:R-:W-:Y:S01]  /*3b80*/  ISETP.GE.U32.AND P4, PT, R224, RZ, PT ;  /* 0x000000ffe000720c */ /* 0x000fe20003f86070 */
[----:B------:R-:W-:-:S02]  /*3b90*/  FMUL.FTZ R151, R5, R146 ;  /* 0x0000009205977220 */ /* 0x000fc40000410000 */
[----:B------:R-:W-:Y:S01]  /*3ba0*/  FMUL.FTZ R150, R5, R144 ;  /* 0x0000009005967220 */ /* 0x000fe20000410000 */
[----:B------:R-:W-:Y:S01]  /*3bb0*/  ISETP.GE.U32.AND.EX P4, PT, R225, 0x1000000, PT, P4 ;  /* 0x01000000e100780c */ /* 0x000fe20003f86140 */
[----:B------:R-:W-:-:S03]  /*3bc0*/  FFMA.FTZ R144, R206, R162, R163 ;  /* 0x000000a2ce907223 */ /* 0x000fc600000100a3 */
[----:B------:R-:W-:Y:S01]  /*3bd0*/  FSEL R227, R147, RZ, P4 ;  /* 0x000000ff93e37208 */ /* 0x000fe20002000000 */
[----:B------:R-:W-:Y:S01]  /*3be0*/  FMUL.FTZ R147, R155, UR14 ;  /* 0x0000000e9b937c20 */ /* 0x000fe20008410000 */
[----:B------:R-:W-:Y:S01]  /*3bf0*/  LOP3.LUT P4, RZ, R215, 0xff, RZ, 0xc0, !PT ;  /* 0x000000ffd7ff7812 */ /* 0x000fe2000788c0ff */
[----:B------:R-:W-:Y:S01]  /*3c00*/  FADD.FTZ R146, R203, -R144 ;  /* 0x80000090cb927221 */ /* 0x000fe20000010000 */
[----:B------:R-:W-:Y:S02]  /*3c10*/  FFMA.FTZ R144, R207, R162, R163 ;  /* 0x000000a2cf907223 */ /* 0x000fe400000100a3 */
[----:B------:R-:W-:Y:S01]  /*3c20*/  FSEL R154, R145, RZ, P4 ;  /* 0x000000ff919a7208 */ /* 0x000fe20002000000 */
[----:B------:R-:W-:Y:S01]  /*3c30*/  FMUL.FTZ R149, R5, R146 ;  /* 0x0000009205957220 */ /* 0x000fe20000410000 */
[----:B------:R-:W-:Y:S01]  /*3c40*/  LOP3.LUT P4, RZ, R225, 0xff, RZ, 0xc0, !PT ;  /* 0x000000ffe1ff7812 */ /* 0x000fe2000788c0ff */
[----:B------:R-:W-:Y:S01]  /*3c50*/  FADD.FTZ R144, R205, -R144 ;  /* 0x80000090cd907221 */ /* 0x000fe20000010000 */
[----:B------:R-:W-:-:S02]  /*3c60*/  F2FP.F16.F32.PACK_AB R146, R155, R152 ;  /* 0x000000989b92723e */ /* 0x000fc400000000ff */
[----:B------:R-:W-:Y:S01]  /*3c70*/  FSEL R164, R145, RZ, P4 ;  /* 0x000000ff91a47208 */ /* 0x000fe20002000000 */
[----:B------:R-:W-:Y:S01]  /*3c80*/  FMUL.FTZ R145, R150, UR14 ;  /* 0x0000000e96917c20 */ /* 0x000fe20008410000 */
[----:B------:R-:W-:Y:S01]  /*3c90*/  LOP3.LUT P4, RZ, R215, 0xff00, RZ, 0xc0, !PT ;  /* 0x0000ff00d7ff7812 */ /* 0x000fe2000788c0ff */
[----:B------:R-:W-:Y:S01]  /*3ca0*/  FMUL.FTZ R144, R5, R144 ;  /* 0x0000009005907220 */ /* 0x000fe20000410000 */
[----:B------:R-:W-:Y:S02]  /*3cb0*/  F2FP.F16.F32.PACK_AB R155, R217, R166 ;  /* 0x000000a6d99b723e */ /* 0x000fe400000000ff */
[----:B------:R-:W-:Y:S02]  /*3cc0*/  FSEL R167, R147, RZ, P4 ;  /* 0x000000ff93a77208 */ /* 0x000fe40002000000 */
[----:B------:R-:W-:Y:S02]  /*3cd0*/  LOP3.LUT P4, RZ, R225, 0xff00, RZ, 0xc0, !PT ;  /* 0x0000ff00e1ff7812 */ /* 0x000fe4000788c0ff */
[----:B------:R-:W-:-:S02]  /*3ce0*/  F2FP.F16.F32.PACK_AB R154, R167, R154 ;  /* 0x0000009aa79a723e */ /* 0x000fc400000000ff */
[----:B------:R-:W-:Y:S01]  /*3cf0*/  FSEL R197, R147, RZ, P4 ;  /* 0x000000ff93c57208 */ /* 0x000fe20002000000 */
[----:B------:R-:W-:Y:S01]  /*3d00*/  FMUL.FTZ R147, R151, UR14 ;  /* 0x0000000e97937c20 */ /* 0x000fe20008410000 */
[----:B------:R-:W-:-:S04]  /*3d10*/  LOP3.LUT P4, RZ, R214, 0xff0000, RZ, 0xc0, !PT ;  /* 0x00ff0000d6ff7812 */ /* 0x000fc8000788c0ff */
[----:B------:R-:W-:Y:S02]  /*3d20*/  FSEL R153, R145, RZ, P4 ;  /* 0x000000ff91997208 */ /* 0x000fe40002000000 */
[----:B------:R-:W-:-:S04]  /*3d30*/  LOP3.LUT P4, RZ, R224, 0xff0000, RZ, 0xc0, !PT ;  /* 0x00ff0000e0ff7812 */ /* 0x000fc8000788c0ff */
[----:B------:R-:W-:Y:S01]  /*3d40*/  FSEL R156, R145, RZ, P4 ;  /* 0x000000ff919c7208 */ /* 0x000fe20002000000 */
[----:B------:R-:W-:Y:S01]  /*3d50*/  FMUL.FTZ R145, R149, UR14 ;  /* 0x0000000e95917c20 */ /* 0x000fe20008410000 */
[----:B------:R-:W-:-:S04]  /*3d60*/  LOP3.LUT P4, RZ, R214, 0xff000000, RZ, 0xc0, !PT ;  /* 0xff000000d6ff7812 */ /* 0x000fc8000788c0ff */
[C---:B------:R-:W-:Y:S02]  /*3d70*/  FSEL R158, R147.reuse, RZ, P4 ;  /* 0x000000ff939e7208 */ /* 0x040fe40002000000 */
[----:B------:R-:W-:Y:S02]  /*3d80*/  LOP3.LUT P4, RZ, R224, 0xff000000, RZ, 0xc0, !PT ;  /* 0xff000000e0ff7812 */ /* 0x000fe4000788c0ff */
        /* <DEDUP_REMOVED lines=18> */
[----:B------:R-:W-:Y:S01]  /*3eb0*/  F2FP.F16.F32.PACK_AB R152, R157, R152 ;  /* 0x000000989d98723e */ /* 0x000fe200000000ff */
[----:B------:R-:W-:Y:S06]  /*3ec0*/  BRA `(.L_x_2373) ;  /* 0x0000000800b87947 */ /* 0x000fec0003800000 */
.L_x_2375:
[----:B------:R-:W-:Y:S01]  /*3ed0*/  UMOV UR4, UR6 ;  /* 0x0000000600047c82 */ /* 0x000fe20008000000 */
[----:B------:R-:W-:Y:S01]  /*3ee0*/  UMOV UR5, UR7 ;  /* 0x0000000700057c82 */ /* 0x000fe20008000000 */
[----:B------:R-:W-:-:S04]  /*3ef0*/  UISETP.NE.U32.AND UP0, UPT, UR4, URZ, UPT ;  /* 0x000000ff0400728c */ /* 0x000fc8000bf05070 */
[----:B------:R-:W-:-:S09]  /*3f00*/  UISETP.NE.AND.EX UP0, UPT, UR5, URZ, UPT, UP0 ;  /* 0x000000ff0500728c */ /* 0x000fd2000bf05300 */
[----:B------:R-:W-:Y:S05]  /*3f10*/  BRA.U UP0, `(.L_x_2377) ;  /* 0x00000005004c7547 */ /* 0x000fea000b800000 */
[-C--:B------:R-:W-:Y:S01]  /*3f20*/  FFMA.FTZ R149, R15, R162.reuse, R163 ;  /* 0x000000a20f957223 */ /* 0x080fe200000100a3 */
[--C-:B------:R-:W-:Y:S01]  /*3f30*/  HADD2.F32 R150, -RZ, R39.reuse.H0_H0 ;  /* 0x20000027ff967230 */ /* 0x100fe20000004100 */
[----:B------:R-:W-:Y:S01]  /*3f40*/  LOP3.LUT P4, RZ, R215, 0xff0000, RZ, 0xc0, !PT ;  /* 0x00ff0000d7ff7812 */ /* 0x000fe2000788c0ff */
[----:B------:R-:W-:Y:S02]  /*3f50*/  HADD2.F32 R152, -RZ, R39.H1_H1 ;  /* 0x30000027ff987230 */ /* 0x000fe40000004100 */
[----:B------:R-:W-:Y:S01]  /*3f60*/  FADD.FTZ R148, R12, -R149 ;  /* 0x800000950c947221 */ /* 0x000fe20000010000 */
[----:B------:R-:W-:Y:S01]  /*3f70*/  FFMA.FTZ R149, R16, R162, R163 ;  /* 0x000000a210957223 */ /* 0x000fe200000100a3 */
[--C-:B------:R-:W-:Y:S02]  /*3f80*/  HADD2.F32 R154, -RZ, R37.reuse.H0_H0 ;  /* 0x20000025ff9a7230 */ /* 0x100fe40000004100 */
        /* <DEDUP_REMOVED lines=14> */
[----:B------:R-:W-:-:S03]  /*4070*/  ISETP.GE.U32.AND P4, PT, R214, RZ, PT ;  /* 0x000000ffd600720c */ /* 0x000fc60003f86070 */
[----:B------:R-:W-:Y:S01]  /*4080*/  FFMA.FTZ R148, R5, R148, R150 ;  /* 0x0000009405947223 */ /* 0x000fe20000010096 */
[----:B------:R-:W-:Y:S01]  /*4090*/  ISETP.GE.U32.AND.EX P4, PT, R215, 0x1000000, PT, P4 ;  /* 0x01000000d700780c */ /* 0x000fe20003f86140 */
[----:B------:R-:W-:Y:S02]  /*40a0*/  HADD2.F32 R150, -RZ, R38.H1_H1 ;  /* 0x30000026ff967230 */ /* 0x000fe40000004100 */
[----:B------:R-:W-:Y:S01]  /*40b0*/  FMUL.FTZ R149, R148, UR14 ;  /* 0x0000000e94957c20 */ /* 0x000fe20008410000 */
[----:B------:R-:W-:Y:S02]  /*40c0*/  FSEL R166, R153, RZ, P4 ;  /* 0x000000ff99a67208 */ /* 0x000fe40002000000 */
[----:B------:R-:W-:Y:S02]  /*40d0*/  ISETP.GE.U32.AND P4, PT, R224, RZ, PT ;  /* 0x000000ffe000720c */ /* 0x000fe40003f86070 */
[----:B------:R-:W-:Y:S02]  /*40e0*/  F2FP.F16.F32.PACK_AB R155, R166, R155 ;  /* 0x0000009ba69b723e */ /* 0x000fe400000000ff */
[----:B------:R-:W-:-:S04]  /*40f0*/  ISETP.GE.U32.AND.EX P4, PT, R225, 0x1000000, PT, P4 ;  /* 0x01000000e100780c */ /* 0x000fc80003f86140 */
[----:B------:R-:W-:Y:S01]  /*4100*/  FSEL R148, R153, RZ, P4 ;  /* 0x000000ff99947208 */ /* 0x000fe20002000000 */
[----:B------:R-:W-:Y:S01]  /*4110*/  FFMA.FTZ R153, R5, R152, R150 ;  /* 0x0000009805997223 */ /* 0x000fe20000010096 */
[----:B------:R-:W-:Y:S01]  /*4120*/  LOP3.LUT P4, RZ, R215, 0xff, RZ, 0xc0, !PT ;  /* 0x000000ffd7ff7812 */ /* 0x000fe2000788c0ff */
[----:B------:R-:W-:Y:S01]  /*4130*/  FFMA.FTZ R150, R201, R162, R163 ;  /* 0x000000a2c9967223 */ /* 0x000fe200000100a3 */
[----:B------:R-:W-:Y:S01]  /*4140*/  F2FP.F16.F32.PACK_AB R151, R148, R151 ;  /* 0x000000979497723e */ /* 0x000fe200000000ff */
[----:B------:R-:W-:Y:S01]  /*4150*/  FMUL.FTZ R153, R153, UR14 ;  /* 0x0000000e99997c20 */ /* 0x000fe20008410000 */
[----:B------:R-:W-:Y:S01]  /*4160*/  FSEL R164, R149, RZ, P4 ;  /* 0x000000ff95a47208 */ /* 0x000fe20002000000 */
[----:B------:R-:W-:Y:S01]  /*4170*/  FADD.FTZ R152, R7, -R150 ;  /* 0x8000009607987221 */ /* 0x000fe20000010000 */
[----:B------:R-:W-:-:S03]  /*4180*/  LOP3.LUT P4, RZ, R225, 0xff, RZ, 0xc0, !PT ;  /* 0x000000ffe1ff7812 */ /* 0x000fc6000788c0ff */
[----:B------:R-:W-:Y:S01]  /*4190*/  FFMA.FTZ R152, R5, R152, R154 ;  /* 0x0000009805987223 */ /* 0x000fe2000001009a */
[----:B------:R-:W-:Y:S01]  /*41a0*/  FSEL R150, R149, RZ, P4 ;  /* 0x000000ff95967208 */ /* 0x000fe20002000000 */
[-CC-:B------:R-:W-:Y:S01]  /*41b0*/  FFMA.FTZ R154, R6, R162.reuse, R163.reuse ;  /* 0x000000a2069a7223 */ /* 0x180fe200000100a3 */
[----:B------:R-:W-:Y:S01]  /*41c0*/  LOP3.LUT P4, RZ, R215, 0xff00, RZ, 0xc0, !PT ;  /* 0x0000ff00d7ff7812 */ /* 0x000fe2000788c0ff */
[----:B------:R-:W-:Y:S01]  /*41d0*/  FMUL.FTZ R149, R152, UR14 ;  /* 0x0000000e98957c20 */ /* 0x000fe20008410000 */
[----:B------:R-:W-:Y:S01]  /*41e0*/  FFMA.FTZ R152, R206, R162, R163 ;  /* 0x000000a2ce987223 */ /* 0x000fe200000100a3 */
[----:B------:R-:W-:Y:S01]  /*41f0*/  FADD.FTZ R154, R9, -R154 ;  /* 0x8000009a099a7221 */ /* 0x000fe20000010000 */
[----:B------:R-:W-:Y:S02]  /*4200*/  FSEL R167, R153, RZ, P4 ;  /* 0x000000ff99a77208 */ /* 0x000fe40002000000 */
[----:B------:R-:W-:Y:S01]  /*4210*/  LOP3.LUT P4, RZ, R225, 0xff00, RZ, 0xc0, !PT ;  /* 0x0000ff00e1ff7812 */ /* 0x000fe2000788c0ff */
[----:B------:R-:W-:Y:S01]  /*4220*/  FFMA.FTZ R156, R5, R154, R156 ;  /* 0x0000009a059c7223 */ /* 0x000fe2000001009c */
[----:B------:R-:W-:-:S02]  /*4230*/  HADD2.F32 R154, -RZ, R36.H1_H1 ;  /* 0x30000024ff9a7230 */ /* 0x000fc40000004100 */
[----:B------:R-:W-:Y:S01]  /*4240*/  FADD.FTZ R152, R203, -R152 ;  /* 0x80000098cb987221 */ /* 0x000fe20000010000 */
[----:B------:R-:W-:Y:S01]  /*4250*/  FSEL R153, R153, RZ, P4 ;  /* 0x000000ff99997208 */ /* 0x000fe20002000000 */
[----:B------:R-:W-:Y:S01]  /*4260*/  FMUL.FTZ R159, R156, UR14 ;  /* 0x0000000e9c9f7c20 */ /* 0x000fe20008410000 */
[----:B------:R-:W-:Y:S01]  /*4270*/  LOP3.LUT P4, RZ, R214, 0xff0000, RZ, 0xc0, !PT ;  /* 0x00ff0000d6ff7812 */ /* 0x000fe2000788c0ff */
[----:B------:R-:W-:Y:S01]  /*4280*/  FFMA.FTZ R157, R5, R152, R154 ;  /* 0x00000098059d7223 */ /* 0x000fe2000001009a */
[----:B------:R-:W-:Y:S01]  /*4290*/  FFMA.FTZ R152, R207, R162, R163 ;  /* 0x000000a2cf987223 */ /* 0x000fe200000100a3 */
[----:B------:R-:W-:Y:S01]  /*42a0*/  HADD2.F32 R156, -RZ, R36.H0_H0 ;  /* 0x20000024ff9c7230 */ /* 0x000fe20000004100 */
[----:B------:R-:W-:Y:S01]  /*42b0*/  FSEL R158, R149, RZ, P4 ;  /* 0x000000ff959e7208 */ /* 0x000fe20002000000 */
[----:B------:R-:W-:Y:S01]  /*42c0*/  FMUL.FTZ R157, R157, UR14 ;  /* 0x0000000e9d9d7c20 */ /* 0x000fe20008410000 */
[----:B------:R-:W-:Y:S01]  /*42d0*/  LOP3.LUT P4, RZ, R224, 0xff0000, RZ, 0xc0, !PT ;  /* 0x00ff0000e0ff7812 */ /* 0x000fe2000788c0ff */
[----:B------:R-:W-:Y:S01]  /*42e0*/  FADD.FTZ R154, R205, -R152 ;  /* 0x80000098cd9a7221 */ /* 0x000fe20000010000 */
[----:B------:R-:W-:-:S02]  /*42f0*/  F2FP.F16.F32.PACK_AB R150, R153, R150 ;  /* 0x000000969996723e */ /* 0x000fc400000000ff */
[----:B------:R-:W-:Y:S01]  /*4300*/  FSEL R149, R149, RZ, P4 ;  /* 0x000000ff95957208 */ /* 0x000fe20002000000 */
[----:B------:R-:W-:Y:S01]  /*4310*/  FFMA.FTZ R154, R5, R154, R156 ;  /* 0x0000009a059a7223 */ /* 0x000fe2000001009c */
[----:B------:R-:W-:-:S03]  /*4320*/  LOP3.LUT P4, RZ, R214, 0xff000000, RZ, 0xc0, !PT ;  /* 0xff000000d6ff7812 */ /* 0x000fc6000788c0ff */
[----:B------:R-:W-:Y:S01]  /*4330*/  FMUL.FTZ R154, R154, UR14 ;  /* 0x0000000e9a9a7c20 */ /* 0x000fe20008410000 */
        /* <DEDUP_REMOVED lines=17> */
.L_x_2377:
[-CC-:B------:R-:W-:Y:S01]  /*4450*/  FFMA.FTZ R145, R15, R162.reuse, R163.reuse ;  /* 0x000000a20f917223 */ /* 0x180fe200000100a3 */
[--C-:B------:R-:W-:Y:S01]  /*4460*/  HADD2.F32 R146, -RZ, R39.reuse.H0_H0 ;  /* 0x20000027ff927230 */ /* 0x100fe20000004100 */
[----:B------:R-:W-:Y:S01]  /*4470*/  LOP3.LUT P4, RZ, R215, 0xff0000, RZ, 0xc0, !PT ;  /* 0x00ff0000d7ff7812 */ /* 0x000fe2000788c0ff */
[-C--:B------:R-:W-:Y:S01]  /*4480*/  FFMA.FTZ R150, R10, R162.reuse, R163 ;  /* 0x000000a20a967223 */ /* 0x080fe200000100a3 */
[----:B------:R-:W-:Y:S01]  /*4490*/  FADD.FTZ R144, R12, -R145 ;  /* 0x800000910c907221 */ /* 0x000fe20000010000 */
[----:B------:R-:W-:Y:S02]  /*44a0*/  FFMA.FTZ R145, R16, R162, R163 ;  /* 0x000000a210917223 */ /* 0x000fe400000100a3 */
[----:B------:R-:W-:Y:S01]  /*44b0*/  FADD.FTZ R150, R13, -R150 ;  /* 0x800000960d967221 */ /* 0x000fe20000010000 */
[----:B-----5:R-:W-:Y:S01]  /*44c0*/  FFMA.FTZ R149, R5, R144, R146 ;  /* 0x0000009005957223 */ /* 0x020fe20000010092 */
[----:B------:R-:W-:Y:S02]  /*44d0*/  HADD2.F32 R146, -RZ, R39.H1_H1 ;  /* 0x30000027ff927230 */ /* 0x000fe40000004100 */
[----:B------:R-:W-:Y:S01]  /*44e0*/  FADD.FTZ R144, R14, -R145 ;  /* 0x800000910e907221 */ /* 0x000fe20000010000 */
[----:B------:R-:W-:Y:S01]  /*44f0*/  FFMA.FTZ R145, R11, R162, R163 ;  /* 0x000000a20b917223 */ /* 0x000fe200000100a3 */
[----:B------:R-:W-:-:S02]  /*4500*/  FMUL.FTZ R151, R149, UR14 ;  /* 0x0000000e95977c20 */ /* 0x000fc40008410000 */
[----:B------:R-:W-:Y:S01]  /*4510*/  FFMA.FTZ R166, R5, R144, R146 ;  /* 0x0000009005a67223 */ /* 0x000fe20000010092 */
[--C-:B------:R-:W-:Y:S02]  /*4520*/  HADD2.F32 R146, -RZ, R38.reuse.H0_H0 ;  /* 0x20000026ff927230 */ /* 0x100fe40000004100 */
[----:B------:R-:W-:Y:S01]  /*4530*/  FADD.FTZ R144, R8, -R145 ;  /* 0x8000009108907221 */ /* 0x000fe20000010000 */
[----:B------:R-:W-:Y:S01]  /*4540*/  FSEL R155, R151, RZ, P4 ;  /* 0x000000ff979b7208 */ /* 0x000fe20002000000 */
[----:B------:R-:W-:Y:S01]  /*4550*/  FMUL.FTZ R147, R166, UR14 ;  /* 0x0000000ea6937c20 */ /* 0x000fe20008410000 */
[----:B------:R-:W-:Y:S01]  /*4560*/  LOP3.LUT P4, RZ, R225, 0xff0000, RZ, 0xc0, !PT ;  /* 0x00ff0000e1ff7812 */ /* 0x000fe2000788c0ff */
[----:B------:R-:W-:Y:S01]  /*4570*/  FFMA.FTZ R152, R5, R144, R146 ;  /* 0x0000009005987223 */ /* 0x000fe20000010092 */
[----:B------:R-:W-:Y:S02]  /*4580*/  HADD2.F32 R144, -RZ, R38.H1_H1 ;  /* 0x30000026ff907230 */ /* 0x000fe40000004100 */
[----:B------:R-:W-:Y:S01]  /*4590*/  FSEL R151, R151, RZ, P4 ;  /* 0x000000ff97977208 */ /* 0x000fe20002000000 */
[----:B------:R-:W-:Y:S01]  /*45a0*/  FMUL.FTZ R145, R152, UR14 ;  /* 0x0000000e98917c20 */ /* 0x000fe20008410000 */
[----:B------:R-:W-:Y:S01]  /*45b0*/  ISETP.GE.U32.AND P4, PT, R214, RZ, PT ;  /* 0x000000ffd600720c */ /* 0x000fe20003f86070 */
[----:B------:R-:W-:Y:S01]  /*45c0*/  FFMA.FTZ R217, R5, R150, R144 ;  /* 0x0000009605d97223 */ /* 0x000fe20000010090 */
[----:B------:R-:W-:Y:S01]  /*45d0*/  FFMA.FTZ R144, R201, R162, R163 ;  /* 0x000000a2c9907223 */ /* 0x000fe200000100a3 */
[----:B------:R-:W-:Y:S01]  /*45e0*/  HADD2.F32 R146, -RZ, R37.H0_H0 ;  /* 0x20000025ff927230 */ /* 0x000fe20000004100 */
[----:B------:R-:W-:-:S02]  /*45f0*/  ISETP.GE.U32.AND.EX P4, PT, R215, 0x1000000, PT, P4 ;  /* 0x01000000d700780c */ /* 0x000fc40003f86140 */
[----:B------:R-:W-:Y:S02]  /*4600*/  FADD.FTZ R144, R7, -R144 ;  /* 0x8000009007907221 */ /* 0x000fe40000010000 */
[----:B------:R-:W-:Y:S02]  /*4610*/  FSEL R148, R147, RZ, P4 ;  /* 0x000000ff93947208 */ /* 0x000fe40002000000 */
[----:B------:R-:W-:Y:S01]  /*4620*/  ISETP.GE.U32.AND P4, PT, R224, RZ, PT ;  /* 0x000000ffe000720c */ /* 0x000fe20003f86070 */
[----:B------:R-:W-:Y:S01]  /*4630*/  FFMA.FTZ R150, R5, R144, R146 ;  /* 0x0000009005967223 */ /* 0x000fe20000010092 */
[----:B------:R-:W-:Y:S01]  /*4640*/  FFMA.FTZ R144, R6, R162, R163 ;  /* 0x000000a206907223 */ /* 0x000fe200000100a3 */
[----:B------:R-:W-:Y:S01]  /*4650*/  HADD2.F32 R146, -RZ, R37.H1_H1 ;  /* 0x30000025ff927230 */ /* 0x000fe20000004100 */
[----:B------:R-:W-:Y:S02]  /*4660*/  ISETP.GE.U32.AND.EX P4, PT, R225, 0x1000000, PT, P4 ;  /* 0x01000000e100780c */ /* 0x000fe40003f86140 */
[----:B------:R-:W-:Y:S01]  /*4670*/  FADD.FTZ R144, R9, -R144 ;  /* 0x8000009009907221 */ /* 0x000fe20000010000 */
[----:B------:R-:W-:-:S02]  /*4680*/  F2FP.F16.F32.PACK_AB R155, R148, R155 ;  /* 0x0000009b949b723e */ /* 0x000fc400000000ff */
[----:B------:R-:W-:Y:S01]  /*4690*/  FSEL R196, R147, RZ, P4 ;  /* 0x000000ff93c47208 */ /* 0x000fe20002000000 */
[----:B------:R-:W-:Y:S01]  /*46a0*/  FMUL.FTZ R147, R217, UR14 ;  /* 0x0000000ed9937c20 */ /* 0x000fe20008410000 */
[----:B------:R-:W-:Y:S01]  /*46b0*/  LOP3.LUT P4, RZ, R215, 0xff, RZ, 0xc0, !PT ;  /* 0x000000ffd7ff7812 */ /* 0x000fe2000788c0ff */
[----:B------:R-:W-:Y:S01]  /*46c0*/  FFMA.FTZ R165, R5, R144, R146 ;  /* 0x0000009005a57223 */ /* 0x000fe20000010092 */
[----:B------:R-:W-:Y:S01]  /*46d0*/  FFMA.FTZ R144, R206, R162, R163 ;  /* 0x000000a2ce907223 */ /* 0x000fe200000100a3 */
[----:B------:R-:W-:Y:S01]  /*46e0*/  HADD2.F32 R146, -RZ, R36.H1_H1 ;  /* 0x30000024ff927230 */ /* 0x000fe20000004100 */
[----:B------:R-:W-:Y:S02]  /*46f0*/  FSEL R154, R145, RZ, P4 ;  /* 0x000000ff919a7208 */ /* 0x000fe40002000000 */
[----:B------:R-:W-:Y:S01]  /*4700*/  LOP3.LUT P4, RZ, R225, 0xff, RZ, 0xc0, !PT ;  /* 0x000000ffe1ff7812 */ /* 0x000fe2000788c0ff */
[----:B------:R-:W-:Y:S01]  /*4710*/  FADD.FTZ R144, R203, -R144 ;  /* 0x80000090cb907221 */ /* 0x000fe20000010000 */
[----:B------:R-:W-:-:S02]  /*4720*/  F2FP.F16.F32.PACK_AB R151, R196, R151 ;  /* 0x00000097c497723e */ /* 0x000fc400000000ff */
[----:B------:R-:W-:Y:S01]  /*4730*/  FSEL R164, R145, RZ, P4 ;  /* 0x000000ff91a47208 */ /* 0x000fe20002000000 */
[----:B------:R-:W-:Y:S01]  /*4740*/  FMUL.FTZ R145, R150, UR14 ;  /* 0x0000000e96917c20 */ /* 0x000fe20008410000 */
[----:B------:R-:W-:Y:S01]  /*4750*/  LOP3.LUT P4, RZ, R215, 0xff00, RZ, 0xc0, !PT ;  /* 0x0000ff00d7ff7812 */ /* 0x000fe2000788c0ff */
[----:B------:R-:W-:Y:S01]  /*4760*/  FFMA.FTZ R153, R5, R144, R146 ;  /* 0x0000009005997223 */ /* 0x000fe20000010092 */
[----:B------:R-:W-:Y:S01]  /*4770*/  FFMA.FTZ R144, R207, R162, R163 ;  /* 0x000000a2cf907223 */ /* 0x000fe200000100a3 */
[----:B------:R-:W-:Y:S01]  /*4780*/  HADD2.F32 R146, -RZ, R36.H0_H0 ;  /* 0x20000024ff927230 */ /* 0x000fe20000004100 */
        /* <DEDUP_REMOVED lines=8> */
[----:B------:R-:W-:Y:S02]  /*4810*/  F2FP.F16.F32.PACK_AB R146, R217, R152 ;  /* 0x00000098d992723e */ /* 0x000fe400000000ff */
[----:B------:R-:W-:Y:S02]  /*4820*/  FSEL R156, R145, RZ, P4 ;  /* 0x000000ff919c7208 */ /* 0x000fe40002000000 */
[----:B------:R-:W-:-:S04]  /*4830*/  LOP3.LUT P4, RZ, R224, 0xff0000, RZ, 0xc0, !PT ;  /* 0x00ff0000e0ff7812 */ /* 0x000fc8000788c0ff */
[----:B------:R-:W-:Y:S01]  /*4840*/  FSEL R158, R145, RZ, P4 ;  /* 0x000000ff919e7208 */ /* 0x000fe20002000000 */
[----:B------:R-:W-:Y:S01]  /*4850*/  FMUL.FTZ R145, R153, UR14 ;  /* 0x0000000e99917c20 */ /* 0x000fe20008410000 */
[----:B------:R-:W-:-:S04]  /*4860*/  LOP3.LUT P4, RZ, R214, 0xff000000, RZ, 0xc0, !PT ;  /* 0xff000000d6ff7812 */ /* 0x000fc8000788c0ff */
[----:B------:R-:W-:Y:S02]  /*4870*/  FSEL R167, R147, RZ, P4 ;  /* 0x000000ff93a77208 */ /* 0x000fe40002000000 */
[----:B------:R-:W-:-:S04]  /*4880*/  LOP3.LUT P4, RZ, R224, 0xff000000, RZ, 0xc0, !PT ;  /* 0xff000000e0ff7812 */ /* 0x000fc8000788c0ff */
[----:B------:R-:W-:Y:S02]  /*4890*/  FSEL R197, R147, RZ, P4 ;  /* 0x000000ff93c57208 */ /* 0x000fe40002000000 */
[----:B------:R-:W-:Y:S02]  /*48a0*/  LOP3.LUT P4, RZ, R214, 0xff00, RZ, 0xc0, !PT ;  /* 0x0000ff00d6ff7812 */ /* 0x000fe4000788c0ff */
[----:B------:R-:W-:Y:S01]  /*48b0*/  F2FP.F16.F32.PACK_AB R147, R166, R149 ;  /* 0x00000095a693723e */ /* 0x000fe200000000ff */
[----:B------:R-:W-:Y:S01]  /*48c0*/  FMUL.FTZ R149, R144, UR14 ;  /* 0x0000000e90957c20 */ /* 0x000fe20008410000 */
[----:B------:R-:W-:Y:S02]  /*48d0*/  FSEL R157, R145, RZ, P4 ;  /* 0x000000ff919d7208 */ /* 0x000fe40002000000 */
        /* <DEDUP_REMOVED lines=10> */
[----:B------:R-:W-:Y:S02]  /*4980*/  F2FP.F16.F32.PACK_AB R153, R167, R156 ;  /* 0x0000009ca799723e */ /* 0x000fe400000000ff */
[----:B------:R-:W-:Y:S02]  /*4990*/  F2FP.F16.F32.PACK_AB R148, R159, R148 ;  /* 0x000000949f94723e */ /* 0x000fe400000000ff */
[----:B------:R-:W-:-:S07]  /*49a0*/  F2FP.F16.F32.PACK_AB R152, R157, R152 ;  /* 0x000000989d98723e */ /* 0x000fce00000000ff */
.L_x_2373:
        /* <DEDUP_REMOVED lines=14> */
.L_x_2369:
[----:B------:R-:W-:Y:S05]  /*4a90*/  BSYNC.RECONVERGENT B0 ;  /* 0x0000000000007941 */ /* 0x000fea0003800200 */
.L_x_2368:
        /* <DEDUP_REMOVED lines=12> */
[-C--:B0-----:R-:W-:Y:S01]  /*4b60*/  FFMA.FTZ R145, R29, R162.reuse, R163 ;  /* 0x000000a21d917223 */ /* 0x081fe200000100a3 */
[----:B------:R-:W-:Y:S01]  /*4b70*/  HADD2.F32 R146, -RZ, R35.H0_H0 ;  /* 0x20000023ff927230 */ /* 0x000fe20000004100 */
[----:B------:R-:W-:Y:S02]  /*4b80*/  LOP3.LUT P6, RZ, R213, 0xff0000, RZ, 0xc0, !PT ;  /* 0x00ff0000d5ff7812 */ /* 0x000fe400078cc0ff */
[----:B------:R-:W-:Y:S01]  /*4b90*/  FADD.FTZ R144, R30, -R145 ;  /* 0x800000911e907221 */ /* 0x000fe20000010000 */
[----:B------:R-:W-:-:S03]  /*4ba0*/  FFMA.FTZ R145, R25, R162, R163 ;  /* 0x000000a219917223 */ /* 0x000fc600000100a3 */
[----:B-----5:R-:W-:Y:S01]  /*4bb0*/  FFMA.FTZ R147, R5, R144, R146 ;  /* 0x0000009005937223 */ /* 0x020fe20000010092 */
[----:B------:R-:W-:Y:S01]  /*4bc0*/  FFMA.FTZ R144, R168, R162, R163 ;  /* 0x000000a2a8907223 */ /* 0x000fe200000100a3 */
[----:B------:R-:W-:Y:S02]  /*4bd0*/  HADD2.F32 R146, -RZ, R35.H1_H1 ;  /* 0x30000023ff927230 */ /* 0x000fe40000004100 */
[----:B------:R-:W-:Y:S01]  /*4be0*/  FMUL.FTZ R151, R147, UR14 ;  /* 0x0000000e93977c20 */ /* 0x000fe20008410000 */
[----:B------:R-:W-:-:S04]  /*4bf0*/  FADD.FTZ R144, R31, -R144 ;  /* 0x800000901f907221 */ /* 0x000fc80000010000 */
[----:B------:R-:W-:Y:S01]  /*4c00*/  FSEL R148, R151, RZ, P6 ;  /* 0x000000ff97947208 */ /* 0x000fe20003000000 */
[----:B------:R-:W-:Y:S01]  /*4c10*/  FFMA.FTZ R228, R5, R144, R146 ;  /* 0x0000009005e47223 */ /* 0x000fe20000010092 */
[----:B------:R-:W-:Y:S01]  /*4c20*/  LOP3.LUT P6, RZ, R223, 0xff0000, RZ, 0xc0, !PT ;  /* 0x00ff0000dfff7812 */ /* 0x000fe200078cc0ff */
[--C-:B------:R-:W-:Y:S02]  /*4c30*/  HADD2.F32 R146, -RZ, R34.reuse.H0_H0 ;  /* 0x20000022ff927230 */ /* 0x100fe40000004100 */
[----:B------:R-:W-:Y:S01]  /*4c40*/  FADD.FTZ R144, R26, -R145 ;  /* 0x800000911a907221 */ /* 0x000fe20000010000 */
[----:B------:R-:W-:Y:S01]  /*4c50*/  FMUL.FTZ R150, R228, UR14 ;  /* 0x0000000ee4967c20 */ /* 0x000fe20008410000 */
[----:B------:R-:W-:Y:S01]  /*4c60*/  FSEL R151, R151, RZ, P6 ;  /* 0x000000ff97977208 */ /* 0x000fe20003000000 */
[----:B------:R-:W-:Y:S01]  /*4c70*/  FFMA.FTZ R145, R19, R162, R163 ;  /* 0x000000a213917223 */ /* 0x000fe200000100a3 */
[----:B------:R-:W-:Y:S01]  /*4c80*/  ISETP.GE.U32.AND P6, PT, R212, RZ, PT ;  /* 0x000000ffd400720c */ /* 0x000fe20003fc6070 */
[----:B------:R-:W-:Y:S01]  /*4c90*/  FFMA.FTZ R196, R5, R144, R146 ;  /* 0x0000009005c47223 */ /* 0x000fe20000010092 */
[----:B------:R-:W-:Y:S01]  /*4ca0*/  HADD2.F32 R146, -RZ, R34.H1_H1 ;  /* 0x30000022ff927230 */ /* 0x000fe20000004100 */
[----:B------:R-:W-:-:S02]  /*4cb0*/  F2FP.F16.F32.PACK_AB R147, R228, R147 ;  /* 0x00000093e493723e */ /* 0x000fc400000000ff */
[----:B------:R-:W-:Y:S01]  /*4cc0*/  ISETP.GE.U32.AND.EX P6, PT, R213, 0x1000000, PT, P6 ;  /* 0x01000000d500780c */ /* 0x000fe20003fc6160 */
[----:B------:R-:W-:-:S03]  /*4cd0*/  FMUL.FTZ R144, R196, UR14 ;  /* 0x0000000ec4907c20 */ /* 0x000fc60008410000 */
[----:B------:R-:W-:Y:S02]  /*4ce0*/  FSEL R155, R150, RZ, P6 ;  /* 0x000000ff969b7208 */ /* 0x000fe40003000000 */
[----:B------:R-:W-:Y:S02]  /*4cf0*/  ISETP.GE.U32.AND P6, PT, R222, RZ, PT ;  /* 0x000000ffde00720c */ /* 0x000fe40003fc6070 */
[----:B------:R-:W-:Y:S02]  /*4d00*/  F2FP.F16.F32.PACK_AB R155, R155, R148 ;  /* 0x000000949b9b723e */ /* 0x000fe400000000ff */
[----:B------:R-:W-:-:S04]  /*4d10*/  ISETP.GE.U32.AND.EX P6, PT, R223, 0x1000000, PT, P6 ;  /* 0x01000000df00780c */ /* 0x000fc80003fc6160 */
[----:B------:R-:W-:Y:S02]  /*4d20*/  FSEL R150, R150, RZ, P6 ;  /* 0x000000ff96967208 */ /* 0x000fe40003000000 */
[----:B------:R-:W-:Y:S02]  /*4d30*/  LOP3.LUT P6, RZ, R213, 0xff, RZ, 0xc0, !PT ;  /* 0x000000ffd5ff7812 */ /* 0x000fe400078cc0ff */
[----:B------:R-:W-:Y:S02]  /*4d40*/  F2FP.F16.F32.PACK_AB R151, R150, R151 ;  /* 0x000000979697723e */ /* 0x000fe400000000ff */
        /* <DEDUP_REMOVED lines=54> */
[----:B------:R-:W-:Y:S01]  /*50b0*/  F2FP.F16.F32.PACK_AB R148, R159, R156 ;  /* 0x0000009c9f94723e */ /* 0x000fe200000000ff */
[----:B------:R-:W-:Y:S06]  /*50c0*/  BRA `(.L_x_2383) ;  /* 0x0000001c00ac7947 */ /* 0x000fec0003800000 */
.L_x_2382:
[----:B0-----:R-:W-:Y:S01]  /*50d0*/  FFMA.FTZ R149, R29, R162, R163 ;  /* 0x000000a21d957223 */ /* 0x001fe200000100a3 */
[----:B------:R-:W-:Y:S01]  /*50e0*/  HADD2.F32 R150, -RZ, R35.H0_H0 ;  /* 0x20000023ff967230 */ /* 0x000fe20000004100 */
[----:B------:R-:W-:Y:S01]  /*50f0*/  LOP3.LUT P6, RZ, R213, 0xff0000, RZ, 0xc0, !PT ;  /* 0x00ff0000d5ff7812 */ /* 0x000fe200078cc0ff */
[----:B------:R-:W-:Y:S02]  /*5100*/  HADD2.F32 R152, -RZ, R34.H0_H0 ;  /* 0x20000022ff987230 */ /* 0x000fe40000004100 */
[----:B------:R-:W-:-:S04]  /*5110*/  FADD.FTZ R148, R30, -R149 ;  /* 0x800000951e947221 */ /* 0x000fc80000010000 */
[----:B-----5:R-:W-:Y:S01]  /*5120*/  FFMA.FTZ R148, R5, R148, R150 ;  /* 0x0000009405947223 */ /* 0x020fe20000010096 */
[----:B------:R-:W-:-:S03]  /*5130*/  HADD2.F32 R150, -RZ, R35.H1_H1 ;  /* 0x30000023ff967230 */ /* 0x000fc60000004100 */
        /* <DEDUP_REMOVED lines=8> */
[----:B------:R-:W-:-:S04]  /*51c0*/  FFMA.FTZ R148, R5, R148, R150 ;  /* 0x0000009405947223 */ /* 0x000fc80000010096 */
[----:B------:R-:W-:-:S05]  /*51d0*/  FMUL.FTZ R149, R148, UR14 ;  /* 0x0000000e94957c20 */ /* 0x000fca0008410000 */
[----:B------:R-:W-:Y:S02]  /*51e0*/  FSEL R148, R149, RZ, P6 ;  /* 0x000000ff95947208 */ /* 0x000fe40003000000 */
[----:B------:R-:W-:Y:S02]  /*51f0*/  ISETP.GE.U32.AND P6, PT, R222, RZ, PT ;  /* 0x000000ffde00720c */ /* 0x000fe40003fc6070 */
[----:B------:R-:W-:Y:S02]  /*5200*/  F2FP.F16.F32.PACK_AB R155, R148, R155 ;  /* 0x0000009b949b723e */ /* 0x000fe400000000ff */
[----:B------:R-:W-:-:S04]  /*5210*/  ISETP.GE.U32.AND.EX P6, PT, R223, 0x1000000, PT, P6 ;  /* 0x01000000df00780c */ /* 0x000fc80003fc6160 */
[----:B------:R-:W-:Y:S01]  /*5220*/  FSEL R196, R149, RZ, P6 ;  /* 0x000000ff95c47208 */ /* 0x000fe20003000000 */
[-C--:B------:R-:W-:Y:S01]  /*5230*/  FFMA.FTZ R149, R25, R162.reuse, R163 ;  /* 0x000000a219957223 */ /* 0x080fe200000100a3 */
[----:B------:R-:W-:Y:S02]  /*5240*/  LOP3.LUT P6, RZ, R213, 0xff, RZ, 0xc0, !PT ;  /* 0x000000ffd5ff7812 */ /* 0x000fe400078cc0ff */
[----:B------:R-:W-:Y:S01]  /*5250*/  F2FP.F16.F32.PACK_AB R151, R196, R151 ;  /* 0x00000097c497723e */ /* 0x000fe200000000ff */
[----:B------:R-:W-:Y:S01]  /*5260*/  FADD.FTZ R150, R26, -R149 ;  /* 0x800000951a967221 */ /* 0x000fe20000010000 */
[----:B------:R-:W-:-:S03]  /*5270*/  FFMA.FTZ R149, R19, R162, R163 ;  /* 0x000000a213957223 */ /* 0x000fc600000100a3 */
        /* <DEDUP_REMOVED lines=47> */
[----:B------:R-:W-:-:S04]  /*5570*/  FFMA.FTZ R150, R5, R150, R152 ;  /* 0x0000009605967223 */ /* 0x000fc80000010098 */
[----:B------:R-:W-:-:S05]  /*5580*/  FMUL.FTZ R150, R150, UR14 ;  /* 0x0000000e96967c20 */ /* 0x000fca0008410000 */
[----:B------:R-:W-:Y:S02]  /*5590*/  FSEL R152, R150, RZ, P6 ;  /* 0x000000ff96987208 */ /* 0x000fe40003000000 */
[----:B------:R-:W-:Y:S02]  /*55a0*/  LOP3.LUT P6, RZ, R222, 0xff, RZ, 0xc0, !PT ;  /* 0x000000ffdeff7812 */ /* 0x000fe400078cc0ff */
[----:B------:R-:W-:Y:S02]  /*55b0*/  F2FP.F16.F32.PACK_AB R152, R157, R152 ;  /* 0x000000989d98723e */ /* 0x000fe400000000ff */
[----:B------:R-:W-:Y:S02]  /*55c0*/  FSEL R156, R150, RZ, P6 ;  /* 0x000000ff969c7208 */ /* 0x000fe40003000000 */
[----:B------:R-:W-:Y:S02]  /*55d0*/  F2FP.F16.F32.PACK_AB R150, R197, R166 ;  /* 0x000000a6c596723e */ /* 0x000fe400000000ff */
[----:B------:R-:W-:Y:S01]  /*55e0*/  F2FP.F16.F32.PACK_AB R148, R159, R156 ;  /* 0x0000009c9f94723e */ /* 0x000fe200000000ff */
[----:B------:R-:W-:Y:S06]  /*55f0*/  BRA `(.L_x_2383) ;  /* 0x0000001800607947 */ /* 0x000fec0003800000 */
.L_x_2381:
        /* <DEDUP_REMOVED lines=25> */
[----:B------:R-:W-:-:S04]  /*5790*/  F2FP.F16.F32.PACK_AB R147, R196, R147 ;  /* 0x00000093c493723e */ /* 0x000fc800000000ff */
[----:B------:R-:W-:Y:S02]  /*57a0*/  FSEL R226, R144, RZ, P6 ;  /* 0x000000ff90e27208 */ /* 0x000fe40003000000 */
[----:B------:R-:W-:Y:S02]  /*57b0*/  ISETP.GE.U32.AND P6, PT, R222, RZ, PT ;  /* 0x000000ffde00720c */ /* 0x000fe40003fc6070 */
[----:B------:R-:W-:Y:S02]  /*57c0*/  F2FP.F16.F32.PACK_AB R155, R226, R155 ;  /* 0x0000009be29b723e */ /* 0x000fe400000000ff */
        /* <DEDUP_REMOVED lines=12> */
[----:B------:R-:W-:-:S04]  /*5890*/  F2FP.F16.F32.PACK_AB R146, R167, R146 ;  /* 0x00000092a792723e */ /* 0x000fc800000000ff */
        /* <DEDUP_REMOVED lines=41> */
.L_x_2384:
        /* <DEDUP_REMOVED lines=75> */
.L_x_2380:
[----:B------:R-:W-:-:S04]  /*5fe0*/  UISETP.NE.U32.AND UP0, UPT, UR16, URZ, UPT ;  /* 0x000000ff1000728c */ /* 0x000fc8000bf05070 */
[----:B------:R-:W-:-:S09]  /*5ff0*/  UISETP.NE.AND.EX UP0, UPT, UR17, URZ, UPT, UP0 ;  /* 0x000000ff1100728c */ /* 0x000fd2000bf05300 */
[----:B------:R-:W-:Y:S05]  /*6000*/  BRA.U !UP0, `(.L_x_2385) ;  /* 0x0000000908107547 */ /* 0x000fea000b800000 */
[----:B0-----:R-:W0:Y:S02]  /*6010*/  LDC.64 R152, c[0x0][0x478] ;  /* 0x00011e00ff987b82 */ /* 0x001e240000000a00 */
[----:B0-----:R-:W-:-:S04]  /*6020*/  ISETP.NE.U32.AND P5, PT, R152, RZ, PT ;  /* 0x000000ff9800720c */ /* 0x001fc80003fa5070 */
[----:B------:R-:W-:-:S13]  /*6030*/  ISETP.NE.AND.EX P5, PT, R153, RZ, PT, P5 ;  /* 0x000000ff9900720c */ /* 0x000fda0003fa5350 */
[----:B------:R-:W-:Y:S05]  /*6040*/  @!P5 BRA `(.L_x_2386) ;  /* 0x000000040008d947 */ /* 0x000fea0003800000 */
[-CC-:B------:R-:W-:Y:S01]  /*6050*/  FFMA.FTZ R144, R168, R162.reuse, R163.reuse ;  /* 0x000000a2a8907223 */ /* 0x180fe200000100a3 */
[--C-:B------:R-:W-:Y:S02]  /*6060*/  HADD2.F32 R146, -RZ, R35.reuse.H1_H1 ;  /* 0x30000023ff927230 */ /* 0x100fe40000004100 */
[----:B------:R-:W-:Y:S01]  /*6070*/  FFMA.FTZ R145, R29, R162, R163 ;  /* 0x000000a21d917223 */ /* 0x000fe200000100a3 */
[----:B------:R-:W-:Y:S01]  /*6080*/  ISETP.GE.U32.AND P6, PT, R212, RZ, PT ;  /* 0x000000ffd400720c */ /* 0x000fe20003fc6070 */
[----:B------:R-:W-:Y:S01]  /*6090*/  FADD.FTZ R144, R31, -R144 ;  /* 0x800000901f907221 */ /* 0x000fe20000010000 */
[----:B------:R-:W-:Y:S02]  /*60a0*/  HADD2.F32 R154, -RZ, R32.H1_H1 ;  /* 0x30000020ff9a7230 */ /* 0x000fe40000004100 */
[----:B------:R-:W-:Y:S01]  /*60b0*/  ISETP.GE.U32.AND.EX P6, PT, R213, 0x1000000, PT, P6 ;  /* 0x01000000d500780c */ /* 0x000fe20003fc6160 */
[----:B-----5:R-:W-:Y:S01]  /*60c0*/  FFMA.FTZ R226, R5, R144, R146 ;  /* 0x0000009005e27223 */ /* 0x020fe20000010092 */
[----:B------:R-:W-:-:S02]  /*60d0*/  HADD2.F32 R146, -RZ, R35.H0_H0 ;  /* 0x20000023ff927230 */ /* 0x000fc40000004100 */
[----:B------:R-:W-:Y:S01]  /*60e0*/  FADD.FTZ R144, R30, -R145 ;  /* 0x800000911e907221 */ /* 0x000fe20000010000 */
[----:B------:R-:W-:Y:S01]  /*60f0*/  FFMA.FTZ R145, R25, R162, R163 ;  /* 0x000000a219917223 */ /* 0x000fe200000100a3 */
[C---:B------:R-:W-:Y:S02]  /*6100*/  FMUL.FTZ R155, R226.reuse, UR14 ;  /* 0x0000000ee29b7c20 */ /* 0x040fe40008410000 */
[----:B------:R-:W-:Y:S01]  /*6110*/  FFMA.FTZ R147, R5, R144, R146 ;  /* 0x0000009005937223 */ /* 0x000fe20000010092 */
[----:B------:R-:W-:Y:S02]  /*6120*/  HADD2.F32 R146, -RZ, R34.H0_H0 ;  /* 0x20000022ff927230 */ /* 0x000fe40000004100 */
[----:B------:R-:W-:Y:S01]  /*6130*/  FSEL R155, R155, RZ, P6 ;  /* 0x000000ff9b9b7208 */ /* 0x000fe20003000000 */
[----:B------:R-:W-:Y:S01]  /*6140*/  FMUL.FTZ R144, R147, UR14 ;  /* 0x0000000e93907c20 */ /* 0x000fe20008410000 */
[----:B------:R-:W-:Y:S02]  /*6150*/  LOP3.LUT P6, RZ, R213, 0xff0000, RZ, 0xc0, !PT ;  /* 0x00ff0000d5ff7812 */ /* 0x000fe400078cc0ff */
[----:B------:R-:W-:-:S02]  /*6160*/  F2FP.F16.F32.PACK_AB R147, R226, R147 ;  /* 0x00000093e293723e */ /* 0x000fc400000000ff */
        /* <DEDUP_REMOVED lines=46> */
[----:B------:R-:W-:Y:S01]  /*6450*/  F2FP.F16.F32.PACK_AB R152, R157, R152 ;  /* 0x000000989d98723e */ /* 0x000fe200000000ff */
[----:B------:R-:W-:Y:S06]  /*6460*/  BRA `(.L_x_2383) ;  /* 0x0000000800c47947 */ /* 0x000fec0003800000 */
.L_x_2386:
[-C--:B------:R-:W-:Y:S01]  /*6470*/  FFMA.FTZ R153, R29, R162.reuse, R163 ;  /* 0x000000a21d997223 */ /* 0x080fe200000100a3 */
[----:B------:R-:W-:Y:S01]  /*6480*/  HADD2.F32 R154, -RZ, R35.H0_H0 ;  /* 0x20000023ff9a7230 */ /* 0x000fe20000004100 */
[----:B------:R-:W-:Y:S02]  /*6490*/  LOP3.LUT P6, RZ, R213, 0xff0000, RZ, 0xc0, !PT ;  /* 0x00ff0000d5ff7812 */ /* 0x000fe400078cc0ff */
[----:B------:R-:W-:Y:S01]  /*64a0*/  FADD.FTZ R152, R30, -R153 ;  /* 0x800000991e987221 */ /* 0x000fe20000010000 */
[----:B------:R-:W-:-:S03]  /*64b0*/  FFMA.FTZ R153, R25, R162, R163 ;  /* 0x000000a219997223 */ /* 0x000fc600000100a3 */
[----:B-----5:R-:W-:Y:S01]  /*64c0*/  FFMA.FTZ R152, R5, R152, R154 ;  /* 0x0000009805987223 */ /* 0x020fe2000001009a */
[----:B------:R-:W-:-:S03]  /*64d0*/  HADD2.F32 R154, -RZ, R35.H1_H1 ;  /* 0x30000023ff9a7230 */ /* 0x000fc60000004100 */
[----:B------:R-:W-:-:S05]  /*64e0*/  FMUL.FTZ R152, R152, UR14 ;  /* 0x0000000e98987c20 */ /* 0x000fca0008410000 */
[----:B------:R-:W-:Y:S01]  /*64f0*/  FSEL R155, R152, RZ, P6 ;  /* 0x000000ff989b7208 */ /* 0x000fe20003000000 */
[----:B------:R-:W-:Y:S01]  /*6500*/  FFMA.FTZ R152, R168, R162, R163 ;  /* 0x000000a2a8987223 */ /* 0x000fe200000100a3 */
[----:B------:R-:W-:-:S03]  /*6510*/  ISETP.GE.U32.AND P6, PT, R212, RZ, PT ;  /* 0x000000ffd400720c */ /* 0x000fc60003fc6070 */
[----:B------:R-:W-:Y:S01]  /*6520*/  FADD.FTZ R152, R31, -R152 ;  /* 0x800000981f987221 */ /* 0x000fe20000010000 */
[----:B------:R-:W-:-:S03]  /*6530*/  ISETP.GE.U32.AND.EX P6, PT, R213, 0x1000000, PT, P6 ;  /* 0x01000000d500780c */ /* 0x000fc60003fc6160 */
[----:B------:R-:W-:Y:S01]  /*6540*/  FFMA.FTZ R152, R5, R152, R154 ;  /* 0x0000009805987223 */ /* 0x000fe2000001009a */
[----:B------:R-:W-:-:S03]  /*6550*/  HADD2.F32 R154, -RZ, R34.H0_H0 ;  /* 0x20000022ff9a7230 */ /* 0x000fc60000004100 */
        /* <DEDUP_REMOVED lines=47> */
.L_x_2385:
        /* <DEDUP_REMOVED lines=62> */
.L_x_2387:
        /* <DEDUP_REMOVED lines=53> */
.L_x_2383:
        /* <DEDUP_REMOVED lines=10> */
.L_x_2379:
[----:B------:R-:W-:Y:S05]  /*7020*/  BSYNC.RECONVERGENT B0 ;  /* 0x0000000000007941 */ /* 0x000fea0003800200 */
.L_x_2378:
        /* <DEDUP_REMOVED lines=12> */
[-C--:B0--3--:R-:W-:Y:S01]  /*70f0*/  FFMA.FTZ R145, R183, R162.reuse, R163 ;  /* 0x000000a2b7917223 */ /* 0x089fe200000100a3 */
[----:B------:R-:W-:Y:S01]  /*7100*/  HADD2.F32 R146, -RZ, R139.H0_H0 ;  /* 0x2000008bff927230 */ /* 0x000fe20000004100 */
[----:B------:R-:W-:Y:S02]  /*7110*/  LOP3.LUT P6, RZ, R209, 0xff0000, RZ, 0xc0, !PT ;  /* 0x00ff0000d1ff7812 */ /* 0x000fe400078cc0ff */
[----:B------:R-:W-:Y:S01]  /*7120*/  FADD.FTZ R144, R182, -R145 ;  /* 0x80000091b6907221 */ /* 0x000fe20000010000 */
[----:B------:R-:W-:-:S03]  /*7130*/  FFMA.FTZ R145, R186, R162, R163 ;  /* 0x000000a2ba917223 */ /* 0x000fc600000100a3 */
[----:B-----5:R-:W-:Y:S01]  /*7140*/  FFMA.FTZ R147, R5, R144, R146 ;  /* 0x0000009005937223 */ /* 0x020fe20000010092 */
[----:B------:R-:W-:Y:S02]  /*7150*/  HADD2.F32 R146, -RZ, R139.H1_H1 ;  /* 0x3000008bff927230 */ /* 0x000fe40000004100 */
[----:B------:R-:W-:Y:S01]  /*7160*/  FADD.FTZ R144, R184, -R145 ;  /* 0x80000091b8907221 */ /* 0x000fe20000010000 */
[----:B------:R-:W-:Y:S01]  /*7170*/  FFMA.FTZ R145, R179, R162, R163 ;  /* 0x000000a2b3917223 */ /* 0x000fe200000100a3 */
[----:B------:R-:W-:Y:S02]  /*7180*/  FMUL.FTZ R151, R147, UR14 ;  /* 0x0000000e93977c20 */ /* 0x000fe40008410000 */
[----:B------:R-:W-:Y:S01]  /*7190*/  FFMA.FTZ R228, R5, R144, R146 ;  /* 0x0000009005e47223 */ /* 0x000fe20000010092 */
[--C-:B------:R-:W-:Y:S02]  /*71a0*/  HADD2.F32 R146, -RZ, R138.reuse.H0_H0 ;  /* 0x2000008aff927230 */ /* 0x100fe40000004100 */
[----:B------:R-:W-:Y:S01]  /*71b0*/  FADD.FTZ R144, R178, -R145 ;  /* 0x80000091b2907221 */ /* 0x000fe20000010000 */
[----:B------:R-:W-:Y:S01]  /*71c0*/  FSEL R148, R151, RZ, P6 ;  /* 0x000000ff97947208 */ /* 0x000fe20003000000 */
[----:B------:R-:W-:Y:S01]  /*71d0*/  FMUL.FTZ R150, R228, UR14 ;  /* 0x0000000ee4967c20 */ /* 0x000fe20008410000 */
[----:B------:R-:W-:Y:S01]  /*71e0*/  LOP3.LUT P6, RZ, R221, 0xff0000, RZ, 0xc0, !PT ;  /* 0x00ff0000ddff7812 */ /* 0x000fe200078cc0ff */
[----:B------:R-:W-:Y:S01]  /*71f0*/  FFMA.FTZ R196, R5, R144, R146 ;  /* 0x0000009005c47223 */ /* 0x000fe20000010092 */
[----:B------:R-:W-:-:S02]  /*7200*/  HADD2.F32 R146, -RZ, R138.H1_H1 ;  /* 0x3000008aff927230 */ /* 0x000fc40000004100 */
[----:B------:R-:W-:Y:S01]  /*7210*/  FFMA.FTZ R145, R173, R162, R163 ;  /* 0x000000a2ad917223 */ /* 0x000fe200000100a3 */
[----:B------:R-:W-:Y:S01]  /*7220*/  FSEL R151, R151, RZ, P6 ;  /* 0x000000ff97977208 */ /* 0x000fe20003000000 */
[----:B------:R-:W-:Y:S01]  /*7230*/  FMUL.FTZ R144, R196, UR14 ;  /* 0x0000000ec4907c20 */ /* 0x000fe20008410000 */
[----:B------:R-:W-:Y:S02]  /*7240*/  ISETP.GE.U32.AND P6, PT, R208, RZ, PT ;  /* 0x000000ffd000720c */ /* 0x000fe40003fc6070 */
[----:B------:R-:W-:Y:S02]  /*7250*/  F2FP.F16.F32.PACK_AB R147, R228, R147 ;  /* 0x00000093e493723e */ /* 0x000fe400000000ff */
[----:B------:R-:W-:-:S04]  /*7260*/  ISETP.GE.U32.AND.EX P6, PT, R209, 0x1000000, PT, P6 ;  /* 0x01000000d100780c */ /* 0x000fc80003fc6160 */
        /* <DEDUP_REMOVED lines=63> */
.L_x_2392:
[-C--:B0--3--:R-:W-:Y:S01]  /*7660*/  FFMA.FTZ R149, R183, R162.reuse, R163 ;  /* 0x000000a2b7957223 */ /* 0x089fe200000100a3 */
[----:B------:R-:W-:Y:S01]  /*7670*/  HADD2.F32 R150, -RZ, R139.H0_H0 ;  /* 0x2000008bff967230 */ /* 0x000fe20000004100 */
[----:B------:R-:W-:Y:S01]  /*7680*/  LOP3.LUT P6, RZ, R209, 0xff0000, RZ, 0xc0, !PT ;  /* 0x00ff0000d1ff7812 */ /* 0x000fe200078cc0ff */
[----:B------:R-:W-:Y:S02]  /*7690*/  HADD2.F32 R152, -RZ, R138.H0_H0 ;  /* 0x2000008aff987230 */ /* 0x000fe40000004100 */
[----:B------:R-:W-:Y:S01]  /*76a0*/  FADD.FTZ R148, R182, -R149 ;  /* 0x80000095b6947221 */ /* 0x000fe20000010000 */
[----:B------:R-:W-:-:S03]  /*76b0*/  FFMA.FTZ R149, R186, R162, R163 ;  /* 0x000000a2ba957223 */ /* 0x000fc600000100a3 */
[----:B-----5:R-:W-:Y:S01]  /*76c0*/  FFMA.FTZ R148, R5, R148, R150 ;  /* 0x0000009405947223 */ /* 0x020fe20000010096 */
[----:B------:R-:W-:-:S03]  /*76d0*/  HADD2.F32 R150, -RZ, R139.H1_H1 ;  /* 0x3000008bff967230 */ /* 0x000fc60000004100 */
[----:B------:R-:W-:-:S05]  /*76e0*/  FMUL.FTZ R148, R148, UR14 ;  /* 0x0000000e94947c20 */ /* 0x000fca0008410000 */
[----:B------:R-:W-:Y:S02]  /*76f0*/  FSEL R155, R148, RZ, P6 ;  /* 0x000000ff949b7208 */ /* 0x000fe40003000000 */
[----:B------:R-:W-:-:S04]  /*7700*/  LOP3.LUT P6, RZ, R221, 0xff0000, RZ, 0xc0, !PT ;  /* 0x00ff0000ddff7812 */ /* 0x000fc800078cc0ff */
[----:B------:R-:W-:Y:S01]  /*7710*/  FSEL R151, R148, RZ, P6 ;  /* 0x000000ff94977208 */ /* 0x000fe20003000000 */
[----:B------:R-:W-:Y:S01]  /*7720*/  FADD.FTZ R148, R184, -R149 ;  /* 0x80000095b8947221 */ /* 0x000fe20000010000 */
[----:B------:R-:W-:-:S03]  /*7730*/  ISETP.GE.U32.AND P6, PT, R208, RZ, PT ;  /* 0x000000ffd000720c */ /* 0x000fc60003fc6070 */
[----:B------:R-:W-:Y:S01]  /*7740*/  FFMA.FTZ R148, R5, R148, R150 ;  /* 0x0000009405947223 */ /* 0x000fe20000010096 */
[----:B------:R-:W-:-:S03]  /*7750*/  ISETP.GE.U32.AND.EX P6, PT, R209, 0x1000000, PT, P6 ;  /* 0x01000000d100780c */ /* 0x000fc60003fc6160 */
        /* <DEDUP_REMOVED lines=67> */
.L_x_2391:
        /* <DEDUP_REMOVED lines=20> */
[----:B------:R-:W-:-:S02]  /*7cd0*/  F2FP.F16.F32.PACK_AB R147, R196, R147 ;  /* 0x00000093c493723e */ /* 0x000fc400000000ff */
[----:B------:R-:W-:Y:S01]  /*7ce0*/  FSEL R166, R144, RZ, P6 ;  /* 0x000000ff90a67208 */ /* 0x000fe20003000000 */
[----:B------:R-:W-:Y:S01]  /*7cf0*/  FMUL.FTZ R144, R196, UR14 ;  /* 0x0000000ec4907c20 */ /* 0x000fe20008410000 */
[----:B------:R-:W-:Y:S01]  /*7d00*/  ISETP.GE.U32.AND P6, PT, R208, RZ, PT ;  /* 0x000000ffd000720c */ /* 0x000fe20003fc6070 */
[----:B------:R-:W-:-:S03]  /*7d10*/  FMUL.FTZ R150, R5, R150 ;  /* 0x0000009605967220 */ /* 0x000fc60000410000 */
[----:B------:R-:W-:-:S04]  /*7d20*/  ISETP.GE.U32.AND.EX P6, PT, R209, 0x1000000, PT, P6 ;  /* 0x01000000d100780c */ /* 0x000fc80003fc6160 */
        /* <DEDUP_REMOVED lines=57> */
.L_x_2394:
        /* <DEDUP_REMOVED lines=75> */
.L_x_2390:
        /* <DEDUP_REMOVED lines=73> */
.L_x_2396:
        /* <DEDUP_REMOVED lines=62> */
.L_x_2395:
        /* <DEDUP_REMOVED lines=62> */
.L_x_2397:
        /* <DEDUP_REMOVED lines=53> */
.L_x_2393:
        /* <DEDUP_REMOVED lines=10> */
.L_x_2389:
[----:B------:R-:W-:Y:S05]  /*95b0*/  BSYNC.RECONVERGENT B0 ;  /* 0x0000000000007941 */ /* 0x000fea0003800200 */
.L_x_2388:
        /* <DEDUP_REMOVED lines=70> */
[C---:B------:R-:W-:Y:S01]  /*9a20*/  FMUL.FTZ R144, R164.reuse, UR14 ;  /* 0x0000000ea4907c20 */ /* 0x040fe20008410000 */
[----:B------:R-:W-:-:S04]  /*9a30*/  F2FP.F16.F32.PACK_AB R145, R164, R145 ;  /* 0x00000091a491723e */ /* 0x000fc800000000ff */
        /* <DEDUP_REMOVED lines=24> */
[----:B------:R-:W-:-:S04]  /*9bc0*/  FSEL R5, R5, RZ, P6 ;  /* 0x000000ff05057208 */ /* 0x000fc80003000000 */
[----:B------:R-:W-:Y:S01]  /*9bd0*/  F2FP.F16.F32.PACK_AB R148, R156, R5 ;  /* 0x000000059c94723e */ /* 0x000fe200000000ff */
[----:B------:R-:W-:Y:S06]  /*9be0*/  BRA `(.L_x_2403) ;  /* 0x0000001c00ac7947 */ /* 0x000fec0003800000 */
.L_x_2402:
[----:B0--34-:R-:W-:Y:S01]  /*9bf0*/  FFMA.FTZ R149, R195, R162, R163 ;  /* 0x000000a2c3957223 */ /* 0x019fe200000100a3 */
        /* <DEDUP_REMOVED lines=82> */
.L_x_2401:
        /* <DEDUP_REMOVED lines=23> */
[----:B------:R-:W-:-:S03]  /*a290*/  F2FP.F16.F32.PACK_AB R147, R226, R147 ;  /* 0x00000093e293723e */ /* 0x000fc600000000ff */
        /* <DEDUP_REMOVED lines=34> */
[----:B------:R-:W-:Y:S02]  /*a4c0*/  FSEL R158, R144, RZ, P6 ;  /* 0x000000ff909e7208 */ /* 0x000fe40003000000 */
[----:B------:R-:W-:Y:S02]  /*a4d0*/  LOP3.LUT P6, RZ, R218, 0xff000000, RZ, 0xc0, !PT ;  /* 0xff000000daff7812 */ /* 0x000fe400078cc0ff */
[----:B------:R-:W-:Y:S02]  /*a4e0*/  F2FP.F16.F32.PACK_AB R153, R158, R153 ;  /* 0x000000999e99723e */ /* 0x000fe400000000ff */
        /* <DEDUP_REMOVED lines=22> */
.L_x_2404:
        /* <DEDUP_REMOVED lines=75> */
.L_x_2400:
[----:B------:R-:W-:-:S04]  /*ab00*/  UISETP.NE.U32.AND UP0, UPT, UR16, URZ, UPT ;  /* 0x000000ff1000728c */ /* 0x000fc8000bf05070 */
[----:B------:R-:W-:-:S09]  /*ab10*/  UISETP.NE.AND.EX UP0, UPT, UR17, URZ, UPT, UP0 ;  /* 0x000000ff1100728c */ /* 0x000fd2000bf05300 */
[----:B------:R-:W-:Y:S05]  /*ab20*/  BRA.U !UP0, `(.L_x_2405) ;  /* 0x0000000908107547 */ /* 0x000fea000b800000 */
[----:B0--34-:R-:W0:Y:S02]  /*ab30*/  LDC.64 R152, c[0x0][0x478] ;  /* 0x00011e00ff987b82 */ /* 0x019e240000000a00 */
[----:B0-----:R-:W-:-:S04]  /*ab40*/  ISETP.NE.U32.AND P5, PT, R152, RZ, PT ;  /* 0x000000ff9800720c */ /* 0x001fc80003fa5070 */
[----:B------:R-:W-:-:S13]  /*ab50*/  ISETP.NE.AND.EX P5, PT, R153, RZ, PT, P5 ;  /* 0x000000ff9900720c */ /* 0x000fda0003fa5350 */
[----:B------:R-:W-:Y:S05]  /*ab60*/  @!P5 BRA `(.L_x_2406) ;  /* 0x000000040008d947 */ /* 0x000fea0003800000 */
[-CC-:B------:R-:W-:Y:S01]  /*ab70*/  FFMA.FTZ R144, R204, R162.reuse, R163.reuse ;  /* 0x000000a2cc907223 */ /* 0x180fe200000100a3 */
[----:B------:R-:W-:Y:S02]  /*ab80*/  HADD2.F32 R146, -RZ, R143.H1_H1 ;  /* 0x3000008fff927230 */ /* 0x000fe40000004100 */
[----:B------:R-:W-:Y:S01]  /*ab90*/  FFMA.FTZ R145, R195, R162, R163 ;  /* 0x000000a2c3917223 */ /* 0x000fe200000100a3 */
[----:B------:R-:W-:Y:S01]  /*aba0*/  ISETP.GE.U32.AND P6, PT, R210, RZ, PT ;  /* 0x000000ffd200720c */ /* 0x000fe20003fc6070 */
[----:B------:R-:W-:-:S03]  /*abb0*/  FADD.FTZ R144, R199, -R144 ;  /* 0x80000090c7907221 */ /* 0x000fc60000010000 */
[----:B------:R-:W-:Y:S01]  /*abc0*/  ISETP.GE.U32.AND.EX P6, PT, R211, 0x1000000, PT, P6 ;  /* 0x01000000d300780c */ /* 0x000fe20003fc6160 */
[----:B-----5:R-:W-:Y:S01]  /*abd0*/  FFMA.FTZ R196, R5, R144, R146 ;  /* 0x0000009005c47223 */ /* 0x020fe20000010092 */
[----:B------:R-:W-:Y:S02]  /*abe0*/  HADD2.F32 R146, -RZ, R143.H0_H0 ;  /* 0x2000008fff927230 */ /* 0x000fe40000004100 */
[----:B------:R-:W-:Y:S01]  /*abf0*/  FADD.FTZ R144, R202, -R145 ;  /* 0x80000091ca907221 */ /* 0x000fe20000010000 */
[----:B------:R-:W-:Y:S01]  /*ac00*/  FFMA.FTZ R145, R191, R162, R163 ;  /* 0x000000a2bf917223 */ /* 0x000fe200000100a3 */
[----:B------:R-:W-:Y:S02]  /*ac10*/  FMUL.FTZ R155, R196, UR14 ;  /* 0x0000000ec49b7c20 */ /* 0x000fe40008410000 */
[----:B------:R-:W-:Y:S01]  /*ac20*/  FFMA.FTZ R147, R5, R144, R146 ;  /* 0x0000009005937223 */ /* 0x000fe20000010092 */
[----:B------:R-:W-:Y:S02]  /*ac30*/  HADD2.F32 R146, -RZ, R142.H0_H0 ;  /* 0x2000008eff927230 */ /* 0x000fe40000004100 */
[----:B------:R-:W-:Y:S01]  /*ac40*/  FSEL R155, R155, RZ, P6 ;  /* 0x000000ff9b9b7208 */ /* 0x000fe20003000000 */
[----:B------:R-:W-:Y:S01]  /*ac50*/  FMUL.FTZ R144, R147, UR14 ;  /* 0x0000000e93907c20 */ /* 0x000fe20008410000 */
[----:B------:R-:W-:-:S02]  /*ac60*/  LOP3.LUT P6, RZ, R211, 0xff0000, RZ, 0xc0, !PT ;  /* 0x00ff0000d3ff7812 */ /* 0x000fc400078cc0ff */
        /* <DEDUP_REMOVED lines=50> */
.L_x_2406:
        /* <DEDUP_REMOVED lines=62> */
.L_x_2405:
        /* <DEDUP_REMOVED lines=62> */
.L_x_2407:
        /* <DEDUP_REMOVED lines=53> */
.L_x_2403:
        /* <DEDUP_REMOVED lines=9> */
.L_x_2399:
[----:B------:R-:W-:Y:S05]  /*bb30*/  BSYNC.RECONVERGENT B0 ;  /* 0x0000000000007941 */ /* 0x000fea0003800200 */
.L_x_2398:
[----:B------:R-:W-:Y:S01]  /*bb40*/  ISETP.NE.AND P4, PT, R161, RZ, PT ;  /* 0x000000ffa100720c */ /* 0x000fe20003f85270 */
[----:B------:R-:W-:-:S12]  /*bb50*/  UPLOP3.LUT UP1, UPT, UPT, UPT, UP1, 0x40, 0x4 ;  /* 0x000000000004789c */ /* 0x000fd80003f2e810 */
[----:B------:R-:W-:Y:S05]  /*bb60*/  @!P4 BRA `(.L_x_2408) ;  /* 0xffffff4800e4c947 */ /* 0x000fea000383ffff */
.L_x_2357:
        /* <DEDUP_REMOVED lines=40> */
.L_x_2409:
        /* <DEDUP_REMOVED lines=9> */
.L_x_4864:


//--------------------- .text._ZN10layer_norm22ln_bwd_finalize_kernelINS_22Kernel_traits_finalizeILj8192Ef6__halfS2_S2_fjLb0ELj1024ELj4ENS_18Kernel_traits_baseILj8192EfS2_S2_S2_fjLj1024EEEEELb0ELb1EEEvNS_9BwdParamsE --------------------------
	.section	.text._ZN10layer_norm22ln_bwd_finalize_kernelINS_22Kernel_traits_finalizeILj8192Ef6__halfS2_S2_fjLb0ELj1024ELj4ENS_18Kernel_traits_baseILj8192EfS2_S2_S2_fjLj1024EEEEELb0ELb1EEEvNS_9BwdParamsE,"ax",@progbits
	.align	128
        .global         _ZN10layer_norm22ln_bwd_finalize_kernelINS_22Kernel_traits_finalizeILj8192Ef6__halfS2_S2_fjLb0ELj1024ELj4ENS_18Kernel_traits_baseILj8192EfS2_S2_S2_fjLj1024EEEEELb0ELb1EEEvNS_9BwdParamsE
        .type           _ZN10layer_norm22ln_bwd_finalize_kernelINS_22Kernel_traits_finalizeILj8192Ef6__halfS2_S2_fjLb0ELj1024ELj4ENS_18Kernel_traits_baseILj8192EfS2_S2_S2_fjLj1024EEEEELb0ELb1EEEvNS_9BwdParamsE,@function
        .size           _ZN10layer_norm22ln_bwd_finalize_kernelINS_22Kernel_traits_finalizeILj8192Ef6__halfS2_S2_fjLb0ELj1024ELj4ENS_18Kernel_traits_baseILj8192EfS2_S2_S2_fjLj1024EEEEELb0ELb1EEEvNS_9BwdParamsE,(.L_x_4865 - _ZN10layer_norm22ln_bwd_finalize_kernelINS_22Kernel_traits_finalizeILj8192Ef6__halfS2_S2_fjLb0ELj1024ELj4ENS_18Kernel_traits_baseILj8192EfS2_S2_S2_fjLj1024EEEEELb0ELb1EEEvNS_9BwdParamsE)
        .other          _ZN10layer_norm22ln_bwd_finalize_kernelINS_22Kernel_traits_finalizeILj8192Ef6__halfS2_S2_fjLb0ELj1024ELj4ENS_18Kernel_traits_baseILj8192EfS2_S2_S2_fjLj1024EEEEELb0ELb1EEEvNS_9BwdParamsE,@"STO_CUDA_ENTRY STV_DEFAULT"
_ZN10layer_norm22ln_bwd_finalize_kernelINS_22Kernel_traits_finalizeILj8192Ef6__halfS2_S2_fjLb0ELj1024ELj4ENS_18Kernel_traits_baseILj8192EfS2_S2_S2_fjLj1024EEEEELb0ELb1EEEvNS_9BwdParamsE:
.text._ZN10layer_norm22ln_bwd_finalize_kernelINS_22Kernel_traits_finalizeILj8192Ef6__halfS2_S2_fjLb0ELj1024ELj4ENS_18Kernel_traits_baseILj8192EfS2_S2_S2_fjLj1024EEEEELb0ELb1EEEvNS_9BwdParamsE:
        /* <DEDUP_REMOVED lines=77> */
.L_x_2414:
        /* <DEDUP_REMOVED lines=118> */
.L_x_2413:
[----:B------:R-:W-:Y:S05]  /*0c30*/  BSYNC.RECONVERGENT B1 ;  /* 0x0000000000017941 */ /* 0x000fea0003800200 */
.L_x_2412:
        /* <DEDUP_REMOVED lines=69> */
.L_x_2416:
[----:B------:R-:W-:Y:S05]  /*1090*/  BSYNC.RECONVERGENT B1 ;  /* 0x0000000000017941 */ /* 0x000fea0003800200 */
.L_x_2415:
        /* <DEDUP_REMOVED lines=38> */
.L_x_2418:
[----:B------:R-:W-:Y:S05]  /*1300*/  BSYNC.RECONVERGENT B1 ;  /* 0x0000000000017941 */ /* 0x000fea0003800200 */
.L_x_2417:
[----:B------:R-:W-:Y:S05]  /*1310*/  @!P1 BRA `(.L_x_2411) ;  /* 0x0000000000409947 */ /* 0x000fea0003800000 */
[----:B------:R-:W0:Y:S01]  /*1320*/  LDC R14, c[0x0][0x388] ;  /* 0x0000e200ff0e7b82 */ /* 0x000e220000000800 */
[----:B------:R-:W-:-:S07]  /*1330*/  IADD3 R12, PT, PT, -R54, RZ, RZ ;  /* 0x000000ff360c7210 */ /* 0x000fce0007ffe1ff */
[----:B------:R-:W1:Y:S08]  /*1340*/  LDC.64 R8, c[0x0][0x440] ;  /* 0x00011000ff087b82 */ /* 0x000e700000000a00 */
[----:B------:R-:W2:Y:S01]  /*1350*/  LDC.64 R10, c[0x0][0x448] ;  /* 0x00011200ff0a7b82 */ /* 0x000ea20000000a00 */
[----:B0-----:R-:W-:-:S05]  /*1360*/  IMAD R0, R3, R14, R0 ;  /* 0x0000000e03007224 */ /* 0x001fca00078e0200 */
[----:B------:R-:W-:-:S07]  /*1370*/  IADD3 R3, PT, PT, R57, R0, RZ ;  /* 0x0000000039037210 */ /* 0x000fce0007ffe0ff */
.L_x_2419:
        /* <DEDUP_REMOVED lines=10> */
.L_x_2411:
[----:B------:R-:W-:Y:S05]  /*1420*/  BSYNC.RECONVERGENT B0 ;  /* 0x0000000000007941 */ /* 0x000fea0003800200 */
.L_x_2410:
        /* <DEDUP_REMOVED lines=57> */
.L_x_2420:
        /* <DEDUP_REMOVED lines=12> */
.L_x_4865:


//--------------------- .text._ZN10layer_norm40ln_parallel_residual_bwd_finalize_kernelINS_22Kernel_traits_finalizeILj8192Ef6__halfS2_S2_fjLb0ELj1024ELj4ENS_18Kernel_traits_baseILj8192EfS2_S2_S2_fjLj1024EEEEELb1EEEvNS_9BwdParamsE --------------------------
	.section	.text._ZN10layer_norm40ln_parallel_residual_bwd_finalize_kernelINS_22Kernel_traits_finalizeILj8192Ef6__halfS2_S2_fjLb0ELj1024ELj4ENS_18Kernel_traits_baseILj8192EfS2_S2_S2_fjLj1024EEEEELb1EEEvNS_9BwdParamsE,"ax",@progbits
	.align	128
        .global         _ZN10layer_norm40ln_parallel_residual_bwd_finalize_kernelINS_22Kernel_traits_finalizeILj8192Ef6__halfS2_S2_fjLb0ELj1024ELj4ENS_18Kernel_traits_baseILj8192EfS2_S2_S2_fjLj1024EEEEELb1EEEvNS_9BwdParamsE
        .type           _ZN10layer_norm40ln_parallel_residual_bwd_finalize_kernelINS_22Kernel_traits_finalizeILj8192Ef6__halfS2_S2_fjLb0ELj1024ELj4ENS_18Kernel_traits_baseILj8192EfS2_S2_S2_fjLj1024EEEEELb1EEEvNS_9BwdParamsE,@function
        .size           _ZN10layer_norm40ln_parallel_residual_bwd_finalize_kernelINS_22Kernel_traits_finalizeILj8192Ef6__halfS2_S2_fjLb0ELj1024ELj4ENS_18Kernel_traits_baseILj8192EfS2_S2_S2_fjLj1024EEEEELb1EEEvNS_9BwdParamsE,(.L_x_4866 - _ZN10layer_norm40ln_parallel_residual_bwd_finalize_kernelINS_22Kernel_traits_finalizeILj8192Ef6__halfS2_S2_fjLb0ELj1024ELj4ENS_18Kernel_traits_baseILj8192EfS2_S2_S2_fjLj1024EEEEELb1EEEvNS_9BwdParamsE)
        .other          _ZN10layer_norm40ln_parallel_residual_bwd_finalize_kernelINS_22Kernel_traits_finalizeILj8192Ef6__halfS2_S2_fjLb0ELj1024ELj4ENS_18Kernel_traits_baseILj8192EfS2_S2_S2_fjLj1024EEEEELb1EEEvNS_9BwdParamsE,@"STO_CUDA_ENTRY STV_DEFAULT"
_ZN10layer_norm40ln_parallel_residual_bwd_finalize_kernelINS_22Kernel_traits_finalizeILj8192Ef6__halfS2_S2_fjLb0ELj1024ELj4ENS_18Kernel_traits_baseILj8192EfS2_S2_S2_fjLj1024EEEEELb1EEEvNS_9BwdParamsE:
.text._ZN10layer_norm40ln_parallel_residual_bwd_finalize_kernelINS_22Kernel_traits_finalizeILj8192Ef6__halfS2_S2_fjLb0ELj1024ELj4ENS_18Kernel_traits_baseILj8192EfS2_S2_S2_fjLj1024EEEEELb1EEEvNS_9BwdParamsE:
        /* <DEDUP_REMOVED lines=57> */
.L_x_2425:
        /* <DEDUP_REMOVED lines=112> */
.L_x_2424:
[----:B------:R-:W-:Y:S05]  /*0a90*/  BSYNC.RECONVERGENT B1 ;  /* 0x0000000000017941 */ /* 0x000fea0003800200 */
.L_x_2423:
        /* <DEDUP_REMOVED lines=67> */
.L_x_2427:
[----:B------:R-:W-:Y:S05]  /*0ed0*/  BSYNC.RECONVERGENT B1 ;  /* 0x0000000000017941 */ /* 0x000fea0003800200 */
.L_x_2426:
        /* <DEDUP_REMOVED lines=37> */
.L_x_2429:
[----:B------:R-:W-:Y:S05]  /*1130*/  BSYNC.RECONVERGENT B1 ;  /* 0x0000000000017941 */ /* 0x000fea0003800200 */
.L_x_2428:
        /* <DEDUP_REMOVED lines=19> */
.L_x_2422:
[----:B------:R-:W-:Y:S05]  /*1270*/  BSYNC.RECONVERGENT B0 ;  /* 0x0000000000007941 */ /* 0x000fea0003800200 */
.L_x_2421:
        /* <DEDUP_REMOVED lines=89> */
.L_x_2430:
        /* <DEDUP_REMOVED lines=15> */
.L_x_4866:


//--------------------- .text._ZN10layer_norm31ln_parallel_residual_bwd_kernelINS_13Kernel_traitsIf6__halfS2_S2_fjLj8192ELj1ELj1ELj8ELj16ENS_18Kernel_traits_baseILj8192EfS2_S2_S2_fjLj256EEEEELb1ELb1ELb1EEEvNS_9BwdParamsE --------------------------
	.section	.text._ZN10layer_norm31ln_parallel_residual_bwd_kernelINS_13Kernel_traitsIf6__halfS2_S2_fjLj8192ELj1ELj1ELj8ELj16ENS_18Kernel_traits_baseILj8192EfS2_S2_S2_fjLj256EEEEELb1ELb1ELb1EEEvNS_9BwdParamsE,"ax",@progbits
	.align	128
        .global         _ZN10layer_norm31ln_parallel_residual_bwd_kernelINS_13Kernel_traitsIf6__halfS2_S2_fjLj8192ELj1ELj1ELj8ELj16ENS_18Kernel_traits_baseILj8192EfS2_S2_S2_fjLj256EEEEELb1ELb1ELb1EEEvNS_9BwdParamsE
        .type           _ZN10layer_norm31ln_parallel_residual_bwd_kernelINS_13Kernel_traitsIf6__halfS2_S2_fjLj8192ELj1ELj1ELj8ELj16ENS_18Kernel_traits_baseILj8192EfS2_S2_S2_fjLj256EEEEELb1ELb1ELb1EEEvNS_9BwdParamsE,@function
        .size           _ZN10layer_norm31ln_parallel_residual_bwd_kernelINS_13Kernel_traitsIf6__halfS2_S2_fjLj8192ELj1ELj1ELj8ELj16ENS_18Kernel_traits_baseILj8192EfS2_S2_S2_fjLj256EEEEELb1ELb1ELb1EEEvNS_9BwdParamsE,(.L_x_4867 - _ZN10layer_norm31ln_parallel_residual_bwd_kernelINS_13Kernel_traitsIf6__halfS2_S2_fjLj8192ELj1ELj1ELj8ELj16ENS_18Kernel_traits_baseILj8192EfS2_S2_S2_fjLj256EEEEELb1ELb1ELb1EEEvNS_9BwdParamsE)
        .other          _ZN10layer_norm31ln_parallel_residual_bwd_kernelINS_13Kernel_traitsIf6__halfS2_S2_fjLj8192ELj1ELj1ELj8ELj16ENS_18Kernel_traits_baseILj8192EfS2_S2_S2_fjLj256EEEEELb1ELb1ELb1EEEvNS_9BwdParamsE,@"STO_CUDA_ENTRY STV_DEFAULT"
_ZN10layer_norm31ln_parallel_residual_bwd_kernelINS_13Kernel_traitsIf6__halfS2_S2_fjLj8192ELj1ELj1ELj8ELj16ENS_18Kernel_traits_baseILj8192EfS2_S2_S2_fjLj256EEEEELb1ELb1ELb1EEEvNS_9BwdParamsE:
.text._ZN10layer_norm31ln_parallel_residual_bwd_kernelINS_13Kernel_traitsIf6__halfS2_S2_fjLj8192ELj1ELj1ELj8ELj16ENS_18Kernel_traits_baseILj8192EfS2_S2_S2_fjLj256EEEEELb1ELb1ELb1EEEvNS_9BwdParamsE:
        /* <DEDUP_REMOVED lines=55> */
[----:B--2---:R-:W-:Y:S01]  /*0370*/  UISETP.NE.U32.AND UP0, UPT, UR4, URZ, UPT ;  /* 0x000000ff0400728c */ /* 0x004fe2000bf05070 */
[----:B------:R-:W-:Y:S02]  /*0380*/  CS2R R32, SRZ ;  /* 0x0000000000207805 */ /* 0x000fe4000001ff00 */
[----:B------:R-:W-:Y:S02]  /*0390*/  CS2R R30, SRZ ;  /* 0x00000000001e7805 */ /* 0x000fe4000001ff00 */
[----:B------:R-:W-:Y:S01]  /*03a0*/  CS2R R148, SRZ ;  /* 0x0000000000947805 */ /* 0x000fe2000001ff00 */
[----:B------:R-:W-:Y:S01]  /*03b0*/  UISETP.NE.AND.EX UP0, UPT, UR5, URZ, UPT, UP0 ;  /* 0x000000ff0500728c */ /* 0x000fe2000bf05300 */
[----:B-1----:R-:W-:Y:S01]  /*03c0*/  IMAD.WIDE.U32 R2, R146, 0x20, R2 ;  /* 0x0000002092027825 */ /* 0x002fe200078e0002 */
[----:B---3--:R-:W-:Y:S01]  /*03d0*/  UISETP.NE.AND UP2, UPT, UR13, URZ, UPT ;  /* 0x000000ff0d00728c */ /* 0x008fe2000bf45270 */
[----:B------:R-:W-:-:S02]  /*03e0*/  CS2R R158, SRZ ;  /* 0x00000000009e7805 */ /* 0x000fc4000001ff00 */
        /* <DEDUP_REMOVED lines=19> */
[----:B------:R-:W-:Y:S01]  /*0520*/  PLOP3.LUT P4, PT, PT, PT, UP2, 0x80, 0x8 ;  /* 0x000000000008781c */ /* 0x000fe20003f8f028 */
[----:B------:R-:W-:Y:S01]  /*0530*/  UPLOP3.LUT UP1, UPT, UPT, UPT, UPT, 0x40, 0x4 ;  /* 0x000000000004789c */ /* 0x000fe20003f2e870 */
[----:B------:R-:W-:Y:S01]  /*0540*/  PLOP3.LUT P0, PT, PT, PT, UP0, 0x80, 0x8 ;  /* 0x000000000008781c */ /* 0x000fe20003f0f008 */
[----:B------:R-:W5:Y:S01]  /*0550*/  LDG.E.128 R64, desc[UR10][R2.64+0x4010] ;  /* 0x0040100a02407981 */ /* 0x000f62000c1e1d00 */
[----:B------:R-:W-:Y:S01]  /*0560*/  MOV R165, RZ ;  /* 0x000000ff00a57202 */ /* 0x000fe20000000f00 */
[----:B------:R-:W0:Y:S01]  /*0570*/  LDCU UR6, c[0x0][0x408] ;  /* 0x00008100ff0677ac */ /* 0x000e220008000800 */
[----:B------:R-:W-:Y:S01]  /*0580*/  MOV R163, UR12 ;  /* 0x0000000c00a37c02 */ /* 0x000fe20008000f00 */
[----:B------:R-:W5:Y:S01]  /*0590*/  LDG.E.128 R68, desc[UR10][R2.64+0x6000] ;  /* 0x0060000a02447981 */ /* 0x000f62000c1e1d00 */
[----:B------:R-:W1:Y:S03]  /*05a0*/  LDCU UR14, c[0x0][0x388] ;  /* 0x00007100ff0e77ac */ /* 0x000e660008000800 */
[----:B------:R2:W5:Y:S01]  /*05b0*/  LDG.E.128 R72, desc[UR10][R2.64+0x6010] ;  /* 0x0060100a02487981 */ /* 0x000562000c1e1d00 */
[----:B------:R-:W3:Y:S01]  /*05c0*/  LDCU UR15, c[0x0][0x400] ;  /* 0x00008000ff0f77ac */ /* 0x000ee20008000800 */
[----:B------:R-:W4:Y:S01]  /*05d0*/  LDCU.64 UR8, c[0x0][0x478] ;  /* 0x00008f00ff0877ac */ /* 0x000f220008000a00 */
[----:B--2---:R-:W-:Y:S01]  /*05e0*/  CS2R R2, SRZ ;  /* 0x0000000000027805 */ /* 0x004fe2000001ff00 */
[----:B------:R-:W2:Y:S06]  /*05f0*/  LDCU.64 UR16, c[0x0][0x470] ;  /* 0x00008e00ff1077ac */ /* 0x000eac0008000a00 */
.L_x_2466:
[----:B0-----:R-:W0:Y:S01]  /*0600*/  LDC.64 R100, c[0x0][0x428] ;  /* 0x00010a00ff647b82 */ /* 0x001e220000000a00 */
[----:B-1----:R-:W-:-:S05]  /*0610*/  IMAD R0, R163, UR14, RZ ;  /* 0x0000000ea3007c24 */ /* 0x002fca000f8e02ff */
[----:B------:R-:W-:Y:S02]  /*0620*/  SHF.R.S32.HI R105, RZ, 0x1f, R0 ;  /* 0x0000001fff697819 */ /* 0x000fe40000011400 */
[----:B------:R-:W1:Y:S02]  /*0630*/  LDC.64 R102, c[0x0][0x3a8] ;  /* 0x0000ea00ff667b82 */ /* 0x000e640000000a00 */
[----:B------:R-:W-:-:S04]  /*0640*/  LEA.HI R105, R105, R0, RZ, 0x3 ;  /* 0x0000000069697211 */ /* 0x000fc800078f18ff */
[----:B------:R-:W-:Y:S02]  /*0650*/  LEA.HI.SX32 R168, R105, R146, 0x1d ;  /* 0x0000009269a87211 */ /* 0x000fe400078feaff */
[----:B------:R-:W3:Y:S02]  /*0660*/  LDC.64 R170, c[0x0][0x3c0] ;  /* 0x0000f000ffaa7b82 */ /* 0x000ee40000000a00 */
[----:B------:R-:W-:-:S05]  /*0670*/  IADD3 R167, PT, PT, R168, 0x100, RZ ;  /* 0x00000100a8a77810 */ /* 0x000fca0007ffe0ff */
[----:B0-----:R-:W-:Y:S01]  /*0680*/  IMAD.WIDE.U32 R116, R167, 0x10, R100 ;  /* 0x00000010a7747825 */ /* 0x001fe200078e0064 */
[----:B------:R-:W0:Y:S05]  /*0690*/  LDC.64 R178, c[0x0][0x3c8] ;  /* 0x0000f200ffb27b82 */ /* 0x000e2a0000000a00 */
[----:B------:R-:W4:Y:S01]  /*06a0*/  LDG.E.128 R116, desc[UR10][R116.64] ;  /* 0x0000000a74747981 */ /* 0x000f22000c1e1d00 */
[C---:B------:R-:W-:Y:S01]  /*06b0*/  IADD3 R166, PT, PT, R168.reuse, 0x200, RZ ;  /* 0x00000200a8a67810 */ /* 0x040fe20007ffe0ff */
[C---:B-1----:R-:W-:Y:S01]  /*06c0*/  IMAD.WIDE.U32 R104, R168.reuse, 0x10, R102 ;  /* 0x00000010a8687825 */ /* 0x042fe200078e0066 */
[----:B------:R-:W-:-:S03]  /*06d0*/  IADD3 R162, PT, PT, R168, 0x300, RZ ;  /* 0x00000300a8a27810 */ /* 0x000fc60007ffe0ff */
[----:B------:R-:W-:Y:S02]  /*06e0*/  IMAD.WIDE.U32 R108, R168, 0x10, R100 ;  /* 0x00000010a86c7825 */ /* 0x000fe400078e0064 */
[----:B------:R-:W4:Y:S02]  /*06f0*/  LDG.E.128 R104, desc[UR10][R104.64] ;  /* 0x0000000a68687981 */ /* 0x000f24000c1e1d00 */
[--C-:B------:R-:W-:Y:S02]  /*0700*/  IMAD.WIDE.U32 R112, R167, 0x10, R102.reuse ;  /* 0x00000010a7707825 */ /* 0x100fe400078e0066 */
[----:B------:R-:W4:Y:S02]  /*0710*/  LDG.E.128 R108, desc[UR10][R108.64] ;  /* 0x0000000a6c6c7981 */ /* 0x000f24000c1e1d00 */
[C---:B------:R-:W-:Y:S02]  /*0720*/  IMAD.WIDE.U32 R120, R166.reuse, 0x10, R102 ;  /* 0x00000010a6787825 */ /* 0x040fe400078e0066 */
[----:B------:R-:W4:Y:S02]  /*0730*/  LDG.E.128 R112, desc[UR10][R112.64] ;  /* 0x0000000a70707981 */ /* 0x000f24000c1e1d00 */
[----:B------:R-:W-:-:S02]  /*0740*/  IMAD.WIDE.U32 R124, R166, 0x10, R100 ;  /* 0x00000010a67c7825 */ /* 0x000fc400078e0064 */
[----:B------:R-:W4:Y:S02]  /*0750*/  LDG.E.128 R120, desc[UR10][R120.64] ;  /* 0x0000000a78787981 */ /* 0x000f24000c1e1d00 */
[C---:B------:R-:W-:Y:S02]  /*0760*/  IMAD.WIDE.U32 R128, R162.reuse, 0x10, R102 ;  /* 0x00000010a2807825 */ /* 0x040fe400078e0066 */
[----:B------:R-:W4:Y:S02]  /*0770*/  LDG.E.128 R124, desc[UR10][R124.64] ;  /* 0x0000000a7c7c7981 */ /* 0x000f24000c1e1d00 */
[----:B---3--:R-:W-:Y:S02]  /*0780*/  IMAD.WIDE R170, R163, 0x4, R170 ;  /* 0x00000004a3aa7825 */ /* 0x008fe400078e02aa */
[----:B------:R-:W3:Y:S04]  /*0790*/  LDG.E.128 R128, desc[UR10][R128.64] ;  /* 0x0000000a80807981 */ /* 0x000ee8000c1e1d00 */
[----:B------:R1:W3:Y:S01]  /*07a0*/  LDG.E R0, desc[UR10][R170.64] ;  /* 0x0000000aaa007981 */ /* 0x0002e2000c1e1900 */
[----:B------:R-:W-:-:S04]  /*07b0*/  IMAD.WIDE.U32 R100, R162, 0x10, R100 ;  /* 0x00000010a2647825 */ /* 0x000fc800078e0064 */
[----:B0-----:R-:W-:Y:S02]  /*07c0*/  IMAD.WIDE R178, R163, 0x4, R178 ;  /* 0x00000004a3b27825 */ /* 0x001fe400078e02b2 */
[----:B------:R-:W3:Y:S04]  /*07d0*/  LDG.E.128 R100, desc[UR10][R100.64] ;  /* 0x0000000a64647981 */ /* 0x000ee8000c1e1d00 */
[----:B------:R-:W3:Y:S01]  /*07e0*/  LDG.E R164, desc[UR10][R178.64] ;  /* 0x0000000ab2a47981 */ /* 0x000ee2000c1e1900 */
[----:B--2---:R-:W-:-:S04]  /*07f0*/  ISETP.NE.U32.AND P1, PT, RZ, UR16, PT ;  /* 0x00000010ff007c0c */ /* 0x004fc8000bf25070 */
[----:B------:R-:W-:-:S13]  /*0800*/  ISETP.NE.AND.EX P1, PT, RZ, UR17, PT, P1 ;  /* 0x00000011ff007c0c */ /* 0x000fda000bf25310 */
[----:B------:R-:W0:Y:S08]  /*0810*/  @P1 LDC.64 R176, c[0x0][0x3b8] ;  /* 0x0000ee00ffb01b82 */ /* 0x000e300000000a00 */
[----:B------:R-:W2:Y:S08]  /*0820*/  @P1 LDC.64 R172, c[0x0][0x3b8] ;  /* 0x0000ee00ffac1b82 */ /* 0x000eb00000000a00 */
[----:B------:R-:W1:Y:S08]  /*0830*/  @P1 LDC.64 R180, c[0x0][0x3b8] ;  /* 0x0000ee00ffb41b82 */ /* 0x000e700000000a00 */
[----:B------:R-:W1:Y:S01]  /*0840*/  @P1 LDC.64 R174, c[0x0][0x3b8] ;  /* 0x0000ee00ffae1b82 */ /* 0x000e620000000a00 */
[----:B0-----:R-:W-:-:S05]  /*0850*/  @P1 IMAD.WIDE.U32 R176, R166, 0x8, R176 ;  /* 0x00000008a6b01825 */ /* 0x001fca00078e00b0 */
[----:B-----5:R0:W5:Y:S01]  /*0860*/  @P1 LDG.E.64 R154, desc[UR10][R176.64] ;  /* 0x0000000ab09a1981 */ /* 0x020162000c1e1b00 */
[----:B--2---:R-:W-:-:S05]  /*0870*/  @P1 IMAD.WIDE.U32 R172, R168, 0x8, R172 ;  /* 0x00000008a8ac1825 */ /* 0x004fca00078e00ac */
[----:B------:R2:W5:Y:S01]  /*0880*/  @P1 LDG.E.64 R150, desc[UR10][R172.64] ;  /* 0x0000000aac961981 */ /* 0x000562000c1e1b00 */
[----:B-1----:R-:W-:Y:S01]  /*0890*/  @P1 IMAD.WIDE.U32 R170, R167, 0x8, R180 ;  /* 0x00000008a7aa1825 */ /* 0x002fe200078e00b4 */
[----:B0-----:R-:W0:Y:S04]  /*08a0*/  @P0 LDC.64 R176, c[0x0][0x438] ;  /* 0x00010e00ffb00b82 */ /* 0x001e280000000a00 */
[----:B------:R1:W5:Y:S01]  /*08b0*/  @P1 LDG.E.64 R152, desc[UR10][R170.64] ;  /* 0x0000000aaa981981 */ /* 0x000362000c1e1b00 */
[----:B------:R-:W-:-:S03]  /*08c0*/  @P1 IMAD.WIDE.U32 R174, R162, 0x8, R174 ;  /* 0x00000008a2ae1825 */ /* 0x000fc600078e00ae */
[----:B--2---:R-:W2:Y:S02]  /*08d0*/  @P0 LDC.64 R172, c[0x0][0x438] ;  /* 0x00010e00ffac0b82 */ /* 0x004ea40000000a00 */
[----:B------:R1:W5:Y:S06]  /*08e0*/  @P1 LDG.E.64 R156, desc[UR10][R174.64] ;  /* 0x0000000aae9c1981 */ /* 0x00036c000c1e1b00 */
[----:B-1----:R-:W1:Y:S08]  /*08f0*/  @P0 LDC.64 R170, c[0x0][0x438] ;  /* 0x00010e00ffaa0b82 */ /* 0x002e700000000a00 */
[----:B------:R-:W1:Y:S01]  /*0900*/  @P0 LDC.64 R174, c[0x0][0x438] ;  /* 0x00010e00ffae0b82 */ /* 0x000e620000000a00 */
[----:B0-----:R-:W-:-:S05]  /*0910*/  @P0 IMAD.WIDE.U32 R176, R168, 0x10, R176 ;  /* 0x00000010a8b00825 */ /* 0x001fca00078e00b0 */
[----:B------:R0:W5:Y:S01]  /*0920*/  @P0 LDG.E.128 R84, desc[UR10][R176.64] ;  /* 0x0000000ab0540981 */ /* 0x000162000c1e1d00 */
[----:B--2---:R-:W-:-:S05]  /*0930*/  @P0 IMAD.WIDE.U32 R172, R166, 0x10, R172 ;  /* 0x00000010a6ac0825 */ /* 0x004fca00078e00ac */
[----:B------:R-:W5:Y:S01]  /*0940*/  @P0 LDG.E.128 R92, desc[UR10][R172.64] ;  /* 0x0000000aac5c0981 */ /* 0x000f62000c1e1d00 */
[----:B-1----:R-:W-:-:S05]  /*0950*/  @P0 IMAD.WIDE.U32 R170, R162, 0x10, R170 ;  /* 0x00000010a2aa0825 */ /* 0x002fca00078e00aa */
[----:B------:R1:W5:Y:S01]  /*0960*/  @P0 LDG.E.128 R96, desc[UR10][R170.64] ;  /* 0x0000000aaa600981 */ /* 0x000362000c1e1d00 */
[----:B------:R-:W-:-:S05]  /*0970*/  @P0 IMAD.WIDE.U32 R174, R167, 0x10, R174 ;  /* 0x00000010a7ae0825 */ /* 0x000fca00078e00ae */
[----:B------:R2:W5:Y:S01]  /*0980*/  @P0 LDG.E.128 R88, desc[UR10][R174.64] ;  /* 0x0000000aae580981 */ /* 0x000562000c1e1d00 */
[--C-:B----4-:R-:W-:Y:S02]  /*0990*/  HADD2.F32 R227, -RZ, R116.reuse.H0_H0 ;  /* 0x20000074ffe37230 */ /* 0x110fe40000004100 */
[----:B------:R-:W-:Y:S02]  /*09a0*/  HADD2.F32 R226, -RZ, R116.H1_H1 ;  /* 0x30000074ffe27230 */ /* 0x000fe40000004100 */
[--C-:B------:R-:W-:Y:S02]  /*09b0*/  HADD2.F32 R231, -RZ, R117.reuse.H0_H0 ;  /* 0x20000075ffe77230 */ /* 0x100fe40000004100 */
[----:B------:R-:W-:Y:S02]  /*09c0*/  HADD2.F32 R230, -RZ, R117.H1_H1 ;  /* 0x30000075ffe67230 */ /* 0x000fe40000004100 */
[----:B------:R-:W4:Y:S01]  /*09d0*/  LDC.64 R116, c[0x0][0x3b0] ;  /* 0x0000ec00ff747b82 */ /* 0x000f220000000a00 */
[----:B------:R-:W-:-:S02]  /*09e0*/  HADD2.F32 R179, -RZ, R105.H0_H0 ;  /* 0x20000069ffb37230 */ /* 0x000fc40000004100 */
[----:B------:R-:W-:Y:S02]  /*09f0*/  HADD2.F32 R180, -RZ, R105.H1_H1 ;  /* 0x30000069ffb47230 */ /* 0x000fe40000004100 */
[--C-:B------:R-:W-:Y:S02]  /*0a00*/  HADD2.F32 R181, -RZ, R106.reuse.H0_H0 ;  /* 0x2000006affb57230 */ /* 0x100fe40000004100 */
[----:B------:R-:W-:Y:S02]  /*0a10*/  HADD2.F32 R191, -RZ, R106.H1_H1 ;  /* 0x3000006affbf7230 */ /* 0x000fe40000004100 */
[----:B----4-:R-:W-:-:S04]  /*0a20*/  IMAD.WIDE.U32 R242, R168, 0x8, R116 ;  /* 0x00000008a8f27825 */ /* 0x010fc800078e0074 */
[--C-:B------:R-:W-:Y:S02]  /*0a30*/  IMAD.WIDE.U32 R240, R167, 0x8, R116.reuse ;  /* 0x00000008a7f07825 */ /* 0x100fe400078e0074 */
[----:B------:R-:W5:Y:S02]  /*0a40*/  LDG.E.64 R242, desc[UR10][R242.64] ;  /* 0x0000000af2f27981 */ /* 0x000f64000c1e1b00 */
[--C-:B------:R-:W-:Y:S02]  /*0a50*/  IMAD.WIDE.U32 R238, R166, 0x8, R116.reuse ;  /* 0x00000008a6ee7825 */ /* 0x100fe400078e0074 */
[----:B------:R-:W5:Y:S02]  /*0a60*/  LDG.E.64 R240, desc[UR10][R240.64] ;  /* 0x0000000af0f07981 */ /* 0x000f64000c1e1b00 */
[----:B------:R-:W-:Y:S02]  /*0a70*/  IMAD.WIDE.U32 R236, R162, 0x8, R116 ;  /* 0x00000008a2ec7825 */ /* 0x000fe400078e0074 */
[----:B------:R-:W5:Y:S04]  /*0a80*/  LDG.E.64 R238, desc[UR10][R238.64] ;  /* 0x0000000aeeee7981 */ /* 0x000f68000c1e1b00 */
[----:B------:R-:W5:Y:S01]  /*0a90*/  LDG.E.64 R236, desc[UR10][R236.64] ;  /* 0x0000000aecec7981 */ /* 0x000f62000c1e1b00 */
[--C-:B------:R-:W-:Y:S01]  /*0aa0*/  HADD2.F32 R105, -RZ, R109.reuse.H0_H0 ;  /* 0x2000006dff697230 */ /* 0x100fe20000004100 */
[----:B---3--:R-:W-:Y:S01]  /*0ab0*/  FSEL R0, R0, RZ, !P4 ;  /* 0x000000ff00007208 */ /* 0x008fe20006000000 */
        /* <DEDUP_REMOVED lines=15> */
[----:B------:R-:W-:Y:S02]  /*0bb0*/  HADD2.F32 R104, -RZ, R108.H0_H0 ;  /* 0x2000006cff687230 */ /* 0x000fe40000004100 */
[--C-:B------:R-:W-:Y:S02]  /*0bc0*/  HADD2.F32 R195, -RZ, R113.reuse.H0_H0 ;  /* 0x20000071ffc37230 */ /* 0x100fe40000004100 */
[----:B------:R-:W-:Y:S02]  /*0bd0*/  HADD2.F32 R196, -RZ, R113.H1_H1 ;  /* 0x30000071ffc47230 */ /* 0x000fe40000004100 */
[----:B------:R-:W-:-:S02]  /*0be0*/  HADD2.F32 R115, -RZ, R118.H0_H0 ;  /* 0x20000076ff737230 */ /* 0x000fc40000004100 */
[----:B------:R-:W-:Y:S02]  /*0bf0*/  HADD2.F32 R208, -RZ, R118.H1_H1 ;  /* 0x30000076ffd07230 */ /* 0x000fe40000004100 */
[--C-:B------:R-:W-:Y:S02]  /*0c00*/  HADD2.F32 R111, -RZ, R119.reuse.H0_H0 ;  /* 0x20000077ff6f7230 */ /* 0x100fe40000004100 */
[----:B------:R-:W-:Y:S02]  /*0c10*/  HADD2.F32 R112, -RZ, R119.H1_H1 ;  /* 0x30000077ff707230 */ /* 0x000fe40000004100 */
[----:B------:R-:W-:Y:S02]  /*0c20*/  HADD2.F32 R120, -RZ, R121.H0_H0 ;  /* 0x20000079ff787230 */ /* 0x000fe40000004100 */
[--C-:B------:R-:W-:Y:S02]  /*0c30*/  HADD2.F32 R185, -RZ, R126.reuse.H0_H0 ;  /* 0x2000007effb97230 */ /* 0x100fe40000004100 */
[----:B------:R-:W-:-:S02]  /*0c40*/  HADD2.F32 R188, -RZ, R126.H1_H1 ;  /* 0x3000007effbc7230 */ /* 0x000fc40000004100 */
[--C-:B------:R-:W-:Y:S02]  /*0c50*/  HADD2.F32 R124, -RZ, R128.reuse.H0_H0 ;  /* 0x20000080ff7c7230 */ /* 0x100fe40000004100 */
[----:B------:R-:W-:Y:S02]  /*0c60*/  HADD2.F32 R233, -RZ, R128.H1_H1 ;  /* 0x30000080ffe97230 */ /* 0x000fe40000004100 */
[----:B------:R-:W-:Y:S02]  /*0c70*/  HADD2.F32 R183, -RZ, R107.H1_H1 ;  /* 0x3000006bffb77230 */ /* 0x000fe40000004100 */
[----:B------:R-:W-:Y:S02]  /*0c80*/  HADD2.F32 R121, -RZ, R121.H1_H1 ;  /* 0x30000079ff797230 */ /* 0x000fe40000004100 */
[----:B------:R-:W-:Y:S02]  /*0c90*/  HADD2.F32 R119, -RZ, R122.H0_H0 ;  /* 0x2000007aff777230 */ /* 0x000fe40000004100 */
        /* <DEDUP_REMOVED lines=8> */
[----:B------:R-:W-:Y:S02]  /*0d20*/  HADD2.F32 R182, -RZ, R107.H0_H0 ;  /* 0x2000006bffb67230 */ /* 0x000fe40000004100 */
[----:B------:R-:W-:Y:S02]  /*0d30*/  HADD2.F32 R122, -RZ, R122.H1_H1 ;  /* 0x3000007aff7a7230 */ /* 0x000fe40000004100 */
[--C-:B------:R-:W-:Y:S02]  /*0d40*/  HADD2.F32 R123, -RZ, R130.reuse.H0_H0 ;  /* 0x20000082ff7b7230 */ /* 0x100fe40000004100 */
[----:B------:R-:W-:Y:S02]  /*0d50*/  HADD2.F32 R125, -RZ, R130.H1_H1 ;  /* 0x30000082ff7d7230 */ /* 0x000fe40000004100 */
[----:B------:R-:W-:-:S02]  /*0d60*/  HADD2.F32 R127, -RZ, R131.H0_H0 ;  /* 0x20000083ff7f7230 */ /* 0x000fc40000004100 */
[----:B------:R-:W-:Y:S02]  /*0d70*/  HADD2.F32 R129, -RZ, R131.H1_H1 ;  /* 0x30000083ff817230 */ /* 0x000fe40000004100 */
[C---:B------:R-:W-:Y:S01]  /*0d80*/  FADD.FTZ R213, -R0.reuse, R169 ;  /* 0x000000a900d57221 */ /* 0x040fe20000010100 */
[----:B------:R-:W-:Y:S02]  /*0d90*/  HADD2.F32 R108, -RZ, R108.H1_H1 ;  /* 0x3000006cff6c7230 */ /* 0x000fe40000004100 */
[C---:B------:R-:W-:Y:S01]  /*0da0*/  FADD.FTZ R219, -R0.reuse, R179 ;  /* 0x000000b300db7221 */ /* 0x040fe20000010100 */
[----:B------:R-:W-:Y:S01]  /*0db0*/  FADD.FTZ R209, -R0, R191 ;  /* 0x000000bf00d17221 */ /* 0x000fe20000010100 */
[----:B------:R-:W-:Y:S01]  /*0dc0*/  FMUL.FTZ R207, R44, R104 ;  /* 0x000000682ccf7220 */ /* 0x000fe20000410000 */
[C---:B------:R-:W-:Y:S01]  /*0dd0*/  FADD.FTZ R215, -R0.reuse, R181 ;  /* 0x000000b500d77221 */ /* 0x040fe20000010100 */
[C---:B------:R-:W-:Y:S01]  /*0de0*/  FADD.FTZ R247, -R0.reuse, R183 ;  /* 0x000000b700f77221 */ /* 0x040fe20000010100 */
[C---:B------:R-:W-:Y:S01]  /*0df0*/  FADD.FTZ R191, -R0.reuse, R197 ;  /* 0x000000c500bf7221 */ /* 0x040fe20000010100 */
[C---:B0-----:R-:W-:Y:S01]  /*0e00*/  FADD.FTZ R177, -R0.reuse, R121 ;  /* 0x0000007900b17221 */ /* 0x041fe20000010100 */
        /* <DEDUP_REMOVED lines=13> */
[C---:B--2---:R-:W-:Y:S01]  /*0ee0*/  FADD.FTZ R175, -R0.reuse, R120 ;  /* 0x0000007800af7221 */ /* 0x044fe20000010100 */
        /* <DEDUP_REMOVED lines=11> */
[----:B------:R-:W-:-:S02]  /*0fa0*/  HADD2.F32 R229, -RZ, R101.H0_H0 ;  /* 0x20000065ffe57230 */ /* 0x000fc40000004100 */
[C---:B------:R-:W-:Y:S01]  /*0fb0*/  FMUL.FTZ R0, R164.reuse, R213 ;  /* 0x000000d5a4007220 */ /* 0x040fe20000410000 */
[----:B------:R-:W-:Y:S02]  /*0fc0*/  HADD2.F32 R228, -RZ, R101.H1_H1 ;  /* 0x30000065ffe47230 */ /* 0x000fe40000004100 */
[----:B------:R-:W-:Y:S01]  /*0fd0*/  FMUL.FTZ R222, R45, R108 ;  /* 0x0000006c2dde7220 */ /* 0x000fe20000410000 */
[----:B------:R-:W-:Y:S01]  /*0fe0*/  FADD.FTZ R101, RZ, R207 ;  /* 0x000000cfff657221 */ /* 0x000fe20000010000 */
[--C-:B------:R-:W-:Y:S02]  /*0ff0*/  HADD2.F32 R223, -RZ, R100.reuse.H0_H0 ;  /* 0x20000064ffdf7230 */ /* 0x100fe40000004100 */
[----:B------:R-:W-:Y:S01]  /*1000*/  FMUL.FTZ R221, R164, R221 ;  /* 0x000000dda4dd7220 */ /* 0x000fe20000410000 */
[----:B------:R-:W-:Y:S02]  /*1010*/  HADD2.F32 R224, -RZ, R100.H1_H1 ;  /* 0x30000064ffe07230 */ /* 0x000fe40000004100 */
[----:B------:R-:W-:Y:S01]  /*1020*/  FFMA.FTZ R100, R0, R207, RZ ;  /* 0x000000cf00647223 */ /* 0x000fe200000100ff */
[----:B------:R-:W-:Y:S01]  /*1030*/  FMUL.FTZ R220, R46, R105 ;  /* 0x000000692edc7220 */ /* 0x000fe20000410000 */
[----:B------:R-:W-:Y:S01]  /*1040*/  FADD.FTZ R101, R101, R222 ;  /* 0x000000de65657221 */ /* 0x000fe20000010000 */
[----:B------:R-:W-:-:S02]  /*1050*/  HADD2.F32 R107, -RZ, R110.H0_H0 ;  /* 0x2000006eff6b7230 */ /* 0x000fc40000004100 */
[C---:B------:R-:W-:Y:S01]  /*1060*/  FMUL.FTZ R219, R164.reuse, R219 ;  /* 0x000000dba4db7220 */ /* 0x040fe20000410000 */
[----:B------:R-:W-:Y:S01]  /*1070*/  FFMA.FTZ R100, R221, R222, R100 ;  /* 0x000000dedd647223 */ /* 0x000fe20000010064 */
[----:B------:R-:W-:Y:S01]  /*1080*/  FMUL.FTZ R218, R47, R106 ;  /* 0x0000006a2fda7220 */ /* 0x000fe20000410000 */
[----:B------:R-:W-:Y:S01]  /*1090*/  FADD.FTZ R101, R101, R220 ;  /* 0x000000dc65657221 */ /* 0x000fe20000010000 */
[----:B------:R-:W-:Y:S02]  /*10a0*/  HADD2.F32 R110, -RZ, R110.H1_H1 ;  /* 0x3000006eff6e7230 */ /* 0x000fe40000004100 */
        /* <DEDUP_REMOVED lines=97> */
[----:B------:R-:W-:-:S02]  /*16c0*/  HADD2.F32 R233, -RZ, R102.H0_H0 ;  /* 0x20000066ffe97230 */ /* 0x000fc40000004100 */
[----:B------:R-:W-:Y:S01]  /*16d0*/  FFMA.FTZ R101, R119, R122, R100 ;  /* 0x0000007a77657223 */ /* 0x000fe20000010064 */
[----:B------:R-:W-:Y:S01]  /*16e0*/  FADD.FTZ R235, R126, R121 ;  /* 0x000000797eeb7221 */ /* 0x000fe20000010000 */
[----:B------:R-:W-:Y:S02]  /*16f0*/  HADD2.F32 R232, -RZ, R102.H1_H1 ;  /* 0x30000066ffe87230 */ /* 0x000fe40000004100 */
[----:B------:R-:W-:Y:S01]  /*1700*/  FMUL.FTZ R126, R72, R233 ;  /* 0x000000e9487e7220 */ /* 0x000fe20000410000 */
[----:B------:R-:W-:Y:S01]  /*1710*/  FMUL.FTZ R123, R164, R123 ;  /* 0x0000007ba47b7220 */ /* 0x000fe20000410000 */
[----:B------:R-:W-:Y:S01]  /*1720*/  FFMA.FTZ R100, R124, R121, R101 ;  /* 0x000000797c647223 */ /* 0x000fe20000010065 */
[----:B------:R-:W-:Y:S01]  /*1730*/  FMUL.FTZ R128, R164, R125 ;  /* 0x0000007da4807220 */ /* 0x000fe20000410000 */
[----:B------:R-:W-:Y:S01]  /*1740*/  FADD.FTZ R102, R235, R126 ;  /* 0x0000007eeb667221 */ /* 0x000fe20000010000 */
[--C-:B------:R-:W-:Y:S02]  /*1750*/  HADD2.F32 R235, -RZ, R103.reuse.H0_H0 ;  /* 0x20000067ffeb7230 */ /* 0x100fe40000004100 */
        /* <DEDUP_REMOVED lines=46> */
.L_x_2433:
[----:B------:R-:W-:Y:S05]  /*1a40*/  BSYNC.RECONVERGENT B0 ;  /* 0x0000000000007941 */ /* 0x000fea0003800200 */
.L_x_2432:
        /* <DEDUP_REMOVED lines=168> */
.L_x_2436:
        /* <DEDUP_REMOVED lines=36> */
[----:B------:R-:W-:Y:S01]  /*2710*/  F2FP.F16.F32.PACK_AB R79, R102, R79 ;  /* 0x0000004f664f723e */ /* 0x000fe200000000ff */
[----:B------:R-:W-:Y:S01]  /*2720*/  FMUL.FTZ R101, R77, UR6 ;  /* 0x000000064d657c20 */ /* 0x000fe20008410000 */
[----:B------:R-:W-:Y:S01]  /*2730*/  FSEL R103, R100, RZ, P2 ;  /* 0x000000ff64677208 */ /* 0x000fe20001000000 */
[C---:B------:R-:W-:Y:S01]  /*2740*/  FMUL.FTZ R102, R0.reuse, UR6 ;  /* 0x0000000600667c20 */ /* 0x040fe20008410000 */
        /* <DEDUP_REMOVED lines=18> */
.L_x_2435:
        /* <DEDUP_REMOVED lines=9> */
[--C-:B-----5:R-:W-:Y:S02]  /*2900*/  HADD2.F32 R107, -RZ, R87.reuse.H1_H1 ;  /* 0x30000057ff6b7230 */ /* 0x120fe40000004100 */
[----:B------:R-:W-:Y:S01]  /*2910*/  FADD.FTZ R102, R209, -R210 ;  /* 0x800000d2d1667221 */ /* 0x000fe20000010000 */
[----:B------:R-:W-:Y:S01]  /*2920*/  FFMA.FTZ R0, R0, R114, R115 ;  /* 0x0000007200007223 */ /* 0x000fe20000010073 */
[----:B------:R-:W-:Y:S02]  /*2930*/  HADD2.F32 R103, -RZ, R87.H0_H0 ;  /* 0x20000057ff677230 */ /* 0x000fe40000004100 */
[----:B------:R-:W-:Y:S01]  /*2940*/  FADD.FTZ R216, R216, -R215 ;  /* 0x800000d7d8d87221 */ /* 0x000fe20000010000 */
[----:B------:R-:W-:-:S02]  /*2950*/  HADD2.F32 R101, -RZ, R86.H0_H0 ;  /* 0x20000056ff657230 */ /* 0x000fc40000004100 */
[----:B------:R-:W-:Y:S01]  /*2960*/  FADD.FTZ R100, R212, -R211 ;  /* 0x800000d3d4647221 */ /* 0x000fe20000010000 */
[----:B------:R-:W-:Y:S02]  /*2970*/  HADD2.F32 R111, -RZ, R86.H1_H1 ;  /* 0x30000056ff6f7230 */ /* 0x000fe40000004100 */
[-CC-:B------:R-:W-:Y:S01]  /*2980*/  FFMA.FTZ R219, R219, R114.reuse, R115.reuse ;  /* 0x00000072dbdb7223 */ /* 0x180fe20000010073 */
[----:B------:R-:W-:Y:S01]  /*2990*/  FADD.FTZ R214, R213, -R214 ;  /* 0x800000d6d5d67221 */ /* 0x000fe20000010000 */
[-CC-:B------:R-:W-:Y:S01]  /*29a0*/  FFMA.FTZ R221, R221, R114.reuse, R115.reuse ;  /* 0x00000072dddd7223 */ /* 0x180fe20000010073 */
[----:B------:R-:W-:Y:S01]  /*29b0*/  FFMA.FTZ R217, R217, R114, R115 ;  /* 0x00000072d9d97223 */ /* 0x000fe20000010073 */
[----:B------:R-:W-:Y:S01]  /*29c0*/  FADD.FTZ R106, R207, -R0 ;  /* 0x80000000cf6a7221 */ /* 0x000fe20000010000 */
[C---:B------:R-:W-:Y:S01]  /*29d0*/  FFMA.FTZ R102, R164.reuse, R102, R107 ;  /* 0x00000066a4667223 */ /* 0x040fe2000001006b */
[C---:B------:R-:W-:Y:S01]  /*29e0*/  FFMA.FTZ R100, R164.reuse, R100, R103 ;  /* 0x00000064a4647223 */ /* 0x040fe20000010067 */
[----:B------:R-:W-:Y:S01]  /*29f0*/  FFMA.FTZ R0, R164, R216, R101 ;  /* 0x000000d8a4007223 */ /* 0x000fe20000010065 */
[----:B------:R-:W-:-:S02]  /*2a00*/  HADD2.F32 R107, -RZ, R85.H0_H0 ;  /* 0x20000055ff6b7230 */ /* 0x000fc40000004100 */
[----:B------:R-:W-:Y:S01]  /*2a10*/  FADD.FTZ R220, R220, -R219 ;  /* 0x800000dbdcdc7221 */ /* 0x000fe20000010000 */
[----:B------:R-:W-:Y:S02]  /*2a20*/  HADD2.F32 R109, -RZ, R85.H1_H1 ;  /* 0x30000055ff6d7230 */ /* 0x000fe40000004100 */
[----:B------:R-:W-:Y:S01]  /*2a30*/  FFMA.FTZ R111, R164, R214, R111 ;  /* 0x000000d6a46f7223 */ /* 0x000fe2000001006f */
[--C-:B------:R-:W-:Y:S01]  /*2a40*/  HADD2.F32 R101, -RZ, R84.reuse.H0_H0 ;  /* 0x20000054ff657230 */ /* 0x100fe20000004100 */
[----:B------:R-:W-:Y:S01]  /*2a50*/  ISETP.GE.U32.AND P0, PT, R242, RZ, PT ;  /* 0x000000fff200720c */ /* 0x000fe20003f06070 */
[----:B------:R-:W-:Y:S02]  /*2a60*/  HADD2.F32 R103, -RZ, R84.H1_H1 ;  /* 0x30000054ff677230 */ /* 0x000fe40000004100 */
[----:B------:R-:W-:Y:S01]  /*2a70*/  FADD.FTZ R222, R222, -R221 ;  /* 0x800000dddede7221 */ /* 0x000fe20000010000 */
[----:B------:R-:W-:Y:S01]  /*2a80*/  FADD.FTZ R218, R218, -R217 ;  /* 0x800000d9dada7221 */ /* 0x000fe20000010000 */
        /* <DEDUP_REMOVED lines=33> */
.L_x_2438:
[-CC-:B------:R-:W-:Y:S01]  /*2ca0*/  FFMA.FTZ R210, R210, R114.reuse, R115.reuse ;  /* 0x00000072d2d27223 */ /* 0x180fe20000010073 */
[-CC-:B------:R-:W-:Y:S01]  /*2cb0*/  FFMA.FTZ R215, R215, R114.reuse, R115.reuse ;  /* 0x00000072d7d77223 */ /* 0x180fe20000010073 */
[--C-:B-----5:R-:W-:Y:S02]  /*2cc0*/  HADD2.F32 R100, -RZ, R87.reuse.H1_H1 ;  /* 0x30000057ff647230 */ /* 0x120fe40000004100 */
[-CC-:B------:R-:W-:Y:S01]  /*2cd0*/  FFMA.FTZ R211, R211, R114.reuse, R115.reuse ;  /* 0x00000072d3d37223 */ /* 0x180fe20000010073 */
[----:B------:R-:W-:Y:S01]  /*2ce0*/  FADD.FTZ R209, R209, -R210 ;  /* 0x800000d2d1d17221 */ /* 0x000fe20000010000 */
[----:B------:R-:W-:Y:S01]  /*2cf0*/  FFMA.FTZ R214, R214, R114, R115 ;  /* 0x00000072d6d67223 */ /* 0x000fe20000010073 */
[----:B------:R-:W-:Y:S02]  /*2d00*/  HADD2.F32 R76, -RZ, R86.H0_H0 ;  /* 0x20000056ff4c7230 */ /* 0x000fe40000004100 */
[----:B------:R-:W-:Y:S01]  /*2d10*/  FADD.FTZ R215, R216, -R215 ;  /* 0x800000d7d8d77221 */ /* 0x000fe20000010000 */
[----:B------:R-:W-:-:S02]  /*2d20*/  HADD2.F32 R77, -RZ, R87.H0_H0 ;  /* 0x20000057ff4d7230 */ /* 0x000fc40000004100 */
[----:B------:R-:W-:Y:S01]  /*2d30*/  FADD.FTZ R211, R212, -R211 ;  /* 0x800000d3d4d37221 */ /* 0x000fe20000010000 */
[----:B------:R-:W-:Y:S02]  /*2d40*/  HADD2.F32 R78, -RZ, R86.H1_H1 ;  /* 0x30000056ff4e7230 */ /* 0x000fe40000004100 */
[----:B------:R-:W-:Y:S01]  /*2d50*/  FADD.FTZ R213, R213, -R214 ;  /* 0x800000d6d5d57221 */ /* 0x000fe20000010000 */
[----:B------:R-:W-:Y:S01]  /*2d60*/  FFMA.FTZ R110, R164, R209, R100 ;  /* 0x000000d1a46e7223 */ /* 0x000fe20000010064 */
[----:B------:R-:W-:Y:S01]  /*2d70*/  ISETP.GE.U32.AND P0, PT, R242, RZ, PT ;  /* 0x000000fff200720c */ /* 0x000fe20003f06070 */
[C---:B------:R-:W-:Y:S01]  /*2d80*/  FFMA.FTZ R215, R164.reuse, R215, R76 ;  /* 0x000000d7a4d77223 */ /* 0x040fe2000001004c */
[C---:B------:R-:W-:Y:S01]  /*2d90*/  FFMA.FTZ R79, R164.reuse, R211, R77 ;  /* 0x000000d3a44f7223 */ /* 0x040fe2000001004d */
[----:B------:R-:W-:Y:S01]  /*2da0*/  FFMA.FTZ R102, R164, R213, R78 ;  /* 0x000000d5a4667223 */ /* 0x000fe2000001004e */
[----:B------:R-:W-:Y:S01]  /*2db0*/  FMUL.FTZ R76, R110, UR6 ;  /* 0x000000066e4c7c20 */ /* 0x000fe20008410000 */
[----:B------:R-:W-:Y:S01]  /*2dc0*/  ISETP.GE.U32.AND.EX P0, PT, R243, 0x1000000, PT, P0 ;  /* 0x01000000f300780c */ /* 0x000fe20003f06100 */
[----:B------:R-:W-:Y:S01]  /*2dd0*/  FMUL.FTZ R78, R79, UR6 ;  /* 0x000000064f4e7c20 */ /* 0x000fe20008410000 */
[----:B------:R-:W-:Y:S01]  /*2de0*/  FMUL.FTZ R77, R102, UR6 ;  /* 0x00000006664d7c20 */ /* 0x000fe20008410000 */
[----:B------:R-:W-:Y:S01]  /*2df0*/  LOP3.LUT P2, RZ, R243, 0xff0000, RZ, 0xc0, !PT ;  /* 0x00ff0000f3ff7812 */ /* 0x000fe2000784c0ff */
[-CC-:B------:R-:W-:Y:S01]  /*2e00*/  FFMA.FTZ R219, R219, R114.reuse, R115.reuse ;  /* 0x00000072dbdb7223 */ /* 0x180fe20000010073 */
[----:B------:R-:W-:Y:S01]  /*2e10*/  LOP3.LUT P3, RZ, R243, 0xff00, RZ, 0xc0, !PT ;  /* 0x0000ff00f3ff7812 */ /* 0x000fe2000786c0ff */
[-CC-:B------:R-:W-:Y:S01]  /*2e20*/  FFMA.FTZ R217, R217, R114.reuse, R115.reuse ;  /* 0x00000072d9d97223 */ /* 0x180fe20000010073 */
[----:B------:R-:W-:Y:S01]  /*2e30*/  FSEL R113, R76, RZ, P0 ;  /* 0x000000ff4c717208 */ /* 0x000fe20000000000 */
[----:B------:R-:W-:Y:S01]  /*2e40*/  FMUL.FTZ R76, R215, UR6 ;  /* 0x00000006d74c7c20 */ /* 0x000fe20008410000 */
[----:B------:R-:W-:Y:S01]  /*2e50*/  LOP3.LUT P6, RZ, R243, 0xff, RZ, 0xc0, !PT ;  /* 0x000000fff3ff7812 */ /* 0x000fe200078cc0ff */
[-CC-:B------:R-:W-:Y:S01]  /*2e60*/  FFMA.FTZ R0, R0, R114.reuse, R115.reuse ;  /* 0x0000007200007223 */ /* 0x180fe20000010073 */
[----:B------:R-:W-:Y:S01]  /*2e70*/  FSEL R108, R78, RZ, P2 ;  /* 0x000000ff4e6c7208 */ /* 0x000fe20001000000 */
[----:B------:R-:W-:Y:S01]  /*2e80*/  FFMA.FTZ R221, R221, R114, R115 ;  /* 0x00000072dddd7223 */ /* 0x000fe20000010073 */
[----:B------:R-:W-:Y:S01]  /*2e90*/  FSEL R111, R77, RZ, P3 ;  /* 0x000000ff4d6f7208 */ /* 0x000fe20001800000 */
[--C-:B------:R-:W-:Y:S01]  /*2ea0*/  HADD2.F32 R77, -RZ, R85.reuse.H0_H0 ;  /* 0x20000055ff4d7230 */ /* 0x100fe20000004100 */
[----:B------:R-:W-:Y:S01]  /*2eb0*/  FSEL R106, R76, RZ, P6 ;  /* 0x000000ff4c6a7208 */ /* 0x000fe20003000000 */
[----:B------:R-:W-:-:S02]  /*2ec0*/  HADD2.F32 R78, -RZ, R85.H1_H1 ;  /* 0x30000055ff4e7230 */ /* 0x000fc40000004100 */
[----:B------:R-:W-:Y:S01]  /*2ed0*/  FADD.FTZ R219, R220, -R219 ;  /* 0x800000dbdcdb7221 */ /* 0x000fe20000010000 */
[----:B------:R-:W-:Y:S01]  /*2ee0*/  FADD.FTZ R217, R218, -R217 ;  /* 0x800000d9dad97221 */ /* 0x000fe20000010000 */
[----:B------:R-:W-:Y:S01]  /*2ef0*/  FADD.FTZ R207, R207, -R0 ;  /* 0x80000000cfcf7221 */ /* 0x000fe20000010000 */
[--C-:B------:R-:W-:Y:S02]  /*2f00*/  HADD2.F32 R0, -RZ, R84.reuse.H0_H0 ;  /* 0x20000054ff007230 */ /* 0x100fe40000004100 */
[----:B------:R-:W-:Y:S01]  /*2f10*/  FADD.FTZ R221, R222, -R221 ;  /* 0x800000dddedd7221 */ /* 0x000fe20000010000 */
[----:B------:R-:W-:Y:S02]  /*2f20*/  HADD2.F32 R76, -RZ, R84.H1_H1 ;  /* 0x30000054ff4c7230 */ /* 0x000fe40000004100 */
[C---:B------:R-:W-:Y:S01]  /*2f30*/  FFMA.FTZ R77, R164.reuse, R219, R77 ;  /* 0x000000dba44d7223 */ /* 0x040fe2000001004d */
[C---:B------:R-:W-:Y:S01]  /*2f40*/  FFMA.FTZ R100, R164.reuse, R217, R78 ;  /* 0x000000d9a4647223 */ /* 0x040fe2000001004e */
[----:B------:R-:W-:Y:S01]  /*2f50*/  FFMA.FTZ R0, R164, R207, R0 ;  /* 0x000000cfa4007223 */ /* 0x000fe20000010000 */
[----:B------:R-:W-:Y:S01]  /*2f60*/  F2FP.F16.F32.PACK_AB R78, R102, R215 ;  /* 0x000000d7664e723e */ /* 0x000fe200000000ff */
[----:B------:R-:W-:Y:S01]  /*2f70*/  FFMA.FTZ R221, R164, R221, R76 ;  /* 0x000000dda4dd7223 */ /* 0x000fe2000001004c */
[----:B------:R-:W-:Y:S01]  /*2f80*/  FMUL.FTZ R102, R77, UR6 ;  /* 0x000000064d667c20 */ /* 0x000fe20008410000 */
[C---:B------:R-:W-:Y:S01]  /*2f90*/  F2FP.F16.F32.PACK_AB R77, R100.reuse, R77 ;  /* 0x0000004d644d723e */ /* 0x040fe200000000ff */
[----:B------:R-:W-:Y:S01]  /*2fa0*/  FMUL.FTZ R103, R100, UR6 ;  /* 0x0000000664677c20 */ /* 0x000fe20008410000 */
[----:B------:R-:W-:Y:S01]  /*2fb0*/  FMUL.FTZ R100, R0, UR6 ;  /* 0x0000000600647c20 */ /* 0x000fe20008410000 */
        /* <DEDUP_REMOVED lines=16> */
.L_x_2434:
        /* <DEDUP_REMOVED lines=57> */
[----:B------:R-:W-:Y:S01]  /*3450*/  F2FP.F16.F32.PACK_AB R82, R81, R82 ;  /* 0x000000525152723e */ /* 0x000fe200000000ff */
        /* <DEDUP_REMOVED lines=14> */
[----:B------:R-:W-:Y:S02]  /*3540*/  F2FP.F16.F32.PACK_AB R83, R80, R83 ;  /* 0x000000535053723e */ /* 0x000fe400000000ff */
[----:B------:R-:W-:-:S02]  /*3550*/  F2FP.F16.F32.PACK_AB R103, R100, R103 ;  /* 0x000000676467723e */ /* 0x000fc400000000ff */
[----:B------:R-:W-:Y:S02]  /*3560*/  F2FP.F16.F32.PACK_AB R102, R107, R102 ;  /* 0x000000666b66723e */ /* 0x000fe400000000ff */
[C---:B------:R-:W-:Y:S02]  /*3570*/  FSEL R109, R221.reuse, RZ, P6 ;  /* 0x000000ffdd6d7208 */ /* 0x040fe40003000000 */
[----:B------:R-:W-:Y:S02]  /*3580*/  FSEL R107, R221, RZ, P2 ;  /* 0x000000ffdd6b7208 */ /* 0x000fe40001000000 */
[C---:B------:R-:W-:Y:S02]  /*3590*/  FSEL R80, R207.reuse, RZ, P3 ;  /* 0x000000ffcf507208 */ /* 0x040fe40001800000 */
[----:B------:R-:W-:Y:S02]  /*35a0*/  FSEL R100, R207, RZ, P0 ;  /* 0x000000ffcf647208 */ /* 0x000fe40000000000 */
[----:B------:R-:W-:-:S02]  /*35b0*/  F2FP.F16.F32.PACK_AB R81, R0, R81 ;  /* 0x000000510051723e */ /* 0x000fc400000000ff */
[----:B------:R-:W-:Y:S02]  /*35c0*/  F2FP.F16.F32.PACK_AB R101, R106, R101 ;  /* 0x000000656a65723e */ /* 0x000fe400000000ff */
[----:B------:R-:W-:Y:S02]  /*35d0*/  F2FP.F16.F32.PACK_AB R80, R107, R80 ;  /* 0x000000506b50723e */ /* 0x000fe400000000ff */
[----:B------:R-:W-:Y:S01]  /*35e0*/  F2FP.F16.F32.PACK_AB R100, R109, R100 ;  /* 0x000000646d64723e */ /* 0x000fe200000000ff */
[----:B------:R-:W-:Y:S06]  /*35f0*/  BRA `(.L_x_2437) ;  /* 0x0000000c00f47947 */ /* 0x000fec0003800000 */
.L_x_2440:
        /* <DEDUP_REMOVED lines=49> */
[----:B------:R-:W-:Y:S01]  /*3910*/  F2FP.F16.F32.PACK_AB R79, R80, R79 ;  /* 0x0000004f504f723e */ /* 0x000fe200000000ff */
[C---:B------:R-:W-:Y:S01]  /*3920*/  FMUL.FTZ R80, R76.reuse, UR6 ;  /* 0x000000064c507c20 */ /* 0x040fe20008410000 */
[----:B------:R-:W-:Y:S01]  /*3930*/  F2FP.F16.F32.PACK_AB R77, R76, R77 ;  /* 0x0000004d4c4d723e */ /* 0x000fe200000000ff */
[----:B------:R-:W-:Y:S01]  /*3940*/  FMUL.FTZ R76, R164, R221 ;  /* 0x000000dda44c7220 */ /* 0x000fe20000410000 */
[----:B------:R-:W-:-:S02]  /*3950*/  F2FP.F16.F32.PACK_AB R82, R81, R82 ;  /* 0x000000525152723e */ /* 0x000fc400000000ff */
[----:B------:R-:W-:Y:S01]  /*3960*/  FSEL R81, R0, RZ, P6 ;  /* 0x000000ff00517208 */ /* 0x000fe20003000000 */
[----:B------:R-:W-:Y:S01]  /*3970*/  FMUL.FTZ R0, R76, UR6 ;  /* 0x000000064c007c20 */ /* 0x000fe20008410000 */
[----:B------:R-:W-:Y:S02]  /*3980*/  LOP3.LUT P3, RZ, R242, 0xff000000, RZ, 0xc0, !PT ;  /* 0xff000000f2ff7812 */ /* 0x000fe4000786c0ff */
[----:B------:R-:W-:Y:S02]  /*3990*/  LOP3.LUT P6, RZ, R150, 0xff000000, RZ, 0xc0, !PT ;  /* 0xff00000096ff7812 */ /* 0x000fe400078cc0ff */
[----:B------:R-:W-:Y:S02]  /*39a0*/  F2FP.F16.F32.PACK_AB R83, R106, R83 ;  /* 0x000000536a53723e */ /* 0x000fe400000000ff */
[----:B------:R-:W-:Y:S01]  /*39b0*/  F2FP.F16.F32.PACK_AB R76, R76, R207 ;  /* 0x000000cf4c4c723e */ /* 0x000fe200000000ff */
[----:B------:R-:W-:Y:S01]  /*39c0*/  FMUL.FTZ R207, R207, UR6 ;  /* 0x00000006cfcf7c20 */ /* 0x000fe20008410000 */
[----:B------:R-:W-:-:S02]  /*39d0*/  FSEL R106, R80, RZ, P3 ;  /* 0x000000ff506a7208 */ /* 0x000fc40001800000 */
[----:B------:R-:W-:Y:S02]  /*39e0*/  FSEL R108, R80, RZ, P6 ;  /* 0x000000ff506c7208 */ /* 0x000fe40003000000 */
[C---:B------:R-:W-:Y:S02]  /*39f0*/  LOP3.LUT P0, RZ, R242.reuse, 0xff00, RZ, 0xc0, !PT ;  /* 0x0000ff00f2ff7812 */ /* 0x040fe4000780c0ff */
[----:B------:R-:W-:Y:S02]  /*3a00*/  LOP3.LUT P2, RZ, R242, 0xff, RZ, 0xc0, !PT ;  /* 0x000000fff2ff7812 */ /* 0x000fe4000784c0ff */
[C---:B------:R-:W-:Y:S02]  /*3a10*/  LOP3.LUT P3, RZ, R150.reuse, 0xff00, RZ, 0xc0, !PT ;  /* 0x0000ff0096ff7812 */ /* 0x040fe4000786c0ff */
[----:B------:R-:W-:Y:S02]  /*3a20*/  LOP3.LUT P6, RZ, R150, 0xff, RZ, 0xc0, !PT ;  /* 0x000000ff96ff7812 */ /* 0x000fe400078cc0ff */
        /* <DEDUP_REMOVED lines=9> */
[----:B------:R-:W-:Y:S02]  /*3ac0*/  F2FP.F16.F32.PACK_AB R80, R109, R80 ;  /* 0x000000506d50723e */ /* 0x000fe400000000ff */
[----:B------:R-:W-:Y:S01]  /*3ad0*/  F2FP.F16.F32.PACK_AB R100, R107, R100 ;  /* 0x000000646b64723e */ /* 0x000fe200000000ff */
[----:B------:R-:W-:Y:S06]  /*3ae0*/  BRA `(.L_x_2437) ;  /* 0x0000000800b87947 */ /* 0x000fec0003800000 */
.L_x_2439:
[----:B------:R-:W-:Y:S01]  /*3af0*/  UMOV UR4, UR8 ;  /* 0x0000000800047c82 */ /* 0x000fe20008000000 */
[----:B------:R-:W-:Y:S01]  /*3b00*/  UMOV UR5, UR9 ;  /* 0x0000000900057c82 */ /* 0x000fe20008000000 */
[----:B------:R-:W-:-:S04]  /*3b10*/  UISETP.NE.U32.AND UP0, UPT, UR4, URZ, UPT ;  /* 0x000000ff0400728c */ /* 0x000fc8000bf05070 */
[----:B------:R-:W-:-:S09]  /*3b20*/  UISETP.NE.AND.EX UP0, UPT, UR5, URZ, UPT, UP0 ;  /* 0x000000ff0500728c */ /* 0x000fd2000bf05300 */
[----:B------:R-:W-:Y:S05]  /*3b30*/  BRA.U UP0, `(.L_x_2441) ;  /* 0x00000005004c7547 */ /* 0x000fea000b800000 */
[-CC-:B------:R-:W-:Y:S01]  /*3b40*/  FFMA.FTZ R211, R211, R114.reuse, R115.reuse ;  /* 0x00000072d3d37223 */ /* 0x180fe20000010073 */
[--C-:B-----5:R-:W-:Y:S02]  /*3b50*/  HADD2.F32 R81, -RZ, R87.reuse.H0_H0 ;  /* 0x20000057ff517230 */ /* 0x120fe40000004100 */
[-CC-:B------:R-:W-:Y:S01]  /*3b60*/  FFMA.FTZ R215, R215, R114.reuse, R115.reuse ;  /* 0x00000072d7d77223 */ /* 0x180fe20000010073 */
[-C--:B------:R-:W-:Y:S01]  /*3b70*/  FFMA.FTZ R210, R210, R114.reuse, R115 ;  /* 0x00000072d2d27223 */ /* 0x080fe20000010073 */
[----:B------:R-:W-:Y:S01]  /*3b80*/  FADD.FTZ R211, R212, -R211 ;  /* 0x800000d3d4d37221 */ /* 0x000fe20000010000 */
[----:B------:R-:W-:Y:S01]  /*3b90*/  FFMA.FTZ R214, R214, R114, R115 ;  /* 0x00000072d6d67223 */ /* 0x000fe20000010073 */
[----:B------:R-:W-:Y:S02]  /*3ba0*/  HADD2.F32 R100, -RZ, R87.H1_H1 ;  /* 0x30000057ff647230 */ /* 0x000fe40000004100 */
[----:B------:R-:W-:Y:S01]  /*3bb0*/  FADD.FTZ R215, R216, -R215 ;  /* 0x800000d7d8d77221 */ /* 0x000fe20000010000 */
[----:B------:R-:W-:-:S02]  /*3bc0*/  HADD2.F32 R80, -RZ, R86.H0_H0 ;  /* 0x20000056ff507230 */ /* 0x000fc40000004100 */
[C---:B------:R-:W-:Y:S01]  /*3bd0*/  FFMA.FTZ R81, R164.reuse, R211, R81 ;  /* 0x000000d3a4517223 */ /* 0x040fe20000010051 */
[----:B------:R-:W-:Y:S01]  /*3be0*/  FADD.FTZ R209, R209, -R210 ;  /* 0x800000d2d1d17221 */ /* 0x000fe20000010000 */
[----:B------:R-:W-:Y:S01]  /*3bf0*/  FFMA.FTZ R219, R219, R114, R115 ;  /* 0x00000072dbdb7223 */ /* 0x000fe20000010073 */
[----:B------:R-:W-:Y:S02]  /*3c00*/  HADD2.F32 R82, -RZ, R86.H1_H1 ;  /* 0x30000056ff527230 */ /* 0x000fe40000004100 */
[----:B------:R-:W-:Y:S01]  /*3c10*/  FADD.FTZ R213, R213, -R214 ;  /* 0x800000d6d5d57221 */ /* 0x000fe20000010000 */
[----:B------:R-:W-:Y:S01]  /*3c20*/  FMUL.FTZ R81, R81, UR6 ;  /* 0x0000000651517c20 */ /* 0x000fe20008410000 */
[C---:B------:R-:W-:Y:S01]  /*3c30*/  FFMA.FTZ R100, R164.reuse, R209, R100 ;  /* 0x000000d1a4647223 */ /* 0x040fe20000010064 */
[----:B------:R-:W-:Y:S01]  /*3c40*/  FFMA.FTZ R80, R164, R215, R80 ;  /* 0x000000d7a4507223 */ /* 0x000fe20000010050 */
[----:B------:R-:W-:Y:S01]  /*3c50*/  LOP3.LUT P6, RZ, R243, 0xff0000, RZ, 0xc0, !PT ;  /* 0x00ff0000f3ff7812 */ /* 0x000fe200078cc0ff */
[----:B------:R-:W-:-:S02]  /*3c60*/  HADD2.F32 R101, -RZ, R85.H0_H0 ;  /* 0x20000055ff657230 */ /* 0x000fc40000004100 */
[----:B------:R-:W-:Y:S01]  /*3c70*/  FADD.FTZ R219, R220, -R219 ;  /* 0x800000dbdcdb7221 */ /* 0x000fe20000010000 */
[----:B------:R-:W-:Y:S01]  /*3c80*/  ISETP.GE.U32.AND P2, PT, R150, RZ, PT ;  /* 0x000000ff9600720c */ /* 0x000fe20003f46070 */
[----:B------:R-:W-:Y:S01]  /*3c90*/  FFMA.FTZ R213, R164, R213, R82 ;  /* 0x000000d5a4d57223 */ /* 0x000fe20000010052 */
[----:B------:R-:W-:Y:S01]  /*3ca0*/  ISETP.GE.U32.AND P0, PT, R242, RZ, PT ;  /* 0x000000fff200720c */ /* 0x000fe20003f06070 */
[----:B------:R-:W-:Y:S01]  /*3cb0*/  FMUL.FTZ R100, R100, UR6 ;  /* 0x0000000664647c20 */ /* 0x000fe20008410000 */
[----:B------:R-:W-:Y:S01]  /*3cc0*/  FSEL R107, R81, RZ, P6 ;  /* 0x000000ff516b7208 */ /* 0x000fe20003000000 */
[----:B------:R-:W-:Y:S01]  /*3cd0*/  FMUL.FTZ R82, R80, UR6 ;  /* 0x0000000650527c20 */ /* 0x000fe20008410000 */
[----:B------:R-:W-:Y:S01]  /*3ce0*/  LOP3.LUT P3, RZ, R151, 0xff0000, RZ, 0xc0, !PT ;  /* 0x00ff000097ff7812 */ /* 0x000fe2000786c0ff */
[----:B------:R-:W-:Y:S01]  /*3cf0*/  FFMA.FTZ R101, R164, R219, R101 ;  /* 0x000000dba4657223 */ /* 0x000fe20000010065 */
[----:B------:R-:W-:Y:S01]  /*3d00*/  LOP3.LUT P6, RZ, R243, 0xff, RZ, 0xc0, !PT ;  /* 0x000000fff3ff7812 */ /* 0x000fe200078cc0ff */
[-CC-:B------:R-:W-:Y:S01]  /*3d10*/  FFMA.FTZ R217, R217, R114.reuse, R115.reuse ;  /* 0x00000072d9d97223 */ /* 0x180fe20000010073 */
[----:B------:R-:W-:Y:S01]  /*3d20*/  ISETP.GE.U32.AND.EX P2, PT, R151, 0x1000000, PT, P2 ;  /* 0x010000009700780c */ /* 0x000fe20003f46120 */
[----:B------:R-:W-:Y:S01]  /*3d30*/  FMUL.FTZ R213, R213, UR6 ;  /* 0x00000006d5d57c20 */ /* 0x000fe20008410000 */
[----:B------:R-:W-:Y:S01]  /*3d40*/  ISETP.GE.U32.AND.EX P0, PT, R243, 0x1000000, PT, P0 ;  /* 0x01000000f300780c */ /* 0x000fe20003f06100 */
[-CC-:B------:R-:W-:Y:S01]  /*3d50*/  FFMA.FTZ R0, R0, R114.reuse, R115.reuse ;  /* 0x0000007200007223 */ /* 0x180fe20000010073 */
[----:B------:R-:W-:Y:S01]  /*3d60*/  FSEL R83, R81, RZ, P3 ;  /* 0x000000ff51537208 */ /* 0x000fe20001800000 */
[----:B------:R-:W-:Y:S01]  /*3d70*/  FMUL.FTZ R101, R101, UR6 ;  /* 0x0000000665657c20 */ /* 0x000fe20008410000 */
[----:B------:R-:W-:Y:S01]  /*3d80*/  FSEL R80, R100, RZ, P2 ;  /* 0x000000ff64507208 */ /* 0x000fe20001000000 */
[----:B------:R-:W-:Y:S01]  /*3d90*/  FFMA.FTZ R221, R221, R114, R115 ;  /* 0x00000072dddd7223 */ /* 0x000fe20000010073 */
[----:B------:R-:W-:Y:S01]  /*3da0*/  FSEL R102, R82, RZ, P6 ;  /* 0x000000ff52667208 */ /* 0x000fe20003000000 */
[----:B------:R-:W-:Y:S01]  /*3db0*/  HADD2.F32 R103, -RZ, R85.H1_H1 ;  /* 0x30000055ff677230 */ /* 0x000fe20000004100 */
[C---:B------:R-:W-:Y:S01]  /*3dc0*/  LOP3.LUT P3, RZ, R151.reuse, 0xff, RZ, 0xc0, !PT ;  /* 0x000000ff97ff7812 */ /* 0x040fe2000786c0ff */
[----:B------:R-:W-:Y:S01]  /*3dd0*/  FADD.FTZ R217, R218, -R217 ;  /* 0x800000d9dad97221 */ /* 0x000fe20000010000 */
[----:B------:R-:W-:Y:S01]  /*3de0*/  LOP3.LUT P2, RZ, R151, 0xff00, RZ, 0xc0, !PT ;  /* 0x0000ff0097ff7812 */ /* 0x000fe2000784c0ff */
[----:B------:R-:W-:Y:S01]  /*3df0*/  FADD.FTZ R207, R207, -R0 ;  /* 0x80000000cfcf7221 */ /* 0x000fe20000010000 */
[----:B------:R-:W-:Y:S01]  /*3e00*/  LOP3.LUT P6, RZ, R242, 0xff0000, RZ, 0xc0, !PT ;  /* 0x00ff0000f2ff7812 */ /* 0x000fe200078cc0ff */
[--C-:B------:R-:W-:Y:S01]  /*3e10*/  HADD2.F32 R0, -RZ, R84.reuse.H0_H0 ;  /* 0x20000054ff007230 */ /* 0x100fe20000004100 */
[----:B------:R-:W-:Y:S01]  /*3e20*/  FSEL R108, R100, RZ, P0 ;  /* 0x000000ff646c7208 */ /* 0x000fe20000000000 */
[----:B------:R-:W-:Y:S01]  /*3e30*/  HADD2.F32 R100, -RZ, R84.H1_H1 ;  /* 0x30000054ff647230 */ /* 0x000fe20000004100 */
[----:B------:R-:W-:Y:S01]  /*3e40*/  FSEL R82, R82, RZ, P3 ;  /* 0x000000ff52527208 */ /* 0x000fe20001800000 */
[----:B------:R-:W-:Y:S01]  /*3e50*/  FADD.FTZ R221, R222, -R221 ;  /* 0x800000dddedd7221 */ /* 0x000fe20000010000 */
[----:B------:R-:W-:Y:S01]  /*3e60*/  FSEL R81, R213, RZ, P2 ;  /* 0x000000ffd5517208 */ /* 0x000fe20001000000 */
[C---:B------:R-:W-:Y:S01]  /*3e70*/  FFMA.FTZ R103, R164.reuse, R217, R103 ;  /* 0x000000d9a4677223 */ /* 0x040fe20000010067 */
[----:B------:R-:W-:Y:S01]  /*3e80*/  FSEL R106, R101, RZ, P6 ;  /* 0x000000ff656a7208 */ /* 0x000fe20003000000 */
[----:B------:R-:W-:Y:S01]  /*3e90*/  FFMA.FTZ R100, R164, R221, R100 ;  /* 0x000000dda4647223 */ /* 0x000fe20000010064 */
[----:B------:R-:W-:Y:S01]  /*3ea0*/  LOP3.LUT P6, RZ, R150, 0xff0000, RZ, 0xc0, !PT ;  /* 0x00ff000096ff7812 */ /* 0x000fe200078cc0ff */
[----:B------:R-:W-:Y:S01]  /*3eb0*/  FFMA.FTZ R0, R164, R207, R0 ;  /* 0x000000cfa4007223 */ /* 0x000fe20000010000 */
[----:B------:R-:W-:Y:S01]  /*3ec0*/  F2FP.F16.F32.PACK_AB R83, R80, R83 ;  /* 0x000000535053723e */ /* 0x000fe200000000ff */
[----:B------:R-:W-:Y:S01]  /*3ed0*/  FMUL.FTZ R80, R103, UR6 ;  /* 0x0000000667507c20 */ /* 0x000fe20008410000 */
[----:B------:R-:W-:-:S02]  /*3ee0*/  F2FP.F16.F32.PACK_AB R82, R81, R82 ;  /* 0x000000525152723e */ /* 0x000fc400000000ff */
[----:B------:R-:W-:Y:S02]  /*3ef0*/  FSEL R81, R101, RZ, P6 ;  /* 0x000000ff65517208 */ /* 0x000fe40003000000 */
[----:B------:R-:W-:Y:S02]  /*3f00*/  LOP3.LUT P0, RZ, R243, 0xff00, RZ, 0xc0, !PT ;  /* 0x0000ff00f3ff7812 */ /* 0x000fe4000780c0ff */
[----:B------:R-:W-:Y:S02]  /*3f10*/  LOP3.LUT P6, RZ, R150, 0xff000000, RZ, 0xc0, !PT ;  /* 0xff00000096ff7812 */ /* 0x000fe400078cc0ff */
[----:B------:R-:W-:Y:S02]  /*3f20*/  LOP3.LUT P3, RZ, R242, 0xff000000, RZ, 0xc0, !PT ;  /* 0xff000000f2ff7812 */ /* 0x000fe4000786c0ff */
[----:B------:R-:W-:Y:S01]  /*3f30*/  F2FP.F16.F32.PACK_AB R103, R108, R107 ;  /* 0x0000006b6c67723e */ /* 0x000fe200000000ff */
[----:B------:R-:W-:Y:S01]  /*3f40*/  FMUL.FTZ R107, R100, UR6 ;  /* 0x00000006646b7c20 */ /* 0x000fe20008410000 */
[----:B------:R-:W-:Y:S01]  /*3f50*/  FMUL.FTZ R100, R0, UR6 ;  /* 0x0000000600647c20 */ /* 0x000fe20008410000 */
[----:B------:R-:W-:-:S02]  /*3f60*/  FSEL R109, R213, RZ, P0 ;  /* 0x000000ffd56d7208 */ /* 0x000fc40000000000 */
[----:B------:R-:W-:Y:S02]  /*3f70*/  FSEL R0, R80, RZ, P6 ;  /* 0x000000ff50007208 */ /* 0x000fe40003000000 */
[----:B------:R-:W-:Y:S02]  /*3f80*/  LOP3.LUT P0, RZ, R242, 0xff00, RZ, 0xc0, !PT ;  /* 0x0000ff00f2ff7812 */ /* 0x000fe4000780c0ff */
[----:B------:R-:W-:Y:S02]  /*3f90*/  FSEL R101, R80, RZ, P3 ;  /* 0x000000ff50657208 */ /* 0x000fe40001800000 */
[----:B------:R-:W-:Y:S02]  /*3fa0*/  LOP3.LUT P6, RZ, R150, 0xff, RZ, 0xc0, !PT ;  /* 0x000000ff96ff7812 */ /* 0x000fe400078cc0ff */
[----:B------:R-:W-:Y:S02]  /*3fb0*/  LOP3.LUT P2, RZ, R242, 0xff, RZ, 0xc0, !PT ;  /* 0x000000fff2ff7812 */ /* 0x000fe4000784c0ff */
[----:B------:R-:W-:-:S02]  /*3fc0*/  LOP3.LUT P3, RZ, R150, 0xff00, RZ, 0xc0, !PT ;  /* 0x0000ff0096ff7812 */ /* 0x000fc4000786c0ff */
[----:B------:R-:W-:Y:S02]  /*3fd0*/  F2FP.F16.F32.PACK_AB R102, R109, R102 ;  /* 0x000000666d66723e */ /* 0x000fe400000000ff */
[C---:B------:R-:W-:Y:S02]  /*3fe0*/  FSEL R109, R107.reuse, RZ, P0 ;  /* 0x000000ff6b6d7208 */ /* 0x040fe40000000000 */
        /* <DEDUP_REMOVED lines=8> */
.L_x_2441:
[-CC-:B------:R-:W-:Y:S01]  /*4070*/  FFMA.FTZ R210, R210, R114.reuse, R115.reuse ;  /* 0x00000072d2d27223 */ /* 0x180fe20000010073 */
[-CC-:B------:R-:W-:Y:S01]  /*4080*/  FFMA.FTZ R211, R211, R114.reuse, R115.reuse ;  /* 0x00000072d3d37223 */ /* 0x180fe20000010073 */
[--C-:B-----5:R-:W-:Y:S02]  /*4090*/  HADD2.F32 R80, -RZ, R87.reuse.H1_H1 ;  /* 0x30000057ff507230 */ /* 0x120fe40000004100 */
[-C--:B------:R-:W-:Y:S01]  /*40a0*/  FFMA.FTZ R214, R214, R114.reuse, R115 ;  /* 0x00000072d6d67223 */ /* 0x080fe20000010073 */
[----:B------:R-:W-:Y:S01]  /*40b0*/  FADD.FTZ R209, R209, -R210 ;  /* 0x800000d2d1d17221 */ /* 0x000fe20000010000 */
[----:B------:R-:W-:Y:S02]  /*40c0*/  HADD2.F32 R77, -RZ, R87.H0_H0 ;  /* 0x20000057ff4d7230 */ /* 0x000fe40000004100 */
[----:B------:R-:W-:Y:S01]  /*40d0*/  FADD.FTZ R211, R212, -R211 ;  /* 0x800000d3d4d37221 */ /* 0x000fe20000010000 */
[--C-:B------:R-:W-:Y:S02]  /*40e0*/  HADD2.F32 R78, -RZ, R86.reuse.H1_H1 ;  /* 0x30000056ff4e7230 */ /* 0x100fe40000004100 */
[----:B------:R-:W-:Y:S01]  /*40f0*/  FFMA.FTZ R108, R164, R209, R80 ;  /* 0x000000d1a46c7223 */ /* 0x000fe20000010050 */
[----:B------:R-:W-:Y:S01]  /*4100*/  ISETP.GE.U32.AND P0, PT, R242, RZ, PT ;  /* 0x000000fff200720c */ /* 0x000fe20003f06070 */
[----:B------:R-:W-:Y:S01]  /*4110*/  FADD.FTZ R213, R213, -R214 ;  /* 0x800000d6d5d57221 */ /* 0x000fe20000010000 */
[----:B------:R-:W-:Y:S01]  /*4120*/  ISETP.GE.U32.AND P2, PT, R150, RZ, PT ;  /* 0x000000ff9600720c */ /* 0x000fe20003f46070 */
[----:B------:R-:W-:Y:S01]  /*4130*/  FFMA.FTZ R79, R164, R211, R77 ;  /* 0x000000d3a44f7223 */ /* 0x000fe2000001004d */
[----:B------:R-:W-:Y:S01]  /*4140*/  FMUL.FTZ R77, R108, UR6 ;  /* 0x000000066c4d7c20 */ /* 0x000fe20008410000 */
[----:B------:R-:W-:Y:S01]  /*4150*/  FFMA.FTZ R215, R215, R114, R115 ;  /* 0x00000072d7d77223 */ /* 0x000fe20000010073 */
[----:B------:R-:W-:Y:S01]  /*4160*/  ISETP.GE.U32.AND.EX P0, PT, R243, 0x1000000, PT, P0 ;  /* 0x01000000f300780c */ /* 0x000fe20003f06100 */
[----:B------:R-:W-:Y:S01]  /*4170*/  FFMA.FTZ R100, R164, R213, R78 ;  /* 0x000000d5a4647223 */ /* 0x000fe2000001004e */
[----:B------:R-:W-:Y:S01]  /*4180*/  ISETP.GE.U32.AND.EX P2, PT, R151, 0x1000000, PT, P2 ;  /* 0x010000009700780c */ /* 0x000fe20003f46120 */
[----:B------:R-:W-:-:S02]  /*4190*/  HADD2.F32 R76, -RZ, R86.H0_H0 ;  /* 0x20000056ff4c7230 */ /* 0x000fc40000004100 */
[----:B------:R-:W-:Y:S01]  /*41a0*/  FADD.FTZ R215, R216, -R215 ;  /* 0x800000d7d8d77221 */ /* 0x000fe20000010000 */
[----:B------:R-:W-:Y:S01]  /*41b0*/  FSEL R110, R77, RZ, P0 ;  /* 0x000000ff4d6e7208 */ /* 0x000fe20000000000 */
[-C--:B------:R-:W-:Y:S01]  /*41c0*/  FFMA.FTZ R219, R219, R114.reuse, R115 ;  /* 0x00000072dbdb7223 */ /* 0x080fe20000010073 */
[----:B------:R-:W-:Y:S01]  /*41d0*/  FSEL R112, R77, RZ, P2 ;  /* 0x000000ff4d707208 */ /* 0x000fe20001000000 */
[----:B------:R-:W-:Y:S01]  /*41e0*/  FMUL.FTZ R77, R100, UR6 ;  /* 0x00000006644d7c20 */ /* 0x000fe20008410000 */
[----:B------:R-:W-:Y:S01]  /*41f0*/  LOP3.LUT P0, RZ, R243, 0xff00, RZ, 0xc0, !PT ;  /* 0x0000ff00f3ff7812 */ /* 0x000fe2000780c0ff */
[----:B------:R-:W-:Y:S01]  /*4200*/  FFMA.FTZ R215, R164, R215, R76 ;  /* 0x000000d7a4d77223 */ /* 0x000fe2000001004c */
[----:B------:R-:W-:Y:S01]  /*4210*/  LOP3.LUT P2, RZ, R151, 0xff00, RZ, 0xc0, !PT ;  /* 0x0000ff0097ff7812 */ /* 0x000fe2000784c0ff */
[----:B------:R-:W-:Y:S01]  /*4220*/  FMUL.FTZ R76, R79, UR6 ;  /* 0x000000064f4c7c20 */ /* 0x000fe20008410000 */
[----:B------:R-:W-:Y:S01]  /*4230*/  LOP3.LUT P6, RZ, R243, 0xff0000, RZ, 0xc0, !PT ;  /* 0x00ff0000f3ff7812 */ /* 0x000fe200078cc0ff */
[----:B------:R-:W-:Y:S01]  /*4240*/  FADD.FTZ R219, R220, -R219 ;  /* 0x800000dbdcdb7221 */ /* 0x000fe20000010000 */
[----:B------:R-:W-:Y:S01]  /*4250*/  LOP3.LUT P3, RZ, R151, 0xff0000, RZ, 0xc0, !PT ;  /* 0x00ff000097ff7812 */ /* 0x000fe2000786c0ff */
[-CC-:B------:R-:W-:Y:S01]  /*4260*/  FFMA.FTZ R217, R217, R114.reuse, R115.reuse ;  /* 0x00000072d9d97223 */ /* 0x180fe20000010073 */
[C---:B------:R-:W-:Y:S01]  /*4270*/  FSEL R107, R77.reuse, RZ, P0 ;  /* 0x000000ff4d6b7208 */ /* 0x040fe20000000000 */
[--C-:B------:R-:W-:Y:S01]  /*4280*/  HADD2.F32 R78, -RZ, R85.reuse.H1_H1 ;  /* 0x30000055ff4e7230 */ /* 0x100fe20000004100 */
[----:B------:R-:W-:Y:S01]  /*4290*/  FSEL R106, R77, RZ, P2 ;  /* 0x000000ff4d6a7208 */ /* 0x000fe20001000000 */
[----:B------:R-:W-:Y:S01]  /*42a0*/  HADD2.F32 R77, -RZ, R85.H0_H0 ;  /* 0x20000055ff4d7230 */ /* 0x000fe20000004100 */
[----:B------:R-:W-:Y:S01]  /*42b0*/  FSEL R103, R76, RZ, P6 ;  /* 0x000000ff4c677208 */ /* 0x000fe20003000000 */
[-C--:B------:R-:W-:Y:S01]  /*42c0*/  FFMA.FTZ R0, R0, R114.reuse, R115 ;  /* 0x0000007200007223 */ /* 0x080fe20000010073 */
[----:B------:R-:W-:Y:S01]  /*42d0*/  FSEL R83, R76, RZ, P3 ;  /* 0x000000ff4c537208 */ /* 0x000fe20001800000 */
[----:B------:R-:W-:Y:S01]  /*42e0*/  FMUL.FTZ R76, R215, UR6 ;  /* 0x00000006d74c7c20 */ /* 0x000fe20008410000 */
[----:B------:R-:W-:Y:S01]  /*42f0*/  LOP3.LUT P6, RZ, R243, 0xff, RZ, 0xc0, !PT ;  /* 0x000000fff3ff7812 */ /* 0x000fe200078cc0ff */
[----:B------:R-:W-:Y:S01]  /*4300*/  FFMA.FTZ R77, R164, R219, R77 ;  /* 0x000000dba44d7223 */ /* 0x000fe2000001004d */
[----:B------:R-:W-:Y:S01]  /*4310*/  LOP3.LUT P3, RZ, R151, 0xff, RZ, 0xc0, !PT ;  /* 0x000000ff97ff7812 */ /* 0x000fe2000786c0ff */
[----:B------:R-:W-:Y:S01]  /*4320*/  FADD.FTZ R217, R218, -R217 ;  /* 0x800000d9dad97221 */ /* 0x000fe20000010000 */
[----:B------:R-:W-:Y:S01]  /*4330*/  FSEL R102, R76, RZ, P6 ;  /* 0x000000ff4c667208 */ /* 0x000fe20003000000 */
[----:B------:R-:W-:Y:S01]  /*4340*/  FMUL.FTZ R80, R77, UR6 ;  /* 0x000000064d507c20 */ /* 0x000fe20008410000 */
[----:B------:R-:W-:Y:S01]  /*4350*/  LOP3.LUT P6, RZ, R242, 0xff0000, RZ, 0xc0, !PT ;  /* 0x00ff0000f2ff7812 */ /* 0x000fe200078cc0ff */
[----:B------:R-:W-:Y:S01]  /*4360*/  FFMA.FTZ R221, R221, R114, R115 ;  /* 0x00000072dddd7223 */ /* 0x000fe20000010073 */
[----:B------:R-:W-:Y:S01]  /*4370*/  FSEL R81, R76, RZ, P3 ;  /* 0x000000ff4c517208 */ /* 0x000fe20001800000 */
[----:B------:R-:W-:Y:S01]  /*4380*/  FADD.FTZ R207, R207, -R0 ;  /* 0x80000000cfcf7221 */ /* 0x000fe20000010000 */
[----:B------:R-:W-:Y:S01]  /*4390*/  FFMA.FTZ R82, R164, R217, R78 ;  /* 0x000000d9a4527223 */ /* 0x000fe2000001004e */
[----:B------:R-:W-:-:S02]  /*43a0*/  HADD2.F32 R0, -RZ, R84.H0_H0 ;  /* 0x20000054ff007230 */ /* 0x000fc40000004100 */
[----:B------:R-:W-:Y:S01]  /*43b0*/  FADD.FTZ R221, R222, -R221 ;  /* 0x800000dddedd7221 */ /* 0x000fe20000010000 */
[----:B------:R-:W-:Y:S01]  /*43c0*/  HADD2.F32 R76, -RZ, R84.H1_H1 ;  /* 0x30000054ff4c7230 */ /* 0x000fe20000004100 */
[----:B------:R-:W-:Y:S02]  /*43d0*/  FSEL R101, R80, RZ, P6 ;  /* 0x000000ff50657208 */ /* 0x000fe40003000000 */
[----:B------:R-:W-:Y:S01]  /*43e0*/  LOP3.LUT P6, RZ, R150, 0xff0000, RZ, 0xc0, !PT ;  /* 0x00ff000096ff7812 */ /* 0x000fe200078cc0ff */
[----:B------:R-:W-:Y:S01]  /*43f0*/  FFMA.FTZ R0, R164, R207, R0 ;  /* 0x000000cfa4007223 */ /* 0x000fe20000010000 */
[----:B------:R-:W-:Y:S01]  /*4400*/  F2FP.F16.F32.PACK_AB R78, R100, R215 ;  /* 0x000000d7644e723e */ /* 0x000fe200000000ff */
[C---:B------:R-:W-:Y:S01]  /*4410*/  FMUL.FTZ R100, R82.reuse, UR6 ;  /* 0x0000000652647c20 */ /* 0x040fe20008410000 */
[----:B------:R-:W-:Y:S01]  /*4420*/  F2FP.F16.F32.PACK_AB R77, R82, R77 ;  /* 0x0000004d524d723e */ /* 0x000fe200000000ff */
[----:B------:R-:W-:Y:S01]  /*4430*/  FFMA.FTZ R221, R164, R221, R76 ;  /* 0x000000dda4dd7223 */ /* 0x000fe2000001004c */
[----:B------:R-:W-:-:S02]  /*4440*/  F2FP.F16.F32.PACK_AB R82, R106, R81 ;  /* 0x000000516a52723e */ /* 0x000fc400000000ff */
[----:B------:R-:W-:Y:S02]  /*4450*/  LOP3.LUT P3, RZ, R242, 0xff000000, RZ, 0xc0, !PT ;  /* 0xff000000f2ff7812 */ /* 0x000fe4000786c0ff */
[----:B------:R-:W-:Y:S01]  /*4460*/  FSEL R81, R80, RZ, P6 ;  /* 0x000000ff50517208 */ /* 0x000fe20003000000 */
[C---:B------:R-:W-:Y:S01]  /*4470*/  FMUL.FTZ R80, R221.reuse, UR6 ;  /* 0x00000006dd507c20 */ /* 0x040fe20008410000 */
[----:B------:R-:W-:Y:S02]  /*4480*/  LOP3.LUT P6, RZ, R150, 0xff000000, RZ, 0xc0, !PT ;  /* 0xff00000096ff7812 */ /* 0x000fe400078cc0ff */
[----:B------:R-:W-:Y:S02]  /*4490*/  F2FP.F16.F32.PACK_AB R79, R108, R79 ;  /* 0x0000004f6c4f723e */ /* 0x000fe400000000ff */
        /* <DEDUP_REMOVED lines=9> */
[----:B------:R-:W-:-:S02]  /*4530*/  FSEL R107, R80, RZ, P0 ;  /* 0x000000ff506b7208 */ /* 0x000fc40000000000 */
[----:B------:R-:W-:Y:S02]  /*4540*/  FSEL R109, R80, RZ, P3 ;  /* 0x000000ff506d7208 */ /* 0x000fe40001800000 */
[C---:B------:R-:W-:Y:S02]  /*4550*/  FSEL R80, R0.reuse, RZ, P6 ;  /* 0x000000ff00507208 */ /* 0x040fe40003000000 */
[----:B------:R-:W-:Y:S02]  /*4560*/  FSEL R100, R0, RZ, P2 ;  /* 0x000000ff00647208 */ /* 0x000fe40001000000 */
[----:B------:R-:W-:Y:S02]  /*4570*/  F2FP.F16.F32.PACK_AB R83, R112, R83 ;  /* 0x000000537053723e */ /* 0x000fe400000000ff */
[----:B------:R-:W-:Y:S02]  /*4580*/  F2FP.F16.F32.PACK_AB R103, R110, R103 ;  /* 0x000000676e67723e */ /* 0x000fe400000000ff */
[----:B------:R-:W-:-:S02]  /*4590*/  F2FP.F16.F32.PACK_AB R81, R108, R81 ;  /* 0x000000516c51723e */ /* 0x000fc400000000ff */
[----:B------:R-:W-:Y:S02]  /*45a0*/  F2FP.F16.F32.PACK_AB R101, R106, R101 ;  /* 0x000000656a65723e */ /* 0x000fe400000000ff */
[----:B------:R-:W-:Y:S02]  /*45b0*/  F2FP.F16.F32.PACK_AB R80, R109, R80 ;  /* 0x000000506d50723e */ /* 0x000fe400000000ff */
[----:B------:R-:W-:-:S07]  /*45c0*/  F2FP.F16.F32.PACK_AB R100, R107, R100 ;  /* 0x000000646b64723e */ /* 0x000fce00000000ff */
.L_x_2437:
        /* <DEDUP_REMOVED lines=18> */
[--C-:B------:R-:W-:Y:S02]  /*46f0*/  HADD2.F32 R81, -RZ, R91.reuse.H0_H0 ;  /* 0x2000005bff517230 */ /* 0x100fe40000004100 */
[-C--:B------:R-:W-:Y:S01]  /*4700*/  FFMA.FTZ R0, R197, R114.reuse, R115 ;  /* 0x00000072c5007223 */ /* 0x080fe20000010073 */
[----:B------:R-:W-:Y:S01]  /*4710*/  FADD.FTZ R203, R203, -R76 ;  /* 0x8000004ccbcb7221 */ /* 0x000fe20000010000 */
[----:B------:R-:W-:Y:S02]  /*4720*/  HADD2.F32 R78, -RZ, R90.H1_H1 ;  /* 0x3000005aff4e7230 */ /* 0x000fe40000004100 */
[----:B------:R-:W-:Y:S01]  /*4730*/  FADD.FTZ R79, R200, -R79 ;  /* 0x8000004fc84f7221 */ /* 0x000fe20000010000 */
[----:B------:R-:W-:Y:S01]  /*4740*/  FADD.FTZ R195, R195, -R0 ;  /* 0x80000000c3c37221 */ /* 0x000fe20000010000 */
[----:B------:R-:W-:Y:S01]  /*4750*/  FFMA.FTZ R203, R164, R203, R81 ;  /* 0x000000cba4cb7223 */ /* 0x000fe20000010051 */
[-CC-:B------:R-:W-:Y:S01]  /*4760*/  FFMA.FTZ R83, R206, R114.reuse, R115.reuse ;  /* 0x00000072ce537223 */ /* 0x180fe20000010073 */
[----:B------:R-:W-:Y:S01]  /*4770*/  FFMA.FTZ R0, R201, R114, R115 ;  /* 0x00000072c9007223 */ /* 0x000fe20000010073 */
[----:B------:R-:W-:Y:S01]  /*4780*/  FFMA.FTZ R100, R164, R79, R78 ;  /* 0x0000004fa4647223 */ /* 0x000fe2000001004e */
[----:B------:R-:W-:-:S02]  /*4790*/  HADD2.F32 R80, -RZ, R91.H1_H1 ;  /* 0x3000005bff507230 */ /* 0x000fc40000004100 */
[----:B------:R-:W-:Y:S01]  /*47a0*/  FMUL.FTZ R78, R203, UR6 ;  /* 0x00000006cb4e7c20 */ /* 0x000fe20008410000 */
[----:B------:R-:W-:Y:S01]  /*47b0*/  FADD.FTZ R83, R204, -R83 ;  /* 0x80000053cc537221 */ /* 0x000fe20000010000 */
[----:B------:R-:W-:Y:S01]  /*47c0*/  HADD2.F32 R76, -RZ, R90.H0_H0 ;  /* 0x2000005aff4c7230 */ /* 0x000fe20000004100 */
[----:B------:R-:W-:Y:S01]  /*47d0*/  LOP3.LUT P3, RZ, R241, 0xff0000, RZ, 0xc0, !PT ;  /* 0x00ff0000f1ff7812 */ /* 0x000fe2000786c0ff */
[----:B------:R-:W-:Y:S01]  /*47e0*/  FADD.FTZ R199, R199, -R0 ;  /* 0x80000000c7c77221 */ /* 0x000fe20000010000 */
[-CC-:B------:R-:W-:Y:S01]  /*47f0*/  FFMA.FTZ R0, R191, R114.reuse, R115.reuse ;  /* 0x00000072bf007223 */ /* 0x180fe20000010073 */
[----:B------:R-:W-:Y:S01]  /*4800*/  FFMA.FTZ R77, R198, R114, R115 ;  /* 0x00000072c64d7223 */ /* 0x000fe20000010073 */
[----:B------:R-:W-:Y:S01]  /*4810*/  LOP3.LUT P6, RZ, R153, 0xff0000, RZ, 0xc0, !PT ;  /* 0x00ff000099ff7812 */ /* 0x000fe200078cc0ff */
[----:B------:R-:W-:Y:S01]  /*4820*/  FFMA.FTZ R110, R164, R83, R80 ;  /* 0x00000053a46e7223 */ /* 0x000fe20000010050 */
[----:B------:R-:W-:Y:S01]  /*4830*/  FSEL R103, R78, RZ, P3 ;  /* 0x000000ff4e677208 */ /* 0x000fe20001800000 */
[----:B------:R-:W-:Y:S01]  /*4840*/  FFMA.FTZ R199, R164, R199, R76 ;  /* 0x000000c7a4c77223 */ /* 0x000fe2000001004c */
[----:B------:R-:W-:Y:S01]  /*4850*/  ISETP.GE.U32.AND P3, PT, R240, RZ, PT ;  /* 0x000000fff000720c */ /* 0x000fe20003f66070 */
[----:B------:R-:W-:Y:S01]  /*4860*/  FADD.FTZ R189, R189, -R0 ;  /* 0x80000000bdbd7221 */ /* 0x000fe20000010000 */
[----:B------:R-:W-:-:S02]  /*4870*/  HADD2.F32 R76, -RZ, R89.H1_H1 ;  /* 0x30000059ff4c7230 */ /* 0x000fc40000004100 */
[----:B------:R-:W-:Y:S01]  /*4880*/  FADD.FTZ R77, R196, -R77 ;  /* 0x8000004dc44d7221 */ /* 0x000fe20000010000 */
[----:B------:R-:W-:Y:S01]  /*4890*/  HADD2.F32 R0, -RZ, R89.H0_H0 ;  /* 0x20000059ff007230 */ /* 0x000fe20000004100 */
[----:B------:R-:W-:Y:S01]  /*48a0*/  FSEL R83, R78, RZ, P6 ;  /* 0x000000ff4e537208 */ /* 0x000fe20003000000 */
[----:B------:R-:W-:Y:S01]  /*48b0*/  FMUL.FTZ R78, R110, UR6 ;  /* 0x000000066e4e7c20 */ /* 0x000fe20008410000 */
[----:B------:R-:W-:Y:S01]  /*48c0*/  FFMA.FTZ R194, R194, R114, R115 ;  /* 0x00000072c2c27223 */ /* 0x000fe20000010073 */
[----:B------:R-:W-:Y:S01]  /*48d0*/  ISETP.GE.U32.AND P6, PT, R152, RZ, PT ;  /* 0x000000ff9800720c */ /* 0x000fe20003fc6070 */
[C---:B------:R-:W-:Y:S01]  /*48e0*/  FFMA.FTZ R80, R164.reuse, R77, R76 ;  /* 0x0000004da4507223 */ /* 0x040fe2000001004c */
[----:B------:R-:W-:Y:S01]  /*48f0*/  ISETP.GE.U32.AND.EX P3, PT, R241, 0x1000000, PT, P3 ;  /* 0x01000000f100780c */ /* 0x000fe20003f66130 */
[----:B------:R-:W-:Y:S01]  /*4900*/  FFMA.FTZ R195, R164, R195, R0 ;  /* 0x000000c3a4c37223 */ /* 0x000fe20000010000 */
[----:B------:R-:W-:Y:S02]  /*4910*/  HADD2.F32 R77, -RZ, R88.H1_H1 ;  /* 0x30000058ff4d7230 */ /* 0x000fe40000004100 */
        /* <DEDUP_REMOVED lines=19> */
[----:B------:R-:W-:Y:S02]  /*4a50*/  LOP3.LUT P6, RZ, R152, 0xff0000, RZ, 0xc0, !PT ;  /* 0x00ff000098ff7812 */ /* 0x000fe400078cc0ff */
[----:B------:R-:W-:Y:S02]  /*4a60*/  FSEL R101, R0, RZ, P3 ;  /* 0x000000ff00657208 */ /* 0x000fe40001800000 */
[----:B------:R-:W-:Y:S01]  /*4a70*/  LOP3.LUT P3, RZ, R240, 0xff000000, RZ, 0xc0, !PT ;  /* 0xff000000f0ff7812 */ /* 0x000fe2000786c0ff */
[----:B------:R-:W-:Y:S01]  /*4a80*/  FFMA.FTZ R189, R164, R189, R77 ;  /* 0x000000bda4bd7223 */ /* 0x000fe2000001004d */
[----:B------:R-:W-:Y:S01]  /*4a90*/  FSEL R81, R0, RZ, P6 ;  /* 0x000000ff00517208 */ /* 0x000fe20003000000 */
[----:B------:R-:W-:Y:S01]  /*4aa0*/  FMUL.FTZ R0, R76, UR6 ;  /* 0x000000064c007c20 */ /* 0x000fe20008410000 */
[----:B------:R-:W-:-:S02]  /*4ab0*/  FSEL R104, R78, RZ, P3 ;  /* 0x000000ff4e687208 */ /* 0x000fc40001800000 */
[----:B------:R-:W-:Y:S02]  /*4ac0*/  LOP3.LUT P3, RZ, R240, 0xff00, RZ, 0xc0, !PT ;  /* 0x0000ff00f0ff7812 */ /* 0x000fe4000786c0ff */
[----:B------:R-:W-:Y:S02]  /*4ad0*/  LOP3.LUT P6, RZ, R152, 0xff000000, RZ, 0xc0, !PT ;  /* 0xff00000098ff7812 */ /* 0x000fe400078cc0ff */
[----:B------:R-:W-:Y:S02]  /*4ae0*/  FSEL R105, R0, RZ, P3 ;  /* 0x000000ff00697208 */ /* 0x000fe40001800000 */
[----:B------:R-:W-:Y:S02]  /*4af0*/  LOP3.LUT P3, RZ, R152, 0xff00, RZ, 0xc0, !PT ;  /* 0x0000ff0098ff7812 */ /* 0x000fe4000786c0ff */
[----:B------:R-:W-:Y:S01]  /*4b00*/  F2FP.F16.F32.PACK_AB R76, R76, R189 ;  /* 0x000000bd4c4c723e */ /* 0x000fe200000000ff */
[----:B------:R-:W-:Y:S01]  /*4b10*/  FMUL.FTZ R189, R189, UR6 ;  /* 0x00000006bdbd7c20 */ /* 0x000fe20008410000 */
[----:B------:R-:W-:-:S02]  /*4b20*/  FSEL R108, R78, RZ, P6 ;  /* 0x000000ff4e6c7208 */ /* 0x000fc40003000000 */
[----:B------:R-:W-:Y:S02]  /*4b30*/  FSEL R109, R0, RZ, P3 ;  /* 0x000000ff006d7208 */ /* 0x000fe40001800000 */
[----:B------:R-:W-:Y:S02]  /*4b40*/  LOP3.LUT P6, RZ, R240, 0xff, RZ, 0xc0, !PT ;  /* 0x000000fff0ff7812 */ /* 0x000fe400078cc0ff */
[----:B------:R-:W-:Y:S02]  /*4b50*/  LOP3.LUT P3, RZ, R152, 0xff, RZ, 0xc0, !PT ;  /* 0x000000ff98ff7812 */ /* 0x000fe4000786c0ff */
[----:B------:R-:W-:Y:S02]  /*4b60*/  F2FP.F16.F32.PACK_AB R78, R100, R199 ;  /* 0x000000c7644e723e */ /* 0x000fe400000000ff */
[----:B------:R-:W-:Y:S02]  /*4b70*/  F2FP.F16.F32.PACK_AB R77, R80, R195 ;  /* 0x000000c3504d723e */ /* 0x000fe400000000ff */
        /* <DEDUP_REMOVED lines=9> */
[----:B------:R-:W-:Y:S02]  /*4c10*/  F2FP.F16.F32.PACK_AB R80, R109, R80 ;  /* 0x000000506d50723e */ /* 0x000fe400000000ff */
[----:B------:R-:W-:Y:S01]  /*4c20*/  F2FP.F16.F32.PACK_AB R100, R105, R100 ;  /* 0x000000646964723e */ /* 0x000fe200000000ff */
[----:B------:R-:W-:Y:S06]  /*4c30*/  BRA `(.L_x_2445) ;  /* 0x0000001c00887947 */ /* 0x000fec0003800000 */
.L_x_2444:
[-CC-:B0-----:R-:W-:Y:S01]  /*4c40*/  FFMA.FTZ R80, R205, R114.reuse, R115.reuse ;  /* 0x00000072cd507223 */ /* 0x181fe20000010073 */
[--C-:B------:R-:W-:Y:S02]  /*4c50*/  HADD2.F32 R101, -RZ, R91.reuse.H0_H0 ;  /* 0x2000005bff657230 */ /* 0x100fe40000004100 */
[-CC-:B------:R-:W-:Y:S01]  /*4c60*/  FFMA.FTZ R103, R206, R114.reuse, R115.reuse ;  /* 0x00000072ce677223 */ /* 0x180fe20000010073 */
[-C--:B------:R-:W-:Y:S01]  /*4c70*/  FFMA.FTZ R0, R197, R114.reuse, R115 ;  /* 0x00000072c5007223 */ /* 0x080fe20000010073 */
[----:B------:R-:W-:Y:S01]  /*4c80*/  FADD.FTZ R203, R203, -R80 ;  /* 0x80000050cbcb7221 */ /* 0x000fe20000010000 */
[----:B------:R-:W-:Y:S02]  /*4c90*/  HADD2.F32 R82, -RZ, R91.H1_H1 ;  /* 0x3000005bff527230 */ /* 0x000fe40000004100 */
[----:B------:R-:W-:Y:S01]  /*4ca0*/  FADD.FTZ R103, R204, -R103 ;  /* 0x80000067cc677221 */ /* 0x000fe20000010000 */
[----:B------:R-:W-:Y:S01]  /*4cb0*/  FADD.FTZ R195, R195, -R0 ;  /* 0x80000000c3c37221 */ /* 0x000fe20000010000 */
[C---:B------:R-:W-:Y:S01]  /*4cc0*/  FFMA.FTZ R203, R164.reuse, R203, R101 ;  /* 0x000000cba4cb7223 */ /* 0x040fe20000010065 */
[----:B------:R-:W-:Y:S01]  /*4cd0*/  LOP3.LUT P3, RZ, R241, 0xff0000, RZ, 0xc0, !PT ;  /* 0x00ff0000f1ff7812 */ /* 0x000fe2000786c0ff */
[----:B------:R-:W-:Y:S01]  /*4ce0*/  FFMA.FTZ R0, R201, R114, R115 ;  /* 0x00000072c9007223 */ /* 0x000fe20000010073 */
[----:B------:R-:W-:Y:S01]  /*4cf0*/  LOP3.LUT P6, RZ, R153, 0xff0000, RZ, 0xc0, !PT ;  /* 0x00ff000099ff7812 */ /* 0x000fe200078cc0ff */
[----:B------:R-:W-:Y:S01]  /*4d00*/  FMUL.FTZ R203, R203, UR6 ;  /* 0x00000006cbcb7c20 */ /* 0x000fe20008410000 */
[----:B------:R-:W-:Y:S01]  /*4d10*/  FFMA.FTZ R82, R164, R103, R82 ;  /* 0x00000067a4527223 */ /* 0x000fe20000010052 */
[----:B------:R-:W-:-:S02]  /*4d20*/  HADD2.F32 R80, -RZ, R90.H0_H0 ;  /* 0x2000005aff507230 */ /* 0x000fc40000004100 */
[----:B------:R-:W-:Y:S01]  /*4d30*/  FADD.FTZ R199, R199, -R0 ;  /* 0x80000000c7c77221 */ /* 0x000fe20000010000 */
[-CC-:B------:R-:W-:Y:S01]  /*4d40*/  FFMA.FTZ R83, R202, R114.reuse, R115.reuse ;  /* 0x00000072ca537223 */ /* 0x180fe20000010073 */
[----:B------:R-:W-:Y:S01]  /*4d50*/  FSEL R103, R203, RZ, P3 ;  /* 0x000000ffcb677208 */ /* 0x000fe20001800000 */
[----:B------:R-:W-:Y:S01]  /*4d60*/  FMUL.FTZ R82, R82, UR6 ;  /* 0x0000000652527c20 */ /* 0x000fe20008410000 */
[----:B------:R-:W-:Y:S01]  /*4d70*/  ISETP.GE.U32.AND P3, PT, R240, RZ, PT ;  /* 0x000000fff000720c */ /* 0x000fe20003f66070 */
[----:B------:R-:W-:Y:S01]  /*4d80*/  FFMA.FTZ R0, R191, R114, R115 ;  /* 0x00000072bf007223 */ /* 0x000fe20000010073 */
[----:B------:R-:W-:Y:S01]  /*4d90*/  FSEL R203, R203, RZ, P6 ;  /* 0x000000ffcbcb7208 */ /* 0x000fe20003000000 */
[----:B------:R-:W-:Y:S01]  /*4da0*/  HADD2.F32 R101, -RZ, R90.H1_H1 ;  /* 0x3000005aff657230 */ /* 0x000fe20000004100 */
[----:B------:R-:W-:Y:S01]  /*4db0*/  ISETP.GE.U32.AND P6, PT, R152, RZ, PT ;  /* 0x000000ff9800720c */ /* 0x000fe20003fc6070 */
[----:B------:R-:W-:Y:S01]  /*4dc0*/  FFMA.FTZ R80, R164, R199, R80 ;  /* 0x000000c7a4507223 */ /* 0x000fe20000010050 */
[----:B------:R-:W-:Y:S01]  /*4dd0*/  ISETP.GE.U32.AND.EX P3, PT, R241, 0x1000000, PT, P3 ;  /* 0x01000000f100780c */ /* 0x000fe20003f66130 */
[----:B------:R-:W-:Y:S01]  /*4de0*/  FADD.FTZ R83, R200, -R83 ;  /* 0x80000053c8537221 */ /* 0x000fe20000010000 */
[----:B------:R-:W-:Y:S01]  /*4df0*/  ISETP.GE.U32.AND.EX P6, PT, R153, 0x1000000, PT, P6 ;  /* 0x010000009900780c */ /* 0x000fe20003fc6160 */
[----:B------:R-:W-:Y:S01]  /*4e00*/  FADD.FTZ R189, R189, -R0 ;  /* 0x80000000bdbd7221 */ /* 0x000fe20000010000 */
[----:B------:R-:W-:Y:S01]  /*4e10*/  FMUL.FTZ R80, R80, UR6 ;  /* 0x0000000650507c20 */ /* 0x000fe20008410000 */
[----:B------:R-:W-:Y:S01]  /*4e20*/  FSEL R100, R82, RZ, P3 ;  /* 0x000000ff52647208 */ /* 0x000fe20001800000 */
[----:B------:R-:W-:-:S02]  /*4e30*/  HADD2.F32 R0, -RZ, R89.H0_H0 ;  /* 0x20000059ff007230 */ /* 0x000fc40000004100 */
[----:B------:R-:W-:Y:S01]  /*4e40*/  FFMA.FTZ R101, R164, R83, R101 ;  /* 0x00000053a4657223 */ /* 0x000fe20000010065 */
[----:B------:R-:W-:Y:S01]  /*4e50*/  LOP3.LUT P3, RZ, R241, 0xff, RZ, 0xc0, !PT ;  /* 0x000000fff1ff7812 */ /* 0x000fe2000786c0ff */
[-C--:B------:R-:W-:Y:S01]  /*4e60*/  FFMA.FTZ R81, R198, R114.reuse, R115 ;  /* 0x00000072c6517223 */ /* 0x080fe20000010073 */
[----:B------:R-:W-:Y:S01]  /*4e70*/  FSEL R108, R82, RZ, P6 ;  /* 0x000000ff526c7208 */ /* 0x000fe20003000000 */
[----:B------:R-:W-:Y:S01]  /*4e80*/  HADD2.F32 R83, -RZ, R89.H1_H1 ;  /* 0x30000059ff537230 */ /* 0x000fe20000004100 */
[----:B------:R-:W-:Y:S01]  /*4e90*/  LOP3.LUT P6, RZ, R153, 0xff, RZ, 0xc0, !PT ;  /* 0x000000ff99ff7812 */ /* 0x000fe200078cc0ff */
[----:B------:R-:W-:Y:S01]  /*4ea0*/  FMUL.FTZ R101, R101, UR6 ;  /* 0x0000000665657c20 */ /* 0x000fe20008410000 */
[----:B------:R-:W-:Y:S01]  /*4eb0*/  FSEL R102, R80, RZ, P3 ;  /* 0x000000ff50667208 */ /* 0x000fe20001800000 */
[----:B------:R-:W-:Y:S01]  /*4ec0*/  FADD.FTZ R81, R196, -R81 ;  /* 0x80000051c4517221 */ /* 0x000fe20000010000 */
[----:B------:R-:W-:Y:S01]  /*4ed0*/  FFMA.FTZ R0, R164, R195, R0 ;  /* 0x000000c3a4007223 */ /* 0x000fe20000010000 */
[----:B------:R-:W-:Y:S01]  /*4ee0*/  LOP3.LUT P3, RZ, R241, 0xff00, RZ, 0xc0, !PT ;  /* 0x0000ff00f1ff7812 */ /* 0x000fe2000786c0ff */
[----:B------:R-:W-:Y:S01]  /*4ef0*/  FFMA.FTZ R194, R194, R114, R115 ;  /* 0x00000072c2c27223 */ /* 0x000fe20000010073 */
[----:B------:R-:W-:Y:S01]  /*4f00*/  FSEL R82, R80, RZ, P6 ;  /* 0x000000ff50527208 */ /* 0x000fe20003000000 */
[----:B------:R-:W-:Y:S01]  /*4f10*/  FFMA.FTZ R83, R164, R81, R83 ;  /* 0x00000051a4537223 */ /* 0x000fe20000010053 */
[----:B------:R-:W-:Y:S01]  /*4f20*/  LOP3.LUT P6, RZ, R153, 0xff00, RZ, 0xc0, !PT ;  /* 0x0000ff0099ff7812 */ /* 0x000fe200078cc0ff */
[----:B------:R-:W-:Y:S01]  /*4f30*/  FMUL.FTZ R0, R0, UR6 ;  /* 0x0000000600007c20 */ /* 0x000fe20008410000 */
[----:B------:R-:W-:Y:S01]  /*4f40*/  FSEL R111, R101, RZ, P3 ;  /* 0x000000ff656f7208 */ /* 0x000fe20001800000 */
[--C-:B------:R-:W-:Y:S01]  /*4f50*/  HADD2.F32 R81, -RZ, R88.reuse.H1_H1 ;  /* 0x30000058ff517230 */ /* 0x100fe20000004100 */
[----:B------:R-:W-:Y:S01]  /*4f60*/  LOP3.LUT P3, RZ, R240, 0xff0000, RZ, 0xc0, !PT ;  /* 0x00ff0000f0ff7812 */ /* 0x000fe2000786c0ff */
[----:B------:R-:W-:Y:S01]  /*4f70*/  FADD.FTZ R193, R193, -R194 ;  /* 0x800000c2c1c17221 */ /* 0x000fe20000010000 */
[----:B------:R-:W-:Y:S01]  /*4f80*/  FSEL R113, R101, RZ, P6 ;  /* 0x000000ff65717208 */ /* 0x000fe20003000000 */
[----:B------:R-:W-:Y:S01]  /*4f90*/  FMUL.FTZ R83, R83, UR6 ;  /* 0x0000000653537c20 */ /* 0x000fe20008410000 */
[----:B------:R-:W-:Y:S01]  /*4fa0*/  LOP3.LUT P6, RZ, R152, 0xff0000, RZ, 0xc0, !PT ;  /* 0x00ff000098ff7812 */ /* 0x000fe200078cc0ff */
[----:B------:R-:W-:Y:S01]  /*4fb0*/  FFMA.FTZ R193, R164, R193, R81 ;  /* 0x000000c1a4c17223 */ /* 0x000fe20000010051 */
[----:B------:R-:W-:Y:S01]  /*4fc0*/  FSEL R101, R0, RZ, P3 ;  /* 0x000000ff00657208 */ /* 0x000fe20001800000 */
[----:B------:R-:W-:Y:S01]  /*4fd0*/  HADD2.F32 R81, -RZ, R88.H0_H0 ;  /* 0x20000058ff517230 */ /* 0x000fe20000004100 */
[----:B------:R-:W-:Y:S01]  /*4fe0*/  LOP3.LUT P3, RZ, R240, 0xff000000, RZ, 0xc0, !PT ;  /* 0xff000000f0ff7812 */ /* 0x000fe2000786c0ff */
[----:B------:R-:W-:Y:S01]  /*4ff0*/  FMUL.FTZ R193, R193, UR6 ;  /* 0x00000006c1c17c20 */ /* 0x000fe20008410000 */
[----:B------:R-:W-:-:S02]  /*5000*/  FSEL R0, R0, RZ, P6 ;  /* 0x000000ff00007208 */ /* 0x000fc40003000000 */
[----:B------:R-:W-:Y:S01]  /*5010*/  LOP3.LUT P6, RZ, R152, 0xff000000, RZ, 0xc0, !PT ;  /* 0xff00000098ff7812 */ /* 0x000fe200078cc0ff */
[----:B------:R-:W-:Y:S01]  /*5020*/  FFMA.FTZ R81, R164, R189, R81 ;  /* 0x000000bda4517223 */ /* 0x000fe20000010051 */
[----:B------:R-:W-:Y:S02]  /*5030*/  FSEL R104, R83, RZ, P3 ;  /* 0x000000ff53687208 */ /* 0x000fe40001800000 */
[----:B------:R-:W-:Y:S01]  /*5040*/  LOP3.LUT P3, RZ, R240, 0xff00, RZ, 0xc0, !PT ;  /* 0x0000ff00f0ff7812 */ /* 0x000fe2000786c0ff */
[----:B------:R-:W-:Y:S01]  /*5050*/  FMUL.FTZ R81, R81, UR6 ;  /* 0x0000000651517c20 */ /* 0x000fe20008410000 */
[----:B------:R-:W-:Y:S02]  /*5060*/  FSEL R109, R83, RZ, P6 ;  /* 0x000000ff536d7208 */ /* 0x000fe40003000000 */
[----:B------:R-:W-:Y:S02]  /*5070*/  LOP3.LUT P6, RZ, R152, 0xff00, RZ, 0xc0, !PT ;  /* 0x0000ff0098ff7812 */ /* 0x000fe400078cc0ff */
        /* <DEDUP_REMOVED lines=12> */
[----:B------:R-:W-:-:S02]  /*5140*/  F2FP.F16.F32.PACK_AB R80, R193, R80 ;  /* 0x00000050c150723e */ /* 0x000fc400000000ff */
[----:B------:R-:W-:Y:S01]  /*5150*/  F2FP.F16.F32.PACK_AB R100, R105, R100 ;  /* 0x000000646964723e */ /* 0x000fe200000000ff */
[----:B------:R-:W-:Y:S06]  /*5160*/  BRA `(.L_x_2445) ;  /* 0x00000018003c7947 */ /* 0x000fec0003800000 */
.L_x_2443:
[----:B------:R-:W-:Y:S05]  /*5170*/  @!P2 BRA `(.L_x_2446) ;  /* 0x00000004003ca947 */ /* 0x000fea0003800000 */
[-CC-:B0-----:R-:W-:Y:S01]  /*5180*/  FFMA.FTZ R76, R205, R114.reuse, R115.reuse ;  /* 0x00000072cd4c7223 */ /* 0x181fe20000010073 */
[-CC-:B------:R-:W-:Y:S01]  /*5190*/  FFMA.FTZ R0, R197, R114.reuse, R115.reuse ;  /* 0x00000072c5007223 */ /* 0x180fe20000010073 */
[-CC-:B------:R-:W-:Y:S01]  /*51a0*/  FFMA.FTZ R83, R198, R114.reuse, R115.reuse ;  /* 0x00000072c6537223 */ /* 0x180fe20000010073 */
[----:B------:R-:W-:Y:S01]  /*51b0*/  LOP3.LUT P3, RZ, R241, 0xff0000, RZ, 0xc0, !PT ;  /* 0x00ff0000f1ff7812 */ /* 0x000fe2000786c0ff */
[----:B------:R-:W-:Y:S01]  /*51c0*/  FADD.FTZ R79, R203, -R76 ;  /* 0x8000004ccb4f7221 */ /* 0x000fe20000010000 */
[----:B------:R-:W-:Y:S01]  /*51d0*/  FADD.FTZ R77, R195, -R0 ;  /* 0x80000000c34d7221 */ /* 0x000fe20000010000 */
[-C--:B------:R-:W-:Y:S01]  /*51e0*/  FFMA.FTZ R0, R201, R114.reuse, R115 ;  /* 0x00000072c9007223 */ /* 0x080fe20000010073 */
[----:B------:R-:W-:Y:S01]  /*51f0*/  FADD.FTZ R101, R196, -R83 ;  /* 0x80000053c4657221 */ /* 0x000fe20000010000 */
[----:B------:R-:W-:Y:S01]  /*5200*/  FMUL.FTZ R79, R164, R79 ;  /* 0x0000004fa44f7220 */ /* 0x000fe20000410000 */
[-C--:B------:R-:W-:Y:S01]  /*5210*/  FFMA.FTZ R83, R206, R114.reuse, R115 ;  /* 0x00000072ce537223 */ /* 0x080fe20000010073 */
[----:B------:R-:W-:Y:S01]  /*5220*/  FADD.FTZ R199, R199, -R0 ;  /* 0x80000000c7c77221 */ /* 0x000fe20000010000 */
[----:B------:R-:W-:Y:S01]  /*5230*/  LOP3.LUT P6, RZ, R153, 0xff0000, RZ, 0xc0, !PT ;  /* 0x00ff000099ff7812 */ /* 0x000fe200078cc0ff */
[----:B------:R-:W-:Y:S01]  /*5240*/  FMUL.FTZ R0, R79, UR6 ;  /* 0x000000064f007c20 */ /* 0x000fe20008410000 */
[----:B------:R-:W-:Y:S01]  /*5250*/  FADD.FTZ R105, R204, -R83 ;  /* 0x80000053cc697221 */ /* 0x000fe20000010000 */
[-C--:B------:R-:W-:Y:S01]  /*5260*/  FFMA.FTZ R83, R202, R114.reuse, R115 ;  /* 0x00000072ca537223 */ /* 0x080fe20000010073 */
[C---:B------:R-:W-:Y:S01]  /*5270*/  FMUL.FTZ R82, R164.reuse, R199 ;  /* 0x000000c7a4527220 */ /* 0x040fe20000410000 */
[----:B------:R-:W-:Y:S01]  /*5280*/  FMUL.FTZ R77, R164, R77 ;  /* 0x0000004da44d7220 */ /* 0x000fe20000410000 */
[----:B------:R-:W-:Y:S01]  /*5290*/  FSEL R103, R0, RZ, P3 ;  /* 0x000000ff00677208 */ /* 0x000fe20001800000 */
        /* <DEDUP_REMOVED lines=10> */
[----:B------:R-:W-:Y:S01]  /*5340*/  FFMA.FTZ R194, R194, R114, R115 ;  /* 0x00000072c2c27223 */ /* 0x000fe20000010073 */
[C---:B------:R-:W-:Y:S01]  /*5350*/  FSEL R112, R76.reuse, RZ, P3 ;  /* 0x000000ff4c707208 */ /* 0x040fe20001800000 */
[----:B------:R-:W-:Y:S01]  /*5360*/  FMUL.FTZ R78, R83, UR6 ;  /* 0x00000006534e7c20 */ /* 0x000fe20008410000 */
[----:B------:R-:W-:Y:S01]  /*5370*/  FSEL R168, R76, RZ, P6 ;  /* 0x000000ff4ca87208 */ /* 0x000fe20003000000 */
[----:B------:R-:W-:Y:S01]  /*5380*/  FMUL.FTZ R76, R164, R101 ;  /* 0x00000065a44c7220 */ /* 0x000fe20000410000 */
[----:B------:R-:W-:Y:S01]  /*5390*/  LOP3.LUT P3, RZ, R241, 0xff, RZ, 0xc0, !PT ;  /* 0x000000fff1ff7812 */ /* 0x000fe2000786c0ff */
[----:B------:R-:W-:Y:S01]  /*53a0*/  FADD.FTZ R81, R193, -R194 ;  /* 0x800000c2c1517221 */ /* 0x000fe20000010000 */
[----:B------:R-:W-:-:S02]  /*53b0*/  LOP3.LUT P6, RZ, R153, 0xff, RZ, 0xc0, !PT ;  /* 0x000000ff99ff7812 */ /* 0x000fc400078cc0ff */
[----:B------:R-:W-:Y:S01]  /*53c0*/  FSEL R102, R0, RZ, P3 ;  /* 0x000000ff00667208 */ /* 0x000fe20001800000 */
        /* <DEDUP_REMOVED lines=42> */
.L_x_2446:
[-CC-:B0-----:R-:W-:Y:S01]  /*5670*/  FFMA.FTZ R101, R206, R114.reuse, R115.reuse ;  /* 0x00000072ce657223 */ /* 0x181fe20000010073 */
[-CC-:B------:R-:W-:Y:S01]  /*5680*/  FFMA.FTZ R80, R205, R114.reuse, R115.reuse ;  /* 0x00000072cd507223 */ /* 0x180fe20000010073 */
[-C--:B------:R-:W-:Y:S01]  /*5690*/  FFMA.FTZ R0, R197, R114.reuse, R115 ;  /* 0x00000072c5007223 */ /* 0x080fe20000010073 */
[----:B------:R-:W-:Y:S01]  /*56a0*/  ISETP.GE.U32.AND P3, PT, R240, RZ, PT ;  /* 0x000000fff000720c */ /* 0x000fe20003f66070 */
[----:B------:R-:W-:Y:S01]  /*56b0*/  FADD.FTZ R101, R204, -R101 ;  /* 0x80000065cc657221 */ /* 0x000fe20000010000 */
[----:B------:R-:W-:Y:S01]  /*56c0*/  FADD.FTZ R203, R203, -R80 ;  /* 0x80000050cbcb7221 */ /* 0x000fe20000010000 */
[----:B------:R-:W-:Y:S01]  /*56d0*/  FADD.FTZ R195, R195, -R0 ;  /* 0x80000000c3c37221 */ /* 0x000fe20000010000 */
[-CC-:B------:R-:W-:Y:S01]  /*56e0*/  FFMA.FTZ R0, R201, R114.reuse, R115.reuse ;  /* 0x00000072c9007223 */ /* 0x180fe20000010073 */
[C---:B------:R-:W-:Y:S01]  /*56f0*/  FMUL.FTZ R101, R164.reuse, R101 ;  /* 0x00000065a4657220 */ /* 0x040fe20000410000 */
[----:B------:R-:W-:Y:S01]  /*5700*/  FMUL.FTZ R203, R164, R203 ;  /* 0x000000cba4cb7220 */ /* 0x000fe20000410000 */
[----:B------:R-:W-:Y:S01]  /*5710*/  ISETP.GE.U32.AND.EX P3, PT, R241, 0x1000000, PT, P3 ;  /* 0x01000000f100780c */ /* 0x000fe20003f66130 */
[----:B------:R-:W-:Y:S01]  /*5720*/  FADD.FTZ R199, R199, -R0 ;  /* 0x80000000c7c77221 */ /* 0x000fe20000010000 */
[----:B------:R-:W-:Y:S01]  /*5730*/  FMUL.FTZ R101, R101, UR6 ;  /* 0x0000000665657c20 */ /* 0x000fe20008410000 */
[----:B------:R-:W-:Y:S01]  /*5740*/  FMUL.FTZ R203, R203, UR6 ;  /* 0x00000006cbcb7c20 */ /* 0x000fe20008410000 */
[----:B------:R-:W-:Y:S01]  /*5750*/  LOP3.LUT P6, RZ, R241, 0xff0000, RZ, 0xc0, !PT ;  /* 0x00ff0000f1ff7812 */ /* 0x000fe200078cc0ff */
[-CC-:B------:R-:W-:Y:S01]  /*5760*/  FFMA.FTZ R83, R202, R114.reuse, R115.reuse ;  /* 0x00000072ca537223 */ /* 0x180fe20000010073 */
[----:B------:R-:W-:Y:S01]  /*5770*/  FMUL.FTZ R199, R164, R199 ;  /* 0x000000c7a4c77220 */ /* 0x000fe20000410000 */
[----:B------:R-:W-:Y:S01]  /*5780*/  FSEL R80, R101, RZ, P3 ;  /* 0x000000ff65507208 */ /* 0x000fe20001800000 */
[-C--:B------:R-:W-:Y:S01]  /*5790*/  FFMA.FTZ R81, R198, R114.reuse, R115 ;  /* 0x00000072c6517223 */ /* 0x080fe20000010073 */
[----:B------:R-:W-:Y:S01]  /*57a0*/  ISETP.GE.U32.AND P3, PT, R152, RZ, PT ;  /* 0x000000ff9800720c */ /* 0x000fe20003f66070 */
[----:B------:R-:W-:Y:S01]  /*57b0*/  FADD.FTZ R83, R200, -R83 ;  /* 0x80000053c8537221 */ /* 0x000fe20000010000 */
[----:B------:R-:W-:Y:S01]  /*57c0*/  FSEL R103, R203, RZ, P6 ;  /* 0x000000ffcb677208 */ /* 0x000fe20003000000 */
[----:B------:R-:W-:Y:S01]  /*57d0*/  FMUL.FTZ R199, R199, UR6 ;  /* 0x00000006c7c77c20 */ /* 0x000fe20008410000 */
[C---:B------:R-:W-:Y:S01]  /*57e0*/  LOP3.LUT P6, RZ, R153.reuse, 0xff0000, RZ, 0xc0, !PT ;  /* 0x00ff000099ff7812 */ /* 0x040fe200078cc0ff */
[C---:B------:R-:W-:Y:S01]  /*57f0*/  FMUL.FTZ R83, R164.reuse, R83 ;  /* 0x00000053a4537220 */ /* 0x040fe20000410000 */
[----:B------:R-:W-:Y:S01]  /*5800*/  ISETP.GE.U32.AND.EX P3, PT, R153, 0x1000000, PT, P3 ;  /* 0x010000009900780c */ /* 0x000fe20003f66130 */
[----:B------:R-:W-:Y:S01]  /*5810*/  FMUL.FTZ R195, R164, R195 ;  /* 0x000000c3a4c37220 */ /* 0x000fe20000410000 */
[----:B------:R-:W-:Y:S01]  /*5820*/  FSEL R203, R203, RZ, P6 ;  /* 0x000000ffcbcb7208 */ /* 0x000fe20003000000 */
[----:B------:R-:W-:Y:S01]  /*5830*/  FMUL.FTZ R83, R83, UR6 ;  /* 0x0000000653537c20 */ /* 0x000fe20008410000 */
[----:B------:R-:W-:Y:S01]  /*5840*/  LOP3.LUT P6, RZ, R241, 0xff, RZ, 0xc0, !PT ;  /* 0x000000fff1ff7812 */ /* 0x000fe200078cc0ff */
[----:B------:R-:W-:Y:S01]  /*5850*/  FADD.FTZ R81, R196, -R81 ;  /* 0x80000051c4517221 */ /* 0x000fe20000010000 */
[----:B------:R-:W-:Y:S01]  /*5860*/  FSEL R100, R101, RZ, P3 ;  /* 0x000000ff65647208 */ /* 0x000fe20001800000 */
[-CC-:B------:R-:W-:Y:S01]  /*5870*/  FFMA.FTZ R194, R194, R114.reuse, R115.reuse ;  /* 0x00000072c2c27223 */ /* 0x180fe20000010073 */
[----:B------:R-:W-:Y:S01]  /*5880*/  LOP3.LUT P3, RZ, R153, 0xff, RZ, 0xc0, !PT ;  /* 0x000000ff99ff7812 */ /* 0x000fe2000786c0ff */
[----:B------:R-:W-:Y:S01]  /*5890*/  FFMA.FTZ R0, R191, R114, R115 ;  /* 0x00000072bf007223 */ /* 0x000fe20000010073 */
[----:B------:R-:W-:Y:S01]  /*58a0*/  FSEL R102, R199, RZ, P6 ;  /* 0x000000ffc7667208 */ /* 0x000fe20003000000 */
[----:B------:R-:W-:Y:S01]  /*58b0*/  FMUL.FTZ R195, R195, UR6 ;  /* 0x00000006c3c37c20 */ /* 0x000fe20008410000 */
[----:B------:R-:W-:Y:S01]  /*58c0*/  LOP3.LUT P6, RZ, R241, 0xff00, RZ, 0xc0, !PT ;  /* 0x0000ff00f1ff7812 */ /* 0x000fe200078cc0ff */
[----:B------:R-:W-:Y:S01]  /*58d0*/  FMUL.FTZ R81, R164, R81 ;  /* 0x00000051a4517220 */ /* 0x000fe20000410000 */
[----:B------:R-:W-:Y:S01]  /*58e0*/  FSEL R82, R199, RZ, P3 ;  /* 0x000000ffc7527208 */ /* 0x000fe20001800000 */
[----:B------:R-:W-:Y:S01]  /*58f0*/  FADD.FTZ R193, R193, -R194 ;  /* 0x800000c2c1c17221 */ /* 0x000fe20000010000 */
[----:B------:R-:W-:Y:S01]  /*5900*/  LOP3.LUT P3, RZ, R153, 0xff00, RZ, 0xc0, !PT ;  /* 0x0000ff0099ff7812 */ /* 0x000fe2000786c0ff */
[----:B------:R-:W-:Y:S01]  /*5910*/  FADD.FTZ R189, R189, -R0 ;  /* 0x80000000bdbd7221 */ /* 0x000fe20000010000 */
[----:B------:R-:W-:Y:S01]  /*5920*/  FSEL R109, R83, RZ, P6 ;  /* 0x000000ff536d7208 */ /* 0x000fe20003000000 */
[----:B------:R-:W-:Y:S01]  /*5930*/  FMUL.FTZ R0, R81, UR6 ;  /* 0x0000000651007c20 */ /* 0x000fe20008410000 */
[----:B------:R-:W-:Y:S01]  /*5940*/  LOP3.LUT P6, RZ, R240, 0xff0000, RZ, 0xc0, !PT ;  /* 0x00ff0000f0ff7812 */ /* 0x000fe200078cc0ff */
[C---:B------:R-:W-:Y:S01]  /*5950*/  FMUL.FTZ R193, R164.reuse, R193 ;  /* 0x000000c1a4c17220 */ /* 0x040fe20000410000 */
[----:B------:R-:W-:Y:S01]  /*5960*/  FSEL R111, R83, RZ, P3 ;  /* 0x000000ff536f7208 */ /* 0x000fe20001800000 */
[----:B------:R-:W-:Y:S01]  /*5970*/  FMUL.FTZ R189, R164, R189 ;  /* 0x000000bda4bd7220 */ /* 0x000fe20000410000 */
[----:B------:R-:W-:Y:S01]  /*5980*/  LOP3.LUT P3, RZ, R152, 0xff0000, RZ, 0xc0, !PT ;  /* 0x00ff000098ff7812 */ /* 0x000fe2000786c0ff */
[----:B------:R-:W-:Y:S01]  /*5990*/  FMUL.FTZ R193, R193, UR6 ;  /* 0x00000006c1c17c20 */ /* 0x000fe20008410000 */
[----:B------:R-:W-:Y:S01]  /*59a0*/  FSEL R101, R195, RZ, P6 ;  /* 0x000000ffc3657208 */ /* 0x000fe20003000000 */
[----:B------:R-:W-:Y:S01]  /*59b0*/  FMUL.FTZ R189, R189, UR6 ;  /* 0x00000006bdbd7c20 */ /* 0x000fe20008410000 */
[----:B------:R-:W-:-:S02]  /*59c0*/  LOP3.LUT P6, RZ, R240, 0xff000000, RZ, 0xc0, !PT ;  /* 0xff000000f0ff7812 */ /* 0x000fc400078cc0ff */
[----:B------:R-:W-:Y:S02]  /*59d0*/  FSEL R81, R195, RZ, P3 ;  /* 0x000000ffc3517208 */ /* 0x000fe40001800000 */
[----:B------:R-:W-:Y:S02]  /*59e0*/  LOP3.LUT P3, RZ, R152, 0xff000000, RZ, 0xc0, !PT ;  /* 0xff00000098ff7812 */ /* 0x000fe4000786c0ff */
[----:B------:R-:W-:Y:S02]  /*59f0*/  FSEL R104, R0, RZ, P6 ;  /* 0x000000ff00687208 */ /* 0x000fe40003000000 */
[----:B------:R-:W-:Y:S02]  /*5a00*/  LOP3.LUT P6, RZ, R240, 0xff00, RZ, 0xc0, !PT ;  /* 0x0000ff00f0ff7812 */ /* 0x000fe400078cc0ff */
[----:B------:R-:W-:Y:S02]  /*5a10*/  FSEL R0, R0, RZ, P3 ;  /* 0x000000ff00007208 */ /* 0x000fe40001800000 */
[----:B------:R-:W-:-:S02]  /*5a20*/  LOP3.LUT P3, RZ, R152, 0xff00, RZ, 0xc0, !PT ;  /* 0x0000ff0098ff7812 */ /* 0x000fc4000786c0ff */
[C---:B------:R-:W-:Y:S02]  /*5a30*/  FSEL R105, R193.reuse, RZ, P6 ;  /* 0x000000ffc1697208 */ /* 0x040fe40003000000 */
[----:B------:R-:W-:Y:S02]  /*5a40*/  FSEL R193, R193, RZ, P3 ;  /* 0x000000ffc1c17208 */ /* 0x000fe40001800000 */
[----:B------:R-:W-:Y:S02]  /*5a50*/  LOP3.LUT P6, RZ, R240, 0xff, RZ, 0xc0, !PT ;  /* 0x000000fff0ff7812 */ /* 0x000fe400078cc0ff */
[----:B------:R-:W-:Y:S02]  /*5a60*/  LOP3.LUT P3, RZ, R152, 0xff, RZ, 0xc0, !PT ;  /* 0x000000ff98ff7812 */ /* 0x000fe4000786c0ff */
[----:B------:R-:W-:Y:S02]  /*5a70*/  F2FP.F16.F32.PACK_AB R83, R100, R203 ;  /* 0x000000cb6453723e */ /* 0x000fe400000000ff */
        /* <DEDUP_REMOVED lines=8> */
[----:B------:R-:W-:Y:S01]  /*5b00*/  F2FP.F16.F32.PACK_AB R100, R105, R100 ;  /* 0x000000646964723e */ /* 0x000fe200000000ff */
[----:B------:R-:W-:Y:S06]  /*5b10*/  BRA `(.L_x_2445) ;  /* 0x0000000c00d07947 */ /* 0x000fec0003800000 */
.L_x_2442:
[----:B------:R-:W-:-:S04]  /*5b20*/  ISETP.NE.U32.AND P0, PT, R104, RZ, PT ;  /* 0x000000ff6800720c */ /* 0x000fc80003f05070 */
[----:B------:R-:W-:-:S13]  /*5b30*/  ISETP.NE.AND.EX P0, PT, R105, RZ, PT, P0 ;  /* 0x000000ff6900720c */ /* 0x000fda0003f05300 */
[----:B------:R-:W-:Y:S05]  /*5b40*/  @!P0 BRA `(.L_x_2447) ;  /* 0x0000000800048947 */ /* 0x000fea0003800000 */
        /* <DEDUP_REMOVED lines=8> */
[--C-:B------:R-:W-:Y:S02]  /*5bd0*/  HADD2.F32 R76, -RZ, R91.reuse.H1_H1 ;  /* 0x3000005bff4c7230 */ /* 0x100fe40000004100 */
[----:B------:R-:W-:Y:S01]  /*5be0*/  FADD.FTZ R103, R204, -R103 ;  /* 0x80000067cc677221 */ /* 0x000fe20000010000 */
[----:B------:R-:W-:Y:S01]  /*5bf0*/  FADD.FTZ R199, R199, -R0 ;  /* 0x80000000c7c77221 */ /* 0x000fe20000010000 */
[-CC-:B------:R-:W-:Y:S01]  /*5c00*/  FFMA.FTZ R0, R191, R114.reuse, R115.reuse ;  /* 0x00000072bf007223 */ /* 0x180fe20000010073 */
[----:B------:R-:W-:Y:S01]  /*5c10*/  FFMA.FTZ R77, R198, R114, R115 ;  /* 0x00000072c64d7223 */ /* 0x000fe20000010073 */
[----:B------:R-:W-:-:S02]  /*5c20*/  HADD2.F32 R101, -RZ, R91.H0_H0 ;  /* 0x2000005bff657230 */ /* 0x000fc40000004100 */
[----:B------:R-:W-:Y:S01]  /*5c30*/  FADD.FTZ R79, R200, -R79 ;  /* 0x8000004fc84f7221 */ /* 0x000fe20000010000 */
[--C-:B------:R-:W-:Y:S02]  /*5c40*/  HADD2.F32 R100, -RZ, R90.reuse.H1_H1 ;  /* 0x3000005aff647230 */ /* 0x100fe40000004100 */
[----:B------:R-:W-:Y:S01]  /*5c50*/  FADD.FTZ R189, R189, -R0 ;  /* 0x80000000bdbd7221 */ /* 0x000fe20000010000 */
[----:B------:R-:W-:Y:S02]  /*5c60*/  HADD2.F32 R0, -RZ, R90.H0_H0 ;  /* 0x2000005aff007230 */ /* 0x000fe40000004100 */
[----:B------:R-:W-:Y:S01]  /*5c70*/  FFMA.FTZ R112, R164, R103, R76 ;  /* 0x00000067a4707223 */ /* 0x000fe2000001004c */
[--C-:B------:R-:W-:Y:S01]  /*5c80*/  HADD2.F32 R78, -RZ, R89.reuse.H1_H1 ;  /* 0x30000059ff4e7230 */ /* 0x100fe20000004100 */
[----:B------:R-:W-:Y:S01]  /*5c90*/  ISETP.GE.U32.AND P3, PT, R240, RZ, PT ;  /* 0x000000fff000720c */ /* 0x000fe20003f66070 */
[----:B------:R-:W-:Y:S01]  /*5ca0*/  FADD.FTZ R77, R196, -R77 ;  /* 0x8000004dc44d7221 */ /* 0x000fe20000010000 */
[C---:B------:R-:W-:Y:S01]  /*5cb0*/  FFMA.FTZ R101, R164.reuse, R203, R101 ;  /* 0x000000cba4657223 */ /* 0x040fe20000010065 */
[----:B------:R-:W-:Y:S01]  /*5cc0*/  FFMA.FTZ R108, R164, R79, R100 ;  /* 0x0000004fa46c7223 */ /* 0x000fe20000010064 */
[----:B------:R-:W-:Y:S01]  /*5cd0*/  FMUL.FTZ R79, R112, UR6 ;  /* 0x00000006704f7c20 */ /* 0x000fe20008410000 */
[C---:B------:R-:W-:Y:S01]  /*5ce0*/  FFMA.FTZ R199, R164.reuse, R199, R0 ;  /* 0x000000c7a4c77223 */ /* 0x040fe20000010000 */
[----:B------:R-:W-:Y:S01]  /*5cf0*/  ISETP.GE.U32.AND.EX P3, PT, R241, 0x1000000, PT, P3 ;  /* 0x01000000f100780c */ /* 0x000fe20003f66130 */
[----:B------:R-:W-:Y:S01]  /*5d00*/  FFMA.FTZ R103, R164, R77, R78 ;  /* 0x0000004da4677223 */ /* 0x000fe2000001004e */
[----:B------:R-:W-:Y:S01]  /*5d10*/  FMUL.FTZ R78, R101, UR6 ;  /* 0x00000006654e7c20 */ /* 0x000fe20008410000 */
[----:B------:R-:W-:Y:S01]  /*5d20*/  LOP3.LUT P6, RZ, R241, 0xff0000, RZ, 0xc0, !PT ;  /* 0x00ff0000f1ff7812 */ /* 0x000fe200078cc0ff */
[----:B------:R-:W-:Y:S01]  /*5d30*/  FMUL.FTZ R77, R199, UR6 ;  /* 0x00000006c74d7c20 */ /* 0x000fe20008410000 */
[----:B------:R-:W-:Y:S01]  /*5d40*/  FSEL R113, R79, RZ, P3 ;  /* 0x000000ff4f717208 */ /* 0x000fe20001800000 */
[----:B------:R-:W-:Y:S01]  /*5d50*/  HADD2.F32 R76, -RZ, R89.H0_H0 ;  /* 0x20000059ff4c7230 */ /* 0x000fe20000004100 */
[C---:B------:R-:W-:Y:S01]  /*5d60*/  LOP3.LUT P3, RZ, R241.reuse, 0xff, RZ, 0xc0, !PT ;  /* 0x000000fff1ff7812 */ /* 0x040fe2000786c0ff */
[----:B------:R-:W-:Y:S01]  /*5d70*/  FFMA.FTZ R194, R194, R114, R115 ;  /* 0x00000072c2c27223 */ /* 0x000fe20000010073 */
[----:B------:R-:W-:Y:S01]  /*5d80*/  FSEL R110, R78, RZ, P6 ;  /* 0x000000ff4e6e7208 */ /* 0x000fe20003000000 */
[----:B------:R-:W-:Y:S01]  /*5d90*/  FMUL.FTZ R100, R108, UR6 ;  /* 0x000000066c647c20 */ /* 0x000fe20008410000 */
[----:B------:R-:W-:Y:S01]  /*5da0*/  LOP3.LUT P6, RZ, R241, 0xff00, RZ, 0xc0, !PT ;  /* 0x0000ff00f1ff7812 */ /* 0x000fe200078cc0ff */
[--C-:B------:R-:W-:Y:S01]  /*5db0*/  HADD2.F32 R0, -RZ, R88.reuse.H0_H0 ;  /* 0x20000058ff007230 */ /* 0x100fe20000004100 */
[----:B------:R-:W-:Y:S01]  /*5dc0*/  FSEL R102, R77, RZ, P3 ;  /* 0x000000ff4d667208 */ /* 0x000fe20001800000 */
[----:B------:R-:W-:Y:S01]  /*5dd0*/  FFMA.FTZ R76, R164, R195, R76 ;  /* 0x000000c3a44c7223 */ /* 0x000fe2000001004c */
[----:B------:R-:W-:-:S02]  /*5de0*/  HADD2.F32 R77, -RZ, R88.H1_H1 ;  /* 0x30000058ff4d7230 */ /* 0x000fc40000004100 */
[----:B------:R-:W-:Y:S01]  /*5df0*/  FADD.FTZ R193, R193, -R194 ;  /* 0x800000c2c1c17221 */ /* 0x000fe20000010000 */
[----:B------:R-:W-:Y:S01]  /*5e00*/  FMUL.FTZ R79, R103, UR6 ;  /* 0x00000006674f7c20 */ /* 0x000fe20008410000 */
[----:B------:R-:W-:Y:S01]  /*5e10*/  FSEL R111, R100, RZ, P6 ;  /* 0x000000ff646f7208 */ /* 0x000fe20003000000 */
[----:B------:R-:W-:Y:S01]  /*5e20*/  FMUL.FTZ R78, R76, UR6 ;  /* 0x000000064c4e7c20 */ /* 0x000fe20008410000 */
[----:B------:R-:W-:Y:S01]  /*5e30*/  LOP3.LUT P6, RZ, R240, 0xff000000, RZ, 0xc0, !PT ;  /* 0xff000000f0ff7812 */ /* 0x000fe200078cc0ff */
[----:B------:R-:W-:Y:S01]  /*5e40*/  FFMA.FTZ R0, R164, R189, R0 ;  /* 0x000000bda4007223 */ /* 0x000fe20000010000 */
[----:B------:R-:W-:Y:S01]  /*5e50*/  LOP3.LUT P3, RZ, R240, 0xff0000, RZ, 0xc0, !PT ;  /* 0x00ff0000f0ff7812 */ /* 0x000fe2000786c0ff */
[----:B------:R-:W-:Y:S01]  /*5e60*/  FFMA.FTZ R193, R164, R193, R77 ;  /* 0x000000c1a4c17223 */ /* 0x000fe2000001004d */
[----:B------:R-:W-:Y:S01]  /*5e70*/  FSEL R109, R79, RZ, P6 ;  /* 0x000000ff4f6d7208 */ /* 0x000fe20003000000 */
[----:B------:R-:W-:Y:S01]  /*5e80*/  FMUL.FTZ R100, R0, UR6 ;  /* 0x0000000600647c20 */ /* 0x000fe20008410000 */
[----:B------:R-:W-:Y:S01]  /*5e90*/  F2FP.F16.F32.PACK_AB R79, R112, R101 ;  /* 0x00000065704f723e */ /* 0x000fe200000000ff */
[----:B------:R-:W-:Y:S01]  /*5ea0*/  FMUL.FTZ R101, R193, UR6 ;  /* 0x00000006c1657c20 */ /* 0x000fe20008410000 */
[----:B------:R-:W-:-:S02]  /*5eb0*/  FSEL R104, R78, RZ, P3 ;  /* 0x000000ff4e687208 */ /* 0x000fc40001800000 */
[C---:B------:R-:W-:Y:S02]  /*5ec0*/  LOP3.LUT P3, RZ, R240.reuse, 0xff, RZ, 0xc0, !PT ;  /* 0x000000fff0ff7812 */ /* 0x040fe4000786c0ff */
[----:B------:R-:W-:Y:S02]  /*5ed0*/  LOP3.LUT P6, RZ, R240, 0xff00, RZ, 0xc0, !PT ;  /* 0x0000ff00f0ff7812 */ /* 0x000fe400078cc0ff */
[----:B------:R-:W-:Y:S02]  /*5ee0*/  FSEL R100, R100, RZ, P3 ;  /* 0x000000ff64647208 */ /* 0x000fe40001800000 */
[----:B------:R-:W-:Y:S02]  /*5ef0*/  FSEL R105, R101, RZ, P6 ;  /* 0x000000ff65697208 */ /* 0x000fe40003000000 */
        /* <DEDUP_REMOVED lines=8> */
.L_x_2448:
[-CC-:B------:R-:W-:Y:S01]  /*5f80*/  FFMA.FTZ R0, R197, R114.reuse, R115.reuse ;  /* 0x00000072c5007223 */ /* 0x180fe20000010073 */
[-CC-:B0-----:R-:W-:Y:S01]  /*5f90*/  FFMA.FTZ R100, R205, R114.reuse, R115.reuse ;  /* 0x00000072cd647223 */ /* 0x181fe20000010073 */
[-CC-:B------:R-:W-:Y:S01]  /*5fa0*/  FFMA.FTZ R105, R206, R114.reuse, R115.reuse ;  /* 0x00000072ce697223 */ /* 0x180fe20000010073 */
[--C-:B------:R-:W-:Y:S02]  /*5fb0*/  HADD2.F32 R109, -RZ, R91.reuse.H1_H1 ;  /* 0x3000005bff6d7230 */ /* 0x100fe40000004100 */
[----:B------:R-:W-:Y:S01]  /*5fc0*/  FADD.FTZ R195, R195, -R0 ;  /* 0x80000000c3c37221 */ /* 0x000fe20000010000 */
[-CC-:B------:R-:W-:Y:S01]  /*5fd0*/  FFMA.FTZ R0, R201, R114.reuse, R115.reuse ;  /* 0x00000072c9007223 */ /* 0x180fe20000010073 */
[----:B------:R-:W-:Y:S02]  /*5fe0*/  HADD2.F32 R104, -RZ, R91.H0_H0 ;  /* 0x2000005bff687230 */ /* 0x000fe40000004100 */
[-C--:B------:R-:W-:Y:S01]  /*5ff0*/  FFMA.FTZ R103, R202, R114.reuse, R115 ;  /* 0x00000072ca677223 */ /* 0x080fe20000010073 */
[----:B------:R-:W-:Y:S01]  /*6000*/  FADD.FTZ R203, R203, -R100 ;  /* 0x80000064cbcb7221 */ /* 0x000fe20000010000 */
        /* <DEDUP_REMOVED lines=8> */
[----:B------:R-:W-:Y:S01]  /*6090*/  ISETP.GE.U32.AND P3, PT, R240, RZ, PT ;  /* 0x000000fff000720c */ /* 0x000fe20003f66070 */
[-C--:B------:R-:W-:Y:S01]  /*60a0*/  FFMA.FTZ R101, R198, R114.reuse, R115 ;  /* 0x00000072c6657223 */ /* 0x080fe20000010073 */
[----:B------:R-:W-:Y:S01]  /*60b0*/  FADD.FTZ R189, R189, -R0 ;  /* 0x80000000bdbd7221 */ /* 0x000fe20000010000 */
[--C-:B------:R-:W-:Y:S02]  /*60c0*/  HADD2.F32 R0, -RZ, R89.reuse.H0_H0 ;  /* 0x20000059ff007230 */ /* 0x100fe40000004100 */
[----:B------:R-:W-:Y:S01]  /*60d0*/  FFMA.FTZ R103, R164, R103, R102 ;  /* 0x00000067a4677223 */ /* 0x000fe20000010066 */
[----:B------:R-:W-:Y:S01]  /*60e0*/  FMUL.FTZ R105, R105, UR6 ;  /* 0x0000000669697c20 */ /* 0x000fe20008410000 */
[----:B------:R-:W-:Y:S01]  /*60f0*/  FMUL.FTZ R104, R104, UR6 ;  /* 0x0000000668687c20 */ /* 0x000fe20008410000 */
[----:B------:R-:W-:Y:S01]  /*6100*/  FFMA.FTZ R199, R164, R199, R100 ;  /* 0x000000c7a4c77223 */ /* 0x000fe20000010064 */
[----:B------:R-:W-:Y:S01]  /*6110*/  HADD2.F32 R102, -RZ, R89.H1_H1 ;  /* 0x30000059ff667230 */ /* 0x000fe20000004100 */
[C---:B------:R-:W-:Y:S01]  /*6120*/  ISETP.GE.U32.AND.EX P3, PT, R241.reuse, 0x1000000, PT, P3 ;  /* 0x01000000f100780c */ /* 0x040fe20003f66130 */
        /* <DEDUP_REMOVED lines=9> */
[C---:B------:R-:W-:Y:S01]  /*61c0*/  FFMA.FTZ R101, R164.reuse, R101, R102 ;  /* 0x00000065a4657223 */ /* 0x040fe20000010066 */
[----:B------:R-:W-:Y:S01]  /*61d0*/  HADD2.F32 R0, -RZ, R88.H0_H0 ;  /* 0x20000058ff007230 */ /* 0x000fe20000004100 */
[----:B------:R-:W-:Y:S01]  /*61e0*/  LOP3.LUT P3, RZ, R241, 0xff, RZ, 0xc0, !PT ;  /* 0x000000fff1ff7812 */ /* 0x000fe2000786c0ff */
        /* <DEDUP_REMOVED lines=23> */
.L_x_2447:
        /* <DEDUP_REMOVED lines=10> */
[-CC-:B------:R-:W-:Y:S01]  /*6400*/  FFMA.FTZ R77, R202, R114.reuse, R115.reuse ;  /* 0x00000072ca4d7223 */ /* 0x180fe20000010073 */
[----:B------:R-:W-:Y:S01]  /*6410*/  FADD.FTZ R199, R199, -R0 ;  /* 0x80000000c7c77221 */ /* 0x000fe20000010000 */
[-C--:B------:R-:W-:Y:S01]  /*6420*/  FFMA.FTZ R0, R191, R114.reuse, R115 ;  /* 0x00000072bf007223 */ /* 0x080fe20000010073 */
[----:B------:R-:W-:Y:S01]  /*6430*/  FMUL.FTZ R100, R164, R103 ;  /* 0x00000067a4647220 */ /* 0x000fe20000410000 */
[----:B------:R-:W-:Y:S01]  /*6440*/  ISETP.GE.U32.AND P3, PT, R240, RZ, PT ;  /* 0x000000fff000720c */ /* 0x000fe20003f66070 */
[----:B------:R-:W-:Y:S01]  /*6450*/  FMUL.FTZ R203, R164, R203 ;  /* 0x000000cba4cb7220 */ /* 0x000fe20000410000 */
[----:B------:R-:W-:Y:S01]  /*6460*/  FADD.FTZ R101, R200, -R77 ;  /* 0x8000004dc8657221 */ /* 0x000fe20000010000 */
[----:B------:R-:W-:Y:S01]  /*6470*/  FADD.FTZ R189, R189, -R0 ;  /* 0x80000000bdbd7221 */ /* 0x000fe20000010000 */
[----:B------:R-:W-:Y:S01]  /*6480*/  FMUL.FTZ R76, R100, UR6 ;  /* 0x00000006644c7c20 */ /* 0x000fe20008410000 */
[----:B------:R-:W-:Y:S01]  /*6490*/  ISETP.GE.U32.AND.EX P3, PT, R241, 0x1000000, PT, P3 ;  /* 0x01000000f100780c */ /* 0x000fe20003f66130 */
[----:B------:R-:W-:Y:S01]  /*64a0*/  FMUL.FTZ R0, R203, UR6 ;  /* 0x00000006cb007c20 */ /* 0x000fe20008410000 */
[----:B------:R-:W-:Y:S01]  /*64b0*/  LOP3.LUT P6, RZ, R241, 0xff0000, RZ, 0xc0, !PT ;  /* 0x00ff0000f1ff7812 */ /* 0x000fe200078cc0ff */
[C---:B------:R-:W-:Y:S01]  /*64c0*/  FMUL.FTZ R199, R164.reuse, R199 ;  /* 0x000000c7a4c77220 */ /* 0x040fe20000410000 */
[----:B------:R-:W-:Y:S01]  /*64d0*/  FMUL.FTZ R110, R164, R101 ;  /* 0x00000065a46e7220 */ /* 0x000fe20000410000 */
        /* <DEDUP_REMOVED lines=20> */
[----:B------:R-:W-:Y:S01]  /*6620*/  F2FP.F16.F32.PACK_AB R79, R100, R203 ;  /* 0x000000cb644f723e */ /* 0x000fe200000000ff */
        /* <DEDUP_REMOVED lines=12> */
[----:B------:R-:W-:Y:S01]  /*66f0*/  F2FP.F16.F32.PACK_AB R100, R105, R0 ;  /* 0x000000006964723e */ /* 0x000fe200000000ff */
[----:B------:R-:W-:Y:S06]  /*6700*/  BRA `(.L_x_2445) ;  /* 0x0000000000d47947 */ /* 0x000fec0003800000 */
.L_x_2449:
        /* <DEDUP_REMOVED lines=8> */
[----:B------:R-:W-:Y:S01]  /*6790*/  FADD.FTZ R103, R200, -R103 ;  /* 0x80000067c8677221 */ /* 0x000fe20000010000 */
[C---:B------:R-:W-:Y:S01]  /*67a0*/  FMUL.FTZ R105, R164.reuse, R105 ;  /* 0x00000069a4697220 */ /* 0x040fe20000410000 */
[----:B------:R-:W-:Y:S01]  /*67b0*/  FMUL.FTZ R203, R164, R203 ;  /* 0x000000cba4cb7220 */ /* 0x000fe20000410000 */
[----:B------:R-:W-:Y:S01]  /*67c0*/  FADD.FTZ R199, R199, -R0 ;  /* 0x80000000c7c77221 */ /* 0x000fe20000010000 */
[----:B------:R-:W-:Y:S01]  /*67d0*/  ISETP.GE.U32.AND P3, PT, R240, RZ, PT ;  /* 0x000000fff000720c */ /* 0x000fe20003f66070 */
        /* <DEDUP_REMOVED lines=40> */
.L_x_2445:
        /* <DEDUP_REMOVED lines=98> */
.L_x_2452:
        /* <DEDUP_REMOVED lines=83> */
.L_x_2451:
        /* <DEDUP_REMOVED lines=80> */
.L_x_2454:
        /* <DEDUP_REMOVED lines=75> */
.L_x_2450:
        /* <DEDUP_REMOVED lines=68> */
.L_x_2456:
        /* <DEDUP_REMOVED lines=62> */
.L_x_2455:
        /* <DEDUP_REMOVED lines=59> */
.L_x_2457:
[-CC-:B------:R-:W-:Y:S01]  /*8b30*/  FFMA.FTZ R0, R175, R114.reuse, R115.reuse ;  /* 0x00000072af007223 */ /* 0x180fe20000010073 */
[-CC-:B0-----:R-:W-:Y:S01]  /*8b40*/  FFMA.FTZ R105, R184, R114.reuse, R115.reuse ;  /* 0x00000072b8697223 */ /* 0x181fe20000010073 */
[-CC-:B------:R-:W-:Y:S01]  /*8b50*/  FFMA.FTZ R100, R183, R114.reuse, R115.reuse ;  /* 0x00000072b7647223 */ /* 0x180fe20000010073 */
        /* <DEDUP_REMOVED lines=50> */
.L_x_2453:
        /* <DEDUP_REMOVED lines=13> */
[--C-:B0-----:R-:W-:Y:S02]  /*8f50*/  HADD2.F32 R76, -RZ, R99.reuse.H0_H0 ;  /* 0x20000063ff4c7230 */ /* 0x101fe40000004100 */
[-C--:B------:R-:W-:Y:S01]  /*8f60*/  FFMA.FTZ R170, R170, R114.reuse, R115 ;  /* 0x00000072aaaa7223 */ /* 0x080fe20000010073 */
[----:B------:R-:W-:Y:S01]  /*8f70*/  FADD.FTZ R127, R130, -R127 ;  /* 0x8000007f827f7221 */ /* 0x000fe20000010000 */
[----:B------:R-:W-:Y:S02]  /*8f80*/  HADD2.F32 R78, -RZ, R98.H1_H1 ;  /* 0x30000062ff4e7230 */ /* 0x000fe40000004100 */
[----:B------:R-:W-:Y:S01]  /*8f90*/  FADD.FTZ R125, R125, -R128 ;  /* 0x800000807d7d7221 */ /* 0x000fe20000010000 */
[----:B------:R-:W-:Y:S01]  /*8fa0*/  FFMA.FTZ R123, R123, R114, R115 ;  /* 0x000000727b7b7223 */ /* 0x000fe20000010073 */
[----:B------:R-:W-:Y:S01]  /*8fb0*/  FFMA.FTZ R127, R164, R127, R76 ;  /* 0x0000007fa47f7223 */ /* 0x000fe2000001004c */
[----:B------:R-:W-:-:S02]  /*8fc0*/  HADD2.F32 R79, -RZ, R99.H1_H1 ;  /* 0x30000063ff4f7230 */ /* 0x000fc40000004100 */
[----:B------:R-:W-:Y:S01]  /*8fd0*/  FFMA.FTZ R100, R164, R125, R78 ;  /* 0x0000007da4647223 */ /* 0x000fe2000001004e */
[----:B------:R-:W-:Y:S01]  /*8fe0*/  FADD.FTZ R129, R129, -R170 ;  /* 0x800000aa81817221 */ /* 0x000fe20000010000 */
[----:B------:R-:W-:Y:S01]  /*8ff0*/  FMUL.FTZ R78, R127, UR6 ;  /* 0x000000067f4e7c20 */ /* 0x000fe20008410000 */
[----:B------:R-:W-:Y:S01]  /*9000*/  LOP3.LUT P3, RZ, R237, 0xff0000, RZ, 0xc0, !PT ;  /* 0x00ff0000edff7812 */ /* 0x000fe2000786c0ff */
[----:B------:R-:W-:Y:S02]  /*9010*/  HADD2.F32 R0, -RZ, R98.H0_H0 ;  /* 0x20000062ff007230 */ /* 0x000fe40000004100 */
[----:B------:R-:W-:Y:S01]  /*9020*/  FADD.FTZ R123, R126, -R123 ;  /* 0x8000007b7e7b7221 */ /* 0x000fe20000010000 */
[----:B------:R-:W-:Y:S01]  /*9030*/  LOP3.LUT P6, RZ, R157, 0xff0000, RZ, 0xc0, !PT ;  /* 0x00ff00009dff7812 */ /* 0x000fe200078cc0ff */
[-C--:B------:R-:W-:Y:S01]  /*9040*/  FFMA.FTZ R119, R119, R114.reuse, R115 ;  /* 0x0000007277777223 */ /* 0x080fe20000010073 */
[----:B------:R-:W-:Y:S01]  /*9050*/  FFMA.FTZ R110, R164, R129, R79 ;  /* 0x00000081a46e7223 */ /* 0x000fe2000001004f */
[----:B------:R-:W-:Y:S01]  /*9060*/  FSEL R103, R78, RZ, P3 ;  /* 0x000000ff4e677208 */ /* 0x000fe20001800000 */
[----:B------:R-:W-:Y:S01]  /*9070*/  FFMA.FTZ R123, R164, R123, R0 ;  /* 0x0000007ba47b7223 */ /* 0x000fe20000010000 */
[----:B------:R-:W-:Y:S01]  /*9080*/  ISETP.GE.U32.AND P3, PT, R236, RZ, PT ;  /* 0x000000ffec00720c */ /* 0x000fe20003f66070 */
[--C-:B------:R-:W-:Y:S01]  /*9090*/  HADD2.F32 R0, -RZ, R97.reuse.H0_H0 ;  /* 0x20000061ff007230 */ /* 0x100fe20000004100 */
[----:B------:R-:W-:Y:S01]  /*90a0*/  FSEL R83, R78, RZ, P6 ;  /* 0x000000ff4e537208 */ /* 0x000fe20003000000 */
[-C--:B------:R-:W-:Y:S01]  /*90b0*/  FFMA.FTZ R124, R124, R114.reuse, R115 ;  /* 0x000000727c7c7223 */ /* 0x080fe20000010073 */
[----:B------:R-:W-:Y:S01]  /*90c0*/  FADD.FTZ R119, R122, -R119 ;  /* 0x800000777a777221 */ /* 0x000fe20000010000 */
[----:B------:R-:W-:Y:S01]  /*90d0*/  FMUL.FTZ R78, R110, UR6 ;  /* 0x000000066e4e7c20 */ /* 0x000fe20008410000 */
[----:B------:R-:W-:Y:S01]  /*90e0*/  FFMA.FTZ R77, R120, R114, R115 ;  /* 0x00000072784d7223 */ /* 0x000fe20000010073 */
[----:B------:R-:W-:Y:S01]  /*90f0*/  ISETP.GE.U32.AND P6, PT, R156, RZ, PT ;  /* 0x000000ff9c00720c */ /* 0x000fe20003fc6070 */
[----:B------:R-:W-:Y:S01]  /*9100*/  HADD2.F32 R76, -RZ, R97.H1_H1 ;  /* 0x30000061ff4c7230 */ /* 0x000fe20000004100 */
[----:B------:R-:W-:Y:S01]  /*9110*/  ISETP.GE.U32.AND.EX P3, PT, R237, 0x1000000, PT, P3 ;  /* 0x01000000ed00780c */ /* 0x000fe20003f66130 */
[----:B------:R-:W-:Y:S01]  /*9120*/  FADD.FTZ R121, R121, -R124 ;  /* 0x8000007c79797221 */ /* 0x000fe20000010000 */
[----:B------:R-:W-:Y:S01]  /*9130*/  FFMA.FTZ R119, R164, R119, R0 ;  /* 0x00000077a4777223 */ /* 0x000fe20000010000 */
[----:B------:R-:W-:-:S02]  /*9140*/  HADD2.F32 R79, -RZ, R96.H1_H1 ;  /* 0x30000060ff4f7230 */ /* 0x000fc40000004100 */
[----:B------:R-:W-:Y:S01]  /*9150*/  FADD.FTZ R77, R118, -R77 ;  /* 0x8000004d764d7221 */ /* 0x000fe20000010000 */
[----:B------:R-:W-:Y:S01]  /*9160*/  ISETP.GE.U32.AND.EX P6, PT, R157, 0x1000000, PT, P6 ;  /* 0x010000009d00780c */ /* 0x000fe20003fc6160 */
        /* <DEDUP_REMOVED lines=10> */
[----:B------:R-:W-:Y:S01]  /*9210*/  FSEL R102, R0, RZ, P3 ;  /* 0x000000ff00667208 */ /* 0x000fe20001800000 */
[----:B------:R-:W-:Y:S01]  /*9220*/  FADD.FTZ R115, R116, -R115 ;  /* 0x8000007374737221 */ /* 0x000fe20000010000 */
[----:B------:R-:W-:-:S02]  /*9230*/  LOP3.LUT P3, RZ, R237, 0xff00, RZ, 0xc0, !PT ;  /* 0x0000ff00edff7812 */ /* 0x000fc4000786c0ff */
[----:B------:R-:W-:Y:S01]  /*9240*/  FSEL R82, R0, RZ, P6 ;  /* 0x000000ff00527208 */ /* 0x000fe20003000000 */
[----:B------:R-:W-:Y:S01]  /*9250*/  FMUL.FTZ R0, R119, UR6 ;  /* 0x0000000677007c20 */ /* 0x000fe20008410000 */
[----:B------:R-:W-:Y:S02]  /*9260*/  LOP3.LUT P6, RZ, R157, 0xff00, RZ, 0xc0, !PT ;  /* 0x0000ff009dff7812 */ /* 0x000fe400078cc0ff */
[C---:B------:R-:W-:Y:S02]  /*9270*/  FSEL R111, R77.reuse, RZ, P3 ;  /* 0x000000ff4d6f7208 */ /* 0x040fe40001800000 */
[----:B------:R-:W-:Y:S02]  /*9280*/  LOP3.LUT P3, RZ, R236, 0xff0000, RZ, 0xc0, !PT ;  /* 0x00ff0000ecff7812 */ /* 0x000fe4000786c0ff */
[----:B------:R-:W-:Y:S01]  /*9290*/  FSEL R113, R77, RZ, P6 ;  /* 0x000000ff4d717208 */ /* 0x000fe20003000000 */
[----:B------:R-:W-:Y:S01]  /*92a0*/  HADD2.F32 R77, -RZ, R96.H0_H0 ;  /* 0x20000060ff4d7230 */ /* 0x000fe20000004100 */
[----:B------:R-:W-:-:S02]  /*92b0*/  LOP3.LUT P6, RZ, R156, 0xff0000, RZ, 0xc0, !PT ;  /* 0x00ff00009cff7812 */ /* 0x000fc400078cc0ff */
[----:B------:R-:W-:Y:S02]  /*92c0*/  FSEL R101, R0, RZ, P3 ;  /* 0x000000ff00657208 */ /* 0x000fe40001800000 */
[----:B------:R-:W-:Y:S01]  /*92d0*/  LOP3.LUT P3, RZ, R236, 0xff000000, RZ, 0xc0, !PT ;  /* 0xff000000ecff7812 */ /* 0x000fe2000786c0ff */
[----:B------:R-:W-:Y:S01]  /*92e0*/  FFMA.FTZ R115, R164, R115, R77 ;  /* 0x00000073a4737223 */ /* 0x000fe2000001004d */
[----:B------:R-:W-:Y:S01]  /*92f0*/  FSEL R81, R0, RZ, P6 ;  /* 0x000000ff00517208 */ /* 0x000fe20003000000 */
[----:B------:R-:W-:Y:S01]  /*9300*/  FMUL.FTZ R0, R76, UR6 ;  /* 0x000000064c007c20 */ /* 0x000fe20008410000 */
[----:B------:R-:W-:Y:S02]  /*9310*/  FSEL R104, R78, RZ, P3 ;  /* 0x000000ff4e687208 */ /* 0x000fe40001800000 */
[----:B------:R-:W-:Y:S02]  /*9320*/  LOP3.LUT P3, RZ, R236, 0xff00, RZ, 0xc0, !PT ;  /* 0x0000ff00ecff7812 */ /* 0x000fe4000786c0ff */
[----:B------:R-:W-:-:S02]  /*9330*/  LOP3.LUT P6, RZ, R156, 0xff000000, RZ, 0xc0, !PT ;  /* 0xff0000009cff7812 */ /* 0x000fc400078cc0ff */
[----:B------:R-:W-:Y:S02]  /*9340*/  FSEL R105, R0, RZ, P3 ;  /* 0x000000ff00697208 */ /* 0x000fe40001800000 */
[----:B------:R-:W-:Y:S02]  /*9350*/  LOP3.LUT P3, RZ, R156, 0xff00, RZ, 0xc0, !PT ;  /* 0x0000ff009cff7812 */ /* 0x000fe4000786c0ff */
[----:B------:R-:W-:Y:S01]  /*9360*/  F2FP.F16.F32.PACK_AB R76, R76, R115 ;  /* 0x000000734c4c723e */ /* 0x000fe200000000ff */
[----:B------:R-:W-:Y:S01]  /*9370*/  FMUL.FTZ R115, R115, UR6 ;  /* 0x0000000673737c20 */ /* 0x000fe20008410000 */
[----:B------:R-:W-:Y:S02]  /*9380*/  FSEL R108, R78, RZ, P6 ;  /* 0x000000ff4e6c7208 */ /* 0x000fe40003000000 */
        /* <DEDUP_REMOVED lines=17> */
.L_x_2460:
[-CC-:B------:R-:W-:Y:S01]  /*94a0*/  FFMA.FTZ R170, R170, R114.reuse, R115.reuse ;  /* 0x00000072aaaa7223 */ /* 0x180fe20000010073 */
[-C--:B------:R-:W-:Y:S01]  /*94b0*/  FFMA.FTZ R127, R127, R114.reuse, R115 ;  /* 0x000000727f7f7223 */ /* 0x080fe20000010073 */
[--C-:B0-----:R-:W-:Y:S01]  /*94c0*/  HADD2.F32 R83, -RZ, R99.reuse.H1_H1 ;  /* 0x30000063ff537230 */ /* 0x101fe20000004100 */
[----:B------:R-:W-:Y:S01]  /*94d0*/  ISETP.GE.U32.AND P3, PT, R236, RZ, PT ;  /* 0x000000ffec00720c */ /* 0x000fe20003f66070 */
[----:B------:R-:W-:Y:S01]  /*94e0*/  FADD.FTZ R129, R129, -R170 ;  /* 0x800000aa81817221 */ /* 0x000fe20000010000 */
[----:B------:R-:W-:Y:S02]  /*94f0*/  HADD2.F32 R82, -RZ, R99.H0_H0 ;  /* 0x20000063ff527230 */ /* 0x000fe40000004100 */
[----:B------:R-:W-:Y:S01]  /*9500*/  FADD.FTZ R127, R130, -R127 ;  /* 0x8000007f827f7221 */ /* 0x000fe20000010000 */
[----:B------:R-:W-:Y:S01]  /*9510*/  FFMA.FTZ R123, R123, R114, R115 ;  /* 0x000000727b7b7223 */ /* 0x000fe20000010073 */
[C---:B------:R-:W-:Y:S01]  /*9520*/  FFMA.FTZ R129, R164.reuse, R129, R83 ;  /* 0x00000081a4817223 */ /* 0x040fe20000010053 */
[----:B------:R-:W-:Y:S01]  /*9530*/  ISETP.GE.U32.AND.EX P3, PT, R237, 0x1000000, PT, P3 ;  /* 0x01000000ed00780c */ /* 0x000fe20003f66130 */
[----:B------:R-:W-:Y:S01]  /*9540*/  FFMA.FTZ R82, R164, R127, R82 ;  /* 0x0000007fa4527223 */ /* 0x000fe20000010052 */
[----:B------:R-:W-:-:S02]  /*9550*/  HADD2.F32 R0, -RZ, R98.H0_H0 ;  /* 0x20000062ff007230 */ /* 0x000fc40000004100 */
[----:B------:R-:W-:Y:S01]  /*9560*/  FMUL.FTZ R129, R129, UR6 ;  /* 0x0000000681817c20 */ /* 0x000fe20008410000 */
[----:B------:R-:W-:Y:S01]  /*9570*/  LOP3.LUT P6, RZ, R237, 0xff0000, RZ, 0xc0, !PT ;  /* 0x00ff0000edff7812 */ /* 0x000fe200078cc0ff */
[----:B------:R-:W-:Y:S01]  /*9580*/  FMUL.FTZ R82, R82, UR6 ;  /* 0x0000000652527c20 */ /* 0x000fe20008410000 */
[----:B------:R-:W-:Y:S01]  /*9590*/  FADD.FTZ R123, R126, -R123 ;  /* 0x8000007b7e7b7221 */ /* 0x000fe20000010000 */
[-CC-:B------:R-:W-:Y:S01]  /*95a0*/  FFMA.FTZ R128, R128, R114.reuse, R115.reuse ;  /* 0x0000007280807223 */ /* 0x180fe20000010073 */
[----:B------:R-:W-:Y:S01]  /*95b0*/  FSEL R110, R129, RZ, P3 ;  /* 0x000000ff816e7208 */ /* 0x000fe20001800000 */
[----:B------:R-:W-:Y:S01]  /*95c0*/  FFMA.FTZ R119, R119, R114, R115 ;  /* 0x0000007277777223 */ /* 0x000fe20000010073 */
[----:B------:R-:W-:Y:S01]  /*95d0*/  ISETP.GE.U32.AND P3, PT, R156, RZ, PT ;  /* 0x000000ff9c00720c */ /* 0x000fe20003f66070 */
[----:B------:R-:W-:Y:S01]  /*95e0*/  HADD2.F32 R80, -RZ, R98.H1_H1 ;  /* 0x30000062ff507230 */ /* 0x000fe20000004100 */
[----:B------:R-:W-:Y:S01]  /*95f0*/  FSEL R103, R82, RZ, P6 ;  /* 0x000000ff52677208 */ /* 0x000fe20003000000 */
[----:B------:R-:W-:Y:S01]  /*9600*/  FFMA.FTZ R0, R164, R123, R0 ;  /* 0x0000007ba4007223 */ /* 0x000fe20000010000 */
[----:B------:R-:W-:Y:S01]  /*9610*/  LOP3.LUT P6, RZ, R157, 0xff0000, RZ, 0xc0, !PT ;  /* 0x00ff00009dff7812 */ /* 0x000fe200078cc0ff */
[----:B------:R-:W-:Y:S01]  /*9620*/  FADD.FTZ R125, R125, -R128 ;  /* 0x800000807d7d7221 */ /* 0x000fe20000010000 */
[----:B------:R-:W-:Y:S01]  /*9630*/  ISETP.GE.U32.AND.EX P3, PT, R157, 0x1000000, PT, P3 ;  /* 0x010000009d00780c */ /* 0x000fe20003f66130 */
[----:B------:R-:W-:-:S02]  /*9640*/  HADD2.F32 R83, -RZ, R97.H0_H0 ;  /* 0x20000061ff537230 */ /* 0x000fc40000004100 */
[----:B------:R-:W-:Y:S01]  /*9650*/  FADD.FTZ R119, R122, -R119 ;  /* 0x800000777a777221 */ /* 0x000fe20000010000 */
[----:B------:R-:W-:Y:S01]  /*9660*/  FMUL.FTZ R0, R0, UR6 ;  /* 0x0000000600007c20 */ /* 0x000fe20008410000 */
[----:B------:R-:W-:Y:S01]  /*9670*/  FSEL R100, R82, RZ, P6 ;  /* 0x000000ff52647208 */ /* 0x000fe20003000000 */
[----:B------:R-:W-:Y:S01]  /*9680*/  FFMA.FTZ R80, R164, R125, R80 ;  /* 0x0000007da4507223 */ /* 0x000fe20000010050 */
[----:B------:R-:W-:Y:S01]  /*9690*/  LOP3.LUT P6, RZ, R237, 0xff, RZ, 0xc0, !PT ;  /* 0x000000ffedff7812 */ /* 0x000fe200078cc0ff */
[-C--:B------:R-:W-:Y:S01]  /*96a0*/  FFMA.FTZ R124, R124, R114.reuse, R115 ;  /* 0x000000727c7c7223 */ /* 0x080fe20000010073 */
        /* <DEDUP_REMOVED lines=8> */
[-C--:B------:R-:W-:Y:S01]  /*9730*/  FFMA.FTZ R81, R120, R114.reuse, R115 ;  /* 0x0000007278517223 */ /* 0x080fe20000010073 */
        /* <DEDUP_REMOVED lines=9> */
[----:B------:R-:W-:Y:S01]  /*97d0*/  FFMA.FTZ R115, R117, R114, R115 ;  /* 0x0000007275737223 */ /* 0x000fe20000010073 */
[----:B------:R-:W-:Y:S01]  /*97e0*/  LOP3.LUT P3, RZ, R156, 0xff0000, RZ, 0xc0, !PT ;  /* 0x00ff00009cff7812 */ /* 0x000fe2000786c0ff */
[----:B------:R-:W-:Y:S01]  /*97f0*/  FFMA.FTZ R83, R164, R81, R83 ;  /* 0x00000051a4537223 */ /* 0x000fe20000010053 */
[----:B------:R-:W-:Y:S01]  /*9800*/  FSEL R101, R119, RZ, P6 ;  /* 0x000000ff77657208 */ /* 0x000fe20003000000 */
[----:B------:R-:W-:Y:S01]  /*9810*/  FMUL.FTZ R121, R121, UR6 ;  /* 0x0000000679797c20 */ /* 0x000fe20008410000 */
[----:B------:R-:W-:Y:S01]  /*9820*/  FSEL R119, R119, RZ, P3 ;  /* 0x000000ff77777208 */ /* 0x000fe20001800000 */
[----:B------:R-:W-:Y:S01]  /*9830*/  HADD2.F32 R81, -RZ, R96.H0_H0 ;  /* 0x20000060ff517230 */ /* 0x000fe20000004100 */
[----:B------:R-:W-:Y:S01]  /*9840*/  LOP3.LUT P6, RZ, R236, 0xff000000, RZ, 0xc0, !PT ;  /* 0xff000000ecff7812 */ /* 0x000fe200078cc0ff */
[----:B------:R-:W-:Y:S01]  /*9850*/  FADD.FTZ R115, R116, -R115 ;  /* 0x8000007374737221 */ /* 0x000fe20000010000 */
[----:B------:R-:W-:Y:S01]  /*9860*/  LOP3.LUT P3, RZ, R156, 0xff000000, RZ, 0xc0, !PT ;  /* 0xff0000009cff7812 */ /* 0x000fe2000786c0ff */
[----:B------:R-:W-:Y:S01]  /*9870*/  FMUL.FTZ R0, R83, UR6 ;  /* 0x0000000653007c20 */ /* 0x000fe20008410000 */
        /* <DEDUP_REMOVED lines=10> */
[----:B------:R-:W-:Y:S02]  /*9920*/  F2FP.F16.F32.PACK_AB R83, R129, R100 ;  /* 0x000000648153723e */ /* 0x000fe400000000ff */
        /* <DEDUP_REMOVED lines=10> */
.L_x_2459:
        /* <DEDUP_REMOVED lines=61> */
[----:B------:R-:W-:-:S02]  /*9da0*/  F2FP.F16.F32.PACK_AB R78, R83, R80 ;  /* 0x00000050534e723e */ /* 0x000fc400000000ff */
[----:B------:R-:W-:Y:S02]  /*9db0*/  F2FP.F16.F32.PACK_AB R77, R76, R77 ;  /* 0x0000004d4c4d723e */ /* 0x000fe400000000ff */
[----:B------:R-:W-:Y:S02]  /*9dc0*/  F2FP.F16.F32.PACK_AB R83, R109, R100 ;  /* 0x000000646d53723e */ /* 0x000fe400000000ff */
[----:B------:R-:W-:Y:S01]  /*9dd0*/  F2FP.F16.F32.PACK_AB R76, R81, R164 ;  /* 0x000000a4514c723e */ /* 0x000fe200000000ff */
[----:B------:R-:W-:Y:S01]  /*9de0*/  FMUL.FTZ R164, R164, UR6 ;  /* 0x00000006a4a47c20 */ /* 0x000fe20008410000 */
[----:B------:R-:W-:Y:S02]  /*9df0*/  FSEL R109, R0, RZ, P3 ;  /* 0x000000ff006d7208 */ /* 0x000fe40001800000 */
[----:B------:R-:W-:Y:S02]  /*9e00*/  LOP3.LUT P6, RZ, R236, 0xff, RZ, 0xc0, !PT ;  /* 0x000000ffecff7812 */ /* 0x000fe400078cc0ff */
[----:B------:R-:W-:-:S02]  /*9e10*/  LOP3.LUT P3, RZ, R156, 0xff, RZ, 0xc0, !PT ;  /* 0x000000ff9cff7812 */ /* 0x000fc4000786c0ff */
        /* <DEDUP_REMOVED lines=11> */
.L_x_2462:
        /* <DEDUP_REMOVED lines=75> */
.L_x_2458:
[----:B------:R-:W-:Y:S05]  /*a380*/  @!P0 BRA `(.L_x_2463) ;  /* 0x0000000800048947 */ /* 0x000fea0003800000 */
[----:B------:R-:W-:Y:S05]  /*a390*/  @!P2 BRA `(.L_x_2464) ;  /* 0x000000040008a947 */ /* 0x000fea0003800000 */
[-CC-:B------:R-:W-:Y:S01]  /*a3a0*/  FFMA.FTZ R127, R127, R114.reuse, R115.reuse ;  /* 0x000000727f7f7223 */ /* 0x180fe20000010073 */
[-CC-:B------:R-:W-:Y:S01]  /*a3b0*/  FFMA.FTZ R170, R170, R114.reuse, R115.reuse ;  /* 0x00000072aaaa7223 */ /* 0x180fe20000010073 */
[-C--:B------:R-:W-:Y:S01]  /*a3c0*/  FFMA.FTZ R128, R128, R114.reuse, R115 ;  /* 0x0000007280807223 */ /* 0x080fe20000010073 */
[--C-:B0-----:R-:W-:Y:S02]  /*a3d0*/  HADD2.F32 R79, -RZ, R99.reuse.H1_H1 ;  /* 0x30000063ff4f7230 */ /* 0x101fe40000004100 */
[----:B------:R-:W-:Y:S01]  /*a3e0*/  FADD.FTZ R127, R130, -R127 ;  /* 0x8000007f827f7221 */ /* 0x000fe20000010000 */
[----:B------:R-:W-:Y:S02]  /*a3f0*/  HADD2.F32 R76, -RZ, R99.H0_H0 ;  /* 0x20000063ff4c7230 */ /* 0x000fe40000004100 */
[----:B------:R-:W-:Y:S01]  /*a400*/  FADD.FTZ R129, R129, -R170 ;  /* 0x800000aa81817221 */ /* 0x000fe20000010000 */
[----:B------:R-:W-:Y:S01]  /*a410*/  FFMA.FTZ R123, R123, R114, R115 ;  /* 0x000000727b7b7223 */ /* 0x000fe20000010073 */
[----:B------:R-:W-:-:S02]  /*a420*/  HADD2.F32 R100, -RZ, R98.H1_H1 ;  /* 0x30000062ff647230 */ /* 0x000fc40000004100 */
[----:B------:R-:W-:Y:S01]  /*a430*/  FADD.FTZ R125, R125, -R128 ;  /* 0x800000807d7d7221 */ /* 0x000fe20000010000 */
[-C--:B------:R-:W-:Y:S01]  /*a440*/  FFMA.FTZ R124, R124, R114.reuse, R115 ;  /* 0x000000727c7c7223 */ /* 0x080fe20000010073 */
[----:B------:R-:W-:Y:S02]  /*a450*/  HADD2.F32 R0, -RZ, R98.H0_H0 ;  /* 0x20000062ff007230 */ /* 0x000fe40000004100 */
[C---:B------:R-:W-:Y:S01]  /*a460*/  FFMA.FTZ R102, R164.reuse, R129, R79 ;  /* 0x00000081a4667223 */ /* 0x040fe2000001004f */
[----:B------:R-:W-:Y:S01]  /*a470*/  FFMA.FTZ R127, R164, R127, R76 ;  /* 0x0000007fa47f7223 */ /* 0x000fe2000001004c */
[----:B------:R-:W-:Y:S01]  /*a480*/  FADD.FTZ R123, R126, -R123 ;  /* 0x8000007b7e7b7221 */ /* 0x000fe20000010000 */
[----:B------:R-:W-:Y:S01]  /*a490*/  ISETP.GE.U32.AND P3, PT, R236, RZ, PT ;  /* 0x000000ffec00720c */ /* 0x000fe20003f66070 */
[-CC-:B------:R-:W-:Y:S01]  /*a4a0*/  FFMA.FTZ R119, R119, R114.reuse, R115.reuse ;  /* 0x0000007277777223 */ /* 0x180fe20000010073 */
[--C-:B------:R-:W-:Y:S02]  /*a4b0*/  HADD2.F32 R78, -RZ, R97.reuse.H1_H1 ;  /* 0x30000061ff4e7230 */ /* 0x100fe40000004100 */
[----:B------:R-:W-:Y:S01]  /*a4c0*/  FFMA.FTZ R110, R164, R125, R100 ;  /* 0x0000007da46e7223 */ /* 0x000fe20000010064 */
[----:B------:R-:W-:Y:S01]  /*a4d0*/  FADD.FTZ R121, R121, -R124 ;  /* 0x8000007c79797221 */ /* 0x000fe20000010000 */
[----:B------:R-:W-:Y:S01]  /*a4e0*/  FMUL.FTZ R100, R102, UR6 ;  /* 0x0000000666647c20 */ /* 0x000fe20008410000 */
[----:B------:R-:W-:Y:S01]  /*a4f0*/  FMUL.FTZ R79, R127, UR6 ;  /* 0x000000067f4f7c20 */ /* 0x000fe20008410000 */
[----:B------:R-:W-:Y:S01]  /*a500*/  FFMA.FTZ R123, R164, R123, R0 ;  /* 0x0000007ba47b7223 */ /* 0x000fe20000010000 */
[C---:B------:R-:W-:Y:S01]  /*a510*/  ISETP.GE.U32.AND.EX P3, PT, R237.reuse, 0x1000000, PT, P3 ;  /* 0x01000000ed00780c */ /* 0x040fe20003f66130 */
[----:B------:R-:W-:Y:S01]  /*a520*/  HADD2.F32 R76, -RZ, R97.H0_H0 ;  /* 0x20000061ff4c7230 */ /* 0x000fe20000004100 */
[----:B------:R-:W-:Y:S01]  /*a530*/  LOP3.LUT P6, RZ, R237, 0xff0000, RZ, 0xc0, !PT ;  /* 0x00ff0000edff7812 */ /* 0x000fe200078cc0ff */
[-C--:B------:R-:W-:Y:S01]  /*a540*/  FFMA.FTZ R77, R120, R114.reuse, R115 ;  /* 0x00000072784d7223 */ /* 0x080fe20000010073 */
[----:B------:R-:W-:Y:S01]  /*a550*/  FADD.FTZ R119, R122, -R119 ;  /* 0x800000777a777221 */ /* 0x000fe20000010000 */
[----:B------:R-:W-:Y:S01]  /*a560*/  FFMA.FTZ R115, R117, R114, R115 ;  /* 0x0000007275737223 */ /* 0x000fe20000010073 */
[----:B------:R-:W-:Y:S01]  /*a570*/  FFMA.FTZ R121, R164, R121, R78 ;  /* 0x00000079a4797223 */ /* 0x000fe2000001004e */
[----:B------:R-:W-:Y:S01]  /*a580*/  FMUL.FTZ R78, R123, UR6 ;  /* 0x000000067b4e7c20 */ /* 0x000fe20008410000 */
[----:B------:R-:W-:Y:S01]  /*a590*/  FSEL R112, R100, RZ, P3 ;  /* 0x000000ff64707208 */ /* 0x000fe20001800000 */
[----:B------:R-:W-:Y:S01]  /*a5a0*/  FMUL.FTZ R101, R110, UR6 ;  /* 0x000000066e657c20 */ /* 0x000fe20008410000 */
[----:B------:R-:W-:Y:S01]  /*a5b0*/  FSEL R103, R79, RZ, P6 ;  /* 0x000000ff4f677208 */ /* 0x000fe20003000000 */
[--C-:B------:R-:W-:Y:S01]  /*a5c0*/  HADD2.F32 R0, -RZ, R96.reuse.H0_H0 ;  /* 0x20000060ff007230 */ /* 0x100fe20000004100 */
[C---:B------:R-:W-:Y:S01]  /*a5d0*/  LOP3.LUT P3, RZ, R237.reuse, 0xff, RZ, 0xc0, !PT ;  /* 0x000000ffedff7812 */ /* 0x040fe2000786c0ff */
[----:B------:R-:W-:Y:S01]  /*a5e0*/  FFMA.FTZ R76, R164, R119, R76 ;  /* 0x00000077a44c7223 */ /* 0x000fe2000001004c */
[----:B------:R-:W-:Y:S01]  /*a5f0*/  LOP3.LUT P6, RZ, R237, 0xff00, RZ, 0xc0, !PT ;  /* 0x0000ff00edff7812 */ /* 0x000fe200078cc0ff */
[----:B------:R-:W-:-:S02]  /*a600*/  HADD2.F32 R79, -RZ, R96.H1_H1 ;  /* 0x30000060ff4f7230 */ /* 0x000fc40000004100 */
[----:B------:R-:W-:Y:S01]  /*a610*/  FADD.FTZ R77, R118, -R77 ;  /* 0x8000004d764d7221 */ /* 0x000fe20000010000 */
[----:B------:R-:W-:Y:S01]  /*a620*/  FADD.FTZ R115, R116, -R115 ;  /* 0x8000007374737221 */ /* 0x000fe20000010000 */
[----:B------:R-:W-:Y:S01]  /*a630*/  FSEL R108, R78, RZ, P3 ;  /* 0x000000ff4e6c7208 */ /* 0x000fe20001800000 */
        /* <DEDUP_REMOVED lines=24> */
.L_x_2464:
[-CC-:B------:R-:W-:Y:S01]  /*a7c0*/  FFMA.FTZ R170, R170, R114.reuse, R115.reuse ;  /* 0x00000072aaaa7223 */ /* 0x180fe20000010073 */
[-CC-:B------:R-:W-:Y:S01]  /*a7d0*/  FFMA.FTZ R127, R127, R114.reuse, R115.reuse ;  /* 0x000000727f7f7223 */ /* 0x180fe20000010073 */
[--C-:B0-----:R-:W-:Y:S02]  /*a7e0*/  HADD2.F32 R103, -RZ, R99.reuse.H1_H1 ;  /* 0x30000063ff677230 */ /* 0x101fe40000004100 */
[-C--:B------:R-:W-:Y:S01]  /*a7f0*/  FFMA.FTZ R128, R128, R114.reuse, R115 ;  /* 0x0000007280807223 */ /* 0x080fe20000010073 */
[----:B------:R-:W-:Y:S01]  /*a800*/  FADD.FTZ R129, R129, -R170 ;  /* 0x800000aa81817221 */ /* 0x000fe20000010000 */
[----:B------:R-:W-:Y:S02]  /*a810*/  HADD2.F32 R0, -RZ, R99.H0_H0 ;  /* 0x20000063ff007230 */ /* 0x000fe40000004100 */
[----:B------:R-:W-:Y:S01]  /*a820*/  FADD.FTZ R127, R130, -R127 ;  /* 0x8000007f827f7221 */ /* 0x000fe20000010000 */
[----:B------:R-:W-:Y:S01]  /*a830*/  FFMA.FTZ R123, R123, R114, R115 ;  /* 0x000000727b7b7223 */ /* 0x000fe20000010073 */
[----:B------:R-:W-:-:S02]  /*a840*/  HADD2.F32 R102, -RZ, R98.H1_H1 ;  /* 0x30000062ff667230 */ /* 0x000fc40000004100 */
[C---:B------:R-:W-:Y:S01]  /*a850*/  FFMA.FTZ R103, R164.reuse, R129, R103 ;  /* 0x00000081a4677223 */ /* 0x040fe20000010067 */
[----:B------:R-:W-:Y:S01]  /*a860*/  FADD.FTZ R125, R125, -R128 ;  /* 0x800000807d7d7221 */ /* 0x000fe20000010000 */
[----:B------:R-:W-:Y:S02]  /*a870*/  HADD2.F32 R100, -RZ, R98.H0_H0 ;  /* 0x20000062ff647230 */ /* 0x000fe40000004100 */
[----:B------:R-:W-:Y:S01]  /*a880*/  FFMA.FTZ R127, R164, R127, R0 ;  /* 0x0000007fa47f7223 */ /* 0x000fe20000010000 */
[----:B------:R-:W-:Y:S01]  /*a890*/  ISETP.GE.U32.AND P3, PT, R236, RZ, PT ;  /* 0x000000ffec00720c */ /* 0x000fe20003f66070 */
[-C--:B------:R-:W-:Y:S01]  /*a8a0*/  FFMA.FTZ R119, R119, R114.reuse, R115 ;  /* 0x0000007277777223 */ /* 0x080fe20000010073 */
[----:B------:R-:W-:Y:S01]  /*a8b0*/  FADD.FTZ R123, R126, -R123 ;  /* 0x8000007b7e7b7221 */ /* 0x000fe20000010000 */
[----:B------:R-:W-:Y:S01]  /*a8c0*/  FFMA.FTZ R124, R124, R114, R115 ;  /* 0x000000727c7c7223 */ /* 0x000fe20000010073 */
[----:B------:R-:W-:Y:S01]  /*a8d0*/  FMUL.FTZ R103, R103, UR6 ;  /* 0x0000000667677c20 */ /* 0x000fe20008410000 */
[----:B------:R-:W-:-:S02]  /*a8e0*/  HADD2.F32 R0, -RZ, R97.H0_H0 ;  /* 0x20000061ff007230 */ /* 0x000fc40000004100 */
[----:B------:R-:W-:Y:S01]  /*a8f0*/  FFMA.FTZ R125, R164, R125, R102 ;  /* 0x0000007da47d7223 */ /* 0x000fe20000010066 */
[----:B------:R-:W-:Y:S01]  /*a900*/  ISETP.GE.U32.AND.EX P3, PT, R237, 0x1000000, PT, P3 ;  /* 0x01000000ed00780c */ /* 0x000fe20003f66130 */
[----:B------:R-:W-:Y:S01]  /*a910*/  FMUL.FTZ R127, R127, UR6 ;  /* 0x000000067f7f7c20 */ /* 0x000fe20008410000 */
[----:B------:R-:W-:Y:S01]  /*a920*/  FADD.FTZ R119, R122, -R119 ;  /* 0x800000777a777221 */ /* 0x000fe20000010000 */
[----:B------:R-:W-:Y:S01]  /*a930*/  FFMA.FTZ R123, R164, R123, R100 ;  /* 0x0000007ba47b7223 */ /* 0x000fe20000010064 */
[----:B------:R-:W-:Y:S01]  /*a940*/  HADD2.F32 R102, -RZ, R97.H1_H1 ;  /* 0x30000061ff667230 */ /* 0x000fe20000004100 */
[----:B------:R-:W-:Y:S01]  /*a950*/  LOP3.LUT P6, RZ, R237, 0xff0000, RZ, 0xc0, !PT ;  /* 0x00ff0000edff7812 */ /* 0x000fe200078cc0ff */
[-CC-:B------:R-:W-:Y:S01]  /*a960*/  FFMA.FTZ R101, R120, R114.reuse, R115.reuse ;  /* 0x0000007278657223 */ /* 0x180fe20000010073 */
[----:B------:R-:W-:Y:S01]  /*a970*/  FADD.FTZ R121, R121, -R124 ;  /* 0x8000007c79797221 */ /* 0x000fe20000010000 */
[----:B------:R-:W-:Y:S01]  /*a980*/  FFMA.FTZ R115, R117, R114, R115 ;  /* 0x0000007275737223 */ /* 0x000fe20000010073 */
[----:B------:R-:W-:Y:S01]  /*a990*/  FSEL R110, R103, RZ, P3 ;  /* 0x000000ff676e7208 */ /* 0x000fe20001800000 */
[----:B------:R-:W-:Y:S01]  /*a9a0*/  FFMA.FTZ R119, R164, R119, R0 ;  /* 0x00000077a4777223 */ /* 0x000fe20000010000 */
        /* <DEDUP_REMOVED lines=31> */
.L_x_2463:
        /* <DEDUP_REMOVED lines=43> */
[----:B------:R-:W-:Y:S01]  /*ae50*/  F2FP.F16.F32.PACK_AB R79, R100, R79 ;  /* 0x0000004f644f723e */ /* 0x000fe200000000ff */
[----:B------:R-:W-:Y:S01]  /*ae60*/  FMUL.FTZ R0, R76, UR6 ;  /* 0x000000064c007c20 */ /* 0x000fe20008410000 */
[----:B------:R-:W-:Y:S01]  /*ae70*/  FSEL R109, R78, RZ, P6 ;  /* 0x000000ff4e6d7208 */ /* 0x000fe20003000000 */
[----:B------:R-:W-:Y:S01]  /*ae80*/  FMUL.FTZ R100, R101, UR6 ;  /* 0x0000000665647c20 */ /* 0x000fe20008410000 */
[C---:B------:R-:W-:Y:S02]  /*ae90*/  LOP3.LUT P3, RZ, R236.reuse, 0xff, RZ, 0xc0, !PT ;  /* 0x000000ffecff7812 */ /* 0x040fe4000786c0ff */
[----:B------:R-:W-:Y:S02]  /*aea0*/  LOP3.LUT P6, RZ, R236, 0xff00, RZ, 0xc0, !PT ;  /* 0x0000ff00ecff7812 */ /* 0x000fe400078cc0ff */
[----:B------:R-:W-:Y:S02]  /*aeb0*/  FSEL R0, R0, RZ, P3 ;  /* 0x000000ff00007208 */ /* 0x000fe40001800000 */
        /* <DEDUP_REMOVED lines=9> */
.L_x_2465:
        /* <DEDUP_REMOVED lines=53> */
.L_x_2461:
        /* <DEDUP_REMOVED lines=74> */
.L_x_2431:
        /* <DEDUP_REMOVED lines=24> */
.L_x_2467:
        /* <DEDUP_REMOVED lines=12> */
.L_x_4867:


//--------------------- .text._ZN10layer_norm31ln_parallel_residual_bwd_kernelINS_13Kernel_traitsI6__halfS2_fS2_fjLj8192ELj1ELj1ELj8ELj16ENS_18Kernel_traits_baseILj8192ES2_S2_fS2_fjLj256EEEEELb0ELb0ELb0EEEvNS_9BwdParamsE --------------------------
	.section	.text._ZN10layer_norm31ln_parallel_residual_bwd_kernelINS_13Kernel_traitsI6__halfS2_fS2_fjLj8192ELj1ELj1ELj8ELj16ENS_18Kernel_traits_baseILj8192ES2_S2_fS2_fjLj256EEEEELb0ELb0ELb0EEEvNS_9BwdParamsE,"ax",@progbits
	.align	128
        .global         _ZN10layer_norm31ln_parallel_residual_bwd_kernelINS_13Kernel_traitsI6__halfS2_fS2_fjLj8192ELj1ELj1ELj8ELj16ENS_18Kernel_traits_baseILj8192ES2_S2_fS2_fjLj256EEEEELb0ELb0ELb0EEEvNS_9BwdParamsE
        .type           _ZN10layer_norm31ln_parallel_residual_bwd_kernelINS_13Kernel_traitsI6__halfS2_fS2_fjLj8192ELj1ELj1ELj8ELj16ENS_18Kernel_traits_baseILj8192ES2_S2_fS2_fjLj256EEEEELb0ELb0ELb0EEEvNS_9BwdParamsE,@function
        .size           _ZN10layer_norm31ln_parallel_residual_bwd_kernelINS_13Kernel_traitsI6__halfS2_fS2_fjLj8192ELj1ELj1ELj8ELj16ENS_18Kernel_traits_baseILj8192ES2_S2_fS2_fjLj256EEEEELb0ELb0ELb0EEEvNS_9BwdParamsE,(.L_x_4868 - _ZN10layer_norm31ln_parallel_residual_bwd_kernelINS_13Kernel_traitsI6__halfS2_fS2_fjLj8192ELj1ELj1ELj8ELj16ENS_18Kernel_traits_baseILj8192ES2_S2_fS2_fjLj256EEEEELb0ELb0ELb0EEEvNS_9BwdParamsE)
        .other          _ZN10layer_norm31ln_parallel_residual_bwd_kernelINS_13Kernel_traitsI6__halfS2_fS2_fjLj8192ELj1ELj1ELj8ELj16ENS_18Kernel_traits_baseILj8192ES2_S2_fS2_fjLj256EEEEELb0ELb0ELb0EEEvNS_9BwdParamsE,@"STO_CUDA_ENTRY STV_DEFAULT"
_ZN10layer_norm31ln_parallel_residual_bwd_kernelINS_13Kernel_traitsI6__halfS2_fS2_fjLj8192ELj1ELj1ELj8ELj16ENS_18Kernel_traits_baseILj8192ES2_S2_fS2_fjLj256EEEEELb0ELb0ELb0EEEvNS_9BwdParamsE:
.text._ZN10layer_norm31ln_parallel_residual_bwd_kernelINS_13Kernel_traitsI6__halfS2_fS2_fjLj8192ELj1ELj1ELj8ELj16ENS_18Kernel_traits_baseILj8192ES2_S2_fS2_fjLj256EEEEELb0ELb0ELb0EEEvNS_9BwdParamsE:
        /* <DEDUP_REMOVED lines=14> */
[----:B------:R-:W-:Y:S01]  /*00e0*/  MOV R23, R153 ;  /* 0x0000009900177202 */ /* 0x000fe20000000f00 */
[----:B------:R-:W1:Y:S01]  /*00f0*/  LDCU UR4, c[0x0][0x384] ;  /* 0x00007080ff0477ac */ /* 0x000e620008000800 */
[----:B------:R-:W-:-:S04]  /*0100*/  LEA.HI.SX32 R10, R7, R0, 0x1d ;  /* 0x00000000070a7211 */ /* 0x000fc800078feaff */
[C---:B------:R-:W-:Y:S01]  /*0110*/  ISETP.GE.U32.AND P4, PT, R10.reuse, 0x100, PT ;  /* 0x000001000a00780c */ /* 0x040fe20003f86070 */
[----:B------:R-:W2:Y:S01]  /*0120*/  LDC.64 R6, c[0x0][0x3d0] ;  /* 0x0000f400ff067b82 */ /* 0x000ea20000000a00 */
[C---:B------:R-:W-:Y:S01]  /*0130*/  ISETP.GE.U32.AND P1, PT, R10.reuse, 0x200, PT ;  /* 0x000002000a00780c */ /* 0x040fe20003f26070 */
[----:B------:R2:W-:Y:S01]  /*0140*/  STL [R1+0x90], R10 ;  /* 0x0000900a01007387 */ /* 0x0005e20000100800 */
[C---:B------:R-:W-:Y:S02]  /*0150*/  ISETP.GE.U32.AND P2, PT, R10.reuse, 0x300, PT ;  /* 0x000003000a00780c */ /* 0x040fe40003f46070 */
[----:B------:R-:W-:-:S03]  /*0160*/  ISETP.GE.U32.AND P3, PT, R10, 0x400, PT ;  /* 0x000004000a00780c */ /* 0x000fc60003f66070 */
[----:B------:R-:W1:Y:S04]  /*0170*/  LDC.64 R18, c[0x0][0x3d0] ;  /* 0x0000f400ff127b82 */ /* 0x000e680000000a00 */
[----:B---3--:R-:W-:-:S04]  /*0180*/  @P4 IMAD.WIDE.U32 R2, R23, 0x10, R2 ;  /* 0x0000001017024825 */ /* 0x008fc800078e0002 */
[----:B------:R-:W3:Y:S01]  /*0190*/  LDC.64 R20, c[0x0][0x3d8] ;  /* 0x0000f600ff147b82 */ /* 0x000ee20000000a00 */
        /* <DEDUP_REMOVED lines=8> */
[C---:B------:R-:W-:Y:S01]  /*0220*/  @P2 IMAD.WIDE.U32 R14, R23.reuse, 0x10, R14 ;  /* 0x00000010170e2825 */ /* 0x040fe200078e000e */
[----:B------:R0:W5:Y:S03]  /*0230*/  @P1 LDG.E.128 R116, desc[UR16][R10.64] ;  /* 0x000000100a741981 */ /* 0x000166000c1e1d00 */
[C---:B-1----:R-:W-:Y:S01]  /*0240*/  @P2 IMAD.WIDE.U32 R16, R23.reuse, 0x10, R16 ;  /* 0x0000001017102825 */ /* 0x042fe200078e0010 */
[----:B------:R-:W-:Y:S01]  /*0250*/  @P2 IADD3 R23, PT, PT, R23, 0x100, RZ ;  /* 0x0000010017172810 */ /* 0x000fe20007ffe0ff */
[----:B------:R0:W5:Y:S04]  /*0260*/  @P2 LDG.E.128 R108, desc[UR16][R14.64] ;  /* 0x000000100e6c2981 */ /* 0x000168000c1e1d00 */
[C---:B------:R-:W-:Y:S01]  /*0270*/  @P3 IMAD.WIDE.U32 R6, R23.reuse, 0x10, R18 ;  /* 0x0000001017063825 */ /* 0x040fe200078e0012 */
[----:B------:R0:W5:Y:S03]  /*0280*/  @P2 LDG.E.128 R104, desc[UR16][R16.64] ;  /* 0x0000001010682981 */ /* 0x000166000c1e1d00 */
[----:B---3--:R-:W-:Y:S01]  /*0290*/  @P3 IMAD.WIDE.U32 R8, R23, 0x10, R20 ;  /* 0x0000001017083825 */ /* 0x008fe200078e0014 */
        /* <DEDUP_REMOVED lines=152> */
[----:B------:R-:W2:Y:S03]  /*0c20*/  LDCU UR10, c[0x0][0x388] ;  /* 0x00007100ff0a77ac */ /* 0x000ea60008000800 */
        /* <DEDUP_REMOVED lines=26> */
[----:B0-234-:R1:W-:Y:S02]  /*0dd0*/  STL [R1+0xc], RZ ;  /* 0x00000cff01007387 */ /* 0x01d3e40000100800 */
.L_x_2519:
[----:B------:R-:W-:Y:S01]  /*0de0*/  UIMAD.WIDE UR8, UR11, 0x4, UR12 ;  /* 0x000000040b0878a5 */ /* 0x000fe2000f8e020c */
[----:B--2---:R-:W2:Y:S05]  /*0df0*/  LDL R146, [R1+0x90] ;  /* 0x0000900001927983 */ /* 0x004eaa0000100800 */
[----:B0--34-:R-:W-:Y:S02]  /*0e00*/  MOV R144, UR8 ;  /* 0x0000000800907c02 */ /* 0x019fe40008000f00 */
        /* <DEDUP_REMOVED lines=9> */
[----:B------:R-:W-:Y:S01]  /*0ea0*/  HFMA2 R189, -RZ, RZ, 0, 0 ;  /* 0x00000000ffbd7431 */ /* 0x000fe200000001ff */
[----:B------:R-:W-:Y:S01]  /*0eb0*/  USHF.R.S32.HI UR9, URZ, 0x1f, UR8 ;  /* 0x0000001fff097899 */ /* 0x000fe20008011408 */
[----:B------:R-:W-:-:S03]  /*0ec0*/  MOV R190, RZ ;  /* 0x000000ff00be7202 */ /* 0x000fc60000000f00 */
[----:B------:R-:W-:Y:S01]  /*0ed0*/  ULEA.HI UR9, UR9, UR8, URZ, 0x3 ;  /* 0x0000000809097291 */ /* 0x000fe2000f8f18ff */
[C---:B--2---:R-:W-:Y:S02]  /*0ee0*/  ISETP.GE.U32.AND P1, PT, R146.reuse, 0x200, PT ;  /* 0x000002009200780c */ /* 0x044fe40003f26070 */
[C---:B------:R-:W-:Y:S02]  /*0ef0*/  ISETP.GE.U32.AND P2, PT, R146.reuse, 0x300, PT ;  /* 0x000003009200780c */ /* 0x040fe40003f46070 */
[----:B------:R-:W-:Y:S02]  /*0f00*/  ISETP.GE.U32.AND P3, PT, R146, 0x400, PT ;  /* 0x000004009200780c */ /* 0x000fe40003f66070 */
        /* <DEDUP_REMOVED lines=8> */
[----:B------:R-:W2:Y:S04]  /*0f90*/  LDL.LU R189, [R1] ;  /* 0x0000000001bd7983 */ /* 0x000ea80000300800 */
[----:B------:R-:W3:Y:S03]  /*0fa0*/  LDL.LU R18, [R1+0x80] ;  /* 0x0000800001127983 */ /* 0x000ee60000300800 */
[----:B------:R-:W4:Y:S01]  /*0fb0*/  LDC.64 R24, c[0x0][0x3a8] ;  /* 0x0000ea00ff187b82 */ /* 0x000f220000000a00 */
[----:B------:R-:W3:Y:S04]  /*0fc0*/  LDL.LU R190, [R1+0x4] ;  /* 0x0000040001be7983 */ /* 0x000ee80000300800 */
[----:B------:R-:W3:Y:S03]  /*0fd0*/  LDL.LU R191, [R1+0x84] ;  /* 0x0000840001bf7983 */ /* 0x000ee60000300800 */
[----:B------:R-:W1:Y:S01]  /*0fe0*/  LDC.64 R148, c[0x0][0x428] ;  /* 0x00010a00ff947b82 */ /* 0x000e620000000a00 */
[----:B------:R-:W3:Y:S04]  /*0ff0*/  LDL.LU R172, [R1+0x8] ;  /* 0x0000080001ac7983 */ /* 0x000ee80000300800 */
[----:B------:R-:W3:Y:S01]  /*1000*/  LDL.LU R171, [R1+0x88] ;  /* 0x0000880001ab7983 */ /* 0x000ee20000300800 */
[----:B0-----:R-:W-:Y:S01]  /*1010*/  IMAD.WIDE.U32 R30, R2, 0x10, R30 ;  /* 0x00000010021e7825 */ /* 0x001fe200078e001e */
[----:B------:R-:W-:-:S02]  /*1020*/  ISETP.NE.U32.AND P0, PT, RZ, UR18, PT ;  /* 0x00000012ff007c0c */ /* 0x000fc4000bf05070 */
[----:B------:R-:W3:Y:S04]  /*1030*/  LDL.LU R179, [R1+0xc] ;  /* 0x00000c0001b37983 */ /* 0x000ee80000300800 */
[----:B------:R-:W2:Y:S01]  /*1040*/  LDG.E.128 R144, desc[UR16][R30.64] ;  /* 0x000000101e907981 */ /* 0x000ea2000c1e1d00 */
[----:B----4-:R-:W-:-:S04]  /*1050*/  IMAD.WIDE.U32 R24, R2, 0x20, R24 ;  /* 0x0000002002187825 */ /* 0x010fc800078e0018 */
[----:B-1----:R-:W-:Y:S01]  /*1060*/  IMAD.WIDE.U32 R148, R2, 0x10, R148 ;  /* 0x0000001002947825 */ /* 0x002fe200078e0094 */
[----:B------:R-:W4:Y:S01]  /*1070*/  LDG.E.128 R156, desc[UR16][R24.64] ;  /* 0x00000010189c7981 */ /* 0x000f22000c1e1d00 */
[----:B------:R-:W-:-:S03]  /*1080*/  ISETP.NE.AND.EX P0, PT, RZ, UR19, PT, P0 ;  /* 0x00000013ff007c0c */ /* 0x000fc6000bf05300 */
[----:B------:R0:W3:Y:S04]  /*1090*/  LDG.E.128 R152, desc[UR16][R24.64+0x10] ;  /* 0x0000101018987981 */ /* 0x0000e8000c1e1d00 */
[----:B------:R-:W3:Y:S01]  /*10a0*/  LDG.E.128 R148, desc[UR16][R148.64] ;  /* 0x0000001094947981 */ /* 0x000ee2000c1e1d00 */
[----:B-----5:R-:W-:-:S03]  /*10b0*/  HADD2.F32 R6, -RZ, R120.H0_H0 ;  /* 0x20000078ff067230 */ /* 0x020fc60000004100 */
[----:B------:R-:W3:Y:S02]  /*10c0*/  LDL.LU R178, [R1+0x8c] ;  /* 0x00008c0001b27983 */ /* 0x000ee40000300800 */
[----:B0-----:R-:W0:Y:S01]  /*10d0*/  @P0 LDC.64 R24, c[0x0][0x438] ;  /* 0x00010e00ff180b82 */ /* 0x001e220000000a00 */
[----:B------:R-:W-:Y:S01]  /*10e0*/  HADD2.F32 R10, -RZ, R124.H0_H0 ;  /* 0x2000007cff0a7230 */ /* 0x000fe20000004100 */
[----:B------:R-:W3:Y:S04]  /*10f0*/  LDL.LU R182, [R1+0x70] ;  /* 0x0000700001b67983 */ /* 0x000ee80000300800 */
[----:B------:R-:W3:Y:S01]  /*1100*/  LDL.LU R183, [R1+0x74] ;  /* 0x0000740001b77983 */ /* 0x000ee20000300800 */
[----:B0-----:R-:W-:-:S05]  /*1110*/  @P0 IMAD.WIDE.U32 R24, R2, 0x20, R24 ;  /* 0x0000002002180825 */ /* 0x001fca00078e0018 */
[----:B------:R-:W5:Y:S04]  /*1120*/  @P0 LDG.E.128 R60, desc[UR16][R24.64] ;  /* 0x00000010183c0981 */ /* 0x000f68000c1e1d00 */
[----:B------:R0:W5:Y:S01]  /*1130*/  @P0 LDG.E.128 R56, desc[UR16][R24.64+0x10] ;  /* 0x0000101018380981 */ /* 0x000162000c1e1d00 */
[----:B--2---:R-:W-:-:S05]  /*1140*/  HADD2.F32 R17, -RZ, R144.H0_H0 ;  /* 0x20000090ff117230 */ /* 0x004fca0000004100 */
[----:B------:R-:W-:Y:S01]  /*1150*/  FMUL.FTZ R6, R6, R17 ;  /* 0x0000001106067220 */ /* 0x000fe20000410000 */
[----:B----4-:R-:W-:-:S04]  /*1160*/  FADD.FTZ R0, R156, -UR24 ;  /* 0x800000189c007e21 */ /* 0x010fc80008010000 */
[----:B------:R-:W-:Y:S01]  /*1170*/  FMUL.FTZ R0, R0, UR23 ;  /* 0x0000001700007c20 */ /* 0x000fe20008410000 */
[----:B---3--:R-:W-:Y:S02]  /*1180*/  HADD2.F32 R9, -RZ, R148.H0_H0 ;  /* 0x20000094ff097230 */ /* 0x008fe40000004100 */
[----:B0-----:R-:W-:-:S03]  /*1190*/  HADD2.F32 R24, -RZ, R144.H1_H1 ;  /* 0x30000090ff187230 */ /* 0x001fc60000004100 */
[----:B------:R-:W-:Y:S01]  /*11a0*/  FADD.FTZ R189, R189, R9 ;  /* 0x00000009bdbd7221 */ /* 0x000fe20000010000 */
[-C--:B------:R-:W-:Y:S01]  /*11b0*/  FFMA.FTZ R18, R0, R9.reuse, R18 ;  /* 0x0000000900127223 */ /* 0x080fe20000010012 */
[----:B------:R-:W-:Y:S01]  /*11c0*/  FFMA.FTZ R6, R10, R9, R6 ;  /* 0x000000090a067223 */ /* 0x000fe20000010006 */
[----:B------:R-:W-:Y:S02]  /*11d0*/  HADD2.F32 R9, -RZ, R120.H1_H1 ;  /* 0x30000078ff097230 */ /* 0x000fe40000004100 */
[----:B------:R-:W-:Y:S01]  /*11e0*/  FADD.FTZ R92, R92, R17 ;  /* 0x000000115c5c7221 */ /* 0x000fe20000010000 */
[----:B------:R-:W-:Y:S01]  /*11f0*/  STL [R1], R189 ;  /* 0x000000bd01007387 */ /* 0x000fe20000100800 */
[----:B------:R-:W-:Y:S01]  /*1200*/  FFMA.FTZ R220, R0, R17, R220 ;  /* 0x0000001100dc7223 */ /* 0x000fe200000100dc */
[----:B------:R-:W-:Y:S01]  /*1210*/  FADD.FTZ R10, R157, -UR24 ;  /* 0x800000189d0a7e21 */ /* 0x000fe20008010000 */
[----:B------:R-:W-:Y:S01]  /*1220*/  HADD2.F32 R17, -RZ, R148.H1_H1 ;  /* 0x30000094ff117230 */ /* 0x000fe20000004100 */
[----:B------:R0:W-:Y:S01]  /*1230*/  STL [R1+0x80], R18 ;  /* 0x0000801201007387 */ /* 0x0001e20000100800 */
[----:B------:R-:W-:Y:S01]  /*1240*/  FMUL.FTZ R9, R9, R24 ;  /* 0x0000001809097220 */ /* 0x000fe20000410000 */
[----:B------:R-:W-:Y:S01]  /*1250*/  FMUL.FTZ R10, R10, UR23 ;  /* 0x000000170a0a7c20 */ /* 0x000fe20008410000 */
[----:B------:R-:W-:Y:S01]  /*1260*/  FADD.FTZ R93, R93, R24 ;  /* 0x000000185d5d7221 */ /* 0x000fe20000010000 */
[----:B0-----:R-:W-:-:S02]  /*1270*/  HADD2.F32 R18, -RZ, R124.H1_H1 ;  /* 0x3000007cff127230 */ /* 0x001fc40000004100 */
[----:B------:R-:W-:Y:S01]  /*1280*/  FFMA.FTZ R221, R10, R24, R221 ;  /* 0x000000180add7223 */ /* 0x000fe200000100dd */
[----:B------:R-:W-:Y:S02]  /*1290*/  HADD2.F32 R24, -RZ, R149.H0_H0 ;  /* 0x20000095ff187230 */ /* 0x000fe40000004100 */
[-C--:B------:R-:W-:Y:S01]  /*12a0*/  FFMA.FTZ R9, R18, R17.reuse, R9 ;  /* 0x0000001112097223 */ /* 0x080fe20000010009 */
[----:B------:R-:W-:Y:S01]  /*12b0*/  FADD.FTZ R18, R158, -UR24 ;  /* 0x800000189e127e21 */ /* 0x000fe20008010000 */
[----:B------:R-:W-:Y:S01]  /*12c0*/  FADD.FTZ R190, R190, R17 ;  /* 0x00000011bebe7221 */ /* 0x000fe20000010000 */
[----:B------:R-:W-:Y:S02]  /*12d0*/  FFMA.FTZ R191, R10, R17, R191 ;  /* 0x000000110abf7223 */ /* 0x000fe400000100bf */
[----:B------:R-:W-:Y:S01]  /*12e0*/  FMUL.FTZ R18, R18, UR23 ;  /* 0x0000001712127c20 */ /* 0x000fe20008410000 */
[----:B------:R-:W-:Y:S01]  /*12f0*/  FADD.FTZ R172, R172, R24 ;  /* 0x00000018acac7221 */ /* 0x000fe20000010000 */
[----:B------:R-:W-:Y:S02]  /*1300*/  STL [R1+0x4], R190 ;  /* 0x000004be01007387 */ /* 0x000fe40000100800 */
[----:B------:R-:W-:-:S02]  /*1310*/  FFMA.FTZ R171, R18, R24, R171 ;  /* 0x0000001812ab7223 */ /* 0x000fc400000100ab */
[----:B------:R-:W-:Y:S04]  /*1320*/  STL [R1+0x84], R191 ;  /* 0x000084bf01007387 */ /* 0x000fe80000100800 */
[----:B------:R0:W-:Y:S04]  /*1330*/  STL [R1+0x8], R172 ;  /* 0x000008ac01007387 */ /* 0x0001e80000100800 */
[----:B------:R1:W-:Y:S04]  /*1340*/  STL [R1+0x88], R171 ;  /* 0x000088ab01007387 */ /* 0x0003e80000100800 */
[----:B------:R-:W2:Y:S04]  /*1350*/  LDL.LU R157, [R1+0x78] ;  /* 0x00007800019d7983 */ /* 0x000ea80000300800 */
[----:B------:R-:W3:Y:S01]  /*1360*/  LDL.LU R156, [R1+0x7c] ;  /* 0x00007c00019c7983 */ /* 0x000ee20000300800 */
[----:B------:R-:W-:-:S02]  /*1370*/  HADD2.F32 R17, -RZ, R121.H0_H0 ;  /* 0x20000079ff117230 */ /* 0x000fc40000004100 */
[----:B------:R-:W-:Y:S02]  /*1380*/  HADD2.F32 R30, -RZ, R145.H0_H0 ;  /* 0x20000091ff1e7230 */ /* 0x000fe40000004100 */
[----:B------:R-:W-:-:S03]  /*1390*/  HADD2.F32 R25, -RZ, R125.H0_H0 ;  /* 0x2000007dff197230 */ /* 0x000fc60000004100 */
[----:B------:R-:W-:Y:S01]  /*13a0*/  FMUL.FTZ R17, R17, R30 ;  /* 0x0000001e11117220 */ /* 0x000fe20000410000 */
[----:B------:R-:W-:-:S03]  /*13b0*/  HADD2.F32 R145, -RZ, R145.H1_H1 ;  /* 0x30000091ff917230 */ /* 0x000fc60000004100 */
[----:B------:R-:W-:Y:S01]  /*13c0*/  FFMA.FTZ R17, R25, R24, R17 ;  /* 0x0000001819117223 */ /* 0x000fe20000010011 */
[----:B------:R-:W-:Y:S02]  /*13d0*/  HADD2.F32 R24, -RZ, R121.H1_H1 ;  /* 0x30000079ff187230 */ /* 0x000fe40000004100 */
[----:B------:R-:W-:Y:S01]  /*13e0*/  FADD.FTZ R25, R159, -UR24 ;  /* 0x800000189f197e21 */ /* 0x000fe20008010000 */
[----:B------:R-:W-:Y:S01]  /*13f0*/  FADD.FTZ R94, R94, R30 ;  /* 0x0000001e5e5e7221 */ /* 0x000fe20000010000 */
[----:B------:R-:W-:Y:S01]  /*1400*/  FFMA.FTZ R222, R18, R30, R222 ;  /* 0x0000001e12de7223 */ /* 0x000fe200000100de */
[----:B------:R-:W-:Y:S02]  /*1410*/  HADD2.F32 R30, -RZ, R149.H1_H1 ;  /* 0x30000095ff1e7230 */ /* 0x000fe40000004100 */
[----:B------:R-:W-:Y:S01]  /*1420*/  FMUL.FTZ R24, R24, R145 ;  /* 0x0000009118187220 */ /* 0x000fe20000410000 */
[----:B------:R-:W-:Y:S02]  /*1430*/  HADD2.F32 R31, -RZ, R125.H1_H1 ;  /* 0x3000007dff1f7230 */ /* 0x000fe40000004100 */
[----:B------:R-:W-:Y:S01]  /*1440*/  FMUL.FTZ R25, R25, UR23 ;  /* 0x0000001719197c20 */ /* 0x000fe20008410000 */
[----:B------:R-:W-:-:S02]  /*1450*/  HADD2.F32 R148, -RZ, R146.H0_H0 ;  /* 0x20000092ff947230 */ /* 0x000fc40000004100 */
[----:B------:R-:W-:Y:S01]  /*1460*/  FADD.FTZ R179, R179, R30 ;  /* 0x0000001eb3b37221 */ /* 0x000fe20000010000 */
[-C--:B------:R-:W-:Y:S01]  /*1470*/  FFMA.FTZ R24, R31, R30.reuse, R24 ;  /* 0x0000001e1f187223 */ /* 0x080fe20000010018 */
[----:B------:R-:W-:Y:S01]  /*1480*/  FFMA.FTZ R178, R25, R30, R178 ;  /* 0x0000001e19b27223 */ /* 0x000fe200000100b2 */
[----:B------:R-:W-:Y:S02]  /*1490*/  HADD2.F32 R30, -RZ, R122.H0_H0 ;  /* 0x2000007aff1e7230 */ /* 0x000fe40000004100 */
[----:B------:R-:W-:Y:S01]  /*14a0*/  FADD.FTZ R95, R95, R145 ;  /* 0x000000915f5f7221 */ /* 0x000fe20000010000 */
[----:B------:R-:W-:Y:S01]  /*14b0*/  FFMA.FTZ R223, R25, R145, R223 ;  /* 0x0000009119df7223 */ /* 0x000fe200000100df */
[----:B------:R-:W-:Y:S02]  /*14c0*/  HADD2.F32 R145, -RZ, R126.H0_H0 ;  /* 0x2000007eff917230 */ /* 0x000fe40000004100 */
[----:B------:R-:W-:Y:S01]  /*14d0*/  FADD.FTZ R31, R152, -UR24 ;  /* 0x80000018981f7e21 */ /* 0x000fe20008010000 */
[----:B------:R-:W-:-:S02]  /*14e0*/  HADD2.F32 R144, -RZ, R150.H0_H0 ;  /* 0x20000096ff907230 */ /* 0x000fc40000004100 */
[----:B------:R-:W-:Y:S01]  /*14f0*/  FMUL.FTZ R30, R30, R148 ;  /* 0x000000941e1e7220 */ /* 0x000fe20000410000 */
[----:B------:R-:W-:Y:S02]  /*1500*/  HADD2.F32 R149, -RZ, R146.H1_H1 ;  /* 0x30000092ff957230 */ /* 0x000fe40000004100 */
[----:B------:R-:W-:Y:S01]  /*1510*/  FMUL.FTZ R31, R31, UR23 ;  /* 0x000000171f1f7c20 */ /* 0x000fe20008410000 */
[-C--:B------:R-:W-:Y:S01]  /*1520*/  FFMA.FTZ R30, R145, R144.reuse, R30 ;  /* 0x00000090911e7223 */ /* 0x080fe2000001001e */
[----:B------:R-:W-:Y:S02]  /*1530*/  HADD2.F32 R145, -RZ, R122.H1_H1 ;  /* 0x3000007aff917230 */ /* 0x000fe40000004100 */
[----:B------:R-:W-:Y:S01]  /*1540*/  FADD.FTZ R146, R153, -UR24 ;  /* 0x8000001899927e21 */ /* 0x000fe20008010000 */
[----:B------:R-:W-:Y:S01]  /*1550*/  FADD.FTZ R248, R248, R144 ;  /* 0x00000090f8f87221 */ /* 0x000fe20000010000 */
[C---:B------:R-:W-:Y:S01]  /*1560*/  FFMA.FTZ R182, R31.reuse, R144, R182 ;  /* 0x000000901fb67223 */ /* 0x040fe200000100b6 */
[----:B------:R-:W-:Y:S01]  /*1570*/  FADD.FTZ R88, R88, R148 ;  /* 0x0000009458587221 */ /* 0x000fe20000010000 */
[----:B------:R-:W-:Y:S01]  /*1580*/  FFMA.FTZ R216, R31, R148, R216 ;  /* 0x000000941fd87223 */ /* 0x000fe200000100d8 */
[----:B------:R-:W-:-:S02]  /*1590*/  HADD2.F32 R144, -RZ, R150.H1_H1 ;  /* 0x30000096ff907230 */ /* 0x000fc40000004100 */
[-C--:B------:R-:W-:Y:S01]  /*15a0*/  FMUL.FTZ R145, R145, R149.reuse ;  /* 0x0000009591917220 */ /* 0x080fe20000410000 */
[----:B------:R-:W-:Y:S02]  /*15b0*/  HADD2.F32 R148, -RZ, R126.H1_H1 ;  /* 0x3000007eff947230 */ /* 0x000fe40000004100 */
[----:B0-----:R-:W-:Y:S01]  /*15c0*/  FMUL.FTZ R172, R146, UR23 ;  /* 0x0000001792ac7c20 */ /* 0x001fe20008410000 */
[----:B------:R-:W-:Y:S02]  /*15d0*/  FADD.FTZ R89, R89, R149 ;  /* 0x0000009559597221 */ /* 0x000fe40000010000 */
[----:B-1----:R-:W-:Y:S01]  /*15e0*/  FFMA.FTZ R171, R148, R144, R145 ;  /* 0x0000009094ab7223 */ /* 0x002fe20000010091 */
[----:B------:R-:W-:Y:S01]  /*15f0*/  FFMA.FTZ R217, R172, R149, R217 ;  /* 0x00000095acd97223 */ /* 0x000fe200000100d9 */
[----:B------:R-:W-:Y:S02]  /*1600*/  HADD2.F32 R145, -RZ, R123.H0_H0 ;  /* 0x2000007bff917230 */ /* 0x000fe40000004100 */
[----:B------:R-:W-:-:S02]  /*1610*/  HADD2.F32 R149, -RZ, R147.H0_H0 ;  /* 0x20000093ff957230 */ /* 0x000fc40000004100 */
[----:B------:R-:W-:Y:S01]  /*1620*/  FADD.FTZ R249, R249, R144 ;  /* 0x00000090f9f97221 */ /* 0x000fe20000010000 */
[----:B------:R-:W-:Y:S01]  /*1630*/  FFMA.FTZ R183, R172, R144, R183 ;  /* 0x00000090acb77223 */ /* 0x000fe200000100b7 */
[----:B------:R-:W-:Y:S02]  /*1640*/  HADD2.F32 R146, -RZ, R127.H0_H0 ;  /* 0x2000007fff927230 */ /* 0x000fe40000004100 */
[----:B------:R-:W-:Y:S01]  /*1650*/  FADD.FTZ R148, R154, -UR24 ;  /* 0x800000189a947e21 */ /* 0x000fe20008010000 */
[----:B------:R-:W-:Y:S02]  /*1660*/  HADD2.F32 R144, -RZ, R151.H0_H0 ;  /* 0x20000097ff907230 */ /* 0x000fe40000004100 */
[----:B------:R-:W-:Y:S01]  /*1670*/  FMUL.FTZ R145, R145, R149 ;  /* 0x0000009591917220 */ /* 0x000fe20000410000 */
[----:B------:R0:W-:Y:S04]  /*1680*/  STL [R1+0xc], R179 ;  /* 0x00000cb301007387 */ /* 0x0001e80000100800 */
[----:B------:R1:W-:Y:S01]  /*1690*/  STL [R1+0x8c], R178 ;  /* 0x00008cb201007387 */ /* 0x0003e20000100800 */
[----:B------:R-:W-:Y:S01]  /*16a0*/  FADD.FTZ R250, R250, R144 ;  /* 0x00000090fafa7221 */ /* 0x000fe20000010000 */
[----:B0-----:R-:W-:Y:S01]  /*16b0*/  FMUL.FTZ R179, R148, UR23 ;  /* 0x0000001794b37c20 */ /* 0x001fe20008410000 */
[----:B------:R-:W-:-:S02]  /*16c0*/  HADD2.F32 R148, -RZ, R147.H1_H1 ;  /* 0x30000093ff947230 */ /* 0x000fc40000004100 */
[----:B-1----:R-:W-:Y:S01]  /*16d0*/  FFMA.FTZ R178, R146, R144, R145 ;  /* 0x0000009092b27223 */ /* 0x002fe20000010091 */
[----:B------:R-:W-:Y:S02]  /*16e0*/  HADD2.F32 R145, -RZ, R123.H1_H1 ;  /* 0x3000007bff917230 */ /* 0x000fe40000004100 */
[----:B------:R-:W-:Y:S01]  /*16f0*/  FADD.FTZ R146, R155, -UR24 ;  /* 0x800000189b927e21 */ /* 0x000fe20008010000 */
[----:B------:R0:W-:Y:S01]  /*1700*/  STL [R1+0x70], R182 ;  /* 0x000070b601007387 */ /* 0x0001e20000100800 */
[----:B------:R-:W-:Y:S02]  /*1710*/  HADD2.F32 R147, -RZ, R127.H1_H1 ;  /* 0x3000007fff937230 */ /* 0x000fe40000004100 */
[-C--:B------:R-:W-:Y:S01]  /*1720*/  FMUL.FTZ R145, R145, R148.reuse ;  /* 0x0000009491917220 */ /* 0x080fe20000410000 */
[----:B------:R1:W-:Y:S01]  /*1730*/  STL [R1+0x74], R183 ;  /* 0x000074b701007387 */ /* 0x0003e20000100800 */
[----:B0-----:R-:W-:Y:S01]  /*1740*/  FMUL.FTZ R182, R146, UR23 ;  /* 0x0000001792b67c20 */ /* 0x001fe20008410000 */
[----:B------:R-:W-:Y:S01]  /*1750*/  FADD.FTZ R90, R90, R149 ;  /* 0x000000955a5a7221 */ /* 0x000fe20000010000 */
[----:B------:R-:W-:Y:S01]  /*1760*/  FFMA.FTZ R218, R179, R149, R218 ;  /* 0x00000095b3da7223 */ /* 0x000fe200000100da */
[----:B------:R-:W-:Y:S01]  /*1770*/  FADD.FTZ R91, R91, R148 ;  /* 0x000000945b5b7221 */ /* 0x000fe20000010000 */
[----:B------:R-:W-:Y:S01]  /*1780*/  FFMA.FTZ R219, R182, R148, R219 ;  /* 0x00000094b6db7223 */ /* 0x000fe200000100db */
[----:B------:R-:W-:Y:S01]  /*1790*/  IADD3 R191, PT, PT, R2, 0x100, RZ ;  /* 0x0000010002bf7810 */ /* 0x000fe20007ffe0ff */
[----:B--2---:R-:W-:Y:S01]  /*17a0*/  FFMA.FTZ R157, R179, R144, R157 ;  /* 0x00000090b39d7223 */ /* 0x004fe2000001009d */
[----:B------:R-:W-:-:S05]  /*17b0*/  HADD2.F32 R144, -RZ, R151.H1_H1 ;  /* 0x30000097ff907230 */ /* 0x000fca0000004100 */
[-C--:B-1----:R-:W-:Y:S01]  /*17c0*/  FFMA.FTZ R183, R147, R144.reuse, R145 ;  /* 0x0000009093b77223 */ /* 0x082fe20000010091 */
[----:B------:R-:W-:Y:S01]  /*17d0*/  FADD.FTZ R251, R251, R144 ;  /* 0x00000090fbfb7221 */ /* 0x000fe20000010000 */
[----:B---3--:R-:W-:Y:S01]  /*17e0*/  FFMA.FTZ R156, R182, R144, R156 ;  /* 0x00000090b69c7223 */ /* 0x008fe2000001009c */
[----:B------:R-:W-:Y:S01]  /*17f0*/  FADD.FTZ R145, RZ, R6 ;  /* 0x00000006ff917221 */ /* 0x000fe20000010000 */
[----:B------:R-:W-:-:S03]  /*1800*/  FFMA.FTZ R144, R0, R6, RZ ;  /* 0x0000000600907223 */ /* 0x000fc600000100ff */
        /* <DEDUP_REMOVED lines=16> */
.L_x_2470:
[----:B------:R-:W-:Y:S05]  /*1910*/  BSYNC.RECONVERGENT B0 ;  /* 0x0000000000007941 */ /* 0x000fea0003800200 */
.L_x_2469:
        /* <DEDUP_REMOVED lines=9> */
[----:B-----5:R-:W-:Y:S01]  /*19b0*/  HADD2.F32 R5, -RZ, R112.H0_H0 ;  /* 0x20000070ff057230 */ /* 0x020fe20000004100 */
[----:B------:R-:W3:Y:S01]  /*19c0*/  LDL.LU R176, [R1+0x6c] ;  /* 0x00006c0001b07983 */ /* 0x000ee20000300800 */
[----:B0-----:R-:W-:-:S04]  /*19d0*/  IMAD.WIDE.U32 R144, R191, 0x10, R144 ;  /* 0x00000010bf907825 */ /* 0x001fc800078e0090 */
[C---:B----4-:R-:W-:Y:S02]  /*19e0*/  IMAD.WIDE.U32 R148, R191.reuse, 0x10, R148 ;  /* 0x00000010bf947825 */ /* 0x050fe400078e0094 */
[----:B------:R-:W4:Y:S02]  /*19f0*/  LDG.E.128 R144, desc[UR16][R144.64] ;  /* 0x0000001090907981 */ /* 0x000f24000c1e1d00 */
[----:B-1----:R-:W-:Y:S02]  /*1a00*/  IMAD.WIDE.U32 R26, R191, 0x20, R26 ;  /* 0x00000020bf1a7825 */ /* 0x002fe400078e001a */
[----:B------:R-:W2:Y:S04]  /*1a10*/  LDG.E.128 R148, desc[UR16][R148.64] ;  /* 0x0000001094947981 */ /* 0x000ea8000c1e1d00 */
[----:B------:R-:W3:Y:S01]  /*1a20*/  LDG.E.128 R156, desc[UR16][R26.64] ;  /* 0x000000101a9c7981 */ /* 0x000ee2000c1e1d00 */
[----:B------:R-:W-:-:S03]  /*1a30*/  ISETP.NE.AND.EX P0, PT, RZ, UR19, PT, P0 ;  /* 0x00000013ff007c0c */ /* 0x000fc6000bf05300 */
[----:B------:R0:W3:Y:S01]  /*1a40*/  LDG.E.128 R152, desc[UR16][R26.64+0x10] ;  /* 0x000010101a987981 */ /* 0x0000e2000c1e1d00 */
[----:B------:R-:W-:-:S03]  /*1a50*/  HADD2.F32 R12, -RZ, R116.H0_H0 ;  /* 0x20000074ff0c7230 */ /* 0x000fc60000004100 */
[----:B------:R-:W3:Y:S04]  /*1a60*/  LDL.LU R184, [R1+0x50] ;  /* 0x0000500001b87983 */ /* 0x000ee80000300800 */
[----:B------:R-:W3:Y:S02]  /*1a70*/  LDL.LU R185, [R1+0x54] ;  /* 0x0000540001b97983 */ /* 0x000ee40000300800 */
[----:B0-----:R-:W0:Y:S02]  /*1a80*/  @P0 LDC.64 R26, c[0x0][0x438] ;  /* 0x00010e00ff1a0b82 */ /* 0x001e240000000a00 */
[----:B0-----:R-:W-:-:S05]  /*1a90*/  @P0 IMAD.WIDE.U32 R26, R191, 0x20, R26 ;  /* 0x00000020bf1a0825 */ /* 0x001fca00078e001a */
[----:B------:R-:W5:Y:S04]  /*1aa0*/  @P0 LDG.E.128 R52, desc[UR16][R26.64] ;  /* 0x000000101a340981 */ /* 0x000f68000c1e1d00 */
[----:B------:R4:W5:Y:S02]  /*1ab0*/  @P0 LDG.E.128 R48, desc[UR16][R26.64+0x10] ;  /* 0x000010101a300981 */ /* 0x000964000c1e1d00 */
[----:B----4-:R-:W-:-:S05]  /*1ac0*/  HADD2.F32 R26, -RZ, R144.H0_H0 ;  /* 0x20000090ff1a7230 */ /* 0x010fca0000004100 */
[----:B------:R-:W-:Y:S01]  /*1ad0*/  FMUL.FTZ R11, R5, R26 ;  /* 0x0000001a050b7220 */ /* 0x000fe20000410000 */
[----:B--2---:R-:W-:Y:S02]  /*1ae0*/  HADD2.F32 R20, -RZ, R148.H0_H0 ;  /* 0x20000094ff147230 */ /* 0x004fe40000004100 */
[----:B---3--:R-:W-:-:S03]  /*1af0*/  FADD.FTZ R19, R156, -UR24 ;  /* 0x800000189c137e21 */ /* 0x008fc60008010000 */
[-C--:B------:R-:W-:Y:S01]  /*1b00*/  FFMA.FTZ R252, R12, R20.reuse, R11 ;  /* 0x000000140cfc7223 */ /* 0x080fe2000001000b */
[----:B------:R-:W-:Y:S02]  /*1b10*/  HADD2.F32 R27, -RZ, R144.H1_H1 ;  /* 0x30000090ff1b7230 */ /* 0x000fe40000004100 */
[----:B------:R-:W-:Y:S01]  /*1b20*/  FMUL.FTZ R5, R19, UR23 ;  /* 0x0000001713057c20 */ /* 0x000fe20008410000 */
[----:B------:R-:W-:Y:S02]  /*1b30*/  HADD2.F32 R11, -RZ, R112.H1_H1 ;  /* 0x30000070ff0b7230 */ /* 0x000fe40000004100 */
[----:B------:R-:W-:Y:S01]  /*1b40*/  FADD.FTZ R244, R244, R20 ;  /* 0x00000014f4f47221 */ /* 0x000fe20000010000 */
[----:B------:R-:W-:Y:S01]  /*1b50*/  FADD.FTZ R84, R84, R26 ;  /* 0x0000001a54547221 */ /* 0x000fe20000010000 */
[C---:B------:R-:W-:Y:S01]  /*1b60*/  FFMA.FTZ R170, R5.reuse, R20, R170 ;  /* 0x0000001405aa7223 */ /* 0x040fe200000100aa */
[----:B------:R-:W-:Y:S01]  /*1b70*/  FFMA.FTZ R212, R5, R26, R212 ;  /* 0x0000001a05d47223 */ /* 0x000fe200000100d4 */
[----:B------:R-:W-:Y:S01]  /*1b80*/  FADD.FTZ R20, R157, -UR24 ;  /* 0x800000189d147e21 */ /* 0x000fe20008010000 */
[----:B------:R-:W-:-:S02]  /*1b90*/  HADD2.F32 R26, -RZ, R148.H1_H1 ;  /* 0x30000094ff1a7230 */ /* 0x000fc40000004100 */
[-C--:B------:R-:W-:Y:S01]  /*1ba0*/  FMUL.FTZ R12, R11, R27.reuse ;  /* 0x0000001b0b0c7220 */ /* 0x080fe20000410000 */
[----:B------:R-:W-:Y:S02]  /*1bb0*/  HADD2.F32 R19, -RZ, R116.H1_H1 ;  /* 0x30000074ff137230 */ /* 0x000fe40000004100 */
[----:B------:R-:W-:Y:S01]  /*1bc0*/  FMUL.FTZ R11, R20, UR23 ;  /* 0x00000017140b7c20 */ /* 0x000fe20008410000 */
[----:B------:R-:W-:Y:S02]  /*1bd0*/  HADD2.F32 R148, -RZ, R145.H0_H0 ;  /* 0x20000091ff947230 */ /* 0x000fe40000004100 */
[----:B------:R-:W-:Y:S01]  /*1be0*/  FADD.FTZ R85, R85, R27 ;  /* 0x0000001b55557221 */ /* 0x000fe20000010000 */
[----:B------:R-:W-:Y:S01]  /*1bf0*/  FFMA.FTZ R12, R19, R26, R12 ;  /* 0x0000001a130c7223 */ /* 0x000fe2000001000c */
[----:B------:R-:W-:Y:S02]  /*1c00*/  HADD2.F32 R19, -RZ, R113.H0_H0 ;  /* 0x20000071ff137230 */ /* 0x000fe40000004100 */
[----:B------:R-:W-:Y:S01]  /*1c10*/  FFMA.FTZ R213, R11, R27, R213 ;  /* 0x0000001b0bd57223 */ /* 0x000fe200000100d5 */
[----:B------:R-:W-:Y:S01]  /*1c20*/  FADD.FTZ R27, R158, -UR24 ;  /* 0x800000189e1b7e21 */ /* 0x000fe20008010000 */
[----:B------:R-:W-:-:S02]  /*1c30*/  HADD2.F32 R144, -RZ, R149.H0_H0 ;  /* 0x20000095ff907230 */ /* 0x000fc40000004100 */
[----:B------:R-:W-:Y:S01]  /*1c40*/  FMUL.FTZ R20, R19, R148 ;  /* 0x0000009413147220 */ /* 0x000fe20000410000 */
[----:B------:R-:W-:Y:S01]  /*1c50*/  FMUL.FTZ R19, R27, UR23 ;  /* 0x000000171b137c20 */ /* 0x000fe20008410000 */
[----:B------:R-:W-:-:S03]  /*1c60*/  FFMA.FTZ R169, R11, R26, R169 ;  /* 0x0000001a0ba97223 */ /* 0x000fc600000100a9 */
[----:B------:R-:W-:Y:S01]  /*1c70*/  FFMA.FTZ R177, R19, R144, R177 ;  /* 0x0000009013b17223 */ /* 0x000fe200000100b1 */
[----:B------:R0:W-:Y:S04]  /*1c80*/  STL [R1+0x60], R170 ;  /* 0x000060aa01007387 */ /* 0x0001e80000100800 */
[----:B------:R1:W-:Y:S04]  /*1c90*/  STL [R1+0x64], R169 ;  /* 0x000064a901007387 */ /* 0x0003e80000100800 */
[----:B------:R2:W-:Y:S04]  /*1ca0*/  STL [R1+0x68], R177 ;  /* 0x000068b101007387 */ /* 0x0005e80000100800 */
[----:B------:R-:W3:Y:S04]  /*1cb0*/  LDL.LU R158, [R1+0x58] ;  /* 0x00005800019e7983 */ /* 0x000ee80000300800 */
[----:B------:R-:W4:Y:S01]  /*1cc0*/  LDL.LU R157, [R1+0x5c] ;  /* 0x00005c00019d7983 */ /* 0x000f220000300800 */
[----:B------:R-:W-:Y:S01]  /*1cd0*/  FADD.FTZ R245, R245, R26 ;  /* 0x0000001af5f57221 */ /* 0x000fe20000010000 */
[----:B------:R-:W-:-:S02]  /*1ce0*/  HADD2.F32 R26, -RZ, R117.H0_H0 ;  /* 0x20000075ff1a7230 */ /* 0x000fc40000004100 */
[----:B------:R-:W-:Y:S01]  /*1cf0*/  FADD.FTZ R86, R86, R148 ;  /* 0x0000009456567221 */ /* 0x000fe20000010000 */
[----:B------:R-:W-:Y:S01]  /*1d00*/  FFMA.FTZ R214, R19, R148, R214 ;  /* 0x0000009413d67223 */ /* 0x000fe200000100d6 */
[----:B------:R-:W-:Y:S02]  /*1d10*/  HADD2.F32 R148, -RZ, R145.H1_H1 ;  /* 0x30000091ff947230 */ /* 0x000fe40000004100 */
[----:B------:R-:W-:Y:S01]  /*1d20*/  FFMA.FTZ R20, R26, R144, R20 ;  /* 0x000000901a147223 */ /* 0x000fe20000010014 */
[----:B------:R-:W-:Y:S02]  /*1d30*/  HADD2.F32 R26, -RZ, R113.H1_H1 ;  /* 0x30000071ff1a7230 */ /* 0x000fe40000004100 */
[----:B------:R-:W-:Y:S01]  /*1d40*/  FADD.FTZ R246, R246, R144 ;  /* 0x00000090f6f67221 */ /* 0x000fe20000010000 */
[----:B------:R-:W-:Y:S02]  /*1d50*/  HADD2.F32 R149, -RZ, R149.H1_H1 ;  /* 0x30000095ff957230 */ /* 0x000fe40000004100 */
[----:B------:R-:W-:Y:S01]  /*1d60*/  FADD.FTZ R145, R159, -UR24 ;  /* 0x800000189f917e21 */ /* 0x000fe20008010000 */
[----:B------:R-:W-:-:S02]  /*1d70*/  HADD2.F32 R144, -RZ, R117.H1_H1 ;  /* 0x30000075ff907230 */ /* 0x000fc40000004100 */
[-C--:B------:R-:W-:Y:S01]  /*1d80*/  FMUL.FTZ R27, R26, R148.reuse ;  /* 0x000000941a1b7220 */ /* 0x080fe20000410000 */
[----:B------:R-:W-:Y:S02]  /*1d90*/  HADD2.F32 R156, -RZ, R146.H0_H0 ;  /* 0x20000092ff9c7230 */ /* 0x000fe40000004100 */
[----:B------:R-:W-:Y:S01]  /*1da0*/  FMUL.FTZ R26, R145, UR23 ;  /* 0x00000017911a7c20 */ /* 0x000fe20008410000 */
[-C--:B------:R-:W-:Y:S01]  /*1db0*/  FFMA.FTZ R27, R144, R149.reuse, R27 ;  /* 0x00000095901b7223 */ /* 0x080fe2000001001b */
[----:B------:R-:W-:Y:S02]  /*1dc0*/  HADD2.F32 R144, -RZ, R114.H0_H0 ;  /* 0x20000072ff907230 */ /* 0x000fe40000004100 */
[----:B------:R-:W-:Y:S01]  /*1dd0*/  FADD.FTZ R247, R247, R149 ;  /* 0x00000095f7f77221 */ /* 0x000fe20000010000 */
[C---:B------:R-:W-:Y:S01]  /*1de0*/  FFMA.FTZ R176, R26.reuse, R149, R176 ;  /* 0x000000951ab07223 */ /* 0x040fe200000100b0 */
[----:B------:R-:W-:Y:S01]  /*1df0*/  FADD.FTZ R87, R87, R148 ;  /* 0x0000009457577221 */ /* 0x000fe20000010000 */
[----:B------:R-:W-:Y:S01]  /*1e00*/  FFMA.FTZ R215, R26, R148, R215 ;  /* 0x000000941ad77223 */ /* 0x000fe200000100d7 */
[----:B------:R-:W-:-:S02]  /*1e10*/  HADD2.F32 R145, -RZ, R118.H0_H0 ;  /* 0x20000076ff917230 */ /* 0x000fc40000004100 */
[----:B------:R-:W-:Y:S01]  /*1e20*/  FADD.FTZ R148, R152, -UR24 ;  /* 0x8000001898947e21 */ /* 0x000fe20008010000 */
[----:B------:R-:W-:Y:S02]  /*1e30*/  HADD2.F32 R149, -RZ, R150.H0_H0 ;  /* 0x20000096ff957230 */ /* 0x000fe40000004100 */
[----:B------:R-:W-:Y:S01]  /*1e40*/  FMUL.FTZ R144, R144, R156 ;  /* 0x0000009c90907220 */ /* 0x000fe20000410000 */
[----:B------:R-:W-:Y:S01]  /*1e50*/  FMUL.FTZ R161, R148, UR23 ;  /* 0x0000001794a17c20 */ /* 0x000fe20008410000 */
[----:B------:R-:W-:Y:S02]  /*1e60*/  HADD2.F32 R148, -RZ, R146.H1_H1 ;  /* 0x30000092ff947230 */ /* 0x000fe40000004100 */
[----:B------:R-:W-:Y:S01]  /*1e70*/  FFMA.FTZ R162, R145, R149, R144 ;  /* 0x0000009591a27223 */ /* 0x000fe20000010090 */
[----:B------:R-:W-:Y:S02]  /*1e80*/  HADD2.F32 R144, -RZ, R114.H1_H1 ;  /* 0x30000072ff907230 */ /* 0x000fe40000004100 */
[----:B------:R-:W-:Y:S01]  /*1e90*/  FADD.FTZ R146, R153, -UR24 ;  /* 0x8000001899927e21 */ /* 0x000fe20008010000 */
[----:B------:R-:W-:-:S02]  /*1ea0*/  HADD2.F32 R150, -RZ, R150.H1_H1 ;  /* 0x30000096ff967230 */ /* 0x000fc40000004100 */
[----:B------:R-:W-:Y:S02]  /*1eb0*/  HADD2.F32 R145, -RZ, R118.H1_H1 ;  /* 0x30000076ff917230 */ /* 0x000fe40000004100 */
[----:B------:R-:W-:Y:S01]  /*1ec0*/  FMUL.FTZ R144, R144, R148 ;  /* 0x0000009490907220 */ /* 0x000fe20000410000 */
[----:B------:R-:W-:Y:S01]  /*1ed0*/  FADD.FTZ R240, R240, R149 ;  /* 0x00000095f0f07221 */ /* 0x000fe20000010000 */
[----:B------:R-:W-:Y:S01]  /*1ee0*/  FFMA.FTZ R184, R161, R149, R184 ;  /* 0x00000095a1b87223 */ /* 0x000fe200000100b8 */
[----:B0-----:R-:W-:Y:S01]  /*1ef0*/  FMUL.FTZ R170, R146, UR23 ;  /* 0x0000001792aa7c20 */ /* 0x001fe20008410000 */
[----:B-1----:R-:W-:Y:S01]  /*1f00*/  FFMA.FTZ R169, R145, R150, R144 ;  /* 0x0000009691a97223 */ /* 0x002fe20000010090 */
[----:B------:R-:W-:Y:S02]  /*1f10*/  HADD2.F32 R144, -RZ, R115.H0_H0 ;  /* 0x20000073ff907230 */ /* 0x000fe40000004100 */
[----:B------:R-:W-:Y:S01]  /*1f20*/  FADD.FTZ R146, R154, -UR24 ;  /* 0x800000189a927e21 */ /* 0x000fe20008010000 */
[----:B------:R-:W-:-:S02]  /*1f30*/  HADD2.F32 R149, -RZ, R147.H0_H0 ;  /* 0x20000093ff957230 */ /* 0x000fc40000004100 */
[----:B------:R-:W-:Y:S01]  /*1f40*/  FADD.FTZ R81, R81, R148 ;  /* 0x0000009451517221 */ /* 0x000fe20000010000 */
[----:B------:R-:W-:Y:S01]  /*1f50*/  FFMA.FTZ R209, R170, R148, R209 ;  /* 0x00000094aad17223 */ /* 0x000fe200000100d1 */
[----:B------:R-:W-:Y:S02]  /*1f60*/  HADD2.F32 R145, -RZ, R119.H0_H0 ;  /* 0x20000077ff917230 */ /* 0x000fe40000004100 */
[----:B--2---:R-:W-:Y:S01]  /*1f70*/  FMUL.FTZ R177, R146, UR23 ;  /* 0x0000001792b17c20 */ /* 0x004fe20008410000 */
[----:B------:R-:W-:Y:S02]  /*1f80*/  HADD2.F32 R148, -RZ, R151.H0_H0 ;  /* 0x20000097ff947230 */ /* 0x000fe40000004100 */
[----:B------:R-:W-:Y:S01]  /*1f90*/  FMUL.FTZ R144, R144, R149 ;  /* 0x0000009590907220 */ /* 0x000fe20000410000 */
[----:B------:R0:W-:Y:S02]  /*1fa0*/  STL [R1+0x6c], R176 ;  /* 0x00006cb001007387 */ /* 0x0001e40000100800 */
[----:B------:R-:W-:Y:S01]  /*1fb0*/  FADD.FTZ R242, R242, R148 ;  /* 0x00000094f2f27221 */ /* 0x000fe20000010000 */
[----:B------:R-:W-:Y:S01]  /*1fc0*/  FFMA.FTZ R185, R170, R150, R185 ;  /* 0x00000096aab97223 */ /* 0x000fe200000100b9 */
[----:B0-----:R-:W-:Y:S01]  /*1fd0*/  FFMA.FTZ R176, R145, R148, R144 ;  /* 0x0000009491b07223 */ /* 0x001fe20000010090 */
[----:B------:R-:W-:-:S02]  /*1fe0*/  HADD2.F32 R144, -RZ, R115.H1_H1 ;  /* 0x30000073ff907230 */ /* 0x000fc40000004100 */
[----:B------:R-:W-:Y:S01]  /*1ff0*/  FADD.FTZ R146, R155, -UR24 ;  /* 0x800000189b927e21 */ /* 0x000fe20008010000 */
[----:B------:R-:W-:Y:S01]  /*2000*/  HADD2.F32 R145, -RZ, R119.H1_H1 ;  /* 0x30000077ff917230 */ /* 0x000fe20000004100 */
[----:B------:R0:W-:Y:S04]  /*2010*/  STL [R1+0x50], R184 ;  /* 0x000050b801007387 */ /* 0x0001e80000100800 */
[----:B------:R1:W-:Y:S01]  /*2020*/  STL [R1+0x54], R185 ;  /* 0x000054b901007387 */ /* 0x0003e20000100800 */
[----:B0-----:R-:W-:Y:S01]  /*2030*/  FMUL.FTZ R184, R146, UR23 ;  /* 0x0000001792b87c20 */ /* 0x001fe20008410000 */
[----:B------:R-:W-:Y:S01]  /*2040*/  FADD.FTZ R80, R80, R156 ;  /* 0x0000009c50507221 */ /* 0x000fe20000010000 */
[----:B------:R-:W-:Y:S01]  /*2050*/  FFMA.FTZ R208, R161, R156, R208 ;  /* 0x0000009ca1d07223 */ /* 0x000fe200000100d0 */
[----:B------:R-:W-:Y:S01]  /*2060*/  FADD.FTZ R241, R241, R150 ;  /* 0x00000096f1f17221 */ /* 0x000fe20000010000 */
[----:B------:R-:W-:Y:S01]  /*2070*/  FADD.FTZ R82, R82, R149 ;  /* 0x0000009552527221 */ /* 0x000fe20000010000 */
[----:B------:R-:W-:Y:S01]  /*2080*/  FFMA.FTZ R210, R177, R149, R210 ;  /* 0x00000095b1d27223 */ /* 0x000fe200000100d2 */
[----:B------:R-:W-:Y:S01]  /*2090*/  IADD3 R191, PT, PT, R191, 0x100, RZ ;  /* 0x00000100bfbf7810 */ /* 0x000fe20007ffe0ff */
[----:B---3--:R-:W-:Y:S01]  /*20a0*/  FFMA.FTZ R158, R177, R148, R158 ;  /* 0x00000094b19e7223 */ /* 0x008fe2000001009e */
[----:B------:R-:W-:-:S02]  /*20b0*/  HADD2.F32 R148, -RZ, R147.H1_H1 ;  /* 0x30000093ff947230 */ /* 0x000fc40000004100 */
[----:B------:R-:W-:-:S03]  /*20c0*/  HADD2.F32 R147, -RZ, R151.H1_H1 ;  /* 0x30000097ff937230 */ /* 0x000fc60000004100 */
[----:B------:R-:W-:-:S04]  /*20d0*/  FMUL.FTZ R144, R144, R148 ;  /* 0x0000009490907220 */ /* 0x000fc80000410000 */
[-C--:B-1----:R-:W-:Y:S01]  /*20e0*/  FFMA.FTZ R185, R145, R147.reuse, R144 ;  /* 0x0000009391b97223 */ /* 0x082fe20000010090 */
[----:B------:R-:W-:Y:S01]  /*20f0*/  FADD.FTZ R145, R189, R252 ;  /* 0x000000fcbd917221 */ /* 0x000fe20000010000 */
[----:B------:R-:W-:Y:S01]  /*2100*/  FFMA.FTZ R144, R5, R252, R190 ;  /* 0x000000fc05907223 */ /* 0x000fe200000100be */
[----:B----4-:R-:W-:Y:S02]  /*2110*/  FFMA.FTZ R157, R184, R147, R157 ;  /* 0x00000093b89d7223 */ /* 0x010fe4000001009d */
        /* <DEDUP_REMOVED lines=16> */
[C---:B------:R-:W-:Y:S01]  /*2220*/  FFMA.FTZ R211, R184.reuse, R148, R211 ;  /* 0x00000094b8d37223 */ /* 0x040fe200000100d3 */
[----:B------:R-:W-:Y:S01]  /*2230*/  FADD.FTZ R189, R145, R185 ;  /* 0x000000b991bd7221 */ /* 0x000fe20000010000 */
[----:B0-----:R-:W-:-:S07]  /*2240*/  FFMA.FTZ R190, R184, R185, R144 ;  /* 0x000000b9b8be7223 */ /* 0x001fce0000010090 */
.L_x_2472:
[----:B------:R-:W-:Y:S05]  /*2250*/  BSYNC.RECONVERGENT B0 ;  /* 0x0000000000007941 */ /* 0x000fea0003800200 */
.L_x_2471:
        /* <DEDUP_REMOVED lines=25> */
[----:B------:R0:W5:Y:S01]  /*23f0*/  @P0 LDG.E.128 R40, desc[UR16][R28.64+0x10] ;  /* 0x000010101c280981 */ /* 0x000162000c1e1d00 */
[----:B----4-:R-:W-:-:S05]  /*2400*/  HADD2.F32 R22, -RZ, R144.H0_H0 ;  /* 0x20000090ff167230 */ /* 0x010fca0000004100 */
[----:B------:R-:W-:Y:S01]  /*2410*/  FMUL.FTZ R13, R4, R22 ;  /* 0x00000016040d7220 */ /* 0x000fe20000410000 */
[----:B--2---:R-:W-:Y:S02]  /*2420*/  HADD2.F32 R21, -RZ, R148.H0_H0 ;  /* 0x20000094ff157230 */ /* 0x004fe40000004100 */
[----:B---3--:R-:W-:Y:S01]  /*2430*/  FADD.FTZ R3, R156, -UR24 ;  /* 0x800000189c037e21 */ /* 0x008fe20008010000 */
[----:B0-----:R-:W-:-:S03]  /*2440*/  HADD2.F32 R28, -RZ, R144.H1_H1 ;  /* 0x30000090ff1c7230 */ /* 0x001fc60000004100 */
[----:B------:R-:W-:Y:S01]  /*2450*/  FMUL.FTZ R4, R3, UR23 ;  /* 0x0000001703047c20 */ /* 0x000fe20008410000 */
[-C--:B------:R-:W-:Y:S01]  /*2460*/  FFMA.FTZ R3, R14, R21.reuse, R13 ;  /* 0x000000150e037223 */ /* 0x080fe2000001000d */
[----:B------:R-:W-:Y:S02]  /*2470*/  HADD2.F32 R14, -RZ, R104.H1_H1 ;  /* 0x30000068ff0e7230 */ /* 0x000fe40000004100 */
[----:B------:R-:W-:Y:S01]  /*2480*/  FADD.FTZ R236, R236, R21 ;  /* 0x00000015ecec7221 */ /* 0x000fe20000010000 */
[----:B------:R-:W-:Y:S01]  /*2490*/  FFMA.FTZ R168, R4, R21, R168 ;  /* 0x0000001504a87223 */ /* 0x000fe200000100a8 */
[----:B------:R-:W-:Y:S01]  /*24a0*/  FADD.FTZ R76, R76, R22 ;  /* 0x000000164c4c7221 */ /* 0x000fe20000010000 */
[----:B------:R-:W-:Y:S01]  /*24b0*/  FFMA.FTZ R204, R4, R22, R204 ;  /* 0x0000001604cc7223 */ /* 0x000fe200000100cc */
[----:B------:R-:W-:Y:S02]  /*24c0*/  HADD2.F32 R22, -RZ, R148.H1_H1 ;  /* 0x30000094ff167230 */ /* 0x000fe40000004100 */
[----:B------:R-:W-:Y:S01]  /*24d0*/  FMUL.FTZ R14, R14, R28 ;  /* 0x0000001c0e0e7220 */ /* 0x000fe20000410000 */
[----:B------:R-:W-:-:S02]  /*24e0*/  HADD2.F32 R21, -RZ, R108.H1_H1 ;  /* 0x3000006cff157230 */ /* 0x000fc40000004100 */
[----:B------:R-:W-:-:S03]  /*24f0*/  FADD.FTZ R13, R157, -UR24 ;  /* 0x800000189d0d7e21 */ /* 0x000fc60008010000 */
[-C--:B------:R-:W-:Y:S01]  /*2500*/  FFMA.FTZ R14, R21, R22.reuse, R14 ;  /* 0x00000016150e7223 */ /* 0x080fe2000001000e */
[----:B------:R-:W-:Y:S01]  /*2510*/  FADD.FTZ R21, R158, -UR24 ;  /* 0x800000189e157e21 */ /* 0x000fe20008010000 */
[----:B------:R-:W-:Y:S01]  /*2520*/  FMUL.FTZ R13, R13, UR23 ;  /* 0x000000170d0d7c20 */ /* 0x000fe20008410000 */
[----:B------:R-:W-:Y:S02]  /*2530*/  HADD2.F32 R29, -RZ, R149.H0_H0 ;  /* 0x20000095ff1d7230 */ /* 0x000fe40000004100 */
        /* <DEDUP_REMOVED lines=10> */
[----:B------:R-:W-:Y:S02]  /*25e0*/  HADD2.F32 R144, -RZ, R145.H0_H0 ;  /* 0x20000091ff907230 */ /* 0x000fe40000004100 */
[----:B------:R-:W-:Y:S01]  /*25f0*/  FADD.FTZ R77, R77, R28 ;  /* 0x0000001c4d4d7221 */ /* 0x000fe20000010000 */
[----:B------:R-:W-:Y:S01]  /*2600*/  FFMA.FTZ R205, R13, R28, R205 ;  /* 0x0000001c0dcd7223 */ /* 0x000fe200000100cd */
[----:B------:R-:W-:Y:S02]  /*2610*/  HADD2.F32 R28, -RZ, R109.H0_H0 ;  /* 0x2000006dff1c7230 */ /* 0x000fe40000004100 */
[----:B------:R-:W-:Y:S01]  /*2620*/  FMUL.FTZ R22, R22, R144 ;  /* 0x0000009016167220 */ /* 0x000fe20000410000 */
[----:B------:R-:W-:-:S03]  /*2630*/  HADD2.F32 R148, -RZ, R145.H1_H1 ;  /* 0x30000091ff947230 */ /* 0x000fc60000004100 */
[----:B------:R-:W-:Y:S01]  /*2640*/  FFMA.FTZ R22, R28, R29, R22 ;  /* 0x0000001d1c167223 */ /* 0x000fe20000010016 */
[----:B------:R-:W-:Y:S02]  /*2650*/  HADD2.F32 R28, -RZ, R105.H1_H1 ;  /* 0x30000069ff1c7230 */ /* 0x000fe40000004100 */
[----:B------:R-:W-:Y:S01]  /*2660*/  FADD.FTZ R145, R159, -UR24 ;  /* 0x800000189f917e21 */ /* 0x000fe20008010000 */
[----:B------:R-:W-:Y:S01]  /*2670*/  FADD.FTZ R238, R238, R29 ;  /* 0x0000001deeee7221 */ /* 0x000fe20000010000 */
[----:B------:R-:W-:Y:S01]  /*2680*/  FADD.FTZ R78, R78, R144 ;  /* 0x000000904e4e7221 */ /* 0x000fe20000010000 */
[----:B------:R-:W-:Y:S01]  /*2690*/  FFMA.FTZ R206, R21, R144, R206 ;  /* 0x0000009015ce7223 */ /* 0x000fe200000100ce */
[----:B------:R-:W-:Y:S02]  /*26a0*/  HADD2.F32 R149, -RZ, R149.H1_H1 ;  /* 0x30000095ff957230 */ /* 0x000fe40000004100 */
[----:B------:R-:W-:Y:S01]  /*26b0*/  FMUL.FTZ R29, R28, R148 ;  /* 0x000000941c1d7220 */ /* 0x000fe20000410000 */
[----:B------:R-:W-:-:S02]  /*26c0*/  HADD2.F32 R144, -RZ, R109.H1_H1 ;  /* 0x3000006dff907230 */ /* 0x000fc40000004100 */
[----:B------:R-:W-:Y:S01]  /*26d0*/  FMUL.FTZ R28, R145, UR23 ;  /* 0x00000017911c7c20 */ /* 0x000fe20008410000 */
[----:B------:R-:W-:Y:S02]  /*26e0*/  HADD2.F32 R145, -RZ, R106.H0_H0 ;  /* 0x2000006aff917230 */ /* 0x000fe40000004100 */
[----:B------:R-:W-:Y:S02]  /*26f0*/  HADD2.F32 R156, -RZ, R146.H0_H0 ;  /* 0x20000092ff9c7230 */ /* 0x000fe40000004100 */
[-C--:B------:R-:W-:Y:S01]  /*2700*/  FFMA.FTZ R29, R144, R149.reuse, R29 ;  /* 0x00000095901d7223 */ /* 0x080fe2000001001d */
        /* <DEDUP_REMOVED lines=29> */
[----:B------:R0:W-:Y:S01]  /*28e0*/  STL [R1+0x4c], R174 ;  /* 0x00004cae01007387 */ /* 0x0001e20000100800 */
[----:B------:R-:W-:Y:S02]  /*28f0*/  HADD2.F32 R144, -RZ, R107.H1_H1 ;  /* 0x3000006bff907230 */ /* 0x000fe40000004100 */
[----:B------:R-:W-:Y:S01]  /*2900*/  FADD.FTZ R234, R234, R148 ;  /* 0x00000094eaea7221 */ /* 0x000fe20000010000 */
[----:B------:R-:W-:Y:S01]  /*2910*/  FFMA.FTZ R187, R168, R150, R187 ;  /* 0x00000096a8bb7223 */ /* 0x000fe200000100bb */
[----:B0-----:R-:W-:Y:S01]  /*2920*/  FFMA.FTZ R174, R146, R148, R145 ;  /* 0x0000009492ae7223 */ /* 0x001fe20000010091 */
[----:B------:R-:W-:-:S02]  /*2930*/  HADD2.F32 R146, -RZ, R111.H1_H1 ;  /* 0x3000006fff927230 */ /* 0x000fc40000004100 */
[----:B------:R-:W-:Y:S01]  /*2940*/  FADD.FTZ R145, R155, -UR24 ;  /* 0x800000189b917e21 */ /* 0x000fe20008010000 */
[----:B------:R0:W-:Y:S04]  /*2950*/  STL [R1+0x30], R186 ;  /* 0x000030ba01007387 */ /* 0x0001e80000100800 */
[----:B------:R1:W-:Y:S01]  /*2960*/  STL [R1+0x34], R187 ;  /* 0x000034bb01007387 */ /* 0x0003e20000100800 */
[----:B0-----:R-:W-:Y:S01]  /*2970*/  FMUL.FTZ R186, R145, UR23 ;  /* 0x0000001791ba7c20 */ /* 0x001fe20008410000 */
        /* <DEDUP_REMOVED lines=9> */
[----:B------:R-:W-:Y:S01]  /*2a10*/  FADD.FTZ R233, R233, R150 ;  /* 0x00000096e9e97221 */ /* 0x000fe20000010000 */
[----:B------:R-:W-:Y:S01]  /*2a20*/  FADD.FTZ R74, R74, R149 ;  /* 0x000000954a4a7221 */ /* 0x000fe20000010000 */
[----:B------:R-:W-:Y:S01]  /*2a30*/  FFMA.FTZ R202, R175, R149, R202 ;  /* 0x00000095afca7223 */ /* 0x000fe200000100ca */
[----:B------:R-:W-:Y:S01]  /*2a40*/  IADD3 R191, PT, PT, R191, 0x100, RZ ;  /* 0x00000100bfbf7810 */ /* 0x000fe20007ffe0ff */
[----:B---3--:R-:W-:Y:S01]  /*2a50*/  FFMA.FTZ R158, R175, R148, R158 ;  /* 0x00000094af9e7223 */ /* 0x008fe2000001009e */
[----:B------:R-:W-:Y:S02]  /*2a60*/  HADD2.F32 R148, -RZ, R147.H1_H1 ;  /* 0x30000093ff947230 */ /* 0x000fe40000004100 */
[----:B------:R-:W-:-:S03]  /*2a70*/  HADD2.F32 R147, -RZ, R151.H1_H1 ;  /* 0x30000097ff937230 */ /* 0x000fc60000004100 */
[----:B------:R-:W-:-:S04]  /*2a80*/  FMUL.FTZ R144, R144, R148 ;  /* 0x0000009490907220 */ /* 0x000fc80000410000 */
[----:B-1----:R-:W-:Y:S01]  /*2a90*/  FFMA.FTZ R187, R146, R147, R144 ;  /* 0x0000009392bb7223 */ /* 0x002fe20000010090 */
[----:B------:R-:W-:Y:S01]  /*2aa0*/  FFMA.FTZ R144, R4, R3, R190 ;  /* 0x0000000304907223 */ /* 0x000fe200000100be */
[----:B----4-:R-:W-:-:S03]  /*2ab0*/  FFMA.FTZ R157, R186, R147, R157 ;  /* 0x00000093ba9d7223 */ /* 0x010fc6000001009d */
[----:B------:R-:W-:Y:S01]  /*2ac0*/  FFMA.FTZ R144, R13, R14, R144 ;  /* 0x0000000e0d907223 */ /* 0x000fe20000010090 */
[----:B------:R0:W-:Y:S03]  /*2ad0*/  STL [R1+0x38], R158 ;  /* 0x0000389e01007387 */ /* 0x0001e60000100800 */
[----:B------:R-:W-:Y:S01]  /*2ae0*/  FFMA.FTZ R144, R21, R22, R144 ;  /* 0x0000001615907223 */ /* 0x000fe20000010090 */
[----:B------:R0:W-:Y:S03]  /*2af0*/  STL [R1+0x3c], R157 ;  /* 0x00003c9d01007387 */ /* 0x0001e60000100800 */
[----:B------:R-:W-:-:S04]  /*2b00*/  FFMA.FTZ R144, R28, R29, R144 ;  /* 0x0000001d1c907223 */ /* 0x000fc80000010090 */
[----:B------:R-:W-:-:S04]  /*2b10*/  FFMA.FTZ R144, R163, R164, R144 ;  /* 0x000000a4a3907223 */ /* 0x000fc80000010090 */
[----:B------:R-:W-:-:S04]  /*2b20*/  FFMA.FTZ R144, R168, R167, R144 ;  /* 0x000000a7a8907223 */ /* 0x000fc80000010090 */
[----:B------:R-:W-:Y:S01]  /*2b30*/  FFMA.FTZ R144, R175, R174, R144 ;  /* 0x000000aeaf907223 */ /* 0x000fe20000010090 */
[----:B------:R-:W-:Y:S01]  /*2b40*/  FADD.FTZ R235, R235, R147 ;  /* 0x00000093ebeb7221 */ /* 0x000fe20000010000 */
[----:B------:R-:W-:Y:S01]  /*2b50*/  FADD.FTZ R75, R75, R148 ;  /* 0x000000944b4b7221 */ /* 0x000fe20000010000 */
[C---:B------:R-:W-:Y:S01]  /*2b60*/  FFMA.FTZ R203, R186.reuse, R148, R203 ;  /* 0x00000094bacb7223 */ /* 0x040fe200000100cb */
[----:B------:R-:W-:Y:S01]  /*2b70*/  FADD.FTZ R189, R145, R187 ;  /* 0x000000bb91bd7221 */ /* 0x000fe20000010000 */
[----:B0-----:R-:W-:-:S07]  /*2b80*/  FFMA.FTZ R190, R186, R187, R144 ;  /* 0x000000bbbabe7223 */ /* 0x001fce0000010090 */
.L_x_2474:
[----:B------:R-:W-:Y:S05]  /*2b90*/  BSYNC.RECONVERGENT B0 ;  /* 0x0000000000007941 */ /* 0x000fea0003800200 */
.L_x_2473:
        /* <DEDUP_REMOVED lines=17> */
[----:B------:R-:W-:Y:S01]  /*2cb0*/  ISETP.NE.AND.EX P0, PT, RZ, UR19, PT, P0 ;  /* 0x00000013ff007c0c */ /* 0x000fe2000bf05300 */
[----:B------:R-:W-:-:S02]  /*2cc0*/  HADD2.F32 R15, -RZ, R100.H0_H0 ;  /* 0x20000064ff0f7230 */ /* 0x000fc40000004100 */
[----:B------:R-:W3:Y:S04]  /*2cd0*/  LDL.LU R159, [R1+0x10] ;  /* 0x00001000019f7983 */ /* 0x000ee80000300800 */
[----:B------:R-:W3:Y:S04]  /*2ce0*/  LDL.LU R158, [R1+0x14] ;  /* 0x00001400019e7983 */ /* 0x000ee80000300800 */
[----:B------:R-:W3:Y:S02]  /*2cf0*/  LDG.E.128 R152, desc[UR16][R152.64+0x10] ;  /* 0x0000101098987981 */ /* 0x000ee4000c1e1d00 */
[----:B------:R-:W0:Y:S02]  /*2d00*/  @P0 LDC.64 R156, c[0x0][0x438] ;  /* 0x00010e00ff9c0b82 */ /* 0x000e240000000a00 */
        /* <DEDUP_REMOVED lines=12> */
[----:B------:R-:W-:Y:S02]  /*2dd0*/  HADD2.F32 R144, -RZ, R144.H1_H1 ;  /* 0x30000090ff907230 */ /* 0x000fe40000004100 */
[----:B------:R-:W-:Y:S01]  /*2de0*/  FFMA.FTZ R173, R7, R23, R173 ;  /* 0x0000001707ad7223 */ /* 0x000fe200000100ad */
[----:B------:R-:W-:-:S02]  /*2df0*/  HADD2.F32 R23, -RZ, R100.H1_H1 ;  /* 0x30000064ff177230 */ /* 0x000fc40000004100 */
[----:B------:R-:W-:Y:S01]  /*2e00*/  FMUL.FTZ R16, R15, R148 ;  /* 0x000000940f107220 */ /* 0x000fe20000410000 */
[----:B------:R-:W-:Y:S01]  /*2e10*/  FADD.FTZ R140, R149, -UR24 ;  /* 0x80000018958c7e21 */ /* 0x000fe20008010000 */
[----:B------:R-:W-:Y:S01]  /*2e20*/  FADD.FTZ R68, R68, R156 ;  /* 0x0000009c44447221 */ /* 0x000fe20000010000 */
[----:B------:R-:W-:Y:S01]  /*2e30*/  FFMA.FTZ R196, R7, R156, R196 ;  /* 0x0000009c07c47223 */ /* 0x000fe200000100c4 */
[----:B------:R-:W-:Y:S01]  /*2e40*/  FFMA.FTZ R16, R23, R144, R16 ;  /* 0x0000009017107223 */ /* 0x000fe20000010010 */
[----:B------:R-:W-:Y:S01]  /*2e50*/  FMUL.FTZ R15, R140, UR23 ;  /* 0x000000178c0f7c20 */ /* 0x000fe20008410000 */
[----:B------:R-:W-:Y:S02]  /*2e60*/  HADD2.F32 R23, -RZ, R97.H0_H0 ;  /* 0x20000061ff177230 */ /* 0x000fe40000004100 */
[----:B------:R-:W-:Y:S02]  /*2e70*/  HADD2.F32 R156, -RZ, R141.H0_H0 ;  /* 0x2000008dff9c7230 */ /* 0x000fe40000004100 */
[----:B------:R-:W-:Y:S01]  /*2e80*/  FADD.FTZ R150, R150, -UR24 ;  /* 0x8000001896967e21 */ /* 0x000fe20008010000 */
[----:B------:R-:W-:Y:S01]  /*2e90*/  FADD.FTZ R69, R69, R148 ;  /* 0x0000009445457221 */ /* 0x000fe20000010000 */
[----:B------:R-:W-:Y:S01]  /*2ea0*/  FFMA.FTZ R197, R15, R148, R197 ;  /* 0x000000940fc57223 */ /* 0x000fe200000100c5 */
        /* <DEDUP_REMOVED lines=8> */
[----:B------:R-:W3:Y:S01]  /*2f30*/  LDL.LU R157, [R1+0x18] ;  /* 0x00001800019d7983 */ /* 0x000ee20000300800 */
[----:B------:R-:W-:Y:S01]  /*2f40*/  FADD.FTZ R229, R229, R144 ;  /* 0x00000090e5e57221 */ /* 0x000fe20000010000 */
[----:B------:R-:W-:-:S02]  /*2f50*/  HADD2.F32 R144, -RZ, R101.H0_H0 ;  /* 0x20000065ff907230 */ /* 0x000fc40000004100 */
[----:B------:R-:W-:Y:S02]  /*2f60*/  HADD2.F32 R149, -RZ, R141.H1_H1 ;  /* 0x3000008dff957230 */ /* 0x000fe40000004100 */
[----:B------:R-:W-:Y:S01]  /*2f70*/  FADD.FTZ R151, R151, -UR24 ;  /* 0x8000001897977e21 */ /* 0x000fe20008010000 */
[----:B------:R-:W-:Y:S02]  /*2f80*/  HADD2.F32 R141, -RZ, R97.H1_H1 ;  /* 0x30000061ff8d7230 */ /* 0x000fe40000004100 */
[----:B------:R-:W-:-:S03]  /*2f90*/  FFMA.FTZ R140, R144, R148, R140 ;  /* 0x00000094908c7223 */ /* 0x000fc6000001008c */
[----:B------:R-:W-:Y:S01]  /*2fa0*/  FMUL.FTZ R144, R141, R149 ;  /* 0x000000958d907220 */ /* 0x000fe20000410000 */
[----:B------:R-:W-:Y:S02]  /*2fb0*/  FMUL.FTZ R141, R151, UR23 ;  /* 0x00000017978d7c20 */ /* 0x000fe40008410000 */
[----:B------:R-:W4:Y:S01]  /*2fc0*/  LDL.LU R151, [R1+0x1c] ;  /* 0x00001c0001977983 */ /* 0x000f220000300800 */
[----:B------:R-:W-:Y:S01]  /*2fd0*/  FADD.FTZ R230, R230, R148 ;  /* 0x00000094e6e67221 */ /* 0x000fe20000010000 */
[----:B------:R-:W-:Y:S02]  /*2fe0*/  HADD2.F32 R148, -RZ, R145.H1_H1 ;  /* 0x30000091ff947230 */ /* 0x000fe40000004100 */
[----:B------:R-:W-:Y:S02]  /*2ff0*/  HADD2.F32 R145, -RZ, R101.H1_H1 ;  /* 0x30000065ff917230 */ /* 0x000fe40000004100 */
[----:B------:R-:W-:Y:S02]  /*3000*/  HADD2.F32 R150, -RZ, R142.H0_H0 ;  /* 0x2000008eff967230 */ /* 0x000fe40000004100 */
[----:B------:R-:W-:Y:S01]  /*3010*/  FADD.FTZ R231, R231, R148 ;  /* 0x00000094e7e77221 */ /* 0x000fe20000010000 */
[-C--:B------:R-:W-:Y:S01]  /*3020*/  FFMA.FTZ R188, R141, R148.reuse, R188 ;  /* 0x000000948dbc7223 */ /* 0x080fe200000100bc */
[----:B------:R-:W-:Y:S01]  /*3030*/  FFMA.FTZ R160, R145, R148, R144 ;  /* 0x0000009491a07223 */ /* 0x000fe20000010090 */
[----:B------:R-:W-:-:S02]  /*3040*/  HADD2.F32 R144, -RZ, R98.H0_H0 ;  /* 0x20000062ff907230 */ /* 0x000fc40000004100 */
[----:B------:R-:W-:Y:S01]  /*3050*/  FADD.FTZ R148, R152, -UR24 ;  /* 0x8000001898947e21 */ /* 0x000fe20008010000 */
[----:B------:R-:W-:Y:S01]  /*3060*/  FADD.FTZ R71, R71, R149 ;  /* 0x0000009547477221 */ /* 0x000fe20000010000 */
[----:B------:R-:W-:Y:S01]  /*3070*/  FFMA.FTZ R199, R141, R149, R199 ;  /* 0x000000958dc77223 */ /* 0x000fe200000100c7 */
[----:B------:R-:W-:Y:S02]  /*3080*/  HADD2.F32 R145, -RZ, R102.H0_H0 ;  /* 0x20000066ff917230 */ /* 0x000fe40000004100 */
[----:B------:R-:W-:Y:S01]  /*3090*/  FMUL.FTZ R144, R144, R150 ;  /* 0x0000009690907220 */ /* 0x000fe20000410000 */
[--C-:B------:R-:W-:Y:S02]  /*30a0*/  HADD2.F32 R149, -RZ, R146.reuse.H0_H0 ;  /* 0x20000092ff957230 */ /* 0x100fe40000004100 */
[----:B------:R-:W-:Y:S01]  /*30b0*/  FMUL.FTZ R165, R148, UR23 ;  /* 0x0000001794a57c20 */ /* 0x000fe20008410000 */
[----:B------:R-:W-:Y:S02]  /*30c0*/  HADD2.F32 R148, -RZ, R146.H1_H1 ;  /* 0x30000092ff947230 */ /* 0x000fe40000004100 */
[-C--:B------:R-:W-:Y:S01]  /*30d0*/  FFMA.FTZ R166, R145, R149.reuse, R144 ;  /* 0x0000009591a67223 */ /* 0x080fe20000010090 */
        /* <DEDUP_REMOVED lines=8> */
[----:B------:R-:W-:Y:S02]  /*3160*/  FADD.FTZ R65, R65, R149 ;  /* 0x0000009541417221 */ /* 0x000fe40000010000 */
[----:B0-----:R-:W-:Y:S01]  /*3170*/  FFMA.FTZ R173, R145, R148, R144 ;  /* 0x0000009491ad7223 */ /* 0x001fe20000010090 */
[----:B------:R-:W-:Y:S01]  /*3180*/  FFMA.FTZ R193, R142, R149, R193 ;  /* 0x000000958ec17223 */ /* 0x000fe200000100c1 */
[----:B------:R-:W-:-:S02]  /*3190*/  HADD2.F32 R144, -RZ, R99.H0_H0 ;  /* 0x20000063ff907230 */ /* 0x000fc40000004100 */
[----:B------:R-:W-:Y:S01]  /*31a0*/  FADD.FTZ R146, R154, -UR24 ;  /* 0x800000189a927e21 */ /* 0x000fe20008010000 */
[----:B------:R-:W-:Y:S02]  /*31b0*/  HADD2.F32 R149, -RZ, R143.H0_H0 ;  /* 0x2000008fff957230 */ /* 0x000fe40000004100 */
[----:B------:R-:W-:Y:S01]  /*31c0*/  FADD.FTZ R225, R225, R148 ;  /* 0x00000094e1e17221 */ /* 0x000fe20000010000 */
[----:B------:R-:W-:Y:S01]  /*31d0*/  FFMA.FTZ R158, R142, R148, R158 ;  /* 0x000000948e9e7223 */ /* 0x000fe2000001009e */
[----:B------:R-:W-:Y:S02]  /*31e0*/  HADD2.F32 R145, -RZ, R103.H0_H0 ;  /* 0x20000067ff917230 */ /* 0x000fe40000004100 */
[----:B-1----:R-:W-:Y:S01]  /*31f0*/  FMUL.FTZ R180, R146, UR23 ;  /* 0x0000001792b47c20 */ /* 0x002fe20008410000 */
[----:B------:R-:W-:Y:S02]  /*3200*/  HADD2.F32 R148, -RZ, R147.H0_H0 ;  /* 0x20000093ff947230 */ /* 0x000fe40000004100 */
[----:B------:R-:W-:-:S04]  /*3210*/  FMUL.FTZ R144, R144, R149 ;  /* 0x0000009590907220 */ /* 0x000fc80000410000 */
[----:B--2---:R-:W-:Y:S01]  /*3220*/  FFMA.FTZ R181, R145, R148, R144 ;  /* 0x0000009491b57223 */ /* 0x004fe20000010090 */
[----:B------:R-:W-:Y:S01]  /*3230*/  FADD.FTZ R226, R226, R148 ;  /* 0x00000094e2e27221 */ /* 0x000fe20000010000 */
[----:B------:R-:W-:Y:S02]  /*3240*/  HADD2.F32 R147, -RZ, R147.H1_H1 ;  /* 0x30000093ff937230 */ /* 0x000fe40000004100 */
[----:B------:R-:W-:Y:S01]  /*3250*/  FADD.FTZ R146, R155, -UR24 ;  /* 0x800000189b927e21 */ /* 0x000fe20008010000 */
[----:B------:R-:W-:Y:S01]  /*3260*/  HADD2.F32 R145, -RZ, R103.H1_H1 ;  /* 0x30000067ff917230 */ /* 0x000fe20000004100 */
[----:B------:R0:W-:Y:S04]  /*3270*/  STL [R1+0x2c], R188 ;  /* 0x00002cbc01007387 */ /* 0x0001e80000100800 */
[----:B------:R2:W-:Y:S04]  /*3280*/  STL [R1+0x10], R159 ;  /* 0x0000109f01007387 */ /* 0x0005e80000100800 */
[----:B------:R2:W-:Y:S01]  /*3290*/  STL [R1+0x14], R158 ;  /* 0x0000149e01007387 */ /* 0x0005e20000100800 */
[----:B------:R-:W-:Y:S01]  /*32a0*/  FADD.FTZ R70, R70, R156 ;  /* 0x0000009c46467221 */ /* 0x000fe20000010000 */
[----:B------:R-:W-:Y:S01]  /*32b0*/  FFMA.FTZ R198, R23, R156, R198 ;  /* 0x0000009c17c67223 */ /* 0x000fe200000100c6 */
[----:B------:R-:W-:Y:S01]  /*32c0*/  FADD.FTZ R64, R64, R150 ;  /* 0x0000009640407221 */ /* 0x000fe20000010000 */
[----:B------:R-:W-:Y:S01]  /*32d0*/  FFMA.FTZ R192, R165, R150, R192 ;  /* 0x00000096a5c07223 */ /* 0x000fe200000100c0 */
[----:B------:R-:W-:Y:S01]  /*32e0*/  FADD.FTZ R66, R66, R149 ;  /* 0x0000009542427221 */ /* 0x000fe20000010000 */
[C---:B------:R-:W-:Y:S01]  /*32f0*/  FFMA.FTZ R194, R180.reuse, R149, R194 ;  /* 0x00000095b4c27223 */ /* 0x040fe200000100c2 */
[----:B------:R-:W-:Y:S01]  /*3300*/  FADD.FTZ R227, R227, R147 ;  /* 0x00000093e3e37221 */ /* 0x000fe20000010000 */
[----:B---3--:R-:W-:Y:S01]  /*3310*/  FFMA.FTZ R157, R180, R148, R157 ;  /* 0x00000094b49d7223 */ /* 0x008fe2000001009d */
[----:B------:R-:W-:-:S02]  /*3320*/  HADD2.F32 R148, -RZ, R143.H1_H1 ;  /* 0x3000008fff947230 */ /* 0x000fc40000004100 */
[----:B------:R-:W-:-:S05]  /*3330*/  HADD2.F32 R143, -RZ, R99.H1_H1 ;  /* 0x30000063ff8f7230 */ /* 0x000fca0000004100 */
[----:B------:R-:W-:Y:S01]  /*3340*/  FMUL.FTZ R144, R143, R148 ;  /* 0x000000948f907220 */ /* 0x000fe20000410000 */
[----:B------:R-:W-:-:S03]  /*3350*/  FMUL.FTZ R143, R146, UR23 ;  /* 0x00000017928f7c20 */ /* 0x000fc60008410000 */
[-C--:B0-----:R-:W-:Y:S01]  /*3360*/  FFMA.FTZ R188, R145, R147.reuse, R144 ;  /* 0x0000009391bc7223 */ /* 0x081fe20000010090 */
        /* <DEDUP_REMOVED lines=18> */
[C---:B------:R-:W-:Y:S01]  /*3490*/  FFMA.FTZ R195, R143.reuse, R148, R195 ;  /* 0x000000948fc37223 */ /* 0x040fe200000100c3 */
[----:B------:R-:W-:Y:S01]  /*34a0*/  FADD.FTZ R189, R144, R188 ;  /* 0x000000bc90bd7221 */ /* 0x000fe20000010000 */
[----:B--2---:R-:W-:-:S07]  /*34b0*/  FFMA.FTZ R190, R143, R188, R145 ;  /* 0x000000bc8fbe7223 */ /* 0x004fce0000010091 */
.L_x_2476:
[----:B------:R-:W-:Y:S05]  /*34c0*/  BSYNC.RECONVERGENT B0 ;  /* 0x0000000000007941 */ /* 0x000fea0003800200 */
.L_x_2475:
        /* <DEDUP_REMOVED lines=32> */
.L_x_2478:
[----:B------:R-:W-:Y:S05]  /*36d0*/  BSYNC.RECONVERGENT B0 ;  /* 0x0000000000007941 */ /* 0x000fea0003800200 */
.L_x_2477:
[----:B------:R-:W2:Y:S01]  /*36e0*/  LDL R150, [R1+0x90] ;  /* 0x0000900001967983 */ /* 0x000ea20000100800 */
[----:B------:R-:W3:Y:S01]  /*36f0*/  S2UR UR9, SR_CgaCtaId ;  /* 0x00000000000979c3 */ /* 0x000ee20000008800 */
[----:B------:R-:W-:Y:S01]  /*3700*/  UMOV UR8, 0x400 ;  /* 0x0000040000087882 */ /* 0x000fe20000000000 */
[----:B------:R-:W-:Y:S01]  /*3710*/  UISETP.NE.AND UP2, UPT, UR25, URZ, UPT ;  /* 0x000000ff1900728c */ /* 0x000fe2000bf45270 */
[----:B------:R-:W-:Y:S01]  /*3720*/  BSSY.RECONVERGENT B0, `(.L_x_2479) ;  /* 0x0000143000007945 */ /* 0x000fe20003800200 */
[----:B------:R-:W-:-:S04]  /*3730*/  UIADD3 UR11, UPT, UPT, UR11, UR20, URZ ;  /* 0x000000140b0b7290 */ /* 0x000fc8000fffe0ff */
[----:B------:R-:W-:Y:S01]  /*3740*/  BAR.SYNC.DEFER_BLOCKING 0x0 ;  /* 0x0000000000007b1d */ /* 0x000fe20000010000 */
[----:B------:R-:W-:Y:S01]  /*3750*/  PLOP3.LUT P0, PT, PT, PT, UP2, 0x40, 0x4 ;  /* 0x000000000004781c */ /* 0x000fe20003f0e828 */
[----:B------:R-:W-:Y:S02]  /*3760*/  UISETP.GE.AND UP3, UPT, UR11, UR21, UPT ;  /* 0x000000150b00728c */ /* 0x000fe4000bf66270 */
[----:B---3--:R-:W-:-:S04]  /*3770*/  ULEA UR8, UR9, UR8, 0x18 ;  /* 0x0000000809087291 */ /* 0x008fc8000f8ec0ff */
        /* <DEDUP_REMOVED lines=31> */
[----:B------:R-:W-:Y:S02]  /*3970*/  FSEL R148, R144, RZ, P0 ;  /* 0x000000ff90947208 */ /* 0x000fe40000000000 */
[----:B--2---:R-:W-:-:S13]  /*3980*/  ISETP.GE.U32.AND P4, PT, R150, 0x100, PT ;  /* 0x000001009600780c */ /* 0x004fda0003f86070 */
[----:B------:R-:W-:Y:S05]  /*3990*/  @!P4 BRA `(.L_x_2480) ;  /* 0x00000010006cc947 */ /* 0x000fea0003800000 */
        /* <DEDUP_REMOVED lines=38> */
.L_x_2483:
        /* <DEDUP_REMOVED lines=33> */
.L_x_2482:
        /* <DEDUP_REMOVED lines=30> */
[----:B------:R-:W-:Y:S01]  /*3ff0*/  F2FP.F16.F32.PACK_AB R144, R137, R136 ;  /* 0x000000888990723e */ /* 0x000fe200000000ff */
[----:B------:R-:W-:Y:S06]  /*4000*/  BRA `(.L_x_2484) ;  /* 0x0000000800947947 */ /* 0x000fec0003800000 */
.L_x_2485:
        /* <DEDUP_REMOVED lines=33> */
.L_x_2481:
        /* <DEDUP_REMOVED lines=19> */
[----:B------:R-:W-:Y:S01]  /*4350*/  F2FP.F16.F32.PACK_AB R144, R145, R144 ;  /* 0x000000909190723e */ /* 0x000fe200000000ff */
[----:B------:R-:W-:Y:S01]  /*4360*/  FFMA.FTZ R145, R25, UR8, R148 ;  /* 0x0000000819917c23 */ /* 0x000fe20008010094 */
[----:B------:R-:W-:-:S03]  /*4370*/  FADD.FTZ R149, R178, -R149 ;  /* 0x80000095b2957221 */ /* 0x000fc60000010000 */
[----:B------:R-:W-:Y:S01]  /*4380*/  FADD.FTZ R145, R24, -R145 ;  /* 0x8000009118917221 */ /* 0x000fe20000010000 */
[----:B------:R-:W-:-:S03]  /*4390*/  FFMA.FTZ R149, R149, UR23, R58 ;  /* 0x0000001795957c23 */ /* 0x000fc6000801003a */
[----:B------:R-:W-:-:S05]  /*43a0*/  FFMA.FTZ R145, R145, UR23, R63 ;  /* 0x0000001791917c23 */ /* 0x000fca000801003f */
[----:B------:R-:W-:Y:S01]  /*43b0*/  F2FP.F16.F32.PACK_AB R145, R145, R146 ;  /* 0x000000929191723e */ /* 0x000fe200000000ff */
[----:B------:R-:W-:-:S04]  /*43c0*/  FFMA.FTZ R146, R172, UR8, R148 ;  /* 0x00000008ac927c23 */ /* 0x000fc80008010094 */
[----:B------:R-:W-:-:S04]  /*43d0*/  FADD.FTZ R146, R171, -R146 ;  /* 0x80000092ab927221 */ /* 0x000fc80000010000 */
[----:B------:R-:W-:-:S05]  /*43e0*/  FFMA.FTZ R146, R146, UR23, R57 ;  /* 0x0000001792927c23 */ /* 0x000fca0008010039 */
[----:B------:R-:W-:Y:S01]  /*43f0*/  F2FP.F16.F32.PACK_AB R146, R146, R147 ;  /* 0x000000939292723e */ /* 0x000fe200000000ff */
[----:B------:R-:W-:-:S04]  /*4400*/  FFMA.FTZ R147, R182, UR8, R148 ;  /* 0x00000008b6937c23 */ /* 0x000fc80008010094 */
[----:B------:R-:W-:-:S04]  /*4410*/  FADD.FTZ R147, R183, -R147 ;  /* 0x80000093b7937221 */ /* 0x000fc80000010000 */
[----:B------:R-:W-:-:S05]  /*4420*/  FFMA.FTZ R147, R147, UR23, R59 ;  /* 0x0000001793937c23 */ /* 0x000fca000801003b */
[----:B------:R-:W-:Y:S01]  /*4430*/  F2FP.F16.F32.PACK_AB R147, R147, R149 ;  /* 0x000000959393723e */ /* 0x000fe200000000ff */
[----:B------:R-:W-:Y:S06]  /*4440*/  BRA `(.L_x_2484) ;  /* 0x0000000400847947 */ /* 0x000fec0003800000 */
.L_x_2487:
        /* <DEDUP_REMOVED lines=12> */
[----:B------:R-:W-:Y:S01]  /*4510*/  F2FP.F16.F32.PACK_AB R145, R129, R128 ;  /* 0x000000808191723e */ /* 0x000fe200000000ff */
[--C-:B------:R-:W-:Y:S01]  /*4520*/  FFMA.FTZ R128, R179, UR8, R148.reuse ;  /* 0x00000008b3807c23 */ /* 0x100fe20008010094 */
[----:B------:R-:W-:Y:S01]  /*4530*/  FFMA.FTZ R129, R182, UR8, R148 ;  /* 0x00000008b6817c23 */ /* 0x000fe20008010094 */
[----:B------:R-:W-:Y:S02]  /*4540*/  F2FP.F16.F32.PACK_AB R146, R131, R130 ;  /* 0x000000828392723e */ /* 0x000fe400000000ff */
[----:B------:R-:W-:Y:S01]  /*4550*/  FADD.FTZ R128, R178, -R128 ;  /* 0x80000080b2807221 */ /* 0x000fe20000010000 */
[----:B------:R-:W-:Y:S01]  /*4560*/  FADD.FTZ R129, R183, -R129 ;  /* 0x80000081b7817221 */ /* 0x000fe20000010000 */
[----:B------:R-:W-:Y:S02]  /*4570*/  MOV R130, R146 ;  /* 0x0000009200827202 */ /* 0x000fe40000000f00 */
[----:B------:R-:W-:Y:S01]  /*4580*/  FFMA.FTZ R128, R128, UR23, R58 ;  /* 0x0000001780807c23 */ /* 0x000fe2000801003a */
[----:B------:R-:W-:-:S05]  /*4590*/  FFMA.FTZ R129, R129, UR23, R59 ;  /* 0x0000001781817c23 */ /* 0x000fca000801003b */
[----:B------:R-:W-:Y:S01]  /*45a0*/  F2FP.F16.F32.PACK_AB R147, R129, R128 ;  /* 0x000000808193723e */ /* 0x000fe200000000ff */
[--C-:B------:R-:W-:Y:S01]  /*45b0*/  FFMA.FTZ R129, R0, UR8, R148.reuse ;  /* 0x0000000800817c23 */ /* 0x100fe20008010094 */
[----:B------:R-:W-:Y:S02]  /*45c0*/  FFMA.FTZ R128, R10, UR8, R148 ;  /* 0x000000080a807c23 */ /* 0x000fe40008010094 */
[----:B------:R-:W-:Y:S01]  /*45d0*/  MOV R131, R147 ;  /* 0x0000009300837202 */ /* 0x000fe20000000f00 */
[----:B------:R-:W-:Y:S01]  /*45e0*/  FADD.FTZ R129, R6, -R129 ;  /* 0x8000008106817221 */ /* 0x000fe20000010000 */
[----:B------:R-:W-:-:S03]  /*45f0*/  FADD.FTZ R128, R9, -R128 ;  /* 0x8000008009807221 */ /* 0x000fc60000010000 */
[----:B------:R-:W-:Y:S01]  /*4600*/  FFMA.FTZ R129, R129, UR23, R60 ;  /* 0x0000001781817c23 */ /* 0x000fe2000801003c */
[----:B------:R-:W-:-:S05]  /*4610*/  FFMA.FTZ R128, R128, UR23, R61 ;  /* 0x0000001780807c23 */ /* 0x000fca000801003d */
[----:B------:R-:W-:Y:S02]  /*4620*/  F2FP.F16.F32.PACK_AB R144, R128, R129 ;  /* 0x000000818090723e */ /* 0x000fe400000000ff */
[----:B------:R-:W-:Y:S02]  /*4630*/  MOV R129, R145 ;  /* 0x0000009100817202 */ /* 0x000fe40000000f00 */
[----:B------:R-:W-:Y:S01]  /*4640*/  MOV R128, R144 ;  /* 0x0000009000807202 */ /* 0x000fe20000000f00 */
[----:B------:R-:W-:Y:S06]  /*4650*/  BRA `(.L_x_2484) ;  /* 0x0000000400007947 */ /* 0x000fec0003800000 */
.L_x_2486:
        /* <DEDUP_REMOVED lines=30> */
[----:B------:R-:W-:Y:S01]  /*4840*/  F2FP.F16.F32.PACK_AB R144, R137, R136 ;  /* 0x000000888990723e */ /* 0x000fe200000000ff */
[----:B------:R-:W-:Y:S06]  /*4850*/  BRA `(.L_x_2484) ;  /* 0x0000000000807947 */ /* 0x000fec0003800000 */
.L_x_2488:
        /* <DEDUP_REMOVED lines=31> */
[----:B------:R-:W-:-:S07]  /*4a50*/  MOV R128, R144 ;  /* 0x0000009000807202 */ /* 0x000fce0000000f00 */
.L_x_2484:
        /* <DEDUP_REMOVED lines=15> */
.L_x_2480:
[----:B------:R-:W-:Y:S05]  /*4b50*/  BSYNC.RECONVERGENT B0 ;  /* 0x0000000000007941 */ /* 0x000fea0003800200 */
.L_x_2479:
        /* <DEDUP_REMOVED lines=45> */
.L_x_2493:
        /* <DEDUP_REMOVED lines=26> */
[----:B0-----:R-:W-:Y:S02]  /*4fd0*/  F2FP.F16.F32.PACK_AB R145, R139, R138 ;  /* 0x0000008a8b91723e */ /* 0x001fe400000000ff */
[----:B------:R-:W-:Y:S01]  /*4fe0*/  F2FP.F16.F32.PACK_AB R144, R137, R136 ;  /* 0x000000888990723e */ /* 0x000fe200000000ff */
[----:B------:R-:W-:Y:S06]  /*4ff0*/  BRA `(.L_x_2494) ;  /* 0x0000000c00187947 */ /* 0x000fec0003800000 */
.L_x_2492:
        /* <DEDUP_REMOVED lines=36> */
.L_x_2495:
        /* <DEDUP_REMOVED lines=29> */
.L_x_2491:
        /* <DEDUP_REMOVED lines=40> */
.L_x_2497:
        /* <DEDUP_REMOVED lines=29> */
.L_x_2496:
        /* <DEDUP_REMOVED lines=36> */
.L_x_2498:
        /* <DEDUP_REMOVED lines=28> */
.L_x_2494:
[----:B------:R-:W0:Y:S01]  /*5c60*/  @P0 LDC.64 R150, c[0x0][0x478] ;  /* 0x00011e00ff960b82 */ /* 0x000e220000000a00 */
[----:B------:R-:W2:Y:S01]  /*5c70*/  @UP0 LDCU.64 UR26, c[0x0][0x470] ;  /* 0x00008e00ff1a07ac */ /* 0x000ea20008000a00 */
        /* <DEDUP_REMOVED lines=9> */
[C---:B--2---:R-:W-:Y:S01]  /*5d10*/  @P0 IMAD.WIDE.U32 R144, R2.reuse, R144, UR26 ;  /* 0x0000001a02900e25 */ /* 0x044fe2000f8e0090 */
[----:B------:R-:W-:-:S04]  /*5d20*/  IADD3 R2, PT, PT, R2, 0x100, RZ ;  /* 0x0000010002027810 */ /* 0x000fc80007ffe0ff */
[----:B------:R2:W-:Y:S03]  /*5d30*/  @P5 STG.E.128 desc[UR16][R144.64], R128 ;  /* 0x0000008090005986 */ /* 0x0005e6000c101d10 */
.L_x_2490:
[----:B------:R-:W-:Y:S05]  /*5d40*/  BSYNC.RECONVERGENT B0 ;  /* 0x0000000000007941 */ /* 0x000fea0003800200 */
.L_x_2489:
        /* <DEDUP_REMOVED lines=12> */
[--C-:B0-2---:R-:W-:Y:S01]  /*5e10*/  FFMA.FTZ R129, R4, UR8, R148.reuse ;  /* 0x0000000804817c23 */ /* 0x105fe20008010094 */
        /* <DEDUP_REMOVED lines=32> */
.L_x_2503:
        /* <DEDUP_REMOVED lines=26> */
[----:B0-2---:R-:W-:Y:S02]  /*61c0*/  F2FP.F16.F32.PACK_AB R145, R139, R138 ;  /* 0x0000008a8b91723e */ /* 0x005fe400000000ff */
[----:B------:R-:W-:Y:S01]  /*61d0*/  F2FP.F16.F32.PACK_AB R144, R137, R136 ;  /* 0x000000888990723e */ /* 0x000fe200000000ff */
[----:B------:R-:W-:Y:S06]  /*61e0*/  BRA `(.L_x_2504) ;  /* 0x0000000c00187947 */ /* 0x000fec0003800000 */
.L_x_2502:
        /* <DEDUP_REMOVED lines=36> */
.L_x_2505:
        /* <DEDUP_REMOVED lines=29> */
.L_x_2501:
[----:B0-2---:R-:W0:Y:S02]  /*6600*/  LDC.64 R144, c[0x0][0x478] ;  /* 0x00011e00ff907b82 */ /* 0x005e240000000a00 */
        /* <DEDUP_REMOVED lines=39> */
.L_x_2507:
        /* <DEDUP_REMOVED lines=29> */
.L_x_2506:
        /* <DEDUP_REMOVED lines=36> */
.L_x_2508:
        /* <DEDUP_REMOVED lines=28> */
.L_x_2504:
        /* <DEDUP_REMOVED lines=14> */
.L_x_2500:
[----:B------:R-:W-:Y:S05]  /*6f30*/  BSYNC.RECONVERGENT B0 ;  /* 0x0000000000007941 */ /* 0x000fea0003800200 */
.L_x_2499:
        /* <DEDUP_REMOVED lines=15> */
[--C-:B0-23--:R-:W-:Y:S01]  /*7030*/  FFMA.FTZ R128, R15, UR8, R148.reuse ;  /* 0x000000080f807c23 */ /* 0x10dfe20008010094 */
        /* <DEDUP_REMOVED lines=29> */
.L_x_2513:
        /* <DEDUP_REMOVED lines=26> */
[----:B0-23--:R-:W-:Y:S02]  /*73b0*/  F2FP.F16.F32.PACK_AB R145, R139, R138 ;  /* 0x0000008a8b91723e */ /* 0x00dfe400000000ff */
[----:B------:R-:W-:Y:S01]  /*73c0*/  F2FP.F16.F32.PACK_AB R144, R137, R136 ;  /* 0x000000888990723e */ /* 0x000fe200000000ff */
[----:B------:R-:W-:Y:S06]  /*73d0*/  BRA `(.L_x_2514) ;  /* 0x0000000c00187947 */ /* 0x000fec0003800000 */
.L_x_2512:
[----:B------:R-:W-:-:S04]  /*73e0*/  UISETP.NE.U32.AND UP0, UPT, UR4, URZ, UPT ;  /* 0x000000ff0400728c */ /* 0x000fc8000bf05070 */
[----:B------:R-:W-:-:S09]  /*73f0*/  UISETP.NE.AND.EX UP0, UPT, UR5, URZ, UPT, UP0 ;  /* 0x000000ff0500728c */ /* 0x000fd2000bf05300 */
[----:B------:R-:W-:Y:S05]  /*7400*/  BRA.U !UP0, `(.L_x_2515) ;  /* 0x0000000108847547 */ /* 0x000fea000b800000 */
[--C-:B0-23--:R-:W-:Y:S01]  /*7410*/  FFMA.FTZ R130, R7, UR8, R148.reuse ;  /* 0x0000000807827c23 */ /* 0x10dfe20008010094 */
        /* <DEDUP_REMOVED lines=25> */
[----:B------:R-:W-:Y:S02]  /*75b0*/  F2FP.F16.F32.PACK_AB R147, R130, R128 ;  /* 0x000000808293723e */ /* 0x000fe400000000ff */
[----:B------:R-:W-:Y:S02]  /*75c0*/  F2FP.F16.F32.PACK_AB R146, R131, R129 ;  /* 0x000000818392723e */ /* 0x000fe400000000ff */
[----:B------:R-:W-:Y:S02]  /*75d0*/  MOV R131, R147 ;  /* 0x0000009300837202 */ /* 0x000fe40000000f00 */
[----:B------:R-:W-:Y:S02]  /*75e0*/  MOV R130, R146 ;  /* 0x0000009200827202 */ /* 0x000fe40000000f00 */
[----:B------:R-:W-:Y:S02]  /*75f0*/  MOV R129, R145 ;  /* 0x0000009100817202 */ /* 0x000fe40000000f00 */
[----:B------:R-:W-:Y:S01]  /*7600*/  MOV R128, R144 ;  /* 0x0000009000807202 */ /* 0x000fe20000000f00 */
[----:B------:R-:W-:Y:S06]  /*7610*/  BRA `(.L_x_2514) ;  /* 0x0000000800887947 */ /* 0x000fec0003800000 */
.L_x_2515:
        /* <DEDUP_REMOVED lines=21> */
[--C-:B------:R-:W-:Y:S01]  /*7770*/  FFMA.FTZ R147, R143, UR8, R148.reuse ;  /* 0x000000088f937c23 */ /* 0x100fe20008010094 */
[----:B------:R-:W-:-:S03]  /*7780*/  FFMA.FTZ R148, R180, UR8, R148 ;  /* 0x00000008b4947c23 */ /* 0x000fc60008010094 */
[----:B------:R-:W-:Y:S01]  /*7790*/  FADD.FTZ R147, R188, -R147 ;  /* 0x80000093bc937221 */ /* 0x000fe20000010000 */
[----:B------:R-:W-:-:S03]  /*77a0*/  FADD.FTZ R148, R181, -R148 ;  /* 0x80000094b5947221 */ /* 0x000fc60000010000 */
[----:B------:R-:W-:Y:S01]  /*77b0*/  FFMA.FTZ R147, R147, UR23, R35 ;  /* 0x0000001793937c23 */ /* 0x000fe20008010023 */
[----:B------:R-:W-:-:S05]  /*77c0*/  FFMA.FTZ R148, R148, UR23, R34 ;  /* 0x0000001794947c23 */ /* 0x000fca0008010022 */
[----:B------:R-:W-:Y:S01]  /*77d0*/  F2FP.F16.F32.PACK_AB R147, R147, R148 ;  /* 0x000000949393723e */ /* 0x000fe200000000ff */
[----:B------:R-:W-:Y:S06]  /*77e0*/  BRA `(.L_x_2514) ;  /* 0x0000000800147947 */ /* 0x000fec0003800000 */
.L_x_2511:
[----:B0-23--:R-:W0:Y:S02]  /*77f0*/  LDC.64 R144, c[0x0][0x478] ;  /* 0x00011e00ff907b82 */ /* 0x00de240000000a00 */
        /* <DEDUP_REMOVED lines=39> */
.L_x_2517:
        /* <DEDUP_REMOVED lines=29> */
.L_x_2516:
        /* <DEDUP_REMOVED lines=36> */
.L_x_2518:
        /* <DEDUP_REMOVED lines=28> */
.L_x_2514:
        /* <DEDUP_REMOVED lines=11> */
[----:B--2---:R-:W-:-:S05]  /*80f0*/  @P0 IMAD.WIDE.U32 R144, R2, R144, UR26 ;  /* 0x0000001a02900e25 */ /* 0x004fca000f8e0090 */
[----:B------:R4:W-:Y:S02]  /*8100*/  @P5 STG.E.128 desc[UR16][R144.64], R128 ;  /* 0x0000008090005986 */ /* 0x0009e4000c101d10 */
.L_x_2510:
[----:B------:R-:W-:Y:S05]  /*8110*/  BSYNC.RECONVERGENT B0 ;  /* 0x0000000000007941 */ /* 0x000fea0003800200 */
.L_x_2509:
[----:B------:R-:W-:Y:S01]  /*8120*/  UPLOP3.LUT UP1, UPT, UPT, UPT, UP1, 0x40, 0x4 ;  /* 0x000000000004789c */ /* 0x000fe20003f2e810 */
[----:B------:R-:W-:Y:S10]  /*8130*/  BRA.U !UP3, `(.L_x_2519) ;  /* 0xffffff8d0b287547 */ /* 0x000ff4000b83ffff */
.L_x_2468:
[----:B------:R-:W0:Y:S01]  /*8140*/  S2UR UR4, SR_CTAID.X ;  /* 0x00000000000479c3 */ /* 0x000e220000002500 */
[----:B------:R-:W-:Y:S01]  /*8150*/  BSSY.RECONVERGENT B0, `(.L_x_2520) ;  /* 0x0000022000007945 */ /* 0x000fe20003800200 */
[----:B0-----:R-:W-:-:S06]  /*8160*/  UIMAD UR4, UR4, UR10, URZ ;  /* 0x0000000a040472a4 */ /* 0x001fcc000f8e02ff */
[----:B------:R-:W-:-:S04]  /*8170*/  MOV R0, UR4 ;  /* 0x0000000400007c02 */ /* 0x000fc80008000f00 */
[----:B------:R-:W-:Y:S01]  /*8180*/  LEA.HI R153, R0, R153, RZ, 0x1d ;  /* 0x0000009900997211 */ /* 0x000fe200078fe8ff */
[----:B------:R-:W-:Y:S06]  /*8190*/  @!P4 BRA `(.L_x_2521) ;  /* 0x000000000074c947 */ /* 0x000fec0003800000 */
[----:B------:R-:W2:Y:S01]  /*81a0*/  LDL.LU R156, [R1] ;  /* 0x00000000019c7983 */ /* 0x000ea20000300800 */
[----:B------:R-:W0:Y:S03]  /*81b0*/  LDC.64 R2, c[0x0][0x440] ;  /* 0x00011000ff027b82 */ /* 0x000e260000000a00 */
[----:B------:R-:W2:Y:S04]  /*81c0*/  LDL.LU R157, [R1+0x4] ;  /* 0x00000400019d7983 */ /* 0x000ea80000300800 */
[----:B------:R-:W2:Y:S01]  /*81d0*/  LDL.LU R158, [R1+0x8] ;  /* 0x00000800019e7983 */ /* 0x000ea20000300800 */
[----:B------:R-:W1:Y:S03]  /*81e0*/  LDC.64 R4, c[0x0][0x448] ;  /* 0x00011200ff047b82 */ /* 0x000e660000000a00 */
[----:B------:R-:W2:Y:S04]  /*81f0*/  LDL.LU R159, [R1+0xc] ;  /* 0x00000c00019f7983 */ /* 0x000ea80000300800 */
[----:B------:R-:W2:Y:S01]  /*8200*/  LDL.LU R148, [R1+0x80] ;  /* 0x0000800001947983 */ /* 0x000ea20000300800 */
[----:B------:R-:W1:Y:S03]  /*8210*/  LDC.64 R6, c[0x0][0x450] ;  /* 0x00011400ff067b82 */ /* 0x000e660000000a00 */
[----:B------:R-:W2:Y:S04]  /*8220*/  LDL.LU R149, [R1+0x84] ;  /* 0x0000840001957983 */ /* 0x000ea80000300800 */
[----:B------:R-:W2:Y:S01]  /*8230*/  LDL.LU R150, [R1+0x88] ;  /* 0x0000880001967983 */ /* 0x000ea20000300800 */
[----:B------:R-:W1:Y:S03]  /*8240*/  LDC.64 R8, c[0x0][0x458] ;  /* 0x00011600ff087b82 */ /* 0x000e660000000a00 */
[----:B------:R-:W2:Y:S04]  /*8250*/  LDL.LU R151, [R1+0x8c] ;  /* 0x00008c0001977983 */ /* 0x000ea80000300800 */
[----:B--234-:R-:W2:Y:S04]  /*8260*/  LDL.LU R144, [R1+0x70] ;  /* 0x0000700001907983 */ /* 0x01cea80000300800 */
[----:B------:R-:W2:Y:S04]  /*8270*/  LDL.LU R145, [R1+0x74] ;  /* 0x0000740001917983 */ /* 0x000ea80000300800 */
[----:B------:R-:W2:Y:S04]  /*8280*/  LDL.LU R146, [R1+0x78] ;  /* 0x0000780001927983 */ /* 0x000ea80000300800 */
[----:B------:R-:W2:Y:S01]  /*8290*/  LDL.LU R147, [R1+0x7c] ;  /* 0x00007c0001937983 */ /* 0x000ea20000300800 */
[----:B0-----:R-:W-:-:S04]  /*82a0*/  IMAD.WIDE.U32 R2, R153, 0x20, R2 ;  /* 0x0000002099027825 */ /* 0x001fc800078e0002 */
[C---:B-1----:R-:W-:Y:S01]  /*82b0*/  IMAD.WIDE.U32 R4, R153.reuse, 0x20, R4 ;  /* 0x0000002099047825 */ /* 0x042fe200078e0004 */
[----:B------:R0:W-:Y:S03]  /*82c0*/  STG.E.128 desc[UR16][R2.64+0x10], R248 ;  /* 0x000010f802007986 */ /* 0x0001e6000c101d10 */
[----:B------:R-:W-:-:S04]  /*82d0*/  IMAD.WIDE.U32 R6, R153, 0x20, R6 ;  /* 0x0000002099067825 */ /* 0x000fc800078e0006 */
[C---:B------:R-:W-:Y:S01]  /*82e0*/  IMAD.WIDE.U32 R8, R153.reuse, 0x20, R8 ;  /* 0x0000002099087825 */ /* 0x040fe200078e0008 */
[----:B------:R-:W-:Y:S01]  /*82f0*/  IADD3 R153, PT, PT, R153, 0x100, RZ ;  /* 0x0000010099997810 */ /* 0x000fe20007ffe0ff */
[----:B------:R0:W-:Y:S04]  /*8300*/  STG.E.128 desc[UR16][R2.64], R156 ;  /* 0x0000009c02007986 */ /* 0x0001e8000c101d10 */
[----:B------:R0:W-:Y:S04]  /*8310*/  STG.E.128 desc[UR16][R4.64], R148 ;  /* 0x0000009404007986 */ /* 0x0001e8000c101d10 */
[----:B--2---:R0:W-:Y:S04]  /*8320*/  STG.E.128 desc[UR16][R4.64+0x10], R144 ;  /* 0x0000109004007986 */ /* 0x0041e8000c101d10 */
[----:B------:R0:W-:Y:S04]  /*8330*/  STG.E.128 desc[UR16][R6.64], R92 ;  /* 0x0000005c06007986 */ /* 0x0001e8000c101d10 */
[----:B------:R0:W-:Y:S04]  /*8340*/  STG.E.128 desc[UR16][R6.64+0x10], R88 ;  /* 0x0000105806007986 */ /* 0x0001e8000c101d10 */
[----:B------:R0:W-:Y:S04]  /*8350*/  STG.E.128 desc[UR16][R8.64], R220 ;  /* 0x000000dc08007986 */ /* 0x0001e8000c101d10 */
[----:B------:R0:W-:Y:S02]  /*8360*/  STG.E.128 desc[UR16][R8.64+0x10], R216 ;  /* 0x000010d808007986 */ /* 0x0001e4000c101d10 */
.L_x_2521:
[----:B------:R-:W-:Y:S05]  /*8370*/  BSYNC.RECONVERGENT B0 ;  /* 0x0000000000007941 */ /* 0x000fea0003800200 */
.L_x_2520:
        /* <DEDUP_REMOVED lines=27> */
.L_x_2523:
[----:B------:R-:W-:Y:S05]  /*8530*/  BSYNC.RECONVERGENT B0 ;  /* 0x0000000000007941 */ /* 0x000fea0003800200 */
.L_x_2522:
        /* <DEDUP_REMOVED lines=27> */
.L_x_2525:
[----:B------:R-:W-:Y:S05]  /*86f0*/  BSYNC.RECONVERGENT B0 ;  /* 0x0000000000007941 */ /* 0x000fea0003800200 */
.L_x_2524:
[----:B------:R-:W-:Y:S05]  /*8700*/  @!P3 EXIT ;  /* 0x000000000000b94d */ /* 0x000fea0003800000 */
        /* <DEDUP_REMOVED lines=25> */
.L_x_2526:
        /* <DEDUP_REMOVED lines=14> */
.L_x_4868:


//--------------------- .text._ZN10layer_norm31ln_parallel_residual_bwd_kernelINS_13Kernel_traitsI6__halfS2_fS2_fjLj8192ELj1ELj1ELj8ELj16ENS_18Kernel_traits_baseILj8192ES2_S2_fS2_fjLj256EEEEELb0ELb0ELb1EEEvNS_9BwdParamsE --------------------------
	.section	.text._ZN10layer_norm31ln_parallel_residual_bwd_kernelINS_13Kernel_traitsI6__halfS2_fS2_fjLj8192ELj1ELj1ELj8ELj16ENS_18Kernel_traits_baseILj8192ES2_S2_fS2_fjLj256EEEEELb0ELb0ELb1EEEvNS_9BwdParamsE,"ax",@progbits
	.align	128
        .global         _ZN10layer_norm31ln_parallel_residual_bwd_kernelINS_13Kernel_traitsI6__halfS2_fS2_fjLj8192ELj1ELj1ELj8ELj16ENS_18Kernel_traits_baseILj8192ES2_S2_fS2_fjLj256EEEEELb0ELb0ELb1EEEvNS_9BwdParamsE
        .type           _ZN10layer_norm31ln_parallel_residual_bwd_kernelINS_13Kernel_traitsI6__halfS2_fS2_fjLj8192ELj1ELj1ELj8ELj16ENS_18Kernel_traits_baseILj8192ES2_S2_fS2_fjLj256EEEEELb0ELb0ELb1EEEvNS_9BwdParamsE,@function
        .size           _ZN10layer_norm31ln_parallel_residual_bwd_kernelINS_13Kernel_traitsI6__halfS2_fS2_fjLj8192ELj1ELj1ELj8ELj16ENS_18Kernel_traits_baseILj8192ES2_S2_fS2_fjLj256EEEEELb0ELb0ELb1EEEvNS_9BwdParamsE,(.L_x_4869 - _ZN10layer_norm31ln_parallel_residual_bwd_kernelINS_13Kernel_traitsI6__halfS2_fS2_fjLj8192ELj1ELj1ELj8ELj16ENS_18Kernel_traits_baseILj8192ES2_S2_fS2_fjLj256EEEEELb0ELb0ELb1EEEvNS_9BwdParamsE)
        .other          _ZN10layer_norm31ln_parallel_residual_bwd_kernelINS_13Kernel_traitsI6__halfS2_fS2_fjLj8192ELj1ELj1ELj8ELj16ENS_18Kernel_traits_baseILj8192ES2_S2_fS2_fjLj256EEEEELb0ELb0ELb1EEEvNS_9BwdParamsE,@"STO_CUDA_ENTRY STV_DEFAULT"
_ZN10layer_norm31ln_parallel_residual_bwd_kernelINS_13Kernel_traitsI6__halfS2_fS2_fjLj8192ELj1ELj1ELj8ELj16ENS_18Kernel_traits_baseILj8192ES2_S2_fS2_fjLj256EEEEELb0ELb0ELb1EEEvNS_9BwdParamsE:
.text._ZN10layer_norm31ln_parallel_residual_bwd_kernelINS_13Kernel_traitsI6__halfS2_fS2_fjLj8192ELj1ELj1ELj8ELj16ENS_18Kernel_traits_baseILj8192ES2_S2_fS2_fjLj256EEEEELb0ELb0ELb1EEEvNS_9BwdParamsE:
        /* <DEDUP_REMOVED lines=103> */
[----:B------:R-:W-:Y:S02]  /*0670*/  MOV R205, RZ ;  /* 0x000000ff00cd7202 */ /* 0x000fe40000000f00 */
        /* <DEDUP_REMOVED lines=14> */
[----:B------:R0:W5:Y:S01]  /*0760*/  LDG.E.128 R8, desc[UR14][R2.64+0x3000] ;  /* 0x0030000e02087981 */ /* 0x000162000c1e1d00 */
[----:B------:R-:W-:Y:S02]  /*0770*/  CS2R R166, SRZ ;  /* 0x0000000000a67805 */ /* 0x000fe4000001ff00 */
[----:B------:R-:W-:Y:S02]  /*0780*/  CS2R R164, SRZ ;  /* 0x0000000000a47805 */ /* 0x000fe4000001ff00 */
[----:B------:R-:W-:Y:S01]  /*0790*/  CS2R R162, SRZ ;  /* 0x0000000000a27805 */ /* 0x000fe2000001ff00 */
[----:B------:R-:W5:Y:S01]  /*07a0*/  LDG.E.128 R4, desc[UR14][R12.64+0x3000] ;  /* 0x0030000e0c047981 */ /* 0x000f62000c1e1d00 */
        /* <DEDUP_REMOVED lines=27> */
[----:B------:R-:W1:Y:S01]  /*0960*/  LDCU UR21, c[0x0][0x388] ;  /* 0x00007100ff1577ac */ /* 0x000e620008000800 */
        /* <DEDUP_REMOVED lines=9> */
[----:B0-----:R-:W-:Y:S02]  /*0a00*/  HADD2.F32 R2, -RZ, R36.H1_H1 ;  /* 0x30000024ff027230 */ /* 0x001fe40000004100 */
[--C-:B------:R-:W-:Y:S01]  /*0a10*/  HADD2.F32 R3, -RZ, R37.reuse.H0_H0 ;  /* 0x20000025ff037230 */ /* 0x100fe20000004100 */
[----:B------:R0:W-:Y:S04]  /*0a20*/  STL [R1+0xf8], R0 ;  /* 0x0000f80001007387 */ /* 0x0001e80000100800 */
[----:B------:R3:W-:Y:S01]  /*0a30*/  STL [R1+0xf0], R2 ;  /* 0x0000f00201007387 */ /* 0x0007e20000100800 */
[----:B0-----:R-:W-:-:S03]  /*0a40*/  HADD2.F32 R0, -RZ, R37.H1_H1 ;  /* 0x30000025ff007230 */ /* 0x001fc60000004100 */
[----:B------:R0:W-:Y:S01]  /*0a50*/  STL [R1+0xe8], R3 ;  /* 0x0000e80301007387 */ /* 0x0001e20000100800 */
[----:B---3--:R-:W-:-:S03]  /*0a60*/  HADD2.F32 R2, -RZ, R38.H0_H0 ;  /* 0x20000026ff027230 */ /* 0x008fc60000004100 */
[----:B------:R3:W-:Y:S01]  /*0a70*/  STL [R1+0xe0], R0 ;  /* 0x0000e00001007387 */ /* 0x0007e20000100800 */
[----:B0-----:R-:W-:-:S03]  /*0a80*/  HADD2.F32 R3, -RZ, R38.H1_H1 ;  /* 0x30000026ff037230 */ /* 0x001fc60000004100 */
[----:B------:R0:W-:Y:S01]  /*0a90*/  STL [R1+0xd8], R2 ;  /* 0x0000d80201007387 */ /* 0x0001e20000100800 */
[----:B---3--:R-:W-:-:S03]  /*0aa0*/  HADD2.F32 R0, -RZ, R39.H0_H0 ;  /* 0x20000027ff007230 */ /* 0x008fc60000004100 */
[----:B------:R4:W-:Y:S04]  /*0ab0*/  STL [R1+0xd0], R3 ;  /* 0x0000d00301007387 */ /* 0x0009e80000100800 */
[----:B------:R3:W-:Y:S01]  /*0ac0*/  STL [R1+0xc8], R0 ;  /* 0x0000c80001007387 */ /* 0x0007e20000100800 */
[----:B0-----:R-:W-:Y:S02]  /*0ad0*/  HADD2.F32 R2, -RZ, R39.H1_H1 ;  /* 0x30000027ff027230 */ /* 0x001fe40000004100 */
[----:B----4-:R-:W-:-:S03]  /*0ae0*/  HADD2.F32 R3, -RZ, R32.H0_H0 ;  /* 0x20000020ff037230 */ /* 0x010fc60000004100 */
[----:B------:R0:W-:Y:S01]  /*0af0*/  STL [R1+0xc0], R2 ;  /* 0x0000c00201007387 */ /* 0x0001e20000100800 */
[----:B---3--:R-:W-:-:S03]  /*0b00*/  HADD2.F32 R0, -RZ, R32.H1_H1 ;  /* 0x30000020ff007230 */ /* 0x008fc60000004100 */
[----:B------:R3:W-:Y:S04]  /*0b10*/  STL [R1+0xf4], R3 ;  /* 0x0000f40301007387 */ /* 0x0007e80000100800 */
[----:B------:R4:W-:Y:S01]  /*0b20*/  STL [R1+0xec], R0 ;  /* 0x0000ec0001007387 */ /* 0x0009e20000100800 */
[--C-:B0-----:R-:W-:Y:S02]  /*0b30*/  HADD2.F32 R2, -RZ, R33.reuse.H0_H0 ;  /* 0x20000021ff027230 */ /* 0x101fe40000004100 */
[----:B---3--:R-:W-:-:S03]  /*0b40*/  HADD2.F32 R3, -RZ, R33.H1_H1 ;  /* 0x30000021ff037230 */ /* 0x008fc60000004100 */
[----:B------:R0:W-:Y:S01]  /*0b50*/  STL [R1+0xe4], R2 ;  /* 0x0000e40201007387 */ /* 0x0001e20000100800 */
[----:B----4-:R-:W-:-:S03]  /*0b60*/  HADD2.F32 R0, -RZ, R34.H0_H0 ;  /* 0x20000022ff007230 */ /* 0x010fc60000004100 */
[----:B------:R3:W-:Y:S04]  /*0b70*/  STL [R1+0xdc], R3 ;  /* 0x0000dc0301007387 */ /* 0x0007e80000100800 */
[----:B------:R4:W-:Y:S01]  /*0b80*/  STL [R1+0xd4], R0 ;  /* 0x0000d40001007387 */ /* 0x0009e20000100800 */
[----:B0-----:R-:W-:Y:S02]  /*0b90*/  HADD2.F32 R2, -RZ, R34.H1_H1 ;  /* 0x30000022ff027230 */ /* 0x001fe40000004100 */
[----:B---3--:R-:W-:-:S03]  /*0ba0*/  HADD2.F32 R3, -RZ, R35.H0_H0 ;  /* 0x20000023ff037230 */ /* 0x008fc60000004100 */
[----:B------:R2:W-:Y:S01]  /*0bb0*/  STL [R1+0xcc], R2 ;  /* 0x0000cc0201007387 */ /* 0x0005e20000100800 */
[----:B----4-:R-:W-:-:S03]  /*0bc0*/  HADD2.F32 R0, -RZ, R35.H1_H1 ;  /* 0x30000023ff007230 */ /* 0x010fc60000004100 */
[----:B------:R0:W-:Y:S04]  /*0bd0*/  STL [R1+0xc4], R3 ;  /* 0x0000c40301007387 */ /* 0x0001e80000100800 */
[----:B------:R3:W-:Y:S01]  /*0be0*/  STL [R1+0xbc], R0 ;  /* 0x0000bc0001007387 */ /* 0x0007e20000100800 */
[--C-:B--2---:R-:W-:Y:S02]  /*0bf0*/  HADD2.F32 R2, -RZ, R28.reuse.H0_H0 ;  /* 0x2000001cff027230 */ /* 0x104fe40000004100 */
[----:B0-----:R-:W-:-:S03]  /*0c00*/  HADD2.F32 R3, -RZ, R28.H1_H1 ;  /* 0x3000001cff037230 */ /* 0x001fc60000004100 */
[----:B------:R0:W-:Y:S01]  /*0c10*/  STL [R1+0xb8], R2 ;  /* 0x0000b80201007387 */ /* 0x0001e20000100800 */
[----:B---3--:R-:W-:-:S03]  /*0c20*/  HADD2.F32 R0, -RZ, R29.H0_H0 ;  /* 0x2000001dff007230 */ /* 0x008fc60000004100 */
[----:B------:R2:W-:Y:S04]  /*0c30*/  STL [R1+0xb0], R3 ;  /* 0x0000b00301007387 */ /* 0x0005e80000100800 */
[----:B------:R3:W-:Y:S01]  /*0c40*/  STL [R1+0xa8], R0 ;  /* 0x0000a80001007387 */ /* 0x0007e20000100800 */
[----:B0-----:R-:W-:Y:S02]  /*0c50*/  HADD2.F32 R2, -RZ, R29.H1_H1 ;  /* 0x3000001dff027230 */ /* 0x001fe40000004100 */
[----:B--2---:R-:W-:-:S03]  /*0c60*/  HADD2.F32 R3, -RZ, R30.H0_H0 ;  /* 0x2000001eff037230 */ /* 0x004fc60000004100 */
[----:B------:R0:W-:Y:S01]  /*0c70*/  STL [R1+0xa0], R2 ;  /* 0x0000a00201007387 */ /* 0x0001e20000100800 */
[----:B---3--:R-:W-:-:S03]  /*0c80*/  HADD2.F32 R0, -RZ, R30.H1_H1 ;  /* 0x3000001eff007230 */ /* 0x008fc60000004100 */
[----:B------:R2:W-:Y:S04]  /*0c90*/  STL [R1+0x98], R3 ;  /* 0x0000980301007387 */ /* 0x0005e80000100800 */
[----:B------:R5:W-:Y:S01]  /*0ca0*/  STL [R1+0x90], R0 ;  /* 0x0000900001007387 */ /* 0x000be20000100800 */
[--C-:B0-----:R-:W-:Y:S02]  /*0cb0*/  HADD2.F32 R2, -RZ, R31.reuse.H0_H0 ;  /* 0x2000001fff027230 */ /* 0x101fe40000004100 */
[----:B--2---:R-:W-:-:S03]  /*0cc0*/  HADD2.F32 R3, -RZ, R31.H1_H1 ;  /* 0x3000001fff037230 */ /* 0x004fc60000004100 */
[----:B------:R0:W-:Y:S01]  /*0cd0*/  STL [R1+0x88], R2 ;  /* 0x0000880201007387 */ /* 0x0001e20000100800 */
[----:B-----5:R-:W-:-:S03]  /*0ce0*/  HADD2.F32 R0, -RZ, R24.H0_H0 ;  /* 0x20000018ff007230 */ /* 0x020fc60000004100 */
        /* <DEDUP_REMOVED lines=11> */
[----:B---3--:R-:W-:-:S03]  /*0da0*/  HADD2.F32 R0, -RZ, R27.H0_H0 ;  /* 0x2000001bff007230 */ /* 0x008fc60000004100 */
[----:B------:R-:W-:Y:S04]  /*0db0*/  STL [R1+0x8c], R3 ;  /* 0x00008c0301007387 */ /* 0x000fe80000100800 */
[----:B------:R2:W-:Y:S01]  /*0dc0*/  STL [R1+0x84], R0 ;  /* 0x0000840001007387 */ /* 0x0005e20000100800 */
[----:B0-----:R-:W-:-:S05]  /*0dd0*/  HADD2.F32 R2, -RZ, R27.H1_H1 ;  /* 0x3000001bff027230 */ /* 0x001fca0000004100 */
[----:B------:R0:W-:Y:S01]  /*0de0*/  STL [R1+0x7c], R2 ;  /* 0x00007c0201007387 */ /* 0x0001e20000100800 */
[----:B--2---:R-:W-:Y:S02]  /*0df0*/  HADD2.F32 R0, -RZ, R20.H0_H0 ;  /* 0x20000014ff007230 */ /* 0x004fe40000004100 */
[----:B------:R-:W-:-:S03]  /*0e00*/  HADD2.F32 R3, -RZ, R21.H0_H0 ;  /* 0x20000015ff037230 */ /* 0x000fc60000004100 */
[----:B------:R2:W-:Y:S01]  /*0e10*/  STL [R1+0x78], R0 ;  /* 0x0000780001007387 */ /* 0x0005e20000100800 */
[----:B0-----:R-:W-:-:S05]  /*0e20*/  HADD2.F32 R2, -RZ, R20.H1_H1 ;  /* 0x30000014ff027230 */ /* 0x001fca0000004100 */
[----:B------:R0:W-:Y:S01]  /*0e30*/  STL [R1+0x70], R2 ;  /* 0x0000700201007387 */ /* 0x0001e20000100800 */
[----:B--2---:R-:W-:-:S03]  /*0e40*/  HADD2.F32 R0, -RZ, R21.H1_H1 ;  /* 0x30000015ff007230 */ /* 0x004fc60000004100 */
        /* <DEDUP_REMOVED lines=38> */
[----:B------:R2:W-:Y:S04]  /*10b0*/  STL [R1+0x10], R3 ;  /* 0x0000100301007387 */ /* 0x0005e80000100800 */
[----:B------:R3:W-:Y:S01]  /*10c0*/  STL [R1+0x8], R0 ;  /* 0x0000080001007387 */ /* 0x0007e20000100800 */
[----:B0-----:R-:W-:Y:S02]  /*10d0*/  HADD2.F32 R2, -RZ, R11.H1_H1 ;  /* 0x3000000bff027230 */ /* 0x001fe40000004100 */
[--C-:B--2---:R-:W-:Y:S02]  /*10e0*/  HADD2.F32 R3, -RZ, R4.reuse.H1_H1 ;  /* 0x30000004ff037230 */ /* 0x104fe40000004100 */
[----:B---3--:R-:W-:Y:S01]  /*10f0*/  HADD2.F32 R0, -RZ, R4.H0_H0 ;  /* 0x20000004ff007230 */ /* 0x008fe20000004100 */
[----:B------:R0:W-:Y:S04]  /*1100*/  STL [R1], R2 ;  /* 0x0000000201007387 */ /* 0x0001e80000100800 */
[----:B------:R2:W-:Y:S01]  /*1110*/  STL [R1+0x34], R0 ;  /* 0x0000340001007387 */ /* 0x0005e20000100800 */
[----:B0-----:R-:W-:-:S03]  /*1120*/  HADD2.F32 R2, -RZ, R5.H0_H0 ;  /* 0x20000005ff027230 */ /* 0x001fc60000004100 */
[----:B------:R0:W-:Y:S01]  /*1130*/  STL [R1+0x2c], R3 ;  /* 0x00002c0301007387 */ /* 0x0001e20000100800 */
[----:B--2---:R-:W-:-:S03]  /*1140*/  HADD2.F32 R0, -RZ, R5.H1_H1 ;  /* 0x30000005ff007230 */ /* 0x004fc60000004100 */
[----:B------:R2:W-:Y:S04]  /*1150*/  STL [R1+0x24], R2 ;  /* 0x0000240201007387 */ /* 0x0005e80000100800 */
[----:B------:R3:W-:Y:S01]  /*1160*/  STL [R1+0x1c], R0 ;  /* 0x00001c0001007387 */ /* 0x0007e20000100800 */
[--C-:B0-----:R-:W-:Y:S02]  /*1170*/  HADD2.F32 R3, -RZ, R6.reuse.H0_H0 ;  /* 0x20000006ff037230 */ /* 0x101fe40000004100 */
[----:B--2---:R-:W-:-:S03]  /*1180*/  HADD2.F32 R2, -RZ, R6.H1_H1 ;  /* 0x30000006ff027230 */ /* 0x004fc60000004100 */
[----:B------:R-:W-:Y:S01]  /*1190*/  STL [R1+0x14], R3 ;  /* 0x0000140301007387 */ /* 0x000fe20000100800 */
[----:B---3--:R-:W-:-:S03]  /*11a0*/  HADD2.F32 R0, -RZ, R7.H0_H0 ;  /* 0x20000007ff007230 */ /* 0x008fc60000004100 */
[----:B------:R-:W-:Y:S01]  /*11b0*/  STL [R1+0xc], R2 ;  /* 0x00000c0201007387 */ /* 0x000fe20000100800 */
[----:B------:R-:W-:-:S03]  /*11c0*/  HADD2.F32 R250, -RZ, R7.H1_H1 ;  /* 0x30000007fffa7230 */ /* 0x000fc60000004100 */
[----:B------:R0:W-:Y:S02]  /*11d0*/  STL [R1+0x4], R0 ;  /* 0x0000040001007387 */ /* 0x0001e40000100800 */
[----:B01----:R-:W-:-:S07]  /*11e0*/  MOV R0, RZ ;  /* 0x000000ff00007202 */ /* 0x003fce0000000f00 */
.L_x_2562:
[----:B------:R-:W-:Y:S01]  /*11f0*/  UIMAD.WIDE UR6, UR4, 0x4, UR16 ;  /* 0x00000004040678a5 */ /* 0x000fe2000f8e0210 */
[----:B0-----:R-:W0:Y:S01]  /*1200*/  LDC.64 R100, c[0x0][0x3a8] ;  /* 0x0000ea00ff647b82 */ /* 0x001e220000000a00 */
[----:B------:R-:W-:Y:S01]  /*1210*/  UIMAD UR5, UR4, UR21, URZ ;  /* 0x00000015040572a4 */ /* 0x000fe2000f8e02ff */
[----:B------:R-:W2:Y:S03]  /*1220*/  LDL R196, [R1+0xf4] ;  /* 0x0000f40001c47983 */ /* 0x000ea60000100800 */
[----:B------:R-:W-:Y:S01]  /*1230*/  MOV R2, UR6 ;  /* 0x0000000600027c02 */ /* 0x000fe20008000f00 */
[----:B------:R-:W3:Y:S02]  /*1240*/  LDL R195, [R1+0xf8] ;  /* 0x0000f80001c37983 */ /* 0x000ee40000100800 */
[----:B------:R-:W1:Y:S01]  /*1250*/  LDC.64 R98, c[0x0][0x430] ;  /* 0x00010c00ff627b82 */ /* 0x000e620000000a00 */
[----:B------:R-:W-:Y:S01]  /*1260*/  USHF.R.S32.HI UR6, URZ, 0x1f, UR5 ;  /* 0x0000001fff067899 */ /* 0x000fe20008011405 */
[----:B------:R-:W-:Y:S01]  /*1270*/  MOV R3, UR7 ;  /* 0x0000000700037c02 */ /* 0x000fe20008000f00 */
[----:B------:R-:W-:Y:S01]  /*1280*/  UIMAD.WIDE UR8, UR4, 0x4, UR18 ;  /* 0x00000004040878a5 */ /* 0x000fe2000f8e0212 */
[----:B------:R-:W4:Y:S01]  /*1290*/  LDL R107, [R1+0xec] ;  /* 0x0000ec00016b7983 */ /* 0x000f220000100800 */
[----:B------:R-:W-:-:S03]  /*12a0*/  ULEA.HI UR6, UR6, UR5, URZ, 0x3 ;  /* 0x0000000506067291 */ /* 0x000fc6000f8f18ff */
[----:B------:R-:W1:Y:S01]  /*12b0*/  LDC.64 R104, c[0x0][0x428] ;  /* 0x00010a00ff687b82 */ /* 0x000e620000000a00 */
[----:B------:R0:W2:Y:S02]  /*12c0*/  LDG.E R96, desc[UR14][R2.64] ;  /* 0x0000000e02607981 */ /* 0x0000a4000c1e1900 */
[----:B------:R-:W-:Y:S02]  /*12d0*/  MOV R194, UR6 ;  /* 0x0000000600c27c02 */ /* 0x000fe40008000f00 */
[----:B------:R-:W4:Y:S02]  /*12e0*/  LDL R106, [R1+0xf0] ;  /* 0x0000f000016a7983 */ /* 0x000f240000100800 */
[----:B------:R-:W-:Y:S02]  /*12f0*/  LEA.HI.SX32 R194, R194, R251, 0x1d ;  /* 0x000000fbc2c27211 */ /* 0x000fe400078feaff */
[----:B------:R-:W4:Y:S01]  /*1300*/  LDL R103, [R1+0xe4] ;  /* 0x0000e40001677983 */ /* 0x000f220000100800 */
[----:B0-----:R-:W-:-:S02]  /*1310*/  MOV R2, UR8 ;  /* 0x0000000800027c02 */ /* 0x001fc40008000f00 */
[----:B------:R-:W-:Y:S01]  /*1320*/  MOV R3, UR9 ;  /* 0x0000000900037c02 */ /* 0x000fe20008000f00 */
[C---:B------:R-:W-:Y:S01]  /*1330*/  IMAD.WIDE.U32 R76, R194.reuse, 0x20, R100 ;  /* 0x00000020c24c7825 */ /* 0x040fe200078e0064 */
[----:B------:R-:W4:Y:S04]  /*1340*/  LDL R102, [R1+0xe8] ;  /* 0x0000e80001667983 */ /* 0x000f280000100800 */
[----:B------:R0:W3:Y:S01]  /*1350*/  LDG.E R97, desc[UR14][R2.64] ;  /* 0x0000000e02617981 */ /* 0x0000e2000c1e1900 */
[----:B-1----:R-:W-:-:S03]  /*1360*/  IMAD.WIDE.U32 R68, R194, 0x10, R98 ;  /* 0x00000010c2447825 */ /* 0x002fc600078e0062 */
[----:B------:R-:W4:Y:S01]  /*1370*/  LDG.E.128 R64, desc[UR14][R76.64] ;  /* 0x0000000e4c407981 */ /* 0x000f22000c1e1d00 */
[----:B------:R-:W-:-:S03]  /*1380*/  IMAD.WIDE.U32 R72, R194, 0x10, R104 ;  /* 0x00000010c2487825 */ /* 0x000fc600078e0068 */
[----:B------:R-:W4:Y:S04]  /*1390*/  LDG.E.128 R68, desc[UR14][R68.64] ;  /* 0x0000000e44447981 */ /* 0x000f28000c1e1d00 */
[----:B------:R-:W4:Y:S04]  /*13a0*/  LDG.E.128 R72, desc[UR14][R72.64] ;  /* 0x0000000e48487981 */ /* 0x000f28000c1e1d00 */
[----:B------:R1:W-:Y:S04]  /*13b0*/  STL [R1+0xfc], R36 ;  /* 0x0000fc2401007387 */ /* 0x0003e80000100800 */
[----:B------:R-:W4:Y:S01]  /*13c0*/  LDL R197, [R1+0xdc] ;  /* 0x0000dc0001c57983 */ /* 0x000f220000100800 */
[----:B------:R-:W-:-:S02]  /*13d0*/  ISETP.NE.U32.AND P0, PT, RZ, UR22, PT ;  /* 0x00000016ff007c0c */ /* 0x000fc4000bf05070 */
[C---:B------:R-:W-:Y:S01]  /*13e0*/  IADD3 R192, PT, PT, R194.reuse, 0x100, RZ ;  /* 0x00000100c2c07810 */ /* 0x040fe20007ffe0ff */
[----:B------:R-:W4:Y:S04]  /*13f0*/  LDG.E.128 R76, desc[UR14][R76.64+0x10] ;  /* 0x0000100e4c4c7981 */ /* 0x000f28000c1e1d00 */
[----:B-1----:R-:W4:Y:S01]  /*1400*/  LDL R36, [R1+0xe0] ;  /* 0x0000e00001247983 */ /* 0x002f220000100800 */
[----:B------:R-:W-:Y:S02]  /*1410*/  ISETP.NE.AND.EX P0, PT, RZ, UR23, PT, P0 ;  /* 0x00000017ff007c0c */ /* 0x000fe4000bf05300 */
[----:B------:R-:W-:Y:S01]  /*1420*/  ISETP.NE.AND P2, PT, RZ, UR20, PT ;  /* 0x00000014ff007c0c */ /* 0x000fe2000bf45270 */
[----:B------:R-:W4:Y:S01]  /*1430*/  LDL R202, [R1+0xd4] ;  /* 0x0000d40001ca7983 */ /* 0x000f220000100800 */
[----:B------:R-:W-:-:S03]  /*1440*/  IADD3 R193, PT, PT, R194, 0x300, RZ ;  /* 0x00000300c2c17810 */ /* 0x000fc60007ffe0ff */
[----:B------:R-:W4:Y:S04]  /*1450*/  LDL R198, [R1+0xd8] ;  /* 0x0000d80001c67983 */ /* 0x000f280000100800 */
[----:B------:R-:W4:Y:S02]  /*1460*/  LDL R201, [R1+0xcc] ;  /* 0x0000cc0001c97983 */ /* 0x000f240000100800 */
[----:B0-----:R-:W0:Y:S02]  /*1470*/  @P0 LDC.64 R2, c[0x0][0x438] ;  /* 0x00010e00ff020b82 */ /* 0x001e240000000a00 */
[----:B------:R-:W4:Y:S04]  /*1480*/  LDL R200, [R1+0xd0] ;  /* 0x0000d00001c87983 */ /* 0x000f280000100800 */
[----:B------:R-:W4:Y:S01]  /*1490*/  LDL R199, [R1+0xc4] ;  /* 0x0000c40001c77983 */ /* 0x000f220000100800 */
[----:B---3--:R-:W-:Y:S01]  /*14a0*/  R2UR UR9, R97 ;  /* 0x00000000610972ca */ /* 0x008fe200000e0000 */
[----:B0-----:R-:W-:-:S02]  /*14b0*/  @P0 IMAD.WIDE.U32 R2, R192, 0x20, R2 ;  /* 0x00000020c0020825 */ /* 0x001fc400078e0002 */
[----:B------:R-:W3:Y:S01]  /*14c0*/  LDL R203, [R1+0xc0] ;  /* 0x0000c00001cb7983 */ /* 0x000ee20000100800 */
[----:B------:R-:W-:Y:S01]  /*14d0*/  IADD3 R191, PT, PT, R194, 0x200, RZ ;  /* 0x00000200c2bf7810 */ /* 0x000fe20007ffe0ff */
[----:B------:R-:W0:Y:S02]  /*14e0*/  @P0 LDC.64 R94, c[0x0][0x438] ;  /* 0x00010e00ff5e0b82 */ /* 0x000e240000000a00 */
[----:B------:R-:W5:Y:S04]  /*14f0*/  @P0 LDG.E.128 R12, desc[UR14][R2.64] ;  /* 0x0000000e020c0981 */ /* 0x000f68000c1e1d00 */
[----:B------:R1:W5:Y:S04]  /*1500*/  @P0 LDG.E.128 R16, desc[UR14][R2.64+0x10] ;  /* 0x0000100e02100981 */ /* 0x000368000c1e1d00 */
[----:B------:R-:W3:Y:S04]  /*1510*/  LDL R204, [R1+0x80] ;  /* 0x0000800001cc7983 */ /* 0x000ee80000100800 */
[----:B------:R-:W3:Y:S01]  /*1520*/  LDL R245, [R1+0x6c] ;  /* 0x00006c0001f57983 */ /* 0x000ee20000100800 */
[----:B-1----:R-:W1:Y:S01]  /*1530*/  @P0 LDC.64 R2, c[0x0][0x438] ;  /* 0x00010e00ff020b82 */ /* 0x002e620000000a00 */
[----:B--2---:R-:W-:-:S02]  /*1540*/  FSEL R96, R96, RZ, !P2 ;  /* 0x000000ff60607208 */ /* 0x004fc40005000000 */
[----:B------:R-:W2:Y:S02]  /*1550*/  LDL R252, [R1+0x10] ;  /* 0x0000100001fc7983 */ /* 0x000ea40000100800 */
[----:B------:R-:W-:Y:S01]  /*1560*/  R2UR UR5, R96 ;  /* 0x00000000600572ca */ /* 0x000fe200000e0000 */
[----:B-1----:R-:W-:-:S05]  /*1570*/  @P0 IMAD.WIDE.U32 R2, R193, 0x20, R2 ;  /* 0x00000020c1020825 */ /* 0x002fca00078e0002 */
[----:B------:R-:W5:Y:S04]  /*1580*/  @P0 LDG.E.128 R28, desc[UR14][R2.64] ;  /* 0x0000000e021c0981 */ /* 0x000f68000c1e1d00 */
[----:B------:R4:W5:Y:S03]  /*1590*/  @P0 LDG.E.128 R32, desc[UR14][R2.64+0x10] ;  /* 0x0000100e02200981 */ /* 0x000966000c1e1d00 */
[----:B----4-:R-:W-:Y:S01]  /*15a0*/  FADD.FTZ R2, R64, -UR5 ;  /* 0x8000000540027e21 */ /* 0x010fe20008010000 */
[----:B------:R-:W-:-:S03]  /*15b0*/  HADD2.F32 R64, -RZ, R68.H0_H0 ;  /* 0x20000044ff407230 */ /* 0x000fc60000004100 */
[----:B------:R-:W-:Y:S01]  /*15c0*/  FMUL.FTZ R2, R2, UR9 ;  /* 0x0000000902027c20 */ /* 0x000fe20008410000 */
[----:B------:R-:W-:Y:S02]  /*15d0*/  HADD2.F32 R3, -RZ, R72.H0_H0 ;  /* 0x20000048ff037230 */ /* 0x000fe40000004100 */
[----:B------:R-:W-:Y:S01]  /*15e0*/  FADD.FTZ R247, R64, R247 ;  /* 0x000000f740f77221 */ /* 0x000fe20000010000 */
[-C--:B------:R-:W-:Y:S01]  /*15f0*/  FFMA.FTZ R171, R2, R64.reuse, R171 ;  /* 0x0000004002ab7223 */ /* 0x080fe200000100ab */
[----:B------:R-:W-:Y:S01]  /*1600*/  FMUL.FTZ R64, R196, R64 ;  /* 0x00000040c4407220 */ /* 0x000fe20000410000 */
[----:B------:R-:W-:Y:S01]  /*1610*/  FADD.FTZ R139, R3, R139 ;  /* 0x0000008b038b7221 */ /* 0x000fe20000010000 */
[-C--:B------:R-:W-:Y:S01]  /*1620*/  FFMA.FTZ R0, R2, R3.reuse, R0 ;  /* 0x0000000302007223 */ /* 0x080fe20000010000 */
[----:B------:R-:W-:Y:S01]  /*1630*/  FADD.FTZ R65, R65, -UR5 ;  /* 0x8000000541417e21 */ /* 0x000fe20008010000 */
[----:B------:R-:W-:Y:S01]  /*1640*/  FFMA.FTZ R3, R195, R3, R64 ;  /* 0x00000003c3037223 */ /* 0x000fe20000010040 */
[----:B------:R-:W-:-:S02]  /*1650*/  HADD2.F32 R64, -RZ, R68.H1_H1 ;  /* 0x30000044ff407230 */ /* 0x000fc40000004100 */
[----:B------:R-:W-:Y:S01]  /*1660*/  FADD.FTZ R66, R66, -UR5 ;  /* 0x8000000542427e21 */ /* 0x000fe20008010000 */
[----:B------:R-:W-:Y:S02]  /*1670*/  HADD2.F32 R68, -RZ, R72.H1_H1 ;  /* 0x30000048ff447230 */ /* 0x000fe40000004100 */
[----:B------:R-:W-:Y:S01]  /*1680*/  FMUL.FTZ R72, R65, UR9 ;  /* 0x0000000941487c20 */ /* 0x000fe20008410000 */
[----:B------:R-:W-:Y:S01]  /*1690*/  FADD.FTZ R67, R67, -UR5 ;  /* 0x8000000543437e21 */ /* 0x000fe20008010000 */
[----:B------:R-:W-:Y:S01]  /*16a0*/  FMUL.FTZ R196, R66, UR9 ;  /* 0x0000000942c47c20 */ /* 0x000fe20008410000 */
[--C-:B------:R-:W-:Y:S02]  /*16b0*/  HADD2.F32 R66, -RZ, R69.reuse.H1_H1 ;  /* 0x30000045ff427230 */ /* 0x100fe40000004100 */
[-C--:B------:R-:W-:Y:S01]  /*16c0*/  FMUL.FTZ R65, R107, R64.reuse ;  /* 0x000000406b417220 */ /* 0x080fe20000410000 */
[----:B------:R-:W-:Y:S01]  /*16d0*/  FADD.FTZ R246, R64, R246 ;  /* 0x000000f640f67221 */ /* 0x000fe20000010000 */
[----:B------:R-:W-:Y:S01]  /*16e0*/  FFMA.FTZ R172, R72, R64, R172 ;  /* 0x0000004048ac7223 */ /* 0x000fe200000100ac */
[----:B------:R-:W-:-:S02]  /*16f0*/  HADD2.F32 R64, -RZ, R69.H0_H0 ;  /* 0x20000045ff407230 */ /* 0x000fc40000004100 */
[--C-:B------:R-:W-:Y:S02]  /*1700*/  HADD2.F32 R195, -RZ, R73.reuse.H0_H0 ;  /* 0x20000049ffc37230 */ /* 0x100fe40000004100 */
[----:B------:R-:W-:Y:S02]  /*1710*/  HADD2.F32 R69, -RZ, R73.H1_H1 ;  /* 0x30000049ff457230 */ /* 0x000fe40000004100 */
[----:B------:R-:W-:Y:S01]  /*1720*/  FMUL.FTZ R73, R67, UR9 ;  /* 0x0000000943497c20 */ /* 0x000fe20008410000 */
[-C--:B------:R-:W-:Y:S02]  /*1730*/  FMUL.FTZ R67, R197, R66.reuse ;  /* 0x00000042c5437220 */ /* 0x080fe40000410000 */
[----:B------:R-:W-:Y:S01]  /*1740*/  FADD.FTZ R142, R69, R142 ;  /* 0x0000008e458e7221 */ /* 0x000fe20000010000 */
[CC--:B------:R-:W-:Y:S01]  /*1750*/  FFMA.FTZ R110, R73.reuse, R69.reuse, R110 ;  /* 0x00000045496e7223 */ /* 0x0c0fe2000001006e */
[----:B------:R-:W-:Y:S02]  /*1760*/  FFMA.FTZ R69, R36, R69, R67 ;  /* 0x0000004524457223 */ /* 0x000fe40000010043 */
[----:B------:R-:W4:Y:S01]  /*1770*/  LDL R36, [R1+0xc8] ;  /* 0x0000c80001247983 */ /* 0x000f220000100800 */
[----:B------:R-:W-:Y:S01]  /*1780*/  FADD.FTZ R243, R66, R243 ;  /* 0x000000f342f37221 */ /* 0x000fe20000010000 */
[----:B------:R-:W-:Y:S01]  /*1790*/  FFMA.FTZ R174, R73, R66, R174 ;  /* 0x0000004249ae7223 */ /* 0x000fe200000100ae */
[----:B------:R-:W-:Y:S01]  /*17a0*/  FADD.FTZ R197, R76, -UR5 ;  /* 0x800000054cc57e21 */ /* 0x000fe20008010000 */
[----:B------:R-:W-:-:S02]  /*17b0*/  HADD2.F32 R66, -RZ, R70.H0_H0 ;  /* 0x20000046ff427230 */ /* 0x000fc40000004100 */
[----:B------:R-:W-:Y:S02]  /*17c0*/  HADD2.F32 R76, -RZ, R74.H0_H0 ;  /* 0x2000004aff4c7230 */ /* 0x000fe40000004100 */
[----:B------:R-:W-:Y:S01]  /*17d0*/  FMUL.FTZ R197, R197, UR9 ;  /* 0x00000009c5c57c20 */ /* 0x000fe20008410000 */
[----:B------:R-:W-:Y:S02]  /*17e0*/  FMUL.FTZ R67, R202, R66 ;  /* 0x00000042ca437220 */ /* 0x000fe40000410000 */
[----:B------:R-:W-:Y:S01]  /*17f0*/  FADD.FTZ R143, R76, R143 ;  /* 0x0000008f4c8f7221 */ /* 0x000fe20000010000 */
[-C--:B------:R-:W-:Y:S01]  /*1800*/  FFMA.FTZ R111, R197, R76.reuse, R111 ;  /* 0x0000004cc56f7223 */ /* 0x080fe2000001006f */
[----:B------:R-:W-:Y:S01]  /*1810*/  FFMA.FTZ R76, R198, R76, R67 ;  /* 0x0000004cc64c7223 */ /* 0x000fe20000010043 */
[----:B------:R-:W-:Y:S01]  /*1820*/  IMAD.WIDE.U32 R56, R192, 0x20, R100 ;  /* 0x00000020c0387825 */ /* 0x000fe200078e0064 */
[----:B------:R-:W3:Y:S03]  /*1830*/  LDL R198, [R1+0xbc] ;  /* 0x0000bc0001c67983 */ /* 0x000ee60000100800 */
[----:B------:R-:W-:Y:S01]  /*1840*/  FADD.FTZ R77, R77, -UR5 ;  /* 0x800000054d4d7e21 */ /* 0x000fe20008010000 */
[----:B------:R-:W-:Y:S01]  /*1850*/  FADD.FTZ R242, R66, R242 ;  /* 0x000000f242f27221 */ /* 0x000fe20000010000 */
[----:B------:R-:W-:Y:S01]  /*1860*/  FFMA.FTZ R175, R197, R66, R175 ;  /* 0x00000042c5af7223 */ /* 0x000fe200000100af */
[----:B------:R-:W-:Y:S01]  /*1870*/  IMAD.WIDE.U32 R48, R192, 0x10, R98 ;  /* 0x00000010c0307825 */ /* 0x000fe200078e0062 */
[----:B------:R-:W2:Y:S03]  /*1880*/  LDG.E.128 R80, desc[UR14][R56.64] ;  /* 0x0000000e38507981 */ /* 0x000ea6000c1e1d00 */
[----:B------:R-:W-:-:S02]  /*1890*/  HADD2.F32 R66, -RZ, R70.H1_H1 ;  /* 0x30000046ff427230 */ /* 0x000fc40000004100 */
[----:B------:R-:W-:Y:S01]  /*18a0*/  IMAD.WIDE.U32 R52, R192, 0x10, R104 ;  /* 0x00000010c0347825 */ /* 0x000fe200078e0068 */
[----:B------:R-:W2:Y:S03]  /*18b0*/  LDG.E.128 R48, desc[UR14][R48.64] ;  /* 0x0000000e30307981 */ /* 0x000ea6000c1e1d00 */
[----:B------:R-:W-:Y:S02]  /*18c0*/  HADD2.F32 R70, -RZ, R74.H1_H1 ;  /* 0x3000004aff467230 */ /* 0x000fe40000004100 */
[----:B------:R-:W-:Y:S01]  /*18d0*/  FMUL.FTZ R74, R77, UR9 ;  /* 0x000000094d4a7c20 */ /* 0x000fe20008410000 */
[-C--:B------:R-:W-:Y:S01]  /*18e0*/  FMUL.FTZ R67, R201, R66.reuse ;  /* 0x00000042c9437220 */ /* 0x080fe20000410000 */
[----:B------:R-:W-:Y:S01]  /*18f0*/  FADD.FTZ R241, R66, R241 ;  /* 0x000000f142f17221 */ /* 0x000fe20000010000 */
[----:B------:R-:W-:Y:S01]  /*1900*/  FADD.FTZ R78, R78, -UR5 ;  /* 0x800000054e4e7e21 */ /* 0x000fe20008010000 */
[----:B------:R-:W-:Y:S01]  /*1910*/  FFMA.FTZ R176, R74, R66, R176 ;  /* 0x000000424ab07223 */ /* 0x000fe200000100b0 */
[----:B------:R-:W-:Y:S01]  /*1920*/  HADD2.F32 R66, -RZ, R71.H0_H0 ;  /* 0x20000047ff427230 */ /* 0x000fe20000004100 */
[----:B------:R-:W2:Y:S01]  /*1930*/  LDG.E.128 R52, desc[UR14][R52.64] ;  /* 0x0000000e34347981 */ /* 0x000ea2000c1e1d00 */
[----:B------:R-:W-:Y:S01]  /*1940*/  FADD.FTZ R144, R70, R144 ;  /* 0x0000009046907221 */ /* 0x000fe20000010000 */
[----:B------:R-:W-:Y:S01]  /*1950*/  FFMA.FTZ R112, R74, R70, R112 ;  /* 0x000000464a707223 */ /* 0x000fe20000010070 */
[----:B------:R-:W-:-:S02]  /*1960*/  HADD2.F32 R77, -RZ, R75.H0_H0 ;  /* 0x2000004bff4d7230 */ /* 0x000fc40000004100 */
[----:B------:R-:W-:Y:S01]  /*1970*/  FFMA.FTZ R70, R200, R70, R67 ;  /* 0x00000046c8467223 */ /* 0x000fe20000010043 */
[----:B------:R-:W-:Y:S01]  /*1980*/  FMUL.FTZ R78, R78, UR9 ;  /* 0x000000094e4e7c20 */ /* 0x000fe20008410000 */
[----:B------:R-:W2:Y:S01]  /*1990*/  LDL R202, [R1+0xb4] ;  /* 0x0000b40001ca7983 */ /* 0x000ea20000100800 */
[----:B------:R-:W-:Y:S01]  /*19a0*/  FMUL.FTZ R67, R199, R66 ;  /* 0x00000042c7437220 */ /* 0x000fe20000410000 */
[----:B------:R-:W-:Y:S01]  /*19b0*/  FADD.FTZ R145, R77, R145 ;  /* 0x000000914d917221 */ /* 0x000fe20000010000 */
[----:B------:R-:W-:Y:S01]  /*19c0*/  FFMA.FTZ R113, R78, R77, R113 ;  /* 0x0000004d4e717223 */ /* 0x000fe20000010071 */
[----:B------:R-:W2:Y:S01]  /*19d0*/  LDL R201, [R1+0xb8] ;  /* 0x0000b80001c97983 */ /* 0x000ea20000100800 */
[----:B------:R-:W-:Y:S02]  /*19e0*/  HADD2.F32 R71, -RZ, R71.H1_H1 ;  /* 0x30000047ff477230 */ /* 0x000fe40000004100 */
[----:B------:R-:W-:Y:S01]  /*19f0*/  FADD.FTZ R79, R79, -UR5 ;  /* 0x800000054f4f7e21 */ /* 0x000fe20008010000 */
[----:B------:R-:W-:-:S02]  /*1a00*/  HADD2.F32 R75, -RZ, R75.H1_H1 ;  /* 0x3000004bff4b7230 */ /* 0x000fc40000004100 */
[----:B------:R-:W-:Y:S01]  /*1a10*/  FADD.FTZ R240, R66, R240 ;  /* 0x000000f042f07221 */ /* 0x000fe20000010000 */
[----:B------:R-:W2:Y:S04]  /*1a20*/  LDL R200, [R1+0xb0] ;  /* 0x0000b00001c87983 */ /* 0x000ea80000100800 */
[----:B------:R-:W2:Y:S01]  /*1a30*/  LDG.E.128 R56, desc[UR14][R56.64+0x10] ;  /* 0x0000100e38387981 */ /* 0x000ea2000c1e1d00 */
[----:B----4-:R-:W-:-:S03]  /*1a40*/  FFMA.FTZ R77, R36, R77, R67 ;  /* 0x0000004d244d7223 */ /* 0x010fc60000010043 */
[----:B------:R-:W4:Y:S01]  /*1a50*/  LDL R36, [R1+0xac] ;  /* 0x0000ac0001247983 */ /* 0x000f220000100800 */
[----:B------:R-:W-:Y:S01]  /*1a60*/  FMUL.FTZ R199, R79, UR9 ;  /* 0x000000094fc77c20 */ /* 0x000fe20008410000 */
[----:B------:R-:W-:Y:S01]  /*1a70*/  FADD.FTZ R146, R75, R146 ;  /* 0x000000924b927221 */ /* 0x000fe20000010000 */
[----:B------:R-:W-:Y:S01]  /*1a80*/  FFMA.FTZ R177, R78, R66, R177 ;  /* 0x000000424eb17223 */ /* 0x000fe200000100b1 */
[----:B------:R-:W4:Y:S01]  /*1a90*/  LDL R67, [R1+0xa4] ;  /* 0x0000a40001437983 */ /* 0x000f220000100800 */
[----:B------:R-:W-:Y:S01]  /*1aa0*/  FFMA.FTZ R114, R199, R75, R114 ;  /* 0x0000004bc7727223 */ /* 0x000fe20000010072 */
[----:B---3--:R-:W-:-:S04]  /*1ab0*/  FMUL.FTZ R198, R198, R71 ;  /* 0x00000047c6c67220 */ /* 0x008fc80000410000 */
[----:B------:R-:W-:Y:S01]  /*1ac0*/  FFMA.FTZ R198, R203, R75, R198 ;  /* 0x0000004bcbc67223 */ /* 0x000fe200000100c6 */
[----:B--2---:R-:W-:Y:S01]  /*1ad0*/  FADD.FTZ R75, R80, -UR5 ;  /* 0x80000005504b7e21 */ /* 0x004fe20008010000 */
[----:B------:R-:W-:Y:S01]  /*1ae0*/  FADD.FTZ R239, R71, R239 ;  /* 0x000000ef47ef7221 */ /* 0x000fe20000010000 */
[----:B------:R-:W-:Y:S01]  /*1af0*/  FFMA.FTZ R178, R199, R71, R178 ;  /* 0x00000047c7b27223 */ /* 0x000fe200000100b2 */
[----:B------:R-:W2:Y:S01]  /*1b00*/  LDL R203, [R1+0xa8] ;  /* 0x0000a80001cb7983 */ /* 0x000ea20000100800 */
[----:B------:R-:W-:Y:S01]  /*1b10*/  FMUL.FTZ R75, R75, UR9 ;  /* 0x000000094b4b7c20 */ /* 0x000fe20008410000 */
[--C-:B------:R-:W-:Y:S02]  /*1b20*/  HADD2.F32 R66, -RZ, R48.reuse.H0_H0 ;  /* 0x20000030ff427230 */ /* 0x100fe40000004100 */
[----:B------:R-:W-:-:S03]  /*1b30*/  HADD2.F32 R48, -RZ, R48.H1_H1 ;  /* 0x30000030ff307230 */ /* 0x000fc60000004100 */
[----:B------:R-:W-:Y:S01]  /*1b40*/  FADD.FTZ R238, R66, R238 ;  /* 0x000000ee42ee7221 */ /* 0x000fe20000010000 */
[-C--:B------:R-:W-:Y:S01]  /*1b50*/  FFMA.FTZ R179, R75, R66.reuse, R179 ;  /* 0x000000424bb37223 */ /* 0x080fe200000100b3 */
[----:B------:R-:W-:Y:S02]  /*1b60*/  HADD2.F32 R71, -RZ, R52.H0_H0 ;  /* 0x20000034ff477230 */ /* 0x000fe40000004100 */
[----:B------:R-:W-:Y:S02]  /*1b70*/  FMUL.FTZ R66, R202, R66 ;  /* 0x00000042ca427220 */ /* 0x000fe40000410000 */
[----:B------:R-:W3:Y:S01]  /*1b80*/  LDL R202, [R1+0x9c] ;  /* 0x00009c0001ca7983 */ /* 0x000ee20000100800 */
[----:B------:R-:W-:Y:S01]  /*1b90*/  FADD.FTZ R147, R71, R147 ;  /* 0x0000009347937221 */ /* 0x000fe20000010000 */
[-C--:B------:R-:W-:Y:S01]  /*1ba0*/  FFMA.FTZ R115, R75, R71.reuse, R115 ;  /* 0x000000474b737223 */ /* 0x080fe20000010073 */
[----:B------:R-:W-:Y:S02]  /*1bb0*/  FFMA.FTZ R71, R201, R71, R66 ;  /* 0x00000047c9477223 */ /* 0x000fe40000010042 */
[----:B------:R-:W3:Y:S01]  /*1bc0*/  LDL R201, [R1+0xa0] ;  /* 0x0000a00001c97983 */ /* 0x000ee20000100800 */
[----:B----4-:R-:W-:-:S03]  /*1bd0*/  FMUL.FTZ R66, R36, R48 ;  /* 0x0000003024427220 */ /* 0x010fc60000410000 */
[----:B------:R-:W4:Y:S01]  /*1be0*/  LDL R36, [R1+0x94] ;  /* 0x0000940001247983 */ /* 0x000f220000100800 */
[----:B------:R-:W-:Y:S01]  /*1bf0*/  FADD.FTZ R79, R81, -UR5 ;  /* 0x80000005514f7e21 */ /* 0x000fe20008010000 */
[----:B------:R-:W-:-:S03]  /*1c00*/  FADD.FTZ R81, R82, -UR5 ;  /* 0x8000000552517e21 */ /* 0x000fc60008010000 */
[----:B------:R-:W-:Y:S01]  /*1c10*/  FMUL.FTZ R79, R79, UR9 ;  /* 0x000000094f4f7c20 */ /* 0x000fe20008410000 */
[----:B------:R-:W-:Y:S01]  /*1c20*/  FADD.FTZ R237, R48, R237 ;  /* 0x000000ed30ed7221 */ /* 0x000fe20000010000 */
[----:B------:R-:W-:Y:S02]  /*1c30*/  FMUL.FTZ R81, R81, UR9 ;  /* 0x0000000951517c20 */ /* 0x000fe40008410000 */
[----:B------:R-:W-:Y:S01]  /*1c40*/  FFMA.FTZ R180, R79, R48, R180 ;  /* 0x000000304fb47223 */ /* 0x000fe200000100b4 */
[----:B------:R-:W-:Y:S02]  /*1c50*/  HADD2.F32 R48, -RZ, R49.H0_H0 ;  /* 0x20000031ff307230 */ /* 0x000fe40000004100 */
[----:B------:R-:W-:Y:S01]  /*1c60*/  FADD.FTZ R82, R83, -UR5 ;  /* 0x8000000553527e21 */ /* 0x000fe20008010000 */
[----:B------:R-:W-:Y:S02]  /*1c70*/  HADD2.F32 R52, -RZ, R52.H1_H1 ;  /* 0x30000034ff347230 */ /* 0x000fe40000004100 */
[----:B------:R-:W-:-:S02]  /*1c80*/  HADD2.F32 R80, -RZ, R53.H0_H0 ;  /* 0x20000035ff507230 */ /* 0x000fc40000004100 */
[----:B------:R-:W-:Y:S01]  /*1c90*/  FADD.FTZ R236, R48, R236 ;  /* 0x000000ec30ec7221 */ /* 0x000fe20000010000 */
[-C--:B------:R-:W-:Y:S01]  /*1ca0*/  FFMA.FTZ R181, R81, R48.reuse, R181 ;  /* 0x0000003051b57223 */ /* 0x080fe200000100b5 */
[----:B------:R-:W-:Y:S02]  /*1cb0*/  HADD2.F32 R49, -RZ, R49.H1_H1 ;  /* 0x30000031ff317230 */ /* 0x000fe40000004100 */
[----:B------:R-:W-:Y:S01]  /*1cc0*/  FMUL.FTZ R48, R67, R48 ;  /* 0x0000003043307220 */ /* 0x000fe20000410000 */
[----:B------:R-:W-:Y:S01]  /*1cd0*/  FMUL.FTZ R82, R82, UR9 ;  /* 0x0000000952527c20 */ /* 0x000fe20008410000 */
[----:B------:R-:W4:Y:S01]  /*1ce0*/  LDL R67, [R1+0x8c] ;  /* 0x00008c0001437983 */ /* 0x000f220000100800 */
[----:B------:R-:W-:Y:S01]  /*1cf0*/  FADD.FTZ R148, R52, R148 ;  /* 0x0000009434947221 */ /* 0x000fe20000010000 */
[----:B------:R-:W-:Y:S01]  /*1d00*/  FFMA.FTZ R116, R79, R52, R116 ;  /* 0x000000344f747223 */ /* 0x000fe20000010074 */
[----:B------:R-:W-:Y:S01]  /*1d10*/  FADD.FTZ R149, R80, R149 ;  /* 0x0000009550957221 */ /* 0x000fe20000010000 */
[----:B------:R-:W-:Y:S01]  /*1d20*/  FFMA.FTZ R117, R81, R80, R117 ;  /* 0x0000005051757223 */ /* 0x000fe20000010075 */
[----:B------:R-:W-:-:S02]  /*1d30*/  HADD2.F32 R53, -RZ, R53.H1_H1 ;  /* 0x30000035ff357230 */ /* 0x000fc40000004100 */
[----:B------:R-:W-:Y:S01]  /*1d40*/  FFMA.FTZ R52, R200, R52, R66 ;  /* 0x00000034c8347223 */ /* 0x000fe20000010042 */
[----:B--2---:R-:W-:Y:S01]  /*1d50*/  FFMA.FTZ R80, R203, R80, R48 ;  /* 0x00000050cb507223 */ /* 0x004fe20000010030 */
[----:B------:R-:W-:Y:S01]  /*1d60*/  FADD.FTZ R235, R49, R235 ;  /* 0x000000eb31eb7221 */ /* 0x000fe20000010000 */
[C---:B------:R-:W-:Y:S01]  /*1d70*/  FFMA.FTZ R182, R82.reuse, R49, R182 ;  /* 0x0000003152b67223 */ /* 0x040fe200000100b6 */
[----:B------:R-:W2:Y:S01]  /*1d80*/  LDL R66, [R1+0x90] ;  /* 0x0000900001427983 */ /* 0x000ea20000100800 */
[----:B------:R-:W-:Y:S02]  /*1d90*/  HADD2.F32 R48, -RZ, R50.H0_H0 ;  /* 0x20000032ff307230 */ /* 0x000fe40000004100 */
[----:B------:R-:W-:Y:S01]  /*1da0*/  FADD.FTZ R150, R53, R150 ;  /* 0x0000009635967221 */ /* 0x000fe20000010000 */
[----:B------:R-:W-:Y:S01]  /*1db0*/  FFMA.FTZ R118, R82, R53, R118 ;  /* 0x0000003552767223 */ /* 0x000fe20000010076 */
[----:B------:R-:W2:Y:S01]  /*1dc0*/  LDL R200, [R1+0x98] ;  /* 0x0000980001c87983 */ /* 0x000ea20000100800 */
[----:B------:R-:W-:Y:S01]  /*1dd0*/  FADD.FTZ R83, R56, -UR5 ;  /* 0x8000000538537e21 */ /* 0x000fe20008010000 */
[----:B------:R-:W-:-:S02]  /*1de0*/  IMAD.WIDE.U32 R92, R191, 0x20, R100 ;  /* 0x00000020bf5c7825 */ /* 0x000fc400078e0064 */
[----:B------:R-:W2:Y:S02]  /*1df0*/  LDL R203, [R1+0x88] ;  /* 0x0000880001cb7983 */ /* 0x000ea40000100800 */
[----:B---3--:R-:W-:Y:S02]  /*1e00*/  FMUL.FTZ R49, R202, R49 ;  /* 0x00000031ca317220 */ /* 0x008fe40000410000 */
[----:B------:R-:W3:Y:S02]  /*1e10*/  LDL R202, [R1+0x7c] ;  /* 0x00007c0001ca7983 */ /* 0x000ee40000100800 */
[----:B------:R-:W-:Y:S01]  /*1e20*/  FFMA.FTZ R53, R201, R53, R49 ;  /* 0x00000035c9357223 */ /* 0x000fe20000010031 */
[----:B------:R-:W-:-:S04]  /*1e30*/  IMAD.WIDE.U32 R84, R191, 0x10, R98 ;  /* 0x00000010bf547825 */ /* 0x000fc800078e0062 */
[----:B------:R-:W-:Y:S01]  /*1e40*/  FMUL.FTZ R83, R83, UR9 ;  /* 0x0000000953537c20 */ /* 0x000fe20008410000 */
[----:B------:R-:W-:Y:S01]  /*1e50*/  FADD.FTZ R57, R57, -UR5 ;  /* 0x8000000539397e21 */ /* 0x000fe20008010000 */
[----:B------:R-:W3:Y:S01]  /*1e60*/  LDG.E.128 R60, desc[UR14][R92.64] ;  /* 0x0000000e5c3c7981 */ /* 0x000ee2000c1e1d00 */
[----:B----4-:R-:W-:Y:S01]  /*1e70*/  FMUL.FTZ R49, R36, R48 ;  /* 0x0000003024317220 */ /* 0x010fe20000410000 */
[----:B------:R-:W-:Y:S02]  /*1e80*/  HADD2.F32 R50, -RZ, R50.H1_H1 ;  /* 0x30000032ff327230 */ /* 0x000fe40000004100 */
[----:B------:R-:W4:Y:S01]  /*1e90*/  LDL R36, [R1+0x84] ;  /* 0x0000840001247983 */ /* 0x000f220000100800 */
[--C-:B------:R-:W-:Y:S02]  /*1ea0*/  HADD2.F32 R56, -RZ, R54.reuse.H0_H0 ;  /* 0x20000036ff387230 */ /* 0x100fe40000004100 */
[----:B------:R-:W-:Y:S01]  /*1eb0*/  FADD.FTZ R234, R48, R234 ;  /* 0x000000ea30ea7221 */ /* 0x000fe20000010000 */
[----:B------:R-:W-:-:S02]  /*1ec0*/  HADD2.F32 R54, -RZ, R54.H1_H1 ;  /* 0x30000036ff367230 */ /* 0x000fc40000004100 */
[----:B------:R-:W-:Y:S01]  /*1ed0*/  FFMA.FTZ R183, R83, R48, R183 ;  /* 0x0000003053b77223 */ /* 0x000fe200000100b7 */
[----:B------:R-:W-:-:S04]  /*1ee0*/  IMAD.WIDE.U32 R88, R191, 0x10, R104 ;  /* 0x00000010bf587825 */ /* 0x000fc800078e0068 */
[----:B------:R-:W-:Y:S01]  /*1ef0*/  FMUL.FTZ R57, R57, UR9 ;  /* 0x0000000939397c20 */ /* 0x000fe20008410000 */
[----:B------:R-:W3:Y:S01]  /*1f00*/  LDG.E.128 R84, desc[UR14][R84.64] ;  /* 0x0000000e54547981 */ /* 0x000ee2000c1e1d00 */
[----:B------:R-:W-:Y:S02]  /*1f10*/  FADD.FTZ R152, R54, R152 ;  /* 0x0000009836987221 */ /* 0x000fe40000010000 */
[----:B------:R-:W-:Y:S01]  /*1f20*/  FFMA.FTZ R120, R57, R54, R120 ;  /* 0x0000003639787223 */ /* 0x000fe20000010078 */
[----:B------:R-:W3:Y:S01]  /*1f30*/  LDG.E.128 R88, desc[UR14][R88.64] ;  /* 0x0000000e58587981 */ /* 0x000ee2000c1e1d00 */
[----:B------:R-:W-:Y:S01]  /*1f40*/  FADD.FTZ R233, R50, R233 ;  /* 0x000000e932e97221 */ /* 0x000fe20000010000 */
[-C--:B------:R-:W-:Y:S01]  /*1f50*/  FMUL.FTZ R48, R67, R50.reuse ;  /* 0x0000003243307220 */ /* 0x080fe20000410000 */
[----:B------:R-:W-:Y:S01]  /*1f60*/  FFMA.FTZ R184, R57, R50, R184 ;  /* 0x0000003239b87223 */ /* 0x000fe200000100b8 */
[----:B------:R-:W-:Y:S01]  /*1f70*/  FADD.FTZ R151, R56, R151 ;  /* 0x0000009738977221 */ /* 0x000fe20000010000 */
[----:B------:R-:W3:Y:S01]  /*1f80*/  LDL R50, [R1+0x74] ;  /* 0x0000740001327983 */ /* 0x000ee20000100800 */
[----:B------:R-:W-:Y:S01]  /*1f90*/  FFMA.FTZ R119, R83, R56, R119 ;  /* 0x0000003853777223 */ /* 0x000fe20000010077 */
[----:B--2---:R-:W-:Y:S01]  /*1fa0*/  FFMA.FTZ R54, R66, R54, R48 ;  /* 0x0000003642367223 */ /* 0x004fe20000010030 */
[----:B------:R-:W-:-:S02]  /*1fb0*/  HADD2.F32 R48, -RZ, R51.H0_H0 ;  /* 0x20000033ff307230 */ /* 0x000fc40000004100 */
[----:B------:R-:W-:-:S03]  /*1fc0*/  FFMA.FTZ R56, R200, R56, R49 ;  /* 0x00000038c8387223 */ /* 0x000fc60000010031 */
[----:B----4-:R-:W-:Y:S02]  /*1fd0*/  FMUL.FTZ R49, R36, R48 ;  /* 0x0000003024317220 */ /* 0x010fe40000410000 */
[----:B------:R-:W2:Y:S01]  /*1fe0*/  LDL R36, [R1+0x78] ;  /* 0x0000780001247983 */ /* 0x000ea20000100800 */
[----:B------:R-:W-:Y:S01]  /*1ff0*/  FADD.FTZ R58, R58, -UR5 ;  /* 0x800000053a3a7e21 */ /* 0x000fe20008010000 */
[----:B------:R-:W-:Y:S02]  /*2000*/  HADD2.F32 R200, -RZ, R55.H0_H0 ;  /* 0x20000037ffc87230 */ /* 0x000fe40000004100 */
[----:B------:R-:W-:Y:S01]  /*2010*/  FADD.FTZ R59, R59, -UR5 ;  /* 0x800000053b3b7e21 */ /* 0x000fe20008010000 */
[----:B------:R-:W-:Y:S02]  /*2020*/  HADD2.F32 R51, -RZ, R51.H1_H1 ;  /* 0x30000033ff337230 */ /* 0x000fe40000004100 */
[----:B------:R-:W-:Y:S01]  /*2030*/  FMUL.FTZ R201, R58, UR9 ;  /* 0x000000093ac97c20 */ /* 0x000fe20008410000 */
[----:B------:R-:W-:-:S02]  /*2040*/  HADD2.F32 R55, -RZ, R55.H1_H1 ;  /* 0x30000037ff377230 */ /* 0x000fc40000004100 */
[----:B------:R-:W-:Y:S01]  /*2050*/  FADD.FTZ R153, R200, R153 ;  /* 0x00000099c8997221 */ /* 0x000fe20000010000 */
[-C--:B------:R-:W-:Y:S01]  /*2060*/  FFMA.FTZ R121, R201, R200.reuse, R121 ;  /* 0x000000c8c9797223 */ /* 0x080fe20000010079 */
[----:B------:R-:W-:Y:S01]  /*2070*/  FFMA.FTZ R200, R203, R200, R49 ;  /* 0x000000c8cbc87223 */ /* 0x000fe20000010031 */
[----:B------:R-:W-:Y:S01]  /*2080*/  FMUL.FTZ R203, R59, UR9 ;  /* 0x000000093bcb7c20 */ /* 0x000fe20008410000 */
[----:B---3--:R-:W-:Y:S01]  /*2090*/  FMUL.FTZ R202, R202, R51 ;  /* 0x00000033caca7220 */ /* 0x008fe20000410000 */
[----:B------:R-:W-:Y:S01]  /*20a0*/  FADD.FTZ R154, R55, R154 ;  /* 0x0000009a379a7221 */ /* 0x000fe20000010000 */
[----:B------:R-:W-:Y:S01]  /*20b0*/  FADD.FTZ R232, R48, R232 ;  /* 0x000000e830e87221 */ /* 0x000fe20000010000 */
[-C--:B------:R-:W-:Y:S01]  /*20c0*/  FFMA.FTZ R122, R203, R55.reuse, R122 ;  /* 0x00000037cb7a7223 */ /* 0x080fe2000001007a */
[----:B------:R-:W-:Y:S01]  /*20d0*/  FFMA.FTZ R202, R204, R55, R202 ;  /* 0x00000037ccca7223 */ /* 0x000fe200000100ca */
[----:B------:R-:W-:Y:S01]  /*20e0*/  FADD.FTZ R55, R60, -UR5 ;  /* 0x800000053c377e21 */ /* 0x000fe20008010000 */
[----:B------:R-:W-:Y:S01]  /*20f0*/  FFMA.FTZ R185, R201, R48, R185 ;  /* 0x00000030c9b97223 */ /* 0x000fe200000100b9 */
[----:B------:R-:W-:Y:S01]  /*2100*/  HADD2.F32 R48, -RZ, R84.H0_H0 ;  /* 0x20000054ff307230 */ /* 0x000fe20000004100 */
[----:B------:R-:W3:Y:S01]  /*2110*/  LDL R49, [R1+0x70] ;  /* 0x0000700001317983 */ /* 0x000ee20000100800 */
[----:B------:R-:W-:Y:S01]  /*2120*/  FMUL.FTZ R55, R55, UR9 ;  /* 0x0000000937377c20 */ /* 0x000fe20008410000 */
[----:B------:R-:W-:-:S02]  /*2130*/  HADD2.F32 R58, -RZ, R88.H0_H0 ;  /* 0x20000058ff3a7230 */ /* 0x000fc40000004100 */
[----:B------:R-:W-:Y:S01]  /*2140*/  FADD.FTZ R230, R48, R230 ;  /* 0x000000e630e67221 */ /* 0x000fe20000010000 */
[-C--:B------:R-:W-:Y:S01]  /*2150*/  FFMA.FTZ R187, R55, R48.reuse, R187 ;  /* 0x0000003037bb7223 */ /* 0x080fe200000100bb */
[----:B------:R-:W-:Y:S01]  /*2160*/  FMUL.FTZ R48, R50, R48 ;  /* 0x0000003032307220 */ /* 0x000fe20000410000 */
[----:B------:R-:W-:Y:S01]  /*2170*/  FADD.FTZ R231, R51, R231 ;  /* 0x000000e733e77221 */ /* 0x000fe20000010000 */
[----:B------:R-:W-:Y:S01]  /*2180*/  FFMA.FTZ R186, R203, R51, R186 ;  /* 0x00000033cbba7223 */ /* 0x000fe200000100ba */
[----:B------:R-:W-:Y:S01]  /*2190*/  FADD.FTZ R155, R58, R155 ;  /* 0x0000009b3a9b7221 */ /* 0x000fe20000010000 */
[----:B------:R-:W-:Y:S01]  /*21a0*/  FFMA.FTZ R123, R55, R58, R123 ;  /* 0x0000003a377b7223 */ /* 0x000fe2000001007b */
[----:B------:R-:W4:Y:S01]  /*21b0*/  LDL R51, [R1+0x64] ;  /* 0x0000640001337983 */ /* 0x000f220000100800 */
[----:B0-----:R-:W-:-:S04]  /*21c0*/  @P0 IMAD.WIDE.U32 R94, R194, 0x20, R94 ;  /* 0x00000020c25e0825 */ /* 0x001fc800078e005e */
[----:B------:R-:W-:Y:S01]  /*21d0*/  FADD.FTZ R59, R61, -UR5 ;  /* 0x800000053d3b7e21 */ /* 0x000fe20008010000 */
[----:B------:R-:W4:Y:S04]  /*21e0*/  LDL R204, [R1+0x68] ;  /* 0x0000680001cc7983 */ /* 0x000f280000100800 */
[----:B------:R-:W5:Y:S04]  /*21f0*/  @P0 LDG.E.128 R4, desc[UR14][R94.64] ;  /* 0x0000000e5e040981 */ /* 0x000f68000c1e1d00 */
[----:B------:R0:W5:Y:S01]  /*2200*/  @P0 LDG.E.128 R8, desc[UR14][R94.64+0x10] ;  /* 0x0000100e5e080981 */ /* 0x000162000c1e1d00 */
[----:B------:R-:W-:-:S02]  /*2210*/  HADD2.F32 R84, -RZ, R84.H1_H1 ;  /* 0x30000054ff547230 */ /* 0x000fc40000004100 */
[----:B------:R-:W-:Y:S01]  /*2220*/  HADD2.F32 R60, -RZ, R88.H1_H1 ;  /* 0x30000058ff3c7230 */ /* 0x000fe20000004100 */
[----:B------:R-:W4:Y:S01]  /*2230*/  LDL R50, [R1+0x60] ;  /* 0x0000600001327983 */ /* 0x000f220000100800 */
[----:B0-----:R-:W0:Y:S01]  /*2240*/  @P0 LDC.64 R94, c[0x0][0x438] ;  /* 0x00010e00ff5e0b82 */ /* 0x001e220000000a00 */
[----:B--2---:R-:W-:Y:S02]  /*2250*/  FFMA.FTZ R58, R36, R58, R48 ;  /* 0x0000003a243a7223 */ /* 0x004fe40000010030 */
[----:B------:R-:W2:Y:S01]  /*2260*/  LDL R36, [R1+0x5c] ;  /* 0x00005c0001247983 */ /* 0x000ea20000100800 */
[----:B0-----:R-:W-:-:S04]  /*2270*/  @P0 IMAD.WIDE.U32 R94, R191, 0x20, R94 ;  /* 0x00000020bf5e0825 */ /* 0x001fc800078e005e */
[----:B------:R-:W-:Y:S01]  /*2280*/  FMUL.FTZ R59, R59, UR9 ;  /* 0x000000093b3b7c20 */ /* 0x000fe20008410000 */
[----:B------:R-:W-:Y:S01]  /*2290*/  FMUL.FTZ R48, R245, R84 ;  /* 0x00000054f5307220 */ /* 0x000fe20000410000 */
[----:B------:R-:W-:Y:S01]  /*22a0*/  FADD.FTZ R61, R62, -UR5 ;  /* 0x800000053e3d7e21 */ /* 0x000fe20008010000 */
[----:B------:R-:W-:Y:S01]  /*22b0*/  FADD.FTZ R156, R60, R156 ;  /* 0x0000009c3c9c7221 */ /* 0x000fe20000010000 */
[----:B------:R-:W5:Y:S04]  /*22c0*/  @P0 LDG.E.128 R20, desc[UR14][R94.64] ;  /* 0x0000000e5e140981 */ /* 0x000f68000c1e1d00 */
[----:B------:R0:W5:Y:S01]  /*22d0*/  @P0 LDG.E.128 R24, desc[UR14][R94.64+0x10] ;  /* 0x0000100e5e180981 */ /* 0x000162000c1e1d00 */
[----:B------:R-:W-:Y:S01]  /*22e0*/  FFMA.FTZ R124, R59, R60, R124 ;  /* 0x0000003c3b7c7223 */ /* 0x000fe2000001007c */
[----:B------:R-:W-:Y:S01]  /*22f0*/  FADD.FTZ R63, R63, -UR5 ;  /* 0x800000053f3f7e21 */ /* 0x000fe20008010000 */
[----:B------:R-:W-:Y:S01]  /*2300*/  FMUL.FTZ R61, R61, UR9 ;  /* 0x000000093d3d7c20 */ /* 0x000fe20008410000 */
[----:B------:R-:W-:Y:S01]  /*2310*/  FADD.FTZ R229, R84, R229 ;  /* 0x000000e554e57221 */ /* 0x000fe20000010000 */
[----:B------:R-:W-:Y:S01]  /*2320*/  FFMA.FTZ R188, R59, R84, R188 ;  /* 0x000000543bbc7223 */ /* 0x000fe200000100bc */
[----:B------:R-:W2:Y:S04]  /*2330*/  LDL R245, [R1+0x44] ;  /* 0x0000440001f57983 */ /* 0x000ea80000100800 */
[----:B------:R-:W2:Y:S01]  /*2340*/  LDG.E.128 R92, desc[UR14][R92.64+0x10] ;  /* 0x0000100e5c5c7981 */ /* 0x000ea2000c1e1d00 */
[----:B---3--:R-:W-:Y:S01]  /*2350*/  FFMA.FTZ R60, R49, R60, R48 ;  /* 0x0000003c313c7223 */ /* 0x008fe20000010030 */
[----:B------:R-:W-:-:S02]  /*2360*/  HADD2.F32 R48, -RZ, R85.H0_H0 ;  /* 0x20000055ff307230 */ /* 0x000fc40000004100 */
[----:B------:R-:W-:Y:S01]  /*2370*/  FMUL.FTZ R63, R63, UR9 ;  /* 0x000000093f3f7c20 */ /* 0x000fe20008410000 */
[----:B------:R-:W-:Y:S01]  /*2380*/  HADD2.F32 R85, -RZ, R85.H1_H1 ;  /* 0x30000055ff557230 */ /* 0x000fe20000004100 */
[----:B------:R-:W3:Y:S01]  /*2390*/  LDL R49, [R1+0x54] ;  /* 0x0000540001317983 */ /* 0x000ee20000100800 */
[----:B------:R-:W-:Y:S01]  /*23a0*/  FADD.FTZ R228, R48, R228 ;  /* 0x000000e430e47221 */ /* 0x000fe20000010000 */
[-C--:B------:R-:W-:Y:S01]  /*23b0*/  FFMA.FTZ R189, R61, R48.reuse, R189 ;  /* 0x000000303dbd7223 */ /* 0x080fe200000100bd */
[----:B----4-:R-:W-:Y:S01]  /*23c0*/  FMUL.FTZ R48, R51, R48 ;  /* 0x0000003033307220 */ /* 0x010fe20000410000 */
[----:B------:R-:W-:Y:S01]  /*23d0*/  FADD.FTZ R227, R85, R227 ;  /* 0x000000e355e37221 */ /* 0x000fe20000010000 */
[-C--:B------:R-:W-:Y:S01]  /*23e0*/  FFMA.FTZ R190, R63, R85.reuse, R190 ;  /* 0x000000553fbe7223 */ /* 0x080fe200000100be */
[----:B------:R-:W4:Y:S01]  /*23f0*/  LDL R51, [R1+0x58] ;  /* 0x0000580001337983 */ /* 0x000f220000100800 */
[----:B--2---:R-:W-:-:S03]  /*2400*/  FMUL.FTZ R85, R36, R85 ;  /* 0x0000005524557220 */ /* 0x004fc60000410000 */
[----:B------:R-:W2:Y:S01]  /*2410*/  LDL R36, [R1+0x4c] ;  /* 0x00004c0001247983 */ /* 0x000ea20000100800 */
[--C-:B------:R-:W-:Y:S02]  /*2420*/  HADD2.F32 R62, -RZ, R89.reuse.H0_H0 ;  /* 0x20000059ff3e7230 */ /* 0x100fe40000004100 */
[----:B------:R-:W-:-:S03]  /*2430*/  HADD2.F32 R84, -RZ, R89.H1_H1 ;  /* 0x30000059ff547230 */ /* 0x000fc60000004100 */
[----:B------:R-:W-:Y:S01]  /*2440*/  FADD.FTZ R157, R62, R157 ;  /* 0x0000009d3e9d7221 */ /* 0x000fe20000010000 */
[-C--:B------:R-:W-:Y:S01]  /*2450*/  FFMA.FTZ R125, R61, R62.reuse, R125 ;  /* 0x0000003e3d7d7223 */ /* 0x080fe2000001007d */
[----:B------:R-:W-:Y:S01]  /*2460*/  FFMA.FTZ R62, R204, R62, R48 ;  /* 0x0000003ecc3e7223 */ /* 0x000fe20000010030 */
[----:B------:R-:W-:Y:S01]  /*2470*/  FADD.FTZ R158, R84, R158 ;  /* 0x0000009e549e7221 */ /* 0x000fe20000010000 */
[-C--:B------:R-:W-:Y:S01]  /*2480*/  FFMA.FTZ R126, R63, R84.reuse, R126 ;  /* 0x000000543f7e7223 */ /* 0x080fe2000001007e */
[----:B------:R-:W-:Y:S01]  /*2490*/  FFMA.FTZ R84, R50, R84, R85 ;  /* 0x0000005432547223 */ /* 0x000fe20000010055 */
[----:B------:R-:W-:Y:S01]  /*24a0*/  HADD2.F32 R48, -RZ, R86.H0_H0 ;  /* 0x20000056ff307230 */ /* 0x000fe20000004100 */
[----:B------:R-:W2:Y:S01]  /*24b0*/  LDL R50, [R1+0x50] ;  /* 0x0000500001327983 */ /* 0x000ea20000100800 */
[----:B------:R-:W-:Y:S01]  /*24c0*/  FADD.FTZ R88, R92, -UR5 ;  /* 0x800000055c587e21 */ /* 0x000fe20008010000 */
[----:B------:R-:W-:Y:S02]  /*24d0*/  HADD2.F32 R85, -RZ, R90.H0_H0 ;  /* 0x2000005aff557230 */ /* 0x000fe40000004100 */
[----:B------:R-:W2:Y:S01]  /*24e0*/  LDL R204, [R1+0x48] ;  /* 0x0000480001cc7983 */ /* 0x000ea20000100800 */
[----:B------:R-:W-:Y:S01]  /*24f0*/  FMUL.FTZ R88, R88, UR9 ;  /* 0x0000000958587c20 */ /* 0x000fe20008410000 */
[----:B---3--:R-:W-:Y:S01]  /*2500*/  FMUL.FTZ R49, R49, R48 ;  /* 0x0000003031317220 */ /* 0x008fe20000410000 */
[----:B------:R-:W-:-:S02]  /*2510*/  FADD.FTZ R249, R48, R249 ;  /* 0x000000f930f97221 */ /* 0x000fc40000010000 */
[C---:B------:R-:W-:Y:S01]  /*2520*/  FFMA.FTZ R205, R88.reuse, R48, R205 ;  /* 0x0000003058cd7223 */ /* 0x040fe200000100cd */
[----:B------:R-:W-:Y:S02]  /*2530*/  HADD2.F32 R48, -RZ, R86.H1_H1 ;  /* 0x30000056ff307230 */ /* 0x000fe40000004100 */
[----:B------:R-:W-:Y:S02]  /*2540*/  HADD2.F32 R86, -RZ, R90.H1_H1 ;  /* 0x3000005aff567230 */ /* 0x000fe40000004100 */
[----:B------:R-:W-:Y:S01]  /*2550*/  FADD.FTZ R159, R85, R159 ;  /* 0x0000009f559f7221 */ /* 0x000fe20000010000 */
[----:B------:R-:W3:Y:S01]  /*2560*/  LDL R90, [R1+0x3c] ;  /* 0x00003c00015a7983 */ /* 0x000ee20000100800 */
[-C--:B------:R-:W-:Y:S01]  /*2570*/  FFMA.FTZ R127, R88, R85.reuse, R127 ;  /* 0x00000055587f7223 */ /* 0x080fe2000001007f */
[----:B----4-:R-:W-:Y:S01]  /*2580*/  FFMA.FTZ R85, R51, R85, R49 ;  /* 0x0000005533557223 */ /* 0x010fe20000010031 */
[----:B------:R-:W-:Y:S01]  /*2590*/  FADD.FTZ R244, R64, R244 ;  /* 0x000000f440f47221 */ /* 0x000fe20000010000 */
[----:B------:R-:W-:Y:S01]  /*25a0*/  FFMA.FTZ R173, R196, R64, R173 ;  /* 0x00000040c4ad7223 */ /* 0x000fe200000100ad */
[----:B------:R-:W-:Y:S01]  /*25b0*/  FADD.FTZ R140, R68, R140 ;  /* 0x0000008c448c7221 */ /* 0x000fe20000010000 */
[----:B------:R-:W-:Y:S01]  /*25c0*/  FFMA.FTZ R108, R72, R68, R108 ;  /* 0x00000044486c7223 */ /* 0x000fe2000001006c */
[----:B------:R-:W-:Y:S01]  /*25d0*/  FADD.FTZ R141, R195, R141 ;  /* 0x0000008dc38d7221 */ /* 0x000fe20000010000 */
[----:B------:R-:W-:Y:S01]  /*25e0*/  FFMA.FTZ R109, R196, R195, R109 ;  /* 0x000000c3c46d7223 */ /* 0x000fe2000001006d */
[----:B------:R-:W-:Y:S01]  /*25f0*/  FADD.FTZ R89, R93, -UR5 ;  /* 0x800000055d597e21 */ /* 0x000fe20008010000 */
[----:B------:R-:W-:-:S04]  /*2600*/  IMAD.WIDE.U32 R96, R193, 0x10, R98 ;  /* 0x00000010c1607825 */ /* 0x000fc800078e0062 */
[----:B------:R-:W-:Y:S01]  /*2610*/  FADD.FTZ R248, R48, R248 ;  /* 0x000000f830f87221 */ /* 0x000fe20000010000 */
[----:B------:R-:W-:-:S04]  /*2620*/  IMAD.WIDE.U32 R104, R193, 0x10, R104 ;  /* 0x00000010c1687825 */ /* 0x000fc800078e0068 */
[----:B------:R-:W-:Y:S01]  /*2630*/  FADD.FTZ R160, R86, R160 ;  /* 0x000000a056a07221 */ /* 0x000fe20000010000 */
[----:B------:R-:W4:Y:S01]  /*2640*/  LDL R51, [R1+0x34] ;  /* 0x0000340001337983 */ /* 0x000f220000100800 */
[----:B--2---:R-:W-:Y:S01]  /*2650*/  FMUL.FTZ R49, R36, R48 ;  /* 0x0000003024317220 */ /* 0x004fe20000410000 */
[----:B------:R-:W-:Y:S02]  /*2660*/  FMUL.FTZ R64, R103, R64 ;  /* 0x0000004067407220 */ /* 0x000fe40000410000 */
[----:B------:R-:W2:Y:S01]  /*2670*/  LDL R36, [R1+0x40] ;  /* 0x0000400001247983 */ /* 0x000ea20000100800 */
[----:B------:R-:W-:Y:S01]  /*2680*/  FFMA.FTZ R68, R106, R68, R65 ;  /* 0x000000446a447223 */ /* 0x000fe20000010041 */
[----:B------:R-:W-:Y:S01]  /*2690*/  FFMA.FTZ R195, R102, R195, R64 ;  /* 0x000000c366c37223 */ /* 0x000fe20000010040 */
[----:B------:R-:W-:-:S04]  /*26a0*/  IMAD.WIDE.U32 R64, R193, 0x20, R100 ;  /* 0x00000020c1407825 */ /* 0x000fc800078e0064 */
[----:B------:R-:W-:Y:S01]  /*26b0*/  FMUL.FTZ R89, R89, UR9 ;  /* 0x0000000959597c20 */ /* 0x000fe20008410000 */
[----:B------:R-:W4:Y:S04]  /*26c0*/  LDG.E.128 R96, desc[UR14][R96.64] ;  /* 0x0000000e60607981 */ /* 0x000f28000c1e1d00 */
[----:B------:R-:W4:Y:S01]  /*26d0*/  LDG.E.128 R100, desc[UR14][R64.64] ;  /* 0x0000000e40647981 */ /* 0x000f22000c1e1d00 */
[C---:B------:R-:W-:Y:S01]  /*26e0*/  FFMA.FTZ R206, R89.reuse, R48, R206 ;  /* 0x0000003059ce7223 */ /* 0x040fe200000100ce */
[----:B------:R-:W-:Y:S01]  /*26f0*/  FADD.FTZ R93, R94, -UR5 ;  /* 0x800000055e5d7e21 */ /* 0x000fe20008010000 */
[----:B------:R-:W-:Y:S02]  /*2700*/  HADD2.F32 R48, -RZ, R87.H0_H0 ;  /* 0x20000057ff307230 */ /* 0x000fe40000004100 */
[----:B------:R-:W-:Y:S01]  /*2710*/  FFMA.FTZ R128, R89, R86, R128 ;  /* 0x0000005659807223 */ /* 0x000fe20000010080 */
[----:B------:R-:W-:-:S02]  /*2720*/  HADD2.F32 R92, -RZ, R91.H0_H0 ;  /* 0x2000005bff5c7230 */ /* 0x000fc40000004100 */
[----:B------:R-:W-:Y:S01]  /*2730*/  FFMA.FTZ R86, R50, R86, R49 ;  /* 0x0000005632567223 */ /* 0x000fe20000010031 */
[----:B------:R-:W-:Y:S01]  /*2740*/  FMUL.FTZ R93, R93, UR9 ;  /* 0x000000095d5d7c20 */ /* 0x000fe20008410000 */
[----:B------:R-:W-:Y:S01]  /*2750*/  FMUL.FTZ R49, R245, R48 ;  /* 0x00000030f5317220 */ /* 0x000fe20000410000 */
[----:B------:R-:W4:Y:S01]  /*2760*/  LDG.E.128 R104, desc[UR14][R104.64] ;  /* 0x0000000e68687981 */ /* 0x000f22000c1e1d00 */
[----:B------:R-:W-:Y:S02]  /*2770*/  HADD2.F32 R87, -RZ, R87.H1_H1 ;  /* 0x30000057ff577230 */ /* 0x000fe40000004100 */
[----:B0-----:R-:W-:Y:S01]  /*2780*/  FADD.FTZ R95, R95, -UR5 ;  /* 0x800000055f5f7e21 */ /* 0x001fe20008010000 */
[----:B------:R-:W-:Y:S01]  /*2790*/  FADD.FTZ R161, R92, R161 ;  /* 0x000000a15ca17221 */ /* 0x000fe20000010000 */
[-C--:B------:R-:W-:Y:S01]  /*27a0*/  FFMA.FTZ R129, R93, R92.reuse, R129 ;  /* 0x0000005c5d817223 */ /* 0x080fe20000010081 */
[----:B------:R-:W-:Y:S01]  /*27b0*/  FFMA.FTZ R92, R204, R92, R49 ;  /* 0x0000005ccc5c7223 */ /* 0x000fe20000010031 */
[----:B------:R-:W-:-:S02]  /*27c0*/  HADD2.F32 R91, -RZ, R91.H1_H1 ;  /* 0x3000005bff5b7230 */ /* 0x000fc40000004100 */
[----:B------:R-:W-:Y:S01]  /*27d0*/  FMUL.FTZ R204, R95, UR9 ;  /* 0x000000095fcc7c20 */ /* 0x000fe20008410000 */
[----:B------:R-:W4:Y:S01]  /*27e0*/  LDL R50, [R1+0x38] ;  /* 0x0000380001327983 */ /* 0x000f220000100800 */
[----:B---3--:R-:W-:-:S03]  /*27f0*/  FMUL.FTZ R95, R90, R87 ;  /* 0x000000575a5f7220 */ /* 0x008fc60000410000 */
[----:B------:R-:W3:Y:S01]  /*2800*/  LDL R49, [R1+0x30] ;  /* 0x0000300001317983 */ /* 0x000ee20000100800 */
[----:B------:R-:W-:Y:S01]  /*2810*/  FADD.FTZ R226, R48, R226 ;  /* 0x000000e230e27221 */ /* 0x000fe20000010000 */
[----:B------:R-:W-:Y:S02]  /*2820*/  FFMA.FTZ R207, R93, R48, R207 ;  /* 0x000000305dcf7223 */ /* 0x000fe400000100cf */
[----:B------:R-:W3:Y:S04]  /*2830*/  LDL R245, [R1+0x24] ;  /* 0x0000240001f57983 */ /* 0x000ee80000100800 */
[----:B------:R-:W3:Y:S01]  /*2840*/  LDG.E.128 R64, desc[UR14][R64.64+0x10] ;  /* 0x0000100e40407981 */ /* 0x000ee2000c1e1d00 */
[----:B--2---:R-:W-:-:S03]  /*2850*/  FFMA.FTZ R95, R36, R91, R95 ;  /* 0x0000005b245f7223 */ /* 0x004fc6000001005f */
[----:B------:R-:W2:Y:S01]  /*2860*/  LDL R36, [R1+0x2c] ;  /* 0x00002c0001247983 */ /* 0x000ea20000100800 */
[----:B----4-:R-:W-:Y:S02]  /*2870*/  HADD2.F32 R48, -RZ, R96.H0_H0 ;  /* 0x20000060ff307230 */ /* 0x010fe40000004100 */
[----:B------:R-:W-:-:S04]  /*2880*/  FADD.FTZ R90, R100, -UR5 ;  /* 0x80000005645a7e21 */ /* 0x000fc80008010000 */
[----:B------:R-:W-:Y:S01]  /*2890*/  FMUL.FTZ R90, R90, UR9 ;  /* 0x000000095a5a7c20 */ /* 0x000fe20008410000 */
[----:B------:R-:W-:Y:S01]  /*28a0*/  FADD.FTZ R224, R48, R224 ;  /* 0x000000e030e07221 */ /* 0x000fe20000010000 */
[----:B------:R-:W-:Y:S01]  /*28b0*/  FADD.FTZ R225, R87, R225 ;  /* 0x000000e157e17221 */ /* 0x000fe20000010000 */
[----:B------:R-:W-:Y:S01]  /*28c0*/  FFMA.FTZ R208, R204, R87, R208 ;  /* 0x00000057ccd07223 */ /* 0x000fe200000100d0 */
[-C--:B------:R-:W-:Y:S01]  /*28d0*/  FFMA.FTZ R209, R90, R48.reuse, R209 ;  /* 0x000000305ad17223 */ /* 0x080fe200000100d1 */
[----:B------:R-:W-:Y:S01]  /*28e0*/  FMUL.FTZ R48, R51, R48 ;  /* 0x0000003033307220 */ /* 0x000fe20000410000 */
[----:B------:R-:W-:Y:S01]  /*28f0*/  HADD2.F32 R87, -RZ, R104.H0_H0 ;  /* 0x20000068ff577230 */ /* 0x000fe20000004100 */
[----:B------:R-:W4:Y:S01]  /*2900*/  LDL R51, [R1+0x28] ;  /* 0x0000280001337983 */ /* 0x000f220000100800 */
[----:B------:R-:W-:-:S03]  /*2910*/  HADD2.F32 R96, -RZ, R96.H1_H1 ;  /* 0x30000060ff607230 */ /* 0x000fc60000004100 */
[----:B------:R-:W-:Y:S01]  /*2920*/  FADD.FTZ R163, R87, R163 ;  /* 0x000000a357a37221 */ /* 0x000fe20000010000 */
[-C--:B------:R-:W-:Y:S01]  /*2930*/  FFMA.FTZ R131, R90, R87.reuse, R131 ;  /* 0x000000575a837223 */ /* 0x080fe20000010083 */
[----:B------:R-:W-:Y:S02]  /*2940*/  FFMA.FTZ R87, R50, R87, R48 ;  /* 0x0000005732577223 */ /* 0x000fe40000010030 */
[----:B------:R-:W4:Y:S01]  /*2950*/  LDL R50, [R1+0x1c] ;  /* 0x00001c0001327983 */ /* 0x000f220000100800 */
[----:B------:R-:W-:Y:S01]  /*2960*/  FADD.FTZ R94, R101, -UR5 ;  /* 0x80000005655e7e21 */ /* 0x000fe20008010000 */
[----:B--2---:R-:W-:Y:S02]  /*2970*/  FMUL.FTZ R48, R36, R96 ;  /* 0x0000006024307220 */ /* 0x004fe40000410000 */
[----:B------:R-:W2:Y:S01]  /*2980*/  LDL R36, [R1+0x20] ;  /* 0x0000200001247983 */ /* 0x000ea20000100800 */
[----:B------:R-:W-:Y:S01]  /*2990*/  FADD.FTZ R162, R91, R162 ;  /* 0x000000a25ba27221 */ /* 0x000fe20000010000 */
[----:B------:R-:W-:Y:S01]  /*29a0*/  FFMA.FTZ R130, R204, R91, R130 ;  /* 0x0000005bcc827223 */ /* 0x000fe20000010082 */
[----:B------:R-:W-:-:S02]  /*29b0*/  HADD2.F32 R91, -RZ, R104.H1_H1 ;  /* 0x30000068ff5b7230 */ /* 0x000fc40000004100 */
[----:B------:R-:W-:Y:S01]  /*29c0*/  FMUL.FTZ R94, R94, UR9 ;  /* 0x000000095e5e7c20 */ /* 0x000fe20008410000 */
[----:B------:R-:W-:Y:S01]  /*29d0*/  FADD.FTZ R100, R102, -UR5 ;  /* 0x8000000566647e21 */ /* 0x000fe20008010000 */
[----:B------:R-:W-:Y:S01]  /*29e0*/  FADD.FTZ R223, R96, R223 ;  /* 0x000000df60df7221 */ /* 0x000fe20000010000 */
[----:B------:R-:W-:Y:S01]  /*29f0*/  FADD.FTZ R103, R103, -UR5 ;  /* 0x8000000567677e21 */ /* 0x000fe20008010000 */
[----:B------:R-:W-:Y:S01]  /*2a00*/  FADD.FTZ R164, R91, R164 ;  /* 0x000000a45ba47221 */ /* 0x000fe20000010000 */
[-C--:B------:R-:W-:Y:S01]  /*2a10*/  FFMA.FTZ R132, R94, R91.reuse, R132 ;  /* 0x0000005b5e847223 */ /* 0x080fe20000010084 */
[----:B---3--:R-:W-:Y:S01]  /*2a20*/  FFMA.FTZ R91, R49, R91, R48 ;  /* 0x0000005b315b7223 */ /* 0x008fe20000010030 */
[----:B------:R-:W-:Y:S02]  /*2a30*/  HADD2.F32 R49, -RZ, R97.H0_H0 ;  /* 0x20000061ff317230 */ /* 0x000fe40000004100 */
[----:B------:R-:W-:Y:S01]  /*2a40*/  FMUL.FTZ R100, R100, UR9 ;  /* 0x0000000964647c20 */ /* 0x000fe20008410000 */
[----:B------:R-:W-:Y:S01]  /*2a50*/  FFMA.FTZ R210, R94, R96, R210 ;  /* 0x000000605ed27223 */ /* 0x000fe200000100d2 */
[--C-:B------:R-:W-:Y:S01]  /*2a60*/  HADD2.F32 R96, -RZ, R105.reuse.H0_H0 ;  /* 0x20000069ff607230 */ /* 0x100fe20000004100 */
[----:B------:R-:W3:Y:S01]  /*2a70*/  LDL R104, [R1+0x14] ;  /* 0x0000140001687983 */ /* 0x000ee20000100800 */
[----:B------:R-:W-:Y:S01]  /*2a80*/  FADD.FTZ R222, R49, R222 ;  /* 0x000000de31de7221 */ /* 0x000fe20000010000 */
[-C--:B------:R-:W-:Y:S01]  /*2a90*/  FFMA.FTZ R211, R100, R49.reuse, R211 ;  /* 0x0000003164d37223 */ /* 0x080fe200000100d3 */
[----:B------:R-:W-:Y:S01]  /*2aa0*/  FMUL.FTZ R49, R245, R49 ;  /* 0x00000031f5317220 */ /* 0x000fe20000410000 */
[----:B------:R-:W-:Y:S01]  /*2ab0*/  FADD.FTZ R165, R96, R165 ;  /* 0x000000a560a57221 */ /* 0x000fe20000010000 */
[----:B------:R-:W-:Y:S01]  /*2ac0*/  FFMA.FTZ R133, R100, R96, R133 ;  /* 0x0000006064857223 */ /* 0x000fe20000010085 */
[----:B------:R-:W-:-:S02]  /*2ad0*/  HADD2.F32 R101, -RZ, R105.H1_H1 ;  /* 0x30000069ff657230 */ /* 0x000fc40000004100 */
[----:B----4-:R-:W-:Y:S01]  /*2ae0*/  FFMA.FTZ R96, R51, R96, R49 ;  /* 0x0000006033607223 */ /* 0x010fe20000010031 */
[----:B------:R-:W-:Y:S02]  /*2af0*/  HADD2.F32 R49, -RZ, R97.H1_H1 ;  /* 0x30000061ff317230 */ /* 0x000fe40000004100 */
[----:B------:R-:W-:Y:S01]  /*2b00*/  FMUL.FTZ R97, R103, UR9 ;  /* 0x0000000967617c20 */ /* 0x000fe20008410000 */
[----:B------:R-:W4:Y:S02]  /*2b10*/  LDL R102, [R1+0x4] ;  /* 0x0000040001667983 */ /* 0x000f240000100800 */
[----:B------:R-:W-:Y:S01]  /*2b20*/  FADD.FTZ R221, R49, R221 ;  /* 0x000000dd31dd7221 */ /* 0x000fe20000010000 */
[-C--:B------:R-:W-:Y:S01]  /*2b30*/  FFMA.FTZ R212, R97, R49.reuse, R212 ;  /* 0x0000003161d47223 */ /* 0x080fe200000100d4 */
[----:B------:R-:W-:Y:S01]  /*2b40*/  FMUL.FTZ R49, R50, R49 ;  /* 0x0000003132317220 */ /* 0x000fe20000410000 */
[----:B------:R-:W-:Y:S01]  /*2b50*/  FADD.FTZ R166, R101, R166 ;  /* 0x000000a665a67221 */ /* 0x000fe20000010000 */
[-C--:B------:R-:W-:Y:S01]  /*2b60*/  FFMA.FTZ R134, R97, R101.reuse, R134 ;  /* 0x0000006561867223 */ /* 0x080fe20000010086 */
[----:B------:R-:W4:Y:S01]  /*2b70*/  LDL R103, [R1+0x8] ;  /* 0x0000080001677983 */ /* 0x000f220000100800 */
[----:B------:R-:W-:Y:S01]  /*2b80*/  FADD.FTZ R48, RZ, R3 ;  /* 0x00000003ff307221 */ /* 0x000fe20000010000 */
[----:B--2---:R-:W-:-:S02]  /*2b90*/  FFMA.FTZ R101, R36, R101, R49 ;  /* 0x0000006524657223 */ /* 0x004fc40000010031 */
[----:B------:R-:W2:Y:S01]  /*2ba0*/  LDL R36, [R1+0x18] ;  /* 0x0000180001247983 */ /* 0x000ea20000100800 */
[----:B------:R-:W-:-:S04]  /*2bb0*/  FADD.FTZ R48, R68, R48 ;  /* 0x0000003044307221 */ /* 0x000fc80000010000 */
[----:B------:R-:W-:-:S04]  /*2bc0*/  FADD.FTZ R48, R195, R48 ;  /* 0x00000030c3307221 */ /* 0x000fc80000010000 */
[----:B------:R-:W-:Y:S01]  /*2bd0*/  FADD.FTZ R48, R69, R48 ;  /* 0x0000003045307221 */ /* 0x000fe20000010000 */
[----:B------:R-:W-:-:S03]  /*2be0*/  HADD2.F32 R50, -RZ, R98.H0_H0 ;  /* 0x20000062ff327230 */ /* 0x000fc60000004100 */
[----:B------:R-:W-:Y:S01]  /*2bf0*/  FADD.FTZ R48, R76, R48 ;  /* 0x000000304c307221 */ /* 0x000fe20000010000 */
[----:B------:R-:W-:-:S03]  /*2c00*/  HADD2.F32 R245, -RZ, R98.H1_H1 ;  /* 0x30000062fff57230 */ /* 0x000fc60000004100 */
[----:B------:R-:W-:Y:S01]  /*2c10*/  FADD.FTZ R48, R70, R48 ;  /* 0x0000003046307221 */ /* 0x000fe20000010000 */
[----:B---3--:R-:W-:Y:S01]  /*2c20*/  FMUL.FTZ R98, R104, R50 ;  /* 0x0000003268627220 */ /* 0x008fe20000410000 */
[--C-:B------:R-:W-:Y:S02]  /*2c30*/  HADD2.F32 R104, -RZ, R99.reuse.H0_H0 ;  /* 0x20000063ff687230 */ /* 0x100fe40000004100 */
[----:B------:R-:W-:Y:S01]  /*2c40*/  FADD.FTZ R48, R77, R48 ;  /* 0x000000304d307221 */ /* 0x000fe20000010000 */
[----:B------:R-:W-:Y:S02]  /*2c50*/  HADD2.F32 R105, -RZ, R99.H1_H1 ;  /* 0x30000063ff697230 */ /* 0x000fe40000004100 */
[----:B------:R-:W3:Y:S01]  /*2c60*/  LDL R99, [R1+0xc] ;  /* 0x00000c0001637983 */ /* 0x000ee20000100800 */
[----:B------:R-:W-:Y:S01]  /*2c70*/  FADD.FTZ R51, R198, R48 ;  /* 0x00000030c6337221 */ /* 0x000fe20000010000 */
[--C-:B------:R-:W-:Y:S02]  /*2c80*/  HADD2.F32 R49, -RZ, R106.reuse.H0_H0 ;  /* 0x2000006aff317230 */ /* 0x100fe40000004100 */
[----:B------:R-:W-:-:S02]  /*2c90*/  HADD2.F32 R48, -RZ, R106.H1_H1 ;  /* 0x3000006aff307230 */ /* 0x000fc40000004100 */
[----:B----4-:R-:W-:Y:S01]  /*2ca0*/  FMUL.FTZ R102, R102, R104 ;  /* 0x0000006866667220 */ /* 0x010fe20000410000 */
[----:B------:R-:W-:-:S05]  /*2cb0*/  HADD2.F32 R106, -RZ, R107.H0_H0 ;  /* 0x2000006bff6a7230 */ /* 0x000fca0000004100 */
[----:B------:R-:W-:Y:S01]  /*2cc0*/  FFMA.FTZ R102, R103, R106, R102 ;  /* 0x0000006a67667223 */ /* 0x000fe20000010066 */
[----:B------:R-:W-:Y:S01]  /*2cd0*/  FADD.FTZ R103, R64, -UR5 ;  /* 0x8000000540677e21 */ /* 0x000fe20008010000 */
[----:B------:R-:W-:Y:S01]  /*2ce0*/  FFMA.FTZ R251, R2, R3, RZ ;  /* 0x0000000302fb7223 */ /* 0x000fe200000100ff */
        /* <DEDUP_REMOVED lines=14> */
[----:B--2---:R-:W-:Y:S02]  /*2dd0*/  FFMA.FTZ R98, R36, R49, R98 ;  /* 0x0000003124627223 */ /* 0x004fe40000010062 */
[----:B------:R0:W5:Y:S04]  /*2de0*/  LDL.LU R36, [R1+0xfc] ;  /* 0x0000fc0001247983 */ /* 0x0001680000300800 */
[----:B------:R-:W2:Y:S01]  /*2df0*/  LDL R64, [R1] ;  /* 0x0000000001407983 */ /* 0x000ea20000100800 */
        /* <DEDUP_REMOVED lines=25> */
[----:B------:R-:W-:Y:S01]  /*2f90*/  FADD.FTZ R51, R51, R101 ;  /* 0x0000006533337221 */ /* 0x000fe20000010000 */
[----:B---3--:R-:W-:Y:S02]  /*2fa0*/  FMUL.FTZ R99, R99, R245 ;  /* 0x000000f563637220 */ /* 0x008fe40000410000 */
[----:B------:R-:W-:Y:S01]  /*2fb0*/  FFMA.FTZ R251, R89, R86, R251 ;  /* 0x0000005659fb7223 */ /* 0x000fe200000100fb */
[----:B------:R-:W-:Y:S01]  /*2fc0*/  FADD.FTZ R51, R51, R98 ;  /* 0x0000006233337221 */ /* 0x000fe20000010000 */
[----:B------:R-:W-:Y:S02]  /*2fd0*/  FFMA.FTZ R99, R252, R48, R99 ;  /* 0x00000030fc637223 */ /* 0x000fe40000010063 */
[----:B------:R-:W-:Y:S01]  /*2fe0*/  FFMA.FTZ R251, R93, R92, R251 ;  /* 0x0000005c5dfb7223 */ /* 0x000fe200000100fb */
[----:B------:R-:W-:Y:S02]  /*2ff0*/  HADD2.F32 R107, -RZ, R107.H1_H1 ;  /* 0x3000006bff6b7230 */ /* 0x000fe40000004100 */
[----:B------:R-:W-:Y:S01]  /*3000*/  FMUL.FTZ R252, R250, R105 ;  /* 0x00000069fafc7220 */ /* 0x000fe20000410000 */
[----:B------:R-:W-:Y:S01]  /*3010*/  FADD.FTZ R51, R51, R99 ;  /* 0x0000006333337221 */ /* 0x000fe20000010000 */
[----:B------:R-:W-:-:S03]  /*3020*/  FFMA.FTZ R251, R204, R95, R251 ;  /* 0x0000005fccfb7223 */ /* 0x000fc600000100fb */
[----:B------:R-:W-:Y:S01]  /*3030*/  FADD.FTZ R51, R51, R102 ;  /* 0x0000006633337221 */ /* 0x000fe20000010000 */
[----:B------:R-:W-:Y:S01]  /*3040*/  FFMA.FTZ R251, R90, R87, R251 ;  /* 0x000000575afb7223 */ /* 0x000fe200000100fb */
[----:B------:R-:W-:-:S03]  /*3050*/  FMUL.FTZ R103, R103, UR9 ;  /* 0x0000000967677c20 */ /* 0x000fc60008410000 */
[----:B------:R-:W-:Y:S01]  /*3060*/  FFMA.FTZ R251, R94, R91, R251 ;  /* 0x0000005b5efb7223 */ /* 0x000fe200000100fb */
[----:B------:R-:W-:Y:S01]  /*3070*/  FADD.FTZ R167, R49, R167 ;  /* 0x000000a731a77221 */ /* 0x000fe20000010000 */
[----:B------:R-:W-:Y:S02]  /*3080*/  FFMA.FTZ R135, R103, R49, R135 ;  /* 0x0000003167877223 */ /* 0x000fe40000010087 */
[----:B------:R-:W-:Y:S01]  /*3090*/  FFMA.FTZ R251, R100, R96, R251 ;  /* 0x0000006064fb7223 */ /* 0x000fe200000100fb */
[----:B------:R-:W-:-:S03]  /*30a0*/  FADD.FTZ R65, R65, -UR5 ;  /* 0x8000000541417e21 */ /* 0x000fc60008010000 */
[----:B------:R-:W-:Y:S01]  /*30b0*/  FFMA.FTZ R251, R97, R101, R251 ;  /* 0x0000006561fb7223 */ /* 0x000fe200000100fb */
[----:B------:R-:W-:Y:S01]  /*30c0*/  FADD.FTZ R66, R66, -UR5 ;  /* 0x8000000542427e21 */ /* 0x000fe20008010000 */
[----:B------:R-:W-:Y:S02]  /*30d0*/  FMUL.FTZ R65, R65, UR9 ;  /* 0x0000000941417c20 */ /* 0x000fe40008410000 */
[----:B------:R-:W-:Y:S01]  /*30e0*/  FFMA.FTZ R251, R103, R98, R251 ;  /* 0x0000006267fb7223 */ /* 0x000fe200000100fb */
[----:B------:R-:W-:Y:S01]  /*30f0*/  FADD.FTZ R67, R67, -UR5 ;  /* 0x8000000543437e21 */ /* 0x000fe20008010000 */
[----:B------:R-:W-:Y:S02]  /*3100*/  FMUL.FTZ R66, R66, UR9 ;  /* 0x0000000942427c20 */ /* 0x000fe40008410000 */
[----:B------:R-:W-:Y:S01]  /*3110*/  FFMA.FTZ R251, R65, R99, R251 ;  /* 0x0000006341fb7223 */ /* 0x000fe200000100fb */
[----:B------:R-:W-:-:S03]  /*3120*/  FMUL.FTZ R67, R67, UR9 ;  /* 0x0000000943437c20 */ /* 0x000fc60008410000 */
[----:B------:R-:W-:Y:S01]  /*3130*/  FFMA.FTZ R251, R66, R102, R251 ;  /* 0x0000006642fb7223 */ /* 0x000fe200000100fb */
[----:B------:R-:W-:Y:S01]  /*3140*/  FADD.FTZ R168, R48, R168 ;  /* 0x000000a830a87221 */ /* 0x000fe20000010000 */
[----:B------:R-:W-:Y:S01]  /*3150*/  FFMA.FTZ R136, R65, R48, R136 ;  /* 0x0000003041887223 */ /* 0x000fe20000010088 */
[----:B--2---:R-:W-:-:S04]  /*3160*/  FFMA.FTZ R64, R64, R107, R252 ;  /* 0x0000006b40407223 */ /* 0x004fc800000100fc */
[----:B------:R-:W-:-:S05]  /*3170*/  FADD.FTZ R51, R51, R64 ;  /* 0x0000004033337221 */ /* 0x000fca0000010000 */
[----:B------:R-:W1:Y:S01]  /*3180*/  SHFL.DOWN PT, R49, R51, 0x10, 0x1f ;  /* 0x0a001f0033317f89 */ /* 0x000e6200000e0000 */
        /* <DEDUP_REMOVED lines=16> */
[----:B-1----:R-:W-:Y:S02]  /*3290*/  FADD.FTZ R49, R49, R251 ;  /* 0x000000fb31317221 */ /* 0x002fe40000010000 */
        /* <DEDUP_REMOVED lines=15> */
.L_x_2529:
[----:B------:R-:W-:Y:S05]  /*3390*/  BSYNC.RECONVERGENT B0 ;  /* 0x0000000000007941 */ /* 0x000fea0003800200 */
.L_x_2528:
        /* <DEDUP_REMOVED lines=92> */
.L_x_2532:
        /* <DEDUP_REMOVED lines=31> */
[----:B-----5:R-:W-:Y:S01]  /*3b50*/  MOV R36, R48 ;  /* 0x0000003000247202 */ /* 0x020fe20000000f00 */
[----:B------:R-:W-:Y:S06]  /*3b60*/  BRA `(.L_x_2533) ;  /* 0x0000000c00347947 */ /* 0x000fec0003800000 */
.L_x_2531:
        /* <DEDUP_REMOVED lines=34> */
.L_x_2534:
        /* <DEDUP_REMOVED lines=31> */
[----:B-----5:R-:W-:Y:S01]  /*3f80*/  MOV R36, R48 ;  /* 0x0000003000247202 */ /* 0x020fe20000000f00 */
[----:B------:R-:W-:Y:S06]  /*3f90*/  BRA `(.L_x_2533) ;  /* 0x0000000800287947 */ /* 0x000fec0003800000 */
.L_x_2530:
        /* <DEDUP_REMOVED lines=39> */
.L_x_2536:
        /* <DEDUP_REMOVED lines=33> */
.L_x_2535:
        /* <DEDUP_REMOVED lines=34> */
.L_x_2537:
        /* <DEDUP_REMOVED lines=32> */
.L_x_2533:
        /* <DEDUP_REMOVED lines=45> */
[----:B0-----:R-:W-:Y:S02]  /*4b10*/  MOV R39, R51 ;  /* 0x0000003300277202 */ /* 0x001fe40000000f00 */
[----:B------:R-:W-:-:S02]  /*4b20*/  MOV R38, R50 ;  /* 0x0000003200267202 */ /* 0x000fc40000000f00 */
[----:B------:R-:W-:Y:S02]  /*4b30*/  MOV R37, R49 ;  /* 0x0000003100257202 */ /* 0x000fe40000000f00 */
[----:B------:R-:W-:Y:S01]  /*4b40*/  MOV R36, R48 ;  /* 0x0000003000247202 */ /* 0x000fe20000000f00 */
[----:B------:R-:W-:Y:S06]  /*4b50*/  BRA `(.L_x_2541) ;  /* 0x0000000c00687947 */ /* 0x000fec0003800000 */
.L_x_2540:
        /* <DEDUP_REMOVED lines=29> */
.L_x_2539:
        /* <DEDUP_REMOVED lines=29> */
[----:B0-----:R-:W-:Y:S02]  /*4f00*/  MOV R39, R51 ;  /* 0x0000003300277202 */ /* 0x001fe40000000f00 */
[----:B------:R-:W-:Y:S02]  /*4f10*/  MOV R38, R50 ;  /* 0x0000003200267202 */ /* 0x000fe40000000f00 */
[----:B------:R-:W-:-:S02]  /*4f20*/  MOV R37, R49 ;  /* 0x0000003100257202 */ /* 0x000fc40000000f00 */
[----:B------:R-:W-:Y:S01]  /*4f30*/  MOV R36, R48 ;  /* 0x0000003000247202 */ /* 0x000fe20000000f00 */
[----:B------:R-:W-:Y:S06]  /*4f40*/  BRA `(.L_x_2541) ;  /* 0x00000008006c7947 */ /* 0x000fec0003800000 */
.L_x_2542:
        /* <DEDUP_REMOVED lines=29> */
.L_x_2538:
        /* <DEDUP_REMOVED lines=35> */
.L_x_2544:
        /* <DEDUP_REMOVED lines=29> */
.L_x_2543:
        /* <DEDUP_REMOVED lines=34> */
.L_x_2545:
        /* <DEDUP_REMOVED lines=28> */
.L_x_2541:
        /* <DEDUP_REMOVED lines=46> */
.L_x_2548:
        /* <DEDUP_REMOVED lines=29> */
.L_x_2547:
        /* <DEDUP_REMOVED lines=34> */
.L_x_2550:
        /* <DEDUP_REMOVED lines=29> */
.L_x_2546:
        /* <DEDUP_REMOVED lines=35> */
.L_x_2552:
        /* <DEDUP_REMOVED lines=29> */
.L_x_2551:
        /* <DEDUP_REMOVED lines=34> */
.L_x_2553:
        /* <DEDUP_REMOVED lines=28> */
.L_x_2549:
        /* <DEDUP_REMOVED lines=46> */
.L_x_2556:
        /* <DEDUP_REMOVED lines=29> */
.L_x_2555:
[----:B------:R-:W-:Y:S05]  /*6e30*/  @!P2 BRA `(.L_x_2558) ;  /* 0x000000000084a947 */ /* 0x000fea0003800000 */
[--C-:B0-----:R-:W-:Y:S01]  /*6e40*/  FFMA.FTZ R37, R66, UR27, R104.reuse ;  /* 0x0000001b42257c23 */ /* 0x101fe20008010068 */
[--C-:B------:R-:W-:Y:S01]  /*6e50*/  FFMA.FTZ R67, R67, UR27, R104.reuse ;  /* 0x0000001b43437c23 */ /* 0x100fe20008010068 */
[--C-:B------:R-:W-:Y:S01]  /*6e60*/  FFMA.FTZ R3, R100, UR27, R104.reuse ;  /* 0x0000001b64037c23 */ /* 0x100fe20008010068 */
        /* <DEDUP_REMOVED lines=30> */
.L_x_2558:
        /* <DEDUP_REMOVED lines=24> */
[----:B------:R-:W-:-:S03]  /*71d0*/  FFMA.FTZ R3, R94, UR9, R29 ;  /* 0x000000095e037c23 */ /* 0x000fc6000801001d */
[----:B------:R-:W-:Y:S02]  /*71e0*/  F2FP.F16.F32.PACK_AB R50, R53, R50 ;  /* 0x000000323532723e */ /* 0x000fe400000000ff */
[----:B------:R-:W-:Y:S02]  /*71f0*/  F2FP.F16.F32.PACK_AB R49, R2, R49 ;  /* 0x000000310231723e */ /* 0x000fe400000000ff */
[----:B------:R-:W-:Y:S01]  /*7200*/  F2FP.F16.F32.PACK_AB R48, R3, R48 ;  /* 0x000000300330723e */ /* 0x000fe200000000ff */
[----:B------:R-:W-:Y:S06]  /*7210*/  BRA `(.L_x_2557) ;  /* 0x0000000400f87947 */ /* 0x000fec0003800000 */
.L_x_2554:
        /* <DEDUP_REMOVED lines=35> */
.L_x_2560:
        /* <DEDUP_REMOVED lines=29> */
.L_x_2559:
        /* <DEDUP_REMOVED lines=34> */
.L_x_2561:
        /* <DEDUP_REMOVED lines=28> */
.L_x_2557:
        /* <DEDUP_REMOVED lines=49> */
[----:B0-----:R-:W-:Y:S02]  /*7d10*/  MOV R52, R242 ;  /* 0x000000f200347202 */ /* 0x001fe40000000f00 */
        /* <DEDUP_REMOVED lines=88> */
.L_x_2527:
        /* <DEDUP_REMOVED lines=45> */
.L_x_2563:
        /* <DEDUP_REMOVED lines=9> */
.L_x_4869:


//--------------------- .text._ZN10layer_norm31ln_parallel_residual_bwd_kernelINS_13Kernel_traitsI6__halfS2_fS2_fjLj8192ELj1ELj1ELj8ELj16ENS_18Kernel_traits_baseILj8192ES2_S2_fS2_fjLj256EEEEELb0ELb1ELb0EEEvNS_9BwdParamsE --------------------------
	.section	.text._ZN10layer_norm31ln_parallel_residual_bwd_kernelINS_13Kernel_traitsI6__halfS2_fS2_fjLj8192ELj1ELj1ELj8ELj16ENS_18Kernel_traits_baseILj8192ES2_S2_fS2_fjLj256EEEEELb0ELb1ELb0EEEvNS_9BwdParamsE,"ax",@progbits
	.align	128
        .global         _ZN10layer_norm31ln_parallel_residual_bwd_kernelINS_13Kernel_traitsI6__halfS2_fS2_fjLj8192ELj1ELj1ELj8ELj16ENS_18Kernel_traits_baseILj8192ES2_S2_fS2_fjLj256EEEEELb0ELb1ELb0EEEvNS_9BwdParamsE
        .type           _ZN10layer_norm31ln_parallel_residual_bwd_kernelINS_13Kernel_traitsI6__halfS2_fS2_fjLj8192ELj1ELj1ELj8ELj16ENS_18Kernel_traits_baseILj8192ES2_S2_fS2_fjLj256EEEEELb0ELb1ELb0EEEvNS_9BwdParamsE,@function
        .size           _ZN10layer_norm31ln_parallel_residual_bwd_kernelINS_13Kernel_traitsI6__halfS2_fS2_fjLj8192ELj1ELj1ELj8ELj16ENS_18Kernel_traits_baseILj8192ES2_S2_fS2_fjLj256EEEEELb0ELb1ELb0EEEvNS_9BwdParamsE,(.L_x_4870 - _ZN10layer_norm31ln_parallel_residual_bwd_kernelINS_13Kernel_traitsI6__halfS2_fS2_fjLj8192ELj1ELj1ELj8ELj16ENS_18Kernel_traits_baseILj8192ES2_S2_fS2_fjLj256EEEEELb0ELb1ELb0EEEvNS_9BwdParamsE)
        .other          _ZN10layer_norm31ln_parallel_residual_bwd_kernelINS_13Kernel_traitsI6__halfS2_fS2_fjLj8192ELj1ELj1ELj8ELj16ENS_18Kernel_traits_baseILj8192ES2_S2_fS2_fjLj256EEEEELb0ELb1ELb0EEEvNS_9BwdParamsE,@"STO_CUDA_ENTRY STV_DEFAULT"
_ZN10layer_norm31ln_parallel_residual_bwd_kernelINS_13Kernel_traitsI6__halfS2_fS2_fjLj8192ELj1ELj1ELj8ELj16ENS_18Kernel_traits_baseILj8192ES2_S2_fS2_fjLj256EEEEELb0ELb1ELb0EEEvNS_9BwdParamsE:
.text._ZN10layer_norm31ln_parallel_residual_bwd_kernelINS_13Kernel_traitsI6__halfS2_fS2_fjLj8192ELj1ELj1ELj8ELj16ENS_18Kernel_traits_baseILj8192ES2_S2_fS2_fjLj256EEEEELb0ELb1ELb0EEEvNS_9BwdParamsE:
        /* <DEDUP_REMOVED lines=107> */
.L_x_2615:
        /* <DEDUP_REMOVED lines=12> */
[----:B------:R-:W-:Y:S01]  /*0770*/  BSSY.RECONVERGENT B0, `(.L_x_2565) ;  /* 0x000005f000007945 */ /* 0x000fe20003800200 */
[----:B------:R-:W-:Y:S02]  /*0780*/  HFMA2 R169, -RZ, RZ, 0, 0 ;  /* 0x00000000ffa97431 */ /* 0x000fe400000001ff */
[----:B------:R-:W-:Y:S01]  /*0790*/  LEA.HI.SX32 R0, R161, R212, 0x1d ;  /* 0x000000d4a1007211 */ /* 0x000fe200078feaff */
[----:B----4-:R-:W-:-:S05]  /*07a0*/  IMAD.WIDE R156, R2, 0x4, R156 ;  /* 0x00000004029c7825 */ /* 0x010fca00078e029c */
[----:B-----5:R0:W5:Y:S01]  /*07b0*/  LDG.E R177, desc[UR12][R156.64] ;  /* 0x0000000c9cb17981 */ /* 0x020162000c1e1900 */
[----:B------:R-:W-:Y:S02]  /*07c0*/  MOV R196, RZ ;  /* 0x000000ff00c47202 */ /* 0x000fe40000000f00 */
        /* <DEDUP_REMOVED lines=8> */
[----:B------:R0:W2:Y:S04]  /*0850*/  LDG.E.128 R164, desc[UR12][R178.64+0x10] ;  /* 0x0000100cb2a47981 */ /* 0x0000a8000c1e1d00 */
[----:B------:R-:W3:Y:S01]  /*0860*/  LDG.E.128 R160, desc[UR12][R160.64] ;  /* 0x0000000ca0a07981 */ /* 0x000ee2000c1e1d00 */
[----:B------:R-:W-:-:S04]  /*0870*/  ISETP.NE.U32.AND P0, PT, RZ, UR14, PT ;  /* 0x0000000eff007c0c */ /* 0x000fc8000bf05070 */
[----:B------:R-:W-:Y:S01]  /*0880*/  ISETP.NE.AND.EX P0, PT, RZ, UR15, PT, P0 ;  /* 0x0000000fff007c0c */ /* 0x000fe2000bf05300 */
[----:B------:R-:W-:Y:S02]  /*0890*/  HADD2.F32 R209, -RZ, R132.H0_H0 ;  /* 0x20000084ffd17230 */ /* 0x000fe40000004100 */
[----:B------:R-:W-:-:S10]  /*08a0*/  HADD2.F32 R205, -RZ, R133.H0_H0 ;  /* 0x20000085ffcd7230 */ /* 0x000fd40000004100 */
[----:B------:R-:W1:Y:S01]  /*08b0*/  @P0 LDC.64 R170, c[0x0][0x438] ;  /* 0x00010e00ffaa0b82 */ /* 0x000e620000000a00 */
[----:B------:R-:W-:Y:S02]  /*08c0*/  HADD2.F32 R208, -RZ, R132.H1_H1 ;  /* 0x30000084ffd07230 */ /* 0x000fe40000004100 */
[----:B------:R-:W-:Y:S02]  /*08d0*/  HADD2.F32 R204, -RZ, R133.H1_H1 ;  /* 0x30000085ffcc7230 */ /* 0x000fe40000004100 */
[--C-:B------:R-:W-:Y:S02]  /*08e0*/  HADD2.F32 R201, -RZ, R134.reuse.H0_H0 ;  /* 0x20000086ffc97230 */ /* 0x100fe40000004100 */
[----:B0-----:R-:W-:Y:S02]  /*08f0*/  HADD2.F32 R178, -RZ, R134.H1_H1 ;  /* 0x30000086ffb27230 */ /* 0x001fe40000004100 */
[--C-:B------:R-:W-:Y:S02]  /*0900*/  HADD2.F32 R179, -RZ, R135.reuse.H0_H0 ;  /* 0x20000087ffb37230 */ /* 0x100fe40000004100 */
[----:B------:R-:W-:-:S02]  /*0910*/  HADD2.F32 R180, -RZ, R135.H1_H1 ;  /* 0x30000087ffb47230 */ /* 0x000fc40000004100 */
[----:B-1----:R-:W-:-:S05]  /*0920*/  @P0 IMAD.WIDE.U32 R170, R0, 0x20, R170 ;  /* 0x0000002000aa0825 */ /* 0x002fca00078e00aa */
[----:B------:R-:W5:Y:S04]  /*0930*/  @P0 LDG.E.128 R52, desc[UR12][R170.64] ;  /* 0x0000000caa340981 */ /* 0x000f68000c1e1d00 */
[----:B------:R0:W5:Y:S01]  /*0940*/  @P0 LDG.E.128 R48, desc[UR12][R170.64+0x10] ;  /* 0x0000100caa300981 */ /* 0x000162000c1e1d00 */
[----:B------:R-:W-:Y:S01]  /*0950*/  IADD3 R197, PT, PT, R0, 0x100, RZ ;  /* 0x0000010000c57810 */ /* 0x000fe20007ffe0ff */
[C---:B----4-:R-:W-:Y:S01]  /*0960*/  FADD.FTZ R210, -R168.reuse, R157 ;  /* 0x0000009da8d27221 */ /* 0x050fe20000010100 */
[C---:B------:R-:W-:Y:S01]  /*0970*/  FADD.FTZ R156, -R168.reuse, R156 ;  /* 0x0000009ca89c7221 */ /* 0x040fe20000010100 */
[C---:B------:R-:W-:Y:S01]  /*0980*/  FADD.FTZ R158, -R168.reuse, R158 ;  /* 0x0000009ea89e7221 */ /* 0x040fe20000010100 */
[----:B------:R-:W-:Y:S02]  /*0990*/  FADD.FTZ R206, -R168, R159 ;  /* 0x0000009fa8ce7221 */ /* 0x000fe40000010100 */
[----:B-----5:R-:W-:Y:S01]  /*09a0*/  FMUL.FTZ R211, R177, R156 ;  /* 0x0000009cb1d37220 */ /* 0x020fe20000410000 */
[----:B---3--:R-:W-:-:S02]  /*09b0*/  HADD2.F32 R157, -RZ, R160.H0_H0 ;  /* 0x200000a0ff9d7230 */ /* 0x008fc40000004100 */
[----:B------:R-:W-:Y:S01]  /*09c0*/  FMUL.FTZ R207, R177, R158 ;  /* 0x0000009eb1cf7220 */ /* 0x000fe20000410000 */
[--C-:B------:R-:W-:Y:S02]  /*09d0*/  HADD2.F32 R159, -RZ, R161.reuse.H0_H0 ;  /* 0x200000a1ff9f7230 */ /* 0x100fe40000004100 */
[----:B------:R-:W-:Y:S02]  /*09e0*/  HADD2.F32 R160, -RZ, R160.H1_H1 ;  /* 0x300000a0ffa07230 */ /* 0x000fe40000004100 */
[-C--:B------:R-:W-:Y:S01]  /*09f0*/  FMUL.FTZ R209, R209, R157.reuse ;  /* 0x0000009dd1d17220 */ /* 0x080fe20000410000 */
[----:B------:R-:W-:Y:S01]  /*0a00*/  FADD.FTZ R84, R84, R157 ;  /* 0x0000009d54547221 */ /* 0x000fe20000010000 */
[----:B------:R-:W-:Y:S01]  /*0a10*/  FFMA.FTZ R116, R211, R157, R116 ;  /* 0x0000009dd3747223 */ /* 0x000fe20000010074 */
[-C--:B------:R-:W-:Y:S01]  /*0a20*/  FMUL.FTZ R205, R205, R159.reuse ;  /* 0x0000009fcdcd7220 */ /* 0x080fe20000410000 */
[----:B------:R-:W-:Y:S01]  /*0a30*/  FADD.FTZ R86, R86, R159 ;  /* 0x0000009f56567221 */ /* 0x000fe20000010000 */
[----:B------:R-:W-:Y:S01]  /*0a40*/  FFMA.FTZ R118, R207, R159, R118 ;  /* 0x0000009fcf767223 */ /* 0x000fe20000010076 */
[----:B------:R-:W-:Y:S01]  /*0a50*/  FMUL.FTZ R210, R177, R210 ;  /* 0x000000d2b1d27220 */ /* 0x000fe20000410000 */
[----:B------:R-:W-:Y:S01]  /*0a60*/  FMUL.FTZ R208, R208, R160 ;  /* 0x000000a0d0d07220 */ /* 0x000fe20000410000 */
[----:B------:R-:W-:Y:S01]  /*0a70*/  FADD.FTZ R157, RZ, R209 ;  /* 0x000000d1ff9d7221 */ /* 0x000fe20000010000 */
[----:B------:R-:W-:Y:S01]  /*0a80*/  FFMA.FTZ R159, R211, R209, RZ ;  /* 0x000000d1d39f7223 */ /* 0x000fe200000100ff */
[----:B------:R-:W-:-:S02]  /*0a90*/  HADD2.F32 R161, -RZ, R161.H1_H1 ;  /* 0x300000a1ffa17230 */ /* 0x000fc40000004100 */
[----:B------:R-:W-:Y:S01]  /*0aa0*/  FADD.FTZ R156, R157, R208 ;  /* 0x000000d09d9c7221 */ /* 0x000fe20000010000 */
[----:B------:R-:W-:Y:S01]  /*0ab0*/  FFMA.FTZ R158, R210, R208, R159 ;  /* 0x000000d0d29e7223 */ /* 0x000fe2000001009f */
[--C-:B------:R-:W-:Y:S02]  /*0ac0*/  HADD2.F32 R169, -RZ, R162.reuse.H0_H0 ;  /* 0x200000a2ffa97230 */ /* 0x100fe40000004100 */
[----:B--2---:R-:W-:Y:S01]  /*0ad0*/  FADD.FTZ R164, -R168, R164 ;  /* 0x000000a4a8a47221 */ /* 0x004fe20000010100 */
        /* <DEDUP_REMOVED lines=10> */
[----:B0-----:R-:W-:-:S02]  /*0b80*/  HADD2.F32 R170, -RZ, R163.H0_H0 ;  /* 0x200000a3ffaa7230 */ /* 0x001fc40000004100 */
        /* <DEDUP_REMOVED lines=29> */
.L_x_2566:
[----:B-1-3--:R-:W-:Y:S05]  /*0d60*/  BSYNC.RECONVERGENT B0 ;  /* 0x0000000000007941 */ /* 0x00afea0003800200 */
.L_x_2565:
        /* <DEDUP_REMOVED lines=11> */
[----:B------:R-:W0:Y:S01]  /*0e20*/  @P0 LDC.64 R6, c[0x0][0x438] ;  /* 0x00010e00ff060b82 */ /* 0x000e220000000a00 */
[----:B------:R-:W-:Y:S02]  /*0e30*/  HADD2.F32 R4, -RZ, R128.H0_H0 ;  /* 0x20000080ff047230 */ /* 0x000fe40000004100 */
[----:B0-----:R-:W-:-:S05]  /*0e40*/  @P0 IMAD.WIDE.U32 R6, R197, 0x20, R6 ;  /* 0x00000020c5060825 */ /* 0x001fca00078e0006 */
[----:B------:R-:W5:Y:S04]  /*0e50*/  @P0 LDG.E.128 R44, desc[UR12][R6.64] ;  /* 0x0000000c062c0981 */ /* 0x000f68000c1e1d00 */
[----:B------:R0:W5:Y:S01]  /*0e60*/  @P0 LDG.E.128 R40, desc[UR12][R6.64+0x10] ;  /* 0x0000100c06280981 */ /* 0x000162000c1e1d00 */
[----:B------:R-:W-:Y:S01]  /*0e70*/  IADD3 R197, PT, PT, R197, 0x100, RZ ;  /* 0x00000100c5c57810 */ /* 0x000fe20007ffe0ff */
[C---:B--2---:R-:W-:Y:S01]  /*0e80*/  FADD.FTZ R8, -R168.reuse, R8 ;  /* 0x00000008a8087221 */ /* 0x044fe20000010100 */
[----:B------:R-:W-:-:S03]  /*0e90*/  FADD.FTZ R20, -R168, R9 ;  /* 0x00000009a8147221 */ /* 0x000fc60000010100 */
[----:B0----5:R-:W-:Y:S01]  /*0ea0*/  FMUL.FTZ R7, R177, R8 ;  /* 0x00000008b1077220 */ /* 0x021fe20000410000 */
[----:B------:R-:W-:Y:S02]  /*0eb0*/  HADD2.F32 R8, -RZ, R128.H1_H1 ;  /* 0x30000080ff087230 */ /* 0x000fe40000004100 */
[--C-:B----4-:R-:W-:Y:S02]  /*0ec0*/  HADD2.F32 R9, -RZ, R12.reuse.H0_H0 ;  /* 0x2000000cff097230 */ /* 0x110fe40000004100 */
[----:B------:R-:W-:-:S03]  /*0ed0*/  HADD2.F32 R12, -RZ, R12.H1_H1 ;  /* 0x3000000cff0c7230 */ /* 0x000fc60000004100 */
[-C--:B------:R-:W-:Y:S01]  /*0ee0*/  FMUL.FTZ R4, R4, R9.reuse ;  /* 0x0000000904047220 */ /* 0x080fe20000410000 */
[--C-:B------:R-:W-:Y:S02]  /*0ef0*/  HADD2.F32 R156, -RZ, R13.reuse.H0_H0 ;  /* 0x2000000dff9c7230 */ /* 0x100fe40000004100 */
[----:B---3--:R-:W-:Y:S01]  /*0f00*/  FADD.FTZ R162, -R168, R18 ;  /* 0x00000012a8a27221 */ /* 0x008fe20000010100 */
[----:B------:R-:W-:Y:S02]  /*0f10*/  HADD2.F32 R157, -RZ, R13.H1_H1 ;  /* 0x3000000dff9d7230 */ /* 0x000fe40000004100 */
[----:B------:R-:W-:Y:S01]  /*0f20*/  FADD.FTZ R76, R76, R9 ;  /* 0x000000094c4c7221 */ /* 0x000fe20000010000 */
[----:B------:R-:W-:Y:S01]  /*0f30*/  FFMA.FTZ R108, R7, R9, R108 ;  /* 0x00000009076c7223 */ /* 0x000fe2000001006c */
[----:B------:R-:W-:Y:S01]  /*0f40*/  FMUL.FTZ R6, R177, R20 ;  /* 0x00000014b1067220 */ /* 0x000fe20000410000 */
[--C-:B------:R-:W-:Y:S02]  /*0f50*/  HADD2.F32 R13, -RZ, R129.reuse.H0_H0 ;  /* 0x20000081ff0d7230 */ /* 0x100fe40000004100 */
[----:B------:R-:W-:Y:S01]  /*0f60*/  FADD.FTZ R160, -R168, R17 ;  /* 0x00000011a8a07221 */ /* 0x000fe20000010100 */
[----:B------:R-:W-:Y:S01]  /*0f70*/  FMUL.FTZ R9, R8, R12 ;  /* 0x0000000c08097220 */ /* 0x000fe20000410000 */
[----:B------:R-:W-:Y:S01]  /*0f80*/  FADD.FTZ R18, R169, R4 ;  /* 0x00000004a9127221 */ /* 0x000fe20000010000 */
[C---:B------:R-:W-:Y:S01]  /*0f90*/  FADD.FTZ R10, -R168.reuse, R10 ;  /* 0x0000000aa80a7221 */ /* 0x040fe20000010100 */
[----:B------:R-:W-:Y:S01]  /*0fa0*/  FFMA.FTZ R17, R7, R4, R196 ;  /* 0x0000000407117223 */ /* 0x000fe200000100c4 */
[----:B------:R-:W-:Y:S01]  /*0fb0*/  FADD.FTZ R164, -R168, R19 ;  /* 0x00000013a8a47221 */ /* 0x000fe20000010100 */
[----:B------:R-:W-:Y:S01]  /*0fc0*/  FADD.FTZ R77, R77, R12 ;  /* 0x0000000c4d4d7221 */ /* 0x000fe20000010000 */
[----:B------:R-:W-:Y:S01]  /*0fd0*/  FFMA.FTZ R109, R6, R12, R109 ;  /* 0x0000000c066d7223 */ /* 0x000fe2000001006d */
[----:B------:R-:W-:Y:S01]  /*0fe0*/  FADD.FTZ R158, -R168, R11 ;  /* 0x0000000ba89e7221 */ /* 0x000fe20000010100 */
[----:B------:R-:W-:-:S02]  /*0ff0*/  HADD2.F32 R12, -RZ, R129.H1_H1 ;  /* 0x30000081ff0c7230 */ /* 0x000fc40000004100 */
[----:B------:R-:W-:Y:S01]  /*1000*/  FMUL.FTZ R8, R13, R156 ;  /* 0x0000009c0d087220 */ /* 0x000fe20000410000 */
[----:B------:R-:W-:Y:S01]  /*1010*/  FADD.FTZ R19, R18, R9 ;  /* 0x0000000912137221 */ /* 0x000fe20000010000 */
[C---:B------:R-:W-:Y:S01]  /*1020*/  FMUL.FTZ R11, R177.reuse, R10 ;  /* 0x0000000ab10b7220 */ /* 0x040fe20000410000 */
[----:B------:R-:W-:Y:S01]  /*1030*/  FFMA.FTZ R18, R6, R9, R17 ;  /* 0x0000000906127223 */ /* 0x000fe20000010011 */
[----:B------:R-:W-:Y:S01]  /*1040*/  FADD.FTZ R16, -R168, R16 ;  /* 0x00000010a8107221 */ /* 0x000fe20000010100 */
[--C-:B------:R-:W-:Y:S02]  /*1050*/  HADD2.F32 R159, -RZ, R14.reuse.H0_H0 ;  /* 0x2000000eff9f7230 */ /* 0x100fe40000004100 */
[----:B------:R-:W-:Y:S01]  /*1060*/  FMUL.FTZ R10, R177, R158 ;  /* 0x0000009eb10a7220 */ /* 0x000fe20000410000 */
[----:B------:R-:W-:Y:S02]  /*1070*/  HADD2.F32 R161, -RZ, R14.H1_H1 ;  /* 0x3000000effa17230 */ /* 0x000fe40000004100 */
[----:B------:R-:W-:Y:S01]  /*1080*/  FADD.FTZ R20, R19, R8 ;  /* 0x0000000813147221 */ /* 0x000fe20000010000 */
[----:B------:R-:W-:-:S02]  /*1090*/  HADD2.F32 R14, -RZ, R130.H0_H0 ;  /* 0x20000082ff0e7230 */ /* 0x000fc40000004100 */
[-C--:B------:R-:W-:Y:S01]  /*10a0*/  FMUL.FTZ R13, R12, R157.reuse ;  /* 0x0000009d0c0d7220 */ /* 0x080fe20000410000 */
[--C-:B------:R-:W-:Y:S02]  /*10b0*/  HADD2.F32 R163, -RZ, R15.reuse.H0_H0 ;  /* 0x2000000fffa37230 */ /* 0x100fe40000004100 */
[----:B------:R-:W-:Y:S01]  /*10c0*/  FFMA.FTZ R19, R11, R8, R18 ;  /* 0x000000080b137223 */ /* 0x000fe20000010012 */
[----:B------:R-:W-:Y:S02]  /*10d0*/  HADD2.F32 R165, -RZ, R15.H1_H1 ;  /* 0x3000000fffa57230 */ /* 0x000fe40000004100 */
[----:B------:R-:W-:Y:S01]  /*10e0*/  FMUL.FTZ R15, R177, R16 ;  /* 0x00000010b10f7220 */ /* 0x000fe20000410000 */
[----:B------:R-:W-:Y:S02]  /*10f0*/  HADD2.F32 R16, -RZ, R130.H1_H1 ;  /* 0x30000082ff107230 */ /* 0x000fe40000004100 */
[----:B------:R-:W-:Y:S01]  /*1100*/  FADD.FTZ R79, R79, R157 ;  /* 0x0000009d4f4f7221 */ /* 0x000fe20000010000 */
[----:B------:R-:W-:Y:S01]  /*1110*/  FFMA.FTZ R111, R10, R157, R111 ;  /* 0x0000009d0a6f7223 */ /* 0x000fe2000001006f */
[----:B------:R-:W-:Y:S01]  /*1120*/  FMUL.FTZ R12, R14, R159 ;  /* 0x0000009f0e0c7220 */ /* 0x000fe20000410000 */
[----:B------:R-:W-:Y:S01]  /*1130*/  FADD.FTZ R157, R20, R13 ;  /* 0x0000000d149d7221 */ /* 0x000fe20000010000 */
[----:B------:R-:W-:Y:S01]  /*1140*/  FFMA.FTZ R18, R10, R13, R19 ;  /* 0x0000000d0a127223 */ /* 0x000fe20000010013 */
[----:B------:R-:W-:Y:S01]  /*1150*/  FADD.FTZ R78, R78, R156 ;  /* 0x0000009c4e4e7221 */ /* 0x000fe20000010000 */
[----:B------:R-:W-:Y:S01]  /*1160*/  FFMA.FTZ R110, R11, R156, R110 ;  /* 0x0000009c0b6e7223 */ /* 0x000fe2000001006e */
[----:B------:R-:W-:-:S02]  /*1170*/  HADD2.F32 R156, -RZ, R131.H0_H0 ;  /* 0x20000083ff9c7230 */ /* 0x000fc40000004100 */
[----:B------:R-:W-:Y:S01]  /*1180*/  FADD.FTZ R72, R72, R159 ;  /* 0x0000009f48487221 */ /* 0x000fe20000010000 */
[----:B------:R-:W-:Y:S02]  /*1190*/  HADD2.F32 R158, -RZ, R131.H1_H1 ;  /* 0x30000083ff9e7230 */ /* 0x000fe40000004100 */
[----:B------:R-:W-:Y:S01]  /*11a0*/  FFMA.FTZ R104, R15, R159, R104 ;  /* 0x0000009f0f687223 */ /* 0x000fe20000010068 */
[----:B------:R-:W-:Y:S01]  /*11b0*/  FMUL.FTZ R14, R16, R161 ;  /* 0x000000a1100e7220 */ /* 0x000fe20000410000 */
[----:B------:R-:W-:Y:S01]  /*11c0*/  FMUL.FTZ R16, R177, R160 ;  /* 0x000000a0b1107220 */ /* 0x000fe20000410000 */
[----:B------:R-:W-:Y:S01]  /*11d0*/  FADD.FTZ R157, R157, R12 ;  /* 0x0000000c9d9d7221 */ /* 0x000fe20000010000 */
[----:B------:R-:W-:Y:S01]  /*11e0*/  FFMA.FTZ R159, R15, R12, R18 ;  /* 0x0000000c0f9f7223 */ /* 0x000fe20000010012 */
[----:B------:R-:W-:Y:S01]  /*11f0*/  FMUL.FTZ R17, R156, R163 ;  /* 0x000000a39c117220 */ /* 0x000fe20000410000 */
[----:B------:R-:W-:Y:S01]  /*1200*/  FMUL.FTZ R18, R158, R165 ;  /* 0x000000a59e127220 */ /* 0x000fe20000410000 */
[----:B------:R-:W-:Y:S01]  /*1210*/  FMUL.FTZ R19, R177, R162 ;  /* 0x000000a2b1137220 */ /* 0x000fe20000410000 */
[----:B------:R-:W-:Y:S01]  /*1220*/  FADD.FTZ R156, R157, R14 ;  /* 0x0000000e9d9c7221 */ /* 0x000fe20000010000 */
[----:B------:R-:W-:Y:S01]  /*1230*/  FFMA.FTZ R158, R16, R14, R159 ;  /* 0x0000000e109e7223 */ /* 0x000fe2000001009f */
[----:B------:R-:W-:-:S02]  /*1240*/  FMUL.FTZ R20, R177, R164 ;  /* 0x000000a4b1147220 */ /* 0x000fc40000410000 */
        /* <DEDUP_REMOVED lines=10> */
.L_x_2568:
[----:B------:R-:W-:Y:S05]  /*12f0*/  BSYNC.RECONVERGENT B0 ;  /* 0x0000000000007941 */ /* 0x000fea0003800200 */
.L_x_2567:
        /* <DEDUP_REMOVED lines=14> */
[----:B------:R0:W5:Y:S02]  /*13e0*/  @P0 LDG.E.128 R32, desc[UR12][R22.64+0x10] ;  /* 0x0000100c16200981 */ /* 0x000164000c1e1d00 */
[--C-:B0-----:R-:W-:Y:S02]  /*13f0*/  HADD2.F32 R22, -RZ, R124.reuse.H0_H0 ;  /* 0x2000007cff167230 */ /* 0x101fe40000004100 */
[----:B------:R-:W-:Y:S02]  /*1400*/  HADD2.F32 R23, -RZ, R124.H1_H1 ;  /* 0x3000007cff177230 */ /* 0x000fe40000004100 */
[----:B------:R-:W-:Y:S01]  /*1410*/  HADD2.F32 R173, -RZ, R127.H0_H0 ;  /* 0x2000007fffad7230 */ /* 0x000fe20000004100 */
[----:B------:R-:W-:Y:S01]  /*1420*/  IADD3 R197, PT, PT, R197, 0x100, RZ ;  /* 0x00000100c5c57810 */ /* 0x000fe20007ffe0ff */
[C---:B--2---:R-:W-:Y:S01]  /*1430*/  FADD.FTZ R24, -R168.reuse, R24 ;  /* 0x00000018a8187221 */ /* 0x044fe20000010100 */
[C---:B------:R-:W-:Y:S01]  /*1440*/  FADD.FTZ R166, -R168.reuse, R25 ;  /* 0x00000019a8a67221 */ /* 0x040fe20000010100 */
[----:B------:R-:W-:-:S02]  /*1450*/  FADD.FTZ R170, -R168, R26 ;  /* 0x0000001aa8aa7221 */ /* 0x000fc40000010100 */
[----:B-----5:R-:W-:Y:S01]  /*1460*/  FMUL.FTZ R21, R177, R24 ;  /* 0x00000018b1157220 */ /* 0x020fe20000410000 */
[----:B------:R-:W-:Y:S01]  /*1470*/  FADD.FTZ R172, -R168, R27 ;  /* 0x0000001ba8ac7221 */ /* 0x000fe20000010100 */
[----:B----4-:R-:W-:Y:S02]  /*1480*/  HADD2.F32 R25, -RZ, R28.H0_H0 ;  /* 0x2000001cff197230 */ /* 0x010fe40000004100 */
[--C-:B------:R-:W-:Y:S02]  /*1490*/  HADD2.F32 R27, -RZ, R29.reuse.H0_H0 ;  /* 0x2000001dff1b7230 */ /* 0x100fe40000004100 */
[----:B------:R-:W-:Y:S02]  /*14a0*/  HADD2.F32 R160, -RZ, R29.H1_H1 ;  /* 0x3000001dffa07230 */ /* 0x000fe40000004100 */
[-C--:B------:R-:W-:Y:S01]  /*14b0*/  FMUL.FTZ R22, R22, R25.reuse ;  /* 0x0000001916167220 */ /* 0x080fe20000410000 */
[----:B------:R-:W-:Y:S01]  /*14c0*/  FADD.FTZ R68, R68, R25 ;  /* 0x0000001944447221 */ /* 0x000fe20000010000 */
[----:B------:R-:W-:Y:S01]  /*14d0*/  FFMA.FTZ R100, R21, R25, R100 ;  /* 0x0000001915647223 */ /* 0x000fe20000010064 */
[----:B------:R-:W-:-:S02]  /*14e0*/  HADD2.F32 R26, -RZ, R125.H0_H0 ;  /* 0x2000007dff1a7230 */ /* 0x000fc40000004100 */
[----:B------:R-:W-:Y:S01]  /*14f0*/  FMUL.FTZ R25, R177, R170 ;  /* 0x000000aab1197220 */ /* 0x000fe20000410000 */
[----:B------:R-:W-:Y:S02]  /*1500*/  HADD2.F32 R29, -RZ, R125.H1_H1 ;  /* 0x3000007dff1d7230 */ /* 0x000fe40000004100 */
[----:B---3--:R-:W-:Y:S01]  /*1510*/  FADD.FTZ R156, -R168, R156 ;  /* 0x0000009ca89c7221 */ /* 0x008fe20000010100 */
[----:B------:R-:W-:Y:S02]  /*1520*/  HADD2.F32 R28, -RZ, R28.H1_H1 ;  /* 0x3000001cff1c7230 */ /* 0x000fe40000004100 */
[-C--:B------:R-:W-:Y:S01]  /*1530*/  FMUL.FTZ R26, R26, R27.reuse ;  /* 0x0000001b1a1a7220 */ /* 0x080fe20000410000 */
[----:B------:R-:W-:Y:S01]  /*1540*/  FADD.FTZ R70, R70, R27 ;  /* 0x0000001b46467221 */ /* 0x000fe20000010000 */
[----:B------:R-:W-:Y:S01]  /*1550*/  FFMA.FTZ R102, R25, R27, R102 ;  /* 0x0000001b19667223 */ /* 0x000fe20000010066 */
[----:B------:R-:W-:Y:S01]  /*1560*/  FMUL.FTZ R27, R29, R160 ;  /* 0x000000a01d1b7220 */ /* 0x000fe20000410000 */
[----:B------:R-:W-:Y:S01]  /*1570*/  FMUL.FTZ R29, R177, R156 ;  /* 0x0000009cb11d7220 */ /* 0x000fe20000410000 */
[C---:B------:R-:W-:Y:S01]  /*1580*/  FADD.FTZ R174, -R168.reuse, R157 ;  /* 0x0000009da8ae7221 */ /* 0x040fe20000010100 */
[----:B------:R-:W-:Y:S01]  /*1590*/  FMUL.FTZ R23, R23, R28 ;  /* 0x0000001c17177220 */ /* 0x000fe20000410000 */
[----:B------:R-:W-:Y:S01]  /*15a0*/  FADD.FTZ R156, R169, R22 ;  /* 0x00000016a99c7221 */ /* 0x000fe20000010000 */
[----:B------:R-:W-:Y:S01]  /*15b0*/  FMUL.FTZ R24, R177, R166 ;  /* 0x000000a6b1187220 */ /* 0x000fe20000410000 */
[----:B------:R-:W-:Y:S01]  /*15c0*/  FFMA.FTZ R157, R21, R22, R196 ;  /* 0x00000016159d7223 */ /* 0x000fe200000100c4 */
[----:B------:R-:W-:Y:S01]  /*15d0*/  FADD.FTZ R212, -R168, R159 ;  /* 0x0000009fa8d47221 */ /* 0x000fe20000010100 */
[----:B------:R-:W-:-:S02]  /*15e0*/  FADD.FTZ R159, R156, R23 ;  /* 0x000000179c9f7221 */ /* 0x000fc40000010000 */
[----:B------:R-:W-:Y:S01]  /*15f0*/  FFMA.FTZ R156, R24, R23, R157 ;  /* 0x00000017189c7223 */ /* 0x000fe2000001009d */
[--C-:B------:R-:W-:Y:S02]  /*1600*/  HADD2.F32 R161, -RZ, R30.reuse.H0_H0 ;  /* 0x2000001effa17230 */ /* 0x100fe40000004100 */
[----:B------:R-:W-:Y:S01]  /*1610*/  FADD.FTZ R176, -R168, R158 ;  /* 0x0000009ea8b07221 */ /* 0x000fe20000010100 */
[----:B------:R-:W-:Y:S02]  /*1620*/  HADD2.F32 R162, -RZ, R30.H1_H1 ;  /* 0x3000001effa27230 */ /* 0x000fe40000004100 */
[----:B------:R-:W-:Y:S01]  /*1630*/  FADD.FTZ R69, R69, R28 ;  /* 0x0000001c45457221 */ /* 0x000fe20000010000 */
[----:B------:R-:W-:Y:S01]  /*1640*/  FFMA.FTZ R101, R24, R28, R101 ;  /* 0x0000001c18657223 */ /* 0x000fe20000010065 */
[----:B------:R-:W-:Y:S02]  /*1650*/  HADD2.F32 R30, -RZ, R126.H0_H0 ;  /* 0x2000007eff1e7230 */ /* 0x000fe40000004100 */
[----:B------:R-:W-:Y:S01]  /*1660*/  FMUL.FTZ R28, R177, R172 ;  /* 0x000000acb11c7220 */ /* 0x000fe20000410000 */
[----:B------:R-:W-:Y:S01]  /*1670*/  FADD.FTZ R158, R159, R26 ;  /* 0x0000001a9f9e7221 */ /* 0x000fe20000010000 */
[----:B------:R-:W-:Y:S01]  /*1680*/  FFMA.FTZ R157, R25, R26, R156 ;  /* 0x0000001a199d7223 */ /* 0x000fe2000001009c */
[----:B------:R-:W-:-:S02]  /*1690*/  HADD2.F32 R163, -RZ, R31.H0_H0 ;  /* 0x2000001fffa37230 */ /* 0x000fc40000004100 */
[----:B------:R-:W-:Y:S02]  /*16a0*/  HADD2.F32 R164, -RZ, R31.H1_H1 ;  /* 0x3000001fffa47230 */ /* 0x000fe40000004100 */
[----:B------:R-:W-:Y:S01]  /*16b0*/  FMUL.FTZ R30, R30, R161 ;  /* 0x000000a11e1e7220 */ /* 0x000fe20000410000 */
[----:B------:R-:W-:Y:S02]  /*16c0*/  HADD2.F32 R31, -RZ, R126.H1_H1 ;  /* 0x3000007eff1f7230 */ /* 0x000fe40000004100 */
[----:B------:R-:W-:Y:S01]  /*16d0*/  FADD.FTZ R159, R158, R27 ;  /* 0x0000001b9e9f7221 */ /* 0x000fe20000010000 */
[----:B------:R-:W-:Y:S01]  /*16e0*/  FFMA.FTZ R156, R28, R27, R157 ;  /* 0x0000001b1c9c7223 */ /* 0x000fe2000001009d */
        /* <DEDUP_REMOVED lines=25> */
.L_x_2570:
[----:B------:R-:W-:Y:S05]  /*1880*/  BSYNC.RECONVERGENT B0 ;  /* 0x0000000000007941 */ /* 0x000fea0003800200 */
.L_x_2569:
        /* <DEDUP_REMOVED lines=15> */
[--C-:B-1----:R-:W-:Y:S02]  /*1980*/  HADD2.F32 R184, -RZ, R120.reuse.H0_H0 ;  /* 0x20000078ffb87230 */ /* 0x102fe40000004100 */
[----:B------:R-:W-:Y:S02]  /*1990*/  HADD2.F32 R185, -RZ, R120.H1_H1 ;  /* 0x30000078ffb97230 */ /* 0x000fe40000004100 */
[--C-:B------:R-:W-:Y:S02]  /*19a0*/  HADD2.F32 R188, -RZ, R121.reuse.H0_H0 ;  /* 0x20000079ffbc7230 */ /* 0x100fe40000004100 */
[----:B------:R-:W-:-:S02]  /*19b0*/  HADD2.F32 R189, -RZ, R121.H1_H1 ;  /* 0x30000079ffbd7230 */ /* 0x000fc40000004100 */
[--C-:B------:R-:W-:Y:S02]  /*19c0*/  HADD2.F32 R193, -RZ, R122.reuse.H1_H1 ;  /* 0x3000007affc17230 */ /* 0x100fe40000004100 */
[--C-:B------:R-:W-:Y:S02]  /*19d0*/  HADD2.F32 R198, -RZ, R123.reuse.H0_H0 ;  /* 0x2000007bffc67230 */ /* 0x100fe40000004100 */
[----:B------:R-:W-:Y:S02]  /*19e0*/  HADD2.F32 R199, -RZ, R123.H1_H1 ;  /* 0x3000007bffc77230 */ /* 0x000fe40000004100 */
[C---:B--2---:R-:W-:Y:S01]  /*19f0*/  FADD.FTZ R156, -R168.reuse, R156 ;  /* 0x0000009ca89c7221 */ /* 0x044fe20000010100 */
[C---:B------:R-:W-:Y:S01]  /*1a00*/  FADD.FTZ R186, -R168.reuse, R157 ;  /* 0x0000009da8ba7221 */ /* 0x040fe20000010100 */
[C---:B------:R-:W-:Y:S01]  /*1a10*/  FADD.FTZ R158, -R168.reuse, R158 ;  /* 0x0000009ea89e7221 */ /* 0x040fe20000010100 */
[C---:B------:R-:W-:Y:S01]  /*1a20*/  FADD.FTZ R190, -R168.reuse, R159 ;  /* 0x0000009fa8be7221 */ /* 0x040fe20000010100 */
[C---:B---3--:R-:W-:Y:S01]  /*1a30*/  FADD.FTZ R194, -R168.reuse, R161 ;  /* 0x000000a1a8c27221 */ /* 0x048fe20000010100 */
[----:B-----5:R-:W-:Y:S01]  /*1a40*/  FMUL.FTZ R183, R177, R156 ;  /* 0x0000009cb1b77220 */ /* 0x020fe20000410000 */
[----:B------:R-:W-:Y:S01]  /*1a50*/  FADD.FTZ R192, -R168, R160 ;  /* 0x000000a0a8c07221 */ /* 0x000fe20000010100 */
[----:B------:R-:W-:-:S02]  /*1a60*/  HADD2.F32 R156, -RZ, R122.H0_H0 ;  /* 0x2000007aff9c7230 */ /* 0x000fc40000004100 */
[C---:B------:R-:W-:Y:S01]  /*1a70*/  FMUL.FTZ R187, R177.reuse, R158 ;  /* 0x0000009eb1bb7220 */ /* 0x040fe20000410000 */
[----:B----4-:R-:W-:Y:S02]  /*1a80*/  HADD2.F32 R157, -RZ, R164.H0_H0 ;  /* 0x200000a4ff9d7230 */ /* 0x010fe40000004100 */
[C---:B------:R-:W-:Y:S01]  /*1a90*/  FMUL.FTZ R191, R177.reuse, R192 ;  /* 0x000000c0b1bf7220 */ /* 0x040fe20000410000 */
[----:B------:R-:W-:Y:S02]  /*1aa0*/  HADD2.F32 R161, -RZ, R166.H0_H0 ;  /* 0x200000a6ffa17230 */ /* 0x000fe40000004100 */
[----:B------:R-:W-:Y:S01]  /*1ab0*/  FMUL.FTZ R186, R177, R186 ;  /* 0x000000bab1ba7220 */ /* 0x000fe20000410000 */
[----:B------:R-:W-:Y:S02]  /*1ac0*/  HADD2.F32 R164, -RZ, R164.H1_H1 ;  /* 0x300000a4ffa47230 */ /* 0x000fe40000004100 */
[----:B------:R-:W-:Y:S01]  /*1ad0*/  FMUL.FTZ R184, R184, R157 ;  /* 0x0000009db8b87220 */ /* 0x000fe20000410000 */
[----:B------:R-:W-:-:S02]  /*1ae0*/  HADD2.F32 R159, -RZ, R165.H0_H0 ;  /* 0x200000a5ff9f7230 */ /* 0x000fc40000004100 */
[----:B------:R-:W-:Y:S01]  /*1af0*/  FMUL.FTZ R192, R156, R161 ;  /* 0x000000a19cc07220 */ /* 0x000fe20000410000 */
[----:B------:R-:W-:Y:S01]  /*1b00*/  FADD.FTZ R60, R60, R157 ;  /* 0x0000009d3c3c7221 */ /* 0x000fe20000010000 */
[----:B------:R-:W-:Y:S01]  /*1b10*/  FFMA.FTZ R92, R183, R157, R92 ;  /* 0x0000009db75c7223 */ /* 0x000fe2000001005c */
[----:B------:R-:W-:Y:S01]  /*1b20*/  FMUL.FTZ R185, R185, R164 ;  /* 0x000000a4b9b97220 */ /* 0x000fe20000410000 */
[----:B------:R-:W-:Y:S01]  /*1b30*/  FADD.FTZ R156, R169, R184 ;  /* 0x000000b8a99c7221 */ /* 0x000fe20000010000 */
[----:B------:R-:W-:Y:S01]  /*1b40*/  FFMA.FTZ R157, R183, R184, R196 ;  /* 0x000000b8b79d7223 */ /* 0x000fe200000100c4 */
[-C--:B------:R-:W-:Y:S01]  /*1b50*/  FMUL.FTZ R188, R188, R159.reuse ;  /* 0x0000009fbcbc7220 */ /* 0x080fe20000410000 */
[----:B------:R-:W-:Y:S01]  /*1b60*/  FADD.FTZ R62, R62, R159 ;  /* 0x0000009f3e3e7221 */ /* 0x000fe20000010000 */
[----:B------:R-:W-:Y:S01]  /*1b70*/  FFMA.FTZ R94, R187, R159, R94 ;  /* 0x0000009fbb5e7223 */ /* 0x000fe2000001005e */
[----:B------:R-:W-:Y:S02]  /*1b80*/  HADD2.F32 R160, -RZ, R165.H1_H1 ;  /* 0x300000a5ffa07230 */ /* 0x000fe40000004100 */
[----:B------:R-:W-:Y:S01]  /*1b90*/  FADD.FTZ R159, R156, R185 ;  /* 0x000000b99c9f7221 */ /* 0x000fe20000010000 */
[----:B------:R-:W-:Y:S01]  /*1ba0*/  FFMA.FTZ R156, R186, R185, R157 ;  /* 0x000000b9ba9c7223 */ /* 0x000fe2000001009d */
[----:B------:R-:W-:Y:S01]  /*1bb0*/  FMUL.FTZ R190, R177, R190 ;  /* 0x000000beb1be7220 */ /* 0x000fe20000410000 */
[----:B------:R-:W-:-:S02]  /*1bc0*/  HADD2.F32 R166, -RZ, R166.H1_H1 ;  /* 0x300000a6ffa67230 */ /* 0x000fc40000004100 */
[----:B------:R-:W-:Y:S01]  /*1bd0*/  FMUL.FTZ R189, R189, R160 ;  /* 0x000000a0bdbd7220 */ /* 0x000fe20000410000 */
[----:B------:R-:W-:Y:S01]  /*1be0*/  FADD.FTZ R158, R159, R188 ;  /* 0x000000bc9f9e7221 */ /* 0x000fe20000010000 */
[----:B------:R-:W-:Y:S01]  /*1bf0*/  FFMA.FTZ R157, R187, R188, R156 ;  /* 0x000000bcbb9d7223 */ /* 0x000fe2000001009c */
[----:B------:R-:W-:Y:S01]  /*1c00*/  FADD.FTZ R200, -R168, R163 ;  /* 0x000000a3a8c87221 */ /* 0x000fe20000010100 */
        /* <DEDUP_REMOVED lines=31> */
.L_x_2572:
[----:B------:R-:W-:Y:S05]  /*1e00*/  BSYNC.RECONVERGENT B0 ;  /* 0x0000000000007941 */ /* 0x000fea0003800200 */
.L_x_2571:
        /* <DEDUP_REMOVED lines=32> */
.L_x_2574:
[----:B------:R-:W-:Y:S05]  /*2010*/  BSYNC.RECONVERGENT B0 ;  /* 0x0000000000007941 */ /* 0x000fea0003800200 */
.L_x_2573:
        /* <DEDUP_REMOVED lines=85> */
.L_x_2579:
        /* <DEDUP_REMOVED lines=33> */
.L_x_2578:
        /* <DEDUP_REMOVED lines=32> */
.L_x_2581:
        /* <DEDUP_REMOVED lines=33> */
.L_x_2577:
        /* <DEDUP_REMOVED lines=22> */
[----:B-----5:R-:W-:Y:S01]  /*2cf0*/  FFMA.FTZ R157, R177, R158, R53 ;  /* 0x0000009eb19d7223 */ /* 0x020fe20000010035 */
[----:B------:R-:W-:Y:S01]  /*2d00*/  FADD.FTZ R163, R179, -R168 ;  /* 0x800000a8b3a37221 */ /* 0x000fe20000010000 */
[C---:B------:R-:W-:Y:S01]  /*2d10*/  FFMA.FTZ R158, R177.reuse, R159, R54 ;  /* 0x0000009fb19e7223 */ /* 0x040fe20000010036 */
[----:B------:R-:W-:Y:S01]  /*2d20*/  FADD.FTZ R168, R180, -R167 ;  /* 0x800000a7b4a87221 */ /* 0x000fe20000010000 */
        /* <DEDUP_REMOVED lines=9> */
[----:B------:R-:W-:Y:S01]  /*2dc0*/  F2FP.F16.F32.PACK_AB R159, R163, R162 ;  /* 0x000000a2a39f723e */ /* 0x000fe200000000ff */
[----:B------:R-:W-:Y:S06]  /*2dd0*/  BRA `(.L_x_2580) ;  /* 0x0000000400847947 */ /* 0x000fec0003800000 */
.L_x_2583:
        /* <DEDUP_REMOVED lines=33> */
.L_x_2582:
        /* <DEDUP_REMOVED lines=32> */
.L_x_2584:
        /* <DEDUP_REMOVED lines=32> */
.L_x_2580:
        /* <DEDUP_REMOVED lines=15> */
.L_x_2576:
[----:B------:R-:W-:Y:S05]  /*34e0*/  BSYNC.RECONVERGENT B0 ;  /* 0x0000000000007941 */ /* 0x000fea0003800200 */
.L_x_2575:
        /* <DEDUP_REMOVED lines=46> */
.L_x_2589:
        /* <DEDUP_REMOVED lines=29> */
.L_x_2588:
        /* <DEDUP_REMOVED lines=37> */
.L_x_2591:
        /* <DEDUP_REMOVED lines=29> */
.L_x_2587:
        /* <DEDUP_REMOVED lines=41> */
.L_x_2593:
        /* <DEDUP_REMOVED lines=29> */
.L_x_2592:
        /* <DEDUP_REMOVED lines=37> */
.L_x_2594:
        /* <DEDUP_REMOVED lines=28> */
.L_x_2590:
        /* <DEDUP_REMOVED lines=11> */
.L_x_2586:
[----:B------:R-:W-:Y:S05]  /*46e0*/  BSYNC.RECONVERGENT B0 ;  /* 0x0000000000007941 */ /* 0x000fea0003800200 */
.L_x_2585:
        /* <DEDUP_REMOVED lines=46> */
.L_x_2599:
        /* <DEDUP_REMOVED lines=29> */
.L_x_2598:
        /* <DEDUP_REMOVED lines=37> */
.L_x_2601:
        /* <DEDUP_REMOVED lines=29> */
.L_x_2597:
        /* <DEDUP_REMOVED lines=41> */
.L_x_2603:
        /* <DEDUP_REMOVED lines=29> */
.L_x_2602:
        /* <DEDUP_REMOVED lines=37> */
.L_x_2604:
        /* <DEDUP_REMOVED lines=28> */
.L_x_2600:
        /* <DEDUP_REMOVED lines=11> */
.L_x_2596:
[----:B------:R-:W-:Y:S05]  /*58e0*/  BSYNC.RECONVERGENT B0 ;  /* 0x0000000000007941 */ /* 0x000fea0003800200 */
.L_x_2595:
        /* <DEDUP_REMOVED lines=46> */
.L_x_2609:
        /* <DEDUP_REMOVED lines=29> */
.L_x_2608:
        /* <DEDUP_REMOVED lines=37> */
.L_x_2611:
        /* <DEDUP_REMOVED lines=29> */
.L_x_2607:
        /* <DEDUP_REMOVED lines=41> */
.L_x_2613:
        /* <DEDUP_REMOVED lines=29> */
.L_x_2612:
        /* <DEDUP_REMOVED lines=37> */
.L_x_2614:
        /* <DEDUP_REMOVED lines=28> */
.L_x_2610:
        /* <DEDUP_REMOVED lines=10> */
.L_x_2606:
[----:B------:R-:W-:Y:S05]  /*6ad0*/  BSYNC.RECONVERGENT B0 ;  /* 0x0000000000007941 */ /* 0x000fea0003800200 */
.L_x_2605:
[----:B------:R-:W-:Y:S01]  /*6ae0*/  UPLOP3.LUT UP1, UPT, UPT, UPT, UP1, 0x40, 0x4 ;  /* 0x000000000004789c */ /* 0x000fe20003f2e810 */
[----:B------:R-:W-:Y:S10]  /*6af0*/  @!P6 BRA `(.L_x_2615) ;  /* 0xffffff9800ece947 */ /* 0x000ff4000383ffff */
.L_x_2564:
        /* <DEDUP_REMOVED lines=40> */
.L_x_2616:
        /* <DEDUP_REMOVED lines=16> */
.L_x_4870:


//--------------------- .text._ZN10layer_norm31ln_parallel_residual_bwd_kernelINS_13Kernel_traitsI6__halfS2_fS2_fjLj8192ELj1ELj1ELj8ELj16ENS_18Kernel_traits_baseILj8192ES2_S2_fS2_fjLj256EEEEELb0ELb1ELb1EEEvNS_9BwdParamsE --------------------------
	.section	.text._ZN10layer_norm31ln_parallel_residual_bwd_kernelINS_13Kernel_traitsI6__halfS2_fS2_fjLj8192ELj1ELj1ELj8ELj16ENS_18Kernel_traits_baseILj8192ES2_S2_fS2_fjLj256EEEEELb0ELb1ELb1EEEvNS_9BwdParamsE,"ax",@progbits
	.align	128
        .global         _ZN10layer_norm31ln_parallel_residual_bwd_kernelINS_13Kernel_traitsI6__halfS2_fS2_fjLj8192ELj1ELj1ELj8ELj16ENS_18Kernel_traits_baseILj8192ES2_S2_fS2_fjLj256EEEEELb0ELb1ELb1EEEvNS_9BwdParamsE
        .type           _ZN10layer_norm31ln_parallel_residual_bwd_kernelINS_13Kernel_traitsI6__halfS2_fS2_fjLj8192ELj1ELj1ELj8ELj16ENS_18Kernel_traits_baseILj8192ES2_S2_fS2_fjLj256EEEEELb0ELb1ELb1EEEvNS_9BwdParamsE,@function
        .size           _ZN10layer_norm31ln_parallel_residual_bwd_kernelINS_13Kernel_traitsI6__halfS2_fS2_fjLj8192ELj1ELj1ELj8ELj16ENS_18Kernel_traits_baseILj8192ES2_S2_fS2_fjLj256EEEEELb0ELb1ELb1EEEvNS_9BwdParamsE,(.L_x_4871 - _ZN10layer_norm31ln_parallel_residual_bwd_kernelINS_13Kernel_traitsI6__halfS2_fS2_fjLj8192ELj1ELj1ELj8ELj16ENS_18Kernel_traits_baseILj8192ES2_S2_fS2_fjLj256EEEEELb0ELb1ELb1EEEvNS_9BwdParamsE)
        .other          _ZN10layer_norm31ln_parallel_residual_bwd_kernelINS_13Kernel_traitsI6__halfS2_fS2_fjLj8192ELj1ELj1ELj8ELj16ENS_18Kernel_traits_baseILj8192ES2_S2_fS2_fjLj256EEEEELb0ELb1ELb1EEEvNS_9BwdParamsE,@"STO_CUDA_ENTRY STV_DEFAULT"
_ZN10layer_norm31ln_parallel_residual_bwd_kernelINS_13Kernel_traitsI6__halfS2_fS2_fjLj8192ELj1ELj1ELj8ELj16ENS_18Kernel_traits_baseILj8192ES2_S2_fS2_fjLj256EEEEELb0ELb1ELb1EEEvNS_9BwdParamsE:
.text._ZN10layer_norm31ln_parallel_residual_bwd_kernelINS_13Kernel_traitsI6__halfS2_fS2_fjLj8192ELj1ELj1ELj8ELj16ENS_18Kernel_traits_baseILj8192ES2_S2_fS2_fjLj256EEEEELb0ELb1ELb1EEEvNS_9BwdParamsE:
        /* <DEDUP_REMOVED lines=68> */
[----:B0-----:R-:W2:Y:S01]  /*0440*/  LDG.E.128 R180, desc[UR12][R2.64] ;  /* 0x0000000c02b47981 */ /* 0x001ea2000c1e1d00 */
[----:B------:R-:W-:Y:S01]  /*0450*/  CS2R R8, SRZ ;  /* 0x0000000000087805 */ /* 0x000fe2000001ff00 */
[----:B------:R-:W-:Y:S02]  /*0460*/  UPLOP3.LUT UP1, UPT, UPT, UPT, UPT, 0x40, 0x4 ;  /* 0x000000000004789c */ /* 0x000fe40003f2e870 */
[----:B------:R-:W3:Y:S01]  /*0470*/  LDG.E.128 R172, desc[UR12][R2.64+0x1000] ;  /* 0x0010000c02ac7981 */ /* 0x000ee2000c1e1d00 */
[----:B------:R-:W0:Y:S03]  /*0480*/  LDCU UR16, c[0x0][0x388] ;  /* 0x00007100ff1077ac */ /* 0x000e260008000800 */
[----:B------:R-:W4:Y:S01]  /*0490*/  LDG.E.128 R164, desc[UR12][R2.64+0x2000] ;  /* 0x0020000c02a47981 */ /* 0x000f22000c1e1d00 */
[----:B------:R-:W1:Y:S03]  /*04a0*/  LDCU.U8 UR11, c[0x0][0x410] ;  /* 0x00008200ff0b77ac */ /* 0x000e660008000000 */
[----:B------:R5:W4:Y:S01]  /*04b0*/  LDG.E.128 R156, desc[UR12][R2.64+0x3000] ;  /* 0x0030000c029c7981 */ /* 0x000b22000c1e1d00 */
[----:B------:R-:W-:Y:S01]  /*04c0*/  HFMA2 R0, -RZ, RZ, 0, 0 ;  /* 0x00000000ff007431 */ /* 0x000fe200000001ff */
[----:B------:R-:W-:-:S02]  /*04d0*/  CS2R R6, SRZ ;  /* 0x0000000000067805 */ /* 0x000fc4000001ff00 */
[----:B------:R-:W-:Y:S01]  /*04e0*/  CS2R R4, SRZ ;  /* 0x0000000000047805 */ /* 0x000fe2000001ff00 */
[----:B------:R-:W0:Y:S01]  /*04f0*/  LDCU UR17, c[0x0][0x400] ;  /* 0x00008000ff1177ac */ /* 0x000e220008000800 */
[----:B------:R-:W0:Y:S01]  /*0500*/  LDCU.64 UR6, c[0x0][0x470] ;  /* 0x00008e00ff0677ac */ /* 0x000e220008000a00 */
[----:B-----5:R-:W-:Y:S01]  /*0510*/  CS2R R2, SRZ ;  /* 0x0000000000027805 */ /* 0x020fe2000001ff00 */
[----:B------:R-:W0:Y:S01]  /*0520*/  LDCU.64 UR8, c[0x0][0x478] ;  /* 0x00008f00ff0877ac */ /* 0x000e220008000a00 */
[----:B------:R-:W0:Y:S01]  /*0530*/  LDCU.64 UR14, c[0x0][0x438] ;  /* 0x00008700ff0e77ac */ /* 0x000e220008000a00 */
[--C-:B--2---:R-:W-:Y:S02]  /*0540*/  HADD2.F32 R190, -RZ, R180.reuse.H0_H0 ;  /* 0x200000b4ffbe7230 */ /* 0x104fe40000004100 */
[----:B------:R-:W-:Y:S02]  /*0550*/  HADD2.F32 R189, -RZ, R180.H1_H1 ;  /* 0x300000b4ffbd7230 */ /* 0x000fe40000004100 */
[----:B------:R-:W-:-:S02]  /*0560*/  HADD2.F32 R188, -RZ, R181.H0_H0 ;  /* 0x200000b5ffbc7230 */ /* 0x000fc40000004100 */
[----:B------:R-:W-:Y:S02]  /*0570*/  HADD2.F32 R187, -RZ, R181.H1_H1 ;  /* 0x300000b5ffbb7230 */ /* 0x000fe40000004100 */
[--C-:B------:R-:W-:Y:S02]  /*0580*/  HADD2.F32 R186, -RZ, R182.reuse.H0_H0 ;  /* 0x200000b6ffba7230 */ /* 0x100fe40000004100 */
[----:B------:R-:W-:Y:S02]  /*0590*/  HADD2.F32 R185, -RZ, R182.H1_H1 ;  /* 0x300000b6ffb97230 */ /* 0x000fe40000004100 */
[--C-:B---3--:R-:W-:Y:S02]  /*05a0*/  HADD2.F32 R180, -RZ, R173.reuse.H0_H0 ;  /* 0x200000adffb47230 */ /* 0x108fe40000004100 */
[----:B------:R-:W-:Y:S02]  /*05b0*/  HADD2.F32 R179, -RZ, R173.H1_H1 ;  /* 0x300000adffb37230 */ /* 0x000fe40000004100 */
[----:B------:R-:W-:-:S02]  /*05c0*/  HADD2.F32 R178, -RZ, R174.H0_H0 ;  /* 0x200000aeffb27230 */ /* 0x000fc40000004100 */
[----:B------:R-:W-:Y:S02]  /*05d0*/  HADD2.F32 R177, -RZ, R174.H1_H1 ;  /* 0x300000aeffb17230 */ /* 0x000fe40000004100 */
[--C-:B------:R-:W-:Y:S02]  /*05e0*/  HADD2.F32 R182, -RZ, R172.reuse.H0_H0 ;  /* 0x200000acffb67230 */ /* 0x100fe40000004100 */
[----:B------:R-:W-:Y:S02]  /*05f0*/  HADD2.F32 R181, -RZ, R172.H1_H1 ;  /* 0x300000acffb57230 */ /* 0x000fe40000004100 */
[--C-:B----4-:R-:W-:Y:S02]  /*0600*/  HADD2.F32 R174, -RZ, R164.reuse.H0_H0 ;  /* 0x200000a4ffae7230 */ /* 0x110fe40000004100 */
[----:B------:R-:W-:Y:S02]  /*0610*/  HADD2.F32 R173, -RZ, R164.H1_H1 ;  /* 0x300000a4ffad7230 */ /* 0x000fe40000004100 */
[----:B------:R-:W-:-:S02]  /*0620*/  HADD2.F32 R184, -RZ, R183.H0_H0 ;  /* 0x200000b7ffb87230 */ /* 0x000fc40000004100 */
[----:B------:R-:W-:Y:S02]  /*0630*/  HADD2.F32 R176, -RZ, R175.H0_H0 ;  /* 0x200000afffb07230 */ /* 0x000fe40000004100 */
[--C-:B------:R-:W-:Y:S02]  /*0640*/  HADD2.F32 R172, -RZ, R165.reuse.H0_H0 ;  /* 0x200000a5ffac7230 */ /* 0x100fe40000004100 */
[----:B------:R-:W-:Y:S02]  /*0650*/  HADD2.F32 R171, -RZ, R165.H1_H1 ;  /* 0x300000a5ffab7230 */ /* 0x000fe40000004100 */
[--C-:B------:R-:W-:Y:S02]  /*0660*/  HADD2.F32 R170, -RZ, R166.reuse.H0_H0 ;  /* 0x200000a6ffaa7230 */ /* 0x100fe40000004100 */
[----:B------:R-:W-:Y:S02]  /*0670*/  HADD2.F32 R169, -RZ, R166.H1_H1 ;  /* 0x300000a6ffa97230 */ /* 0x000fe40000004100 */
[----:B------:R-:W-:-:S02]  /*0680*/  HADD2.F32 R168, -RZ, R167.H0_H0 ;  /* 0x200000a7ffa87230 */ /* 0x000fc40000004100 */
[--C-:B------:R-:W-:Y:S02]  /*0690*/  HADD2.F32 R164, -RZ, R157.reuse.H0_H0 ;  /* 0x2000009dffa47230 */ /* 0x100fe40000004100 */
[----:B------:R-:W-:Y:S01]  /*06a0*/  HADD2.F32 R163, -RZ, R157.H1_H1 ;  /* 0x3000009dffa37230 */ /* 0x000fe20000004100 */
[----:B------:R-:W-:Y:S01]  /*06b0*/  MOV R157, RZ ;  /* 0x000000ff009d7202 */ /* 0x000fe20000000f00 */
[--C-:B------:R-:W-:Y:S02]  /*06c0*/  HADD2.F32 R162, -RZ, R158.reuse.H0_H0 ;  /* 0x2000009effa27230 */ /* 0x100fe40000004100 */
[----:B------:R-:W-:Y:S01]  /*06d0*/  HADD2.F32 R161, -RZ, R158.H1_H1 ;  /* 0x3000009effa17230 */ /* 0x000fe20000004100 */
[----:B------:R-:W-:Y:S01]  /*06e0*/  MOV R158, UR4 ;  /* 0x00000004009e7c02 */ /* 0x000fe20008000f00 */
[----:B------:R-:W-:Y:S02]  /*06f0*/  HADD2.F32 R160, -RZ, R159.H0_H0 ;  /* 0x2000009fffa07230 */ /* 0x000fe40000004100 */
[----:B------:R-:W-:-:S02]  /*0700*/  HADD2.F32 R183, -RZ, R183.H1_H1 ;  /* 0x300000b7ffb77230 */ /* 0x000fc40000004100 */
[----:B------:R-:W-:Y:S02]  /*0710*/  HADD2.F32 R175, -RZ, R175.H1_H1 ;  /* 0x300000afffaf7230 */ /* 0x000fe40000004100 */
[----:B------:R-:W-:Y:S02]  /*0720*/  HADD2.F32 R167, -RZ, R167.H1_H1 ;  /* 0x300000a7ffa77230 */ /* 0x000fe40000004100 */
[--C-:B------:R-:W-:Y:S02]  /*0730*/  HADD2.F32 R166, -RZ, R156.reuse.H0_H0 ;  /* 0x2000009cffa67230 */ /* 0x100fe40000004100 */
[----:B------:R-:W-:Y:S02]  /*0740*/  HADD2.F32 R165, -RZ, R156.H1_H1 ;  /* 0x3000009cffa57230 */ /* 0x000fe40000004100 */
[----:B01----:R-:W-:-:S07]  /*0750*/  HADD2.F32 R159, -RZ, R159.H1_H1 ;  /* 0x3000009fff9f7230 */ /* 0x003fce0000004100 */
.L_x_2652:
[----:B0-----:R-:W0:Y:S01]  /*0760*/  LDC.64 R84, c[0x0][0x3c0] ;  /* 0x0000f000ff547b82 */ /* 0x001e220000000a00 */
[----:B------:R-:W-:-:S05]  /*0770*/  IMAD R86, R158, UR16, RZ ;  /* 0x000000109e567c24 */ /* 0x000fca000f8e02ff */
[----:B------:R-:W-:Y:S02]  /*0780*/  SHF.R.S32.HI R87, RZ, 0x1f, R86 ;  /* 0x0000001fff577819 */ /* 0x000fe40000011456 */
[----:B------:R-:W1:Y:S02]  /*0790*/  LDC.64 R202, c[0x0][0x3a8] ;  /* 0x0000ea00ffca7b82 */ /* 0x000e640000000a00 */
[----:B------:R-:W-:-:S04]  /*07a0*/  LEA.HI R87, R87, R86, RZ, 0x3 ;  /* 0x0000005657577211 */ /* 0x000fc800078f18ff */
[----:B------:R-:W-:Y:S02]  /*07b0*/  LEA.HI.SX32 R194, R87, R100, 0x1d ;  /* 0x0000006457c27211 */ /* 0x000fe400078feaff */
[----:B------:R-:W2:Y:S01]  /*07c0*/  LDC.64 R128, c[0x0][0x428] ;  /* 0x00010a00ff807b82 */ /* 0x000ea20000000a00 */
[----:B0-----:R-:W-:-:S07]  /*07d0*/  IMAD.WIDE R104, R158, 0x4, R84 ;  /* 0x000000049e687825 */ /* 0x001fce00078e0254 */
[----:B------:R-:W0:Y:S01]  /*07e0*/  LDC.64 R200, c[0x0][0x3c8] ;  /* 0x0000f200ffc87b82 */ /* 0x000e220000000a00 */
[----:B------:R-:W3:Y:S01]  /*07f0*/  LDG.E R199, desc[UR12][R104.64] ;  /* 0x0000000c68c77981 */ /* 0x000ee2000c1e1900 */
[----:B-1----:R-:W-:-:S05]  /*0800*/  IMAD.WIDE.U32 R116, R194, 0x20, R202 ;  /* 0x00000020c2747825 */ /* 0x002fca00078e00ca */
[----:B------:R-:W4:Y:S01]  /*0810*/  LDG.E.128 R84, desc[UR12][R116.64] ;  /* 0x0000000c74547981 */ /* 0x000f22000c1e1d00 */
[C---:B------:R-:W-:Y:S02]  /*0820*/  IADD3 R193, PT, PT, R194.reuse, 0x100, RZ ;  /* 0x00000100c2c17810 */ /* 0x040fe40007ffe0ff */
[C---:B------:R-:W-:Y:S01]  /*0830*/  IADD3 R192, PT, PT, R194.reuse, 0x200, RZ ;  /* 0x00000200c2c07810 */ /* 0x040fe20007ffe0ff */
[C-C-:B--2---:R-:W-:Y:S01]  /*0840*/  IMAD.WIDE.U32 R88, R194.reuse, 0x10, R128.reuse ;  /* 0x00000010c2587825 */ /* 0x144fe200078e0080 */
[----:B------:R-:W-:Y:S01]  /*0850*/  IADD3 R156, PT, PT, R194, 0x300, RZ ;  /* 0x00000300c29c7810 */ /* 0x000fe20007ffe0ff */
[----:B------:R-:W2:Y:S02]  /*0860*/  LDG.E.128 R92, desc[UR12][R116.64+0x10] ;  /* 0x0000100c745c7981 */ /* 0x000ea4000c1e1d00 */
[C---:B------:R-:W-:Y:S02]  /*0870*/  IMAD.WIDE.U32 R100, R193.reuse, 0x10, R128 ;  /* 0x00000010c1647825 */ /* 0x040fe400078e0080 */
[----:B------:R-:W2:Y:S02]  /*0880*/  LDG.E.128 R88, desc[UR12][R88.64] ;  /* 0x0000000c58587981 */ /* 0x000ea4000c1e1d00 */
[----:B------:R-:W-:-:S02]  /*0890*/  IMAD.WIDE.U32 R124, R193, 0x20, R202 ;  /* 0x00000020c17c7825 */ /* 0x000fc400078e00ca */
[----:B------:R-:W2:Y:S02]  /*08a0*/  LDG.E.128 R100, desc[UR12][R100.64] ;  /* 0x0000000c64647981 */ /* 0x000ea4000c1e1d00 */
[C---:B------:R-:W-:Y:S02]  /*08b0*/  IMAD.WIDE.U32 R112, R192.reuse, 0x10, R128 ;  /* 0x00000010c0707825 */ /* 0x040fe400078e0080 */
[----:B------:R-:W2:Y:S02]  /*08c0*/  LDG.E.128 R96, desc[UR12][R124.64] ;  /* 0x0000000c7c607981 */ /* 0x000ea4000c1e1d00 */
[--C-:B------:R-:W-:Y:S02]  /*08d0*/  IMAD.WIDE.U32 R196, R192, 0x20, R202.reuse ;  /* 0x00000020c0c47825 */ /* 0x100fe400078e00ca */
[----:B------:R-:W2:Y:S02]  /*08e0*/  LDG.E.128 R104, desc[UR12][R124.64+0x10] ;  /* 0x0000100c7c687981 */ /* 0x000ea4000c1e1d00 */
[----:B------:R-:W-:-:S02]  /*08f0*/  IMAD.WIDE.U32 R202, R156, 0x20, R202 ;  /* 0x000000209cca7825 */ /* 0x000fc400078e00ca */
[----:B------:R-:W2:Y:S02]  /*0900*/  LDG.E.128 R112, desc[UR12][R112.64] ;  /* 0x0000000c70707981 */ /* 0x000ea4000c1e1d00 */
[----:B0-----:R-:W-:Y:S02]  /*0910*/  IMAD.WIDE R200, R158, 0x4, R200 ;  /* 0x000000049ec87825 */ /* 0x001fe400078e02c8 */
[----:B------:R-:W2:Y:S04]  /*0920*/  LDG.E.128 R120, desc[UR12][R202.64] ;  /* 0x0000000cca787981 */ /* 0x000ea8000c1e1d00 */
[----:B------:R-:W2:Y:S04]  /*0930*/  LDG.E R191, desc[UR12][R200.64] ;  /* 0x0000000cc8bf7981 */ /* 0x000ea8000c1e1900 */
[----:B------:R-:W2:Y:S01]  /*0940*/  LDG.E.128 R108, desc[UR12][R196.64] ;  /* 0x0000000cc46c7981 */ /* 0x000ea2000c1e1d00 */
[----:B------:R-:W-:-:S03]  /*0950*/  IMAD.WIDE.U32 R128, R156, 0x10, R128 ;  /* 0x000000109c807825 */ /* 0x000fc600078e0080 */
[----:B------:R-:W2:Y:S04]  /*0960*/  LDG.E.128 R124, desc[UR12][R202.64+0x10] ;  /* 0x0000100cca7c7981 */ /* 0x000ea8000c1e1d00 */
[----:B------:R2:W2:Y:S04]  /*0970*/  LDG.E.128 R116, desc[UR12][R196.64+0x10] ;  /* 0x0000100cc4747981 */ /* 0x0004a8000c1e1d00 */
[----:B------:R-:W2:Y:S01]  /*0980*/  LDG.E.128 R128, desc[UR12][R128.64] ;  /* 0x0000000c80807981 */ /* 0x000ea2000c1e1d00 */
[----:B------:R-:W-:-:S04]  /*0990*/  ISETP.NE.U32.AND P1, PT, RZ, UR14, PT ;  /* 0x0000000eff007c0c */ /* 0x000fc8000bf25070 */
[----:B------:R-:W-:Y:S02]  /*09a0*/  ISETP.NE.AND.EX P1, PT, RZ, UR15, PT, P1 ;  /* 0x0000000fff007c0c */ /* 0x000fe4000bf25310 */
[----:B------:R-:W-:-:S11]  /*09b0*/  ISETP.NE.AND P0, PT, RZ, UR11, PT ;  /* 0x0000000bff007c0c */ /* 0x000fd6000bf05270 */
[----:B------:R-:W0:Y:S08]  /*09c0*/  @P1 LDC.64 R228, c[0x0][0x438] ;  /* 0x00010e00ffe41b82 */ /* 0x000e300000000a00 */
[----:B------:R-:W1:Y:S01]  /*09d0*/  @P1 LDC.64 R226, c[0x0][0x438] ;  /* 0x00010e00ffe21b82 */ /* 0x000e620000000a00 */
[----:B0-----:R-:W-:-:S05]  /*09e0*/  @P1 IMAD.WIDE.U32 R228, R194, 0x20, R228 ;  /* 0x00000020c2e41825 */ /* 0x001fca00078e00e4 */
[----:B-----5:R-:W5:Y:S04]  /*09f0*/  @P1 LDG.E.128 R40, desc[UR12][R228.64] ;  /* 0x0000000ce4281981 */ /* 0x020f68000c1e1d00 */
[----:B------:R0:W5:Y:S01]  /*0a00*/  @P1 LDG.E.128 R44, desc[UR12][R228.64+0x10] ;  /* 0x0000100ce42c1981 */ /* 0x000162000c1e1d00 */
[----:B---3--:R-:W-:-:S05]  /*0a10*/  FSEL R199, R199, RZ, !P0 ;  /* 0x000000ffc7c77208 */ /* 0x008fca0004000000 */
[C---:B----4-:R-:W-:Y:S01]  /*0a20*/  FADD.FTZ R242, -R199.reuse, R84 ;  /* 0x00000054c7f27221 */ /* 0x050fe20000010100 */
[C---:B------:R-:W-:Y:S02]  /*0a30*/  FADD.FTZ R236, -R199.reuse, R85 ;  /* 0x00000055c7ec7221 */ /* 0x040fe40000010100 */
[----:B------:R-:W3:Y:S01]  /*0a40*/  @P1 LDC.64 R84, c[0x0][0x438] ;  /* 0x00010e00ff541b82 */ /* 0x000ee20000000a00 */
[C---:B------:R-:W-:Y:S01]  /*0a50*/  FADD.FTZ R232, -R199.reuse, R86 ;  /* 0x00000056c7e87221 */ /* 0x040fe20000010100 */
[----:B------:R-:W-:-:S06]  /*0a60*/  FADD.FTZ R230, -R199, R87 ;  /* 0x00000057c7e67221 */ /* 0x000fcc0000010100 */
[----:B------:R-:W4:Y:S01]  /*0a70*/  @P1 LDC.64 R86, c[0x0][0x438] ;  /* 0x00010e00ff561b82 */ /* 0x000f220000000a00 */
[--C-:B--2---:R-:W-:Y:S02]  /*0a80*/  HADD2.F32 R196, -RZ, R88.reuse.H0_H0 ;  /* 0x20000058ffc47230 */ /* 0x104fe40000004100 */
[C---:B------:R-:W-:Y:S01]  /*0a90*/  FADD.FTZ R234, -R199.reuse, R94 ;  /* 0x0000005ec7ea7221 */ /* 0x040fe20000010100 */
[C---:B------:R-:W-:Y:S01]  /*0aa0*/  FADD.FTZ R252, -R199.reuse, R95 ;  /* 0x0000005fc7fc7221 */ /* 0x040fe20000010100 */
[--C-:B------:R-:W-:Y:S02]  /*0ab0*/  HADD2.F32 R94, -RZ, R101.reuse.H0_H0 ;  /* 0x20000065ff5e7230 */ /* 0x100fe40000004100 */
[----:B------:R-:W-:Y:S02]  /*0ac0*/  HADD2.F32 R95, -RZ, R101.H1_H1 ;  /* 0x30000065ff5f7230 */ /* 0x000fe40000004100 */
[----:B------:R-:W-:Y:S01]  /*0ad0*/  FADD.FTZ R212, -R199, R96 ;  /* 0x00000060c7d47221 */ /* 0x000fe20000010100 */
[----:B------:R-:W-:-:S02]  /*0ae0*/  HADD2.F32 R88, -RZ, R88.H1_H1 ;  /* 0x30000058ff587230 */ /* 0x000fc40000004100 */
[----:B0-----:R-:W-:Y:S01]  /*0af0*/  FMUL.FTZ R228, R190, R196 ;  /* 0x000000c4bee47220 */ /* 0x001fe20000410000 */
[C---:B------:R-:W-:Y:S01]  /*0b00*/  FADD.FTZ R224, -R199.reuse, R106 ;  /* 0x0000006ac7e07221 */ /* 0x040fe20000010100 */
[--C-:B------:R-:W-:Y:S02]  /*0b10*/  HADD2.F32 R96, -RZ, R114.reuse.H0_H0 ;  /* 0x20000072ff607230 */ /* 0x100fe40000004100 */
[----:B------:R-:W-:Y:S02]  /*0b20*/  HADD2.F32 R101, -RZ, R114.H1_H1 ;  /* 0x30000072ff657230 */ /* 0x000fe40000004100 */
[C---:B------:R-:W-:Y:S01]  /*0b30*/  FADD.FTZ R114, -R199.reuse, R120 ;  /* 0x00000078c7727221 */ /* 0x040fe20000010100 */
[----:B------:R-:W-:Y:S01]  /*0b40*/  FADD.FTZ R106, -R199, R121 ;  /* 0x00000079c76a7221 */ /* 0x000fe20000010100 */
[----:B-1----:R-:W-:-:S04]  /*0b50*/  @P1 IMAD.WIDE.U32 R120, R193, 0x20, R226 ;  /* 0x00000020c1781825 */ /* 0x002fc800078e00e2 */
[----:B------:R-:W-:Y:S01]  /*0b60*/  FMUL.FTZ R240, R189, R88 ;  /* 0x00000058bdf07220 */ /* 0x000fe20000410000 */
[----:B------:R-:W-:Y:S01]  /*0b70*/  FMUL.FTZ R242, R191, R242 ;  /* 0x000000f2bff27220 */ /* 0x000fe20000410000 */
[----:B---3--:R-:W-:-:S04]  /*0b80*/  @P1 IMAD.WIDE.U32 R238, R156, 0x20, R84 ;  /* 0x000000209cee1825 */ /* 0x008fc800078e0054 */
[----:B------:R-:W-:Y:S01]  /*0b90*/  FADD.FTZ R85, RZ, R228 ;  /* 0x000000e4ff557221 */ /* 0x000fe20000010000 */
[----:B------:R-:W5:Y:S01]  /*0ba0*/  @P1 LDG.E.128 R48, desc[UR12][R120.64] ;  /* 0x0000000c78301981 */ /* 0x000f62000c1e1d00 */
[--C-:B------:R-:W-:Y:S02]  /*0bb0*/  HADD2.F32 R195, -RZ, R89.reuse.H0_H0 ;  /* 0x20000059ffc37230 */ /* 0x100fe40000004100 */
[C---:B------:R-:W-:Y:S01]  /*0bc0*/  FADD.FTZ R231, -R199.reuse, R92 ;  /* 0x0000005cc7e77221 */ /* 0x040fe20000010100 */
[----:B------:R0:W5:Y:S01]  /*0bd0*/  @P1 LDG.E.128 R52, desc[UR12][R120.64+0x10] ;  /* 0x0000100c78341981 */ /* 0x000162000c1e1d00 */
[----:B------:R-:W-:Y:S02]  /*0be0*/  HADD2.F32 R198, -RZ, R89.H1_H1 ;  /* 0x30000059ffc67230 */ /* 0x000fe40000004100 */
[----:B------:R-:W-:Y:S01]  /*0bf0*/  FADD.FTZ R233, -R199, R93 ;  /* 0x0000005dc7e97221 */ /* 0x000fe20000010100 */
[----:B------:R-:W-:Y:S01]  /*0c00*/  FMUL.FTZ R243, R191, R236 ;  /* 0x000000ecbff37220 */ /* 0x000fe20000410000 */
[----:B------:R-:W5:Y:S01]  /*0c10*/  @P1 LDG.E.128 R64, desc[UR12][R238.64] ;  /* 0x0000000cee401981 */ /* 0x000f62000c1e1d00 */
[----:B------:R-:W-:-:S02]  /*0c20*/  HADD2.F32 R92, -RZ, R100.H0_H0 ;  /* 0x20000064ff5c7230 */ /* 0x000fc40000004100 */
[C---:B------:R-:W-:Y:S01]  /*0c30*/  FADD.FTZ R246, -R199.reuse, R108 ;  /* 0x0000006cc7f67221 */ /* 0x040fe20000010100 */
[----:B------:R-:W-:Y:S01]  /*0c40*/  HADD2.F32 R93, -RZ, R100.H1_H1 ;  /* 0x30000064ff5d7230 */ /* 0x000fe20000004100 */
[----:B------:R1:W5:Y:S01]  /*0c50*/  @P1 LDG.E.128 R68, desc[UR12][R238.64+0x10] ;  /* 0x0000100cee441981 */ /* 0x000362000c1e1d00 */
[----:B------:R-:W-:Y:S01]  /*0c60*/  FADD.FTZ R85, R240, R85 ;  /* 0x00000055f0557221 */ /* 0x000fe20000010000 */
[----:B0-----:R-:W-:Y:S01]  /*0c70*/  FFMA.FTZ R120, R242, R228, RZ ;  /* 0x000000e4f2787223 */ /* 0x001fe200000100ff */
[C---:B------:R-:W-:Y:S01]  /*0c80*/  FADD.FTZ R108, -R199.reuse, R122 ;  /* 0x0000007ac76c7221 */ /* 0x040fe20000010100 */
[----:B------:R-:W-:Y:S01]  /*0c90*/  FADD.FTZ R100, -R199, R123 ;  /* 0x0000007bc7647221 */ /* 0x000fe20000010100 */
[----:B----4-:R-:W-:-:S04]  /*0ca0*/  @P1 IMAD.WIDE.U32 R122, R192, 0x20, R86 ;  /* 0x00000020c07a1825 */ /* 0x010fc800078e0056 */
[----:B------:R-:W-:Y:S01]  /*0cb0*/  FMUL.FTZ R241, R191, R232 ;  /* 0x000000e8bff17220 */ /* 0x000fe20000410000 */
[----:B------:R-:W-:Y:S01]  /*0cc0*/  FFMA.FTZ R120, R243, R240, R120 ;  /* 0x000000f0f3787223 */ /* 0x000fe20000010078 */
[----:B-1----:R-:W-:Y:S01]  /*0cd0*/  FMUL.FTZ R238, R188, R195 ;  /* 0x000000c3bcee7220 */ /* 0x002fe20000410000 */
[--C-:B------:R-:W-:Y:S02]  /*0ce0*/  HADD2.F32 R89, -RZ, R90.reuse.H0_H0 ;  /* 0x2000005aff597230 */ /* 0x100fe40000004100 */
[----:B------:R-:W-:Y:S01]  /*0cf0*/  FMUL.FTZ R236, R187, R198 ;  /* 0x000000c6bbec7220 */ /* 0x000fe20000410000 */
[----:B------:R-:W-:Y:S02]  /*0d00*/  HADD2.F32 R197, -RZ, R90.H1_H1 ;  /* 0x3000005affc57230 */ /* 0x000fe40000004100 */
[----:B------:R-:W-:Y:S01]  /*0d10*/  FADD.FTZ R85, R238, R85 ;  /* 0x00000055ee557221 */ /* 0x000fe20000010000 */
[----:B------:R-:W5:Y:S01]  /*0d20*/  @P1 LDG.E.128 R56, desc[UR12][R122.64] ;  /* 0x0000000c7a381981 */ /* 0x000f62000c1e1d00 */
[----:B------:R-:W-:Y:S01]  /*0d30*/  FMUL.FTZ R239, R191, R230 ;  /* 0x000000e6bfef7220 */ /* 0x000fe20000410000 */
[----:B------:R-:W-:Y:S01]  /*0d40*/  FFMA.FTZ R120, R241, R238, R120 ;  /* 0x000000eef1787223 */ /* 0x000fe20000010078 */
[----:B------:R-:W-:Y:S01]  /*0d50*/  FMUL.FTZ R229, R186, R89 ;  /* 0x00000059bae57220 */ /* 0x000fe20000410000 */
[----:B------:R0:W5:Y:S01]  /*0d60*/  @P1 LDG.E.128 R60, desc[UR12][R122.64+0x10] ;  /* 0x0000100c7a3c1981 */ /* 0x000162000c1e1d00 */
[----:B------:R-:W-:-:S02]  /*0d70*/  HADD2.F32 R90, -RZ, R91.H0_H0 ;  /* 0x2000005bff5a7230 */ /* 0x000fc40000004100 */
[----:B------:R-:W-:Y:S01]  /*0d80*/  FMUL.FTZ R231, R191, R231 ;  /* 0x000000e7bfe77220 */ /* 0x000fe20000410000 */
[----:B------:R-:W-:Y:S01]  /*0d90*/  FFMA.FTZ R120, R239, R236, R120 ;  /* 0x000000ecef787223 */ /* 0x000fe20000010078 */
[----:B------:R-:W-:Y:S01]  /*0da0*/  FMUL.FTZ R230, R185, R197 ;  /* 0x000000c5b9e67220 */ /* 0x000fe20000410000 */
[----:B0-----:R-:W-:Y:S01]  /*0db0*/  FADD.FTZ R122, R236, R85 ;  /* 0x00000055ec7a7221 */ /* 0x001fe20000010000 */
[----:B------:R-:W-:-:S03]  /*0dc0*/  HADD2.F32 R91, -RZ, R91.H1_H1 ;  /* 0x3000005bff5b7230 */ /* 0x000fc60000004100 */
        /* <DEDUP_REMOVED lines=24> */
[----:B------:R-:W-:-:S02]  /*0f50*/  HADD2.F32 R98, -RZ, R102.H0_H0 ;  /* 0x20000066ff627230 */ /* 0x000fc40000004100 */
[----:B------:R-:W-:Y:S01]  /*0f60*/  FMUL.FTZ R216, R191, R216 ;  /* 0x000000d8bfd87220 */ /* 0x000fe20000410000 */
[----:B------:R-:W-:Y:S01]  /*0f70*/  FFMA.FTZ R85, R215, R213, R120 ;  /* 0x000000d5d7557223 */ /* 0x000fe20000010078 */
[----:B------:R-:W-:Y:S01]  /*0f80*/  FMUL.FTZ R217, R179, R95 ;  /* 0x0000005fb3d97220 */ /* 0x000fe20000410000 */
[----:B------:R-:W-:Y:S01]  /*0f90*/  FADD.FTZ R122, R214, R87 ;  /* 0x00000057d67a7221 */ /* 0x000fe20000010000 */
[----:B------:R-:W-:Y:S02]  /*0fa0*/  HADD2.F32 R97, -RZ, R102.H1_H1 ;  /* 0x30000066ff617230 */ /* 0x000fe40000004100 */
[----:B------:R-:W-:Y:S01]  /*0fb0*/  FADD.FTZ R220, -R199, R104 ;  /* 0x00000068c7dc7221 */ /* 0x000fe20000010100 */
[----:B------:R-:W-:Y:S01]  /*0fc0*/  FMUL.FTZ R219, R191, R218 ;  /* 0x000000dabfdb7220 */ /* 0x000fe20000410000 */
[----:B------:R-:W-:Y:S01]  /*0fd0*/  FFMA.FTZ R120, R216, R214, R85 ;  /* 0x000000d6d8787223 */ /* 0x000fe20000010055 */
[----:B------:R-:W-:Y:S01]  /*0fe0*/  FMUL.FTZ R218, R178, R98 ;  /* 0x00000062b2da7220 */ /* 0x000fe20000410000 */
[----:B------:R-:W-:Y:S01]  /*0ff0*/  FADD.FTZ R87, R217, R122 ;  /* 0x0000007ad9577221 */ /* 0x000fe20000010000 */
[----:B------:R-:W-:-:S02]  /*1000*/  HADD2.F32 R200, -RZ, R103.H0_H0 ;  /* 0x20000067ffc87230 */ /* 0x000fc40000004100 */
[----:B------:R-:W-:Y:S01]  /*1010*/  FADD.FTZ R222, -R199, R105 ;  /* 0x00000069c7de7221 */ /* 0x000fe20000010100 */
[----:B------:R-:W-:Y:S01]  /*1020*/  FMUL.FTZ R220, R191, R220 ;  /* 0x000000dcbfdc7220 */ /* 0x000fe20000410000 */
        /* <DEDUP_REMOVED lines=20> */
[----:B------:R-:W-:Y:S01]  /*1170*/  FADD.FTZ R248, -R199, R116 ;  /* 0x00000074c7f87221 */ /* 0x000fe20000010100 */
[----:B------:R-:W-:-:S02]  /*1180*/  HADD2.F32 R202, -RZ, R113.H0_H0 ;  /* 0x20000071ffca7230 */ /* 0x000fc40000004100 */
[----:B------:R-:W-:Y:S01]  /*1190*/  FADD.FTZ R116, -R199, R126 ;  /* 0x0000007ec7747221 */ /* 0x000fe20000010100 */
[----:B------:R-:W-:Y:S01]  /*11a0*/  FMUL.FTZ R122, R191, R246 ;  /* 0x000000f6bf7a7220 */ /* 0x000fe20000410000 */
[----:B------:R-:W-:Y:S01]  /*11b0*/  FFMA.FTZ R87, R227, R225, R124 ;  /* 0x000000e1e3577223 */ /* 0x000fe2000001007c */
[----:B------:R-:W-:Y:S01]  /*11c0*/  FADD.FTZ R206, -R199, R109 ;  /* 0x0000006dc7ce7221 */ /* 0x000fe20000010100 */
[----:B------:R-:W-:Y:S01]  /*11d0*/  FMUL.FTZ R123, R173, R210 ;  /* 0x000000d2ad7b7220 */ /* 0x000fe20000410000 */
[----:B------:R-:W-:Y:S01]  /*11e0*/  FADD.FTZ R126, R120, R85 ;  /* 0x00000055787e7221 */ /* 0x000fe20000010000 */
[--C-:B------:R-:W-:Y:S02]  /*11f0*/  HADD2.F32 R226, -RZ, R128.reuse.H0_H0 ;  /* 0x20000080ffe27230 */ /* 0x100fe40000004100 */
[C---:B------:R-:W-:Y:S01]  /*1200*/  FADD.FTZ R204, -R199.reuse, R110 ;  /* 0x0000006ec7cc7221 */ /* 0x040fe20000010100 */
[----:B------:R-:W-:Y:S02]  /*1210*/  HADD2.F32 R245, -RZ, R128.H1_H1 ;  /* 0x30000080fff57230 */ /* 0x000fe40000004100 */
[----:B------:R-:W-:Y:S01]  /*1220*/  FADD.FTZ R86, -R199, R125 ;  /* 0x0000007dc7567221 */ /* 0x000fe20000010100 */
[----:B------:R-:W-:-:S02]  /*1230*/  HADD2.F32 R99, -RZ, R113.H1_H1 ;  /* 0x30000071ff637230 */ /* 0x000fc40000004100 */
[----:B------:R-:W-:Y:S01]  /*1240*/  FFMA.FTZ R128, R122, R120, R87 ;  /* 0x000000787a807223 */ /* 0x000fe20000010057 */
[----:B------:R-:W-:Y:S01]  /*1250*/  FMUL.FTZ R125, R191, R206 ;  /* 0x000000cebf7d7220 */ /* 0x000fe20000410000 */
[----:B------:R-:W-:Y:S01]  /*1260*/  FMUL.FTZ R124, R172, R202 ;  /* 0x000000caac7c7220 */ /* 0x000fe20000410000 */
[----:B------:R-:W-:Y:S01]  /*1270*/  FADD.FTZ R87, R123, R126 ;  /* 0x0000007e7b577221 */ /* 0x000fe20000010000 */
[C---:B------:R-:W-:Y:S01]  /*1280*/  FADD.FTZ R104, -R199.reuse, R111 ;  /* 0x0000006fc7687221 */ /* 0x040fe20000010100 */
[----:B------:R-:W-:Y:S01]  /*1290*/  FADD.FTZ R84, -R199, R127 ;  /* 0x0000007fc7547221 */ /* 0x000fe20000010100 */
[----:B------:R-:W-:Y:S01]  /*12a0*/  FMUL.FTZ R126, R191, R204 ;  /* 0x000000ccbf7e7220 */ /* 0x000fe20000410000 */
[----:B------:R-:W-:Y:S01]  /*12b0*/  FFMA.FTZ R85, R125, R123, R128 ;  /* 0x0000007b7d557223 */ /* 0x000fe20000010080 */
[----:B------:R-:W-:Y:S01]  /*12c0*/  FMUL.FTZ R127, R171, R99 ;  /* 0x00000063ab7f7220 */ /* 0x000fe20000410000 */
[----:B------:R-:W-:Y:S01]  /*12d0*/  FADD.FTZ R204, R124, R87 ;  /* 0x000000577ccc7221 */ /* 0x000fe20000010000 */
[C---:B------:R-:W-:Y:S01]  /*12e0*/  FADD.FTZ R244, -R199.reuse, R117 ;  /* 0x00000075c7f47221 */ /* 0x040fe20000010100 */
[C---:B------:R-:W-:Y:S01]  /*12f0*/  FADD.FTZ R118, -R199.reuse, R118 ;  /* 0x00000076c7767221 */ /* 0x040fe20000010100 */
[----:B------:R-:W-:Y:S01]  /*1300*/  FADD.FTZ R110, -R199, R119 ;  /* 0x00000077c76e7221 */ /* 0x000fe20000010100 */
[----:B------:R-:W-:Y:S01]  /*1310*/  FMUL.FTZ R199, R191, R104 ;  /* 0x00000068bfc77220 */ /* 0x000fe20000410000 */
[----:B------:R-:W-:Y:S01]  /*1320*/  FFMA.FTZ R104, R126, R124, R85 ;  /* 0x0000007c7e687223 */ /* 0x000fe20000010055 */
[----:B------:R-:W-:Y:S01]  /*1330*/  FMUL.FTZ R128, R170, R96 ;  /* 0x00000060aa807220 */ /* 0x000fe20000410000 */
[----:B------:R-:W-:Y:S01]  /*1340*/  FADD.FTZ R87, R127, R204 ;  /* 0x000000cc7f577221 */ /* 0x000fe20000010000 */
[----:B------:R-:W-:-:S02]  /*1350*/  HADD2.F32 R102, -RZ, R115.H0_H0 ;  /* 0x20000073ff667230 */ /* 0x000fc40000004100 */
        /* <DEDUP_REMOVED lines=21> */
[----:B------:R-:W-:-:S02]  /*14b0*/  HADD2.F32 R244, -RZ, R129.H0_H0 ;  /* 0x20000081fff47230 */ /* 0x000fc40000004100 */
[----:B------:R-:W-:Y:S01]  /*14c0*/  FMUL.FTZ R106, R165, R245 ;  /* 0x000000f5a56a7220 */ /* 0x000fe20000410000 */
[----:B------:R-:W-:Y:S01]  /*14d0*/  FFMA.FTZ R110, R104, R105, R87 ;  /* 0x00000069686e7223 */ /* 0x000fe20000010057 */
[----:B------:R-:W-:Y:S02]  /*14e0*/  HADD2.F32 R246, -RZ, R129.H1_H1 ;  /* 0x30000081fff67230 */ /* 0x000fe40000004100 */
[----:B------:R-:W-:Y:S01]  /*14f0*/  FADD.FTZ R114, R85, R106 ;  /* 0x0000006a55727221 */ /* 0x000fe20000010000 */
[----:B------:R-:W-:Y:S01]  /*1500*/  FMUL.FTZ R109, R164, R244 ;  /* 0x000000f4a46d7220 */ /* 0x000fe20000410000 */
[----:B------:R-:W-:Y:S01]  /*1510*/  FMUL.FTZ R108, R191, R108 ;  /* 0x0000006cbf6c7220 */ /* 0x000fe20000410000 */
[----:B------:R-:W-:Y:S01]  /*1520*/  FFMA.FTZ R85, R107, R106, R110 ;  /* 0x0000006a6b557223 */ /* 0x000fe2000001006e */
[--C-:B------:R-:W-:Y:S02]  /*1530*/  HADD2.F32 R129, -RZ, R130.reuse.H0_H0 ;  /* 0x20000082ff817230 */ /* 0x100fe40000004100 */
[----:B------:R-:W-:Y:S01]  /*1540*/  FADD.FTZ R87, R114, R109 ;  /* 0x0000006d72577221 */ /* 0x000fe20000010000 */
[----:B------:R-:W-:Y:S01]  /*1550*/  FMUL.FTZ R110, R163, R246 ;  /* 0x000000f6a36e7220 */ /* 0x000fe20000410000 */
[----:B------:R-:W-:Y:S01]  /*1560*/  FMUL.FTZ R111, R191, R100 ;  /* 0x00000064bf6f7220 */ /* 0x000fe20000410000 */
[----:B------:R-:W-:Y:S01]  /*1570*/  FFMA.FTZ R100, R108, R109, R85 ;  /* 0x0000006d6c647223 */ /* 0x000fe20000010055 */
[----:B------:R-:W-:-:S02]  /*1580*/  HADD2.F32 R247, -RZ, R130.H1_H1 ;  /* 0x30000082fff77230 */ /* 0x000fc40000004100 */
        /* <DEDUP_REMOVED lines=53> */
.L_x_2619:
[----:B------:R-:W-:Y:S05]  /*18e0*/  BSYNC.RECONVERGENT B0 ;  /* 0x0000000000007941 */ /* 0x000fea0003800200 */
.L_x_2618:
        /* <DEDUP_REMOVED lines=79> */
[----:B0-----:R-:W-:Y:S01]  /*1de0*/  FADD.FTZ R101, RZ, R84 ;  /* 0x00000054ff657221 */ /* 0x001fe20000010000 */
[----:B------:R-:W-:Y:S01]  /*1df0*/  FADD.FTZ R84, RZ, R85 ;  /* 0x00000055ff547221 */ /* 0x000fe20000010000 */
[----:B------:R-:W-:Y:S01]  /*1e00*/  FFMA.FTZ R26, R117, R247, R26 ;  /* 0x000000f7751a7223 */ /* 0x000fe2000001001a */
[----:B------:R-:W-:Y:S01]  /*1e10*/  FADD.FTZ R147, R130, R147 ;  /* 0x0000009382937221 */ /* 0x000fe20000010000 */
[----:B------:R-:W-:Y:S01]  /*1e20*/  FADD.FTZ R101, R86, R101 ;  /* 0x0000006556657221 */ /* 0x000fe20000010000 */
[----:B------:R-:W-:Y:S01]  /*1e30*/  FADD.FTZ R84, R87, R84 ;  /* 0x0000005457547221 */ /* 0x000fe20000010000 */
[----:B------:R-:W-:Y:S01]  /*1e40*/  FFMA.FTZ R27, R116, R130, R27 ;  /* 0x00000082741b7223 */ /* 0x000fe2000001001b */
[----:B------:R-:W-:Y:S01]  /*1e50*/  FADD.FTZ R148, R131, R148 ;  /* 0x0000009483947221 */ /* 0x000fe20000010000 */
[----:B-1----:R-:W-:Y:S01]  /*1e60*/  FADD.FTZ R101, R101, R88 ;  /* 0x0000005865657221 */ /* 0x002fe20000010000 */
[----:B------:R-:W-:Y:S01]  /*1e70*/  FADD.FTZ R84, R84, R89 ;  /* 0x0000005954547221 */ /* 0x000fe20000010000 */
[----:B------:R-:W-:-:S02]  /*1e80*/  FFMA.FTZ R28, R121, R131, R28 ;  /* 0x00000083791c7223 */ /* 0x000fc4000001001c */
        /* <DEDUP_REMOVED lines=51> */
.L_x_2622:
        /* <DEDUP_REMOVED lines=33> */
.L_x_2621:
        /* <DEDUP_REMOVED lines=32> */
.L_x_2624:
        /* <DEDUP_REMOVED lines=33> */
.L_x_2620:
        /* <DEDUP_REMOVED lines=37> */
.L_x_2626:
        /* <DEDUP_REMOVED lines=33> */
.L_x_2625:
        /* <DEDUP_REMOVED lines=32> */
.L_x_2627:
        /* <DEDUP_REMOVED lines=32> */
.L_x_2623:
        /* <DEDUP_REMOVED lines=50> */
.L_x_2630:
[-CC-:B0-----:R-:W-:Y:S01]  /*3360*/  FFMA.FTZ R76, R215, R96.reuse, R97.reuse ;  /* 0x00000060d74c7223 */ /* 0x181fe20000010061 */
[-CC-:B------:R-:W-:Y:S01]  /*3370*/  FFMA.FTZ R78, R219, R96.reuse, R97.reuse ;  /* 0x00000060db4e7223 */ /* 0x180fe20000010061 */
        /* <DEDUP_REMOVED lines=27> */
.L_x_2629:
        /* <DEDUP_REMOVED lines=34> */
.L_x_2632:
[-CC-:B0-----:R-:W-:Y:S01]  /*3750*/  FFMA.FTZ R84, R215, R96.reuse, R97.reuse ;  /* 0x00000060d7547223 */ /* 0x181fe20000010061 */
        /* <DEDUP_REMOVED lines=28> */
.L_x_2628:
        /* <DEDUP_REMOVED lines=35> */
.L_x_2634:
[-CC-:B0-----:R-:W-:Y:S01]  /*3b50*/  FFMA.FTZ R78, R219, R96.reuse, R97.reuse ;  /* 0x00000060db4e7223 */ /* 0x181fe20000010061 */
[-CC-:B------:R-:W-:Y:S01]  /*3b60*/  FFMA.FTZ R77, R216, R96.reuse, R97.reuse ;  /* 0x00000060d84d7223 */ /* 0x180fe20000010061 */
        /* <DEDUP_REMOVED lines=27> */
.L_x_2633:
        /* <DEDUP_REMOVED lines=34> */
.L_x_2635:
        /* <DEDUP_REMOVED lines=28> */
.L_x_2631:
        /* <DEDUP_REMOVED lines=45> */
.L_x_2638:
        /* <DEDUP_REMOVED lines=29> */
.L_x_2637:
        /* <DEDUP_REMOVED lines=34> */
.L_x_2640:
        /* <DEDUP_REMOVED lines=29> */
.L_x_2636:
        /* <DEDUP_REMOVED lines=35> */
.L_x_2642:
        /* <DEDUP_REMOVED lines=29> */
.L_x_2641:
        /* <DEDUP_REMOVED lines=34> */
.L_x_2643:
        /* <DEDUP_REMOVED lines=28> */
.L_x_2639:
        /* <DEDUP_REMOVED lines=45> */
.L_x_2646:
        /* <DEDUP_REMOVED lines=29> */
.L_x_2645:
        /* <DEDUP_REMOVED lines=34> */
.L_x_2648:
        /* <DEDUP_REMOVED lines=29> */
.L_x_2644:
        /* <DEDUP_REMOVED lines=35> */
.L_x_2650:
        /* <DEDUP_REMOVED lines=29> */
.L_x_2649:
        /* <DEDUP_REMOVED lines=34> */
.L_x_2651:
        /* <DEDUP_REMOVED lines=28> */
.L_x_2647:
        /* <DEDUP_REMOVED lines=75> */
.L_x_2617:
        /* <DEDUP_REMOVED lines=25> */
.L_x_2653:
        /* <DEDUP_REMOVED lines=14> */
.L_x_4871:


//--------------------- .text._ZN10layer_norm31ln_parallel_residual_bwd_kernelINS_13Kernel_traitsI6__halfS2_fS2_fjLj8192ELj1ELj1ELj8ELj16ENS_18Kernel_traits_baseILj8192ES2_S2_fS2_fjLj256EEEEELb1ELb0ELb0EEEvNS_9BwdParamsE --------------------------
	.section	.text._ZN10layer_norm31ln_parallel_residual_bwd_kernelINS_13Kernel_traitsI6__halfS2_fS2_fjLj8192ELj1ELj1ELj8ELj16ENS_18Kernel_traits_baseILj8192ES2_S2_fS2_fjLj256EEEEELb1ELb0ELb0EEEvNS_9BwdParamsE,"ax",@progbits
	.align	128
        .global         _ZN10layer_norm31ln_parallel_residual_bwd_kernelINS_13Kernel_traitsI6__halfS2_fS2_fjLj8192ELj1ELj1ELj8ELj16ENS_18Kernel_traits_baseILj8192ES2_S2_fS2_fjLj256EEEEELb1ELb0ELb0EEEvNS_9BwdParamsE
        .type           _ZN10layer_norm31ln_parallel_residual_bwd_kernelINS_13Kernel_traitsI6__halfS2_fS2_fjLj8192ELj1ELj1ELj8ELj16ENS_18Kernel_traits_baseILj8192ES2_S2_fS2_fjLj256EEEEELb1ELb0ELb0EEEvNS_9BwdParamsE,@function
        .size           _ZN10layer_norm31ln_parallel_residual_bwd_kernelINS_13Kernel_traitsI6__halfS2_fS2_fjLj8192ELj1ELj1ELj8ELj16ENS_18Kernel_traits_baseILj8192ES2_S2_fS2_fjLj256EEEEELb1ELb0ELb0EEEvNS_9BwdParamsE,(.L_x_4872 - _ZN10layer_norm31ln_parallel_residual_bwd_kernelINS_13Kernel_traitsI6__halfS2_fS2_fjLj8192ELj1ELj1ELj8ELj16ENS_18Kernel_traits_baseILj8192ES2_S2_fS2_fjLj256EEEEELb1ELb0ELb0EEEvNS_9BwdParamsE)
        .other          _ZN10layer_norm31ln_parallel_residual_bwd_kernelINS_13Kernel_traitsI6__halfS2_fS2_fjLj8192ELj1ELj1ELj8ELj16ENS_18Kernel_traits_baseILj8192ES2_S2_fS2_fjLj256EEEEELb1ELb0ELb0EEEvNS_9BwdParamsE,@"STO_CUDA_ENTRY STV_DEFAULT"
_ZN10layer_norm31ln_parallel_residual_bwd_kernelINS_13Kernel_traitsI6__halfS2_fS2_fjLj8192ELj1ELj1ELj8ELj16ENS_18Kernel_traits_baseILj8192ES2_S2_fS2_fjLj256EEEEELb1ELb0ELb0EEEvNS_9BwdParamsE:
.text._ZN10layer_norm31ln_parallel_residual_bwd_kernelINS_13Kernel_traitsI6__halfS2_fS2_fjLj8192ELj1ELj1ELj8ELj16ENS_18Kernel_traits_baseILj8192ES2_S2_fS2_fjLj256EEEEELb1ELb0ELb0EEEvNS_9BwdParamsE:
        /* <DEDUP_REMOVED lines=242> */
.L_x_2705:
        /* <DEDUP_REMOVED lines=28> */
[----:B------:R-:W3:Y:S04]  /*10e0*/  LDL.LU R158, [R1+0x54] ;  /* 0x00005400019e7983 */ /* 0x000ee80000300800 */
[----:B------:R-:W3:Y:S03]  /*10f0*/  LDL.LU R169, [R1+0xd4] ;  /* 0x0000d40001a97983 */ /* 0x000ee60000300800 */
[----:B------:R-:W1:Y:S01]  /*1100*/  LDC.64 R28, c[0x0][0x428] ;  /* 0x00010a00ff1c7b82 */ /* 0x000e620000000a00 */
[----:B------:R-:W3:Y:S04]  /*1110*/  LDL.LU R168, [R1+0x58] ;  /* 0x0000580001a87983 */ /* 0x000ee80000300800 */
[----:B------:R-:W3:Y:S01]  /*1120*/  LDL.LU R170, [R1+0xd8] ;  /* 0x0000d80001aa7983 */ /* 0x000ee20000300800 */
[----:B0-----:R-:W-:-:S03]  /*1130*/  IMAD.WIDE.U32 R18, R2, 0x10, R18 ;  /* 0x0000001002127825 */ /* 0x001fc600078e0012 */
[----:B------:R-:W3:Y:S04]  /*1140*/  LDL.LU R171, [R1+0x5c] ;  /* 0x00005c0001ab7983 */ /* 0x000ee80000300800 */
[----:B------:R-:W2:Y:S01]  /*1150*/  LDG.E.128 R132, desc[UR10][R18.64] ;  /* 0x0000000a12847981 */ /* 0x000ea2000c1e1d00 */
[----:B----4-:R-:W-:-:S03]  /*1160*/  IMAD.WIDE.U32 R16, R2, 0x20, R16 ;  /* 0x0000002002107825 */ /* 0x010fc600078e0010 */
[----:B------:R-:W4:Y:S04]  /*1170*/  LDL.LU R178, [R1+0xdc] ;  /* 0x0000dc0001b27983 */ /* 0x000f280000300800 */
[----:B------:R-:W3:Y:S01]  /*1180*/  LDG.E.128 R144, desc[UR10][R16.64] ;  /* 0x0000000a10907981 */ /* 0x000ee2000c1e1d00 */
[----:B-1----:R-:W-:Y:S01]  /*1190*/  IMAD.WIDE.U32 R28, R2, 0x10, R28 ;  /* 0x00000010021c7825 */ /* 0x002fe200078e001c */
[----:B------:R-:W-:Y:S02]  /*11a0*/  ISETP.NE.U32.AND P1, PT, RZ, UR18, PT ;  /* 0x00000012ff007c0c */ /* 0x000fe4000bf25070 */
[----:B------:R-:W4:Y:S04]  /*11b0*/  LDG.E.128 R140, desc[UR10][R16.64+0x10] ;  /* 0x0000100a108c7981 */ /* 0x000f28000c1e1d00 */
[----:B------:R0:W4:Y:S01]  /*11c0*/  LDG.E.128 R136, desc[UR10][R28.64] ;  /* 0x0000000a1c887981 */ /* 0x000122000c1e1d00 */
[----:B------:R-:W-:-:S02]  /*11d0*/  ISETP.NE.AND.EX P1, PT, RZ, UR19, PT, P1 ;  /* 0x00000013ff007c0c */ /* 0x000fc4000bf25310 */
[----:B------:R-:W-:Y:S01]  /*11e0*/  ISETP.NE.U32.AND P0, PT, RZ, UR16, PT ;  /* 0x00000010ff007c0c */ /* 0x000fe2000bf05070 */
[----:B-----5:R-:W-:Y:S01]  /*11f0*/  HADD2.F32 R7, -RZ, R104.H0_H0 ;  /* 0x20000068ff077230 */ /* 0x020fe20000004100 */
[----:B------:R-:W4:Y:S02]  /*1200*/  LDL.LU R179, [R1+0x40] ;  /* 0x0000400001b37983 */ /* 0x000f240000300800 */
[----:B------:R-:W-:Y:S02]  /*1210*/  ISETP.NE.AND.EX P0, PT, RZ, UR17, PT, P0 ;  /* 0x00000011ff007c0c */ /* 0x000fe4000bf05300 */
[----:B------:R-:W4:Y:S01]  /*1220*/  LDL.LU R252, [R1+0xc0] ;  /* 0x0000c00001fc7983 */ /* 0x000f220000300800 */
[----:B0-----:R-:W0:Y:S03]  /*1230*/  LDC.64 R28, c[0x0][0x3b0] ;  /* 0x0000ec00ff1c7b82 */ /* 0x001e260000000a00 */
[----:B------:R-:W4:Y:S04]  /*1240*/  LDL.LU R223, [R1+0x44] ;  /* 0x0000440001df7983 */ /* 0x000f280000300800 */
[----:B------:R-:W4:Y:S01]  /*1250*/  LDL.LU R222, [R1+0xc4] ;  /* 0x0000c40001de7983 */ /* 0x000f220000300800 */
[----:B------:R-:W1:Y:S08]  /*1260*/  @P1 LDC.64 R16, c[0x0][0x3b8] ;  /* 0x0000ee00ff101b82 */ /* 0x000e700000000a00 */
[----:B------:R-:W0:Y:S01]  /*1270*/  @P0 LDC.64 R18, c[0x0][0x438] ;  /* 0x00010e00ff120b82 */ /* 0x000e220000000a00 */
[----:B-1----:R-:W-:-:S05]  /*1280*/  @P1 IMAD.WIDE.U32 R16, R2, 0x8, R16 ;  /* 0x0000000802101825 */ /* 0x002fca00078e0010 */
[----:B------:R0:W5:Y:S02]  /*1290*/  @P1 LDG.E.64 R32, desc[UR10][R16.64] ;  /* 0x0000000a10201981 */ /* 0x000164000c1e1b00 */
[----:B0-----:R-:W-:-:S05]  /*12a0*/  @P0 IMAD.WIDE.U32 R16, R2, 0x20, R18 ;  /* 0x0000002002100825 */ /* 0x001fca00078e0012 */
[----:B------:R-:W5:Y:S04]  /*12b0*/  @P0 LDG.E.128 R64, desc[UR10][R16.64] ;  /* 0x0000000a10400981 */ /* 0x000f68000c1e1d00 */
[----:B------:R0:W5:Y:S02]  /*12c0*/  @P0 LDG.E.128 R60, desc[UR10][R16.64+0x10] ;  /* 0x0000100a103c0981 */ /* 0x000164000c1e1d00 */
[----:B0-----:R-:W-:-:S05]  /*12d0*/  IMAD.WIDE.U32 R16, R2, 0x8, R28 ;  /* 0x0000000802107825 */ /* 0x001fca00078e001c */
[----:B------:R2:W5:Y:S01]  /*12e0*/  LDG.E.64 R34, desc[UR10][R16.64] ;  /* 0x0000000a10227981 */ /* 0x000562000c1e1b00 */
[--C-:B------:R-:W-:Y:S02]  /*12f0*/  HADD2.F32 R18, -RZ, R108.reuse.H0_H0 ;  /* 0x2000006cff127230 */ /* 0x100fe40000004100 */
[----:B------:R-:W-:Y:S02]  /*1300*/  HADD2.F32 R28, -RZ, R108.H1_H1 ;  /* 0x3000006cff1c7230 */ /* 0x000fe40000004100 */
[----:B--2---:R-:W-:Y:S02]  /*1310*/  HADD2.F32 R16, -RZ, R132.H0_H0 ;  /* 0x20000084ff107230 */ /* 0x004fe40000004100 */
[----:B---3--:R-:W-:-:S03]  /*1320*/  FADD.FTZ R0, R144, -UR25 ;  /* 0x8000001990007e21 */ /* 0x008fc60008010000 */
[-C--:B------:R-:W-:Y:S01]  /*1330*/  FMUL.FTZ R7, R7, R16.reuse ;  /* 0x0000001007077220 */ /* 0x080fe20000410000 */
[----:B------:R-:W-:Y:S01]  /*1340*/  FMUL.FTZ R0, R0, UR24 ;  /* 0x0000001800007c20 */ /* 0x000fe20008410000 */
[----:B----4-:R-:W-:Y:S02]  /*1350*/  HADD2.F32 R17, -RZ, R136.H0_H0 ;  /* 0x20000088ff117230 */ /* 0x010fe40000004100 */
[----:B------:R-:W-:Y:S01]  /*1360*/  FADD.FTZ R204, R204, R16 ;  /* 0x00000010cccc7221 */ /* 0x000fe20000010000 */
[----:B------:R-:W-:Y:S01]  /*1370*/  FFMA.FTZ R240, R0, R16, R240 ;  /* 0x0000001000f07223 */ /* 0x000fe200000100f0 */
[----:B------:R-:W-:Y:S02]  /*1380*/  HADD2.F32 R16, -RZ, R104.H1_H1 ;  /* 0x30000068ff107230 */ /* 0x000fe40000004100 */
[-C--:B------:R-:W-:Y:S01]  /*1390*/  FFMA.FTZ R7, R18, R17.reuse, R7 ;  /* 0x0000001112077223 */ /* 0x080fe20000010007 */
[----:B------:R-:W-:Y:S01]  /*13a0*/  FADD.FTZ R220, R220, R17 ;  /* 0x00000011dcdc7221 */ /* 0x000fe20000010000 */
[----:B------:R-:W-:Y:S01]  /*13b0*/  FFMA.FTZ R159, R0, R17, R159 ;  /* 0x00000011009f7223 */ /* 0x000fe2000001009f */
[----:B------:R-:W-:-:S02]  /*13c0*/  HADD2.F32 R18, -RZ, R132.H1_H1 ;  /* 0x30000084ff127230 */ /* 0x000fc40000004100 */
[----:B------:R-:W-:Y:S01]  /*13d0*/  FADD.FTZ R17, R145, -UR25 ;  /* 0x8000001991117e21 */ /* 0x000fe20008010000 */
[----:B------:R-:W-:Y:S02]  /*13e0*/  HADD2.F32 R19, -RZ, R136.H1_H1 ;  /* 0x30000088ff137230 */ /* 0x000fe40000004100 */
[-C--:B------:R-:W-:Y:S01]  /*13f0*/  FMUL.FTZ R16, R16, R18.reuse ;  /* 0x0000001210107220 */ /* 0x080fe20000410000 */
[----:B------:R-:W-:Y:S02]  /*1400*/  FMUL.FTZ R17, R17, UR24 ;  /* 0x0000001811117c20 */ /* 0x000fe40008410000 */
[----:B------:R-:W-:Y:S01]  /*1410*/  FADD.FTZ R158, R158, R19 ;  /* 0x000000139e9e7221 */ /* 0x000fe20000010000 */
[----:B------:R-:W-:Y:S01]  /*1420*/  FADD.FTZ R205, R205, R18 ;  /* 0x00000012cdcd7221 */ /* 0x000fe20000010000 */
[-C--:B------:R-:W-:Y:S01]  /*1430*/  FFMA.FTZ R16, R28, R19.reuse, R16 ;  /* 0x000000131c107223 */ /* 0x080fe20000010010 */
[C---:B------:R-:W-:Y:S01]  /*1440*/  FFMA.FTZ R169, R17.reuse, R19, R169 ;  /* 0x0000001311a97223 */ /* 0x040fe200000100a9 */
[----:B------:R-:W-:Y:S01]  /*1450*/  FFMA.FTZ R241, R17, R18, R241 ;  /* 0x0000001211f17223 */ /* 0x000fe200000100f1 */
[----:B------:R-:W-:Y:S01]  /*1460*/  FADD.FTZ R19, R146, -UR25 ;  /* 0x8000001992137e21 */ /* 0x000fe20008010000 */
[----:B------:R-:W-:-:S02]  /*1470*/  HADD2.F32 R18, -RZ, R105.H0_H0 ;  /* 0x20000069ff127230 */ /* 0x000fc40000004100 */
[----:B------:R-:W-:Y:S02]  /*1480*/  HADD2.F32 R28, -RZ, R133.H0_H0 ;  /* 0x20000085ff1c7230 */ /* 0x000fe40000004100 */
[----:B------:R-:W-:Y:S02]  /*1490*/  HADD2.F32 R29, -RZ, R137.H0_H0 ;  /* 0x20000089ff1d7230 */ /* 0x000fe40000004100 */
[----:B------:R-:W-:Y:S01]  /*14a0*/  FMUL.FTZ R19, R19, UR24 ;  /* 0x0000001813137c20 */ /* 0x000fe20008410000 */
[----:B------:R-:W-:Y:S02]  /*14b0*/  HADD2.F32 R132, -RZ, R109.H0_H0 ;  /* 0x2000006dff847230 */ /* 0x000fe40000004100 */
[----:B------:R-:W-:Y:S01]  /*14c0*/  FMUL.FTZ R18, R18, R28 ;  /* 0x0000001c12127220 */ /* 0x000fe20000410000 */
[----:B------:R-:W-:Y:S01]  /*14d0*/  STL [R1+0x50], R220 ;  /* 0x000050dc01007387 */ /* 0x000fe20000100800 */
[----:B------:R-:W-:Y:S01]  /*14e0*/  FADD.FTZ R168, R168, R29 ;  /* 0x0000001da8a87221 */ /* 0x000fe20000010000 */
[-C--:B------:R-:W-:Y:S01]  /*14f0*/  FFMA.FTZ R170, R19, R29.reuse, R170 ;  /* 0x0000001d13aa7223 */ /* 0x080fe200000100aa */
[----:B------:R-:W-:Y:S01]  /*1500*/  FFMA.FTZ R18, R132, R29, R18 ;  /* 0x0000001d84127223 */ /* 0x000fe20000010012 */
[----:B------:R0:W-:Y:S01]  /*1510*/  STL [R1+0xd0], R159 ;  /* 0x0000d09f01007387 */ /* 0x0001e20000100800 */
[----:B------:R-:W-:Y:S01]  /*1520*/  FADD.FTZ R29, R147, -UR25 ;  /* 0x80000019931d7e21 */ /* 0x000fe20008010000 */
[----:B------:R-:W-:-:S02]  /*1530*/  HADD2.F32 R132, -RZ, R137.H1_H1 ;  /* 0x30000089ff847230 */ /* 0x000fc40000004100 */
[----:B------:R1:W-:Y:S04]  /*1540*/  STL [R1+0x54], R158 ;  /* 0x0000549e01007387 */ /* 0x0003e80000100800 */
[----:B------:R2:W-:Y:S01]  /*1550*/  STL [R1+0xd4], R169 ;  /* 0x0000d4a901007387 */ /* 0x0005e20000100800 */
[----:B------:R-:W-:-:S03]  /*1560*/  FMUL.FTZ R29, R29, UR24 ;  /* 0x000000181d1d7c20 */ /* 0x000fc60008410000 */
[----:B------:R3:W-:Y:S04]  /*1570*/  STL [R1+0x58], R168 ;  /* 0x000058a801007387 */ /* 0x0007e80000100800 */
[----:B------:R4:W-:Y:S01]  /*1580*/  STL [R1+0xd8], R170 ;  /* 0x0000d8aa01007387 */ /* 0x0009e20000100800 */
[----:B------:R-:W-:-:S03]  /*1590*/  FADD.FTZ R171, R171, R132 ;  /* 0x00000084abab7221 */ /* 0x000fc60000010000 */
[----:B------:R-:W4:Y:S04]  /*15a0*/  LDL.LU R147, [R1+0x48] ;  /* 0x0000480001937983 */ /* 0x000f280000300800 */
[----:B------:R-:W4:Y:S01]  /*15b0*/  LDL.LU R146, [R1+0xc8] ;  /* 0x0000c80001927983 */ /* 0x000f220000300800 */
[----:B------:R-:W-:-:S03]  /*15c0*/  FFMA.FTZ R178, R29, R132, R178 ;  /* 0x000000841db27223 */ /* 0x000fc600000100b2 */
[----:B------:R4:W-:Y:S04]  /*15d0*/  STL [R1+0x5c], R171 ;  /* 0x00005cab01007387 */ /* 0x0009e80000100800 */
[----:B------:R-:W4:Y:S04]  /*15e0*/  LDL.LU R145, [R1+0x4c] ;  /* 0x00004c0001917983 */ /* 0x000f280000300800 */
[----:B------:R4:W-:Y:S04]  /*15f0*/  STL [R1+0xdc], R178 ;  /* 0x0000dcb201007387 */ /* 0x0009e80000100800 */
[----:B------:R-:W4:Y:S01]  /*1600*/  LDL.LU R144, [R1+0xcc] ;  /* 0x0000cc0001907983 */ /* 0x000f220000300800 */
[----:B------:R-:W-:Y:S01]  /*1610*/  FADD.FTZ R206, R206, R28 ;  /* 0x0000001ccece7221 */ /* 0x000fe20000010000 */
[----:B------:R-:W-:Y:S01]  /*1620*/  FFMA.FTZ R242, R19, R28, R242 ;  /* 0x0000001c13f27223 */ /* 0x000fe200000100f2 */
[----:B------:R-:W-:-:S02]  /*1630*/  HADD2.F32 R133, -RZ, R133.H1_H1 ;  /* 0x30000085ff857230 */ /* 0x000fc40000004100 */
[----:B------:R-:W-:Y:S02]  /*1640*/  HADD2.F32 R28, -RZ, R105.H1_H1 ;  /* 0x30000069ff1c7230 */ /* 0x000fe40000004100 */
[----:B------:R-:W-:-:S03]  /*1650*/  HADD2.F32 R136, -RZ, R109.H1_H1 ;  /* 0x3000006dff887230 */ /* 0x000fc60000004100 */
[-C--:B------:R-:W-:Y:S01]  /*1660*/  FMUL.FTZ R28, R28, R133.reuse ;  /* 0x000000851c1c7220 */ /* 0x080fe20000410000 */
[----:B------:R-:W-:Y:S01]  /*1670*/  FADD.FTZ R207, R207, R133 ;  /* 0x00000085cfcf7221 */ /* 0x000fe20000010000 */
[----:B------:R-:W-:Y:S01]  /*1680*/  FFMA.FTZ R243, R29, R133, R243 ;  /* 0x000000851df37223 */ /* 0x000fe200000100f3 */
[----:B------:R-:W-:Y:S02]  /*1690*/  HADD2.F32 R133, -RZ, R106.H0_H0 ;  /* 0x2000006aff857230 */ /* 0x000fe40000004100 */
[----:B------:R-:W-:Y:S01]  /*16a0*/  FFMA.FTZ R28, R136, R132, R28 ;  /* 0x00000084881c7223 */ /* 0x000fe2000001001c */
[----:B------:R-:W-:Y:S02]  /*16b0*/  HADD2.F32 R132, -RZ, R134.H0_H0 ;  /* 0x20000086ff847230 */ /* 0x000fe40000004100 */
[----:B------:R-:W-:Y:S01]  /*16c0*/  FADD.FTZ R140, R140, -UR25 ;  /* 0x800000198c8c7e21 */ /* 0x000fe20008010000 */
[----:B------:R-:W-:Y:S02]  /*16d0*/  HADD2.F32 R137, -RZ, R110.H0_H0 ;  /* 0x2000006eff897230 */ /* 0x000fe40000004100 */
[----:B------:R-:W-:Y:S01]  /*16e0*/  FMUL.FTZ R136, R133, R132 ;  /* 0x0000008485887220 */ /* 0x000fe20000410000 */
[----:B------:R-:W-:-:S02]  /*16f0*/  HADD2.F32 R133, -RZ, R138.H0_H0 ;  /* 0x2000008aff857230 */ /* 0x000fc40000004100 */
[----:B0-----:R-:W-:Y:S01]  /*1700*/  FMUL.FTZ R159, R140, UR24 ;  /* 0x000000188c9f7c20 */ /* 0x001fe20008410000 */
[----:B------:R-:W-:Y:S02]  /*1710*/  HADD2.F32 R134, -RZ, R134.H1_H1 ;  /* 0x30000086ff867230 */ /* 0x000fe40000004100 */
[-C--:B-1----:R-:W-:Y:S01]  /*1720*/  FFMA.FTZ R158, R137, R133.reuse, R136 ;  /* 0x00000085899e7223 */ /* 0x082fe20000010088 */
        /* <DEDUP_REMOVED lines=9> */
[----:B--2---:R-:W-:Y:S01]  /*17c0*/  FMUL.FTZ R169, R136, UR24 ;  /* 0x0000001888a97c20 */ /* 0x004fe20008410000 */
[----:B------:R-:W-:Y:S01]  /*17d0*/  FADD.FTZ R201, R201, R134 ;  /* 0x00000086c9c97221 */ /* 0x000fe20000010000 */
[----:B------:R-:W-:Y:S01]  /*17e0*/  FADD.FTZ R223, R223, R132 ;  /* 0x00000084dfdf7221 */ /* 0x000fe20000010000 */
[-C--:B---3--:R-:W-:Y:S01]  /*17f0*/  FFMA.FTZ R168, R137, R132.reuse, R133 ;  /* 0x0000008489a87223 */ /* 0x088fe20000010085 */
[C---:B------:R-:W-:Y:S01]  /*1800*/  FFMA.FTZ R222, R169.reuse, R132, R222 ;  /* 0x00000084a9de7223 */ /* 0x040fe200000100de */
[----:B------:R-:W-:Y:S01]  /*1810*/  FFMA.FTZ R237, R169, R134, R237 ;  /* 0x00000086a9ed7223 */ /* 0x000fe200000100ed */
[----:B------:R-:W-:Y:S02]  /*1820*/  HADD2.F32 R134, -RZ, R107.H0_H0 ;  /* 0x2000006bff867230 */ /* 0x000fe40000004100 */
[----:B------:R-:W-:Y:S01]  /*1830*/  FADD.FTZ R137, R142, -UR25 ;  /* 0x800000198e897e21 */ /* 0x000fe20008010000 */
[----:B------:R-:W-:-:S02]  /*1840*/  HADD2.F32 R132, -RZ, R135.H0_H0 ;  /* 0x20000087ff847230 */ /* 0x000fc40000004100 */
[----:B------:R-:W-:Y:S02]  /*1850*/  HADD2.F32 R136, -RZ, R111.H0_H0 ;  /* 0x2000006fff887230 */ /* 0x000fe40000004100 */
[----:B----4-:R-:W-:Y:S01]  /*1860*/  FMUL.FTZ R170, R137, UR24 ;  /* 0x0000001889aa7c20 */ /* 0x010fe20008410000 */
[----:B------:R-:W-:Y:S02]  /*1870*/  HADD2.F32 R133, -RZ, R139.H0_H0 ;  /* 0x2000008bff857230 */ /* 0x000fe40000004100 */
[----:B------:R-:W-:Y:S01]  /*1880*/  FMUL.FTZ R134, R134, R132 ;  /* 0x0000008486867220 */ /* 0x000fe20000410000 */
[----:B------:R-:W-:-:S03]  /*1890*/  HADD2.F32 R135, -RZ, R135.H1_H1 ;  /* 0x30000087ff877230 */ /* 0x000fc60000004100 */
[----:B------:R-:W-:Y:S01]  /*18a0*/  FFMA.FTZ R171, R136, R133, R134 ;  /* 0x0000008588ab7223 */ /* 0x000fe20000010086 */
[----:B------:R-:W-:Y:S01]  /*18b0*/  FADD.FTZ R134, R143, -UR25 ;  /* 0x800000198f867e21 */ /* 0x000fe20008010000 */
[----:B------:R-:W-:Y:S01]  /*18c0*/  FADD.FTZ R202, R202, R132 ;  /* 0x00000084caca7221 */ /* 0x000fe20000010000 */
[----:B------:R-:W-:Y:S01]  /*18d0*/  FFMA.FTZ R238, R170, R132, R238 ;  /* 0x00000084aaee7223 */ /* 0x000fe200000100ee */
[----:B------:R-:W-:Y:S02]  /*18e0*/  HADD2.F32 R132, -RZ, R139.H1_H1 ;  /* 0x3000008bff847230 */ /* 0x000fe40000004100 */
[----:B------:R-:W-:Y:S01]  /*18f0*/  FMUL.FTZ R178, R134, UR24 ;  /* 0x0000001886b27c20 */ /* 0x000fe20008410000 */
[----:B------:R-:W-:Y:S01]  /*1900*/  HADD2.F32 R136, -RZ, R111.H1_H1 ;  /* 0x3000006fff887230 */ /* 0x000fe20000004100 */
[----:B------:R0:W-:Y:S04]  /*1910*/  STL [R1+0x40], R179 ;  /* 0x000040b301007387 */ /* 0x0001e80000100800 */
[----:B------:R2:W-:Y:S04]  /*1920*/  STL [R1+0xc0], R252 ;  /* 0x0000c0fc01007387 */ /* 0x0005e80000100800 */
[----:B------:R2:W-:Y:S04]  /*1930*/  STL [R1+0x44], R223 ;  /* 0x000044df01007387 */ /* 0x0005e80000100800 */
[----:B------:R2:W-:Y:S01]  /*1940*/  STL [R1+0xc4], R222 ;  /* 0x0000c4de01007387 */ /* 0x0005e20000100800 */
[----:B------:R-:W-:Y:S01]  /*1950*/  FADD.FTZ R203, R203, R135 ;  /* 0x00000087cbcb7221 */ /* 0x000fe20000010000 */
[----:B------:R-:W-:Y:S01]  /*1960*/  FFMA.FTZ R239, R178, R135, R239 ;  /* 0x00000087b2ef7223 */ /* 0x000fe200000100ef */
[----:B------:R-:W-:Y:S01]  /*1970*/  IADD3 R220, PT, PT, R2, 0x100, RZ ;  /* 0x0000010002dc7810 */ /* 0x000fe20007ffe0ff */
[----:B------:R-:W-:Y:S01]  /*1980*/  FADD.FTZ R147, R147, R133 ;  /* 0x0000008593937221 */ /* 0x000fe20000010000 */
[----:B------:R-:W-:Y:S01]  /*1990*/  FFMA.FTZ R146, R170, R133, R146 ;  /* 0x00000085aa927223 */ /* 0x000fe20000010092 */
[----:B------:R-:W-:-:S05]  /*19a0*/  HADD2.F32 R133, -RZ, R107.H1_H1 ;  /* 0x3000006bff857230 */ /* 0x000fca0000004100 */
[----:B------:R-:W-:Y:S01]  /*19b0*/  FMUL.FTZ R133, R133, R135 ;  /* 0x0000008785857220 */ /* 0x000fe20000410000 */
[----:B------:R-:W-:-:S03]  /*19c0*/  FADD.FTZ R145, R145, R132 ;  /* 0x0000008491917221 */ /* 0x000fc60000010000 */
[-C--:B0-----:R-:W-:Y:S01]  /*19d0*/  FFMA.FTZ R179, R136, R132.reuse, R133 ;  /* 0x0000008488b37223 */ /* 0x081fe20000010085 */
[----:B------:R-:W-:Y:S01]  /*19e0*/  FADD.FTZ R133, RZ, R7 ;  /* 0x00000007ff857221 */ /* 0x000fe20000010000 */
[----:B------:R-:W-:Y:S01]  /*19f0*/  FFMA.FTZ R144, R178, R132, R144 ;  /* 0x00000084b2907223 */ /* 0x000fe20000010090 */
[----:B------:R-:W-:Y:S02]  /*1a00*/  FFMA.FTZ R132, R0, R7, RZ ;  /* 0x0000000700847223 */ /* 0x000fe400000100ff */
[----:B------:R-:W-:Y:S01]  /*1a10*/  FADD.FTZ R133, R133, R16 ;  /* 0x0000001085857221 */ /* 0x000fe20000010000 */
[----:B------:R2:W-:Y:S01]  /*1a20*/  STL [R1+0x48], R147 ;  /* 0x0000489301007387 */ /* 0x0005e20000100800 */
[----:B------:R-:W-:-:S03]  /*1a30*/  FFMA.FTZ R132, R17, R16, R132 ;  /* 0x0000001011847223 */ /* 0x000fc60000010084 */
[----:B------:R2:W-:Y:S01]  /*1a40*/  STL [R1+0xc8], R146 ;  /* 0x0000c89201007387 */ /* 0x0005e20000100800 */
[----:B------:R-:W-:Y:S01]  /*1a50*/  FADD.FTZ R133, R133, R18 ;  /* 0x0000001285857221 */ /* 0x000fe20000010000 */
[----:B------:R-:W-:Y:S02]  /*1a60*/  FFMA.FTZ R132, R19, R18, R132 ;  /* 0x0000001213847223 */ /* 0x000fe40000010084 */
        /* <DEDUP_REMOVED lines=11> */
[----:B--2---:R-:W-:-:S07]  /*1b20*/  FFMA.FTZ R187, R178, R179, R132 ;  /* 0x000000b3b2bb7223 */ /* 0x004fce0000010084 */
.L_x_2656:
[----:B------:R-:W-:Y:S05]  /*1b30*/  BSYNC.RECONVERGENT B0 ;  /* 0x0000000000007941 */ /* 0x000fea0003800200 */
.L_x_2655:
[----:B------:R-:W-:Y:S04]  /*1b40*/  BSSY.RECONVERGENT B0, `(.L_x_2657) ;  /* 0x00000ab000007945 */ /* 0x000fe80003800200 */
[----:B------:R-:W-:Y:S05]  /*1b50*/  @!P2 BRA `(.L_x_2658) ;  /* 0x0000000800a4a947 */ /* 0x000fea0003800000 */
[----:B------:R-:W0:Y:S01]  /*1b60*/  LDC.64 R14, c[0x0][0x3a8] ;  /* 0x0000ea00ff0e7b82 */ /* 0x000e220000000a00 */
[----:B------:R-:W-:Y:S01]  /*1b70*/  ISETP.NE.U32.AND P0, PT, RZ, UR18, PT ;  /* 0x00000012ff007c0c */ /* 0x000fe2000bf05070 */
[----:B------:R-:W2:Y:S06]  /*1b80*/  LDL.LU R157, [R1+0xb0] ;  /* 0x0000b000019d7983 */ /* 0x000eac0000300800 */
[----:B------:R-:W3:Y:S01]  /*1b90*/  LDC.64 R20, c[0x0][0x430] ;  /* 0x00010c00ff147b82 */ /* 0x000ee20000000a00 */
[----:B------:R-:W-:Y:S01]  /*1ba0*/  ISETP.NE.AND.EX P1, PT, RZ, UR19, PT, P0 ;  /* 0x00000013ff007c0c */ /* 0x000fe2000bf25300 */
[----:B------:R-:W4:Y:S01]  /*1bb0*/  LDL.LU R156, [R1+0x34] ;  /* 0x00003400019c7983 */ /* 0x000f220000300800 */
[----:B------:R-:W-:-:S03]  /*1bc0*/  ISETP.NE.U32.AND P0, PT, RZ, UR16, PT ;  /* 0x00000010ff007c0c */ /* 0x000fc6000bf05070 */
[----:B------:R-:W4:Y:S01]  /*1bd0*/  LDL.LU R167, [R1+0xb4] ;  /* 0x0000b40001a77983 */ /* 0x000f220000300800 */
[----:B------:R-:W-:Y:S01]  /*1be0*/  ISETP.NE.AND.EX P0, PT, RZ, UR17, PT, P0 ;  /* 0x00000011ff007c0c */ /* 0x000fe2000bf05300 */
[----:B------:R-:W1:Y:S02]  /*1bf0*/  LDC.64 R26, c[0x0][0x428] ;  /* 0x00010a00ff1a7b82 */ /* 0x000e640000000a00 */
[----:B------:R-:W4:Y:S04]  /*1c00*/  LDL.LU R166, [R1+0x38] ;  /* 0x0000380001a67983 */ /* 0x000f280000300800 */
[----:B------:R-:W4:Y:S01]  /*1c10*/  LDL.LU R172, [R1+0xb8] ;  /* 0x0000b80001ac7983 */ /* 0x000f220000300800 */
[----:B0-----:R-:W-:-:S03]  /*1c20*/  IMAD.WIDE.U32 R14, R220, 0x20, R14 ;  /* 0x00000020dc0e7825 */ /* 0x001fc600078e000e */
[----:B------:R-:W4:Y:S04]  /*1c30*/  LDL.LU R173, [R1+0x3c] ;  /* 0x00003c0001ad7983 */ /* 0x000f280000300800 */
[----:B------:R-:W2:Y:S01]  /*1c40*/  LDG.E.128 R144, desc[UR10][R14.64] ;  /* 0x0000000a0e907981 */ /* 0x000ea2000c1e1d00 */
[----:B---3--:R-:W-:-:S03]  /*1c50*/  IMAD.WIDE.U32 R20, R220, 0x10, R20 ;  /* 0x00000010dc147825 */ /* 0x008fc600078e0014 */
[----:B------:R0:W3:Y:S04]  /*1c60*/  LDG.E.128 R140, desc[UR10][R14.64+0x10] ;  /* 0x0000100a0e8c7981 */ /* 0x0000e8000c1e1d00 */
[----:B------:R0:W4:Y:S01]  /*1c70*/  LDG.E.128 R132, desc[UR10][R20.64] ;  /* 0x0000000a14847981 */ /* 0x000122000c1e1d00 */
[----:B-1----:R-:W-:-:S03]  /*1c80*/  IMAD.WIDE.U32 R26, R220, 0x10, R26 ;  /* 0x00000010dc1a7825 */ /* 0x002fc600078e001a */
[----:B------:R-:W3:Y:S01]  /*1c90*/  LDL.LU R180, [R1+0xbc] ;  /* 0x0000bc0001b47983 */ /* 0x000ee20000300800 */
[----:B0-----:R-:W0:Y:S03]  /*1ca0*/  @P1 LDC.64 R14, c[0x0][0x3b8] ;  /* 0x0000ee00ff0e1b82 */ /* 0x001e260000000a00 */
[----:B------:R1:W3:Y:S04]  /*1cb0*/  LDG.E.128 R136, desc[UR10][R26.64] ;  /* 0x0000000a1a887981 */ /* 0x0002e8000c1e1d00 */
[----:B------:R-:W3:Y:S01]  /*1cc0*/  LDL.LU R181, [R1+0x20] ;  /* 0x0000200001b57983 */ /* 0x000ee20000300800 */
[----:B------:R-:W0:Y:S03]  /*1cd0*/  @P0 LDC.64 R20, c[0x0][0x438] ;  /* 0x00010e00ff140b82 */ /* 0x000e260000000a00 */
[----:B------:R-:W3:Y:S04]  /*1ce0*/  LDL.LU R252, [R1+0xa0] ;  /* 0x0000a00001fc7983 */ /* 0x000ee80000300800 */
[----:B------:R-:W3:Y:S01]  /*1cf0*/  LDL.LU R223, [R1+0x24] ;  /* 0x0000240001df7983 */ /* 0x000ee20000300800 */
[----:B-1----:R-:W1:Y:S03]  /*1d00*/  LDC.64 R26, c[0x0][0x3b0] ;  /* 0x0000ec00ff1a7b82 */ /* 0x002e660000000a00 */
[----:B------:R-:W3:Y:S01]  /*1d10*/  LDL.LU R222, [R1+0xa4] ;  /* 0x0000a40001de7983 */ /* 0x000ee20000300800 */
[----:B0-----:R-:W-:-:S05]  /*1d20*/  @P1 IMAD.WIDE.U32 R14, R220, 0x8, R14 ;  /* 0x00000008dc0e1825 */ /* 0x001fca00078e000e */
[----:B------:R0:W5:Y:S02]  /*1d30*/  @P1 LDG.E.64 R36, desc[UR10][R14.64] ;  /* 0x0000000a0e241981 */ /* 0x000164000c1e1b00 */
[----:B0-----:R-:W-:Y:S02]  /*1d40*/  @P0 IMAD.WIDE.U32 R14, R220, 0x20, R20 ;  /* 0x00000020dc0e0825 */ /* 0x001fe400078e0014 */
[----:B------:R-:W3:Y:S04]  /*1d50*/  LDL.LU R21, [R1+0x30] ;  /* 0x0000300001157983 */ /* 0x000ee80000300800 */
[----:B------:R-:W5:Y:S04]  /*1d60*/  @P0 LDG.E.128 R56, desc[UR10][R14.64] ;  /* 0x0000000a0e380981 */ /* 0x000f68000c1e1d00 */
[----:B------:R1:W5:Y:S02]  /*1d70*/  @P0 LDG.E.128 R52, desc[UR10][R14.64+0x10] ;  /* 0x0000100a0e340981 */ /* 0x000364000c1e1d00 */
[----:B-----5:R-:W-:-:S02]  /*1d80*/  HADD2.F32 R5, -RZ, R96.H0_H0 ;  /* 0x20000060ff057230 */ /* 0x020fc40000004100 */
[----:B-1----:R-:W-:-:S05]  /*1d90*/  IMAD.WIDE.U32 R14, R220, 0x8, R26 ;  /* 0x00000008dc0e7825 */ /* 0x002fca00078e001a */
[----:B------:R4:W5:Y:S01]  /*1da0*/  LDG.E.64 R38, desc[UR10][R14.64] ;  /* 0x0000000a0e267981 */ /* 0x000962000c1e1b00 */
[--C-:B------:R-:W-:Y:S02]  /*1db0*/  HADD2.F32 R20, -RZ, R100.reuse.H0_H0 ;  /* 0x20000064ff147230 */ /* 0x100fe40000004100 */
[----:B------:R-:W-:Y:S02]  /*1dc0*/  HADD2.F32 R26, -RZ, R100.H1_H1 ;  /* 0x30000064ff1a7230 */ /* 0x000fe40000004100 */
[----:B--2---:R-:W-:Y:S01]  /*1dd0*/  FADD.FTZ R6, R144, -UR25 ;  /* 0x8000001990067e21 */ /* 0x004fe20008010000 */
[----:B----4-:R-:W-:-:S03]  /*1de0*/  HADD2.F32 R14, -RZ, R132.H0_H0 ;  /* 0x20000084ff0e7230 */ /* 0x010fc60000004100 */
[----:B------:R-:W-:Y:S02]  /*1df0*/  FMUL.FTZ R6, R6, UR24 ;  /* 0x0000001806067c20 */ /* 0x000fe40008410000 */
[-C--:B------:R-:W-:Y:S01]  /*1e00*/  FMUL.FTZ R5, R5, R14.reuse ;  /* 0x0000000e05057220 */ /* 0x080fe20000410000 */
[----:B---3--:R-:W-:Y:S02]  /*1e10*/  HADD2.F32 R15, -RZ, R136.H0_H0 ;  /* 0x20000088ff0f7230 */ /* 0x008fe40000004100 */
[----:B------:R-:W-:Y:S01]  /*1e20*/  FADD.FTZ R196, R196, R14 ;  /* 0x0000000ec4c47221 */ /* 0x000fe20000010000 */
[----:B------:R-:W-:Y:S01]  /*1e30*/  FFMA.FTZ R232, R6, R14, R232 ;  /* 0x0000000e06e87223 */ /* 0x000fe200000100e8 */
[----:B------:R-:W-:Y:S02]  /*1e40*/  HADD2.F32 R14, -RZ, R96.H1_H1 ;  /* 0x30000060ff0e7230 */ /* 0x000fe40000004100 */
[-C--:B------:R-:W-:Y:S01]  /*1e50*/  FFMA.FTZ R5, R20, R15.reuse, R5 ;  /* 0x0000000f14057223 */ /* 0x080fe20000010005 */
[----:B------:R-:W-:Y:S01]  /*1e60*/  FFMA.FTZ R157, R6, R15, R157 ;  /* 0x0000000f069d7223 */ /* 0x000fe2000001009d */
[----:B------:R-:W-:-:S05]  /*1e70*/  HADD2.F32 R20, -RZ, R132.H1_H1 ;  /* 0x30000084ff147230 */ /* 0x000fca0000004100 */
[----:B------:R-:W-:Y:S01]  /*1e80*/  FMUL.FTZ R14, R14, R20 ;  /* 0x000000140e0e7220 */ /* 0x000fe20000410000 */
[----:B------:R-:W-:Y:S01]  /*1e90*/  FADD.FTZ R197, R197, R20 ;  /* 0x00000014c5c57221 */ /* 0x000fe20000010000 */
[----:B------:R-:W-:Y:S02]  /*1ea0*/  HADD2.F32 R27, -RZ, R137.H0_H0 ;  /* 0x20000089ff1b7230 */ /* 0x000fe40000004100 */
[----:B------:R-:W-:-:S03]  /*1eb0*/  HADD2.F32 R132, -RZ, R101.H0_H0 ;  /* 0x20000065ff847230 */ /* 0x000fc60000004100 */
[----:B------:R-:W-:Y:S01]  /*1ec0*/  FADD.FTZ R166, R166, R27 ;  /* 0x0000001ba6a67221 */ /* 0x000fe20000010000 */
[----:B------:R-:W-:Y:S01]  /*1ed0*/  FADD.FTZ R21, R21, R15 ;  /* 0x0000000f15157221 */ /* 0x000fe20000010000 */
[----:B------:R-:W-:-:S04]  /*1ee0*/  FADD.FTZ R15, R145, -UR25 ;  /* 0x80000019910f7e21 */ /* 0x000fc80008010000 */
[----:B------:R0:W-:Y:S01]  /*1ef0*/  STL [R1+0x30], R21 ;  /* 0x0000301501007387 */ /* 0x0001e20000100800 */
[----:B------:R-:W-:-:S04]  /*1f00*/  FMUL.FTZ R15, R15, UR24 ;  /* 0x000000180f0f7c20 */ /* 0x000fc80008410000 */
[----:B------:R-:W-:Y:S01]  /*1f10*/  FFMA.FTZ R233, R15, R20, R233 ;  /* 0x000000140fe97223 */ /* 0x000fe200000100e9 */
[----:B0-----:R-:W-:Y:S02]  /*1f20*/  HADD2.F32 R21, -RZ, R136.H1_H1 ;  /* 0x30000088ff157230 */ /* 0x001fe40000004100 */
[----:B------:R-:W-:-:S03]  /*1f30*/  FADD.FTZ R20, R146, -UR25 ;  /* 0x8000001992147e21 */ /* 0x000fc60008010000 */
[-C--:B------:R-:W-:Y:S01]  /*1f40*/  FFMA.FTZ R14, R26, R21.reuse, R14 ;  /* 0x000000151a0e7223 */ /* 0x080fe2000001000e */
[----:B------:R-:W-:Y:S01]  /*1f50*/  FADD.FTZ R156, R156, R21 ;  /* 0x000000159c9c7221 */ /* 0x000fe20000010000 */
[----:B------:R-:W-:Y:S01]  /*1f60*/  FFMA.FTZ R167, R15, R21, R167 ;  /* 0x000000150fa77223 */ /* 0x000fe200000100a7 */
[----:B------:R-:W-:Y:S02]  /*1f70*/  HADD2.F32 R21, -RZ, R97.H0_H0 ;  /* 0x20000061ff157230 */ /* 0x000fe40000004100 */
[----:B------:R-:W-:Y:S02]  /*1f80*/  HADD2.F32 R26, -RZ, R133.H0_H0 ;  /* 0x20000085ff1a7230 */ /* 0x000fe40000004100 */
[----:B------:R-:W-:Y:S01]  /*1f90*/  FMUL.FTZ R20, R20, UR24 ;  /* 0x0000001814147c20 */ /* 0x000fe20008410000 */
[----:B------:R0:W-:Y:S02]  /*1fa0*/  STL [R1+0xb0], R157 ;  /* 0x0000b09d01007387 */ /* 0x0001e40000100800 */
[----:B------:R-:W-:Y:S01]  /*1fb0*/  FMUL.FTZ R21, R21, R26 ;  /* 0x0000001a15157220 */ /* 0x000fe20000410000 */
[-C--:B------:R-:W-:Y:S01]  /*1fc0*/  FFMA.FTZ R172, R20, R27.reuse, R172 ;  /* 0x0000001b14ac7223 */ /* 0x080fe200000100ac */
[----:B------:R1:W-:Y:S02]  /*1fd0*/  STL [R1+0x34], R156 ;  /* 0x0000349c01007387 */ /* 0x0003e40000100800 */
[----:B------:R-:W-:Y:S01]  /*1fe0*/  FFMA.FTZ R21, R132, R27, R21 ;  /* 0x0000001b84157223 */ /* 0x000fe20000010015 */
[----:B------:R-:W-:Y:S01]  /*1ff0*/  FADD.FTZ R27, R147, -UR25 ;  /* 0x80000019931b7e21 */ /* 0x000fe20008010000 */
[----:B------:R2:W-:Y:S01]  /*2000*/  STL [R1+0xb4], R167 ;  /* 0x0000b4a701007387 */ /* 0x0005e20000100800 */
[----:B------:R-:W-:-:S03]  /*2010*/  HADD2.F32 R132, -RZ, R137.H1_H1 ;  /* 0x30000089ff847230 */ /* 0x000fc60000004100 */
[----:B------:R3:W-:Y:S01]  /*2020*/  STL [R1+0x38], R166 ;  /* 0x000038a601007387 */ /* 0x0007e20000100800 */
[----:B------:R-:W-:-:S03]  /*2030*/  FMUL.FTZ R27, R27, UR24 ;  /* 0x000000181b1b7c20 */ /* 0x000fc60008410000 */
        /* <DEDUP_REMOVED lines=70> */
[----:B------:R-:W-:Y:S01]  /*24a0*/  FFMA.FTZ R133, R6, R5, R187 ;  /* 0x0000000506857223 */ /* 0x000fe200000100bb */
[----:B------:R-:W-:Y:S01]  /*24b0*/  FFMA.FTZ R144, R180, R132, R144 ;  /* 0x00000084b4907223 */ /* 0x000fe20000010090 */
[----:B------:R-:W-:Y:S02]  /*24c0*/  FADD.FTZ R132, R186, R5 ;  /* 0x00000005ba847221 */ /* 0x000fe40000010000 */
[----:B------:R-:W-:Y:S01]  /*24d0*/  FFMA.FTZ R133, R15, R14, R133 ;  /* 0x0000000e0f857223 */ /* 0x000fe20000010085 */
[----:B------:R2:W-:Y:S01]  /*24e0*/  STL [R1+0x28], R147 ;  /* 0x0000289301007387 */ /* 0x0005e20000100800 */
[----:B------:R-:W-:-:S03]  /*24f0*/  FADD.FTZ R132, R132, R14 ;  /* 0x0000000e84847221 */ /* 0x000fc60000010000 */
[----:B------:R2:W-:Y:S01]  /*2500*/  STL [R1+0xa8], R146 ;  /* 0x0000a89201007387 */ /* 0x0005e20000100800 */
[----:B------:R-:W-:Y:S01]  /*2510*/  FFMA.FTZ R133, R20, R21, R133 ;  /* 0x0000001514857223 */ /* 0x000fe20000010085 */
[----:B------:R-:W-:Y:S02]  /*2520*/  FADD.FTZ R132, R132, R21 ;  /* 0x0000001584847221 */ /* 0x000fe40000010000 */
        /* <DEDUP_REMOVED lines=12> */
.L_x_2658:
[----:B------:R-:W-:Y:S05]  /*25f0*/  BSYNC.RECONVERGENT B0 ;  /* 0x0000000000007941 */ /* 0x000fea0003800200 */
.L_x_2657:
        /* <DEDUP_REMOVED lines=24> */
[----:B------:R-:W3:Y:S01]  /*2780*/  LDL.LU R183, [R1] ;  /* 0x0000000001b77983 */ /* 0x000ee20000300800 */
        /* <DEDUP_REMOVED lines=43> */
[--C-:B------:R-:W-:Y:S02]  /*2a40*/  HADD2.F32 R30, -RZ, R133.reuse.H0_H0 ;  /* 0x20000085ff1e7230 */ /* 0x100fe40000004100 */
[----:B------:R-:W-:Y:S01]  /*2a50*/  FMUL.FTZ R22, R22, UR24 ;  /* 0x0000001816167c20 */ /* 0x000fe20008410000 */
[----:B------:R0:W-:Y:S02]  /*2a60*/  STL [R1+0x90], R155 ;  /* 0x0000909b01007387 */ /* 0x0001e40000100800 */
[-C--:B------:R-:W-:Y:S01]  /*2a70*/  FMUL.FTZ R23, R23, R30.reuse ;  /* 0x0000001e17177220 */ /* 0x080fe20000410000 */
[----:B------:R-:W-:Y:S01]  /*2a80*/  FFMA.FTZ R174, R22, R31, R174 ;  /* 0x0000001f16ae7223 */ /* 0x000fe200000100ae */
[----:B------:R-:W-:Y:S01]  /*2a90*/  FADD.FTZ R190, R190, R30 ;  /* 0x0000001ebebe7221 */ /* 0x000fe20000010000 */
[----:B------:R-:W-:Y:S01]  /*2aa0*/  FFMA.FTZ R226, R22, R30, R226 ;  /* 0x0000001e16e27223 */ /* 0x000fe200000100e2 */
[----:B------:R-:W-:Y:S01]  /*2ab0*/  HADD2.F32 R133, -RZ, R133.H1_H1 ;  /* 0x30000085ff857230 */ /* 0x000fe20000004100 */
[----:B------:R1:W-:Y:S01]  /*2ac0*/  STL [R1+0x14], R154 ;  /* 0x0000149a01007387 */ /* 0x0003e20000100800 */
[----:B------:R-:W-:-:S02]  /*2ad0*/  HADD2.F32 R30, -RZ, R89.H1_H1 ;  /* 0x30000059ff1e7230 */ /* 0x000fc40000004100 */
[----:B------:R-:W-:Y:S01]  /*2ae0*/  FFMA.FTZ R23, R132, R31, R23 ;  /* 0x0000001f84177223 */ /* 0x000fe20000010017 */
[----:B------:R-:W-:Y:S01]  /*2af0*/  FADD.FTZ R31, R147, -UR25 ;  /* 0x80000019931f7e21 */ /* 0x000fe20008010000 */
[----:B------:R2:W-:Y:S01]  /*2b00*/  STL [R1+0x94], R165 ;  /* 0x000094a501007387 */ /* 0x0005e20000100800 */
[----:B------:R-:W-:Y:S02]  /*2b10*/  HADD2.F32 R132, -RZ, R137.H1_H1 ;  /* 0x30000089ff847230 */ /* 0x000fe40000004100 */
[----:B------:R-:W-:Y:S01]  /*2b20*/  FMUL.FTZ R136, R30, R133 ;  /* 0x000000851e887220 */ /* 0x000fe20000410000 */
        /* <DEDUP_REMOVED lines=11> */
[----:B------:R-:W-:-:S02]  /*2be0*/  HADD2.F32 R137, -RZ, R93.H1_H1 ;  /* 0x3000005dff897230 */ /* 0x000fc40000004100 */
        /* <DEDUP_REMOVED lines=42> */
[----:B------:R0:W-:Y:S04]  /*2e90*/  STL [R1], R183 ;  /* 0x000000b701007387 */ /* 0x0001e80000100800 */
        /* <DEDUP_REMOVED lines=33> */
.L_x_2660:
[----:B------:R-:W-:Y:S05]  /*30b0*/  BSYNC.RECONVERGENT B0 ;  /* 0x0000000000007941 */ /* 0x000fea0003800200 */
.L_x_2659:
        /* <DEDUP_REMOVED lines=13> */
[----:B------:R-:W2:Y:S01]  /*3190*/  LDG.E.128 R140, desc[UR10][R8.64] ;  /* 0x0000000a088c7981 */ /* 0x000ea2000c1e1d00 */
[----:B-1----:R-:W-:Y:S01]  /*31a0*/  IMAD.WIDE.U32 R24, R220, 0x10, R24 ;  /* 0x00000010dc187825 */ /* 0x002fe200078e0018 */
[----:B------:R-:W-:Y:S02]  /*31b0*/  ISETP.NE.AND.EX P1, PT, RZ, UR19, PT, P0 ;  /* 0x00000013ff007c0c */ /* 0x000fe4000bf25300 */
[----:B------:R0:W3:Y:S04]  /*31c0*/  LDG.E.128 R144, desc[UR10][R8.64+0x10] ;  /* 0x0000100a08907981 */ /* 0x0000e8000c1e1d00 */
[----:B------:R1:W3:Y:S01]  /*31d0*/  LDG.E.128 R136, desc[UR10][R24.64] ;  /* 0x0000000a18887981 */ /* 0x0002e2000c1e1d00 */
[----:B------:R-:W-:-:S03]  /*31e0*/  ISETP.NE.U32.AND P0, PT, RZ, UR16, PT ;  /* 0x00000010ff007c0c */ /* 0x000fc6000bf05070 */
[----:B------:R-:W3:Y:S01]  /*31f0*/  LDL.LU R223, [R1+0x60] ;  /* 0x0000600001df7983 */ /* 0x000ee20000300800 */
[----:B------:R-:W-:Y:S02]  /*3200*/  ISETP.NE.AND.EX P0, PT, RZ, UR17, PT, P0 ;  /* 0x00000011ff007c0c */ /* 0x000fe4000bf05300 */
[----:B0-----:R-:W0:Y:S01]  /*3210*/  @P1 LDC.64 R8, c[0x0][0x3b8] ;  /* 0x0000ee00ff081b82 */ /* 0x001e220000000a00 */
[----:B------:R-:W3:Y:S07]  /*3220*/  LDL.LU R222, [R1+0x64] ;  /* 0x0000640001de7983 */ /* 0x000eee0000300800 */
        /* <DEDUP_REMOVED lines=8> */
[----:B------:R4:W5:Y:S02]  /*32b0*/  LDG.E.64 R150, desc[UR10][R10.64] ;  /* 0x0000000a0a967981 */ /* 0x000964000c1e1b00 */
[----:B-----5:R-:W-:-:S02]  /*32c0*/  HADD2.F32 R24, -RZ, R84.H0_H0 ;  /* 0x20000054ff187230 */ /* 0x020fc40000004100 */
[----:B0-----:R-:W-:Y:S02]  /*32d0*/  HADD2.F32 R9, -RZ, R80.H0_H0 ;  /* 0x20000050ff097230 */ /* 0x001fe40000004100 */
[----:B----4-:R-:W-:Y:S02]  /*32e0*/  HADD2.F32 R10, -RZ, R132.H0_H0 ;  /* 0x20000084ff0a7230 */ /* 0x010fe40000004100 */
[----:B--2---:R-:W-:-:S03]  /*32f0*/  FADD.FTZ R8, R140, -UR25 ;  /* 0x800000198c087e21 */ /* 0x004fc60008010000 */
[-C--:B------:R-:W-:Y:S01]  /*3300*/  FMUL.FTZ R9, R9, R10.reuse ;  /* 0x0000000a09097220 */ /* 0x080fe20000410000 */
[----:B------:R-:W-:Y:S01]  /*3310*/  FMUL.FTZ R8, R8, UR24 ;  /* 0x0000001808087c20 */ /* 0x000fe20008410000 */
[----:B---3--:R-:W-:Y:S02]  /*3320*/  HADD2.F32 R11, -RZ, R136.H0_H0 ;  /* 0x20000088ff0b7230 */ /* 0x008fe40000004100 */
[----:B------:R-:W-:Y:S01]  /*3330*/  FADD.FTZ R72, R72, R10 ;  /* 0x0000000a48487221 */ /* 0x000fe20000010000 */
[----:B------:R-:W-:Y:S02]  /*3340*/  FFMA.FTZ R212, R8, R10, R212 ;  /* 0x0000000a08d47223 */ /* 0x000fe400000100d4 */
[-C--:B------:R-:W-:Y:S01]  /*3350*/  FFMA.FTZ R9, R24, R11.reuse, R9 ;  /* 0x0000000b18097223 */ /* 0x080fe20000010009 */
[----:B------:R-:W-:Y:S01]  /*3360*/  FADD.FTZ R248, R248, R11 ;  /* 0x0000000bf8f87221 */ /* 0x000fe20000010000 */
[----:B------:R-:W-:Y:S01]  /*3370*/  FFMA.FTZ R177, R8, R11, R177 ;  /* 0x0000000b08b17223 */ /* 0x000fe200000100b1 */
[----:B------:R-:W-:Y:S01]  /*3380*/  FADD.FTZ R11, R141, -UR25 ;  /* 0x800000198d0b7e21 */ /* 0x000fe20008010000 */
[----:B------:R-:W-:-:S02]  /*3390*/  HADD2.F32 R24, -RZ, R132.H1_H1 ;  /* 0x30000084ff187230 */ /* 0x000fc40000004100 */
[----:B------:R-:W-:Y:S02]  /*33a0*/  HADD2.F32 R10, -RZ, R80.H1_H1 ;  /* 0x30000050ff0a7230 */ /* 0x000fe40000004100 */
[----:B------:R-:W-:Y:S01]  /*33b0*/  FMUL.FTZ R11, R11, UR24 ;  /* 0x000000180b0b7c20 */ /* 0x000fe20008410000 */
[----:B------:R-:W-:Y:S02]  /*33c0*/  FADD.FTZ R73, R73, R24 ;  /* 0x0000001849497221 */ /* 0x000fe40000010000 */
[-C--:B------:R-:W-:Y:S01]  /*33d0*/  FMUL.FTZ R10, R10, R24.reuse ;  /* 0x000000180a0a7220 */ /* 0x080fe20000410000 */
[----:B------:R-:W-:Y:S01]  /*33e0*/  FFMA.FTZ R213, R11, R24, R213 ;  /* 0x000000180bd57223 */ /* 0x000fe200000100d5 */
[----:B------:R-:W-:Y:S01]  /*33f0*/  FADD.FTZ R24, R142, -UR25 ;  /* 0x800000198e187e21 */ /* 0x000fe20008010000 */
[----:B------:R-:W-:Y:S02]  /*3400*/  HADD2.F32 R25, -RZ, R136.H1_H1 ;  /* 0x30000088ff197230 */ /* 0x000fe40000004100 */
[----:B------:R-:W-:-:S02]  /*3410*/  HADD2.F32 R136, -RZ, R137.H0_H0 ;  /* 0x20000089ff887230 */ /* 0x000fc40000004100 */
        /* <DEDUP_REMOVED lines=8> */
[----:B------:R-:W-:-:S02]  /*34a0*/  HADD2.F32 R132, -RZ, R84.H1_H1 ;  /* 0x30000054ff847230 */ /* 0x000fc40000004100 */
[----:B------:R-:W-:-:S03]  /*34b0*/  FADD.FTZ R249, R249, R25 ;  /* 0x00000019f9f97221 */ /* 0x000fc60000010000 */
[----:B------:R-:W-:Y:S01]  /*34c0*/  FFMA.FTZ R10, R132, R25, R10 ;  /* 0x00000019840a7223 */ /* 0x000fe2000001000a */
[----:B------:R-:W-:Y:S02]  /*34d0*/  HADD2.F32 R25, -RZ, R81.H0_H0 ;  /* 0x20000051ff197230 */ /* 0x000fe40000004100 */
[----:B------:R-:W-:Y:S02]  /*34e0*/  HADD2.F32 R132, -RZ, R133.H0_H0 ;  /* 0x20000085ff847230 */ /* 0x000fe40000004100 */
[----:B------:R-:W-:-:S03]  /*34f0*/  HADD2.F32 R140, -RZ, R85.H0_H0 ;  /* 0x20000055ff8c7230 */ /* 0x000fc60000004100 */
[----:B------:R-:W-:Y:S01]  /*3500*/  FMUL.FTZ R25, R25, R132 ;  /* 0x0000008419197220 */ /* 0x000fe20000410000 */
[----:B------:R-:W-:Y:S01]  /*3510*/  FADD.FTZ R250, R250, R136 ;  /* 0x00000088fafa7221 */ /* 0x000fe20000010000 */
[----:B------:R-:W-:Y:S02]  /*3520*/  HADD2.F32 R133, -RZ, R133.H1_H1 ;  /* 0x30000085ff857230 */ /* 0x000fe40000004100 */
[----:B------:R-:W-:Y:S01]  /*3530*/  FFMA.FTZ R25, R140, R136, R25 ;  /* 0x000000888c197223 */ /* 0x000fe20000010019 */
[----:B------:R-:W-:Y:S02]  /*3540*/  HADD2.F32 R136, -RZ, R81.H1_H1 ;  /* 0x30000051ff887230 */ /* 0x000fe40000004100 */
[----:B------:R-:W-:Y:S01]  /*3550*/  FADD.FTZ R143, R143, -UR25 ;  /* 0x800000198f8f7e21 */ /* 0x000fe20008010000 */
[----:B------:R-:W-:Y:S01]  /*3560*/  FADD.FTZ R74, R74, R132 ;  /* 0x000000844a4a7221 */ /* 0x000fe20000010000 */
[----:B------:R-:W-:Y:S01]  /*3570*/  FFMA.FTZ R214, R24, R132, R214 ;  /* 0x0000008418d67223 */ /* 0x000fe200000100d6 */
[----:B------:R-:W-:-:S02]  /*3580*/  HADD2.F32 R132, -RZ, R137.H1_H1 ;  /* 0x30000089ff847230 */ /* 0x000fc40000004100 */
[-C--:B------:R-:W-:Y:S01]  /*3590*/  FMUL.FTZ R136, R136, R133.reuse ;  /* 0x0000008588887220 */ /* 0x080fe20000410000 */
        /* <DEDUP_REMOVED lines=9> */
[----:B------:R-:W-:Y:S01]  /*3630*/  FADD.FTZ R140, R144, -UR25 ;  /* 0x80000019908c7e21 */ /* 0x000fe20008010000 */
[----:B------:R-:W-:Y:S02]  /*3640*/  HADD2.F32 R137, -RZ, R86.H0_H0 ;  /* 0x20000056ff897230 */ /* 0x000fe40000004100 */
[----:B------:R-:W-:Y:S01]  /*3650*/  FMUL.FTZ R136, R133, R132 ;  /* 0x0000008485887220 */ /* 0x000fe20000410000 */
[----:B------:R-:W-:Y:S02]  /*3660*/  HADD2.F32 R133, -RZ, R138.H0_H0 ;  /* 0x2000008aff857230 */ /* 0x000fe40000004100 */
[----:B------:R-:W-:Y:S01]  /*3670*/  FMUL.FTZ R160, R140, UR24 ;  /* 0x000000188ca07c20 */ /* 0x000fe20008410000 */
[----:B------:R-:W-:Y:S02]  /*3680*/  HADD2.F32 R134, -RZ, R134.H1_H1 ;  /* 0x30000086ff867230 */ /* 0x000fe40000004100 */
[-C--:B------:R-:W-:Y:S01]  /*3690*/  FFMA.FTZ R161, R137, R133.reuse, R136 ;  /* 0x0000008589a17223 */ /* 0x080fe20000010088 */
[----:B------:R-:W-:Y:S01]  /*36a0*/  FADD.FTZ R244, R244, R133 ;  /* 0x00000085f4f47221 */ /* 0x000fe20000010000 */
        /* <DEDUP_REMOVED lines=21> */
[----:B------:R-:W-:-:S03]  /*3800*/  HADD2.F32 R135, -RZ, R135.H1_H1 ;  /* 0x30000087ff877230 */ /* 0x000fc60000004100 */
[----:B0-----:R-:W-:Y:S01]  /*3810*/  FFMA.FTZ R177, R136, R133, R134 ;  /* 0x0000008588b17223 */ /* 0x001fe20000010086 */
[----:B------:R-:W-:Y:S01]  /*3820*/  FADD.FTZ R246, R246, R133 ;  /* 0x00000085f6f67221 */ /* 0x000fe20000010000 */
[----:B------:R-:W-:Y:S01]  /*3830*/  FADD.FTZ R134, R147, -UR25 ;  /* 0x8000001993867e21 */ /* 0x000fe20008010000 */
[----:B------:R-:W-:Y:S01]  /*3840*/  FADD.FTZ R70, R70, R132 ;  /* 0x0000008446467221 */ /* 0x000fe20000010000 */
[----:B------:R-:W-:Y:S01]  /*3850*/  FFMA.FTZ R210, R176, R132, R210 ;  /* 0x00000084b0d27223 */ /* 0x000fe200000100d2 */
[----:B------:R-:W-:Y:S02]  /*3860*/  HADD2.F32 R132, -RZ, R139.H1_H1 ;  /* 0x3000008bff847230 */ /* 0x000fe40000004100 */
[----:B-1----:R-:W-:Y:S01]  /*3870*/  FMUL.FTZ R184, R134, UR24 ;  /* 0x0000001886b87c20 */ /* 0x002fe20008410000 */
[----:B------:R-:W-:Y:S02]  /*3880*/  HADD2.F32 R136, -RZ, R87.H1_H1 ;  /* 0x30000057ff887230 */ /* 0x000fe40000004100 */
[----:B------:R-:W-:Y:S01]  /*3890*/  FADD.FTZ R247, R247, R132 ;  /* 0x00000084f7f77221 */ /* 0x000fe20000010000 */
[----:B------:R0:W-:Y:S04]  /*38a0*/  STL [R1+0x7c], R252 ;  /* 0x00007cfc01007387 */ /* 0x0001e80000100800 */
[----:B------:R0:W-:Y:S04]  /*38b0*/  STL [R1+0x60], R223 ;  /* 0x000060df01007387 */ /* 0x0001e80000100800 */
[----:B------:R0:W-:Y:S01]  /*38c0*/  STL [R1+0x64], R222 ;  /* 0x000064de01007387 */ /* 0x0001e20000100800 */
[----:B------:R-:W-:Y:S01]  /*38d0*/  FADD.FTZ R71, R71, R135 ;  /* 0x0000008747477221 */ /* 0x000fe20000010000 */
[----:B------:R-:W-:Y:S01]  /*38e0*/  FFMA.FTZ R211, R184, R135, R211 ;  /* 0x00000087b8d37223 */ /* 0x000fe200000100d3 */
[----:B---3--:R-:W-:Y:S01]  /*38f0*/  FFMA.FTZ R142, R176, R133, R142 ;  /* 0x00000085b08e7223 */ /* 0x008fe2000001008e */
[----:B------:R-:W-:-:S05]  /*3900*/  HADD2.F32 R133, -RZ, R83.H1_H1 ;  /* 0x30000053ff857230 */ /* 0x000fca0000004100 */
[----:B------:R-:W-:Y:S01]  /*3910*/  FMUL.FTZ R133, R133, R135 ;  /* 0x0000008785857220 */ /* 0x000fe20000410000 */
[----:B----4-:R-:W-:-:S03]  /*3920*/  FFMA.FTZ R141, R184, R132, R141 ;  /* 0x00000084b88d7223 */ /* 0x010fc6000001008d */
[----:B--2---:R-:W-:Y:S01]  /*3930*/  FFMA.FTZ R185, R136, R132, R133 ;  /* 0x0000008488b97223 */ /* 0x004fe20000010085 */
        /* <DEDUP_REMOVED lines=18> */
.L_x_2662:
[----:B------:R-:W-:Y:S05]  /*3a60*/  BSYNC.RECONVERGENT B0 ;  /* 0x0000000000007941 */ /* 0x000fea0003800200 */
.L_x_2661:
        /* <DEDUP_REMOVED lines=32> */
.L_x_2664:
[----:B------:R-:W-:Y:S05]  /*3c70*/  BSYNC.RECONVERGENT B0 ;  /* 0x0000000000007941 */ /* 0x000fea0003800200 */
.L_x_2663:
        /* <DEDUP_REMOVED lines=106> */
.L_x_2669:
        /* <DEDUP_REMOVED lines=25> */
[----:B------:R-:W-:Y:S01]  /*44b0*/  F2FP.F16.F32.PACK_AB R134, R125, R124 ;  /* 0x0000007c7d86723e */ /* 0x000fe200000000ff */
[--C-:B------:R-:W-:Y:S01]  /*44c0*/  FFMA.FTZ R124, R0, UR6, R137.reuse ;  /* 0x00000006007c7c23 */ /* 0x100fe20008010089 */
[----:B------:R-:W-:Y:S01]  /*44d0*/  F2FP.F16.F32.PACK_AB R135, R127, R126 ;  /* 0x0000007e7f87723e */ /* 0x000fe200000000ff */
        /* <DEDUP_REMOVED lines=23> */
[----:B------:R-:W-:Y:S02]  /*4650*/  F2FP.F16.F32.PACK_AB R133, R138, R133 ;  /* 0x000000858a85723e */ /* 0x000fe400000000ff */
[----:B------:R-:W-:Y:S01]  /*4660*/  F2FP.F16.F32.PACK_AB R132, R136, R132 ;  /* 0x000000848884723e */ /* 0x000fe200000000ff */
[----:B------:R-:W-:Y:S06]  /*4670*/  BRA `(.L_x_2670) ;  /* 0x00000018008c7947 */ /* 0x000fec0003800000 */
.L_x_2668:
        /* <DEDUP_REMOVED lines=52> */
[----:B------:R-:W-:-:S04]  /*49c0*/  FFMA.FTZ R132, R132, UR24, R64 ;  /* 0x0000001884847c23 */ /* 0x000fc80008010040 */
[----:B------:R-:W-:-:S05]  /*49d0*/  FMUL.FTZ R132, R132, UR23 ;  /* 0x0000001784847c20 */ /* 0x000fca0008410000 */
[----:B------:R-:W-:-:S04]  /*49e0*/  FSEL R132, R132, RZ, P0 ;  /* 0x000000ff84847208 */ /* 0x000fc80000000000 */
[----:B------:R-:W-:Y:S01]  /*49f0*/  F2FP.F16.F32.PACK_AB R132, R136, R132 ;  /* 0x000000848884723e */ /* 0x000fe200000000ff */
[----:B------:R-:W-:Y:S06]  /*4a00*/  BRA `(.L_x_2670) ;  /* 0x0000001400a87947 */ /* 0x000fec0003800000 */
.L_x_2671:
        /* <DEDUP_REMOVED lines=54> */
.L_x_2667:
        /* <DEDUP_REMOVED lines=81> */
.L_x_2673:
        /* <DEDUP_REMOVED lines=18> */
[----:B------:R-:W-:Y:S02]  /*53a0*/  F2FP.F16.F32.PACK_AB R131, R125, R124 ;  /* 0x0000007c7d83723e */ /* 0x000fe400000000ff */
[----:B------:R-:W-:Y:S01]  /*53b0*/  F2FP.F16.F32.PACK_AB R135, R121, R120 ;  /* 0x000000787987723e */ /* 0x000fe200000000ff */
        /* <DEDUP_REMOVED lines=34> */
[----:B------:R-:W-:Y:S01]  /*55e0*/  F2FP.F16.F32.PACK_AB R133, R125, R124 ;  /* 0x0000007c7d85723e */ /* 0x000fe200000000ff */
[--C-:B------:R-:W-:Y:S01]  /*55f0*/  FFMA.FTZ R125, R17, UR6, R137.reuse ;  /* 0x00000006117d7c23 */ /* 0x100fe20008010089 */
[----:B------:R-:W-:Y:S01]  /*5600*/  FFMA.FTZ R124, R0, UR6, R137 ;  /* 0x00000006007c7c23 */ /* 0x000fe20008010089 */
[----:B------:R-:W-:Y:S02]  /*5610*/  F2FP.F16.F32.PACK_AB R129, R128, R129 ;  /* 0x000000818081723e */ /* 0x000fe400000000ff */
        /* <DEDUP_REMOVED lines=17> */
.L_x_2672:
        /* <DEDUP_REMOVED lines=78> */
.L_x_2674:
        /* <DEDUP_REMOVED lines=73> */
[----:B------:R-:W-:-:S07]  /*60a0*/  F2FP.F16.F32.PACK_AB R132, R132, R136 ;  /* 0x000000888484723e */ /* 0x000fce00000000ff */
.L_x_2670:
        /* <DEDUP_REMOVED lines=15> */
.L_x_2666:
[----:B------:R-:W-:Y:S05]  /*61a0*/  BSYNC.RECONVERGENT B0 ;  /* 0x0000000000007941 */ /* 0x000fea0003800200 */
.L_x_2665:
        /* <DEDUP_REMOVED lines=13> */
[----:B------:R-:W-:Y:S02]  /*6280*/  ISETP.GE.U32.AND P5, PT, R36, RZ, PT ;  /* 0x000000ff2400720c */ /* 0x000fe40003fa6070 */
        /* <DEDUP_REMOVED lines=9> */
[----:B-----5:R-:W-:Y:S02]  /*6320*/  ISETP.GE.U32.AND P5, PT, R38, RZ, PT ;  /* 0x000000ff2600720c */ /* 0x020fe40003fa6070 */
[----:B------:R-:W-:Y:S02]  /*6330*/  FSEL R120, R121, RZ, P6 ;  /* 0x000000ff79787208 */ /* 0x000fe40003000000 */
[C---:B------:R-:W-:Y:S02]  /*6340*/  LOP3.LUT P6, RZ, R39.reuse, 0xff0000, RZ, 0xc0, !PT ;  /* 0x00ff000027ff7812 */ /* 0x040fe400078cc0ff */
[----:B------:R-:W-:Y:S02]  /*6350*/  ISETP.GE.U32.AND.EX P5, PT, R39, 0x1000000, PT, P5 ;  /* 0x010000002700780c */ /* 0x000fe40003fa6150 */
[----:B0-----:R-:W-:Y:S01]  /*6360*/  F2FP.F16.F32.PACK_AB R131, R125, R120 ;  /* 0x000000787d83723e */ /* 0x001fe200000000ff */
[----:B------:R-:W-:Y:S01]  /*6370*/  FFMA.FTZ R120, R157, UR6, R137 ;  /* 0x000000069d787c23 */ /* 0x000fe20008010089 */
[----:B------:R-:W-:-:S02]  /*6380*/  FSEL R121, R121, RZ, P6 ;  /* 0x000000ff79797208 */ /* 0x000fc40003000000 */
[----:B------:R-:W-:Y:S01]  /*6390*/  FSEL R124, R124, RZ, P5 ;  /* 0x000000ff7c7c7208 */ /* 0x000fe20002800000 */
[----:B------:R-:W-:Y:S01]  /*63a0*/  FADD.FTZ R120, R156, -R120 ;  /* 0x800000789c787221 */ /* 0x000fe20000010000 */
[----:B------:R-:W-:Y:S02]  /*63b0*/  LOP3.LUT P6, RZ, R39, 0xff, RZ, 0xc0, !PT ;  /* 0x000000ff27ff7812 */ /* 0x000fe400078cc0ff */
[----:B------:R-:W-:Y:S01]  /*63c0*/  F2FP.F16.F32.PACK_AB R135, R124, R121 ;  /* 0x000000797c87723e */ /* 0x000fe200000000ff */
        /* <DEDUP_REMOVED lines=12> */
[----:B------:R-:W-:Y:S01]  /*6490*/  F2FP.F16.F32.PACK_AB R130, R127, R126 ;  /* 0x0000007e7f82723e */ /* 0x000fe200000000ff */
[--C-:B------:R-:W-:Y:S01]  /*64a0*/  FFMA.FTZ R126, R20, UR6, R137.reuse ;  /* 0x00000006147e7c23 */ /* 0x100fe20008010089 */
[----:B------:R-:W-:Y:S01]  /*64b0*/  FFMA.FTZ R127, R27, UR6, R137 ;  /* 0x000000061b7f7c23 */ /* 0x000fe20008010089 */
[----:B------:R-:W-:Y:S02]  /*64c0*/  FSEL R125, R125, RZ, P5 ;  /* 0x000000ff7d7d7208 */ /* 0x000fe40002800000 */
[----:B------:R-:W-:Y:S01]  /*64d0*/  FADD.FTZ R126, R21, -R126 ;  /* 0x8000007e157e7221 */ /* 0x000fe20000010000 */
[----:B------:R-:W-:Y:S01]  /*64e0*/  FADD.FTZ R127, R26, -R127 ;  /* 0x8000007f1a7f7221 */ /* 0x000fe20000010000 */
[----:B------:R-:W-:Y:S02]  /*64f0*/  F2FP.F16.F32.PACK_AB R134, R125, R124 ;  /* 0x0000007c7d86723e */ /* 0x000fe400000000ff */
        /* <DEDUP_REMOVED lines=10> */
[----:B------:R-:W-:Y:S01]  /*65a0*/  F2FP.F16.F32.PACK_AB R129, R129, R125 ;  /* 0x0000007d8181723e */ /* 0x000fe200000000ff */
        /* <DEDUP_REMOVED lines=20> */
[----:B------:R-:W-:Y:S01]  /*66f0*/  F2FP.F16.F32.PACK_AB R132, R132, R136 ;  /* 0x000000888484723e */ /* 0x000fe200000000ff */
[----:B------:R-:W-:Y:S06]  /*6700*/  BRA `(.L_x_2680) ;  /* 0x0000001c00107947 */ /* 0x000fec0003800000 */
.L_x_2679:
        /* <DEDUP_REMOVED lines=26> */
[----:B------:R-:W-:Y:S01]  /*68b0*/  FFMA.FTZ R129, R129, UR24, R52 ;  /* 0x0000001881817c23 */ /* 0x000fe20008010034 */
[----:B------:R-:W-:-:S03]  /*68c0*/  FFMA.FTZ R128, R128, UR24, R53 ;  /* 0x0000001880807c23 */ /* 0x000fc60008010035 */
        /* <DEDUP_REMOVED lines=47> */
.L_x_2678:
        /* <DEDUP_REMOVED lines=78> */
.L_x_2681:
        /* <DEDUP_REMOVED lines=75> */
.L_x_2677:
        /* <DEDUP_REMOVED lines=57> */
[----:B------:R-:W-:-:S02]  /*78e0*/  F2FP.F16.F32.PACK_AB R132, R136, R132 ;  /* 0x000000848884723e */ /* 0x000fc400000000ff */
[----:B------:R-:W-:Y:S01]  /*78f0*/  F2FP.F16.F32.PACK_AB R133, R138, R133 ;  /* 0x000000858a85723e */ /* 0x000fe200000000ff */
[----:B------:R-:W-:Y:S06]  /*7900*/  BRA `(.L_x_2680) ;  /* 0x0000000800907947 */ /* 0x000fec0003800000 */
.L_x_2683:
        /* <DEDUP_REMOVED lines=54> */
.L_x_2682:
        /* <DEDUP_REMOVED lines=57> */
.L_x_2684:
        /* <DEDUP_REMOVED lines=53> */
.L_x_2680:
        /* <DEDUP_REMOVED lines=15> */
.L_x_2676:
[----:B------:R-:W-:Y:S05]  /*8440*/  BSYNC.RECONVERGENT B0 ;  /* 0x0000000000007941 */ /* 0x000fea0003800200 */
.L_x_2675:
        /* <DEDUP_REMOVED lines=27> */
[----:B0-2---:R-:W-:Y:S01]  /*8600*/  F2FP.F16.F32.PACK_AB R131, R125, R120 ;  /* 0x000000787d83723e */ /* 0x005fe200000000ff */
        /* <DEDUP_REMOVED lines=58> */
.L_x_2689:
[--C-:B0-2---:R-:W-:Y:S01]  /*89b0*/  FFMA.FTZ R128, R174, UR6, R137.reuse ;  /* 0x00000006ae807c23 */ /* 0x105fe20008010089 */
        /* <DEDUP_REMOVED lines=74> */
.L_x_2688:
        /* <DEDUP_REMOVED lines=78> */
.L_x_2691:
        /* <DEDUP_REMOVED lines=75> */
.L_x_2687:
        /* <DEDUP_REMOVED lines=44> */
[----:B0-2---:R-:W-:Y:S01]  /*9ab0*/  FMUL.FTZ R133, R126, UR23 ;  /* 0x000000177e857c20 */ /* 0x005fe20008410000 */
        /* <DEDUP_REMOVED lines=15> */
.L_x_2693:
        /* <DEDUP_REMOVED lines=54> */
.L_x_2692:
        /* <DEDUP_REMOVED lines=41> */
[----:B0-2---:R-:W-:Y:S01]  /*a1a0*/  FMUL.FTZ R133, R126, UR23 ;  /* 0x000000177e857c20 */ /* 0x005fe20008410000 */
        /* <DEDUP_REMOVED lines=15> */
.L_x_2694:
        /* <DEDUP_REMOVED lines=53> */
.L_x_2690:
        /* <DEDUP_REMOVED lines=15> */
.L_x_2686:
[----:B------:R-:W-:Y:S05]  /*a6e0*/  BSYNC.RECONVERGENT B0 ;  /* 0x0000000000007941 */ /* 0x000fea0003800200 */
.L_x_2685:
        /* <DEDUP_REMOVED lines=29> */
[----:B0-23--:R-:W-:Y:S02]  /*a8c0*/  F2FP.F16.F32.PACK_AB R131, R124, R125 ;  /* 0x0000007d7c83723e */ /* 0x00dfe400000000ff */
        /* <DEDUP_REMOVED lines=24> */
[----:B------:R-:W-:Y:S01]  /*aa50*/  F2FP.F16.F32.PACK_AB R134, R125, R124 ;  /* 0x0000007c7d86723e */ /* 0x000fe200000000ff */
        /* <DEDUP_REMOVED lines=31> */
.L_x_2699:
[--C-:B0-23--:R-:W-:Y:S01]  /*ac50*/  FFMA.FTZ R128, R176, UR6, R137.reuse ;  /* 0x00000006b0807c23 */ /* 0x10dfe20008010089 */
        /* <DEDUP_REMOVED lines=74> */
.L_x_2698:
        /* <DEDUP_REMOVED lines=46> */
[----:B------:R-:W-:Y:S01]  /*b3e0*/  F2FP.F16.F32.PACK_AB R134, R125, R124 ;  /* 0x0000007c7d86723e */ /* 0x000fe200000000ff */
        /* <DEDUP_REMOVED lines=31> */
.L_x_2701:
        /* <DEDUP_REMOVED lines=75> */
.L_x_2697:
        /* <DEDUP_REMOVED lines=60> */
.L_x_2703:
[--C-:B0-23--:R-:W-:Y:S01]  /*be50*/  FFMA.FTZ R132, R176, UR6, R137.reuse ;  /* 0x00000006b0847c23 */ /* 0x10dfe20008010089 */
[----:B------:R-:W-:Y:S01]  /*be60*/  FFMA.FTZ R133, R184, UR6, R137 ;  /* 0x00000006b8857c23 */ /* 0x000fe20008010089 */
[----:B------:R-:W-:Y:S02]  /*be70*/  ISETP.GE.U32.AND P5, PT, R150, RZ, PT ;  /* 0x000000ff9600720c */ /* 0x000fe40003fa6070 */
        /* <DEDUP_REMOVED lines=49> */
[----:B------:R-:W-:Y:S01]  /*c190*/  F2FP.F16.F32.PACK_AB R132, R132, R137 ;  /* 0x000000898484723e */ /* 0x000fe200000000ff */
[----:B------:R-:W-:Y:S06]  /*c1a0*/  BRA `(.L_x_2700) ;  /* 0x0000000400b87947 */ /* 0x000fec0003800000 */
.L_x_2702:
        /* <DEDUP_REMOVED lines=57> */
.L_x_2704:
        /* <DEDUP_REMOVED lines=53> */
.L_x_2700:
        /* <DEDUP_REMOVED lines=14> */
.L_x_2696:
[----:B------:R-:W-:Y:S05]  /*c970*/  BSYNC.RECONVERGENT B0 ;  /* 0x0000000000007941 */ /* 0x000fea0003800200 */
.L_x_2695:
[----:B------:R-:W-:Y:S01]  /*c980*/  UPLOP3.LUT UP1, UPT, UPT, UPT, UP1, 0x40, 0x4 ;  /* 0x000000000004789c */ /* 0x000fe20003f2e810 */
[----:B------:R-:W-:Y:S10]  /*c990*/  BRA.U !UP3, `(.L_x_2705) ;  /* 0xffffff450b607547 */ /* 0x000ff4000b83ffff */
.L_x_2654:
[----:B------:R-:W0:Y:S01]  /*c9a0*/  S2UR UR4, SR_CTAID.X ;  /* 0x00000000000479c3 */ /* 0x000e220000002500 */
[----:B------:R-:W-:Y:S01]  /*c9b0*/  BSSY.RECONVERGENT B0, `(.L_x_2706) ;  /* 0x0000026000007945 */ /* 0x000fe20003800200 */
[----:B0-----:R-:W-:-:S06]  /*c9c0*/  UIMAD UR4, UR4, UR8, URZ ;  /* 0x00000008040472a4 */ /* 0x001fcc000f8e02ff */
[----:B------:R-:W-:-:S04]  /*c9d0*/  MOV R0, UR4 ;  /* 0x0000000400007c02 */ /* 0x000fc80008000f00 */
[----:B------:R-:W-:Y:S01]  /*c9e0*/  LEA.HI R141, R0, R141, RZ, 0x1d ;  /* 0x0000008d008d7211 */ /* 0x000fe200078fe8ff */
[----:B------:R-:W-:Y:S06]  /*c9f0*/  @!P1 BRA `(.L_x_2707) ;  /* 0x0000000000849947 */ /* 0x000fec0003800000 */
[----:B--234-:R-:W2:Y:S01]  /*ca00*/  LDL.LU R128, [R1+0x50] ;  /* 0x0000500001807983 */ /* 0x01cea20000300800 */
[----:B------:R-:W0:Y:S03]  /*ca10*/  LDC.64 R2, c[0x0][0x440] ;  /* 0x00011000ff027b82 */ /* 0x000e260000000a00 */
[----:B------:R-:W2:Y:S04]  /*ca20*/  LDL.LU R129, [R1+0x54] ;  /* 0x0000540001817983 */ /* 0x000ea80000300800 */
[----:B------:R-:W2:Y:S01]  /*ca30*/  LDL.LU R130, [R1+0x58] ;  /* 0x0000580001827983 */ /* 0x000ea20000300800 */
[----:B------:R-:W3:Y:S03]  /*ca40*/  LDC.64 R4, c[0x0][0x448] ;  /* 0x00011200ff047b82 */ /* 0x000ee60000000a00 */
[----:B------:R-:W2:Y:S04]  /*ca50*/  LDL.LU R131, [R1+0x5c] ;  /* 0x00005c0001837983 */ /* 0x000ea80000300800 */
[----:B------:R-:W4:Y:S01]  /*ca60*/  LDL.LU R144, [R1+0x40] ;  /* 0x0000400001907983 */ /* 0x000f220000300800 */
[----:B------:R-:W1:Y:S03]  /*ca70*/  LDC.64 R6, c[0x0][0x450] ;  /* 0x00011400ff067b82 */ /* 0x000e660000000a00 */
[----:B------:R-:W4:Y:S04]  /*ca80*/  LDL.LU R145, [R1+0x44] ;  /* 0x0000440001917983 */ /* 0x000f280000300800 */
[----:B------:R-:W4:Y:S01]  /*ca90*/  LDL.LU R146, [R1+0x48] ;  /* 0x0000480001927983 */ /* 0x000f220000300800 */
[----:B------:R-:W1:Y:S03]  /*caa0*/  LDC.64 R8, c[0x0][0x458] ;  /* 0x00011600ff087b82 */ /* 0x000e660000000a00 */
[----:B------:R-:W4:Y:S04]  /*cab0*/  LDL.LU R147, [R1+0x4c] ;  /* 0x00004c0001937983 */ /* 0x000f280000300800 */
[----:B------:R-:W4:Y:S04]  /*cac0*/  LDL.LU R136, [R1+0xd0] ;  /* 0x0000d00001887983 */ /* 0x000f280000300800 */
[----:B------:R-:W4:Y:S04]  /*cad0*/  LDL.LU R137, [R1+0xd4] ;  /* 0x0000d40001897983 */ /* 0x000f280000300800 */
[----:B------:R-:W4:Y:S04]  /*cae0*/  LDL.LU R138, [R1+0xd8] ;  /* 0x0000d800018a7983 */ /* 0x000f280000300800 */
[----:B------:R-:W4:Y:S04]  /*caf0*/  LDL.LU R139, [R1+0xdc] ;  /* 0x0000dc00018b7983 */ /* 0x000f280000300800 */
[----:B------:R-:W4:Y:S04]  /*cb00*/  LDL.LU R132, [R1+0xc0] ;  /* 0x0000c00001847983 */ /* 0x000f280000300800 */
[----:B------:R-:W4:Y:S04]  /*cb10*/  LDL.LU R133, [R1+0xc4] ;  /* 0x0000c40001857983 */ /* 0x000f280000300800 */
[----:B------:R-:W4:Y:S04]  /*cb20*/  LDL.LU R134, [R1+0xc8] ;  /* 0x0000c80001867983 */ /* 0x000f280000300800 */
[----:B------:R-:W4:Y:S01]  /*cb30*/  LDL.LU R135, [R1+0xcc] ;  /* 0x0000cc0001877983 */ /* 0x000f220000300800 */
[----:B0-----:R-:W-:-:S04]  /*cb40*/  IMAD.WIDE.U32 R2, R141, 0x20, R2 ;  /* 0x000000208d027825 */ /* 0x001fc800078e0002 */
[----:B---3--:R-:W-:-:S04]  /*cb50*/  IMAD.WIDE.U32 R4, R141, 0x20, R4 ;  /* 0x000000208d047825 */ /* 0x008fc800078e0004 */
[----:B-1----:R-:W-:-:S04]  /*cb60*/  IMAD.WIDE.U32 R6, R141, 0x20, R6 ;  /* 0x000000208d067825 */ /* 0x002fc800078e0006 */
[C---:B------:R-:W-:Y:S01]  /*cb70*/  IMAD.WIDE.U32 R8, R141.reuse, 0x20, R8 ;  /* 0x000000208d087825 */ /* 0x040fe200078e0008 */
[----:B------:R-:W-:Y:S01]  /*cb80*/  IADD3 R141, PT, PT, R141, 0x100, RZ ;  /* 0x000001008d8d7810 */ /* 0x000fe20007ffe0ff */
[----:B--2---:R0:W-:Y:S04]  /*cb90*/  STG.E.128 desc[UR10][R2.64], R128 ;  /* 0x0000008002007986 */ /* 0x0041e8000c101d0a */
[----:B----4-:R0:W-:Y:S04]  /*cba0*/  STG.E.128 desc[UR10][R2.64+0x10], R144 ;  /* 0x0000109002007986 */ /* 0x0101e8000c101d0a */
[----:B------:R0:W-:Y:S04]  /*cbb0*/  STG.E.128 desc[UR10][R4.64], R136 ;  /* 0x0000008804007986 */ /* 0x0001e8000c101d0a */
[----:B------:R0:W-:Y:S04]  /*cbc0*/  STG.E.128 desc[UR10][R4.64+0x10], R132 ;  /* 0x0000108404007986 */ /* 0x0001e8000c101d0a */
[----:B------:R0:W-:Y:S04]  /*cbd0*/  STG.E.128 desc[UR10][R6.64], R204 ;  /* 0x000000cc06007986 */ /* 0x0001e8000c101d0a */
[----:B------:R0:W-:Y:S04]  /*cbe0*/  STG.E.128 desc[UR10][R6.64+0x10], R200 ;  /* 0x000010c806007986 */ /* 0x0001e8000c101d0a */
[----:B------:R0:W-:Y:S04]  /*cbf0*/  STG.E.128 desc[UR10][R8.64], R240 ;  /* 0x000000f008007986 */ /* 0x0001e8000c101d0a */
[----:B------:R0:W-:Y:S02]  /*cc00*/  STG.E.128 desc[UR10][R8.64+0x10], R236 ;  /* 0x000010ec08007986 */ /* 0x0001e4000c101d0a */
.L_x_2707:
[----:B------:R-:W-:Y:S05]  /*cc10*/  BSYNC.RECONVERGENT B0 ;  /* 0x0000000000007941 */ /* 0x000fea0003800200 */
.L_x_2706:
        /* <DEDUP_REMOVED lines=13> */
[----:B------:R-:W3:Y:S04]  /*ccf0*/  LDL.LU R23, [R1+0x2c] ;  /* 0x00002c0001177983 */ /* 0x000ee80000300800 */
[----:B------:R-:W3:Y:S04]  /*cd00*/  LDL.LU R16, [R1+0xb0] ;  /* 0x0000b00001107983 */ /* 0x000ee80000300800 */
[----:B------:R-:W3:Y:S04]  /*cd10*/  LDL.LU R17, [R1+0xb4] ;  /* 0x0000b40001117983 */ /* 0x000ee80000300800 */
[----:B------:R-:W3:Y:S04]  /*cd20*/  LDL.LU R18, [R1+0xb8] ;  /* 0x0000b80001127983 */ /* 0x000ee80000300800 */
[----:B------:R-:W3:Y:S04]  /*cd30*/  LDL.LU R19, [R1+0xbc] ;  /* 0x0000bc0001137983 */ /* 0x000ee80000300800 */
[----:B------:R-:W3:Y:S04]  /*cd40*/  LDL.LU R12, [R1+0xa0] ;  /* 0x0000a000010c7983 */ /* 0x000ee80000300800 */
[----:B------:R-:W3:Y:S04]  /*cd50*/  LDL.LU R13, [R1+0xa4] ;  /* 0x0000a400010d7983 */ /* 0x000ee80000300800 */
[----:B------:R-:W3:Y:S04]  /*cd60*/  LDL.LU R14, [R1+0xa8] ;  /* 0x0000a800010e7983 */ /* 0x000ee80000300800 */
[----:B------:R-:W3:Y:S01]  /*cd70*/  LDL.LU R15, [R1+0xac] ;  /* 0x0000ac00010f7983 */ /* 0x000ee20000300800 */
[----:B0-----:R-:W-:-:S04]  /*cd80*/  IMAD.WIDE.U32 R2, R141, 0x20, R2 ;  /* 0x000000208d027825 */ /* 0x001fc800078e0002 */
[----:B-1----:R-:W-:-:S04]  /*cd90*/  IMAD.WIDE.U32 R4, R141, 0x20, R4 ;  /* 0x000000208d047825 */ /* 0x002fc800078e0004 */
        /* <DEDUP_REMOVED lines=8> */
[----:B------:R0:W-:Y:S04]  /*ce20*/  STG.E.128 desc[UR10][R6.64+0x10], R192 ;  /* 0x000010c006007986 */ /* 0x0001e8000c101d0a */
[----:B------:R0:W-:Y:S04]  /*ce30*/  STG.E.128 desc[UR10][R8.64], R232 ;  /* 0x000000e808007986 */ /* 0x0001e8000c101d0a */
[----:B------:R0:W-:Y:S02]  /*ce40*/  STG.E.128 desc[UR10][R8.64+0x10], R228 ;  /* 0x000010e408007986 */ /* 0x0001e4000c101d0a */
.L_x_2709:
[----:B------:R-:W-:Y:S05]  /*ce50*/  BSYNC.RECONVERGENT B0 ;  /* 0x0000000000007941 */ /* 0x000fea0003800200 */
.L_x_2708:
        /* <DEDUP_REMOVED lines=35> */
.L_x_2711:
[----:B------:R-:W-:Y:S05]  /*d090*/  BSYNC.RECONVERGENT B0 ;  /* 0x0000000000007941 */ /* 0x000fea0003800200 */
.L_x_2710:
        /* <DEDUP_REMOVED lines=26> */
.L_x_2712:
        /* <DEDUP_REMOVED lines=12> */
.L_x_4872:


//--------------------- .text._ZN10layer_norm31ln_parallel_residual_bwd_kernelINS_13Kernel_traitsI6__halfS2_fS2_fjLj8192ELj1ELj1ELj8ELj16ENS_18Kernel_traits_baseILj8192ES2_S2_fS2_fjLj256EEEEELb1ELb0ELb1EEEvNS_9BwdParamsE --------------------------
	.section	.text._ZN10layer_norm31ln_parallel_residual_bwd_kernelINS_13Kernel_traitsI6__halfS2_fS2_fjLj8192ELj1ELj1ELj8ELj16ENS_18Kernel_traits_baseILj8192ES2_S2_fS2_fjLj256EEEEELb1ELb0ELb1EEEvNS_9BwdParamsE,"ax",@progbits
	.align	128
        .global         _ZN10layer_norm31ln_parallel_residual_bwd_kernelINS_13Kernel_traitsI6__halfS2_fS2_fjLj8192ELj1ELj1ELj8ELj16ENS_18Kernel_traits_baseILj8192ES2_S2_fS2_fjLj256EEEEELb1ELb0ELb1EEEvNS_9BwdParamsE
        .type           _ZN10layer_norm31ln_parallel_residual_bwd_kernelINS_13Kernel_traitsI6__halfS2_fS2_fjLj8192ELj1ELj1ELj8ELj16ENS_18Kernel_traits_baseILj8192ES2_S2_fS2_fjLj256EEEEELb1ELb0ELb1EEEvNS_9BwdParamsE,@function
        .size           _ZN10layer_norm31ln_parallel_residual_bwd_kernelINS_13Kernel_traitsI6__halfS2_fS2_fjLj8192ELj1ELj1ELj8ELj16ENS_18Kernel_traits_baseILj8192ES2_S2_fS2_fjLj256EEEEELb1ELb0ELb1EEEvNS_9BwdParamsE,(.L_x_4873 - _ZN10layer_norm31ln_parallel_residual_bwd_kernelINS_13Kernel_traitsI6__halfS2_fS2_fjLj8192ELj1ELj1ELj8ELj16ENS_18Kernel_traits_baseILj8192ES2_S2_fS2_fjLj256EEEEELb1ELb0ELb1EEEvNS_9BwdParamsE)
        .other          _ZN10layer_norm31ln_parallel_residual_bwd_kernelINS_13Kernel_traitsI6__halfS2_fS2_fjLj8192ELj1ELj1ELj8ELj16ENS_18Kernel_traits_baseILj8192ES2_S2_fS2_fjLj256EEEEELb1ELb0ELb1EEEvNS_9BwdParamsE,@"STO_CUDA_ENTRY STV_DEFAULT"
_ZN10layer_norm31ln_parallel_residual_bwd_kernelINS_13Kernel_traitsI6__halfS2_fS2_fjLj8192ELj1ELj1ELj8ELj16ENS_18Kernel_traits_baseILj8192ES2_S2_fS2_fjLj256EEEEELb1ELb0ELb1EEEvNS_9BwdParamsE:
.text._ZN10layer_norm31ln_parallel_residual_bwd_kernelINS_13Kernel_traitsI6__halfS2_fS2_fjLj8192ELj1ELj1ELj8ELj16ENS_18Kernel_traits_baseILj8192ES2_S2_fS2_fjLj256EEEEELb1ELb0ELb1EEEvNS_9BwdParamsE:
        /* <DEDUP_REMOVED lines=84> */
[----:B------:R-:W-:Y:S02]  /*0540*/  MOV R252, RZ ;  /* 0x000000ff00fc7202 */ /* 0x000fe40000000f00 */
        /* <DEDUP_REMOVED lines=39> */
[----:B------:R-:W-:Y:S01]  /*07c0*/  CS2R R38, SRZ ;  /* 0x0000000000267805 */ /* 0x000fe2000001ff00 */
[----:B------:R-:W-:Y:S01]  /*07d0*/  UPLOP3.LUT UP1, UPT, UPT, UPT, UPT, 0x40, 0x4 ;  /* 0x000000000004789c */ /* 0x000fe20003f2e870 */
[----:B------:R-:W1:Y:S01]  /*07e0*/  LDCU UR7, c[0x0][0x408] ;  /* 0x00008100ff0777ac */ /* 0x000e620008000800 */
        /* <DEDUP_REMOVED lines=18> */
[----:B------:R1:W-:Y:S04]  /*0910*/  STL [R1+0x120], R3 ;  /* 0x0001200301007387 */ /* 0x0003e80000100800 */
[----:B------:R0:W-:Y:S01]  /*0920*/  STL [R1+0x118], R0 ;  /* 0x0001180001007387 */ /* 0x0001e20000100800 */
[----:B---3--:R-:W-:Y:S02]  /*0930*/  HADD2.F32 R2, -RZ, R34.H1_H1 ;  /* 0x30000022ff027230 */ /* 0x008fe40000004100 */
[----:B-1----:R-:W-:-:S03]  /*0940*/  HADD2.F32 R3, -RZ, R35.H0_H0 ;  /* 0x20000023ff037230 */ /* 0x002fc60000004100 */
[----:B------:R4:W-:Y:S01]  /*0950*/  STL [R1+0x110], R2 ;  /* 0x0001100201007387 */ /* 0x0009e20000100800 */
[----:B0-----:R-:W-:-:S03]  /*0960*/  HADD2.F32 R0, -RZ, R35.H1_H1 ;  /* 0x30000023ff007230 */ /* 0x001fc60000004100 */
[----:B------:R0:W-:Y:S04]  /*0970*/  STL [R1+0x108], R3 ;  /* 0x0001080301007387 */ /* 0x0001e80000100800 */
[----:B------:R1:W-:Y:S01]  /*0980*/  STL [R1+0x100], R0 ;  /* 0x0001000001007387 */ /* 0x0003e20000100800 */
[--C-:B----4-:R-:W-:Y:S02]  /*0990*/  HADD2.F32 R2, -RZ, R28.reuse.H0_H0 ;  /* 0x2000001cff027230 */ /* 0x110fe40000004100 */
[----:B0-----:R-:W-:-:S03]  /*09a0*/  HADD2.F32 R3, -RZ, R28.H1_H1 ;  /* 0x3000001cff037230 */ /* 0x001fc60000004100 */
[----:B------:R0:W-:Y:S01]  /*09b0*/  STL [R1+0x134], R2 ;  /* 0x0001340201007387 */ /* 0x0001e20000100800 */
[----:B-1----:R-:W-:-:S03]  /*09c0*/  HADD2.F32 R0, -RZ, R29.H0_H0 ;  /* 0x2000001dff007230 */ /* 0x002fc60000004100 */
[----:B------:R1:W-:Y:S04]  /*09d0*/  STL [R1+0x12c], R3 ;  /* 0x00012c0301007387 */ /* 0x0003e80000100800 */
[----:B------:R3:W-:Y:S01]  /*09e0*/  STL [R1+0x124], R0 ;  /* 0x0001240001007387 */ /* 0x0007e20000100800 */
[----:B0-----:R-:W-:Y:S02]  /*09f0*/  HADD2.F32 R2, -RZ, R29.H1_H1 ;  /* 0x3000001dff027230 */ /* 0x001fe40000004100 */
[----:B-1----:R-:W-:-:S03]  /*0a00*/  HADD2.F32 R3, -RZ, R30.H0_H0 ;  /* 0x2000001eff037230 */ /* 0x002fc60000004100 */
[----:B------:R0:W-:Y:S01]  /*0a10*/  STL [R1+0x11c], R2 ;  /* 0x00011c0201007387 */ /* 0x0001e20000100800 */
[----:B---3--:R-:W-:-:S03]  /*0a20*/  HADD2.F32 R0, -RZ, R30.H1_H1 ;  /* 0x3000001eff007230 */ /* 0x008fc60000004100 */
        /* <DEDUP_REMOVED lines=10> */
[----:B------:R0:W-:Y:S01]  /*0ad0*/  STL [R1+0xf0], R2 ;  /* 0x0000f00201007387 */ /* 0x0001e20000100800 */
[----:B--2---:R-:W-:-:S03]  /*0ae0*/  HADD2.F32 R0, -RZ, R25.H1_H1 ;  /* 0x30000019ff007230 */ /* 0x004fc60000004100 */
[----:B------:R1:W-:Y:S04]  /*0af0*/  STL [R1+0xe8], R3 ;  /* 0x0000e80301007387 */ /* 0x0003e80000100800 */
[----:B------:R2:W-:Y:S01]  /*0b00*/  STL [R1+0xe0], R0 ;  /* 0x0000e00001007387 */ /* 0x0005e20000100800 */
[--C-:B0-----:R-:W-:Y:S02]  /*0b10*/  HADD2.F32 R2, -RZ, R26.reuse.H0_H0 ;  /* 0x2000001aff027230 */ /* 0x101fe40000004100 */
[----:B-1----:R-:W-:-:S03]  /*0b20*/  HADD2.F32 R3, -RZ, R26.H1_H1 ;  /* 0x3000001aff037230 */ /* 0x002fc60000004100 */
[----:B------:R0:W-:Y:S01]  /*0b30*/  STL [R1+0xd8], R2 ;  /* 0x0000d80201007387 */ /* 0x0001e20000100800 */
[----:B--2---:R-:W-:-:S03]  /*0b40*/  HADD2.F32 R0, -RZ, R27.H0_H0 ;  /* 0x2000001bff007230 */ /* 0x004fc60000004100 */
[----:B------:R-:W-:Y:S04]  /*0b50*/  STL [R1+0xd0], R3 ;  /* 0x0000d00301007387 */ /* 0x000fe80000100800 */
[----:B------:R5:W-:Y:S01]  /*0b60*/  STL [R1+0xc8], R0 ;  /* 0x0000c80001007387 */ /* 0x000be20000100800 */
[----:B0-----:R-:W-:-:S05]  /*0b70*/  HADD2.F32 R2, -RZ, R27.H1_H1 ;  /* 0x3000001bff027230 */ /* 0x001fca0000004100 */
[----:B------:R0:W-:Y:S01]  /*0b80*/  STL [R1+0xc0], R2 ;  /* 0x0000c00201007387 */ /* 0x0001e20000100800 */
[----:B-----5:R-:W-:Y:S02]  /*0b90*/  HADD2.F32 R0, -RZ, R20.H0_H0 ;  /* 0x20000014ff007230 */ /* 0x020fe40000004100 */
[----:B------:R-:W-:-:S03]  /*0ba0*/  HADD2.F32 R3, -RZ, R21.H0_H0 ;  /* 0x20000015ff037230 */ /* 0x000fc60000004100 */
[----:B------:R1:W-:Y:S01]  /*0bb0*/  STL [R1+0xf4], R0 ;  /* 0x0000f40001007387 */ /* 0x0003e20000100800 */
[----:B0-----:R-:W-:-:S05]  /*0bc0*/  HADD2.F32 R2, -RZ, R20.H1_H1 ;  /* 0x30000014ff027230 */ /* 0x001fca0000004100 */
        /* <DEDUP_REMOVED lines=12> */
[----:B-1----:R-:W-:Y:S02]  /*0c90*/  HADD2.F32 R0, -RZ, R16.H0_H0 ;  /* 0x20000010ff007230 */ /* 0x002fe40000004100 */
        /* <DEDUP_REMOVED lines=46> */
[--C-:B-1----:R-:W-:Y:S02]  /*0f80*/  HADD2.F32 R3, -RZ, R244.reuse.H1_H1 ;  /* 0x300000f4ff037230 */ /* 0x102fe40000004100 */
[----:B--2---:R-:W-:Y:S01]  /*0f90*/  HADD2.F32 R0, -RZ, R244.H0_H0 ;  /* 0x200000f4ff007230 */ /* 0x004fe20000004100 */
[----:B------:R0:W-:Y:S04]  /*0fa0*/  STL [R1+0x40], R2 ;  /* 0x0000400201007387 */ /* 0x0001e80000100800 */
[----:B------:R1:W-:Y:S01]  /*0fb0*/  STL [R1+0x74], R0 ;  /* 0x0000740001007387 */ /* 0x0003e20000100800 */
[----:B0-----:R-:W-:-:S03]  /*0fc0*/  HADD2.F32 R2, -RZ, R245.H0_H0 ;  /* 0x200000f5ff027230 */ /* 0x001fc60000004100 */
        /* <DEDUP_REMOVED lines=9> */
[----:B------:R1:W-:Y:S04]  /*1060*/  STL [R1+0x44], R0 ;  /* 0x0000440001007387 */ /* 0x0003e80000100800 */
        /* <DEDUP_REMOVED lines=16> */
[----:B------:R-:W-:-:S02]  /*1170*/  HFMA2 R244, -RZ, RZ, 0, 0 ;  /* 0x00000000fff47431 */ /* 0x000fc400000001ff */
[----:B------:R-:W-:Y:S01]  /*1180*/  HADD2.F32 R247, -RZ, R247.H1_H1 ;  /* 0x300000f7fff77230 */ /* 0x000fe20000004100 */
[----:B------:R-:W-:Y:S02]  /*1190*/  CS2R R4, SRZ ;  /* 0x0000000000047805 */ /* 0x000fe4000001ff00 */
[----:B------:R-:W-:Y:S02]  /*11a0*/  CS2R R6, SRZ ;  /* 0x0000000000067805 */ /* 0x000fe4000001ff00 */
[----:B0-----:R-:W-:Y:S02]  /*11b0*/  MOV R3, RZ ;  /* 0x000000ff00037202 */ /* 0x001fe40000000f00 */
        /* <DEDUP_REMOVED lines=11> */
[----:B-1----:R-:W-:-:S07]  /*1270*/  CS2R R34, SRZ ;  /* 0x0000000000227805 */ /* 0x002fce000001ff00 */
.L_x_2748:
[----:B0-----:R-:W0:Y:S01]  /*1280*/  S2R R2, SR_TID.X ;  /* 0x0000000000027919 */ /* 0x001e220000002100 */
[----:B-1----:R-:W1:Y:S01]  /*1290*/  LDC.64 R140, c[0x0][0x3a8] ;  /* 0x0000ea00ff8c7b82 */ /* 0x002e620000000a00 */
        /* <DEDUP_REMOVED lines=12> */
[----:B------:R3:W2:Y:S04]  /*1360*/  LDG.E R0, desc[UR16][R84.64] ;  /* 0x0000001054007981 */ /* 0x0006a8000c1e1900 */
[----:B------:R-:W2:Y:S04]  /*1370*/  LDL R190, [R1+0x134] ;  /* 0x0001340001be7983 */ /* 0x000ea80000100800 */
[----:B------:R-:W2:Y:S01]  /*1380*/  LDL R188, [R1+0x138] ;  /* 0x0001380001bc7983 */ /* 0x000ea20000100800 */
[----:B---3--:R-:W-:-:S02]  /*1390*/  MOV R84, UR10 ;  /* 0x0000000a00547c02 */ /* 0x008fc40008000f00 */
[----:B------:R-:W-:Y:S01]  /*13a0*/  MOV R85, UR11 ;  /* 0x0000000b00557c02 */ /* 0x000fe20008000f00 */
[----:B------:R-:W3:Y:S01]  /*13b0*/  LDL R10, [R1+0x12c] ;  /* 0x00012c00010a7983 */ /* 0x000ee20000100800 */
[----:B0-----:R-:W-:-:S03]  /*13c0*/  LEA.HI.SX32 R186, R186, R2, 0x1d ;  /* 0x00000002baba7211 */ /* 0x001fc600078feaff */
[----:B------:R2:W3:Y:S02]  /*13d0*/  LDG.E R189, desc[UR16][R84.64] ;  /* 0x0000001054bd7981 */ /* 0x0004e4000c1e1900 */
[C---:B-1----:R-:W-:Y:S01]  /*13e0*/  IMAD.WIDE.U32 R92, R186.reuse, 0x20, R140 ;  /* 0x00000020ba5c7825 */ /* 0x042fe200078e008c */
[----:B------:R-:W-:Y:S01]  /*13f0*/  ISETP.NE.U32.AND P0, PT, RZ, UR24, PT ;  /* 0x00000018ff007c0c */ /* 0x000fe2000bf05070 */
[----:B------:R-:W3:Y:S02]  /*1400*/  LDL R11, [R1+0x130] ;  /* 0x00013000010b7983 */ /* 0x000ee40000100800 */
[C---:B----4-:R-:W-:Y:S02]  /*1410*/  IMAD.WIDE.U32 R88, R186.reuse, 0x10, R142 ;  /* 0x00000010ba587825 */ /* 0x050fe400078e008e */
[----:B------:R-:W4:Y:S02]  /*1420*/  LDG.E.128 R136, desc[UR16][R92.64] ;  /* 0x000000105c887981 */ /* 0x000f24000c1e1d00 */
[----:B--2---:R-:W-:-:S02]  /*1430*/  IMAD.WIDE.U32 R84, R186, 0x10, R192 ;  /* 0x00000010ba547825 */ /* 0x004fc400078e00c0 */
[----:B------:R-:W2:Y:S04]  /*1440*/  LDG.E.128 R88, desc[UR16][R88.64] ;  /* 0x0000001058587981 */ /* 0x000ea8000c1e1d00 */
[----:B------:R-:W2:Y:S01]  /*1450*/  LDG.E.128 R84, desc[UR16][R84.64] ;  /* 0x0000001054547981 */ /* 0x000ea2000c1e1d00 */
[----:B------:R-:W-:Y:S02]  /*1460*/  ISETP.NE.AND.EX P0, PT, RZ, UR25, PT, P0 ;  /* 0x00000019ff007c0c */ /* 0x000fe4000bf05300 */
[----:B------:R-:W-:Y:S01]  /*1470*/  ISETP.NE.AND P3, PT, RZ, UR18, PT ;  /* 0x00000012ff007c0c */ /* 0x000fe2000bf65270 */
[----:B------:R-:W2:Y:S04]  /*1480*/  LDL R197, [R1+0x11c] ;  /* 0x00011c0001c57983 */ /* 0x000ea80000100800 */
[----:B------:R-:W2:Y:S04]  /*1490*/  LDL R194, [R1+0x120] ;  /* 0x0001200001c27983 */ /* 0x000ea80000100800 */
[----:B------:R-:W2:Y:S02]  /*14a0*/  LDG.E.128 R92, desc[UR16][R92.64+0x10] ;  /* 0x000010105c5c7981 */ /* 0x000ea4000c1e1d00 */
[----:B------:R-:W0:Y:S02]  /*14b0*/  @P0 LDC.64 R134, c[0x0][0x3b8] ;  /* 0x0000ee00ff860b82 */ /* 0x000e240000000a00 */
[----:B------:R-:W2:Y:S04]  /*14c0*/  LDL R196, [R1+0x114] ;  /* 0x0001140001c47983 */ /* 0x000ea80000100800 */
[----:B------:R-:W2:Y:S02]  /*14d0*/  LDL R195, [R1+0x10c] ;  /* 0x00010c0001c37983 */ /* 0x000ea40000100800 */
[----:B------:R-:W1:Y:S01]  /*14e0*/  @P0 LDC.64 R132, c[0x0][0x3b8] ;  /* 0x0000ee00ff840b82 */ /* 0x000e620000000a00 */
[----:B------:R-:W-:Y:S01]  /*14f0*/  ISETP.NE.U32.AND P1, PT, RZ, UR20, PT ;  /* 0x00000014ff007c0c */ /* 0x000fe2000bf25070 */
[----:B------:R-:W2:Y:S01]  /*1500*/  LDL R203, [R1+0xf4] ;  /* 0x0000f40001cb7983 */ /* 0x000ea20000100800 */
[----:B------:R-:W-:Y:S01]  /*1510*/  R2UR UR10, R0 ;  /* 0x00000000000a72ca */ /* 0x000fe200000e0000 */
[C---:B0-----:R-:W-:Y:S01]  /*1520*/  @P0 IMAD.WIDE.U32 R134, R186.reuse, 0x8, R134 ;  /* 0x00000008ba860825 */ /* 0x041fe200078e0086 */
[----:B------:R-:W-:-:S03]  /*1530*/  IADD3 R2, PT, PT, R186, 0x300, RZ ;  /* 0x00000300ba027810 */ /* 0x000fc60007ffe0ff */
[----:B------:R-:W0:Y:S01]  /*1540*/  @P0 LDC.64 R126, c[0x0][0x3b8] ;  /* 0x0000ee00ff7e0b82 */ /* 0x000e220000000a00 */
[----:B------:R2:W5:Y:S01]  /*1550*/  @P0 LDG.E.64 R156, desc[UR16][R134.64] ;  /* 0x00000010869c0981 */ /* 0x000562000c1e1b00 */
[C---:B------:R-:W-:Y:S02]  /*1560*/  IADD3 R185, PT, PT, R186.reuse, 0x100, RZ ;  /* 0x00000100bab97810 */ /* 0x040fe40007ffe0ff */
[----:B------:R-:W-:-:S04]  /*1570*/  IADD3 R184, PT, PT, R186, 0x200, RZ ;  /* 0x00000200bab87810 */ /* 0x000fc80007ffe0ff */
[----:B------:R-:W0:Y:S01]  /*1580*/  @P0 LDC.64 R130, c[0x0][0x3b8] ;  /* 0x0000ee00ff820b82 */ /* 0x000e220000000a00 */
[----:B------:R-:W2:Y:S01]  /*1590*/  LDL R135, [R1+0x124] ;  /* 0x0001240001877983 */ /* 0x000ea20000100800 */
[----:B---3--:R-:W-:-:S05]  /*15a0*/  FSEL R189, R189, RZ, !P3 ;  /* 0x000000ffbdbd7208 */ /* 0x008fca0005800000 */
[----:B----4-:R-:W-:-:S04]  /*15b0*/  FADD.FTZ R0, -R189, R136 ;  /* 0x00000088bd007221 */ /* 0x010fc80000010100 */
[----:B------:R-:W-:Y:S01]  /*15c0*/  FMUL.FTZ R0, R0, UR10 ;  /* 0x0000000a00007c20 */ /* 0x000fe20008410000 */
[----:B--2---:R-:W-:Y:S02]  /*15d0*/  HADD2.F32 R134, -RZ, R84.H0_H0 ;  /* 0x20000054ff867230 */ /* 0x004fe40000004100 */
[----:B------:R-:W-:Y:S02]  /*15e0*/  HADD2.F32 R187, -RZ, R88.H0_H0 ;  /* 0x20000058ffbb7230 */ /* 0x000fe40000004100 */
[----:B------:R-:W-:Y:S02]  /*15f0*/  HADD2.F32 R84, -RZ, R84.H1_H1 ;  /* 0x30000054ff547230 */ /* 0x000fe40000004100 */
[----:B------:R-:W-:Y:S01]  /*1600*/  FADD.FTZ R221, R134, R221 ;  /* 0x000000dd86dd7221 */ /* 0x000fe20000010000 */
[-C--:B------:R-:W-:Y:S01]  /*1610*/  FFMA.FTZ R8, R0, R134.reuse, R8 ;  /* 0x0000008600087223 */ /* 0x080fe20000010008 */
[----:B------:R-:W-:Y:S01]  /*1620*/  FMUL.FTZ R134, R190, R134 ;  /* 0x00000086be867220 */ /* 0x000fe20000410000 */
[----:B------:R-:W-:Y:S01]  /*1630*/  FADD.FTZ R181, R187, R181 ;  /* 0x000000b5bbb57221 */ /* 0x000fe20000010000 */
[----:B------:R-:W-:-:S02]  /*1640*/  FFMA.FTZ R144, R0, R187, R144 ;  /* 0x000000bb00907223 */ /* 0x000fc40000010090 */
[----:B------:R-:W-:Y:S01]  /*1650*/  FFMA.FTZ R187, R188, R187, R134 ;  /* 0x000000bbbcbb7223 */ /* 0x000fe20000010086 */
[----:B------:R-:W-:Y:S02]  /*1660*/  FMUL.FTZ R134, R10, R84 ;  /* 0x000000540a867220 */ /* 0x000fe40000410000 */
[----:B------:R-:W2:Y:S01]  /*1670*/  LDL R10, [R1+0x128] ;  /* 0x00012800010a7983 */ /* 0x000ea20000100800 */
[----:B------:R-:W-:Y:S01]  /*1680*/  FADD.FTZ R137, -R189, R137 ;  /* 0x00000089bd897221 */ /* 0x000fe20000010100 */
[----:B------:R-:W-:-:S03]  /*1690*/  HADD2.F32 R188, -RZ, R88.H1_H1 ;  /* 0x30000058ffbc7230 */ /* 0x000fc60000004100 */
[----:B------:R-:W-:Y:S02]  /*16a0*/  FMUL.FTZ R88, R137, UR10 ;  /* 0x0000000a89587c20 */ /* 0x000fe40008410000 */
[----:B------:R-:W-:Y:S02]  /*16b0*/  FADD.FTZ R180, R188, R180 ;  /* 0x000000b4bcb47221 */ /* 0x000fe40000010000 */
[-C--:B------:R-:W-:Y:S01]  /*16c0*/  FFMA.FTZ R39, R88, R188.reuse, R39 ;  /* 0x000000bc58277223 */ /* 0x080fe20000010027 */
[----:B------:R-:W-:Y:S01]  /*16d0*/  FFMA.FTZ R188, R11, R188, R134 ;  /* 0x000000bc0bbc7223 */ /* 0x000fe20000010086 */
[----:B------:R-:W-:Y:S01]  /*16e0*/  FADD.FTZ R138, -R189, R138 ;  /* 0x0000008abd8a7221 */ /* 0x000fe20000010100 */
[----:B------:R-:W3:Y:S01]  /*16f0*/  LDL R11, [R1+0x118] ;  /* 0x00011800010b7983 */ /* 0x000ee20000100800 */
[----:B------:R-:W-:Y:S01]  /*1700*/  FADD.FTZ R222, R84, R222 ;  /* 0x000000de54de7221 */ /* 0x000fe20000010000 */
[----:B------:R-:W-:Y:S01]  /*1710*/  FFMA.FTZ R7, R88, R84, R7 ;  /* 0x0000005458077223 */ /* 0x000fe20000010007 */
[----:B------:R-:W-:-:S02]  /*1720*/  HADD2.F32 R84, -RZ, R85.H0_H0 ;  /* 0x20000055ff547230 */ /* 0x000fc40000004100 */
[----:B------:R-:W-:Y:S01]  /*1730*/  FMUL.FTZ R190, R138, UR10 ;  /* 0x0000000a8abe7c20 */ /* 0x000fe20008410000 */
[----:B------:R-:W-:Y:S02]  /*1740*/  HADD2.F32 R191, -RZ, R89.H0_H0 ;  /* 0x20000059ffbf7230 */ /* 0x000fe40000004100 */
[----:B------:R-:W-:Y:S01]  /*1750*/  FADD.FTZ R223, R84, R223 ;  /* 0x000000df54df7221 */ /* 0x000fe20000010000 */
[C---:B------:R-:W-:Y:S02]  /*1760*/  FFMA.FTZ R6, R190.reuse, R84, R6 ;  /* 0x00000054be067223 */ /* 0x040fe40000010006 */
[----:B------:R-:W-:Y:S01]  /*1770*/  FADD.FTZ R9, R191, R9 ;  /* 0x00000009bf097221 */ /* 0x000fe20000010000 */
[----:B------:R-:W-:Y:S01]  /*1780*/  FFMA.FTZ R182, R190, R191, R182 ;  /* 0x000000bfbeb67223 */ /* 0x000fe200000100b6 */
[----:B------:R-:W-:Y:S01]  /*1790*/  ISETP.NE.AND.EX P1, PT, RZ, UR21, PT, P1 ;  /* 0x00000015ff007c0c */ /* 0x000fe2000bf25310 */
[----:B-1----:R-:W-:-:S05]  /*17a0*/  @P0 IMAD.WIDE.U32 R132, R2, 0x8, R132 ;  /* 0x0000000802840825 */ /* 0x002fca00078e0084 */
[----:B------:R1:W5:Y:S01]  /*17b0*/  @P0 LDG.E.64 R162, desc[UR16][R132.64] ;  /* 0x0000001084a20981 */ /* 0x000362000c1e1b00 */
[----:B------:R-:W-:-:S04]  /*17c0*/  IMAD.WIDE.U32 R100, R185, 0x10, R192 ;  /* 0x00000010b9647825 */ /* 0x000fc800078e00c0 */
[----:B------:R-:W-:-:S04]  /*17d0*/  IMAD.WIDE.U32 R116, R184, 0x10, R192 ;  /* 0x00000010b8747825 */ /* 0x000fc800078e00c0 */
[----:B------:R-:W-:Y:S01]  /*17e0*/  FADD.FTZ R92, -R189, R92 ;  /* 0x0000005cbd5c7221 */ /* 0x000fe20000010100 */
[----:B------:R-:W4:Y:S01]  /*17f0*/  LDG.E.128 R100, desc[UR16][R100.64] ;  /* 0x0000001064647981 */ /* 0x000f22000c1e1d00 */
[C---:B------:R-:W-:Y:S01]  /*1800*/  IMAD.WIDE.U32 R108, R185.reuse, 0x20, R140 ;  /* 0x00000020b96c7825 */ /* 0x040fe200078e008c */
[----:B-1----:R-:W1:Y:S03]  /*1810*/  @P1 LDC.64 R132, c[0x0][0x438] ;  /* 0x00010e00ff841b82 */ /* 0x002e660000000a00 */
[----:B------:R-:W-:Y:S01]  /*1820*/  IMAD.WIDE.U32 R104, R185, 0x10, R142 ;  /* 0x00000010b9687825 */ /* 0x000fe200078e008e */
[----:B------:R-:W3:Y:S03]  /*1830*/  LDG.E.128 R96, desc[UR16][R108.64] ;  /* 0x000000106c607981 */ /* 0x000ee6000c1e1d00 */
[----:B------:R-:W-:-:S02]  /*1840*/  HADD2.F32 R85, -RZ, R85.H1_H1 ;  /* 0x30000055ff557230 */ /* 0x000fc40000004100 */
[----:B------:R-:W-:Y:S01]  /*1850*/  IMAD.WIDE.U32 R120, R184, 0x10, R142 ;  /* 0x00000010b8787825 */ /* 0x000fe200078e008e */
[----:B------:R-:W4:Y:S03]  /*1860*/  LDG.E.128 R104, desc[UR16][R104.64] ;  /* 0x0000001068687981 */ /* 0x000f26000c1e1d00 */
[C---:B------:R-:W-:Y:S01]  /*1870*/  FADD.FTZ R93, -R189.reuse, R93 ;  /* 0x0000005dbd5d7221 */ /* 0x040fe20000010100 */
[----:B------:R-:W-:Y:S02]  /*1880*/  HADD2.F32 R199, -RZ, R91.H0_H0 ;  /* 0x2000005bffc77230 */ /* 0x000fe40000004100 */
[C---:B------:R-:W-:Y:S01]  /*1890*/  FADD.FTZ R94, -R189.reuse, R94 ;  /* 0x0000005ebd5e7221 */ /* 0x040fe20000010100 */
[----:B------:R-:W-:Y:S02]  /*18a0*/  HADD2.F32 R89, -RZ, R89.H1_H1 ;  /* 0x30000059ff597230 */ /* 0x000fe40000004100 */
[----:B------:R-:W-:Y:S01]  /*18b0*/  FADD.FTZ R95, -R189, R95 ;  /* 0x0000005fbd5f7221 */ /* 0x000fe20000010100 */
[C---:B------:R-:W-:Y:S01]  /*18c0*/  IMAD.WIDE.U32 R136, R2.reuse, 0x10, R142 ;  /* 0x0000001002887825 */ /* 0x040fe200078e008e */
[----:B------:R-:W4:Y:S01]  /*18d0*/  LDG.E.128 R116, desc[UR16][R116.64] ;  /* 0x0000001074747981 */ /* 0x000f22000c1e1d00 */
[----:B------:R-:W4:Y:S02]  /*18e0*/  @P1 LDC.64 R128, c[0x0][0x438] ;  /* 0x00010e00ff801b82 */ /* 0x000f240000000a00 */
[----:B------:R-:W-:Y:S01]  /*18f0*/  FMUL.FTZ R84, R135, R84 ;  /* 0x0000005487547220 */ /* 0x000fe20000410000 */
[----:B-1----:R-:W-:-:S04]  /*1900*/  @P1 IMAD.WIDE.U32 R132, R2, 0x20, R132 ;  /* 0x0000002002841825 */ /* 0x002fc800078e0084 */
[----:B------:R-:W-:Y:S01]  /*1910*/  FADD.FTZ R179, R89, R179 ;  /* 0x000000b359b37221 */ /* 0x000fe20000010000 */
[----:B------:R-:W-:Y:S01]  /*1920*/  FADD.FTZ R224, R85, R224 ;  /* 0x000000e055e07221 */ /* 0x000fe20000010000 */
[----:B------:R-:W4:Y:S04]  /*1930*/  LDL R143, [R1+0x104] ;  /* 0x00010400018f7983 */ /* 0x000f280000100800 */
[----:B------:R-:W5:Y:S04]  /*1940*/  @P1 LDG.E.128 R64, desc[UR16][R132.64] ;  /* 0x0000001084401981 */ /* 0x000f68000c1e1d00 */
[----:B------:R1:W5:Y:S01]  /*1950*/  @P1 LDG.E.128 R68, desc[UR16][R132.64+0x10] ;  /* 0x0000101084441981 */ /* 0x000362000c1e1d00 */
[----:B------:R-:W-:-:S03]  /*1960*/  FMUL.FTZ R198, R93, UR10 ;  /* 0x0000000a5dc67c20 */ /* 0x000fc60008410000 */
[----:B------:R-:W4:Y:S04]  /*1970*/  LDL R142, [R1+0x108] ;  /* 0x00010800018e7983 */ /* 0x000f280000100800 */
[----:B------:R-:W4:Y:S04]  /*1980*/  LDL R93, [R1+0xec] ;  /* 0x0000ec00015d7983 */ /* 0x000f280000100800 */
[----:B------:R-:W4:Y:S01]  /*1990*/  LDG.E.128 R108, desc[UR16][R108.64+0x10] ;  /* 0x000010106c6c7981 */ /* 0x000f22000c1e1d00 */
[----:B------:R-:W-:-:S03]  /*19a0*/  IMAD.WIDE.U32 R124, R184, 0x20, R140 ;  /* 0x00000020b87c7825 */ /* 0x000fc600078e008c */
[----:B------:R-:W4:Y:S01]  /*19b0*/  LDG.E.128 R120, desc[UR16][R120.64] ;  /* 0x0000001078787981 */ /* 0x000f22000c1e1d00 */
[----:B--2---:R-:W-:Y:S01]  /*19c0*/  FFMA.FTZ R191, R10, R191, R84 ;  /* 0x000000bf0abf7223 */ /* 0x004fe20000010054 */
[----:B-1----:R-:W-:Y:S02]  /*19d0*/  IMAD.WIDE.U32 R132, R2, 0x10, R192 ;  /* 0x0000001002847825 */ /* 0x002fe400078e00c0 */
[----:B------:R-:W2:Y:S02]  /*19e0*/  LDL R10, [R1+0x110] ;  /* 0x00011000010a7983 */ /* 0x000ea40000100800 */
[----:B------:R-:W-:Y:S01]  /*19f0*/  FADD.FTZ R192, -R189, R139 ;  /* 0x0000008bbdc07221 */ /* 0x000fe20000010100 */
[----:B------:R-:W-:Y:S01]  /*1a00*/  FMUL.FTZ R84, R197, R85 ;  /* 0x00000055c5547220 */ /* 0x000fe20000410000 */
[----:B------:R-:W-:Y:S02]  /*1a10*/  HADD2.F32 R193, -RZ, R90.H0_H0 ;  /* 0x2000005affc17230 */ /* 0x000fe40000004100 */
[----:B------:R-:W-:-:S02]  /*1a20*/  HADD2.F32 R91, -RZ, R91.H1_H1 ;  /* 0x3000005bff5b7230 */ /* 0x000fc40000004100 */
[----:B------:R-:W-:Y:S01]  /*1a30*/  FMUL.FTZ R192, R192, UR10 ;  /* 0x0000000ac0c07c20 */ /* 0x000fe20008410000 */
[----:B------:R-:W-:Y:S01]  /*1a40*/  FMUL.FTZ R200, R94, UR10 ;  /* 0x0000000a5ec87c20 */ /* 0x000fe20008410000 */
[----:B---3--:R-:W-:Y:S02]  /*1a50*/  FADD.FTZ R96, -R189, R96 ;  /* 0x00000060bd607221 */ /* 0x008fe40000010100 */
[-C--:B------:R-:W-:Y:S01]  /*1a60*/  FFMA.FTZ R38, R192, R89.reuse, R38 ;  /* 0x00000059c0267223 */ /* 0x080fe20000010026 */
[----:B------:R-:W-:Y:S01]  /*1a70*/  FFMA.FTZ R89, R194, R89, R84 ;  /* 0x00000059c2597223 */ /* 0x000fe20000010054 */
[--C-:B------:R-:W-:Y:S02]  /*1a80*/  HADD2.F32 R84, -RZ, R86.reuse.H0_H0 ;  /* 0x20000056ff547230 */ /* 0x100fe40000004100 */
[----:B------:R-:W-:Y:S01]  /*1a90*/  FFMA.FTZ R5, R192, R85, R5 ;  /* 0x00000055c0057223 */ /* 0x000fe20000010005 */
[----:B------:R-:W-:Y:S01]  /*1aa0*/  FMUL.FTZ R194, R92, UR10 ;  /* 0x0000000a5cc27c20 */ /* 0x000fe20008410000 */
[----:B------:R-:W-:Y:S01]  /*1ab0*/  FMUL.FTZ R202, R95, UR10 ;  /* 0x0000000a5fca7c20 */ /* 0x000fe20008410000 */
[----:B------:R-:W3:Y:S01]  /*1ac0*/  LDL R92, [R1+0xfc] ;  /* 0x0000fc00015c7983 */ /* 0x000ee20000100800 */
[----:B------:R-:W-:Y:S01]  /*1ad0*/  FMUL.FTZ R85, R196, R84 ;  /* 0x00000054c4557220 */ /* 0x000fe20000410000 */
[----:B------:R-:W-:Y:S01]  /*1ae0*/  FADD.FTZ R178, R193, R178 ;  /* 0x000000b2c1b27221 */ /* 0x000fe20000010000 */
[-C--:B------:R-:W-:Y:S01]  /*1af0*/  FFMA.FTZ R37, R194, R193.reuse, R37 ;  /* 0x000000c1c2257223 */ /* 0x080fe20000010025 */
[----:B------:R-:W-:Y:S01]  /*1b00*/  FADD.FTZ R97, -R189, R97 ;  /* 0x00000061bd617221 */ /* 0x000fe20000010100 */
[----:B------:R-:W-:Y:S01]  /*1b10*/  FFMA.FTZ R193, R11, R193, R85 ;  /* 0x000000c10bc17223 */ /* 0x000fe20000010055 */
[----:B------:R-:W-:Y:S01]  /*1b20*/  FADD.FTZ R176, R199, R176 ;  /* 0x000000b0c7b07221 */ /* 0x000fe20000010000 */
[----:B------:R-:W3:Y:S01]  /*1b30*/  LDL R11, [R1+0x100] ;  /* 0x00010000010b7983 */ /* 0x000ee20000100800 */
[----:B------:R-:W-:-:S02]  /*1b40*/  HADD2.F32 R86, -RZ, R86.H1_H1 ;  /* 0x30000056ff567230 */ /* 0x000fc40000004100 */
[----:B------:R-:W-:Y:S02]  /*1b50*/  HADD2.F32 R90, -RZ, R90.H1_H1 ;  /* 0x3000005aff5a7230 */ /* 0x000fe40000004100 */
[C---:B------:R-:W-:Y:S01]  /*1b60*/  FADD.FTZ R98, -R189.reuse, R98 ;  /* 0x00000062bd627221 */ /* 0x040fe20000010100 */
[----:B------:R-:W-:Y:S01]  /*1b70*/  FADD.FTZ R99, -R189, R99 ;  /* 0x00000063bd637221 */ /* 0x000fe20000010100 */
[----:B------:R-:W-:Y:S01]  /*1b80*/  FMUL.FTZ R197, R195, R86 ;  /* 0x00000056c3c57220 */ /* 0x000fe20000410000 */
[----:B------:R-:W3:Y:S01]  /*1b90*/  LDG.E.128 R112, desc[UR16][R124.64] ;  /* 0x000000107c707981 */ /* 0x000ee2000c1e1d00 */
[----:B0-----:R-:W-:-:S04]  /*1ba0*/  @P0 IMAD.WIDE.U32 R126, R185, 0x8, R126 ;  /* 0x00000008b97e0825 */ /* 0x001fc800078e007e */
[----:B------:R-:W-:Y:S01]  /*1bb0*/  FADD.FTZ R231, R86, R231 ;  /* 0x000000e756e77221 */ /* 0x000fe20000010000 */
[----:B------:R-:W-:Y:S01]  /*1bc0*/  FFMA.FTZ R207, R198, R86, R207 ;  /* 0x00000056c6cf7223 */ /* 0x000fe200000100cf */
[----:B------:R-:W3:Y:S04]  /*1bd0*/  LDG.E.128 R132, desc[UR16][R132.64] ;  /* 0x0000001084847981 */ /* 0x000ee8000c1e1d00 */
[----:B------:R-:W3:Y:S01]  /*1be0*/  LDL R86, [R1+0xf0] ;  /* 0x0000f00001567983 */ /* 0x000ee20000100800 */
[----:B------:R-:W-:Y:S01]  /*1bf0*/  FADD.FTZ R232, R84, R232 ;  /* 0x000000e854e87221 */ /* 0x000fe20000010000 */
[----:B------:R-:W-:Y:S01]  /*1c00*/  FFMA.FTZ R4, R194, R84, R4 ;  /* 0x00000054c2047223 */ /* 0x000fe20000010004 */
[C---:B----4-:R-:W-:Y:S01]  /*1c10*/  FADD.FTZ R108, -R189.reuse, R108 ;  /* 0x0000006cbd6c7221 */ /* 0x050fe20000010100 */
[C---:B------:R-:W-:Y:S01]  /*1c20*/  FADD.FTZ R109, -R189.reuse, R109 ;  /* 0x0000006dbd6d7221 */ /* 0x040fe20000010100 */
[C---:B------:R-:W-:Y:S01]  /*1c30*/  FADD.FTZ R204, -R189.reuse, R110 ;  /* 0x0000006ebdcc7221 */ /* 0x040fe20000010100 */
[----:B------:R-:W-:Y:S01]  /*1c40*/  FADD.FTZ R111, -R189, R111 ;  /* 0x0000006fbd6f7221 */ /* 0x000fe20000010100 */
[----:B------:R-:W-:-:S04]  /*1c50*/  @P0 IMAD.WIDE.U32 R130, R184, 0x8, R130 ;  /* 0x00000008b8820825 */ /* 0x000fc800078e0082 */
[----:B------:R-:W-:Y:S01]  /*1c60*/  FMUL.FTZ R195, R96, UR10 ;  /* 0x0000000a60c37c20 */ /* 0x000fe20008410000 */
[----:B------:R-:W-:Y:S01]  /*1c70*/  FADD.FTZ R177, R90, R177 ;  /* 0x000000b15ab17221 */ /* 0x000fe20000010000 */
[----:B------:R-:W4:Y:S01]  /*1c80*/  LDG.E.128 R136, desc[UR16][R136.64] ;  /* 0x0000001088887981 */ /* 0x000f22000c1e1d00 */
[----:B--2---:R-:W-:-:S03]  /*1c90*/  FFMA.FTZ R197, R10, R90, R197 ;  /* 0x0000005a0ac57223 */ /* 0x004fc600000100c5 */
[----:B------:R-:W2:Y:S01]  /*1ca0*/  LDL R10, [R1+0xf8] ;  /* 0x0000f800010a7983 */ /* 0x000ea20000100800 */
[--C-:B------:R-:W-:Y:S02]  /*1cb0*/  HADD2.F32 R84, -RZ, R87.reuse.H0_H0 ;  /* 0x20000057ff547230 */ /* 0x100fe40000004100 */
[----:B------:R-:W-:Y:S02]  /*1cc0*/  HADD2.F32 R87, -RZ, R87.H1_H1 ;  /* 0x30000057ff577230 */ /* 0x000fe40000004100 */
[----:B------:R-:W-:Y:S02]  /*1cd0*/  HADD2.F32 R196, -RZ, R104.H0_H0 ;  /* 0x20000068ffc47230 */ /* 0x000fe40000004100 */
[-C--:B------:R-:W-:Y:S01]  /*1ce0*/  FMUL.FTZ R85, R143, R84.reuse ;  /* 0x000000548f557220 */ /* 0x080fe20000410000 */
[----:B------:R-:W-:Y:S01]  /*1cf0*/  FADD.FTZ R230, R84, R230 ;  /* 0x000000e654e67221 */ /* 0x000fe20000010000 */
[----:B------:R-:W-:Y:S01]  /*1d00*/  FFMA.FTZ R208, R200, R84, R208 ;  /* 0x00000054c8d07223 */ /* 0x000fe200000100d0 */
[----:B------:R-:W-:-:S02]  /*1d10*/  HADD2.F32 R84, -RZ, R100.H0_H0 ;  /* 0x20000064ff547230 */ /* 0x000fc40000004100 */
[----:B------:R-:W-:Y:S01]  /*1d20*/  FFMA.FTZ R36, R198, R90, R36 ;  /* 0x0000005ac6247223 */ /* 0x000fe20000010024 */
[----:B------:R-:W-:Y:S01]  /*1d30*/  FFMA.FTZ R35, R200, R199, R35 ;  /* 0x000000c7c8237223 */ /* 0x000fe20000010023 */
[----:B------:R-:W4:Y:S01]  /*1d40*/  LDL R90, [R1+0xdc] ;  /* 0x0000dc00015a7983 */ /* 0x000f220000100800 */
[----:B------:R-:W-:Y:S01]  /*1d50*/  FADD.FTZ R228, R84, R228 ;  /* 0x000000e454e47221 */ /* 0x000fe20000010000 */
[-C--:B------:R-:W-:Y:S01]  /*1d60*/  FFMA.FTZ R210, R195, R84.reuse, R210 ;  /* 0x00000054c3d27223 */ /* 0x080fe200000100d2 */
[----:B------:R-:W-:Y:S01]  /*1d70*/  FMUL.FTZ R84, R203, R84 ;  /* 0x00000054cb547220 */ /* 0x000fe20000410000 */
[----:B------:R-:W-:Y:S01]  /*1d80*/  FADD.FTZ R174, R196, R174 ;  /* 0x000000aec4ae7221 */ /* 0x000fe20000010000 */
[----:B------:R-:W-:Y:S01]  /*1d90*/  FFMA.FTZ R33, R195, R196, R33 ;  /* 0x000000c4c3217223 */ /* 0x000fe20000010021 */
[----:B------:R-:W-:Y:S01]  /*1da0*/  FMUL.FTZ R98, R98, UR10 ;  /* 0x0000000a62627c20 */ /* 0x000fe20008410000 */
[----:B------:R-:W-:Y:S01]  /*1db0*/  FADD.FTZ R175, R91, R175 ;  /* 0x000000af5baf7221 */ /* 0x000fe20000010000 */
[----:B------:R-:W-:Y:S01]  /*1dc0*/  FFMA.FTZ R34, R202, R91, R34 ;  /* 0x0000005bca227223 */ /* 0x000fe20000010022 */
[----:B------:R-:W-:Y:S01]  /*1dd0*/  FMUL.FTZ R99, R99, UR10 ;  /* 0x0000000a63637c20 */ /* 0x000fe20008410000 */
[----:B------:R-:W-:Y:S01]  /*1de0*/  FMUL.FTZ R108, R108, UR10 ;  /* 0x0000000a6c6c7c20 */ /* 0x000fe20008410000 */
[----:B------:R-:W-:Y:S01]  /*1df0*/  FMUL.FTZ R109, R109, UR10 ;  /* 0x0000000a6d6d7c20 */ /* 0x000fe20008410000 */
[----:B------:R-:W-:-:S02]  /*1e00*/  HADD2.F32 R110, -RZ, R107.H0_H0 ;  /* 0x2000006bff6e7230 */ /* 0x000fc40000004100 */
[----:B------:R-:W-:Y:S01]  /*1e10*/  FMUL.FTZ R204, R204, UR10 ;  /* 0x0000000acccc7c20 */ /* 0x000fe20008410000 */
[----:B------:R-:W-:Y:S01]  /*1e20*/  FMUL.FTZ R206, R111, UR10 ;  /* 0x0000000a6fce7c20 */ /* 0x000fe20008410000 */
[----:B------:R-:W5:Y:S01]  /*1e30*/  @P0 LDG.E.64 R158, desc[UR16][R126.64] ;  /* 0x000000107e9e0981 */ /* 0x000f62000c1e1b00 */
[----:B------:R-:W-:-:S03]  /*1e40*/  @P1 IMAD.WIDE.U32 R128, R186, 0x20, R128 ;  /* 0x00000020ba801825 */ /* 0x000fc600078e0080 */
[----:B------:R0:W5:Y:S01]  /*1e50*/  @P0 LDG.E.64 R160, desc[UR16][R130.64] ;  /* 0x0000001082a00981 */ /* 0x000162000c1e1b00 */
[----:B---3--:R-:W-:Y:S01]  /*1e60*/  FMUL.FTZ R201, R92, R87 ;  /* 0x000000575cc97220 */ /* 0x008fe20000410000 */
[----:B--2---:R-:W-:Y:S02]  /*1e70*/  FFMA.FTZ R196, R10, R196, R84 ;  /* 0x000000c40ac47223 */ /* 0x004fe40000010054 */
[----:B------:R-:W2:Y:S01]  /*1e80*/  LDL R92, [R1+0xe4] ;  /* 0x0000e400015c7983 */ /* 0x000ea20000100800 */
[----:B------:R-:W-:Y:S01]  /*1e90*/  FFMA.FTZ R201, R11, R91, R201 ;  /* 0x0000005b0bc97223 */ /* 0x000fe200000100c9 */
[----:B------:R-:W-:Y:S01]  /*1ea0*/  FADD.FTZ R229, R87, R229 ;  /* 0x000000e557e57221 */ /* 0x000fe20000010000 */
[----:B------:R-:W-:Y:S01]  /*1eb0*/  FFMA.FTZ R209, R202, R87, R209 ;  /* 0x00000057cad17223 */ /* 0x000fe200000100d1 */
[----:B------:R-:W3:Y:S01]  /*1ec0*/  LDL R11, [R1+0xe8] ;  /* 0x0000e800010b7983 */ /* 0x000ee20000100800 */
[----:B------:R-:W-:Y:S02]  /*1ed0*/  HADD2.F32 R104, -RZ, R104.H1_H1 ;  /* 0x30000068ff687230 */ /* 0x000fe40000004100 */
[----:B------:R-:W-:Y:S01]  /*1ee0*/  FFMA.FTZ R199, R142, R199, R85 ;  /* 0x000000c78ec77223 */ /* 0x000fe20000010055 */
[----:B------:R-:W-:Y:S01]  /*1ef0*/  HADD2.F32 R203, -RZ, R105.H0_H0 ;  /* 0x20000069ffcb7230 */ /* 0x000fe20000004100 */
[----:B------:R-:W3:Y:S01]  /*1f00*/  LDL R10, [R1+0xe0] ;  /* 0x0000e000010a7983 */ /* 0x000ee20000100800 */
[----:B------:R-:W-:-:S02]  /*1f10*/  HADD2.F32 R84, -RZ, R100.H1_H1 ;  /* 0x30000064ff547230 */ /* 0x000fc40000004100 */
[----:B------:R-:W-:Y:S01]  /*1f20*/  FADD.FTZ R168, R110, R168 ;  /* 0x000000a86ea87221 */ /* 0x000fe20000010000 */
[----:B------:R-:W-:Y:S01]  /*1f30*/  FFMA.FTZ R27, R204, R110, R27 ;  /* 0x0000006ecc1b7223 */ /* 0x000fe2000001001b */
[----:B------:R-:W3:Y:S01]  /*1f40*/  LDL R87, [R1+0xd4] ;  /* 0x0000d40001577983 */ /* 0x000ee20000100800 */
[----:B------:R-:W-:Y:S01]  /*1f50*/  FMUL.FTZ R100, R97, UR10 ;  /* 0x0000000a61647c20 */ /* 0x000fe20008410000 */
[----:B------:R-:W-:Y:S01]  /*1f60*/  FMUL.FTZ R85, R93, R84 ;  /* 0x000000545d557220 */ /* 0x000fe20000410000 */
[----:B------:R-:W-:Y:S01]  /*1f70*/  FADD.FTZ R173, R104, R173 ;  /* 0x000000ad68ad7221 */ /* 0x000fe20000010000 */
[----:B------:R-:W3:Y:S01]  /*1f80*/  LDL R91, [R1+0xcc] ;  /* 0x0000cc00015b7983 */ /* 0x000ee20000100800 */
[-C--:B------:R-:W-:Y:S01]  /*1f90*/  FFMA.FTZ R32, R100, R104.reuse, R32 ;  /* 0x0000006864207223 */ /* 0x080fe20000010020 */
[----:B------:R-:W-:Y:S01]  /*1fa0*/  FFMA.FTZ R104, R86, R104, R85 ;  /* 0x0000006856687223 */ /* 0x000fe20000010055 */
[----:B------:R-:W-:Y:S01]  /*1fb0*/  HADD2.F32 R107, -RZ, R107.H1_H1 ;  /* 0x3000006bff6b7230 */ /* 0x000fe20000004100 */
[----:B------:R-:W3:Y:S01]  /*1fc0*/  LDL R86, [R1+0xd8] ;  /* 0x0000d80001567983 */ /* 0x000ee20000100800 */
[----:B------:R-:W-:Y:S01]  /*1fd0*/  FADD.FTZ R227, R84, R227 ;  /* 0x000000e354e37221 */ /* 0x000fe20000010000 */
[----:B------:R-:W-:Y:S01]  /*1fe0*/  FFMA.FTZ R211, R100, R84, R211 ;  /* 0x0000005464d37223 */ /* 0x000fe200000100d3 */
[----:B------:R-:W-:-:S02]  /*1ff0*/  HADD2.F32 R84, -RZ, R101.H0_H0 ;  /* 0x20000065ff547230 */ /* 0x000fc40000004100 */
[----:B------:R-:W-:Y:S01]  /*2000*/  FADD.FTZ R172, R203, R172 ;  /* 0x000000accbac7221 */ /* 0x000fe20000010000 */
[----:B------:R-:W-:Y:S01]  /*2010*/  FADD.FTZ R111, -R189, R113 ;  /* 0x00000071bd6f7221 */ /* 0x000fe20000010100 */
[----:B------:R-:W3:Y:S01]  /*2020*/  LDG.E.128 R124, desc[UR16][R124.64+0x10] ;  /* 0x000010107c7c7981 */ /* 0x000ee2000c1e1d00 */
[----:B0-----:R-:W0:Y:S01]  /*2030*/  @P1 LDC.64 R130, c[0x0][0x438] ;  /* 0x00010e00ff821b82 */ /* 0x001e220000000a00 */
[----:B------:R-:W-:Y:S01]  /*2040*/  FADD.FTZ R226, R84, R226 ;  /* 0x000000e254e27221 */ /* 0x000fe20000010000 */
[C---:B------:R-:W-:Y:S01]  /*2050*/  FFMA.FTZ R212, R98.reuse, R84, R212 ;  /* 0x0000005462d47223 */ /* 0x040fe200000100d4 */
[----:B------:R-:W-:Y:S01]  /*2060*/  FFMA.FTZ R31, R98, R203, R31 ;  /* 0x000000cb621f7223 */ /* 0x000fe2000001001f */
[----:B------:R-:W-:Y:S01]  /*2070*/  HADD2.F32 R101, -RZ, R101.H1_H1 ;  /* 0x30000065ff657230 */ /* 0x000fe20000004100 */
[----:B------:R-:W5:Y:S01]  /*2080*/  @P1 LDG.E.128 R40, desc[UR16][R128.64] ;  /* 0x0000001080281981 */ /* 0x000f62000c1e1d00 */
[----:B------:R-:W-:-:S03]  /*2090*/  HADD2.F32 R105, -RZ, R105.H1_H1 ;  /* 0x30000069ff697230 */ /* 0x000fc60000004100 */
[----:B------:R-:W-:Y:S01]  /*20a0*/  FADD.FTZ R225, R101, R225 ;  /* 0x000000e165e17221 */ /* 0x000fe20000010000 */
[-C--:B------:R-:W-:Y:S01]  /*20b0*/  FFMA.FTZ R213, R99, R101.reuse, R213 ;  /* 0x0000006563d57223 */ /* 0x080fe200000100d5 */
[----:B----4-:R-:W-:Y:S01]  /*20c0*/  FMUL.FTZ R101, R90, R101 ;  /* 0x000000655a657220 */ /* 0x010fe20000410000 */
[----:B------:R1:W5:Y:S04]  /*20d0*/  @P1 LDG.E.128 R44, desc[UR16][R128.64+0x10] ;  /* 0x00001010802c1981 */ /* 0x000368000c1e1d00 */
[----:B------:R-:W4:Y:S01]  /*20e0*/  LDL R90, [R1+0xc4] ;  /* 0x0000c400015a7983 */ /* 0x000f220000100800 */
[----:B--2---:R-:W-:Y:S01]  /*20f0*/  FMUL.FTZ R84, R92, R84 ;  /* 0x000000545c547220 */ /* 0x004fe20000410000 */
[----:B------:R-:W-:Y:S01]  /*2100*/  FADD.FTZ R171, R105, R171 ;  /* 0x000000ab69ab7221 */ /* 0x000fe20000010000 */
[----:B------:R-:W-:Y:S01]  /*2110*/  FFMA.FTZ R30, R99, R105, R30 ;  /* 0x00000069631e7223 */ /* 0x000fe2000001001e */
[----:B------:R-:W-:Y:S01]  /*2120*/  FADD.FTZ R167, R107, R167 ;  /* 0x000000a76ba77221 */ /* 0x000fe20000010000 */
[----:B---3--:R-:W-:Y:S01]  /*2130*/  FFMA.FTZ R203, R11, R203, R84 ;  /* 0x000000cb0bcb7223 */ /* 0x008fe20000010054 */
[----:B------:R-:W-:Y:S01]  /*2140*/  FFMA.FTZ R26, R206, R107, R26 ;  /* 0x0000006bce1a7223 */ /* 0x000fe2000001001a */
[----:B------:R-:W2:Y:S01]  /*2150*/  LDL R11, [R1+0xd0] ;  /* 0x0000d000010b7983 */ /* 0x000ea20000100800 */
[----:B------:R-:W-:Y:S01]  /*2160*/  FFMA.FTZ R101, R10, R105, R101 ;  /* 0x000000690a657223 */ /* 0x000fe20000010065 */
[----:B------:R-:W-:-:S02]  /*2170*/  FMUL.FTZ R111, R111, UR10 ;  /* 0x0000000a6f6f7c20 */ /* 0x000fc40008410000 */
[----:B------:R-:W3:Y:S01]  /*2180*/  LDL R10, [R1+0xc8] ;  /* 0x0000c800010a7983 */ /* 0x000ee20000100800 */
[----:B------:R-:W-:Y:S02]  /*2190*/  HADD2.F32 R84, -RZ, R102.H0_H0 ;  /* 0x20000066ff547230 */ /* 0x000fe40000004100 */
[----:B------:R-:W-:Y:S01]  /*21a0*/  FADD.FTZ R113, -R189, R114 ;  /* 0x00000072bd717221 */ /* 0x000fe20000010100 */
[----:B------:R-:W-:Y:S01]  /*21b0*/  HADD2.F32 R105, -RZ, R106.H0_H0 ;  /* 0x2000006aff697230 */ /* 0x000fe20000004100 */
[----:B-1----:R-:W1:Y:S01]  /*21c0*/  @P1 LDC.64 R128, c[0x0][0x438] ;  /* 0x00010e00ff801b82 */ /* 0x002e620000000a00 */
[----:B------:R-:W-:Y:S02]  /*21d0*/  FMUL.FTZ R85, R87, R84 ;  /* 0x0000005457557220 */ /* 0x000fe40000410000 */
[----:B------:R-:W3:Y:S01]  /*21e0*/  LDL R87, [R1+0xbc] ;  /* 0x0000bc0001577983 */ /* 0x000ee20000100800 */
[----:B------:R-:W-:Y:S01]  /*21f0*/  FADD.FTZ R170, R105, R170 ;  /* 0x000000aa69aa7221 */ /* 0x000fe20000010000 */
[-C--:B------:R-:W-:Y:S01]  /*2200*/  FFMA.FTZ R29, R108, R105.reuse, R29 ;  /* 0x000000696c1d7223 */ /* 0x080fe2000001001d */
[----:B------:R-:W-:-:S02]  /*2210*/  FFMA.FTZ R105, R86, R105, R85 ;  /* 0x0000006956697223 */ /* 0x000fc40000010055 */
[----:B------:R-:W3:Y:S01]  /*2220*/  LDL R86, [R1+0xc0] ;  /* 0x0000c00001567983 */ /* 0x000ee20000100800 */
[----:B------:R-:W-:Y:S02]  /*2230*/  HADD2.F32 R102, -RZ, R102.H1_H1 ;  /* 0x30000066ff667230 */ /* 0x000fe40000004100 */
[----:B------:R-:W-:Y:S01]  /*2240*/  FADD.FTZ R244, R84, R244 ;  /* 0x000000f454f47221 */ /* 0x000fe20000010000 */
[----:B------:R-:W-:Y:S02]  /*2250*/  HADD2.F32 R106, -RZ, R106.H1_H1 ;  /* 0x3000006aff6a7230 */ /* 0x000fe40000004100 */
[----:B------:R-:W-:Y:S01]  /*2260*/  FFMA.FTZ R214, R108, R84, R214 ;  /* 0x000000546cd67223 */ /* 0x000fe200000100d6 */
[----:B------:R-:W-:Y:S02]  /*2270*/  FMUL.FTZ R84, R91, R102 ;  /* 0x000000665b547220 */ /* 0x000fe40000410000 */
[----:B------:R-:W-:Y:S01]  /*2280*/  FADD.FTZ R169, R106, R169 ;  /* 0x000000a96aa97221 */ /* 0x000fe20000010000 */
[-C--:B------:R-:W-:Y:S01]  /*2290*/  FFMA.FTZ R28, R109, R106.reuse, R28 ;  /* 0x0000006a6d1c7223 */ /* 0x080fe2000001001c */
[----:B--2---:R-:W-:-:S02]  /*22a0*/  FFMA.FTZ R106, R11, R106, R84 ;  /* 0x0000006a0b6a7223 */ /* 0x004fc40000010054 */
[----:B------:R-:W2:Y:S01]  /*22b0*/  LDL.LU R11, [R1+0x14] ;  /* 0x00001400010b7983 */ /* 0x000ea20000300800 */
[----:B------:R-:W-:-:S03]  /*22c0*/  HADD2.F32 R84, -RZ, R103.H0_H0 ;  /* 0x20000067ff547230 */ /* 0x000fc60000004100 */
[----:B------:R-:W2:Y:S02]  /*22d0*/  LDL R92, [R1+0xb4] ;  /* 0x0000b400015c7983 */ /* 0x000ea40000100800 */
[----:B----4-:R-:W-:Y:S02]  /*22e0*/  FMUL.FTZ R85, R90, R84 ;  /* 0x000000545a557220 */ /* 0x010fe40000410000 */
[----:B------:R-:W4:Y:S02]  /*22f0*/  LDL R91, [R1+0xb8] ;  /* 0x0000b800015b7983 */ /* 0x000f240000100800 */
[----:B---3--:R-:W-:Y:S02]  /*2300*/  FFMA.FTZ R110, R10, R110, R85 ;  /* 0x0000006e0a6e7223 */ /* 0x008fe40000010055 */
[----:B------:R-:W3:Y:S01]  /*2310*/  LDL R10, [R1+0xac] ;  /* 0x0000ac00010a7983 */ /* 0x000ee20000100800 */
[----:B------:R-:W-:-:S03]  /*2320*/  HADD2.F32 R103, -RZ, R103.H1_H1 ;  /* 0x30000067ff677230 */ /* 0x000fc60000004100 */
[----:B------:R-:W3:Y:S04]  /*2330*/  LDL R93, [R1+0xb0] ;  /* 0x0000b000015d7983 */ /* 0x000ee80000100800 */
[----:B------:R-:W3:Y:S01]  /*2340*/  LDL.LU R90, [R1+0x10] ;  /* 0x00001000015a7983 */ /* 0x000ee20000300800 */
[----:B------:R-:W-:-:S03]  /*2350*/  FMUL.FTZ R205, R87, R103 ;  /* 0x0000006757cd7220 */ /* 0x000fc60000410000 */
[----:B------:R-:W3:Y:S01]  /*2360*/  LDL.LU R87, [R1+0xc] ;  /* 0x00000c0001577983 */ /* 0x000ee20000300800 */
[----:B------:R-:W-:-:S03]  /*2370*/  FFMA.FTZ R205, R86, R107, R205 ;  /* 0x0000006b56cd7223 */ /* 0x000fc600000100cd */
[----:B------:R-:W3:Y:S01]  /*2380*/  LDL R86, [R1+0xa4] ;  /* 0x0000a40001567983 */ /* 0x000ee20000100800 */
[----:B------:R-:W-:Y:S01]  /*2390*/  FADD.FTZ R242, R84, R242 ;  /* 0x000000f254f27221 */ /* 0x000fe20000010000 */
[----:B------:R-:W-:Y:S01]  /*23a0*/  FFMA.FTZ R216, R204, R84, R216 ;  /* 0x00000054ccd87223 */ /* 0x000fe200000100d8 */
[----:B------:R-:W-:Y:S02]  /*23b0*/  HADD2.F32 R84, -RZ, R116.H0_H0 ;  /* 0x20000074ff547230 */ /* 0x000fe40000004100 */
[----:B------:R-:W-:Y:S01]  /*23c0*/  FADD.FTZ R241, R103, R241 ;  /* 0x000000f167f17221 */ /* 0x000fe20000010000 */
[----:B------:R-:W-:Y:S01]  /*23d0*/  FFMA.FTZ R217, R206, R103, R217 ;  /* 0x00000067ced97223 */ /* 0x000fe200000100d9 */
[----:B------:R-:W-:Y:S01]  /*23e0*/  FADD.FTZ R103, -R189, R112 ;  /* 0x00000070bd677221 */ /* 0x000fe20000010100 */
[----:B------:R-:W-:Y:S01]  /*23f0*/  FADD.FTZ R243, R102, R243 ;  /* 0x000000f366f37221 */ /* 0x000fe20000010000 */
[----:B------:R-:W-:Y:S02]  /*2400*/  FFMA.FTZ R215, R109, R102, R215 ;  /* 0x000000666dd77223 */ /* 0x000fe400000100d7 */
[----:B------:R-:W-:Y:S01]  /*2410*/  FMUL.FTZ R103, R103, UR10 ;  /* 0x0000000a67677c20 */ /* 0x000fe20008410000 */
[----:B------:R-:W-:-:S03]  /*2420*/  HADD2.F32 R102, -RZ, R120.H0_H0 ;  /* 0x20000078ff667230 */ /* 0x000fc60000004100 */
[C---:B------:R-:W-:Y:S01]  /*2430*/  FFMA.FTZ R218, R103.reuse, R84, R218 ;  /* 0x0000005467da7223 */ /* 0x040fe200000100da */
[----:B------:R-:W-:Y:S02]  /*2440*/  HADD2.F32 R116, -RZ, R116.H1_H1 ;  /* 0x30000074ff747230 */ /* 0x000fe40000004100 */
[----:B------:R-:W-:Y:S01]  /*2450*/  FADD.FTZ R166, R102, R166 ;  /* 0x000000a666a67221 */ /* 0x000fe20000010000 */
[----:B------:R-:W-:Y:S01]  /*2460*/  FFMA.FTZ R25, R103, R102, R25 ;  /* 0x0000006667197223 */ /* 0x000fe20000010019 */
[----:B--2---:R-:W-:-:S05]  /*2470*/  FADD.FTZ R11, R84, R11 ;  /* 0x0000000b540b7221 */ /* 0x004fca0000010000 */
[----:B------:R2:W-:Y:S01]  /*2480*/  STL [R1+0x14], R11 ;  /* 0x0000140b01007387 */ /* 0x0005e20000100800 */
[----:B------:R-:W-:-:S04]  /*2490*/  FMUL.FTZ R84, R92, R84 ;  /* 0x000000545c547220 */ /* 0x000fc80000410000 */
[----:B----4-:R-:W-:Y:S01]  /*24a0*/  FFMA.FTZ R102, R91, R102, R84 ;  /* 0x000000665b667223 */ /* 0x010fe20000010054 */
[----:B--2---:R-:W2:Y:S04]  /*24b0*/  LDL R11, [R1+0xa8] ;  /* 0x0000a800010b7983 */ /* 0x004ea80000100800 */
[----:B------:R-:W4:Y:S01]  /*24c0*/  LDL.LU R92, [R1+0x8] ;  /* 0x00000800015c7983 */ /* 0x000f220000300800 */
[----:B---3--:R-:W-:-:S03]  /*24d0*/  FMUL.FTZ R84, R10, R116 ;  /* 0x000000740a547220 */ /* 0x008fc60000410000 */
[----:B------:R-:W3:Y:S04]  /*24e0*/  LDL R91, [R1+0x9c] ;  /* 0x00009c00015b7983 */ /* 0x000ee80000100800 */
[----:B------:R-:W3:Y:S01]  /*24f0*/  LDL R10, [R1+0xa0] ;  /* 0x0000a000010a7983 */ /* 0x000ee20000100800 */
[----:B------:R-:W-:Y:S02]  /*2500*/  HADD2.F32 R107, -RZ, R120.H1_H1 ;  /* 0x30000078ff6b7230 */ /* 0x000fe40000004100 */
[----:B------:R-:W-:Y:S01]  /*2510*/  FADD.FTZ R90, R116, R90 ;  /* 0x0000005a745a7221 */ /* 0x000fe20000010000 */
[----:B------:R-:W3:Y:S02]  /*2520*/  LDL R85, [R1+0x94] ;  /* 0x0000940001557983 */ /* 0x000ee40000100800 */
[----:B------:R-:W-:Y:S01]  /*2530*/  FADD.FTZ R165, R107, R165 ;  /* 0x000000a56ba57221 */ /* 0x000fe20000010000 */
[-C--:B------:R-:W-:Y:S01]  /*2540*/  FFMA.FTZ R24, R111, R107.reuse, R24 ;  /* 0x0000006b6f187223 */ /* 0x080fe20000010018 */
[----:B------:R-:W-:Y:S01]  /*2550*/  FFMA.FTZ R107, R93, R107, R84 ;  /* 0x0000006b5d6b7223 */ /* 0x000fe20000010054 */
[----:B------:R-:W-:Y:S01]  /*2560*/  HADD2.F32 R84, -RZ, R117.H0_H0 ;  /* 0x20000075ff547230 */ /* 0x000fe20000004100 */
[----:B------:R0:W-:Y:S04]  /*2570*/  STL [R1+0x10], R90 ;  /* 0x0000105a01007387 */ /* 0x0001e80000100800 */
[----:B------:R-:W3:Y:S01]  /*2580*/  LDL R93, [R1+0x98] ;  /* 0x00009800015d7983 */ /* 0x000ee20000100800 */
[----:B------:R-:W-:-:S03]  /*2590*/  FADD.FTZ R87, R84, R87 ;  /* 0x0000005754577221 */ /* 0x000fc60000010000 */
[----:B0-----:R-:W3:Y:S01]  /*25a0*/  LDL.LU R90, [R1+0x3c] ;  /* 0x00003c00015a7983 */ /* 0x001ee20000300800 */
[----:B------:R-:W-:-:S03]  /*25b0*/  FMUL.FTZ R113, R113, UR10 ;  /* 0x0000000a71717c20 */ /* 0x000fc60008410000 */
[----:B------:R0:W-:Y:S01]  /*25c0*/  STL [R1+0xc], R87 ;  /* 0x00000c5701007387 */ /* 0x0001e20000100800 */
[-C--:B------:R-:W-:Y:S01]  /*25d0*/  FFMA.FTZ R220, R113, R84.reuse, R220 ;  /* 0x0000005471dc7223 */ /* 0x080fe200000100dc */
[----:B------:R-:W-:Y:S02]  /*25e0*/  FMUL.FTZ R84, R86, R84 ;  /* 0x0000005456547220 */ /* 0x000fe40000410000 */
[----:B------:R-:W3:Y:S04]  /*25f0*/  LDL R86, [R1+0x90] ;  /* 0x0000900001567983 */ /* 0x000ee80000100800 */
[----:B0-----:R-:W3:Y:S01]  /*2600*/  LDL R87, [R1+0x8c] ;  /* 0x00008c0001577983 */ /* 0x001ee20000100800 */
[----:B------:R-:W-:Y:S02]  /*2610*/  HADD2.F32 R112, -RZ, R121.H0_H0 ;  /* 0x20000079ff707230 */ /* 0x000fe40000004100 */
[----:B------:R-:W-:Y:S01]  /*2620*/  FADD.FTZ R114, -R189, R115 ;  /* 0x00000073bd727221 */ /* 0x000fe20000010100 */
[----:B------:R-:W-:-:S02]  /*2630*/  HADD2.F32 R117, -RZ, R117.H1_H1 ;  /* 0x30000075ff757230 */ /* 0x000fc40000004100 */
[----:B------:R-:W-:Y:S01]  /*2640*/  FADD.FTZ R164, R112, R164 ;  /* 0x000000a470a47221 */ /* 0x000fe20000010000 */
[----:B------:R-:W-:Y:S01]  /*2650*/  FFMA.FTZ R23, R113, R112, R23 ;  /* 0x0000007071177223 */ /* 0x000fe20000010017 */
[----:B------:R-:W-:Y:S01]  /*2660*/  FMUL.FTZ R114, R114, UR10 ;  /* 0x0000000a72727c20 */ /* 0x000fe20008410000 */
[----:B------:R-:W-:-:S03]  /*2670*/  HADD2.F32 R115, -RZ, R121.H1_H1 ;  /* 0x30000079ff737230 */ /* 0x000fc60000004100 */
[C---:B------:R-:W-:Y:S02]  /*2680*/  FFMA.FTZ R233, R114.reuse, R117, R233 ;  /* 0x0000007572e97223 */ /* 0x040fe400000100e9 */
[----:B------:R-:W-:Y:S01]  /*2690*/  FADD.FTZ R155, R115, R155 ;  /* 0x0000009b739b7221 */ /* 0x000fe20000010000 */
[----:B------:R-:W-:Y:S01]  /*26a0*/  FFMA.FTZ R22, R114, R115, R22 ;  /* 0x0000007372167223 */ /* 0x000fe20000010016 */
[----:B--2---:R-:W-:Y:S02]  /*26b0*/  FFMA.FTZ R112, R11, R112, R84 ;  /* 0x000000700b707223 */ /* 0x004fe40000010054 */
[----:B------:R-:W2:Y:S01]  /*26c0*/  LDL.LU R11, [R1+0x38] ;  /* 0x00003800010b7983 */ /* 0x000ea20000300800 */
[----:B----4-:R-:W-:Y:S01]  /*26d0*/  FADD.FTZ R92, R117, R92 ;  /* 0x0000005c755c7221 */ /* 0x010fe20000010000 */
[----:B---3--:R-:W-:-:S04]  /*26e0*/  FMUL.FTZ R117, R91, R117 ;  /* 0x000000755b757220 */ /* 0x008fc80000410000 */
[----:B------:R0:W-:Y:S01]  /*26f0*/  STL [R1+0x8], R92 ;  /* 0x0000085c01007387 */ /* 0x0001e20000100800 */
[----:B------:R-:W-:-:S03]  /*2700*/  FFMA.FTZ R115, R10, R115, R117 ;  /* 0x000000730a737223 */ /* 0x000fc60000010075 */
[----:B------:R-:W3:Y:S01]  /*2710*/  LDL R10, [R1+0x84] ;  /* 0x00008400010a7983 */ /* 0x000ee20000100800 */
[----:B------:R-:W-:Y:S01]  /*2720*/  FADD.FTZ R117, -R189, R124 ;  /* 0x0000007cbd757221 */ /* 0x000fe20000010100 */
[----:B------:R-:W-:-:S03]  /*2730*/  HADD2.F32 R84, -RZ, R118.H0_H0 ;  /* 0x20000076ff547230 */ /* 0x000fc60000004100 */
[----:B------:R-:W-:Y:S01]  /*2740*/  FMUL.FTZ R117, R117, UR10 ;  /* 0x0000000a75757c20 */ /* 0x000fe20008410000 */
[----:B------:R-:W-:Y:S01]  /*2750*/  FFMA.FTZ R219, R111, R116, R219 ;  /* 0x000000746fdb7223 */ /* 0x000fe200000100db */
[--C-:B------:R-:W-:Y:S02]  /*2760*/  HADD2.F32 R116, -RZ, R122.reuse.H0_H0 ;  /* 0x2000007aff747230 */ /* 0x100fe40000004100 */
[-C--:B------:R-:W-:Y:S01]  /*2770*/  FMUL.FTZ R85, R85, R84.reuse ;  /* 0x0000005455557220 */ /* 0x080fe20000410000 */
[C---:B------:R-:W-:Y:S01]  /*2780*/  FFMA.FTZ R234, R117.reuse, R84, R234 ;  /* 0x0000005475ea7223 */ /* 0x040fe200000100ea */
[----:B0-----:R-:W4:Y:S01]  /*2790*/  LDL R92, [R1+0x88] ;  /* 0x00008800015c7983 */ /* 0x001f220000100800 */
[----:B------:R-:W-:Y:S02]  /*27a0*/  HADD2.F32 R120, -RZ, R122.H1_H1 ;  /* 0x3000007aff787230 */ /* 0x000fe40000004100 */
[----:B------:R-:W-:Y:S01]  /*27b0*/  FADD.FTZ R154, R116, R154 ;  /* 0x0000009a749a7221 */ /* 0x000fe20000010000 */
[----:B------:R-:W-:Y:S01]  /*27c0*/  FFMA.FTZ R21, R117, R116, R21 ;  /* 0x0000007475157223 */ /* 0x000fe20000010015 */
[----:B------:R-:W4:Y:S01]  /*27d0*/  LDL.LU R91, [R1+0x34] ;  /* 0x00003400015b7983 */ /* 0x000f220000300800 */
[----:B------:R-:W-:Y:S01]  /*27e0*/  FADD.FTZ R90, R84, R90 ;  /* 0x0000005a545a7221 */ /* 0x000fe20000010000 */
[----:B------:R-:W-:-:S02]  /*27f0*/  HADD2.F32 R84, -RZ, R118.H1_H1 ;  /* 0x30000076ff547230 */ /* 0x000fc40000004100 */
[----:B------:R-:W-:Y:S01]  /*2800*/  FADD.FTZ R118, -R189, R125 ;  /* 0x0000007dbd767221 */ /* 0x000fe20000010100 */
[----:B------:R-:W-:-:S03]  /*2810*/  FFMA.FTZ R116, R93, R116, R85 ;  /* 0x000000745d747223 */ /* 0x000fc60000010055 */
[----:B------:R-:W-:Y:S01]  /*2820*/  FMUL.FTZ R118, R118, UR10 ;  /* 0x0000000a76767c20 */ /* 0x000fe20008410000 */
[----:B------:R0:W-:Y:S01]  /*2830*/  STL [R1+0x3c], R90 ;  /* 0x00003c5a01007387 */ /* 0x0001e20000100800 */
[----:B------:R-:W-:Y:S02]  /*2840*/  FADD.FTZ R153, R120, R153 ;  /* 0x0000009978997221 */ /* 0x000fe40000010000 */
[----:B------:R-:W-:Y:S01]  /*2850*/  FFMA.FTZ R20, R118, R120, R20 ;  /* 0x0000007876147223 */ /* 0x000fe20000010014 */
[----:B------:R-:W-:Y:S02]  /*2860*/  FMUL.FTZ R85, R87, R84 ;  /* 0x0000005457557220 */ /* 0x000fe40000410000 */
[----:B------:R-:W4:Y:S02]  /*2870*/  LDL R87, [R1+0x80] ;  /* 0x0000800001577983 */ /* 0x000f240000100800 */
[----:B------:R-:W-:Y:S02]  /*2880*/  FFMA.FTZ R120, R86, R120, R85 ;  /* 0x0000007856787223 */ /* 0x000fe40000010055 */
[----:B0-----:R-:W4:Y:S04]  /*2890*/  LDL R90, [R1+0x7c] ;  /* 0x00007c00015a7983 */ /* 0x001f280000100800 */
[----:B------:R-:W4:Y:S01]  /*28a0*/  LDL.LU R86, [R1+0x30] ;  /* 0x0000300001567983 */ /* 0x000f220000300800 */
[----:B-1----:R-:W-:-:S03]  /*28b0*/  @P1 IMAD.WIDE.U32 R128, R185, 0x20, R128 ;  /* 0x00000020b9801825 */ /* 0x002fc600078e0080 */
[----:B------:R-:W4:Y:S01]  /*28c0*/  LDL.LU R94, [R1+0x2c] ;  /* 0x00002c00015e7983 */ /* 0x000f220000300800 */
[----:B------:R-:W-:-:S03]  /*28d0*/  @P1 IMAD.WIDE.U32 R130, R184, 0x20, R130 ;  /* 0x00000020b8821825 */ /* 0x000fc600078e0082 */
[----:B------:R-:W5:Y:S01]  /*28e0*/  @P1 LDG.E.128 R48, desc[UR16][R128.64] ;  /* 0x0000001080301981 */ /* 0x000f62000c1e1d00 */
[----:B------:R-:W-:-:S03]  /*28f0*/  IMAD.WIDE.U32 R140, R2, 0x20, R140 ;  /* 0x00000020028c7825 */ /* 0x000fc600078e008c */
[----:B------:R0:W5:Y:S04]  /*2900*/  @P1 LDG.E.128 R52, desc[UR16][R128.64+0x10] ;  /* 0x0000101080341981 */ /* 0x000168000c1e1d00 */
[----:B------:R-:W5:Y:S04]  /*2910*/  @P1 LDG.E.128 R56, desc[UR16][R130.64] ;  /* 0x0000001082381981 */ /* 0x000f68000c1e1d00 */
[----:B------:R1:W5:Y:S01]  /*2920*/  @P1 LDG.E.128 R60, desc[UR16][R130.64+0x10] ;  /* 0x00001010823c1981 */ /* 0x000362000c1e1d00 */
[----:B------:R-:W-:-:S03]  /*2930*/  FFMA.FTZ R235, R118, R84, R235 ;  /* 0x0000005476eb7223 */ /* 0x000fc600000100eb */
[----:B------:R-:W4:Y:S01]  /*2940*/  LDG.E.128 R128, desc[UR16][R140.64] ;  /* 0x000000108c807981 */ /* 0x000f22000c1e1d00 */
[C---:B------:R-:W-:Y:S01]  /*2950*/  FADD.FTZ R121, -R189.reuse, R126 ;  /* 0x0000007ebd797221 */ /* 0x040fe20000010100 */
[----:B--2---:R-:W-:Y:S01]  /*2960*/  FADD.FTZ R11, R84, R11 ;  /* 0x0000000b540b7221 */ /* 0x004fe20000010000 */
[----:B------:R-:W-:Y:S02]  /*2970*/  HADD2.F32 R84, -RZ, R119.H0_H0 ;  /* 0x20000077ff547230 */ /* 0x000fe40000004100 */
[----:B------:R-:W-:Y:S01]  /*2980*/  FADD.FTZ R124, -R189, R127 ;  /* 0x0000007fbd7c7221 */ /* 0x000fe20000010100 */
[----:B------:R-:W-:Y:S01]  /*2990*/  HADD2.F32 R122, -RZ, R123.H0_H0 ;  /* 0x2000007bff7a7230 */ /* 0x000fe20000004100 */
[----:B------:R-:W2:Y:S04]  /*29a0*/  LDG.E.128 R140, desc[UR16][R140.64+0x10] ;  /* 0x000010108c8c7981 */ /* 0x000ea8000c1e1d00 */
[----:B------:R0:W-:Y:S01]  /*29b0*/  STL [R1+0x38], R11 ;  /* 0x0000380b01007387 */ /* 0x0001e20000100800 */
[----:B---3--:R-:W-:Y:S01]  /*29c0*/  FMUL.FTZ R85, R10, R84 ;  /* 0x000000540a557220 */ /* 0x008fe20000410000 */
[----:B------:R-:W-:-:S02]  /*29d0*/  FMUL.FTZ R121, R121, UR10 ;  /* 0x0000000a79797c20 */ /* 0x000fc40008410000 */
[----:B------:R-:W3:Y:S04]  /*29e0*/  LDL R10, [R1+0x78] ;  /* 0x00007800010a7983 */ /* 0x000ee80000100800 */
[----:B0-----:R-:W2:Y:S01]  /*29f0*/  LDL R11, [R1+0x74] ;  /* 0x00007400010b7983 */ /* 0x001ea20000100800 */
[----:B------:R-:W-:Y:S02]  /*2a00*/  HADD2.F32 R119, -RZ, R119.H1_H1 ;  /* 0x30000077ff777230 */ /* 0x000fe40000004100 */
[----:B------:R-:W-:Y:S01]  /*2a10*/  FADD.FTZ R152, R122, R152 ;  /* 0x000000987a987221 */ /* 0x000fe20000010000 */
[----:B------:R-:W3:Y:S01]  /*2a20*/  LDL R93, [R1+0x6c] ;  /* 0x00006c00015d7983 */ /* 0x000ee20000100800 */
[-C--:B------:R-:W-:Y:S01]  /*2a30*/  FFMA.FTZ R19, R121, R122.reuse, R19 ;  /* 0x0000007a79137223 */ /* 0x080fe20000010013 */
[----:B----4-:R-:W-:Y:S01]  /*2a40*/  FFMA.FTZ R122, R92, R122, R85 ;  /* 0x0000007a5c7a7223 */ /* 0x010fe20000010055 */
[----:B------:R-:W-:Y:S01]  /*2a50*/  FADD.FTZ R91, R84, R91 ;  /* 0x0000005b545b7221 */ /* 0x000fe20000010000 */
[----:B------:R-:W4:Y:S01]  /*2a60*/  LDL R92, [R1+0x70] ;  /* 0x00007000015c7983 */ /* 0x000f220000100800 */
[----:B------:R-:W-:-:S03]  /*2a70*/  HADD2.F32 R123, -RZ, R123.H1_H1 ;  /* 0x3000007bff7b7230 */ /* 0x000fc60000004100 */
[----:B------:R0:W-:Y:S01]  /*2a80*/  STL [R1+0x34], R91 ;  /* 0x0000345b01007387 */ /* 0x0001e20000100800 */
[----:B------:R-:W-:-:S03]  /*2a90*/  FFMA.FTZ R236, R121, R84, R236 ;  /* 0x0000005479ec7223 */ /* 0x000fc600000100ec */
[----:B0-----:R-:W4:Y:S01]  /*2aa0*/  LDL.LU R91, [R1+0x28] ;  /* 0x00002800015b7983 */ /* 0x001f220000300800 */
[----:B------:R-:W-:-:S03]  /*2ab0*/  FMUL.FTZ R125, R90, R119 ;  /* 0x000000775a7d7220 */ /* 0x000fc60000410000 */
[----:B------:R-:W4:Y:S01]  /*2ac0*/  LDL.LU R90, [R1+0x24] ;  /* 0x00002400015a7983 */ /* 0x000f220000300800 */
[----:B------:R-:W-:Y:S01]  /*2ad0*/  FADD.FTZ R86, R119, R86 ;  /* 0x0000005677567221 */ /* 0x000fe20000010000 */
[-C--:B------:R-:W-:Y:S02]  /*2ae0*/  FFMA.FTZ R125, R87, R123.reuse, R125 ;  /* 0x0000007b577d7223 */ /* 0x080fe4000001007d */
[----:B------:R-:W4:Y:S04]  /*2af0*/  LDL R87, [R1+0x64] ;  /* 0x0000640001577983 */ /* 0x000f280000100800 */
[----:B------:R0:W-:Y:S01]  /*2b00*/  STL [R1+0x30], R86 ;  /* 0x0000305601007387 */ /* 0x0001e20000100800 */
[----:B------:R-:W-:Y:S02]  /*2b10*/  HADD2.F32 R84, -RZ, R132.H0_H0 ;  /* 0x20000084ff547230 */ /* 0x000fe40000004100 */
[----:B------:R-:W-:Y:S01]  /*2b20*/  FMUL.FTZ R124, R124, UR10 ;  /* 0x0000000a7c7c7c20 */ /* 0x000fe20008410000 */
[----:B0-----:R-:W4:Y:S02]  /*2b30*/  LDL R86, [R1+0x68] ;  /* 0x0000680001567983 */ /* 0x001f240000100800 */
[----:B------:R-:W-:Y:S01]  /*2b40*/  FADD.FTZ R94, R84, R94 ;  /* 0x0000005e545e7221 */ /* 0x000fe20000010000 */
[----:B------:R-:W-:Y:S01]  /*2b50*/  FADD.FTZ R151, R123, R151 ;  /* 0x000000977b977221 */ /* 0x000fe20000010000 */
[----:B------:R-:W-:-:S03]  /*2b60*/  FFMA.FTZ R18, R124, R123, R18 ;  /* 0x0000007b7c127223 */ /* 0x000fc60000010012 */
[----:B------:R-:W-:Y:S04]  /*2b70*/  STL [R1+0x2c], R94 ;  /* 0x00002c5e01007387 */ /* 0x000fe80000100800 */
[----:B------:R-:W4:Y:S01]  /*2b80*/  LDL.LU R85, [R1+0x20] ;  /* 0x0000200001557983 */ /* 0x000f220000300800 */
[----:B------:R-:W-:Y:S01]  /*2b90*/  FADD.FTZ R123, -R189, R128 ;  /* 0x00000080bd7b7221 */ /* 0x000fe20000010100 */
[----:B------:R-:W-:-:S03]  /*2ba0*/  FFMA.FTZ R237, R124, R119, R237 ;  /* 0x000000777ced7223 */ /* 0x000fc600000100ed */
[----:B------:R-:W-:Y:S01]  /*2bb0*/  FMUL.FTZ R123, R123, UR10 ;  /* 0x0000000a7b7b7c20 */ /* 0x000fe20008410000 */
[----:B------:R-:W-:-:S03]  /*2bc0*/  HADD2.F32 R119, -RZ, R136.H0_H0 ;  /* 0x20000088ff777230 */ /* 0x000fc60000004100 */
[-C--:B------:R-:W-:Y:S02]  /*2bd0*/  FFMA.FTZ R238, R123, R84.reuse, R238 ;  /* 0x000000547bee7223 */ /* 0x080fe400000100ee */
[----:B------:R-:W-:Y:S01]  /*2be0*/  FADD.FTZ R150, R119, R150 ;  /* 0x0000009677967221 */ /* 0x000fe20000010000 */
[-C--:B------:R-:W-:Y:S01]  /*2bf0*/  FFMA.FTZ R17, R123, R119.reuse, R17 ;  /* 0x000000777b117223 */ /* 0x080fe20000010011 */
[----:B--2---:R-:W-:Y:S02]  /*2c00*/  FMUL.FTZ R84, R11, R84 ;  /* 0x000000540b547220 */ /* 0x004fe40000410000 */
[----:B------:R-:W2:Y:S02]  /*2c10*/  LDL R11, [R1+0x5c] ;  /* 0x00005c00010b7983 */ /* 0x000ea40000100800 */
[----:B---3--:R-:W-:Y:S02]  /*2c20*/  FFMA.FTZ R119, R10, R119, R84 ;  /* 0x000000770a777223 */ /* 0x008fe40000010054 */
[----:B------:R-:W3:Y:S01]  /*2c30*/  LDL R10, [R1+0x60] ;  /* 0x00006000010a7983 */ /* 0x000ee20000100800 */
[----:B------:R-:W-:Y:S01]  /*2c40*/  FADD.FTZ R126, -R189, R129 ;  /* 0x00000081bd7e7221 */ /* 0x000fe20000010100 */
[----:B------:R-:W-:-:S02]  /*2c50*/  HADD2.F32 R132, -RZ, R132.H1_H1 ;  /* 0x30000084ff847230 */ /* 0x000fc40000004100 */
[----:B------:R-:W-:Y:S02]  /*2c60*/  HADD2.F32 R127, -RZ, R136.H1_H1 ;  /* 0x30000088ff7f7230 */ /* 0x000fe40000004100 */
[----:B------:R-:W-:Y:S01]  /*2c70*/  FMUL.FTZ R126, R126, UR10 ;  /* 0x0000000a7e7e7c20 */ /* 0x000fe20008410000 */
[----:B------:R-:W-:Y:S01]  /*2c80*/  FMUL.FTZ R84, R93, R132 ;  /* 0x000000845d547220 */ /* 0x000fe20000410000 */
[----:B------:R-:W-:Y:S01]  /*2c90*/  FADD.FTZ R128, -R189, R130 ;  /* 0x00000082bd807221 */ /* 0x000fe20000010100 */
[----:B------:R-:W-:Y:S01]  /*2ca0*/  FADD.FTZ R149, R127, R149 ;  /* 0x000000957f957221 */ /* 0x000fe20000010000 */
[-C--:B------:R-:W-:Y:S01]  /*2cb0*/  FFMA.FTZ R16, R126, R127.reuse, R16 ;  /* 0x0000007f7e107223 */ /* 0x080fe20000010010 */
[----:B----4-:R-:W-:Y:S01]  /*2cc0*/  FFMA.FTZ R127, R92, R127, R84 ;  /* 0x0000007f5c7f7223 */ /* 0x010fe20000010054 */
[----:B------:R-:W-:Y:S02]  /*2cd0*/  HADD2.F32 R84, -RZ, R133.H0_H0 ;  /* 0x20000085ff547230 */ /* 0x000fe40000004100 */
[----:B------:R-:W-:Y:S01]  /*2ce0*/  FMUL.FTZ R128, R128, UR10 ;  /* 0x0000000a80807c20 */ /* 0x000fe20008410000 */
[----:B------:R-:W-:-:S03]  /*2cf0*/  HADD2.F32 R129, -RZ, R137.H0_H0 ;  /* 0x20000089ff817230 */ /* 0x000fc60000004100 */
[CC--:B------:R-:W-:Y:S02]  /*2d00*/  FFMA.FTZ R240, R128.reuse, R84.reuse, R240 ;  /* 0x0000005480f07223 */ /* 0x0c0fe400000100f0 */
[----:B------:R-:W-:Y:S01]  /*2d10*/  FADD.FTZ R148, R129, R148 ;  /* 0x0000009481947221 */ /* 0x000fe20000010000 */
[----:B------:R-:W-:Y:S01]  /*2d20*/  FFMA.FTZ R15, R128, R129, R15 ;  /* 0x00000081800f7223 */ /* 0x000fe2000001000f */
[----:B------:R-:W-:Y:S01]  /*2d30*/  FADD.FTZ R90, R84, R90 ;  /* 0x0000005a545a7221 */ /* 0x000fe20000010000 */
[----:B------:R-:W-:Y:S01]  /*2d40*/  FMUL.FTZ R84, R87, R84 ;  /* 0x0000005457547220 */ /* 0x000fe20000410000 */
[----:B------:R-:W-:-:S03]  /*2d50*/  HADD2.F32 R133, -RZ, R133.H1_H1 ;  /* 0x30000085ff857230 */ /* 0x000fc60000004100 */
[----:B------:R-:W-:Y:S01]  /*2d60*/  FFMA.FTZ R129, R86, R129, R84 ;  /* 0x0000008156817223 */ /* 0x000fe20000010054 */
[----:B------:R-:W-:-:S04]  /*2d70*/  FADD.FTZ R84, RZ, R187 ;  /* 0x000000bbff547221 */ /* 0x000fc80000010000 */
[----:B------:R-:W-:-:S04]  /*2d80*/  FADD.FTZ R84, R188, R84 ;  /* 0x00000054bc547221 */ /* 0x000fc80000010000 */
[----:B------:R-:W-:Y:S01]  /*2d90*/  FADD.FTZ R84, R191, R84 ;  /* 0x00000054bf547221 */ /* 0x000fe20000010000 */
[----:B------:R-:W-:Y:S01]  /*2da0*/  FADD.FTZ R91, R132, R91 ;  /* 0x0000005b845b7221 */ /* 0x000fe20000010000 */
[----:B-1----:R-:W-:Y:S02]  /*2db0*/  FADD.FTZ R130, -R189, R131 ;  /* 0x00000083bd827221 */ /* 0x002fe40000010100 */
[----:B------:R-:W-:Y:S01]  /*2dc0*/  FADD.FTZ R84, R89, R84 ;  /* 0x0000005459547221 */ /* 0x000fe20000010000 */
[----:B------:R-:W-:Y:S01]  /*2dd0*/  FADD.FTZ R85, R133, R85 ;  /* 0x0000005585557221 */ /* 0x000fe20000010000 */
[----:B------:R-:W-:Y:S01]  /*2de0*/  STL [R1+0x28], R91 ;  /* 0x0000285b01007387 */ /* 0x000fe20000100800 */
[----:B------:R-:W-:Y:S01]  /*2df0*/  FMUL.FTZ R130, R130, UR10 ;  /* 0x0000000a82827c20 */ /* 0x000fe20008410000 */
[----:B------:R-:W-:Y:S02]  /*2e00*/  FADD.FTZ R84, R193, R84 ;  /* 0x00000054c1547221 */ /* 0x000fe40000010000 */
[----:B------:R-:W-:Y:S01]  /*2e10*/  STL [R1+0x24], R90 ;  /* 0x0000245a01007387 */ /* 0x000fe20000100800 */
[----:B------:R-:W-:-:S02]  /*2e20*/  HADD2.F32 R131, -RZ, R137.H1_H1 ;  /* 0x30000089ff837230 */ /* 0x000fc40000004100 */
[----:B------:R-:W-:Y:S01]  /*2e30*/  FFMA.FTZ R248, R130, R133, R248 ;  /* 0x0000008582f87223 */ /* 0x000fe200000100f8 */
[----:B------:R0:W-:Y:S01]  /*2e40*/  STL [R1+0x20], R85 ;  /* 0x0000205501007387 */ /* 0x0001e20000100800 */
[----:B------:R-:W-:Y:S01]  /*2e50*/  FFMA.FTZ R239, R126, R132, R239 ;  /* 0x000000847eef7223 */ /* 0x000fe200000100ef */
[----:B------:R-:W-:Y:S01]  /*2e60*/  FADD.FTZ R183, R131, R183 ;  /* 0x000000b783b77221 */ /* 0x000fe20000010000 */
[----:B------:R-:W-:Y:S01]  /*2e70*/  FFMA.FTZ R14, R130, R131, R14 ;  /* 0x00000083820e7223 */ /* 0x000fe2000001000e */
[----:B------:R-:W4:Y:S01]  /*2e80*/  LDL R132, [R1+0x54] ;  /* 0x0000540001847983 */ /* 0x000f220000100800 */
[----:B------:R-:W-:Y:S02]  /*2e90*/  HADD2.F32 R87, -RZ, R138.H0_H0 ;  /* 0x2000008aff577230 */ /* 0x000fe40000004100 */
[----:B------:R-:W-:Y:S02]  /*2ea0*/  HADD2.F32 R245, -RZ, R134.H1_H1 ;  /* 0x30000086fff57230 */ /* 0x000fe40000004100 */
[C---:B------:R-:W-:Y:S01]  /*2eb0*/  FADD.FTZ R136, -R189.reuse, R140 ;  /* 0x0000008cbd887221 */ /* 0x040fe20000010100 */
[----:B------:R-:W-:Y:S01]  /*2ec0*/  FADD.FTZ R143, -R189, R143 ;  /* 0x0000008fbd8f7221 */ /* 0x000fe20000010100 */
[----:B0-----:R-:W-:Y:S01]  /*2ed0*/  FADD.FTZ R85, R197, R84 ;  /* 0x00000054c5557221 */ /* 0x001fe20000010000 */
[----:B------:R-:W0:Y:S03]  /*2ee0*/  LDC.64 R90, c[0x0][0x3b0] ;  /* 0x0000ec00ff5a7b82 */ /* 0x000e260000000a00 */
[----:B------:R-:W-:Y:S01]  /*2ef0*/  FADD.FTZ R86, R199, R85 ;  /* 0x00000055c7567221 */ /* 0x000fe20000010000 */
[----:B------:R-:W-:-:S04]  /*2f00*/  FFMA.FTZ R85, R0, R187, RZ ;  /* 0x000000bb00557223 */ /* 0x000fc800000100ff */
        /* <DEDUP_REMOVED lines=33> */
[----:B------:R-:W-:-:S03]  /*3120*/  HADD2.F32 R85, -RZ, R138.H1_H1 ;  /* 0x3000008aff557230 */ /* 0x000fc60000004100 */
[----:B------:R-:W-:Y:S01]  /*3130*/  FFMA.FTZ R138, R113, R112, R86 ;  /* 0x00000070718a7223 */ /* 0x000fe20000010056 */
[----:B------:R-:W-:Y:S02]  /*3140*/  HADD2.F32 R86, -RZ, R134.H0_H0 ;  /* 0x20000086ff567230 */ /* 0x000fe40000004100 */
[----:B------:R-:W4:Y:S01]  /*3150*/  LDL R134, [R1+0x44] ;  /* 0x0000440001867983 */ /* 0x000f220000100800 */
[C---:B------:R-:W-:Y:S01]  /*3160*/  FADD.FTZ R137, -R189.reuse, R141 ;  /* 0x0000008dbd897221 */ /* 0x040fe20000010100 */
[----:B------:R-:W-:Y:S01]  /*3170*/  FADD.FTZ R84, -R189, R142 ;  /* 0x0000008ebd547221 */ /* 0x000fe20000010100 */
[--C-:B------:R-:W-:Y:S02]  /*3180*/  HADD2.F32 R141, -RZ, R135.reuse.H0_H0 ;  /* 0x20000087ff8d7230 */ /* 0x100fe40000004100 */
[----:B------:R-:W-:Y:S02]  /*3190*/  HADD2.F32 R142, -RZ, R135.H1_H1 ;  /* 0x30000087ff8e7230 */ /* 0x000fe40000004100 */
[----:B------:R-:W4:Y:S01]  /*31a0*/  LDL R135, [R1+0x48] ;  /* 0x0000480001877983 */ /* 0x000f220000100800 */
[----:B------:R-:W-:-:S02]  /*31b0*/  HADD2.F32 R189, -RZ, R139.H0_H0 ;  /* 0x2000008bffbd7230 */ /* 0x000fc40000004100 */
[----:B------:R-:W-:Y:S02]  /*31c0*/  HADD2.F32 R140, -RZ, R139.H1_H1 ;  /* 0x3000008bff8c7230 */ /* 0x000fe40000004100 */
[----:B------:R-:W4:Y:S01]  /*31d0*/  LDL R139, [R1+0x40] ;  /* 0x00004000018b7983 */ /* 0x000f220000100800 */
[----:B--2---:R-:W-:-:S03]  /*31e0*/  FMUL.FTZ R133, R11, R133 ;  /* 0x000000850b857220 */ /* 0x004fc60000410000 */
[----:B------:R-:W2:Y:S01]  /*31f0*/  LDL R11, [R1+0x58] ;  /* 0x00005800010b7983 */ /* 0x000ea20000100800 */
[----:B---3--:R-:W-:-:S03]  /*3200*/  FFMA.FTZ R131, R10, R131, R133 ;  /* 0x000000830a837223 */ /* 0x008fc60000010085 */
[----:B------:R-:W3:Y:S04]  /*3210*/  LDL R133, [R1+0x4c] ;  /* 0x00004c0001857983 */ /* 0x000ee80000100800 */
[----:B------:R-:W3:Y:S01]  /*3220*/  LDL R10, [R1+0x50] ;  /* 0x00005000010a7983 */ /* 0x000ee20000100800 */
[----:B0-----:R-:W-:-:S04]  /*3230*/  IMAD.WIDE.U32 R96, R186, 0x8, R90 ;  /* 0x00000008ba607825 */ /* 0x001fc800078e005a */
[--C-:B------:R-:W-:Y:S02]  /*3240*/  IMAD.WIDE.U32 R94, R185, 0x8, R90.reuse ;  /* 0x00000008b95e7825 */ /* 0x100fe400078e005a */
[----:B------:R-:W5:Y:S02]  /*3250*/  LDG.E.64 R96, desc[UR16][R96.64] ;  /* 0x0000001060607981 */ /* 0x000f64000c1e1b00 */
[--C-:B------:R-:W-:Y:S02]  /*3260*/  IMAD.WIDE.U32 R92, R184, 0x8, R90.reuse ;  /* 0x00000008b85c7825 */ /* 0x100fe400078e005a */
[----:B------:R-:W5:Y:S02]  /*3270*/  LDG.E.64 R94, desc[UR16][R94.64] ;  /* 0x000000105e5e7981 */ /* 0x000f64000c1e1b00 */
[----:B------:R-:W-:Y:S02]  /*3280*/  IMAD.WIDE.U32 R90, R2, 0x8, R90 ;  /* 0x00000008025a7825 */ /* 0x000fe400078e005a */
[----:B------:R-:W5:Y:S04]  /*3290*/  LDG.E.64 R92, desc[UR16][R92.64] ;  /* 0x000000105c5c7981 */ /* 0x000f68000c1e1b00 */
[----:B------:R-:W5:Y:S01]  /*32a0*/  LDG.E.64 R90, desc[UR16][R90.64] ;  /* 0x000000105a5a7981 */ /* 0x000f62000c1e1b00 */
[----:B------:R-:W-:Y:S01]  /*32b0*/  FFMA.FTZ R138, R114, R115, R138 ;  /* 0x00000073728a7223 */ /* 0x000fe2000001008a */
[----:B----4-:R-:W-:-:S03]  /*32c0*/  FMUL.FTZ R132, R132, R86 ;  /* 0x0000005684847220 */ /* 0x010fc60000410000 */
        /* <DEDUP_REMOVED lines=12> */
[----:B------:R-:W-:-:S03]  /*3390*/  FMUL.FTZ R136, R136, UR10 ;  /* 0x0000000a88887c20 */ /* 0x000fc60008410000 */
[----:B------:R-:W-:Y:S01]  /*33a0*/  FFMA.FTZ R138, R130, R131, R138 ;  /* 0x00000083828a7223 */ /* 0x000fe2000001008a */
[----:B------:R-:W-:Y:S01]  /*33b0*/  FMUL.FTZ R137, R137, UR10 ;  /* 0x0000000a89897c20 */ /* 0x000fe20008410000 */
[----:B------:R-:W-:Y:S01]  /*33c0*/  FADD.FTZ R147, R87, R147 ;  /* 0x0000009357937221 */ /* 0x000fe20000010000 */
[----:B------:R-:W-:Y:S01]  /*33d0*/  FFMA.FTZ R13, R136, R87, R13 ;  /* 0x00000057880d7223 */ /* 0x000fe2000001000d */
[----:B------:R-:W-:-:S04]  /*33e0*/  FMUL.FTZ R134, R134, R141 ;  /* 0x0000008d86867220 */ /* 0x000fc80000410000 */
[----:B------:R-:W-:Y:S01]  /*33f0*/  FFMA.FTZ R134, R135, R189, R134 ;  /* 0x000000bd87867223 */ /* 0x000fe20000010086 */
[----:B------:R-:W-:-:S04]  /*3400*/  FMUL.FTZ R135, R247, R142 ;  /* 0x0000008ef7877220 */ /* 0x000fc80000410000 */
[----:B------:R-:W-:Y:S01]  /*3410*/  FFMA.FTZ R135, R139, R140, R135 ;  /* 0x0000008c8b877223 */ /* 0x000fe20000010087 */
[----:B--2---:R-:W-:Y:S02]  /*3420*/  FFMA.FTZ R132, R11, R87, R132 ;  /* 0x000000570b847223 */ /* 0x004fe40000010084 */
[----:B------:R0:W5:Y:S01]  /*3430*/  LDL.LU R11, [R1+0x140] ;  /* 0x00014000010b7983 */ /* 0x0001620000300800 */
[----:B---3--:R-:W-:-:S04]  /*3440*/  FMUL.FTZ R133, R133, R245 ;  /* 0x000000f585857220 */ /* 0x008fc80000410000 */
[----:B------:R-:W-:Y:S02]  /*3450*/  FFMA.FTZ R133, R10, R85, R133 ;  /* 0x000000550a857223 */ /* 0x000fe40000010085 */
[----:B------:R0:W5:Y:S01]  /*3460*/  LDL.LU R10, [R1+0x13c] ;  /* 0x00013c00010a7983 */ /* 0x0001620000300800 */
[----:B------:R-:W-:Y:S01]  /*3470*/  FADD.FTZ R246, R246, R132 ;  /* 0x00000084f6f67221 */ /* 0x000fe20000010000 */
[----:B------:R-:W-:-:S03]  /*3480*/  FFMA.FTZ R139, R136, R132, R138 ;  /* 0x00000084888b7223 */ /* 0x000fc6000001008a */
[----:B------:R-:W-:Y:S01]  /*3490*/  FADD.FTZ R246, R246, R133 ;  /* 0x00000085f6f67221 */ /* 0x000fe20000010000 */
[----:B------:R-:W-:Y:S01]  /*34a0*/  FMUL.FTZ R138, R84, UR10 ;  /* 0x0000000a548a7c20 */ /* 0x000fe20008410000 */
[----:B------:R-:W-:Y:S02]  /*34b0*/  FFMA.FTZ R84, R137, R133, R139 ;  /* 0x0000008589547223 */ /* 0x000fe4000001008b */
[----:B------:R-:W-:Y:S01]  /*34c0*/  FADD.FTZ R246, R246, R134 ;  /* 0x00000086f6f67221 */ /* 0x000fe20000010000 */
[----:B------:R-:W-:Y:S01]  /*34d0*/  FMUL.FTZ R139, R143, UR10 ;  /* 0x0000000a8f8b7c20 */ /* 0x000fe20008410000 */
[----:B------:R-:W-:Y:S02]  /*34e0*/  FFMA.FTZ R84, R138, R134, R84 ;  /* 0x000000868a547223 */ /* 0x000fe40000010054 */
[----:B------:R-:W-:Y:S02]  /*34f0*/  FADD.FTZ R246, R246, R135 ;  /* 0x00000087f6f67221 */ /* 0x000fe40000010000 */
[----:B------:R-:W-:-:S03]  /*3500*/  FFMA.FTZ R84, R139, R135, R84 ;  /* 0x000000878b547223 */ /* 0x000fc60000010054 */
        /* <DEDUP_REMOVED lines=12> */
[----:B------:R-:W1:Y:S01]  /*35d0*/  SHFL.DOWN PT, R143, R87, 0x2, 0x1f ;  /* 0x08401f00578f7f89 */ /* 0x000e6200000e0000 */
[----:B------:R-:W-:Y:S01]  /*35e0*/  FADD.FTZ R3, R85, R3 ;  /* 0x0000000355037221 */ /* 0x000fe20000010000 */
[----:B------:R-:W-:Y:S01]  /*35f0*/  FFMA.FTZ R12, R137, R85, R12 ;  /* 0x00000055890c7223 */ /* 0x000fe2000001000c */
        /* <DEDUP_REMOVED lines=19> */
.L_x_2715:
[----:B------:R-:W-:Y:S05]  /*3730*/  BSYNC.RECONVERGENT B0 ;  /* 0x0000000000007941 */ /* 0x000fea0003800200 */
.L_x_2714:
[----:B0-----:R-:W2:Y:S04]  /*3740*/  LDL.LU R84, [R1+0x1c] ;  /* 0x00001c0001547983 */ /* 0x001ea80000300800 */
[----:B------:R-:W3:Y:S01]  /*3750*/  LDL.LU R143, [R1+0x18] ;  /* 0x00001800018f7983 */ /* 0x000ee20000300800 */
[----:B------:R-:W0:Y:S01]  /*3760*/  S2UR UR6, SR_CgaCtaId ;  /* 0x00000000000679c3 */ /* 0x000e220000008800 */
[----:B------:R-:W-:Y:S01]  /*3770*/  UMOV UR5, 0x400 ;  /* 0x0000040000057882 */ /* 0x000fe20000000000 */
[----:B------:R-:W-:Y:S01]  /*3780*/  FFMA.FTZ R249, R136, R86, R249 ;  /* 0x0000005688f97223 */ /* 0x000fe200000100f9 */
[----:B-----5:R-:W-:Y:S01]  /*3790*/  FADD.FTZ R11, R189, R11 ;  /* 0x0000000bbd0b7221 */ /* 0x020fe20000010000 */
[----:B------:R-:W-:Y:S01]  /*37a0*/  FFMA.FTZ R146, R138, R189, R146 ;  /* 0x000000bd8a927223 */ /* 0x000fe20000010092 */
[----:B------:R-:W-:Y:S01]  /*37b0*/  FFMA.FTZ R250, R137, R245, R250 ;  /* 0x000000f589fa7223 */ /* 0x000fe200000100fa */
[----:B0-----:R-:W-:-:S04]  /*37c0*/  ULEA UR5, UR6, UR5, 0x18 ;  /* 0x0000000506057291 */ /* 0x001fc8000f8ec0ff */
[----:B------:R-:W-:Y:S02]  /*37d0*/  UIADD3 UR6, UPT, UPT, UR5, 0x8040, URZ ;  /* 0x0000804005067890 */ /* 0x000fe4000fffe0ff */
[----:B------:R-:W-:Y:S01]  /*37e0*/  @!UP1 UIADD3 UR6, UPT, UPT, UR5, 0x8000, URZ ;  /* 0x0000800005069890 */ /* 0x000fe2000fffe0ff */
[----:B------:R-:W-:Y:S01]  /*37f0*/  BAR.SYNC.DEFER_BLOCKING 0x0 ;  /* 0x0000000000007b1d */ /* 0x000fe20000010000 */
[----:B------:R-:W-:Y:S01]  /*3800*/  FADD.FTZ R10, R140, R10 ;  /* 0x0000000a8c0a7221 */ /* 0x000fe20000010000 */
[----:B------:R-:W-:Y:S01]  /*3810*/  FFMA.FTZ R145, R139, R140, R145 ;  /* 0x0000008c8b917223 */ /* 0x000fe20000010091 */
[----:B--2---:R-:W-:Y:S01]  /*3820*/  FADD.FTZ R84, R86, R84 ;  /* 0x0000005456547221 */ /* 0x004fe20000010000 */
[----:B---3--:R-:W-:-:S04]  /*3830*/  FADD.FTZ R143, R245, R143 ;  /* 0x0000008ff58f7221 */ /* 0x008fc80000010000 */
[----:B------:R-:W-:Y:S04]  /*3840*/  STL [R1+0x1c], R84 ;  /* 0x00001c5401007387 */ /* 0x000fe80000100800 */
[----:B------:R-:W0:Y:S01]  /*3850*/  LDS.128 R84, [UR6] ;  /* 0x00000006ff547984 */ /* 0x000e220008000c00 */
[----:B------:R-:W-:Y:S02]  /*3860*/  UIADD3 UR6, UPT, UPT, UR5, 0x8050, URZ ;  /* 0x0000805005067890 */ /* 0x000fe4000fffe0ff */
[----:B------:R-:W-:Y:S01]  /*3870*/  @!UP1 UIADD3 UR6, UPT, UPT, UR5, 0x8010, URZ ;  /* 0x0000801005069890 */ /* 0x000fe2000fffe0ff */
[----:B------:R1:W-:Y:S01]  /*3880*/  STL [R1+0x18], R143 ;  /* 0x0000188f01007387 */ /* 0x0003e20000100800 */
[----:B0-----:R-:W-:Y:S01]  /*3890*/  FADD.FTZ R84, RZ, R84 ;  /* 0x00000054ff547221 */ /* 0x001fe20000010000 */
[----:B------:R-:W-:-:S03]  /*38a0*/  FADD.FTZ R85, RZ, R85 ;  /* 0x00000055ff557221 */ /* 0x000fc60000010000 */
[----:B-1----:R-:W-:Y:S01]  /*38b0*/  FADD.FTZ R143, R86, R84 ;  /* 0x00000054568f7221 */ /* 0x002fe20000010000 */
        /* <DEDUP_REMOVED lines=17> */
[----:B------:R-:W2:Y:S02]  /*39d0*/  LDL.LU R189, [R1] ;  /* 0x0000000001bd7983 */ /* 0x000ea40000300800 */
[----:B------:R-:W-:Y:S02]  /*39e0*/  FADD.FTZ R85, R87, R85 ;  /* 0x0000005557557221 */ /* 0x000fe40000010000 */
[----:B------:R-:W3:Y:S01]  /*39f0*/  LDL.LU R140, [R1+0x4] ;  /* 0x00000400018c7983 */ /* 0x000ee20000300800 */
[----:B------:R-:W-:Y:S01]  /*3a00*/  UISETP.NE.U32.AND UP0, UPT, UR24, URZ, UPT ;  /* 0x000000ff1800728c */ /* 0x000fe2000bf05070 */
[----:B------:R-:W-:Y:S01]  /*3a10*/  FMUL.FTZ R85, R85, UR26 ;  /* 0x0000001a55557c20 */ /* 0x000fe20008410000 */
[----:B------:R-:W-:Y:S01]  /*3a20*/  FADD.FTZ R84, R143, R84 ;  /* 0x000000548f547221 */ /* 0x000fe20000010000 */
[----:B------:R-:W-:Y:S01]  /*3a30*/  FFMA.FTZ R251, R138, R141, R251 ;  /* 0x0000008d8afb7223 */ /* 0x000fe200000100fb */
[----:B------:R-:W-:Y:S01]  /*3a40*/  UISETP.NE.AND.EX UP0, UPT, UR25, URZ, UPT, UP0 ;  /* 0x000000ff1900728c */ /* 0x000fe2000bf05300 */
[----:B------:R-:W-:Y:S01]  /*3a50*/  FFMA.FTZ R252, R139, R142, R252 ;  /* 0x0000008e8bfc7223 */ /* 0x000fe200000100fc */
[----:B------:R-:W-:Y:S01]  /*3a60*/  FADD.FTZ R84, R86, R84 ;  /* 0x0000005456547221 */ /* 0x000fe20000010000 */
[----:B------:R-:W-:Y:S01]  /*3a70*/  R2UR UR11, R85 ;  /* 0x00000000550b72ca */ /* 0x000fe200000e0000 */
[----:B------:R-:W-:-:S02]  /*3a80*/  UIADD3 UR4, UPT, UPT, UR4, UR22, URZ ;  /* 0x0000001604047290 */ /* 0x000fc4000fffe0ff */
[----:B------:R-:W-:Y:S02]  /*3a90*/  FMUL.FTZ R84, R84, UR26 ;  /* 0x0000001a54547c20 */ /* 0x000fe40008410000 */
[----:B------:R-:W-:Y:S01]  /*3aa0*/  UISETP.GE.AND UP2, UPT, UR4, UR23, UPT ;  /* 0x000000170400728c */ /* 0x000fe2000bf46270 */
[----:B--2---:R-:W-:Y:S01]  /*3ab0*/  FADD.FTZ R189, R142, R189 ;  /* 0x000000bd8ebd7221 */ /* 0x004fe20000010000 */
[----:B---3--:R-:W-:Y:S01]  /*3ac0*/  FADD.FTZ R140, R141, R140 ;  /* 0x0000008c8d8c7221 */ /* 0x008fe20000010000 */
[----:B------:R-:W-:-:S04]  /*3ad0*/  FSEL R141, R84, RZ, !P3 ;  /* 0x000000ff548d7208 */ /* 0x000fc80005800000 */
[----:B------:R0:W-:Y:S04]  /*3ae0*/  STL [R1+0x4], R140 ;  /* 0x0000048c01007387 */ /* 0x0001e80000100800 */
[----:B------:R0:W-:Y:S01]  /*3af0*/  STL [R1], R189 ;  /* 0x000000bd01007387 */ /* 0x0001e20000100800 */
        /* <DEDUP_REMOVED lines=63> */
.L_x_2718:
        /* <DEDUP_REMOVED lines=32> */
[----:B------:R-:W-:Y:S01]  /*40f0*/  F2FP.F16.F32.PACK_AB R87, R87, R76 ;  /* 0x0000004c5757723e */ /* 0x000fe200000000ff */
[----:B------:R-:W-:Y:S01]  /*4100*/  FMUL.FTZ R76, R187, UR10 ;  /* 0x0000000abb4c7c20 */ /* 0x000fe20008410000 */
[----:B------:R-:W-:Y:S01]  /*4110*/  FSEL R0, R0, RZ, P6 ;  /* 0x000000ff00007208 */ /* 0x000fe20003000000 */
[----:B------:R-:W-:Y:S01]  /*4120*/  FMUL.FTZ R78, R78, UR10 ;  /* 0x0000000a4e4e7c20 */ /* 0x000fe20008410000 */
[----:B------:R-:W-:Y:S01]  /*4130*/  FMUL.FTZ R79, R79, UR10 ;  /* 0x0000000a4f4f7c20 */ /* 0x000fe20008410000 */
[----:B------:R-:W-:Y:S01]  /*4140*/  FMUL.FTZ R77, R77, UR10 ;  /* 0x0000000a4d4d7c20 */ /* 0x000fe20008410000 */
[----:B------:R-:W-:Y:S01]  /*4150*/  F2FP.F16.F32.PACK_AB R86, R0, R86 ;  /* 0x000000560056723e */ /* 0x000fe200000000ff */
        /* <DEDUP_REMOVED lines=15> */
.L_x_2717:
        /* <DEDUP_REMOVED lines=59> */
.L_x_2720:
        /* <DEDUP_REMOVED lines=13> */
[----:B------:R-:W-:Y:S01]  /*46d0*/  FFMA.FTZ R0, R0, UR11, R141 ;  /* 0x0000000b00007c23 */ /* 0x000fe2000801008d */
        /* <DEDUP_REMOVED lines=19> */
[----:B------:R-:W-:Y:S01]  /*4810*/  FFMA.FTZ R76, R187, UR10, R40 ;  /* 0x0000000abb4c7c23 */ /* 0x000fe20008010028 */
[----:B------:R-:W-:Y:S01]  /*4820*/  FSEL R0, R0, RZ, P6 ;  /* 0x000000ff00007208 */ /* 0x000fe20003000000 */
[----:B------:R-:W-:Y:S01]  /*4830*/  FFMA.FTZ R78, R78, UR10, R42 ;  /* 0x0000000a4e4e7c23 */ /* 0x000fe2000801002a */
[----:B------:R-:W-:Y:S01]  /*4840*/  FFMA.FTZ R79, R79, UR10, R43 ;  /* 0x0000000a4f4f7c23 */ /* 0x000fe2000801002b */
[----:B------:R-:W-:Y:S01]  /*4850*/  FFMA.FTZ R77, R77, UR10, R41 ;  /* 0x0000000a4d4d7c23 */ /* 0x000fe20008010029 */
        /* <DEDUP_REMOVED lines=16> */
.L_x_2716:
        /* <DEDUP_REMOVED lines=47> */
[C---:B------:R-:W-:Y:S02]  /*4c50*/  FSEL R86, R82.reuse, RZ, P5 ;  /* 0x000000ff52567208 */ /* 0x040fe40002800000 */
[----:B------:R-:W-:Y:S01]  /*4c60*/  F2FP.F16.F32.PACK_AB R83, R81, R83 ;  /* 0x000000535153723e */ /* 0x000fe200000000ff */
[----:B------:R-:W-:Y:S01]  /*4c70*/  FMUL.FTZ R81, R191, UR10 ;  /* 0x0000000abf517c20 */ /* 0x000fe20008410000 */
[----:B------:R-:W-:Y:S02]  /*4c80*/  FSEL R82, R82, RZ, P4 ;  /* 0x000000ff52527208 */ /* 0x000fe40002000000 */
[----:B------:R-:W-:Y:S01]  /*4c90*/  FSEL R0, R0, RZ, P3 ;  /* 0x000000ff00007208 */ /* 0x000fe20001800000 */
[----:B------:R-:W-:Y:S01]  /*4ca0*/  FMUL.FTZ R81, R81, UR7 ;  /* 0x0000000751517c20 */ /* 0x000fe20008410000 */
[----:B------:R-:W-:-:S02]  /*4cb0*/  LOP3.LUT P6, RZ, R96, 0xff0000, RZ, 0xc0, !PT ;  /* 0x00ff000060ff7812 */ /* 0x000fc400078cc0ff */
[----:B------:R-:W-:Y:S01]  /*4cc0*/  F2FP.F16.F32.PACK_AB R82, R0, R82 ;  /* 0x000000520052723e */ /* 0x000fe200000000ff */
[----:B------:R-:W-:Y:S01]  /*4cd0*/  FMUL.FTZ R0, R89, UR10 ;  /* 0x0000000a59007c20 */ /* 0x000fe20008410000 */
[----:B------:R-:W-:Y:S02]  /*4ce0*/  FSEL R85, R81, RZ, P6 ;  /* 0x000000ff51557208 */ /* 0x000fe40003000000 */
[----:B------:R-:W-:Y:S01]  /*4cf0*/  LOP3.LUT P6, RZ, R156, 0xff000000, RZ, 0xc0, !PT ;  /* 0xff0000009cff7812 */ /* 0x000fe200078cc0ff */
[----:B------:R-:W-:Y:S01]  /*4d00*/  FMUL.FTZ R0, R0, UR7 ;  /* 0x0000000700007c20 */ /* 0x000fe20008410000 */
[----:B------:R-:W-:Y:S02]  /*4d10*/  LOP3.LUT P2, RZ, R96, 0xff000000, RZ, 0xc0, !PT ;  /* 0xff00000060ff7812 */ /* 0x000fe4000784c0ff */
[----:B------:R-:W-:Y:S02]  /*4d20*/  LOP3.LUT P3, RZ, R156, 0xff0000, RZ, 0xc0, !PT ;  /* 0x00ff00009cff7812 */ /* 0x000fe4000786c0ff */
[----:B------:R-:W-:-:S02]  /*4d30*/  F2FP.F16.F32.PACK_AB R87, R87, R80 ;  /* 0x000000505757723e */ /* 0x000fc400000000ff */
[C---:B------:R-:W-:Y:S02]  /*4d40*/  FSEL R80, R0.reuse, RZ, P6 ;  /* 0x000000ff00507208 */ /* 0x040fe40003000000 */
[----:B------:R-:W-:Y:S02]  /*4d50*/  FSEL R81, R81, RZ, P3 ;  /* 0x000000ff51517208 */ /* 0x000fe40001800000 */
        /* <DEDUP_REMOVED lines=19> */
.L_x_2722:
        /* <DEDUP_REMOVED lines=26> */
[----:B------:R-:W-:Y:S01]  /*5030*/  F2FP.F16.F32.PACK_AB R87, R76, R87 ;  /* 0x000000574c57723e */ /* 0x000fe200000000ff */
        /* <DEDUP_REMOVED lines=9> */
[----:B------:R-:W-:Y:S01]  /*50d0*/  F2FP.F16.F32.PACK_AB R83, R80, R83 ;  /* 0x000000535053723e */ /* 0x000fe200000000ff */
        /* <DEDUP_REMOVED lines=13> */
[----:B------:R-:W-:-:S02]  /*51b0*/  LOP3.LUT P5, RZ, R156, 0xff000000, RZ, 0xc0, !PT ;  /* 0xff0000009cff7812 */ /* 0x000fc400078ac0ff */
[C---:B------:R-:W-:Y:S02]  /*51c0*/  LOP3.LUT P2, RZ, R96.reuse, 0xff0000, RZ, 0xc0, !PT ;  /* 0x00ff000060ff7812 */ /* 0x040fe4000784c0ff */
[----:B------:R-:W-:Y:S02]  /*51d0*/  LOP3.LUT P4, RZ, R96, 0xff000000, RZ, 0xc0, !PT ;  /* 0xff00000060ff7812 */ /* 0x000fe4000788c0ff */
[----:B------:R-:W-:Y:S02]  /*51e0*/  F2FP.F16.F32.PACK_AB R82, R80, R82 ;  /* 0x000000525052723e */ /* 0x000fe400000000ff */
[----:B------:R-:W-:Y:S02]  /*51f0*/  FSEL R80, R76, RZ, P5 ;  /* 0x000000ff4c507208 */ /* 0x000fe40002800000 */
[----:B------:R-:W-:Y:S02]  /*5200*/  LOP3.LUT P3, RZ, R156, 0xff0000, RZ, 0xc0, !PT ;  /* 0x00ff00009cff7812 */ /* 0x000fe4000786c0ff */
[----:B------:R-:W-:-:S02]  /*5210*/  FSEL R85, R81, RZ, P2 ;  /* 0x000000ff51557208 */ /* 0x000fc40001000000 */
        /* <DEDUP_REMOVED lines=15> */
[----:B------:R-:W-:Y:S02]  /*5310*/  F2FP.F16.F32.PACK_AB R80, R80, R88 ;  /* 0x000000585050723e */ /* 0x000fe400000000ff */
[----:B------:R-:W-:Y:S01]  /*5320*/  F2FP.F16.F32.PACK_AB R84, R84, R0 ;  /* 0x000000005454723e */ /* 0x000fe200000000ff */
[----:B------:R-:W-:Y:S06]  /*5330*/  BRA `(.L_x_2719) ;  /* 0x0000000800687947 */ /* 0x000fec0003800000 */
.L_x_2721:
        /* <DEDUP_REMOVED lines=22> */
[--C-:B------:R-:W-:Y:S01]  /*54a0*/  FFMA.FTZ R84, R0, UR11, R141.reuse ;  /* 0x0000000b00547c23 */ /* 0x100fe2000801008d */
[----:B------:R-:W-:Y:S01]  /*54b0*/  FFMA.FTZ R82, R194, UR10, R44 ;  /* 0x0000000ac2527c23 */ /* 0x000fe2000801002c */
        /* <DEDUP_REMOVED lines=22> */
[----:B------:R-:W-:Y:S01]  /*5620*/  FFMA.FTZ R81, R191, UR10, R42 ;  /* 0x0000000abf517c23 */ /* 0x000fe2000801002a */
[----:B------:R-:W-:Y:S02]  /*5630*/  FSEL R82, R82, RZ, P4 ;  /* 0x000000ff52527208 */ /* 0x000fe40002000000 */
[----:B------:R-:W-:Y:S01]  /*5640*/  FSEL R0, R0, RZ, P3 ;  /* 0x000000ff00007208 */ /* 0x000fe20001800000 */
[----:B------:R-:W-:Y:S01]  /*5650*/  FMUL.FTZ R81, R81, UR7 ;  /* 0x0000000751517c20 */ /* 0x000fe20008410000 */
[----:B------:R-:W-:-:S02]  /*5660*/  LOP3.LUT P6, RZ, R96, 0xff0000, RZ, 0xc0, !PT ;  /* 0x00ff000060ff7812 */ /* 0x000fc400078cc0ff */
[----:B------:R-:W-:Y:S01]  /*5670*/  F2FP.F16.F32.PACK_AB R82, R0, R82 ;  /* 0x000000520052723e */ /* 0x000fe200000000ff */
[----:B------:R-:W-:Y:S01]  /*5680*/  FFMA.FTZ R0, R89, UR10, R43 ;  /* 0x0000000a59007c23 */ /* 0x000fe2000801002b */
        /* <DEDUP_REMOVED lines=10> */
[----:B------:R-:W-:Y:S01]  /*5730*/  FFMA.FTZ R80, R188, UR10, R41 ;  /* 0x0000000abc507c23 */ /* 0x000fe20008010029 */
[----:B------:R-:W-:Y:S01]  /*5740*/  F2FP.F16.F32.PACK_AB R85, R0, R85 ;  /* 0x000000550055723e */ /* 0x000fe200000000ff */
[----:B------:R-:W-:Y:S01]  /*5750*/  FFMA.FTZ R0, R187, UR10, R40 ;  /* 0x0000000abb007c23 */ /* 0x000fe20008010028 */
        /* <DEDUP_REMOVED lines=14> */
.L_x_2723:
        /* <DEDUP_REMOVED lines=49> */
[----:B------:R-:W-:Y:S01]  /*5b50*/  FFMA.FTZ R77, R77, UR10, R41 ;  /* 0x0000000a4d4d7c23 */ /* 0x000fe20008010029 */
        /* <DEDUP_REMOVED lines=10> */
[----:B------:R-:W-:Y:S01]  /*5c00*/  FFMA.FTZ R76, R0, UR10, R40 ;  /* 0x0000000a004c7c23 */ /* 0x000fe20008010028 */
        /* <DEDUP_REMOVED lines=12> */
[----:B------:R-:W-:-:S07]  /*5cd0*/  F2FP.F16.F32.PACK_AB R84, R84, R0 ;  /* 0x000000005454723e */ /* 0x000fce00000000ff */
.L_x_2719:
        /* <DEDUP_REMOVED lines=51> */
[----:B------:R-:W-:Y:S01]  /*6010*/  F2FP.F16.F32.PACK_AB R83, R76, R83 ;  /* 0x000000534c53723e */ /* 0x000fe200000000ff */
        /* <DEDUP_REMOVED lines=14> */
[C---:B------:R-:W-:Y:S01]  /*6100*/  LOP3.LUT P4, RZ, R158.reuse, 0xff0000, RZ, 0xc0, !PT ;  /* 0x00ff00009eff7812 */ /* 0x040fe2000788c0ff */
[----:B------:R-:W-:Y:S01]  /*6110*/  FMUL.FTZ R80, R77, UR7 ;  /* 0x000000074d507c20 */ /* 0x000fe20008410000 */
[----:B------:R-:W-:Y:S02]  /*6120*/  LOP3.LUT P6, RZ, R158, 0xff000000, RZ, 0xc0, !PT ;  /* 0xff0000009eff7812 */ /* 0x000fe400078cc0ff */
[----:B------:R-:W-:Y:S02]  /*6130*/  F2FP.F16.F32.PACK_AB R82, R76, R82 ;  /* 0x000000524c52723e */ /* 0x000fe400000000ff */
[C---:B------:R-:W-:Y:S02]  /*6140*/  FSEL R85, R81.reuse, RZ, P3 ;  /* 0x000000ff51557208 */ /* 0x040fe40001800000 */
[----:B------:R-:W-:Y:S02]  /*6150*/  LOP3.LUT P5, RZ, R94, 0xff000000, RZ, 0xc0, !PT ;  /* 0xff0000005eff7812 */ /* 0x000fe400078ac0ff */
[----:B------:R-:W-:-:S02]  /*6160*/  FSEL R81, R81, RZ, P4 ;  /* 0x000000ff51517208 */ /* 0x000fc40002000000 */
[C---:B------:R-:W-:Y:S02]  /*6170*/  FSEL R76, R0.reuse, RZ, P6 ;  /* 0x000000ff004c7208 */ /* 0x040fe40003000000 */
[----:B------:R-:W-:Y:S02]  /*6180*/  FSEL R0, R0, RZ, P5 ;  /* 0x000000ff00007208 */ /* 0x000fe40002800000 */
[----:B------:R-:W-:Y:S01]  /*6190*/  F2FP.F16.F32.PACK_AB R81, R76, R81 ;  /* 0x000000514c51723e */ /* 0x000fe200000000ff */
[----:B------:R-:W-:Y:S01]  /*61a0*/  FFMA.FTZ R76, R195, UR10, R48 ;  /* 0x0000000ac34c7c23 */ /* 0x000fe20008010030 */
[----:B------:R-:W-:Y:S02]  /*61b0*/  F2FP.F16.F32.PACK_AB R85, R0, R85 ;  /* 0x000000550055723e */ /* 0x000fe400000000ff */
        /* <DEDUP_REMOVED lines=12> */
.L_x_2726:
        /* <DEDUP_REMOVED lines=47> */
[----:B------:R-:W-:Y:S01]  /*6570*/  FFMA.FTZ R80, R101, UR10, R51 ;  /* 0x0000000a65507c23 */ /* 0x000fe20008010033 */
        /* <DEDUP_REMOVED lines=27> */
.L_x_2725:
        /* <DEDUP_REMOVED lines=62> */
[----:B------:R-:W-:Y:S01]  /*6b10*/  FMUL.FTZ R76, R195, UR10 ;  /* 0x0000000ac34c7c20 */ /* 0x000fe20008410000 */
        /* <DEDUP_REMOVED lines=13> */
.L_x_2728:
[--C-:B------:R-:W-:Y:S01]  /*6bf0*/  FFMA.FTZ R204, R204, UR11, R141.reuse ;  /* 0x0000000bcccc7c23 */ /* 0x100fe2000801008d */
[--C-:B------:R-:W-:Y:S01]  /*6c00*/  FFMA.FTZ R206, R206, UR11, R141.reuse ;  /* 0x0000000bcece7c23 */ /* 0x100fe2000801008d */
[--C-:B------:R-:W-:Y:S01]  /*6c10*/  FFMA.FTZ R108, R108, UR11, R141.reuse ;  /* 0x0000000b6c6c7c23 */ /* 0x100fe2000801008d */
[--C-:B-1----:R-:W-:Y:S01]  /*6c20*/  FFMA.FTZ R80, R109, UR11, R141.reuse ;  /* 0x0000000b6d507c23 */ /* 0x102fe2000801008d */
        /* <DEDUP_REMOVED lines=71> */
.L_x_2724:
        /* <DEDUP_REMOVED lines=37> */
[----:B------:R-:W-:Y:S01]  /*72f0*/  F2FP.F16.F32.PACK_AB R87, R87, R76 ;  /* 0x0000004c5757723e */ /* 0x000fe200000000ff */
[----:B------:R-:W-:Y:S01]  /*7300*/  FFMA.FTZ R76, R196, UR10, R48 ;  /* 0x0000000ac44c7c23 */ /* 0x000fe20008010030 */
[----:B------:R-:W-:Y:S01]  /*7310*/  FFMA.FTZ R77, R77, UR10, R49 ;  /* 0x0000000a4d4d7c23 */ /* 0x000fe20008010031 */
[----:B------:R-:W-:Y:S01]  /*7320*/  F2FP.F16.F32.PACK_AB R86, R0, R86 ;  /* 0x000000560056723e */ /* 0x000fe200000000ff */
        /* <DEDUP_REMOVED lines=15> */
.L_x_2730:
        /* <DEDUP_REMOVED lines=54> */
.L_x_2729:
        /* <DEDUP_REMOVED lines=36> */
[----:B------:R-:W-:Y:S01]  /*79c0*/  F2FP.F16.F32.PACK_AB R87, R87, R76 ;  /* 0x0000004c5757723e */ /* 0x000fe200000000ff */
[----:B------:R-:W-:Y:S01]  /*79d0*/  FMUL.FTZ R76, R196, UR10 ;  /* 0x0000000ac44c7c20 */ /* 0x000fe20008410000 */
[----:B------:R-:W-:Y:S01]  /*79e0*/  FMUL.FTZ R77, R77, UR10 ;  /* 0x0000000a4d4d7c20 */ /* 0x000fe20008410000 */
        /* <DEDUP_REMOVED lines=16> */
.L_x_2731:
        /* <DEDUP_REMOVED lines=52> */
[----:B------:R-:W-:-:S07]  /*7e30*/  F2FP.F16.F32.PACK_AB R84, R84, R196 ;  /* 0x000000c45454723e */ /* 0x000fce00000000ff */
.L_x_2727:
        /* <DEDUP_REMOVED lines=88> */
.L_x_2734:
        /* <DEDUP_REMOVED lines=75> */
.L_x_2733:
        /* <DEDUP_REMOVED lines=76> */
.L_x_2736:
        /* <DEDUP_REMOVED lines=75> */
.L_x_2732:
        /* <DEDUP_REMOVED lines=56> */
.L_x_2738:
        /* <DEDUP_REMOVED lines=54> */
.L_x_2737:
        /* <DEDUP_REMOVED lines=55> */
.L_x_2739:
        /* <DEDUP_REMOVED lines=29> */
[----:B------:R-:W-:Y:S01]  /*9e00*/  LOP3.LUT P5, RZ, R93, 0xff00, RZ, 0xc0, !PT ;  /* 0x0000ff005dff7812 */ /* 0x000fe200078ac0ff */
        /* <DEDUP_REMOVED lines=23> */
.L_x_2735:
        /* <DEDUP_REMOVED lines=19> */
[----:B------:R-:W-:Y:S01]  /*a0b0*/  LOP3.LUT P4, RZ, R91, 0xff0000, RZ, 0xc0, !PT ;  /* 0x00ff00005bff7812 */ /* 0x000fe2000788c0ff */
[----:B------:R-:W-:Y:S01]  /*a0c0*/  FFMA.FTZ R137, R137, UR11, R141 ;  /* 0x0000000b89897c23 */ /* 0x000fe2000801008d */
[----:B------:R-:W-:Y:S01]  /*a0d0*/  FFMA.FTZ R74, R75, UR10, R70 ;  /* 0x0000000a4b4a7c23 */ /* 0x000fe20008010046 */
[----:B------:R-:W-:Y:S01]  /*a0e0*/  FFMA.FTZ R75, R72, UR10, R71 ;  /* 0x0000000a484b7c23 */ /* 0x000fe20008010047 */
[----:B------:R-:W-:Y:S01]  /*a0f0*/  LOP3.LUT P5, RZ, R163, 0xff0000, RZ, 0xc0, !PT ;  /* 0x00ff0000a3ff7812 */ /* 0x000fe200078ac0ff */
[----:B------:R-:W-:Y:S01]  /*a100*/  FADD.FTZ R73, R132, -R136 ;  /* 0x8000008884497221 */ /* 0x000fe20000010000 */
[----:B------:R-:W-:Y:S01]  /*a110*/  FMUL.FTZ R72, R74, UR7 ;  /* 0x000000074a487c20 */ /* 0x000fe20008410000 */
[----:B------:R-:W-:Y:S01]  /*a120*/  FMUL.FTZ R76, R75, UR7 ;  /* 0x000000074b4c7c20 */ /* 0x000fe20008410000 */
[----:B------:R-:W-:Y:S01]  /*a130*/  ISETP.GE.U32.AND.EX P3, PT, R163, 0x1000000, PT, P3 ;  /* 0x01000000a300780c */ /* 0x000fe20003f66130 */
[----:B------:R-:W-:Y:S01]  /*a140*/  FADD.FTZ R0, R133, -R137 ;  /* 0x8000008985007221 */ /* 0x000fe20000010000 */
[----:B------:R-:W-:Y:S01]  /*a150*/  ISETP.GE.U32.AND P1, PT, R90, RZ, PT ;  /* 0x000000ff5a00720c */ /* 0x000fe20003f26070 */
[--C-:B------:R-:W-:Y:S01]  /*a160*/  FFMA.FTZ R78, R128, UR11, R141.reuse ;  /* 0x0000000b804e7c23 */ /* 0x100fe2000801008d */
[----:B------:R-:W-:Y:S01]  /*a170*/  FSEL R87, R72, RZ, P4 ;  /* 0x000000ff48577208 */ /* 0x000fe20002000000 */
[----:B------:R-:W-:Y:S01]  /*a180*/  FFMA.FTZ R79, R130, UR11, R141 ;  /* 0x0000000b824f7c23 */ /* 0x000fe2000801008d */
[----:B-1----:R-:W-:Y:S01]  /*a190*/  FSEL R83, R72, RZ, P5 ;  /* 0x000000ff48537208 */ /* 0x002fe20002800000 */
[----:B------:R-:W-:Y:S01]  /*a1a0*/  FADD.FTZ R78, R129, -R78 ;  /* 0x8000004e814e7221 */ /* 0x000fe20000010000 */
[----:B------:R-:W-:Y:S01]  /*a1b0*/  FSEL R72, R76, RZ, P3 ;  /* 0x000000ff4c487208 */ /* 0x000fe20001800000 */
[----:B------:R-:W-:Y:S01]  /*a1c0*/  FADD.FTZ R79, R131, -R79 ;  /* 0x8000004f834f7221 */ /* 0x000fe20000010000 */
[----:B------:R-:W-:Y:S01]  /*a1d0*/  ISETP.GE.U32.AND.EX P1, PT, R91, 0x1000000, PT, P1 ;  /* 0x010000005b00780c */ /* 0x000fe20003f26110 */
[----:B------:R-:W-:Y:S01]  /*a1e0*/  FFMA.FTZ R78, R78, UR10, R66 ;  /* 0x0000000a4e4e7c23 */ /* 0x000fe20008010042 */
[----:B------:R-:W-:Y:S01]  /*a1f0*/  F2FP.F16.F32.PACK_AB R83, R72, R83 ;  /* 0x000000534853723e */ /* 0x000fe200000000ff */
[----:B------:R-:W-:Y:S01]  /*a200*/  FFMA.FTZ R72, R73, UR10, R68 ;  /* 0x0000000a49487c23 */ /* 0x000fe20008010044 */
[----:B------:R-:W-:Y:S01]  /*a210*/  FSEL R76, R76, RZ, P1 ;  /* 0x000000ff4c4c7208 */ /* 0x000fe20000800000 */
[----:B------:R-:W-:Y:S01]  /*a220*/  FFMA.FTZ R73, R0, UR10, R69 ;  /* 0x0000000a00497c23 */ /* 0x000fe20008010045 */
[----:B------:R-:W-:Y:S01]  /*a230*/  LOP3.LUT P5, RZ, R163, 0xff, RZ, 0xc0, !PT ;  /* 0x000000ffa3ff7812 */ /* 0x000fe200078ac0ff */
[----:B------:R-:W-:Y:S01]  /*a240*/  FFMA.FTZ R79, R79, UR10, R67 ;  /* 0x0000000a4f4f7c23 */ /* 0x000fe20008010043 */
[----:B------:R-:W-:Y:S01]  /*a250*/  F2FP.F16.F32.PACK_AB R87, R76, R87 ;  /* 0x000000574c57723e */ /* 0x000fe200000000ff */
[----:B------:R-:W-:Y:S01]  /*a260*/  FMUL.FTZ R76, R72, UR7 ;  /* 0x00000007484c7c20 */ /* 0x000fe20008410000 */
[----:B------:R-:W-:Y:S01]  /*a270*/  FMUL.FTZ R0, R73, UR7 ;  /* 0x0000000749007c20 */ /* 0x000fe20008410000 */
[----:B------:R-:W-:Y:S01]  /*a280*/  LOP3.LUT P6, RZ, R163, 0xff00, RZ, 0xc0, !PT ;  /* 0x0000ff00a3ff7812 */ /* 0x000fe200078cc0ff */
        /* <DEDUP_REMOVED lines=9> */
[----:B------:R-:W-:-:S02]  /*a320*/  F2FP.F16.F32.PACK_AB R82, R81, R82 ;  /* 0x000000525152723e */ /* 0x000fc400000000ff */
[----:B------:R-:W-:Y:S01]  /*a330*/  FSEL R81, R0, RZ, P1 ;  /* 0x000000ff00517208 */ /* 0x000fe20000800000 */
[----:B------:R-:W-:Y:S01]  /*a340*/  FMUL.FTZ R0, R78, UR7 ;  /* 0x000000074e007c20 */ /* 0x000fe20008410000 */
[----:B------:R-:W-:Y:S01]  /*a350*/  LOP3.LUT P3, RZ, R90, 0xff0000, RZ, 0xc0, !PT ;  /* 0x00ff00005aff7812 */ /* 0x000fe2000786c0ff */
[----:B------:R-:W-:Y:S01]  /*a360*/  FMUL.FTZ R80, R77, UR7 ;  /* 0x000000074d507c20 */ /* 0x000fe20008410000 */
[----:B------:R-:W-:Y:S01]  /*a370*/  FSEL R86, R76, RZ, P4 ;  /* 0x000000ff4c567208 */ /* 0x000fe20002000000 */
[----:B------:R-:W-:Y:S01]  /*a380*/  FMUL.FTZ R76, R79, UR7 ;  /* 0x000000074f4c7c20 */ /* 0x000fe20008410000 */
[----:B------:R-:W-:Y:S02]  /*a390*/  LOP3.LUT P1, RZ, R162, 0xff0000, RZ, 0xc0, !PT ;  /* 0x00ff0000a2ff7812 */ /* 0x000fe4000782c0ff */
[----:B------:R-:W-:Y:S02]  /*a3a0*/  FSEL R85, R0, RZ, P3 ;  /* 0x000000ff00557208 */ /* 0x000fe40001800000 */
[----:B------:R-:W-:-:S02]  /*a3b0*/  LOP3.LUT P3, RZ, R162, 0xff000000, RZ, 0xc0, !PT ;  /* 0xff000000a2ff7812 */ /* 0x000fc4000786c0ff */
[----:B------:R-:W-:Y:S02]  /*a3c0*/  LOP3.LUT P4, RZ, R90, 0xff000000, RZ, 0xc0, !PT ;  /* 0xff0000005aff7812 */ /* 0x000fe4000788c0ff */
[----:B------:R-:W-:Y:S02]  /*a3d0*/  F2FP.F16.F32.PACK_AB R86, R81, R86 ;  /* 0x000000565156723e */ /* 0x000fe400000000ff */
[----:B------:R-:W-:Y:S02]  /*a3e0*/  FSEL R81, R0, RZ, P1 ;  /* 0x000000ff00517208 */ /* 0x000fe40000800000 */
[C---:B------:R-:W-:Y:S02]  /*a3f0*/  FSEL R0, R76.reuse, RZ, P3 ;  /* 0x000000ff4c007208 */ /* 0x040fe40001800000 */
[----:B------:R-:W-:Y:S02]  /*a400*/  FSEL R76, R76, RZ, P4 ;  /* 0x000000ff4c4c7208 */ /* 0x000fe40002000000 */
[----:B------:R-:W-:-:S02]  /*a410*/  LOP3.LUT P5, RZ, R90, 0xff00, RZ, 0xc0, !PT ;  /* 0x0000ff005aff7812 */ /* 0x000fc400078ac0ff */
[----:B------:R-:W-:Y:S01]  /*a420*/  F2FP.F16.F32.PACK_AB R85, R76, R85 ;  /* 0x000000554c55723e */ /* 0x000fe200000000ff */
[----:B------:R-:W-:Y:S01]  /*a430*/  FFMA.FTZ R76, R123, UR10, R64 ;  /* 0x0000000a7b4c7c23 */ /* 0x000fe20008010040 */
[----:B------:R-:W-:Y:S02]  /*a440*/  LOP3.LUT P1, RZ, R162, 0xff, RZ, 0xc0, !PT ;  /* 0x000000ffa2ff7812 */ /* 0x000fe4000782c0ff */
[----:B------:R-:W-:Y:S01]  /*a450*/  LOP3.LUT P6, RZ, R90, 0xff, RZ, 0xc0, !PT ;  /* 0x000000ff5aff7812 */ /* 0x000fe200078cc0ff */
[----:B------:R-:W-:Y:S01]  /*a460*/  FMUL.FTZ R89, R76, UR7 ;  /* 0x000000074c597c20 */ /* 0x000fe20008410000 */
[----:B------:R-:W-:Y:S02]  /*a470*/  LOP3.LUT P3, RZ, R162, 0xff00, RZ, 0xc0, !PT ;  /* 0x0000ff00a2ff7812 */ /* 0x000fe4000786c0ff */
        /* <DEDUP_REMOVED lines=8> */
.L_x_2742:
        /* <DEDUP_REMOVED lines=10> */
[--C-:B------:R-:W-:Y:S01]  /*a5a0*/  FFMA.FTZ R136, R136, UR11, R141.reuse ;  /* 0x0000000b88887c23 */ /* 0x100fe2000801008d */
        /* <DEDUP_REMOVED lines=21> */
[----:B------:R-:W-:Y:S01]  /*a700*/  F2FP.F16.F32.PACK_AB R87, R87, R0 ;  /* 0x000000005757723e */ /* 0x000fe200000000ff */
        /* <DEDUP_REMOVED lines=22> */
[----:B------:R-:W-:Y:S02]  /*a870*/  F2FP.F16.F32.PACK_AB R83, R80, R83 ;  /* 0x000000535053723e */ /* 0x000fe400000000ff */
[----:B------:R-:W-:-:S02]  /*a880*/  FSEL R80, R0, RZ, P6 ;  /* 0x000000ff00507208 */ /* 0x000fc40003000000 */
        /* <DEDUP_REMOVED lines=18> */
.L_x_2741:
        /* <DEDUP_REMOVED lines=19> */
[--C-:B------:R-:W-:Y:S01]  /*aae0*/  FFMA.FTZ R78, R128, UR11, R141.reuse ;  /* 0x0000000b804e7c23 */ /* 0x100fe2000801008d */
[C---:B------:R-:W-:Y:S01]  /*aaf0*/  FSEL R87, R0.reuse, RZ, P4 ;  /* 0x000000ff00577208 */ /* 0x040fe20002000000 */
[----:B------:R-:W-:Y:S01]  /*ab00*/  FMUL.FTZ R73, R137, UR10 ;  /* 0x0000000a89497c20 */ /* 0x000fe20008410000 */
[----:B-1----:R-:W-:Y:S01]  /*ab10*/  FSEL R83, R0, RZ, P5 ;  /* 0x000000ff00537208 */ /* 0x002fe20002800000 */
[----:B------:R-:W-:Y:S01]  /*ab20*/  FADD.FTZ R78, R129, -R78 ;  /* 0x8000004e814e7221 */ /* 0x000fe20000010000 */
[----:B------:R-:W-:Y:S01]  /*ab30*/  FSEL R0, R72, RZ, P3 ;  /* 0x000000ff48007208 */ /* 0x000fe20001800000 */
[----:B------:R-:W-:Y:S01]  /*ab40*/  FFMA.FTZ R79, R130, UR11, R141 ;  /* 0x0000000b824f7c23 */ /* 0x000fe2000801008d */
[----:B------:R-:W-:Y:S01]  /*ab50*/  FSEL R72, R72, RZ, P1 ;  /* 0x000000ff48487208 */ /* 0x000fe20000800000 */
[----:B------:R-:W-:Y:S01]  /*ab60*/  FMUL.FTZ R78, R78, UR10 ;  /* 0x0000000a4e4e7c20 */ /* 0x000fe20008410000 */
[----:B------:R-:W-:Y:S01]  /*ab70*/  F2FP.F16.F32.PACK_AB R83, R0, R83 ;  /* 0x000000530053723e */ /* 0x000fe200000000ff */
[----:B------:R-:W-:Y:S01]  /*ab80*/  FMUL.FTZ R0, R73, UR7 ;  /* 0x0000000749007c20 */ /* 0x000fe20008410000 */
[----:B------:R-:W-:Y:S01]  /*ab90*/  F2FP.F16.F32.PACK_AB R87, R72, R87 ;  /* 0x000000574857723e */ /* 0x000fe200000000ff */
        /* <DEDUP_REMOVED lines=26> */
[----:B------:R-:W-:Y:S02]  /*ad40*/  F2FP.F16.F32.PACK_AB R86, R81, R86 ;  /* 0x000000565156723e */ /* 0x000fe400000000ff */
[----:B------:R-:W-:Y:S02]  /*ad50*/  FSEL R81, R0, RZ, P1 ;  /* 0x000000ff00517208 */ /* 0x000fe40000800000 */
[C---:B------:R-:W-:Y:S02]  /*ad60*/  FSEL R0, R76.reuse, RZ, P3 ;  /* 0x000000ff4c007208 */ /* 0x040fe40001800000 */
[----:B------:R-:W-:-:S02]  /*ad70*/  FSEL R76, R76, RZ, P4 ;  /* 0x000000ff4c4c7208 */ /* 0x000fc40002000000 */
[----:B------:R-:W-:Y:S02]  /*ad80*/  LOP3.LUT P5, RZ, R90, 0xff00, RZ, 0xc0, !PT ;  /* 0x0000ff005aff7812 */ /* 0x000fe400078ac0ff */
[----:B------:R-:W-:Y:S01]  /*ad90*/  F2FP.F16.F32.PACK_AB R85, R76, R85 ;  /* 0x000000554c55723e */ /* 0x000fe200000000ff */
        /* <DEDUP_REMOVED lines=9> */
[----:B------:R-:W-:Y:S02]  /*ae30*/  F2FP.F16.F32.PACK_AB R81, R0, R81 ;  /* 0x000000510051723e */ /* 0x000fe400000000ff */
[----:B------:R-:W-:Y:S02]  /*ae40*/  F2FP.F16.F32.PACK_AB R80, R80, R91 ;  /* 0x0000005b5050723e */ /* 0x000fe400000000ff */
[----:B------:R-:W-:Y:S01]  /*ae50*/  F2FP.F16.F32.PACK_AB R84, R84, R89 ;  /* 0x000000595454723e */ /* 0x000fe200000000ff */
[----:B------:R-:W-:Y:S06]  /*ae60*/  BRA `(.L_x_2743) ;  /* 0x0000001000947947 */ /* 0x000fec0003800000 */
.L_x_2744:
        /* <DEDUP_REMOVED lines=10> */
[--C-:B------:R-:W-:Y:S01]  /*af10*/  FFMA.FTZ R136, R136, UR11, R141.reuse ;  /* 0x0000000b88887c23 */ /* 0x100fe2000801008d */
[----:B------:R-:W-:Y:S01]  /*af20*/  FADD.FTZ R129, R129, -R128 ;  /* 0x8000008081817221 */ /* 0x000fe20000010000 */
[----:B------:R-:W-:Y:S01]  /*af30*/  FMUL.FTZ R80, R80, UR7 ;  /* 0x0000000750507c20 */ /* 0x000fe20008410000 */
[----:B------:R-:W-:Y:S01]  /*af40*/  FMUL.FTZ R83, R83, UR7 ;  /* 0x0000000753537c20 */ /* 0x000fe20008410000 */
[C---:B------:R-:W-:Y:S01]  /*af50*/  LOP3.LUT P3, RZ, R91.reuse, 0xff0000, RZ, 0xc0, !PT ;  /* 0x00ff00005bff7812 */ /* 0x040fe2000786c0ff */
[--C-:B------:R-:W-:Y:S01]  /*af60*/  FFMA.FTZ R130, R130, UR11, R141.reuse ;  /* 0x0000000b82827c23 */ /* 0x100fe2000801008d */
        /* <DEDUP_REMOVED lines=16> */
[----:B------:R-:W-:Y:S01]  /*b070*/  F2FP.F16.F32.PACK_AB R87, R87, R0 ;  /* 0x000000005757723e */ /* 0x000fe200000000ff */
        /* <DEDUP_REMOVED lines=42> */
.L_x_2740:
        /* <DEDUP_REMOVED lines=14> */
[----:B------:R-:W-:Y:S01]  /*b400*/  FMUL.FTZ R86, R72, UR7 ;  /* 0x0000000748567c20 */ /* 0x000fe20008410000 */
[----:B------:R-:W-:Y:S01]  /*b410*/  LOP3.LUT P6, RZ, R91, 0xff, RZ, 0xc0, !PT ;  /* 0x000000ff5bff7812 */ /* 0x000fe200078cc0ff */
[----:B------:R-:W-:Y:S01]  /*b420*/  FFMA.FTZ R73, R137, UR10, R69 ;  /* 0x0000000a89497c23 */ /* 0x000fe20008010045 */
[----:B------:R-:W-:Y:S01]  /*b430*/  ISETP.GE.U32.AND P1, PT, R90, RZ, PT ;  /* 0x000000ff5a00720c */ /* 0x000fe20003f26070 */
[--C-:B------:R-:W-:Y:S01]  /*b440*/  FFMA.FTZ R77, R126, UR11, R141.reuse ;  /* 0x0000000b7e4d7c23 */ /* 0x100fe2000801008d */
[--C-:B------:R-:W-:Y:S01]  /*b450*/  FFMA.FTZ R78, R128, UR11, R141.reuse ;  /* 0x0000000b804e7c23 */ /* 0x100fe2000801008d */
[----:B------:R-:W-:Y:S01]  /*b460*/  FFMA.FTZ R79, R130, UR11, R141 ;  /* 0x0000000b824f7c23 */ /* 0x000fe2000801008d */
[----:B------:R-:W-:Y:S01]  /*b470*/  FADD.FTZ R119, R119, -R76 ;  /* 0x8000004c77777221 */ /* 0x000fe20000010000 */
[----:B------:R-:W-:Y:S01]  /*b480*/  FMUL.FTZ R87, R75, UR7 ;  /* 0x000000074b577c20 */ /* 0x000fe20008410000 */
[----:B------:R-:W-:Y:S01]  /*b490*/  FMUL.FTZ R0, R74, UR7 ;  /* 0x000000074a007c20 */ /* 0x000fe20008410000 */
[----:B------:R-:W-:Y:S01]  /*b4a0*/  FSEL R86, R86, RZ, P6 ;  /* 0x000000ff56567208 */ /* 0x000fe20003000000 */
[----:B------:R-:W-:Y:S01]  /*b4b0*/  FMUL.FTZ R76, R73, UR7 ;  /* 0x00000007494c7c20 */ /* 0x000fe20008410000 */
[----:B------:R-:W-:Y:S01]  /*b4c0*/  LOP3.LUT P4, RZ, R91, 0xff0000, RZ, 0xc0, !PT ;  /* 0x00ff00005bff7812 */ /* 0x000fe2000788c0ff */
[----:B------:R-:W-:Y:S01]  /*b4d0*/  FADD.FTZ R77, R127, -R77 ;  /* 0x8000004d7f4d7221 */ /* 0x000fe20000010000 */
[----:B------:R-:W-:Y:S01]  /*b4e0*/  ISETP.GE.U32.AND.EX P1, PT, R91, 0x1000000, PT, P1 ;  /* 0x010000005b00780c */ /* 0x000fe20003f26110 */
[----:B------:R-:W-:Y:S01]  /*b4f0*/  FADD.FTZ R78, R129, -R78 ;  /* 0x8000004e814e7221 */ /* 0x000fe20000010000 */
[----:B------:R-:W-:Y:S01]  /*b500*/  LOP3.LUT P6, RZ, R91, 0xff00, RZ, 0xc0, !PT ;  /* 0x0000ff005bff7812 */ /* 0x000fe200078cc0ff */
        /* <DEDUP_REMOVED lines=8> */
[----:B------:R-:W-:Y:S01]  /*b590*/  F2FP.F16.F32.PACK_AB R87, R87, R0 ;  /* 0x000000005757723e */ /* 0x000fe200000000ff */
[----:B------:R-:W-:Y:S01]  /*b5a0*/  FMUL.FTZ R0, R79, UR7 ;  /* 0x000000074f007c20 */ /* 0x000fe20008410000 */
[----:B------:R-:W-:Y:S01]  /*b5b0*/  F2FP.F16.F32.PACK_AB R86, R85, R86 ;  /* 0x000000565556723e */ /* 0x000fe200000000ff */
        /* <DEDUP_REMOVED lines=14> */
.L_x_2746:
        /* <DEDUP_REMOVED lines=54> */
.L_x_2745:
        /* <DEDUP_REMOVED lines=11> */
[----:B------:R-:W-:Y:S01]  /*bab0*/  LOP3.LUT P6, RZ, R91, 0xff, RZ, 0xc0, !PT ;  /* 0x000000ff5bff7812 */ /* 0x000fe200078cc0ff */
        /* <DEDUP_REMOVED lines=12> */
[----:B------:R-:W-:Y:S01]  /*bb80*/  LOP3.LUT P4, RZ, R91, 0xff0000, RZ, 0xc0, !PT ;  /* 0x00ff00005bff7812 */ /* 0x000fe2000788c0ff */
        /* <DEDUP_REMOVED lines=30> */
.L_x_2747:
        /* <DEDUP_REMOVED lines=52> */
[----:B------:R-:W-:-:S07]  /*c0b0*/  F2FP.F16.F32.PACK_AB R84, R127, R84 ;  /* 0x000000547f54723e */ /* 0x000fce00000000ff */
.L_x_2743:
        /* <DEDUP_REMOVED lines=24> */
[----:B-1----:R2:W5:Y:S01]  /*c240*/  LDL.LU R80, [R1+0x3c] ;  /* 0x00003c0001507983 */ /* 0x0025620000300800 */
        /* <DEDUP_REMOVED lines=111> */
[----:B--2---:R-:W-:-:S07]  /*c940*/  MOV R19, R189 ;  /* 0x000000bd00137202 */ /* 0x004fce0000000f00 */
.L_x_2713:
        /* <DEDUP_REMOVED lines=46> */
.L_x_2749:
        /* <DEDUP_REMOVED lines=13> */
.L_x_4873:


//--------------------- .text._ZN10layer_norm22ln_bwd_finalize_kernelINS_22Kernel_traits_finalizeILj8192E6__halfS2_fS2_fjLb0ELj1024ELj4ENS_18Kernel_traits_baseILj8192ES2_S2_fS2_fjLj1024EEEEELb0ELb0EEEvNS_9BwdParamsE --------------------------
	.section	.text._ZN10layer_norm22ln_bwd_finalize_kernelINS_22Kernel_traits_finalizeILj8192E6__halfS2_fS2_fjLb0ELj1024ELj4ENS_18Kernel_traits_baseILj8192ES2_S2_fS2_fjLj1024EEEEELb0ELb0EEEvNS_9BwdParamsE,"ax",@progbits
	.align	128
        .global         _ZN10layer_norm22ln_bwd_finalize_kernelINS_22Kernel_traits_finalizeILj8192E6__halfS2_fS2_fjLb0ELj1024ELj4ENS_18Kernel_traits_baseILj8192ES2_S2_fS2_fjLj1024EEEEELb0ELb0EEEvNS_9BwdParamsE
        .type           _ZN10layer_norm22ln_bwd_finalize_kernelINS_22Kernel_traits_finalizeILj8192E6__halfS2_fS2_fjLb0ELj1024ELj4ENS_18Kernel_traits_baseILj8192ES2_S2_fS2_fjLj1024EEEEELb0ELb0EEEvNS_9BwdParamsE,@function
        .size           _ZN10layer_norm22ln_bwd_finalize_kernelINS_22Kernel_traits_finalizeILj8192E6__halfS2_fS2_fjLb0ELj1024ELj4ENS_18Kernel_traits_baseILj8192ES2_S2_fS2_fjLj1024EEEEELb0ELb0EEEvNS_9BwdParamsE,(.L_x_4874 - _ZN10layer_norm22ln_bwd_finalize_kernelINS_22Kernel_traits_finalizeILj8192E6__halfS2_fS2_fjLb0ELj1024ELj4ENS_18Kernel_traits_baseILj8192ES2_S2_fS2_fjLj1024EEEEELb0ELb0EEEvNS_9BwdParamsE)
        .other          _ZN10layer_norm22ln_bwd_finalize_kernelINS_22Kernel_traits_finalizeILj8192E6__halfS2_fS2_fjLb0ELj1024ELj4ENS_18Kernel_traits_baseILj8192ES2_S2_fS2_fjLj1024EEEEELb0ELb0EEEvNS_9BwdParamsE,@"STO_CUDA_ENTRY STV_DEFAULT"
_ZN10layer_norm22ln_bwd_finalize_kernelINS_22Kernel_traits_finalizeILj8192E6__halfS2_fS2_fjLb0ELj1024ELj4ENS_18Kernel_traits_baseILj8192ES2_S2_fS2_fjLj1024EEEEELb0ELb0EEEvNS_9BwdParamsE:
.text._ZN10layer_norm22ln_bwd_finalize_kernelINS_22Kernel_traits_finalizeILj8192E6__halfS2_fS2_fjLb0ELj1024ELj4ENS_18Kernel_traits_baseILj8192ES2_S2_fS2_fjLj1024EEEEELb0ELb0EEEvNS_9BwdParamsE:
        /* <DEDUP_REMOVED lines=78> */
.L_x_2754:
        /* <DEDUP_REMOVED lines=118> */
.L_x_2753:
[----:B------:R-:W-:Y:S05]  /*0c40*/  BSYNC.RECONVERGENT B1 ;  /* 0x0000000000017941 */ /* 0x000fea0003800200 */
.L_x_2752:
        /* <DEDUP_REMOVED lines=68> */
.L_x_2756:
[----:B------:R-:W-:Y:S05]  /*1090*/  BSYNC.RECONVERGENT B1 ;  /* 0x0000000000017941 */ /* 0x000fea0003800200 */
.L_x_2755:
        /* <DEDUP_REMOVED lines=37> */
.L_x_2758:
[----:B------:R-:W-:Y:S05]  /*12f0*/  BSYNC.RECONVERGENT B1 ;  /* 0x0000000000017941 */ /* 0x000fea0003800200 */
.L_x_2757:
[----:B------:R-:W-:Y:S05]  /*1300*/  @!P1 BRA `(.L_x_2751) ;  /* 0x00000000003c9947 */ /* 0x000fea0003800000 */
[----:B------:R-:W0:Y:S01]  /*1310*/  LDC.64 R8, c[0x0][0x440] ;  /* 0x00011000ff087b82 */ /* 0x000e220000000a00 */
[----:B------:R-:W-:Y:S01]  /*1320*/  IMAD R2, R2, R54, R7 ;  /* 0x0000003602027224 */ /* 0x000fe200078e0207 */
[----:B------:R-:W-:-:S04]  /*1330*/  IADD3 R0, PT, PT, -R0, RZ, RZ ;  /* 0x000000ff00007210 */ /* 0x000fc80007ffe1ff */
[----:B------:R-:W-:Y:S02]  /*1340*/  IADD3 R13, PT, PT, R57, R2, RZ ;  /* 0x00000002390d7210 */ /* 0x000fe40007ffe0ff */
[----:B------:R-:W1:Y:S05]  /*1350*/  LDC.64 R10, c[0x0][0x448] ;  /* 0x00011200ff0a7b82 */ /* 0x000e6a0000000a00 */
.L_x_2759:
        /* <DEDUP_REMOVED lines=10> */
.L_x_2751:
[----:B------:R-:W-:Y:S05]  /*1400*/  BSYNC.RECONVERGENT B0 ;  /* 0x0000000000007941 */ /* 0x000fea0003800200 */
.L_x_2750:
        /* <DEDUP_REMOVED lines=62> */
.L_x_2760:
        /* <DEDUP_REMOVED lines=9> */
.L_x_4874:


//--------------------- .text._ZN10layer_norm40ln_parallel_residual_bwd_finalize_kernelINS_22Kernel_traits_finalizeILj8192E6__halfS2_fS2_fjLb0ELj1024ELj4ENS_18Kernel_traits_baseILj8192ES2_S2_fS2_fjLj1024EEEEELb0EEEvNS_9BwdParamsE --------------------------
	.section	.text._ZN10layer_norm40ln_parallel_residual_bwd_finalize_kernelINS_22Kernel_traits_finalizeILj8192E6__halfS2_fS2_fjLb0ELj1024ELj4ENS_18Kernel_traits_baseILj8192ES2_S2_fS2_fjLj1024EEEEELb0EEEvNS_9BwdParamsE,"ax",@progbits
	.align	128
        .global         _ZN10layer_norm40ln_parallel_residual_bwd_finalize_kernelINS_22Kernel_traits_finalizeILj8192E6__halfS2_fS2_fjLb0ELj1024ELj4ENS_18Kernel_traits_baseILj8192ES2_S2_fS2_fjLj1024EEEEELb0EEEvNS_9BwdParamsE
        .type           _ZN10layer_norm40ln_parallel_residual_bwd_finalize_kernelINS_22Kernel_traits_finalizeILj8192E6__halfS2_fS2_fjLb0ELj1024ELj4ENS_18Kernel_traits_baseILj8192ES2_S2_fS2_fjLj1024EEEEELb0EEEvNS_9BwdParamsE,@function
        .size           _ZN10layer_norm40ln_parallel_residual_bwd_finalize_kernelINS_22Kernel_traits_finalizeILj8192E6__halfS2_fS2_fjLb0ELj1024ELj4ENS_18Kernel_traits_baseILj8192ES2_S2_fS2_fjLj1024EEEEELb0EEEvNS_9BwdParamsE,(.L_x_4875 - _ZN10layer_norm40ln_parallel_residual_bwd_finalize_kernelINS_22Kernel_traits_finalizeILj8192E6__halfS2_fS2_fjLb0ELj1024ELj4ENS_18Kernel_traits_baseILj8192ES2_S2_fS2_fjLj1024EEEEELb0EEEvNS_9BwdParamsE)
        .other          _ZN10layer_norm40ln_parallel_residual_bwd_finalize_kernelINS_22Kernel_traits_finalizeILj8192E6__halfS2_fS2_fjLb0ELj1024ELj4ENS_18Kernel_traits_baseILj8192ES2_S2_fS2_fjLj1024EEEEELb0EEEvNS_9BwdParamsE,@"STO_CUDA_ENTRY STV_DEFAULT"
_ZN10layer_norm40ln_parallel_residual_bwd_finalize_kernelINS_22Kernel_traits_finalizeILj8192E6__halfS2_fS2_fjLb0ELj1024ELj4ENS_18Kernel_traits_baseILj8192ES2_S2_fS2_fjLj1024EEEEELb0EEEvNS_9BwdParamsE:
.text._ZN10layer_norm40ln_parallel_residual_bwd_finalize_kernelINS_22Kernel_traits_finalizeILj8192E6__halfS2_fS2_fjLb0ELj1024ELj4ENS_18Kernel_traits_baseILj8192ES2_S2_fS2_fjLj1024EEEEELb0EEEvNS_9BwdParamsE:
        /* <DEDUP_REMOVED lines=58> */
.L_x_2765:
        /* <DEDUP_REMOVED lines=112> */
.L_x_2764:
[----:B------:R-:W-:Y:S05]  /*0aa0*/  BSYNC.RECONVERGENT B1 ;  /* 0x0000000000017941 */ /* 0x000fea0003800200 */
.L_x_2763:
        /* <DEDUP_REMOVED lines=66> */
.L_x_2767:
[----:B------:R-:W-:Y:S05]  /*0ed0*/  BSYNC.RECONVERGENT B1 ;  /* 0x0000000000017941 */ /* 0x000fea0003800200 */
.L_x_2766:
        /* <DEDUP_REMOVED lines=36> */
.L_x_2769:
[----:B------:R-:W-:Y:S05]  /*1120*/  BSYNC.RECONVERGENT B1 ;  /* 0x0000000000017941 */ /* 0x000fea0003800200 */
.L_x_2768:
        /* <DEDUP_REMOVED lines=18> */
.L_x_2762:
[----:B------:R-:W-:Y:S05]  /*1250*/  BSYNC.RECONVERGENT B0 ;  /* 0x0000000000007941 */ /* 0x000fea0003800200 */
.L_x_2761:
        /* <DEDUP_REMOVED lines=96> */
.L_x_2770:
        /* <DEDUP_REMOVED lines=10> */
.L_x_4875:


//--------------------- .text._ZN10layer_norm31ln_parallel_residual_bwd_kernelINS_13Kernel_traitsI6__halfS2_fS2_fjLj8192ELj1ELj1ELj8ELj16ENS_18Kernel_traits_baseILj8192ES2_S2_fS2_fjLj256EEEEELb1ELb1ELb0EEEvNS_9BwdParamsE --------------------------
	.section	.text._ZN10layer_norm31ln_parallel_residual_bwd_kernelINS_13Kernel_traitsI6__halfS2_fS2_fjLj8192ELj1ELj1ELj8ELj16ENS_18Kernel_traits_baseILj8192ES2_S2_fS2_fjLj256EEEEELb1ELb1ELb0EEEvNS_9BwdParamsE,"ax",@progbits
	.align	128
        .global         _ZN10layer_norm31ln_parallel_residual_bwd_kernelINS_13Kernel_traitsI6__halfS2_fS2_fjLj8192ELj1ELj1ELj8ELj16ENS_18Kernel_traits_baseILj8192ES2_S2_fS2_fjLj256EEEEELb1ELb1ELb0EEEvNS_9BwdParamsE
        .type           _ZN10layer_norm31ln_parallel_residual_bwd_kernelINS_13Kernel_traitsI6__halfS2_fS2_fjLj8192ELj1ELj1ELj8ELj16ENS_18Kernel_traits_baseILj8192ES2_S2_fS2_fjLj256EEEEELb1ELb1ELb0EEEvNS_9BwdParamsE,@function
        .size           _ZN10layer_norm31ln_parallel_residual_bwd_kernelINS_13Kernel_traitsI6__halfS2_fS2_fjLj8192ELj1ELj1ELj8ELj16ENS_18Kernel_traits_baseILj8192ES2_S2_fS2_fjLj256EEEEELb1ELb1ELb0EEEvNS_9BwdParamsE,(.L_x_4876 - _ZN10layer_norm31ln_parallel_residual_bwd_kernelINS_13Kernel_traitsI6__halfS2_fS2_fjLj8192ELj1ELj1ELj8ELj16ENS_18Kernel_traits_baseILj8192ES2_S2_fS2_fjLj256EEEEELb1ELb1ELb0EEEvNS_9BwdParamsE)
        .other          _ZN10layer_norm31ln_parallel_residual_bwd_kernelINS_13Kernel_traitsI6__halfS2_fS2_fjLj8192ELj1ELj1ELj8ELj16ENS_18Kernel_traits_baseILj8192ES2_S2_fS2_fjLj256EEEEELb1ELb1ELb0EEEvNS_9BwdParamsE,@"STO_CUDA_ENTRY STV_DEFAULT"
_ZN10layer_norm31ln_parallel_residual_bwd_kernelINS_13Kernel_traitsI6__halfS2_fS2_fjLj8192ELj1ELj1ELj8ELj16ENS_18Kernel_traits_baseILj8192ES2_S2_fS2_fjLj256EEEEELb1ELb1ELb0EEEvNS_9BwdParamsE:
.text._ZN10layer_norm31ln_parallel_residual_bwd_kernelINS_13Kernel_traitsI6__halfS2_fS2_fjLj8192ELj1ELj1ELj8ELj16ENS_18Kernel_traits_baseILj8192ES2_S2_fS2_fjLj256EEEEELb1ELb1ELb0EEEvNS_9BwdParamsE:
        /* <DEDUP_REMOVED lines=23> */
[C---:B-1----:R-:W-:Y:S01]  /*0170*/  @P1 IMAD.WIDE.U32 R12, R17.reuse, 0x10, R10 ;  /* 0x00000010110c1825 */ /* 0x042fe200078e000a */
[----:B------:R-:W-:-:S04]  /*0180*/  @P1 IADD3 R17, PT, PT, R17, 0x100, RZ ;  /* 0x0000010011111810 */ /* 0x000fc80007ffe0ff */
[----:B------:R0:W5:Y:S01]  /*0190*/  @P1 LDG.E.128 R128, desc[UR10][R12.64] ;  /* 0x0000000a0c801981 */ /* 0x000162000c1e1d00 */
        /* <DEDUP_REMOVED lines=82> */
.L_x_2822:
        /* <DEDUP_REMOVED lines=22> */
[----:B------:R-:W1:Y:S01]  /*0820*/  LDC.64 R160, c[0x0][0x428] ;  /* 0x00010a00ffa07b82 */ /* 0x000e620000000a00 */
[----:B----4-:R-:W-:Y:S02]  /*0830*/  ISETP.NE.U32.AND P4, PT, RZ, UR12, PT ;  /* 0x0000000cff007c0c */ /* 0x010fe4000bf85070 */
[----:B---3--:R-:W-:-:S05]  /*0840*/  ISETP.NE.U32.AND P2, PT, RZ, UR16, PT ;  /* 0x00000010ff007c0c */ /* 0x008fca000bf45070 */
[----:B------:R-:W2:Y:S01]  /*0850*/  LDC.64 R180, c[0x0][0x3b0] ;  /* 0x0000ec00ffb47b82 */ /* 0x000ea20000000a00 */
[----:B0-----:R-:W-:-:S05]  /*0860*/  IMAD.WIDE.U32 R202, R0, 0x20, R202 ;  /* 0x0000002000ca7825 */ /* 0x001fca00078e00ca */
[----:B------:R-:W3:Y:S01]  /*0870*/  LDG.E.128 R156, desc[UR10][R202.64] ;  /* 0x0000000aca9c7981 */ /* 0x000ee2000c1e1d00 */
[----:B-1----:R-:W-:-:S03]  /*0880*/  IMAD.WIDE.U32 R160, R0, 0x10, R160 ;  /* 0x0000001000a07825 */ /* 0x002fc600078e00a0 */
[----:B------:R-:W4:Y:S04]  /*0890*/  LDG.E.128 R164, desc[UR10][R202.64+0x10] ;  /* 0x0000100acaa47981 */ /* 0x000f28000c1e1d00 */
[----:B------:R-:W4:Y:S01]  /*08a0*/  LDG.E.128 R160, desc[UR10][R160.64] ;  /* 0x0000000aa0a07981 */ /* 0x000f22000c1e1d00 */
[----:B------:R-:W-:Y:S02]  /*08b0*/  ISETP.NE.AND.EX P4, PT, RZ, UR13, PT, P4 ;  /* 0x0000000dff007c0c */ /* 0x000fe4000bf85340 */
[----:B------:R-:W-:Y:S01]  /*08c0*/  ISETP.NE.AND.EX P2, PT, RZ, UR17, PT, P2 ;  /* 0x00000011ff007c0c */ /* 0x000fe2000bf45320 */
[----:B------:R-:W-:-:S10]  /*08d0*/  HADD2.F32 R209, -RZ, R120.H0_H0 ;  /* 0x20000078ffd17230 */ /* 0x000fd40000004100 */
[----:B------:R-:W0:Y:S01]  /*08e0*/  @P4 LDC.64 R170, c[0x0][0x3b8] ;  /* 0x0000ee00ffaa4b82 */ /* 0x000e220000000a00 */
[----:B------:R-:W-:Y:S02]  /*08f0*/  HADD2.F32 R208, -RZ, R120.H1_H1 ;  /* 0x30000078ffd07230 */ /* 0x000fe40000004100 */
[----:B------:R-:W-:-:S05]  /*0900*/  HADD2.F32 R205, -RZ, R121.H0_H0 ;  /* 0x20000079ffcd7230 */ /* 0x000fca0000004100 */
[----:B------:R-:W1:Y:S01]  /*0910*/  @P2 LDC.64 R196, c[0x0][0x438] ;  /* 0x00010e00ffc42b82 */ /* 0x000e620000000a00 */
[----:B------:R-:W-:Y:S02]  /*0920*/  HADD2.F32 R204, -RZ, R121.H1_H1 ;  /* 0x30000079ffcc7230 */ /* 0x000fe40000004100 */
[----:B------:R-:W-:Y:S02]  /*0930*/  HADD2.F32 R201, -RZ, R122.H0_H0 ;  /* 0x2000007affc97230 */ /* 0x000fe40000004100 */
[----:B--2---:R-:W-:-:S04]  /*0940*/  IMAD.WIDE.U32 R180, R0, 0x8, R180 ;  /* 0x0000000800b47825 */ /* 0x004fc800078e00b4 */
[----:B------:R-:W-:Y:S01]  /*0950*/  HADD2.F32 R177, -RZ, R122.H1_H1 ;  /* 0x3000007affb17230 */ /* 0x000fe20000004100 */
[----:B------:R2:W5:Y:S01]  /*0960*/  LDG.E.64 R220, desc[UR10][R180.64] ;  /* 0x0000000ab4dc7981 */ /* 0x000562000c1e1b00 */
[----:B0-----:R-:W-:-:S04]  /*0970*/  @P4 IMAD.WIDE.U32 R170, R0, 0x8, R170 ;  /* 0x0000000800aa4825 */ /* 0x001fc800078e00aa */
[--C-:B------:R-:W-:Y:S01]  /*0980*/  HADD2.F32 R179, -RZ, R123.reuse.H0_H0 ;  /* 0x2000007bffb37230 */ /* 0x100fe20000004100 */
[----:B------:R-:W5:Y:S01]  /*0990*/  @P4 LDG.E.64 R228, desc[UR10][R170.64] ;  /* 0x0000000aaae44981 */ /* 0x000f62000c1e1b00 */
[----:B--2---:R-:W-:Y:S02]  /*09a0*/  HADD2.F32 R180, -RZ, R123.H1_H1 ;  /* 0x3000007bffb47230 */ /* 0x004fe40000004100 */
[----:B-1----:R-:W-:-:S05]  /*09b0*/  @P2 IMAD.WIDE.U32 R196, R0, 0x20, R196 ;  /* 0x0000002000c42825 */ /* 0x002fca00078e00c4 */
[----:B------:R-:W5:Y:S04]  /*09c0*/  @P2 LDG.E.128 R52, desc[UR10][R196.64] ;  /* 0x0000000ac4342981 */ /* 0x000f68000c1e1d00 */
[----:B------:R0:W5:Y:S02]  /*09d0*/  @P2 LDG.E.128 R48, desc[UR10][R196.64+0x10] ;  /* 0x0000100ac4302981 */ /* 0x000164000c1e1d00 */
[----:B0-----:R-:W-:Y:S01]  /*09e0*/  IADD3 R197, PT, PT, R0, 0x100, RZ ;  /* 0x0000010000c57810 */ /* 0x001fe20007ffe0ff */
[C---:B---3--:R-:W-:Y:S01]  /*09f0*/  FADD.FTZ R211, -R168.reuse, R156 ;  /* 0x0000009ca8d37221 */ /* 0x048fe20000010100 */
[C---:B------:R-:W-:Y:S01]  /*0a00*/  FADD.FTZ R157, -R168.reuse, R157 ;  /* 0x0000009da89d7221 */ /* 0x040fe20000010100 */
[C---:B------:R-:W-:Y:S01]  /*0a10*/  FADD.FTZ R207, -R168.reuse, R158 ;  /* 0x0000009ea8cf7221 */ /* 0x040fe20000010100 */
[----:B------:R-:W-:Y:S01]  /*0a20*/  FADD.FTZ R159, -R168, R159 ;  /* 0x0000009fa89f7221 */ /* 0x000fe20000010100 */
[----:B-----5:R-:W-:Y:S01]  /*0a30*/  FMUL.FTZ R211, R178, R211 ;  /* 0x000000d3b2d37220 */ /* 0x020fe20000410000 */
[----:B----4-:R-:W-:-:S02]  /*0a40*/  HADD2.F32 R156, -RZ, R160.H0_H0 ;  /* 0x200000a0ff9c7230 */ /* 0x010fc40000004100 */
[----:B------:R-:W-:-:S03]  /*0a50*/  HADD2.F32 R160, -RZ, R160.H1_H1 ;  /* 0x300000a0ffa07230 */ /* 0x000fc60000004100 */
[----:B------:R-:W-:Y:S01]  /*0a60*/  FMUL.FTZ R209, R209, R156 ;  /* 0x0000009cd1d17220 */ /* 0x000fe20000410000 */
[--C-:B------:R-:W-:Y:S02]  /*0a70*/  HADD2.F32 R158, -RZ, R161.reuse.H0_H0 ;  /* 0x200000a1ff9e7230 */ /* 0x100fe40000004100 */
[C---:B------:R-:W-:Y:S01]  /*0a80*/  FMUL.FTZ R210, R178.reuse, R157 ;  /* 0x0000009db2d27220 */ /* 0x040fe20000410000 */
[C---:B------:R-:W-:Y:S01]  /*0a90*/  FMUL.FTZ R207, R178.reuse, R207 ;  /* 0x000000cfb2cf7220 */ /* 0x040fe20000410000 */
[----:B------:R-:W-:Y:S01]  /*0aa0*/  FMUL.FTZ R206, R178, R159 ;  /* 0x0000009fb2ce7220 */ /* 0x000fe20000410000 */
[----:B------:R-:W-:Y:S01]  /*0ab0*/  FMUL.FTZ R208, R208, R160 ;  /* 0x000000a0d0d07220 */ /* 0x000fe20000410000 */
[----:B------:R-:W-:Y:S01]  /*0ac0*/  FADD.FTZ R157, RZ, R209 ;  /* 0x000000d1ff9d7221 */ /* 0x000fe20000010000 */
[C---:B------:R-:W-:Y:S01]  /*0ad0*/  FFMA.FTZ R159, R211.reuse, R209, RZ ;  /* 0x000000d1d39f7223 */ /* 0x040fe200000100ff */
[----:B------:R-:W-:Y:S02]  /*0ae0*/  HADD2.F32 R161, -RZ, R161.H1_H1 ;  /* 0x300000a1ffa17230 */ /* 0x000fe40000004100 */
[----:B------:R-:W-:Y:S01]  /*0af0*/  FADD.FTZ R84, R84, R156 ;  /* 0x0000009c54547221 */ /* 0x000fe20000010000 */
[----:B------:R-:W-:Y:S01]  /*0b00*/  FFMA.FTZ R116, R211, R156, R116 ;  /* 0x0000009cd3747223 */ /* 0x000fe20000010074 */
[-C--:B------:R-:W-:Y:S01]  /*0b10*/  FMUL.FTZ R205, R205, R158.reuse ;  /* 0x0000009ecdcd7220 */ /* 0x080fe20000410000 */
[----:B------:R-:W-:Y:S01]  /*0b20*/  FADD.FTZ R86, R86, R158 ;  /* 0x0000009e56567221 */ /* 0x000fe20000010000 */
[----:B------:R-:W-:Y:S01]  /*0b30*/  FFMA.FTZ R118, R207, R158, R118 ;  /* 0x0000009ecf767223 */ /* 0x000fe20000010076 */
[----:B------:R-:W-:Y:S01]  /*0b40*/  FADD.FTZ R156, R157, R208 ;  /* 0x000000d09d9c7221 */ /* 0x000fe20000010000 */
[----:B------:R-:W-:Y:S01]  /*0b50*/  FFMA.FTZ R158, R210, R208, R159 ;  /* 0x000000d0d29e7223 */ /* 0x000fe2000001009f */
[----:B------:R-:W-:-:S02]  /*0b60*/  HADD2.F32 R169, -RZ, R162.H0_H0 ;  /* 0x200000a2ffa97230 */ /* 0x000fc40000004100 */
[----:B------:R-:W-:Y:S01]  /*0b70*/  FADD.FTZ R203, -R168, R164 ;  /* 0x000000a4a8cb7221 */ /* 0x000fe20000010100 */
        /* <DEDUP_REMOVED lines=39> */
.L_x_2773:
[----:B---34-:R-:W-:Y:S05]  /*0df0*/  BSYNC.RECONVERGENT B0 ;  /* 0x0000000000007941 */ /* 0x018fea0003800200 */
.L_x_2772:
        /* <DEDUP_REMOVED lines=16> */
[----:B------:R-:W-:Y:S02]  /*0f00*/  HADD2.F32 R4, -RZ, R132.H0_H0 ;  /* 0x20000084ff047230 */ /* 0x000fe40000004100 */
[----:B--2---:R-:W-:-:S05]  /*0f10*/  IMAD.WIDE.U32 R156, R197, 0x8, R156 ;  /* 0x00000008c59c7825 */ /* 0x004fca00078e009c */
[----:B------:R-:W5:Y:S01]  /*0f20*/  LDG.E.64 R218, desc[UR10][R156.64] ;  /* 0x0000000a9cda7981 */ /* 0x000f62000c1e1b00 */
[----:B-1----:R-:W-:-:S05]  /*0f30*/  @P4 IMAD.WIDE.U32 R6, R197, 0x8, R6 ;  /* 0x00000008c5064825 */ /* 0x002fca00078e0006 */
[----:B------:R1:W5:Y:S01]  /*0f40*/  @P4 LDG.E.64 R226, desc[UR10][R6.64] ;  /* 0x0000000a06e24981 */ /* 0x000362000c1e1b00 */
[----:B0-----:R-:W-:-:S05]  /*0f50*/  @P2 IMAD.WIDE.U32 R158, R197, 0x20, R158 ;  /* 0x00000020c59e2825 */ /* 0x001fca00078e009e */
[----:B------:R-:W5:Y:S04]  /*0f60*/  @P2 LDG.E.128 R44, desc[UR10][R158.64] ;  /* 0x0000000a9e2c2981 */ /* 0x000f68000c1e1d00 */
[----:B------:R0:W5:Y:S01]  /*0f70*/  @P2 LDG.E.128 R40, desc[UR10][R158.64+0x10] ;  /* 0x0000100a9e282981 */ /* 0x000162000c1e1d00 */
[----:B------:R-:W-:Y:S01]  /*0f80*/  HADD2.F32 R160, -RZ, R135.H0_H0 ;  /* 0x20000087ffa07230 */ /* 0x000fe20000004100 */
[----:B------:R-:W-:Y:S01]  /*0f90*/  IADD3 R197, PT, PT, R197, 0x100, RZ ;  /* 0x00000100c5c57810 */ /* 0x000fe20007ffe0ff */
[C---:B---3--:R-:W-:Y:S01]  /*0fa0*/  FADD.FTZ R163, -R168.reuse, R9 ;  /* 0x00000009a8a37221 */ /* 0x048fe20000010100 */
[C---:B------:R-:W-:Y:S01]  /*0fb0*/  FADD.FTZ R161, -R168.reuse, R8 ;  /* 0x00000008a8a17221 */ /* 0x040fe20000010100 */
[----:B------:R-:W-:Y:S02]  /*0fc0*/  HADD2.F32 R8, -RZ, R132.H1_H1 ;  /* 0x30000084ff087230 */ /* 0x000fe40000004100 */
[----:B------:R-:W-:Y:S01]  /*0fd0*/  FADD.FTZ R165, -R168, R10 ;  /* 0x0000000aa8a57221 */ /* 0x000fe20000010100 */
[----:B-1---5:R-:W-:Y:S01]  /*0fe0*/  FMUL.FTZ R7, R178, R161 ;  /* 0x000000a1b2077220 */ /* 0x022fe20000410000 */
[----:B----4-:R-:W-:-:S02]  /*0ff0*/  HADD2.F32 R9, -RZ, R12.H0_H0 ;  /* 0x2000000cff097230 */ /* 0x010fc40000004100 */
[----:B------:R-:W-:Y:S02]  /*1000*/  HADD2.F32 R12, -RZ, R12.H1_H1 ;  /* 0x3000000cff0c7230 */ /* 0x000fe40000004100 */
[----:B------:R-:W-:Y:S02]  /*1010*/  HADD2.F32 R167, -RZ, R13.H0_H0 ;  /* 0x2000000dffa77230 */ /* 0x000fe40000004100 */
[-C--:B------:R-:W-:Y:S01]  /*1020*/  FMUL.FTZ R4, R4, R9.reuse ;  /* 0x0000000904047220 */ /* 0x080fe20000410000 */
[----:B------:R-:W-:Y:S02]  /*1030*/  HADD2.F32 R10, -RZ, R133.H0_H0 ;  /* 0x20000085ff0a7230 */ /* 0x000fe40000004100 */
[C---:B------:R-:W-:Y:S01]  /*1040*/  FADD.FTZ R171, -R168.reuse, R11 ;  /* 0x0000000ba8ab7221 */ /* 0x040fe20000010100 */
[----:B0-----:R-:W-:Y:S01]  /*1050*/  FADD.FTZ R159, -R168, R18 ;  /* 0x00000012a89f7221 */ /* 0x001fe20000010100 */
[----:B------:R-:W-:Y:S01]  /*1060*/  FADD.FTZ R76, R76, R9 ;  /* 0x000000094c4c7221 */ /* 0x000fe20000010000 */
[----:B------:R-:W-:Y:S01]  /*1070*/  FFMA.FTZ R108, R7, R9, R108 ;  /* 0x00000009076c7223 */ /* 0x000fe2000001006c */
[----:B------:R-:W-:Y:S01]  /*1080*/  FADD.FTZ R157, -R168, R17 ;  /* 0x00000011a89d7221 */ /* 0x000fe20000010100 */
[----:B------:R-:W-:Y:S01]  /*1090*/  FMUL.FTZ R9, R8, R12 ;  /* 0x0000000c08097220 */ /* 0x000fe20000410000 */
[----:B------:R-:W-:Y:S01]  /*10a0*/  FADD.FTZ R18, R169, R4 ;  /* 0x00000004a9127221 */ /* 0x000fe20000010000 */
[----:B------:R-:W-:-:S02]  /*10b0*/  HADD2.F32 R20, -RZ, R13.H1_H1 ;  /* 0x3000000dff147230 */ /* 0x000fc40000004100 */
[----:B------:R-:W-:Y:S01]  /*10c0*/  FMUL.FTZ R6, R178, R163 ;  /* 0x000000a3b2067220 */ /* 0x000fe20000410000 */
[----:B------:R-:W-:Y:S01]  /*10d0*/  FFMA.FTZ R17, R7, R4, R196 ;  /* 0x0000000407117223 */ /* 0x000fe200000100c4 */
[----:B------:R-:W-:Y:S02]  /*10e0*/  HADD2.F32 R13, -RZ, R133.H1_H1 ;  /* 0x30000085ff0d7230 */ /* 0x000fe40000004100 */
[----:B------:R-:W-:Y:S01]  /*10f0*/  FMUL.FTZ R8, R10, R167 ;  /* 0x000000a70a087220 */ /* 0x000fe20000410000 */
[----:B------:R-:W-:Y:S01]  /*1100*/  FADD.FTZ R233, -R168, R19 ;  /* 0x00000013a8e97221 */ /* 0x000fe20000010100 */
[----:B------:R-:W-:Y:S01]  /*1110*/  FMUL.FTZ R10, R178, R171 ;  /* 0x000000abb20a7220 */ /* 0x000fe20000410000 */
[----:B------:R-:W-:Y:S01]  /*1120*/  FADD.FTZ R19, R18, R9 ;  /* 0x0000000912137221 */ /* 0x000fe20000010000 */
[----:B------:R-:W-:Y:S01]  /*1130*/  FMUL.FTZ R11, R178, R165 ;  /* 0x000000a5b20b7220 */ /* 0x000fe20000410000 */
[C---:B------:R-:W-:Y:S01]  /*1140*/  FFMA.FTZ R18, R6.reuse, R9, R17 ;  /* 0x0000000906127223 */ /* 0x040fe20000010011 */
[----:B------:R-:W-:Y:S01]  /*1150*/  FADD.FTZ R77, R77, R12 ;  /* 0x0000000c4d4d7221 */ /* 0x000fe20000010000 */
[----:B------:R-:W-:Y:S01]  /*1160*/  FFMA.FTZ R109, R6, R12, R109 ;  /* 0x0000000c066d7223 */ /* 0x000fe2000001006d */
[-C--:B------:R-:W-:Y:S01]  /*1170*/  FMUL.FTZ R13, R13, R20.reuse ;  /* 0x000000140d0d7220 */ /* 0x080fe20000410000 */
[----:B------:R-:W-:Y:S01]  /*1180*/  FADD.FTZ R79, R79, R20 ;  /* 0x000000144f4f7221 */ /* 0x000fe20000010000 */
[----:B------:R-:W-:Y:S01]  /*1190*/  FFMA.FTZ R111, R10, R20, R111 ;  /* 0x000000140a6f7223 */ /* 0x000fe2000001006f */
[----:B------:R-:W-:-:S02]  /*11a0*/  HADD2.F32 R217, -RZ, R14.H0_H0 ;  /* 0x2000000effd97230 */ /* 0x000fc40000004100 */
[----:B------:R-:W-:Y:S01]  /*11b0*/  FADD.FTZ R20, R19, R8 ;  /* 0x0000000813147221 */ /* 0x000fe20000010000 */
[--C-:B------:R-:W-:Y:S02]  /*11c0*/  HADD2.F32 R231, -RZ, R15.reuse.H0_H0 ;  /* 0x2000000fffe77230 */ /* 0x100fe40000004100 */
[----:B------:R-:W-:Y:S01]  /*11d0*/  FFMA.FTZ R19, R11, R8, R18 ;  /* 0x000000080b137223 */ /* 0x000fe20000010012 */
[----:B------:R-:W-:Y:S02]  /*11e0*/  HADD2.F32 R156, -RZ, R15.H1_H1 ;  /* 0x3000000fff9c7230 */ /* 0x000fe40000004100 */
[----:B------:R-:W-:Y:S01]  /*11f0*/  FADD.FTZ R15, -R168, R16 ;  /* 0x00000010a80f7221 */ /* 0x000fe20000010100 */
[----:B------:R-:W-:Y:S02]  /*1200*/  HADD2.F32 R12, -RZ, R134.H0_H0 ;  /* 0x20000086ff0c7230 */ /* 0x000fe40000004100 */
[----:B------:R-:W-:Y:S01]  /*1210*/  FMUL.FTZ R16, R178, R157 ;  /* 0x0000009db2107220 */ /* 0x000fe20000410000 */
[----:B------:R-:W-:-:S02]  /*1220*/  HADD2.F32 R158, -RZ, R14.H1_H1 ;  /* 0x3000000eff9e7230 */ /* 0x000fc40000004100 */
[----:B------:R-:W-:Y:S01]  /*1230*/  FMUL.FTZ R15, R178, R15 ;  /* 0x0000000fb20f7220 */ /* 0x000fe20000410000 */
[----:B------:R-:W-:Y:S02]  /*1240*/  HADD2.F32 R14, -RZ, R134.H1_H1 ;  /* 0x30000086ff0e7230 */ /* 0x000fe40000004100 */
        /* <DEDUP_REMOVED lines=9> */
[----:B------:R-:W-:-:S02]  /*12e0*/  HADD2.F32 R161, -RZ, R135.H1_H1 ;  /* 0x30000087ffa17230 */ /* 0x000fc40000004100 */
[----:B------:R-:W-:Y:S01]  /*12f0*/  FMUL.FTZ R17, R160, R231 ;  /* 0x000000e7a0117220 */ /* 0x000fe20000410000 */
[----:B------:R-:W-:Y:S01]  /*1300*/  FADD.FTZ R158, R157, R14 ;  /* 0x0000000e9d9e7221 */ /* 0x000fe20000010000 */
[----:B------:R-:W-:Y:S01]  /*1310*/  FFMA.FTZ R160, R16, R14, R159 ;  /* 0x0000000e10a07223 */ /* 0x000fe2000001009f */
[----:B------:R-:W-:Y:S01]  /*1320*/  FMUL.FTZ R20, R178, R233 ;  /* 0x000000e9b2147220 */ /* 0x000fe20000410000 */
[-C--:B------:R-:W-:Y:S01]  /*1330*/  FMUL.FTZ R18, R161, R156.reuse ;  /* 0x0000009ca1127220 */ /* 0x080fe20000410000 */
        /* <DEDUP_REMOVED lines=12> */
.L_x_2775:
[----:B------:R-:W-:Y:S05]  /*1400*/  BSYNC.RECONVERGENT B0 ;  /* 0x0000000000007941 */ /* 0x000fea0003800200 */
.L_x_2774:
        /* <DEDUP_REMOVED lines=19> */
[----:B------:R0:W5:Y:S01]  /*1540*/  @P4 LDG.E.64 R224, desc[UR10][R22.64] ;  /* 0x0000000a16e04981 */ /* 0x000162000c1e1b00 */
[----:B-1----:R-:W-:-:S05]  /*1550*/  @P2 IMAD.WIDE.U32 R162, R197, 0x20, R162 ;  /* 0x00000020c5a22825 */ /* 0x002fca00078e00a2 */
[----:B------:R-:W5:Y:S01]  /*1560*/  @P2 LDG.E.128 R36, desc[UR10][R162.64] ;  /* 0x0000000aa2242981 */ /* 0x000f62000c1e1d00 */
[--C-:B0-----:R-:W-:Y:S02]  /*1570*/  HADD2.F32 R22, -RZ, R128.reuse.H0_H0 ;  /* 0x20000080ff167230 */ /* 0x101fe40000004100 */
[----:B------:R-:W-:Y:S01]  /*1580*/  HADD2.F32 R23, -RZ, R128.H1_H1 ;  /* 0x30000080ff177230 */ /* 0x000fe20000004100 */
[----:B------:R0:W5:Y:S01]  /*1590*/  @P2 LDG.E.128 R32, desc[UR10][R162.64+0x10] ;  /* 0x0000100aa2202981 */ /* 0x000162000c1e1d00 */
[----:B------:R-:W-:Y:S01]  /*15a0*/  IADD3 R197, PT, PT, R197, 0x100, RZ ;  /* 0x00000100c5c57810 */ /* 0x000fe20007ffe0ff */
[C---:B---3--:R-:W-:Y:S01]  /*15b0*/  FADD.FTZ R165, -R168.reuse, R25 ;  /* 0x00000019a8a57221 */ /* 0x048fe20000010100 */
[----:B------:R-:W-:Y:S01]  /*15c0*/  FADD.FTZ R21, -R168, R24 ;  /* 0x00000018a8157221 */ /* 0x000fe20000010100 */
[--C-:B----4-:R-:W-:Y:S02]  /*15d0*/  HADD2.F32 R25, -RZ, R28.reuse.H0_H0 ;  /* 0x2000001cff197230 */ /* 0x110fe40000004100 */
[----:B------:R-:W-:-:S02]  /*15e0*/  HADD2.F32 R28, -RZ, R28.H1_H1 ;  /* 0x3000001cff1c7230 */ /* 0x000fc40000004100 */
[----:B-----5:R-:W-:Y:S01]  /*15f0*/  FMUL.FTZ R21, R178, R21 ;  /* 0x00000015b2157220 */ /* 0x020fe20000410000 */
[----:B------:R-:W-:Y:S01]  /*1600*/  FMUL.FTZ R22, R22, R25 ;  /* 0x0000001916167220 */ /* 0x000fe20000410000 */
[--C-:B0-----:R-:W-:Y:S02]  /*1610*/  HADD2.F32 R163, -RZ, R31.reuse.H0_H0 ;  /* 0x2000001fffa37230 */ /* 0x101fe40000004100 */
[C---:B------:R-:W-:Y:S01]  /*1620*/  FADD.FTZ R167, -R168.reuse, R26 ;  /* 0x0000001aa8a77221 */ /* 0x040fe20000010100 */
[----:B------:R-:W-:Y:S02]  /*1630*/  HADD2.F32 R160, -RZ, R31.H1_H1 ;  /* 0x3000001fffa07230 */ /* 0x000fe40000004100 */
[C---:B------:R-:W-:Y:S01]  /*1640*/  FADD.FTZ R171, -R168.reuse, R27 ;  /* 0x0000001ba8ab7221 */ /* 0x040fe20000010100 */
[C---:B------:R-:W-:Y:S01]  /*1650*/  FADD.FTZ R31, -R168.reuse, R156 ;  /* 0x0000009ca81f7221 */ /* 0x040fe20000010100 */
[----:B------:R-:W-:Y:S02]  /*1660*/  HADD2.F32 R27, -RZ, R29.H0_H0 ;  /* 0x2000001dff1b7230 */ /* 0x000fe40000004100 */
[----:B------:R-:W-:Y:S01]  /*1670*/  FADD.FTZ R161, -R168, R157 ;  /* 0x0000009da8a17221 */ /* 0x000fe20000010100 */
[----:B------:R-:W-:-:S02]  /*1680*/  HADD2.F32 R26, -RZ, R129.H0_H0 ;  /* 0x20000081ff1a7230 */ /* 0x000fc40000004100 */
[----:B------:R-:W-:Y:S01]  /*1690*/  FMUL.FTZ R23, R23, R28 ;  /* 0x0000001c17177220 */ /* 0x000fe20000410000 */
[----:B------:R-:W-:Y:S01]  /*16a0*/  FADD.FTZ R156, R169, R22 ;  /* 0x00000016a99c7221 */ /* 0x000fe20000010000 */
[----:B------:R-:W-:Y:S01]  /*16b0*/  FMUL.FTZ R24, R178, R165 ;  /* 0x000000a5b2187220 */ /* 0x000fe20000410000 */
[C---:B------:R-:W-:Y:S01]  /*16c0*/  FFMA.FTZ R157, R21.reuse, R22, R196 ;  /* 0x00000016159d7223 */ /* 0x040fe200000100c4 */
[----:B------:R-:W-:Y:S02]  /*16d0*/  HADD2.F32 R164, -RZ, R29.H1_H1 ;  /* 0x3000001dffa47230 */ /* 0x000fe40000004100 */
[----:B------:R-:W-:Y:S01]  /*16e0*/  FADD.FTZ R217, -R168, R159 ;  /* 0x0000009fa8d97221 */ /* 0x000fe20000010100 */
[----:B------:R-:W-:Y:S01]  /*16f0*/  FADD.FTZ R68, R68, R25 ;  /* 0x0000001944447221 */ /* 0x000fe20000010000 */
[----:B------:R-:W-:Y:S01]  /*1700*/  FFMA.FTZ R100, R21, R25, R100 ;  /* 0x0000001915647223 */ /* 0x000fe20000010064 */
[----:B------:R-:W-:Y:S01]  /*1710*/  FMUL.FTZ R25, R178, R167 ;  /* 0x000000a7b2197220 */ /* 0x000fe20000410000 */
[----:B------:R-:W-:-:S02]  /*1720*/  HADD2.F32 R29, -RZ, R129.H1_H1 ;  /* 0x30000081ff1d7230 */ /* 0x000fc40000004100 */
[----:B------:R-:W-:Y:S01]  /*1730*/  FADD.FTZ R159, R156, R23 ;  /* 0x000000179c9f7221 */ /* 0x000fe20000010000 */
[----:B------:R-:W-:Y:S01]  /*1740*/  FMUL.FTZ R26, R26, R27 ;  /* 0x0000001b1a1a7220 */ /* 0x000fe20000410000 */
[----:B------:R-:W-:Y:S01]  /*1750*/  FFMA.FTZ R156, R24, R23, R157 ;  /* 0x00000017189c7223 */ /* 0x000fe2000001009d */
[--C-:B------:R-:W-:Y:S02]  /*1760*/  HADD2.F32 R173, -RZ, R30.reuse.H0_H0 ;  /* 0x2000001effad7230 */ /* 0x100fe40000004100 */
[----:B------:R-:W-:Y:S01]  /*1770*/  FADD.FTZ R175, -R168, R158 ;  /* 0x0000009ea8af7221 */ /* 0x000fe20000010100 */
[----:B------:R-:W-:Y:S02]  /*1780*/  HADD2.F32 R162, -RZ, R30.H1_H1 ;  /* 0x3000001effa27230 */ /* 0x000fe40000004100 */
[----:B------:R-:W-:Y:S01]  /*1790*/  FADD.FTZ R69, R69, R28 ;  /* 0x0000001c45457221 */ /* 0x000fe20000010000 */
[----:B------:R-:W-:Y:S01]  /*17a0*/  FFMA.FTZ R101, R24, R28, R101 ;  /* 0x0000001c18657223 */ /* 0x000fe20000010065 */
[----:B------:R-:W-:Y:S01]  /*17b0*/  FADD.FTZ R70, R70, R27 ;  /* 0x0000001b46467221 */ /* 0x000fe20000010000 */
[----:B------:R-:W-:Y:S01]  /*17c0*/  FFMA.FTZ R102, R25, R27, R102 ;  /* 0x0000001b19667223 */ /* 0x000fe20000010066 */
[----:B------:R-:W-:-:S02]  /*17d0*/  HADD2.F32 R30, -RZ, R130.H0_H0 ;  /* 0x20000082ff1e7230 */ /* 0x000fc40000004100 */
[C---:B------:R-:W-:Y:S01]  /*17e0*/  FMUL.FTZ R28, R178.reuse, R171 ;  /* 0x000000abb21c7220 */ /* 0x040fe20000410000 */
[----:B------:R-:W-:Y:S01]  /*17f0*/  FMUL.FTZ R27, R29, R164 ;  /* 0x000000a41d1b7220 */ /* 0x000fe20000410000 */
[----:B------:R-:W-:Y:S01]  /*1800*/  FADD.FTZ R158, R159, R26 ;  /* 0x0000001a9f9e7221 */ /* 0x000fe20000010000 */
[----:B------:R-:W-:Y:S01]  /*1810*/  FFMA.FTZ R157, R25, R26, R156 ;  /* 0x0000001a199d7223 */ /* 0x000fe2000001009c */
[----:B------:R-:W-:Y:S01]  /*1820*/  FMUL.FTZ R29, R178, R31 ;  /* 0x0000001fb21d7220 */ /* 0x000fe20000410000 */
[----:B------:R-:W-:Y:S02]  /*1830*/  HADD2.F32 R31, -RZ, R130.H1_H1 ;  /* 0x30000082ff1f7230 */ /* 0x000fe40000004100 */
[----:B------:R-:W-:Y:S01]  /*1840*/  FMUL.FTZ R30, R30, R173 ;  /* 0x000000ad1e1e7220 */ /* 0x000fe20000410000 */
[----:B------:R-:W-:Y:S01]  /*1850*/  FADD.FTZ R159, R158, R27 ;  /* 0x0000001b9e9f7221 */ /* 0x000fe20000010000 */
[----:B------:R-:W-:Y:S01]  /*1860*/  FFMA.FTZ R156, R28, R27, R157 ;  /* 0x0000001b1c9c7223 */ /* 0x000fe2000001009d */
[----:B------:R-:W-:Y:S01]  /*1870*/  FADD.FTZ R64, R64, R173 ;  /* 0x000000ad40407221 */ /* 0x000fe20000010000 */
[----:B------:R-:W-:Y:S01]  /*1880*/  FFMA.FTZ R96, R29, R173, R96 ;  /* 0x000000ad1d607223 */ /* 0x000fe20000010060 */
[----:B------:R-:W-:-:S02]  /*1890*/  HADD2.F32 R173, -RZ, R131.H0_H0 ;  /* 0x20000083ffad7230 */ /* 0x000fc40000004100 */
[----:B------:R-:W-:Y:S01]  /*18a0*/  FMUL.FTZ R31, R31, R162 ;  /* 0x000000a21f1f7220 */ /* 0x000fe20000410000 */
[C---:B------:R-:W-:Y:S01]  /*18b0*/  FMUL.FTZ R172, R178.reuse, R161 ;  /* 0x000000a1b2ac7220 */ /* 0x040fe20000410000 */
[----:B------:R-:W-:Y:S01]  /*18c0*/  FADD.FTZ R158, R159, R30 ;  /* 0x0000001e9f9e7221 */ /* 0x000fe20000010000 */
[----:B------:R-:W-:Y:S01]  /*18d0*/  FFMA.FTZ R157, R29, R30, R156 ;  /* 0x0000001e1d9d7223 */ /* 0x000fe2000001009c */
[----:B------:R-:W-:Y:S02]  /*18e0*/  HADD2.F32 R161, -RZ, R131.H1_H1 ;  /* 0x30000083ffa17230 */ /* 0x000fe40000004100 */
        /* <DEDUP_REMOVED lines=18> */
.L_x_2777:
[----:B------:R-:W-:Y:S05]  /*1a10*/  BSYNC.RECONVERGENT B0 ;  /* 0x0000000000007941 */ /* 0x000fea0003800200 */
.L_x_2776:
        /* <DEDUP_REMOVED lines=18> */
[----:B0-----:R-:W-:-:S02]  /*1b40*/  HADD2.F32 R185, -RZ, R124.H1_H1 ;  /* 0x3000007cffb97230 */ /* 0x001fc40000004100 */
[----:B------:R-:W-:Y:S02]  /*1b50*/  HADD2.F32 R188, -RZ, R125.H0_H0 ;  /* 0x2000007dffbc7230 */ /* 0x000fe40000004100 */
[----:B-1----:R-:W-:-:S05]  /*1b60*/  @P2 IMAD.WIDE.U32 R186, R197, 0x20, R186 ;  /* 0x00000020c5ba2825 */ /* 0x002fca00078e00ba */
[----:B------:R-:W5:Y:S01]  /*1b70*/  @P2 LDG.E.128 R136, desc[UR10][R186.64] ;  /* 0x0000000aba882981 */ /* 0x000f62000c1e1d00 */
[----:B------:R-:W-:Y:S02]  /*1b80*/  HADD2.F32 R192, -RZ, R126.H0_H0 ;  /* 0x2000007effc07230 */ /* 0x000fe40000004100 */
[----:B--2---:R-:W-:Y:S01]  /*1b90*/  @P4 IMAD.WIDE.U32 R170, R197, 0x8, R170 ;  /* 0x00000008c5aa4825 */ /* 0x004fe200078e00aa */
[----:B------:R0:W5:Y:S04]  /*1ba0*/  @P2 LDG.E.128 R140, desc[UR10][R186.64+0x10] ;  /* 0x0000100aba8c2981 */ /* 0x000168000c1e1d00 */
[----:B------:R1:W5:Y:S01]  /*1bb0*/  @P4 LDG.E.64 R222, desc[UR10][R170.64] ;  /* 0x0000000aaade4981 */ /* 0x000362000c1e1b00 */
[----:B------:R-:W-:Y:S02]  /*1bc0*/  HADD2.F32 R198, -RZ, R127.H0_H0 ;  /* 0x2000007fffc67230 */ /* 0x000fe40000004100 */
[C---:B---3--:R-:W-:Y:S01]  /*1bd0*/  FADD.FTZ R183, -R168.reuse, R156 ;  /* 0x0000009ca8b77221 */ /* 0x048fe20000010100 */
[----:B------:R-:W-:Y:S01]  /*1be0*/  FADD.FTZ R189, -R168, R157 ;  /* 0x0000009da8bd7221 */ /* 0x000fe20000010100 */
[----:B------:R-:W-:-:S02]  /*1bf0*/  HADD2.F32 R156, -RZ, R124.H0_H0 ;  /* 0x2000007cff9c7230 */ /* 0x000fc40000004100 */
[----:B------:R-:W-:Y:S01]  /*1c00*/  FADD.FTZ R191, -R168, R158 ;  /* 0x0000009ea8bf7221 */ /* 0x000fe20000010100 */
[----:B-----5:R-:W-:Y:S01]  /*1c10*/  FMUL.FTZ R183, R178, R183 ;  /* 0x000000b7b2b77220 */ /* 0x020fe20000410000 */
[--C-:B----4-:R-:W-:Y:S02]  /*1c20*/  HADD2.F32 R157, -RZ, R164.reuse.H0_H0 ;  /* 0x200000a4ff9d7230 */ /* 0x110fe40000004100 */
[----:B------:R-:W-:Y:S02]  /*1c30*/  HADD2.F32 R164, -RZ, R164.H1_H1 ;  /* 0x300000a4ffa47230 */ /* 0x000fe40000004100 */
[----:B------:R-:W-:Y:S01]  /*1c40*/  FADD.FTZ R193, -R168, R159 ;  /* 0x0000009fa8c17221 */ /* 0x000fe20000010100 */
[----:B------:R-:W-:Y:S01]  /*1c50*/  FMUL.FTZ R184, R156, R157 ;  /* 0x0000009d9cb87220 */ /* 0x000fe20000410000 */
[--C-:B------:R-:W-:Y:S02]  /*1c60*/  HADD2.F32 R159, -RZ, R165.reuse.H0_H0 ;  /* 0x200000a5ff9f7230 */ /* 0x100fe40000004100 */
[----:B0-----:R-:W-:Y:S01]  /*1c70*/  FMUL.FTZ R187, R178, R191 ;  /* 0x000000bfb2bb7220 */ /* 0x001fe20000410000 */
[----:B------:R-:W-:Y:S01]  /*1c80*/  FADD.FTZ R60, R60, R157 ;  /* 0x0000009d3c3c7221 */ /* 0x000fe20000010000 */
[----:B------:R-:W-:Y:S01]  /*1c90*/  FFMA.FTZ R92, R183, R157, R92 ;  /* 0x0000009db75c7223 */ /* 0x000fe2000001005c */
[----:B------:R-:W-:Y:S01]  /*1ca0*/  FMUL.FTZ R185, R185, R164 ;  /* 0x000000a4b9b97220 */ /* 0x000fe20000410000 */
[----:B------:R-:W-:Y:S01]  /*1cb0*/  FADD.FTZ R156, R169, R184 ;  /* 0x000000b8a99c7221 */ /* 0x000fe20000010000 */
[----:B------:R-:W-:Y:S01]  /*1cc0*/  FMUL.FTZ R186, R178, R189 ;  /* 0x000000bdb2ba7220 */ /* 0x000fe20000410000 */
[----:B------:R-:W-:Y:S01]  /*1cd0*/  FFMA.FTZ R157, R183, R184, R196 ;  /* 0x000000b8b79d7223 */ /* 0x000fe200000100c4 */
[----:B------:R-:W-:-:S02]  /*1ce0*/  HADD2.F32 R158, -RZ, R165.H1_H1 ;  /* 0x300000a5ff9e7230 */ /* 0x000fc40000004100 */
[-C--:B------:R-:W-:Y:S01]  /*1cf0*/  FMUL.FTZ R188, R188, R159.reuse ;  /* 0x0000009fbcbc7220 */ /* 0x080fe20000410000 */
[----:B------:R-:W-:Y:S02]  /*1d00*/  HADD2.F32 R189, -RZ, R125.H1_H1 ;  /* 0x3000007dffbd7230 */ /* 0x000fe40000004100 */
[----:B------:R-:W-:Y:S01]  /*1d10*/  FADD.FTZ R62, R62, R159 ;  /* 0x0000009f3e3e7221 */ /* 0x000fe20000010000 */
[----:B------:R-:W-:Y:S01]  /*1d20*/  FFMA.FTZ R94, R187, R159, R94 ;  /* 0x0000009fbb5e7223 */ /* 0x000fe2000001005e */
[----:B------:R-:W-:Y:S01]  /*1d30*/  FMUL.FTZ R190, R178, R193 ;  /* 0x000000c1b2be7220 */ /* 0x000fe20000410000 */
[----:B------:R-:W-:Y:S01]  /*1d40*/  FADD.FTZ R159, R156, R185 ;  /* 0x000000b99c9f7221 */ /* 0x000fe20000010000 */
[----:B------:R-:W-:Y:S01]  /*1d50*/  FFMA.FTZ R156, R186, R185, R157 ;  /* 0x000000b9ba9c7223 */ /* 0x000fe2000001009d */
[----:B------:R-:W-:Y:S01]  /*1d60*/  FADD.FTZ R197, -R168, R161 ;  /* 0x000000a1a8c57221 */ /* 0x000fe20000010100 */
[--C-:B------:R-:W-:Y:S02]  /*1d70*/  HADD2.F32 R161, -RZ, R166.reuse.H0_H0 ;  /* 0x200000a6ffa17230 */ /* 0x100fe40000004100 */
[-C--:B------:R-:W-:Y:S01]  /*1d80*/  FMUL.FTZ R189, R189, R158.reuse ;  /* 0x0000009ebdbd7220 */ /* 0x080fe20000410000 */
[----:B------:R-:W-:Y:S01]  /*1d90*/  FADD.FTZ R63, R63, R158 ;  /* 0x0000009e3f3f7221 */ /* 0x000fe20000010000 */
[----:B------:R-:W-:Y:S01]  /*1da0*/  FFMA.FTZ R95, R190, R158, R95 ;  /* 0x0000009ebe5f7223 */ /* 0x000fe2000001005f */
[----:B------:R-:W-:Y:S01]  /*1db0*/  FADD.FTZ R195, -R168, R160 ;  /* 0x000000a0a8c37221 */ /* 0x000fe20000010100 */
[----:B------:R-:W-:Y:S01]  /*1dc0*/  FADD.FTZ R158, R159, R188 ;  /* 0x000000bc9f9e7221 */ /* 0x000fe20000010000 */
[----:B------:R-:W-:Y:S01]  /*1dd0*/  FFMA.FTZ R157, R187, R188, R156 ;  /* 0x000000bcbb9d7223 */ /* 0x000fe2000001009c */
[----:B------:R-:W-:-:S02]  /*1de0*/  HADD2.F32 R166, -RZ, R166.H1_H1 ;  /* 0x300000a6ffa67230 */ /* 0x000fc40000004100 */
[----:B------:R-:W-:Y:S01]  /*1df0*/  FMUL.FTZ R191, R178, R195 ;  /* 0x000000c3b2bf7220 */ /* 0x000fe20000410000 */
[----:B------:R-:W-:Y:S02]  /*1e00*/  HADD2.F32 R193, -RZ, R126.H1_H1 ;  /* 0x3000007effc17230 */ /* 0x000fe40000004100 */
[----:B------:R-:W-:Y:S01]  /*1e10*/  FMUL.FTZ R192, R192, R161 ;  /* 0x000000a1c0c07220 */ /* 0x000fe20000410000 */
[----:B------:R-:W-:Y:S01]  /*1e20*/  FADD.FTZ R159, R158, R189 ;  /* 0x000000bd9e9f7221 */ /* 0x000fe20000010000 */
[----:B------:R-:W-:Y:S01]  /*1e30*/  FFMA.FTZ R156, R190, R189, R157 ;  /* 0x000000bdbe9c7223 */ /* 0x000fe2000001009d */
[C---:B-1----:R-:W-:Y:S01]  /*1e40*/  FADD.FTZ R171, -R168.reuse, R163 ;  /* 0x000000a3a8ab7221 */ /* 0x042fe20000010100 */
[--C-:B------:R-:W-:Y:S02]  /*1e50*/  HADD2.F32 R163, -RZ, R167.reuse.H0_H0 ;  /* 0x200000a7ffa37230 */ /* 0x100fe40000004100 */
[----:B------:R-:W-:Y:S01]  /*1e60*/  FADD.FTZ R199, -R168, R162 ;  /* 0x000000a2a8c77221 */ /* 0x000fe20000010100 */
[----:B------:R-:W-:Y:S01]  /*1e70*/  FMUL.FTZ R194, R178, R197 ;  /* 0x000000c5b2c27220 */ /* 0x000fe20000410000 */
[----:B------:R-:W-:Y:S01]  /*1e80*/  FMUL.FTZ R193, R193, R166 ;  /* 0x000000a6c1c17220 */ /* 0x000fe20000410000 */
        /* <DEDUP_REMOVED lines=24> */
.L_x_2779:
[----:B------:R-:W-:Y:S05]  /*2010*/  BSYNC.RECONVERGENT B0 ;  /* 0x0000000000007941 */ /* 0x000fea0003800200 */
.L_x_2778:
        /* <DEDUP_REMOVED lines=32> */
.L_x_2781:
[----:B------:R-:W-:Y:S05]  /*2220*/  BSYNC.RECONVERGENT B0 ;  /* 0x0000000000007941 */ /* 0x000fea0003800200 */
.L_x_2780:
        /* <DEDUP_REMOVED lines=59> */
[-C--:B------:R-:W-:Y:S01]  /*25e0*/  FFMA.FTZ R161, R206, R166.reuse, R167 ;  /* 0x000000a6cea17223 */ /* 0x080fe200000100a7 */
[----:B------:R-:W-:Y:S01]  /*25f0*/  FADD.FTZ R157, R179, -R156 ;  /* 0x8000009cb39d7221 */ /* 0x000fe20000010000 */
[----:B------:R-:W-:Y:S01]  /*2600*/  FADD.FTZ R159, R180, -R159 ;  /* 0x8000009fb49f7221 */ /* 0x000fe20000010000 */
[-C--:B------:R-:W-:Y:S01]  /*2610*/  FFMA.FTZ R156, R203, R166.reuse, R167 ;  /* 0x000000a6cb9c7223 */ /* 0x080fe200000100a7 */
[----:B------:R-:W-:Y:S01]  /*2620*/  FADD.FTZ R161, R204, -R161 ;  /* 0x800000a1cca17221 */ /* 0x000fe20000010000 */
[C---:B-----5:R-:W-:Y:S01]  /*2630*/  FMUL.FTZ R157, R178.reuse, R157 ;  /* 0x0000009db29d7220 */ /* 0x060fe20000410000 */
[C---:B------:R-:W-:Y:S02]  /*2640*/  FMUL.FTZ R159, R178.reuse, R159 ;  /* 0x0000009fb29f7220 */ /* 0x040fe40000410000 */
[----:B------:R-:W-:Y:S01]  /*2650*/  FMUL.FTZ R161, R178, R161 ;  /* 0x000000a1b2a17220 */ /* 0x000fe20000410000 */
[----:B------:R-:W-:Y:S01]  /*2660*/  FMUL.FTZ R158, R157, UR14 ;  /* 0x0000000e9d9e7c20 */ /* 0x000fe20008410000 */
[----:B------:R-:W-:Y:S01]  /*2670*/  FADD.FTZ R157, R201, -R156 ;  /* 0x8000009cc99d7221 */ /* 0x000fe20000010000 */
[----:B------:R-:W-:Y:S01]  /*2680*/  FMUL.FTZ R159, R159, UR14 ;  /* 0x0000000e9f9f7c20 */ /* 0x000fe20008410000 */
[-CC-:B------:R-:W-:Y:S01]  /*2690*/  FFMA.FTZ R156, R207, R166.reuse, R167.reuse ;  /* 0x000000a6cf9c7223 */ /* 0x180fe200000100a7 */
[----:B------:R-:W-:Y:S01]  /*26a0*/  FMUL.FTZ R161, R161, UR14 ;  /* 0x0000000ea1a17c20 */ /* 0x000fe20008410000 */
[----:B------:R-:W-:Y:S01]  /*26b0*/  FSEL R168, R158, RZ, P4 ;  /* 0x000000ff9ea87208 */ /* 0x000fe20002000000 */
[----:B------:R-:W-:Y:S01]  /*26c0*/  FFMA.FTZ R158, R202, R166, R167 ;  /* 0x000000a6ca9e7223 */ /* 0x000fe200000100a7 */
[----:B------:R-:W-:Y:S01]  /*26d0*/  ISETP.GE.U32.AND P4, PT, R220, RZ, PT ;  /* 0x000000ffdc00720c */ /* 0x000fe20003f86070 */
[----:B------:R-:W-:-:S02]  /*26e0*/  FMUL.FTZ R157, R178, R157 ;  /* 0x0000009db29d7220 */ /* 0x000fc40000410000 */
[----:B------:R-:W-:Y:S01]  /*26f0*/  FADD.FTZ R163, R177, -R158 ;  /* 0x8000009eb1a37221 */ /* 0x000fe20000010000 */
[----:B------:R-:W-:Y:S01]  /*2700*/  ISETP.GE.U32.AND.EX P4, PT, R221, 0x1000000, PT, P4 ;  /* 0x01000000dd00780c */ /* 0x000fe20003f86140 */
[----:B------:R-:W-:Y:S02]  /*2710*/  FMUL.FTZ R157, R157, UR14 ;  /* 0x0000000e9d9d7c20 */ /* 0x000fe40008410000 */
[C---:B------:R-:W-:Y:S01]  /*2720*/  FMUL.FTZ R163, R178.reuse, R163 ;  /* 0x000000a3b2a37220 */ /* 0x040fe20000410000 */
[----:B------:R-:W-:Y:S01]  /*2730*/  FSEL R171, R159, RZ, P4 ;  /* 0x000000ff9fab7208 */ /* 0x000fe20002000000 */
[----:B------:R-:W-:Y:S01]  /*2740*/  FADD.FTZ R159, R205, -R156 ;  /* 0x8000009ccd9f7221 */ /* 0x000fe20000010000 */
[----:B------:R-:W-:Y:S01]  /*2750*/  LOP3.LUT P4, RZ, R221, 0xff, RZ, 0xc0, !PT ;  /* 0x000000ffddff7812 */ /* 0x000fe2000788c0ff */
[----:B------:R-:W-:Y:S01]  /*2760*/  FMUL.FTZ R163, R163, UR14 ;  /* 0x0000000ea3a37c20 */ /* 0x000fe20008410000 */
[-CC-:B------:R-:W-:Y:S01]  /*2770*/  FFMA.FTZ R156, R211, R166.reuse, R167.reuse ;  /* 0x000000a6d39c7223 */ /* 0x180fe200000100a7 */
[----:B------:R-:W-:Y:S01]  /*2780*/  FMUL.FTZ R158, R178, R159 ;  /* 0x0000009fb29e7220 */ /* 0x000fe20000410000 */
[----:B------:R-:W-:Y:S01]  /*2790*/  FSEL R162, R157, RZ, P4 ;  /* 0x000000ff9da27208 */ /* 0x000fe20002000000 */
[----:B------:R-:W-:Y:S01]  /*27a0*/  FFMA.FTZ R157, R210, R166, R167 ;  /* 0x000000a6d29d7223 */ /* 0x000fe200000100a7 */
[----:B------:R-:W-:Y:S01]  /*27b0*/  LOP3.LUT P4, RZ, R221, 0xff00, RZ, 0xc0, !PT ;  /* 0x0000ff00ddff7812 */ /* 0x000fe2000788c0ff */
[----:B------:R-:W-:-:S02]  /*27c0*/  FMUL.FTZ R158, R158, UR14 ;  /* 0x0000000e9e9e7c20 */ /* 0x000fc40008410000 */
[----:B------:R-:W-:Y:S01]  /*27d0*/  FADD.FTZ R159, R208, -R157 ;  /* 0x8000009dd09f7221 */ /* 0x000fe20000010000 */
[----:B------:R-:W-:Y:S01]  /*27e0*/  FSEL R169, R163, RZ, P4 ;  /* 0x000000ffa3a97208 */ /* 0x000fe20002000000 */
[----:B------:R-:W-:Y:S01]  /*27f0*/  FADD.FTZ R157, R209, -R156 ;  /* 0x8000009cd19d7221 */ /* 0x000fe20000010000 */
[----:B------:R-:W-:Y:S01]  /*2800*/  LOP3.LUT P4, RZ, R220, 0xff0000, RZ, 0xc0, !PT ;  /* 0x00ff0000dcff7812 */ /* 0x000fe2000788c0ff */
[C---:B------:R-:W-:Y:S02]  /*2810*/  FMUL.FTZ R159, R178.reuse, R159 ;  /* 0x0000009fb29f7220 */ /* 0x040fe40000410000 */
[----:B------:R-:W-:Y:S01]  /*2820*/  FMUL.FTZ R157, R178, R157 ;  /* 0x0000009db29d7220 */ /* 0x000fe20000410000 */
[----:B------:R-:W-:Y:S01]  /*2830*/  FSEL R160, R158, RZ, P4 ;  /* 0x000000ff9ea07208 */ /* 0x000fe20002000000 */
[----:B------:R-:W-:Y:S01]  /*2840*/  FMUL.FTZ R159, R159, UR14 ;  /* 0x0000000e9f9f7c20 */ /* 0x000fe20008410000 */
[----:B------:R-:W-:Y:S01]  /*2850*/  LOP3.LUT P4, RZ, R220, 0xff000000, RZ, 0xc0, !PT ;  /* 0xff000000dcff7812 */ /* 0x000fe2000788c0ff */
[----:B------:R-:W-:Y:S01]  /*2860*/  FMUL.FTZ R157, R157, UR14 ;  /* 0x0000000e9d9d7c20 */ /* 0x000fe20008410000 */
[----:B------:R-:W-:-:S02]  /*2870*/  F2FP.F16.F32.PACK_AB R158, R169, R162 ;  /* 0x000000a2a99e723e */ /* 0x000fc400000000ff */
        /* <DEDUP_REMOVED lines=9> */
.L_x_2786:
        /* <DEDUP_REMOVED lines=9> */
[----:B------:R-:W-:Y:S01]  /*29a0*/  FMUL.FTZ R151, R178, R147 ;  /* 0x00000093b2977220 */ /* 0x000fe20000410000 */
[----:B------:R-:W-:Y:S01]  /*29b0*/  FADD.FTZ R145, R209, -R144 ;  /* 0x80000090d1917221 */ /* 0x000fe20000010000 */
[-CC-:B------:R-:W-:Y:S01]  /*29c0*/  FFMA.FTZ R147, R210, R166.reuse, R167.reuse ;  /* 0x000000a6d2937223 */ /* 0x180fe200000100a7 */
[----:B------:R-:W-:Y:S01]  /*29d0*/  FMUL.FTZ R146, R150, UR14 ;  /* 0x0000000e96927c20 */ /* 0x000fe20008410000 */
[-C--:B------:R-:W-:Y:S01]  /*29e0*/  FFMA.FTZ R158, R203, R166.reuse, R167 ;  /* 0x000000a6cb9e7223 */ /* 0x080fe200000100a7 */
[----:B------:R-:W-:Y:S01]  /*29f0*/  FMUL.FTZ R144, R178, R145 ;  /* 0x00000091b2907220 */ /* 0x000fe20000410000 */
[----:B------:R-:W-:Y:S01]  /*2a00*/  FADD.FTZ R147, R208, -R147 ;  /* 0x80000093d0937221 */ /* 0x000fe20000010000 */
[----:B------:R-:W-:Y:S01]  /*2a10*/  FFMA.FTZ R160, R202, R166, R167 ;  /* 0x000000a6caa07223 */ /* 0x000fe200000100a7 */
[----:B------:R-:W-:Y:S01]  /*2a20*/  FSEL R168, R146, RZ, P4 ;  /* 0x000000ff92a87208 */ /* 0x000fe20002000000 */
[----:B------:R-:W-:Y:S01]  /*2a30*/  FMUL.FTZ R146, R151, UR14 ;  /* 0x0000000e97927c20 */ /* 0x000fe20008410000 */
[----:B------:R-:W-:Y:S01]  /*2a40*/  ISETP.GE.U32.AND P4, PT, R220, RZ, PT ;  /* 0x000000ffdc00720c */ /* 0x000fe20003f86070 */
[----:B------:R-:W-:Y:S01]  /*2a50*/  FMUL.FTZ R145, R144, UR14 ;  /* 0x0000000e90917c20 */ /* 0x000fe20008410000 */
[----:B------:R-:W-:Y:S01]  /*2a60*/  FADD.FTZ R159, R201, -R158 ;  /* 0x8000009ec99f7221 */ /* 0x000fe20000010000 */
[----:B------:R-:W-:Y:S01]  /*2a70*/  FADD.FTZ R163, R177, -R160 ;  /* 0x800000a0b1a37221 */ /* 0x000fe20000010000 */
[----:B------:R-:W-:-:S04]  /*2a80*/  ISETP.GE.U32.AND.EX P4, PT, R221, 0x1000000, PT, P4 ;  /* 0x01000000dd00780c */ /* 0x000fc80003f86140 */
[----:B------:R-:W-:Y:S01]  /*2a90*/  FSEL R169, R146, RZ, P4 ;  /* 0x000000ff92a97208 */ /* 0x000fe20002000000 */
[----:B------:R-:W-:Y:S01]  /*2aa0*/  FFMA.FTZ R146, R207, R166, R167 ;  /* 0x000000a6cf927223 */ /* 0x000fe200000100a7 */
[----:B------:R-:W-:-:S03]  /*2ab0*/  LOP3.LUT P4, RZ, R220, 0xff, RZ, 0xc0, !PT ;  /* 0x000000ffdcff7812 */ /* 0x000fc6000788c0ff */
[----:B------:R-:W-:Y:S01]  /*2ac0*/  FADD.FTZ R149, R205, -R146 ;  /* 0x80000092cd957221 */ /* 0x000fe20000010000 */
[----:B------:R-:W-:Y:S01]  /*2ad0*/  FSEL R156, R145, RZ, P4 ;  /* 0x000000ff919c7208 */ /* 0x000fe20002000000 */
[----:B------:R-:W-:Y:S01]  /*2ae0*/  FMUL.FTZ R145, R178, R147 ;  /* 0x00000093b2917220 */ /* 0x000fe20000410000 */
[----:B------:R-:W-:Y:S01]  /*2af0*/  LOP3.LUT P4, RZ, R220, 0xff00, RZ, 0xc0, !PT ;  /* 0x0000ff00dcff7812 */ /* 0x000fe2000788c0ff */
[C---:B------:R-:W-:Y:S01]  /*2b00*/  FMUL.FTZ R146, R178.reuse, R149 ;  /* 0x00000095b2927220 */ /* 0x040fe20000410000 */
[----:B------:R-:W-:Y:S01]  /*2b10*/  FMUL.FTZ R147, R178, R157 ;  /* 0x0000009db2937220 */ /* 0x000fe20000410000 */
[----:B------:R-:W-:Y:S02]  /*2b20*/  FMUL.FTZ R148, R145, UR14 ;  /* 0x0000000e91947c20 */ /* 0x000fe40008410000 */
[----:B------:R-:W-:Y:S01]  /*2b30*/  FMUL.FTZ R149, R146, UR14 ;  /* 0x0000000e92957c20 */ /* 0x000fe20008410000 */
[----:B------:R-:W-:Y:S02]  /*2b40*/  FMUL.FTZ R158, R147, UR14 ;  /* 0x0000000e939e7c20 */ /* 0x000fe40008410000 */
[----:B------:R-:W-:Y:S01]  /*2b50*/  FSEL R161, R148, RZ, P4 ;  /* 0x000000ff94a17208 */ /* 0x000fe20002000000 */
[----:B------:R-:W-:Y:S01]  /*2b60*/  FMUL.FTZ R148, R178, R159 ;  /* 0x0000009fb2947220 */ /* 0x000fe20000410000 */
[----:B------:R-:W-:-:S02]  /*2b70*/  LOP3.LUT P4, RZ, R220, 0xff0000, RZ, 0xc0, !PT ;  /* 0x00ff0000dcff7812 */ /* 0x000fc4000788c0ff */
[----:B------:R-:W-:Y:S01]  /*2b80*/  F2FP.F16.F32.PACK_AB R156, R161, R156 ;  /* 0x0000009ca19c723e */ /* 0x000fe200000000ff */
[----:B------:R-:W-:Y:S01]  /*2b90*/  FMUL.FTZ R159, R148, UR14 ;  /* 0x0000000e949f7c20 */ /* 0x000fe20008410000 */
[----:B------:R-:W-:Y:S01]  /*2ba0*/  FSEL R157, R149, RZ, P4 ;  /* 0x000000ff959d7208 */ /* 0x000fe20002000000 */
[----:B------:R-:W-:Y:S01]  /*2bb0*/  FMUL.FTZ R149, R178, R163 ;  /* 0x000000a3b2957220 */ /* 0x000fe20000410000 */
        /* <DEDUP_REMOVED lines=8> */
[----:B------:R-:W-:-:S04]  /*2c40*/  FSEL R163, R162, RZ, P4 ;  /* 0x000000ffa2a37208 */ /* 0x000fc80002000000 */
[----:B------:R-:W-:Y:S01]  /*2c50*/  F2FP.F16.F32.PACK_AB R158, R163, R158 ;  /* 0x0000009ea39e723e */ /* 0x000fe200000000ff */
[----:B------:R-:W-:Y:S06]  /*2c60*/  BRA `(.L_x_2787) ;  /* 0x0000001800a47947 */ /* 0x000fec0003800000 */
.L_x_2785:
        /* <DEDUP_REMOVED lines=8> */
[-CC-:B------:R-:W-:Y:S01]  /*2cf0*/  FFMA.FTZ R158, R203, R166.reuse, R167.reuse ;  /* 0x000000a6cb9e7223 */ /* 0x180fe200000100a7 */
[----:B------:R-:W-:Y:S01]  /*2d00*/  FADD.FTZ R157, R179, -R156 ;  /* 0x8000009cb39d7221 */ /* 0x000fe20000010000 */
[-CC-:B------:R-:W-:Y:S01]  /*2d10*/  FFMA.FTZ R160, R202, R166.reuse, R167.reuse ;  /* 0x000000a6caa07223 */ /* 0x180fe200000100a7 */
[-C--:B------:R-:W-:Y:S01]  /*2d20*/  FFMA.FTZ R169, R206, R166.reuse, R167 ;  /* 0x000000a6cea97223 */ /* 0x080fe200000100a7 */
[----:B------:R-:W-:Y:S01]  /*2d30*/  FADD.FTZ R161, R201, -R158 ;  /* 0x8000009ec9a17221 */ /* 0x000fe20000010000 */
[----:B-----5:R-:W-:Y:S01]  /*2d40*/  FFMA.FTZ R156, R178, R157, R50 ;  /* 0x0000009db29c7223 */ /* 0x020fe20000010032 */
[----:B------:R-:W-:Y:S01]  /*2d50*/  FADD.FTZ R157, R180, -R159 ;  /* 0x8000009fb49d7221 */ /* 0x000fe20000010000 */
[----:B------:R-:W-:-:S02]  /*2d60*/  FFMA.FTZ R158, R207, R166, R167 ;  /* 0x000000a6cf9e7223 */ /* 0x000fc400000100a7 */
[----:B------:R-:W-:Y:S01]  /*2d70*/  FMUL.FTZ R156, R156, UR14 ;  /* 0x0000000e9c9c7c20 */ /* 0x000fe20008410000 */
[----:B------:R-:W-:Y:S01]  /*2d80*/  FFMA.FTZ R157, R178, R157, R51 ;  /* 0x0000009db29d7223 */ /* 0x000fe20000010033 */
[----:B------:R-:W-:Y:S01]  /*2d90*/  FADD.FTZ R163, R205, -R158 ;  /* 0x8000009ecda37221 */ /* 0x000fe20000010000 */
[----:B------:R-:W-:Y:S02]  /*2da0*/  FADD.FTZ R158, R204, -R169 ;  /* 0x800000a9cc9e7221 */ /* 0x000fe40000010000 */
[----:B------:R-:W-:Y:S01]  /*2db0*/  FSEL R159, R156, RZ, P4 ;  /* 0x000000ff9c9f7208 */ /* 0x000fe20002000000 */
[----:B------:R-:W-:Y:S01]  /*2dc0*/  FMUL.FTZ R157, R157, UR14 ;  /* 0x0000000e9d9d7c20 */ /* 0x000fe20008410000 */
[----:B------:R-:W-:Y:S01]  /*2dd0*/  ISETP.GE.U32.AND P4, PT, R220, RZ, PT ;  /* 0x000000ffdc00720c */ /* 0x000fe20003f86070 */
[----:B------:R-:W-:Y:S01]  /*2de0*/  FFMA.FTZ R156, R178, R161, R48 ;  /* 0x000000a1b29c7223 */ /* 0x000fe20000010030 */
[----:B------:R-:W-:Y:S01]  /*2df0*/  FFMA.FTZ R161, R210, R166, R167 ;  /* 0x000000a6d2a17223 */ /* 0x000fe200000100a7 */
[----:B------:R-:W-:Y:S01]  /*2e00*/  FFMA.FTZ R158, R178, R158, R55 ;  /* 0x0000009eb29e7223 */ /* 0x000fe20000010037 */
[----:B------:R-:W-:Y:S01]  /*2e10*/  ISETP.GE.U32.AND.EX P4, PT, R221, 0x1000000, PT, P4 ;  /* 0x01000000dd00780c */ /* 0x000fe20003f86140 */
[----:B------:R-:W-:-:S02]  /*2e20*/  FMUL.FTZ R156, R156, UR14 ;  /* 0x0000000e9c9c7c20 */ /* 0x000fc40008410000 */
[----:B------:R-:W-:Y:S01]  /*2e30*/  FMUL.FTZ R158, R158, UR14 ;  /* 0x0000000e9e9e7c20 */ /* 0x000fe20008410000 */
[----:B------:R-:W-:Y:S01]  /*2e40*/  FSEL R168, R157, RZ, P4 ;  /* 0x000000ff9da87208 */ /* 0x000fe20002000000 */
[----:B------:R-:W-:Y:S01]  /*2e50*/  FADD.FTZ R157, R177, -R160 ;  /* 0x800000a0b19d7221 */ /* 0x000fe20000010000 */
[----:B------:R-:W-:Y:S01]  /*2e60*/  LOP3.LUT P4, RZ, R221, 0xff, RZ, 0xc0, !PT ;  /* 0x000000ffddff7812 */ /* 0x000fe2000788c0ff */
[----:B------:R-:W-:Y:S01]  /*2e70*/  FFMA.FTZ R160, R211, R166, R167 ;  /* 0x000000a6d3a07223 */ /* 0x000fe200000100a7 */
[----:B------:R-:W-:Y:S01]  /*2e80*/  F2FP.F16.F32.PACK_AB R159, R168, R159 ;  /* 0x0000009fa89f723e */ /* 0x000fe200000000ff */
[----:B------:R-:W-:Y:S01]  /*2e90*/  FFMA.FTZ R157, R178, R157, R49 ;  /* 0x0000009db29d7223 */ /* 0x000fe20000010031 */
[----:B------:R-:W-:Y:S01]  /*2ea0*/  FSEL R162, R156, RZ, P4 ;  /* 0x000000ff9ca27208 */ /* 0x000fe20002000000 */
[----:B------:R-:W-:Y:S01]  /*2eb0*/  FFMA.FTZ R156, R178, R163, R54 ;  /* 0x000000a3b29c7223 */ /* 0x000fe20000010036 */
[----:B------:R-:W-:Y:S01]  /*2ec0*/  LOP3.LUT P4, RZ, R221, 0xff00, RZ, 0xc0, !PT ;  /* 0x0000ff00ddff7812 */ /* 0x000fe2000788c0ff */
[----:B------:R-:W-:Y:S01]  /*2ed0*/  FMUL.FTZ R157, R157, UR14 ;  /* 0x0000000e9d9d7c20 */ /* 0x000fe20008410000 */
[----:B------:R-:W-:Y:S01]  /*2ee0*/  FADD.FTZ R163, R208, -R161 ;  /* 0x800000a1d0a37221 */ /* 0x000fe20000010000 */
[----:B------:R-:W-:Y:S01]  /*2ef0*/  FMUL.FTZ R156, R156, UR14 ;  /* 0x0000000e9c9c7c20 */ /* 0x000fe20008410000 */
[----:B------:R-:W-:-:S02]  /*2f00*/  FADD.FTZ R161, R209, -R160 ;  /* 0x800000a0d1a17221 */ /* 0x000fc40000010000 */
[----:B------:R-:W-:Y:S01]  /*2f10*/  FSEL R169, R157, RZ, P4 ;  /* 0x000000ff9da97208 */ /* 0x000fe20002000000 */
[----:B------:R-:W-:Y:S01]  /*2f20*/  FFMA.FTZ R157, R178, R163, R53 ;  /* 0x000000a3b29d7223 */ /* 0x000fe20000010035 */
[----:B------:R-:W-:-:S03]  /*2f30*/  LOP3.LUT P4, RZ, R220, 0xff0000, RZ, 0xc0, !PT ;  /* 0x00ff0000dcff7812 */ /* 0x000fc6000788c0ff */
[----:B------:R-:W-:Y:S01]  /*2f40*/  FMUL.FTZ R157, R157, UR14 ;  /* 0x0000000e9d9d7c20 */ /* 0x000fe20008410000 */
[----:B------:R-:W-:Y:S01]  /*2f50*/  FSEL R160, R156, RZ, P4 ;  /* 0x000000ff9ca07208 */ /* 0x000fe20002000000 */
[----:B------:R-:W-:Y:S01]  /*2f60*/  FFMA.FTZ R156, R178, R161, R52 ;  /* 0x000000a1b29c7223 */ /* 0x000fe20000010034 */
[----:B------:R-:W-:-:S03]  /*2f70*/  LOP3.LUT P4, RZ, R220, 0xff000000, RZ, 0xc0, !PT ;  /* 0xff000000dcff7812 */ /* 0x000fc6000788c0ff */
[----:B------:R-:W-:Y:S01]  /*2f80*/  FMUL.FTZ R156, R156, UR14 ;  /* 0x0000000e9c9c7c20 */ /* 0x000fe20008410000 */
[----:B------:R-:W-:Y:S02]  /*2f90*/  FSEL R163, R158, RZ, P4 ;  /* 0x000000ff9ea37208 */ /* 0x000fe40002000000 */
[C---:B------:R-:W-:Y:S02]  /*2fa0*/  LOP3.LUT P4, RZ, R220.reuse, 0xff00, RZ, 0xc0, !PT ;  /* 0x0000ff00dcff7812 */ /* 0x040fe4000788c0ff */
[----:B------:R-:W-:Y:S02]  /*2fb0*/  F2FP.F16.F32.PACK_AB R158, R169, R162 ;  /* 0x000000a2a99e723e */ /* 0x000fe400000000ff */
[----:B------:R-:W-:Y:S02]  /*2fc0*/  FSEL R161, R157, RZ, P4 ;  /* 0x000000ff9da17208 */ /* 0x000fe40002000000 */
[----:B------:R-:W-:Y:S02]  /*2fd0*/  LOP3.LUT P4, RZ, R220, 0xff, RZ, 0xc0, !PT ;  /* 0x000000ffdcff7812 */ /* 0x000fe4000788c0ff */
[----:B------:R-:W-:-:S02]  /*2fe0*/  F2FP.F16.F32.PACK_AB R157, R163, R160 ;  /* 0x000000a0a39d723e */ /* 0x000fc400000000ff */
[----:B------:R-:W-:-:S04]  /*2ff0*/  FSEL R156, R156, RZ, P4 ;  /* 0x000000ff9c9c7208 */ /* 0x000fc80002000000 */
[----:B------:R-:W-:Y:S01]  /*3000*/  F2FP.F16.F32.PACK_AB R156, R161, R156 ;  /* 0x0000009ca19c723e */ /* 0x000fe200000000ff */
[----:B------:R-:W-:Y:S06]  /*3010*/  BRA `(.L_x_2787) ;  /* 0x0000001400b87947 */ /* 0x000fec0003800000 */
.L_x_2788:
        /* <DEDUP_REMOVED lines=8> */
[C---:B-----5:R-:W-:Y:S01]  /*30a0*/  FFMA.FTZ R150, R178.reuse, R145, R50 ;  /* 0x00000091b2967223 */ /* 0x060fe20000010032 */
[----:B------:R-:W-:Y:S01]  /*30b0*/  FFMA.FTZ R151, R178, R147, R51 ;  /* 0x00000093b2977223 */ /* 0x000fe20000010033 */
[----:B------:R-:W-:Y:S01]  /*30c0*/  FADD.FTZ R145, R209, -R144 ;  /* 0x80000090d1917221 */ /* 0x000fe20000010000 */
[-CC-:B------:R-:W-:Y:S01]  /*30d0*/  FFMA.FTZ R147, R210, R166.reuse, R167.reuse ;  /* 0x000000a6d2937223 */ /* 0x180fe200000100a7 */
[----:B------:R-:W-:Y:S01]  /*30e0*/  FMUL.FTZ R146, R150, UR14 ;  /* 0x0000000e96927c20 */ /* 0x000fe20008410000 */
[-C--:B------:R-:W-:Y:S01]  /*30f0*/  FFMA.FTZ R158, R203, R166.reuse, R167 ;  /* 0x000000a6cb9e7223 */ /* 0x080fe200000100a7 */
[----:B------:R-:W-:Y:S01]  /*3100*/  FFMA.FTZ R144, R178, R145, R52 ;  /* 0x00000091b2907223 */ /* 0x000fe20000010034 */
        /* <DEDUP_REMOVED lines=16> */
[C---:B------:R-:W-:Y:S01]  /*3210*/  FFMA.FTZ R146, R178.reuse, R149, R54 ;  /* 0x00000095b2927223 */ /* 0x040fe20000010036 */
[----:B------:R-:W-:Y:S01]  /*3220*/  FFMA.FTZ R147, R178, R157, R55 ;  /* 0x0000009db2937223 */ /* 0x000fe20000010037 */
[----:B------:R-:W-:Y:S02]  /*3230*/  FMUL.FTZ R148, R145, UR14 ;  /* 0x0000000e91947c20 */ /* 0x000fe40008410000 */
[----:B------:R-:W-:Y:S01]  /*3240*/  FMUL.FTZ R149, R146, UR14 ;  /* 0x0000000e92957c20 */ /* 0x000fe20008410000 */
[----:B------:R-:W-:Y:S02]  /*3250*/  FMUL.FTZ R158, R147, UR14 ;  /* 0x0000000e939e7c20 */ /* 0x000fe40008410000 */
[----:B------:R-:W-:Y:S01]  /*3260*/  FSEL R161, R148, RZ, P4 ;  /* 0x000000ff94a17208 */ /* 0x000fe20002000000 */
[----:B------:R-:W-:Y:S01]  /*3270*/  FFMA.FTZ R148, R178, R159, R48 ;  /* 0x0000009fb2947223 */ /* 0x000fe20000010030 */
[----:B------:R-:W-:-:S02]  /*3280*/  LOP3.LUT P4, RZ, R220, 0xff0000, RZ, 0xc0, !PT ;  /* 0x00ff0000dcff7812 */ /* 0x000fc4000788c0ff */
[----:B------:R-:W-:Y:S01]  /*3290*/  F2FP.F16.F32.PACK_AB R156, R161, R156 ;  /* 0x0000009ca19c723e */ /* 0x000fe200000000ff */
[----:B------:R-:W-:Y:S01]  /*32a0*/  FMUL.FTZ R159, R148, UR14 ;  /* 0x0000000e949f7c20 */ /* 0x000fe20008410000 */
        /* <DEDUP_REMOVED lines=13> */
.L_x_2784:
        /* <DEDUP_REMOVED lines=17> */
[----:B------:R-:W-:-:S04]  /*3490*/  FMUL.FTZ R154, R154, UR14 ;  /* 0x0000000e9a9a7c20 */ /* 0x000fc80008410000 */
        /* <DEDUP_REMOVED lines=12> */
[----:B------:R-:W-:-:S02]  /*3560*/  ISETP.GE.U32.AND P4, PT, R228, RZ, PT ;  /* 0x000000ffe400720c */ /* 0x000fc40003f86070 */
[----:B------:R-:W-:Y:S01]  /*3570*/  F2FP.F16.F32.PACK_AB R159, R170, R159 ;  /* 0x0000009faa9f723e */ /* 0x000fe200000000ff */
[----:B------:R-:W-:Y:S01]  /*3580*/  FMUL.FTZ R158, R157, UR14 ;  /* 0x0000000e9d9e7c20 */ /* 0x000fe20008410000 */
[----:B------:R-:W-:Y:S01]  /*3590*/  ISETP.GE.U32.AND.EX P4, PT, R229, 0x1000000, PT, P4 ;  /* 0x01000000e500780c */ /* 0x000fe20003f86140 */
[----:B------:R-:W-:-:S03]  /*35a0*/  FFMA.FTZ R157, R206, R166, R167 ;  /* 0x000000a6ce9d7223 */ /* 0x000fc600000100a7 */
[----:B------:R-:W-:Y:S01]  /*35b0*/  FSEL R152, R154, RZ, P4 ;  /* 0x000000ff9a987208 */ /* 0x000fe20002000000 */
[----:B------:R-:W-:Y:S01]  /*35c0*/  FFMA.FTZ R154, R207, R166, R167 ;  /* 0x000000a6cf9a7223 */ /* 0x000fe200000100a7 */
[----:B------:R-:W-:Y:S01]  /*35d0*/  LOP3.LUT P4, RZ, R221, 0xff, RZ, 0xc0, !PT ;  /* 0x000000ffddff7812 */ /* 0x000fe2000788c0ff */
[----:B------:R-:W-:Y:S01]  /*35e0*/  FADD.FTZ R161, R204, -R157 ;  /* 0x8000009dcca17221 */ /* 0x000fe20000010000 */
[----:B------:R-:W-:Y:S01]  /*35f0*/  F2FP.F16.F32.PACK_AB R155, R152, R155 ;  /* 0x0000009b989b723e */ /* 0x000fe200000000ff */
[----:B------:R-:W-:Y:S01]  /*3600*/  FADD.FTZ R153, R205, -R154 ;  /* 0x8000009acd997221 */ /* 0x000fe20000010000 */
[----:B------:R-:W-:Y:S02]  /*3610*/  FSEL R168, R156, RZ, P4 ;  /* 0x000000ff9ca87208 */ /* 0x000fe40002000000 */
[----:B------:R-:W-:Y:S01]  /*3620*/  LOP3.LUT P4, RZ, R229, 0xff, RZ, 0xc0, !PT ;  /* 0x000000ffe5ff7812 */ /* 0x000fe2000788c0ff */
[----:B------:R-:W-:-:S03]  /*3630*/  FMUL.FTZ R153, R178, R153 ;  /* 0x00000099b2997220 */ /* 0x000fc60000410000 */
[----:B------:R-:W-:Y:S01]  /*3640*/  FSEL R154, R156, RZ, P4 ;  /* 0x000000ff9c9a7208 */ /* 0x000fe20002000000 */
[----:B------:R-:W-:Y:S01]  /*3650*/  FMUL.FTZ R156, R153, UR14 ;  /* 0x0000000e999c7c20 */ /* 0x000fe20008410000 */
[----:B------:R-:W-:Y:S01]  /*3660*/  LOP3.LUT P4, RZ, R221, 0xff00, RZ, 0xc0, !PT ;  /* 0x0000ff00ddff7812 */ /* 0x000fe2000788c0ff */
[----:B------:R-:W-:-:S03]  /*3670*/  FFMA.FTZ R153, R210, R166, R167 ;  /* 0x000000a6d2997223 */ /* 0x000fc600000100a7 */
[----:B------:R-:W-:Y:S02]  /*3680*/  FSEL R171, R158, RZ, P4 ;  /* 0x000000ff9eab7208 */ /* 0x000fe40002000000 */
[----:B------:R-:W-:-:S04]  /*3690*/  LOP3.LUT P4, RZ, R229, 0xff00, RZ, 0xc0, !PT ;  /* 0x0000ff00e5ff7812 */ /* 0x000fc8000788c0ff */
        /* <DEDUP_REMOVED lines=33> */
.L_x_2790:
[----:B------:R-:W-:Y:S01]  /*38b0*/  FFMA.FTZ R144, R181, R166, R167 ;  /* 0x000000a6b5907223 */ /* 0x000fe200000100a7 */
[----:B------:R-:W-:-:S03]  /*38c0*/  LOP3.LUT P4, RZ, R221, 0xff0000, RZ, 0xc0, !PT ;  /* 0x00ff0000ddff7812 */ /* 0x000fc6000788c0ff */
[----:B------:R-:W-:-:S04]  /*38d0*/  FADD.FTZ R145, R179, -R144 ;  /* 0x80000090b3917221 */ /* 0x000fc80000010000 */
[----:B-----5:R-:W-:Y:S01]  /*38e0*/  FMUL.FTZ R150, R178, R145 ;  /* 0x00000091b2967220 */ /* 0x020fe20000410000 */
[----:B------:R-:W-:-:S03]  /*38f0*/  FFMA.FTZ R145, R182, R166, R167 ;  /* 0x000000a6b6917223 */ /* 0x000fc600000100a7 */
[----:B------:R-:W-:Y:S01]  /*3900*/  FMUL.FTZ R144, R150, UR14 ;  /* 0x0000000e96907c20 */ /* 0x000fe20008410000 */
[----:B------:R-:W-:-:S04]  /*3910*/  FADD.FTZ R145, R180, -R145 ;  /* 0x80000091b4917221 */ /* 0x000fc80000010000 */
[----:B------:R-:W-:Y:S01]  /*3920*/  FSEL R159, R144, RZ, P4 ;  /* 0x000000ff909f7208 */ /* 0x000fe20002000000 */
[----:B------:R-:W-:Y:S01]  /*3930*/  FMUL.FTZ R151, R178, R145 ;  /* 0x00000091b2977220 */ /* 0x000fe20000410000 */
[----:B------:R-:W-:-:S03]  /*3940*/  LOP3.LUT P4, RZ, R229, 0xff0000, RZ, 0xc0, !PT ;  /* 0x00ff0000e5ff7812 */ /* 0x000fc6000788c0ff */
[----:B------:R-:W-:Y:S01]  /*3950*/  FMUL.FTZ R147, R151, UR14 ;  /* 0x0000000e97937c20 */ /* 0x000fe20008410000 */
[----:B------:R-:W-:Y:S01]  /*3960*/  FSEL R155, R144, RZ, P4 ;  /* 0x000000ff909b7208 */ /* 0x000fe20002000000 */
[----:B------:R-:W-:Y:S01]  /*3970*/  FFMA.FTZ R144, R203, R166, R167 ;  /* 0x000000a6cb907223 */ /* 0x000fe200000100a7 */
[----:B------:R-:W-:-:S03]  /*3980*/  ISETP.GE.U32.AND P4, PT, R220, RZ, PT ;  /* 0x000000ffdc00720c */ /* 0x000fc60003f86070 */
[----:B------:R-:W-:Y:S01]  /*3990*/  FADD.FTZ R145, R201, -R144 ;  /* 0x80000090c9917221 */ /* 0x000fe20000010000 */
[----:B------:R-:W-:Y:S01]  /*39a0*/  ISETP.GE.U32.AND.EX P4, PT, R221, 0x1000000, PT, P4 ;  /* 0x01000000dd00780c */ /* 0x000fe20003f86140 */
[-CC-:B------:R-:W-:Y:S02]  /*39b0*/  FFMA.FTZ R144, R202, R166.reuse, R167.reuse ;  /* 0x000000a6ca907223 */ /* 0x180fe400000100a7 */
[----:B------:R-:W-:Y:S01]  /*39c0*/  FMUL.FTZ R148, R178, R145 ;  /* 0x00000091b2947220 */ /* 0x000fe20000410000 */
[----:B------:R-:W-:Y:S01]  /*39d0*/  FSEL R170, R147, RZ, P4 ;  /* 0x000000ff93aa7208 */ /* 0x000fe20002000000 */
[----:B------:R-:W-:Y:S01]  /*39e0*/  FADD.FTZ R149, R177, -R144 ;  /* 0x80000090b1957221 */ /* 0x000fe20000010000 */
[----:B------:R-:W-:Y:S01]  /*39f0*/  ISETP.GE.U32.AND P4, PT, R228, RZ, PT ;  /* 0x000000ffe400720c */ /* 0x000fe20003f86070 */
[----:B------:R-:W-:Y:S01]  /*3a00*/  FMUL.FTZ R146, R148, UR14 ;  /* 0x0000000e94927c20 */ /* 0x000fe20008410000 */
[----:B------:R-:W-:Y:S01]  /*3a10*/  FFMA.FTZ R144, R207, R166, R167 ;  /* 0x000000a6cf907223 */ /* 0x000fe200000100a7 */
[----:B------:R-:W-:Y:S01]  /*3a20*/  FMUL.FTZ R149, R178, R149 ;  /* 0x00000095b2957220 */ /* 0x000fe20000410000 */
[----:B------:R-:W-:-:S02]  /*3a30*/  ISETP.GE.U32.AND.EX P4, PT, R229, 0x1000000, PT, P4 ;  /* 0x01000000e500780c */ /* 0x000fc40003f86140 */
[----:B------:R-:W-:Y:S01]  /*3a40*/  FADD.FTZ R145, R205, -R144 ;  /* 0x80000090cd917221 */ /* 0x000fe20000010000 */
[----:B------:R-:W-:Y:S01]  /*3a50*/  FMUL.FTZ R152, R149, UR14 ;  /* 0x0000000e95987c20 */ /* 0x000fe20008410000 */
[----:B------:R-:W-:Y:S01]  /*3a60*/  FSEL R196, R147, RZ, P4 ;  /* 0x000000ff93c47208 */ /* 0x000fe20002000000 */
[----:B------:R-:W-:Y:S01]  /*3a70*/  FFMA.FTZ R147, R206, R166, R167 ;  /* 0x000000a6ce937223 */ /* 0x000fe200000100a7 */
[----:B------:R-:W-:Y:S02]  /*3a80*/  LOP3.LUT P4, RZ, R221, 0xff, RZ, 0xc0, !PT ;  /* 0x000000ffddff7812 */ /* 0x000fe4000788c0ff */
[----:B------:R-:W-:Y:S01]  /*3a90*/  F2FP.F16.F32.PACK_AB R155, R196, R155 ;  /* 0x0000009bc49b723e */ /* 0x000fe200000000ff */
[----:B------:R-:W-:Y:S01]  /*3aa0*/  FADD.FTZ R147, R204, -R147 ;  /* 0x80000093cc937221 */ /* 0x000fe20000010000 */
[----:B------:R-:W-:Y:S02]  /*3ab0*/  FSEL R158, R146, RZ, P4 ;  /* 0x000000ff929e7208 */ /* 0x000fe40002000000 */
[----:B------:R-:W-:Y:S01]  /*3ac0*/  LOP3.LUT P4, RZ, R229, 0xff, RZ, 0xc0, !PT ;  /* 0x000000ffe5ff7812 */ /* 0x000fe2000788c0ff */
[----:B------:R-:W-:Y:S01]  /*3ad0*/  FMUL.FTZ R147, R178, R147 ;  /* 0x00000093b2937220 */ /* 0x000fe20000410000 */
[----:B------:R-:W-:-:S02]  /*3ae0*/  F2FP.F16.F32.PACK_AB R159, R170, R159 ;  /* 0x0000009faa9f723e */ /* 0x000fc400000000ff */
[----:B------:R-:W-:Y:S01]  /*3af0*/  FSEL R168, R146, RZ, P4 ;  /* 0x000000ff92a87208 */ /* 0x000fe20002000000 */
[----:B------:R-:W-:Y:S01]  /*3b00*/  FMUL.FTZ R146, R178, R145 ;  /* 0x00000091b2927220 */ /* 0x000fe20000410000 */
[----:B------:R-:W-:Y:S01]  /*3b10*/  LOP3.LUT P4, RZ, R221, 0xff00, RZ, 0xc0, !PT ;  /* 0x0000ff00ddff7812 */ /* 0x000fe2000788c0ff */
[----:B------:R-:W-:Y:S02]  /*3b20*/  FFMA.FTZ R145, R210, R166, R167 ;  /* 0x000000a6d2917223 */ /* 0x000fe400000100a7 */
[----:B------:R-:W-:Y:S01]  /*3b30*/  FMUL.FTZ R144, R146, UR14 ;  /* 0x0000000e92907c20 */ /* 0x000fe20008410000 */
[----:B------:R-:W-:Y:S01]  /*3b40*/  FSEL R171, R152, RZ, P4 ;  /* 0x000000ff98ab7208 */ /* 0x000fe20002000000 */
[----:B------:R-:W-:Y:S01]  /*3b50*/  FADD.FTZ R145, R208, -R145 ;  /* 0x80000091d0917221 */ /* 0x000fe20000010000 */
[----:B------:R-:W-:Y:S02]  /*3b60*/  LOP3.LUT P4, RZ, R229, 0xff00, RZ, 0xc0, !PT ;  /* 0x0000ff00e5ff7812 */ /* 0x000fe4000788c0ff */
[----:B------:R-:W-:Y:S01]  /*3b70*/  F2FP.F16.F32.PACK_AB R158, R171, R158 ;  /* 0x0000009eab9e723e */ /* 0x000fe200000000ff */
        /* <DEDUP_REMOVED lines=30> */
.L_x_2789:
        /* <DEDUP_REMOVED lines=11> */
[C---:B-----5:R-:W-:Y:S01]  /*3e10*/  FFMA.FTZ R153, R178.reuse, R153, R50 ;  /* 0x00000099b2997223 */ /* 0x060fe20000010032 */
[----:B------:R-:W-:-:S03]  /*3e20*/  FFMA.FTZ R154, R178, R155, R51 ;  /* 0x0000009bb29a7223 */ /* 0x000fc60000010033 */
        /* <DEDUP_REMOVED lines=10> */
[----:B------:R-:W-:Y:S02]  /*3ed0*/  FADD.FTZ R157, R177, -R152 ;  /* 0x80000098b19d7221 */ /* 0x000fe40000010000 */
[----:B------:R-:W-:Y:S01]  /*3ee0*/  FMUL.FTZ R156, R153, UR14 ;  /* 0x0000000e999c7c20 */ /* 0x000fe20008410000 */
[----:B------:R-:W-:Y:S01]  /*3ef0*/  FSEL R170, R154, RZ, P4 ;  /* 0x000000ff9aaa7208 */ /* 0x000fe20002000000 */
[----:B------:R-:W-:Y:S01]  /*3f00*/  FFMA.FTZ R157, R178, R157, R49 ;  /* 0x0000009db29d7223 */ /* 0x000fe20000010031 */
        /* <DEDUP_REMOVED lines=13> */
[----:B------:R-:W-:-:S03]  /*3fe0*/  FFMA.FTZ R153, R178, R153, R54 ;  /* 0x00000099b2997223 */ /* 0x000fc60000010036 */
[----:B------:R-:W-:Y:S01]  /*3ff0*/  FSEL R154, R156, RZ, P4 ;  /* 0x000000ff9c9a7208 */ /* 0x000fe20002000000 */
[----:B------:R-:W-:Y:S01]  /*4000*/  FMUL.FTZ R156, R153, UR14 ;  /* 0x0000000e999c7c20 */ /* 0x000fe20008410000 */
[----:B------:R-:W-:Y:S01]  /*4010*/  LOP3.LUT P4, RZ, R221, 0xff00, RZ, 0xc0, !PT ;  /* 0x0000ff00ddff7812 */ /* 0x000fe2000788c0ff */
[----:B------:R-:W-:-:S03]  /*4020*/  FFMA.FTZ R153, R210, R166, R167 ;  /* 0x000000a6d2997223 */ /* 0x000fc600000100a7 */
[----:B------:R-:W-:Y:S02]  /*4030*/  FSEL R171, R160, RZ, P4 ;  /* 0x000000ffa0ab7208 */ /* 0x000fe40002000000 */
[----:B------:R-:W-:-:S04]  /*4040*/  LOP3.LUT P4, RZ, R229, 0xff00, RZ, 0xc0, !PT ;  /* 0x0000ff00e5ff7812 */ /* 0x000fc8000788c0ff */
[----:B------:R-:W-:Y:S01]  /*4050*/  FSEL R157, R160, RZ, P4 ;  /* 0x000000ffa09d7208 */ /* 0x000fe20002000000 */
[----:B------:R-:W-:Y:S01]  /*4060*/  FFMA.FTZ R160, R178, R158, R55 ;  /* 0x0000009eb2a07223 */ /* 0x000fe20000010037 */
[----:B------:R-:W-:Y:S01]  /*4070*/  LOP3.LUT P4, RZ, R220, 0xff0000, RZ, 0xc0, !PT ;  /* 0x00ff0000dcff7812 */ /* 0x000fe2000788c0ff */
[----:B------:R-:W-:Y:S01]  /*4080*/  FADD.FTZ R158, R208, -R153 ;  /* 0x80000099d09e7221 */ /* 0x000fe20000010000 */
[----:B------:R-:W-:Y:S01]  /*4090*/  F2FP.F16.F32.PACK_AB R154, R157, R154 ;  /* 0x0000009a9d9a723e */ /* 0x000fe200000000ff */
[----:B------:R-:W-:Y:S01]  /*40a0*/  FMUL.FTZ R163, R160, UR14 ;  /* 0x0000000ea0a37c20 */ /* 0x000fe20008410000 */
[----:B------:R-:W-:Y:S01]  /*40b0*/  FSEL R162, R156, RZ, P4 ;  /* 0x000000ff9ca27208 */ /* 0x000fe20002000000 */
[----:B------:R-:W-:Y:S01]  /*40c0*/  FFMA.FTZ R158, R178, R158, R53 ;  /* 0x0000009eb29e7223 */ /* 0x000fe20000010035 */
        /* <DEDUP_REMOVED lines=25> */
.L_x_2791:
[----:B------:R-:W-:Y:S01]  /*4260*/  FFMA.FTZ R144, R181, R166, R167 ;  /* 0x000000a6b5907223 */ /* 0x000fe200000100a7 */
[----:B------:R-:W-:-:S03]  /*4270*/  LOP3.LUT P4, RZ, R221, 0xff0000, RZ, 0xc0, !PT ;  /* 0x00ff0000ddff7812 */ /* 0x000fc6000788c0ff */
[----:B------:R-:W-:-:S04]  /*4280*/  FADD.FTZ R145, R179, -R144 ;  /* 0x80000090b3917221 */ /* 0x000fc80000010000 */
[----:B-----5:R-:W-:Y:S01]  /*4290*/  FFMA.FTZ R150, R178, R145, R50 ;  /* 0x00000091b2967223 */ /* 0x020fe20000010032 */
[----:B------:R-:W-:-:S03]  /*42a0*/  FFMA.FTZ R145, R182, R166, R167 ;  /* 0x000000a6b6917223 */ /* 0x000fc600000100a7 */
[----:B------:R-:W-:Y:S01]  /*42b0*/  FMUL.FTZ R144, R150, UR14 ;  /* 0x0000000e96907c20 */ /* 0x000fe20008410000 */
[----:B------:R-:W-:-:S04]  /*42c0*/  FADD.FTZ R145, R180, -R145 ;  /* 0x80000091b4917221 */ /* 0x000fc80000010000 */
[----:B------:R-:W-:Y:S01]  /*42d0*/  FSEL R159, R144, RZ, P4 ;  /* 0x000000ff909f7208 */ /* 0x000fe20002000000 */
[----:B------:R-:W-:Y:S01]  /*42e0*/  FFMA.FTZ R151, R178, R145, R51 ;  /* 0x00000091b2977223 */ /* 0x000fe20000010033 */
        /* <DEDUP_REMOVED lines=8> */
[----:B------:R-:W-:Y:S01]  /*4370*/  FFMA.FTZ R148, R178, R145, R48 ;  /* 0x00000091b2947223 */ /* 0x000fe20000010030 */
[----:B------:R-:W-:Y:S01]  /*4380*/  FSEL R170, R147, RZ, P4 ;  /* 0x000000ff93aa7208 */ /* 0x000fe20002000000 */
[----:B------:R-:W-:Y:S01]  /*4390*/  FADD.FTZ R149, R177, -R144 ;  /* 0x80000090b1957221 */ /* 0x000fe20000010000 */
[----:B------:R-:W-:Y:S01]  /*43a0*/  ISETP.GE.U32.AND P4, PT, R228, RZ, PT ;  /* 0x000000ffe400720c */ /* 0x000fe20003f86070 */
[----:B------:R-:W-:Y:S01]  /*43b0*/  FMUL.FTZ R146, R148, UR14 ;  /* 0x0000000e94927c20 */ /* 0x000fe20008410000 */
[----:B------:R-:W-:Y:S01]  /*43c0*/  FFMA.FTZ R144, R207, R166, R167 ;  /* 0x000000a6cf907223 */ /* 0x000fe200000100a7 */
[----:B------:R-:W-:Y:S01]  /*43d0*/  FFMA.FTZ R149, R178, R149, R49 ;  /* 0x00000095b2957223 */ /* 0x000fe20000010031 */
        /* <DEDUP_REMOVED lines=10> */
[----:B------:R-:W-:Y:S01]  /*4480*/  FFMA.FTZ R147, R178, R147, R55 ;  /* 0x00000093b2937223 */ /* 0x000fe20000010037 */
[----:B------:R-:W-:-:S02]  /*4490*/  F2FP.F16.F32.PACK_AB R159, R170, R159 ;  /* 0x0000009faa9f723e */ /* 0x000fc400000000ff */
[----:B------:R-:W-:Y:S01]  /*44a0*/  FSEL R168, R146, RZ, P4 ;  /* 0x000000ff92a87208 */ /* 0x000fe20002000000 */
[----:B------:R-:W-:Y:S01]  /*44b0*/  FFMA.FTZ R146, R178, R145, R54 ;  /* 0x00000091b2927223 */ /* 0x000fe20000010036 */
[----:B------:R-:W-:Y:S01]  /*44c0*/  LOP3.LUT P4, RZ, R221, 0xff00, RZ, 0xc0, !PT ;  /* 0x0000ff00ddff7812 */ /* 0x000fe2000788c0ff */
[----:B------:R-:W-:Y:S02]  /*44d0*/  FFMA.FTZ R145, R210, R166, R167 ;  /* 0x000000a6d2917223 */ /* 0x000fe400000100a7 */
[----:B------:R-:W-:Y:S01]  /*44e0*/  FMUL.FTZ R144, R146, UR14 ;  /* 0x0000000e92907c20 */ /* 0x000fe20008410000 */
[----:B------:R-:W-:Y:S01]  /*44f0*/  FSEL R171, R152, RZ, P4 ;  /* 0x000000ff98ab7208 */ /* 0x000fe20002000000 */
[----:B------:R-:W-:Y:S01]  /*4500*/  FADD.FTZ R145, R208, -R145 ;  /* 0x80000091d0917221 */ /* 0x000fe20000010000 */
[----:B------:R-:W-:Y:S02]  /*4510*/  LOP3.LUT P4, RZ, R229, 0xff00, RZ, 0xc0, !PT ;  /* 0x0000ff00e5ff7812 */ /* 0x000fe4000788c0ff */
[----:B------:R-:W-:Y:S01]  /*4520*/  F2FP.F16.F32.PACK_AB R158, R171, R158 ;  /* 0x0000009eab9e723e */ /* 0x000fe200000000ff */
[----:B------:R-:W-:Y:S01]  /*4530*/  FFMA.FTZ R145, R178, R145, R53 ;  /* 0x00000091b2917223 */ /* 0x000fe20000010035 */
        /* <DEDUP_REMOVED lines=27> */
[----:B------:R-:W-:-:S07]  /*46f0*/  F2FP.F16.F32.PACK_AB R152, R163, R152 ;  /* 0x00000098a398723e */ /* 0x000fce00000000ff */
.L_x_2787:
        /* <DEDUP_REMOVED lines=15> */
.L_x_2783:
[----:B------:R-:W-:Y:S05]  /*47f0*/  BSYNC.RECONVERGENT B0 ;  /* 0x0000000000007941 */ /* 0x000fea0003800200 */
.L_x_2782:
        /* <DEDUP_REMOVED lines=13> */
[----:B------:R-:W-:Y:S01]  /*48d0*/  LOP3.LUT P6, RZ, R219, 0xff0000, RZ, 0xc0, !PT ;  /* 0x00ff0000dbff7812 */ /* 0x000fe200078cc0ff */
[-C--:B------:R-:W-:Y:S02]  /*48e0*/  FFMA.FTZ R153, R7, R166.reuse, R167 ;  /* 0x000000a607997223 */ /* 0x080fe400000100a7 */
[----:B------:R-:W-:Y:S02]  /*48f0*/  FADD.FTZ R145, R17, -R144 ;  /* 0x8000009011917221 */ /* 0x000fe40000010000 */
[----:B------:R-:W-:Y:S02]  /*4900*/  FADD.FTZ R153, R4, -R153 ;  /* 0x8000009904997221 */ /* 0x000fe40000010000 */
[----:B-----5:R-:W-:Y:S01]  /*4910*/  FFMA.FTZ R150, R178, R145, R42 ;  /* 0x00000091b2967223 */ /* 0x020fe2000001002a */
[----:B------:R-:W-:-:S03]  /*4920*/  FFMA.FTZ R145, R20, R166, R167 ;  /* 0x000000a614917223 */ /* 0x000fc600000100a7 */
[----:B------:R-:W-:Y:S01]  /*4930*/  FMUL.FTZ R144, R150, UR14 ;  /* 0x0000000e96907c20 */ /* 0x000fe20008410000 */
[----:B------:R-:W-:-:S04]  /*4940*/  FADD.FTZ R145, R18, -R145 ;  /* 0x8000009112917221 */ /* 0x000fc80000010000 */
[----:B------:R-:W-:Y:S01]  /*4950*/  FSEL R159, R144, RZ, P6 ;  /* 0x000000ff909f7208 */ /* 0x000fe20003000000 */
[----:B------:R-:W-:Y:S01]  /*4960*/  FFMA.FTZ R151, R178, R145, R43 ;  /* 0x00000091b2977223 */ /* 0x000fe2000001002b */
[----:B------:R-:W-:Y:S01]  /*4970*/  LOP3.LUT P6, RZ, R227, 0xff0000, RZ, 0xc0, !PT ;  /* 0x00ff0000e3ff7812 */ /* 0x000fe200078cc0ff */
[----:B------:R-:W-:-:S03]  /*4980*/  FFMA.FTZ R145, R15, R166, R167 ;  /* 0x000000a60f917223 */ /* 0x000fc600000100a7 */
[----:B------:R-:W-:Y:S01]  /*4990*/  FSEL R155, R144, RZ, P6 ;  /* 0x000000ff909b7208 */ /* 0x000fe20003000000 */
[----:B------:R-:W-:Y:S01]  /*49a0*/  FMUL.FTZ R144, R151, UR14 ;  /* 0x0000000e97907c20 */ /* 0x000fe20008410000 */
[----:B------:R-:W-:Y:S01]  /*49b0*/  ISETP.GE.U32.AND P6, PT, R218, RZ, PT ;  /* 0x000000ffda00720c */ /* 0x000fe20003fc6070 */
[----:B------:R-:W-:-:S03]  /*49c0*/  FADD.FTZ R145, R12, -R145 ;  /* 0x800000910c917221 */ /* 0x000fc60000010000 */
[----:B------:R-:W-:Y:S01]  /*49d0*/  ISETP.GE.U32.AND.EX P6, PT, R219, 0x1000000, PT, P6 ;  /* 0x01000000db00780c */ /* 0x000fe20003fc6160 */
[----:B------:R-:W-:Y:S01]  /*49e0*/  FFMA.FTZ R148, R178, R145, R40 ;  /* 0x00000091b2947223 */ /* 0x000fe20000010028 */
[-C--:B------:R-:W-:Y:S02]  /*49f0*/  FFMA.FTZ R145, R16, R166.reuse, R167 ;  /* 0x000000a610917223 */ /* 0x080fe400000100a7 */
[----:B------:R-:W-:Y:S02]  /*4a00*/  FSEL R168, R144, RZ, P6 ;  /* 0x000000ff90a87208 */ /* 0x000fe40003000000 */
[----:B------:R-:W-:Y:S01]  /*4a10*/  ISETP.GE.U32.AND P6, PT, R226, RZ, PT ;  /* 0x000000ffe200720c */ /* 0x000fe20003fc6070 */
[----:B------:R-:W-:Y:S01]  /*4a20*/  FADD.FTZ R145, R14, -R145 ;  /* 0x800000910e917221 */ /* 0x000fe20000010000 */
[----:B------:R-:W-:Y:S02]  /*4a30*/  F2FP.F16.F32.PACK_AB R159, R168, R159 ;  /* 0x0000009fa89f723e */ /* 0x000fe400000000ff */
[----:B------:R-:W-:Y:S01]  /*4a40*/  ISETP.GE.U32.AND.EX P6, PT, R227, 0x1000000, PT, P6 ;  /* 0x01000000e300780c */ /* 0x000fe20003fc6160 */
[----:B------:R-:W-:Y:S01]  /*4a50*/  FFMA.FTZ R149, R178, R145, R41 ;  /* 0x00000091b2957223 */ /* 0x000fe20000010029 */
[----:B------:R-:W-:-:S02]  /*4a60*/  FFMA.FTZ R145, R11, R166, R167 ;  /* 0x000000a60b917223 */ /* 0x000fc400000100a7 */
[----:B------:R-:W-:Y:S01]  /*4a70*/  FSEL R170, R144, RZ, P6 ;  /* 0x000000ff90aa7208 */ /* 0x000fe20003000000 */
[----:B------:R-:W-:Y:S01]  /*4a80*/  FMUL.FTZ R144, R148, UR14 ;  /* 0x0000000e94907c20 */ /* 0x000fe20008410000 */
[----:B------:R-:W-:Y:S01]  /*4a90*/  LOP3.LUT P6, RZ, R219, 0xff, RZ, 0xc0, !PT ;  /* 0x000000ffdbff7812 */ /* 0x000fe200078cc0ff */
[----:B------:R-:W-:Y:S01]  /*4aa0*/  FADD.FTZ R145, R8, -R145 ;  /* 0x8000009108917221 */ /* 0x000fe20000010000 */
[----:B------:R-:W-:Y:S02]  /*4ab0*/  F2FP.F16.F32.PACK_AB R155, R170, R155 ;  /* 0x0000009baa9b723e */ /* 0x000fe400000000ff */
[----:B------:R-:W-:Y:S01]  /*4ac0*/  FSEL R158, R144, RZ, P6 ;  /* 0x000000ff909e7208 */ /* 0x000fe20003000000 */
[----:B------:R-:W-:Y:S01]  /*4ad0*/  FFMA.FTZ R146, R178, R145, R46 ;  /* 0x00000091b2927223 */ /* 0x000fe2000001002e */
[----:B------:R-:W-:-:S04]  /*4ae0*/  LOP3.LUT P6, RZ, R227, 0xff, RZ, 0xc0, !PT ;  /* 0x000000ffe3ff7812 */ /* 0x000fc800078cc0ff */
[----:B------:R-:W-:Y:S01]  /*4af0*/  FSEL R154, R144, RZ, P6 ;  /* 0x000000ff909a7208 */ /* 0x000fe20003000000 */
[----:B------:R-:W-:Y:S01]  /*4b00*/  FMUL.FTZ R144, R149, UR14 ;  /* 0x0000000e95907c20 */ /* 0x000fe20008410000 */
[----:B------:R-:W-:-:S04]  /*4b10*/  LOP3.LUT P6, RZ, R219, 0xff00, RZ, 0xc0, !PT ;  /* 0x0000ff00dbff7812 */ /* 0x000fc800078cc0ff */
[C---:B------:R-:W-:Y:S02]  /*4b20*/  FSEL R171, R144.reuse, RZ, P6 ;  /* 0x000000ff90ab7208 */ /* 0x040fe40003000000 */
[----:B------:R-:W-:Y:S02]  /*4b30*/  LOP3.LUT P6, RZ, R227, 0xff00, RZ, 0xc0, !PT ;  /* 0x0000ff00e3ff7812 */ /* 0x000fe400078cc0ff */
        /* <DEDUP_REMOVED lines=10> */
[----:B------:R-:W-:-:S04]  /*4be0*/  FADD.FTZ R144, R13, -R144 ;  /* 0x800000900d907221 */ /* 0x000fc80000010000 */
[----:B------:R-:W-:-:S04]  /*4bf0*/  FFMA.FTZ R147, R178, R144, R47 ;  /* 0x00000090b2937223 */ /* 0x000fc8000001002f */
        /* <DEDUP_REMOVED lines=8> */
[----:B------:R-:W-:-:S04]  /*4c80*/  FFMA.FTZ R145, R178, R144, R45 ;  /* 0x00000090b2917223 */ /* 0x000fc8000001002d */
[----:B------:R-:W-:-:S05]  /*4c90*/  FMUL.FTZ R144, R145, UR14 ;  /* 0x0000000e91907c20 */ /* 0x000fca0008410000 */
[----:B------:R-:W-:Y:S02]  /*4ca0*/  FSEL R161, R144, RZ, P6 ;  /* 0x000000ff90a17208 */ /* 0x000fe40003000000 */
[----:B------:R-:W-:-:S04]  /*4cb0*/  LOP3.LUT P6, RZ, R226, 0xff00, RZ, 0xc0, !PT ;  /* 0x0000ff00e2ff7812 */ /* 0x000fc800078cc0ff */
[----:B------:R-:W-:Y:S01]  /*4cc0*/  FSEL R163, R144, RZ, P6 ;  /* 0x000000ff90a37208 */ /* 0x000fe20003000000 */
[----:B------:R-:W-:Y:S01]  /*4cd0*/  FFMA.FTZ R144, R178, R153, R44 ;  /* 0x00000099b2907223 */ /* 0x000fe2000001002c */
[----:B------:R-:W-:Y:S02]  /*4ce0*/  LOP3.LUT P6, RZ, R218, 0xff, RZ, 0xc0, !PT ;  /* 0x000000ffdaff7812 */ /* 0x000fe400078cc0ff */
[----:B------:R-:W-:Y:S01]  /*4cf0*/  F2FP.F16.F32.PACK_AB R153, R169, R160 ;  /* 0x000000a0a999723e */ /* 0x000fe200000000ff */
[----:B------:R-:W-:-:S05]  /*4d00*/  FMUL.FTZ R152, R144, UR14 ;  /* 0x0000000e90987c20 */ /* 0x000fca0008410000 */
[----:B------:R-:W-:Y:S02]  /*4d10*/  FSEL R156, R152, RZ, P6 ;  /* 0x000000ff989c7208 */ /* 0x000fe40003000000 */
[----:B------:R-:W-:Y:S02]  /*4d20*/  LOP3.LUT P6, RZ, R226, 0xff, RZ, 0xc0, !PT ;  /* 0x000000ffe2ff7812 */ /* 0x000fe400078cc0ff */
[----:B------:R-:W-:Y:S02]  /*4d30*/  F2FP.F16.F32.PACK_AB R156, R161, R156 ;  /* 0x0000009ca19c723e */ /* 0x000fe400000000ff */
[----:B------:R-:W-:-:S04]  /*4d40*/  FSEL R152, R152, RZ, P6 ;  /* 0x000000ff98987208 */ /* 0x000fc80003000000 */
[----:B------:R-:W-:Y:S01]  /*4d50*/  F2FP.F16.F32.PACK_AB R152, R163, R152 ;  /* 0x00000098a398723e */ /* 0x000fe200000000ff */
[----:B------:R-:W-:Y:S06]  /*4d60*/  BRA `(.L_x_2797) ;  /* 0x0000001c001c7947 */ /* 0x000fec0003800000 */
.L_x_2796:
[----:B0-----:R-:W-:Y:S01]  /*4d70*/  FFMA.FTZ R152, R19, R166, R167 ;  /* 0x000000a613987223 */ /* 0x001fe200000100a7 */
[----:B------:R-:W-:-:S03]  /*4d80*/  LOP3.LUT P6, RZ, R219, 0xff0000, RZ, 0xc0, !PT ;  /* 0x00ff0000dbff7812 */ /* 0x000fc600078cc0ff */
[----:B------:R-:W-:Y:S01]  /*4d90*/  FADD.FTZ R153, R17, -R152 ;  /* 0x8000009811997221 */ /* 0x000fe20000010000 */
[----:B------:R-:W-:-:S03]  /*4da0*/  FFMA.FTZ R152, R10, R166, R167 ;  /* 0x000000a60a987223 */ /* 0x000fc600000100a7 */
[----:B-----5:R-:W-:Y:S01]  /*4db0*/  FFMA.FTZ R153, R178, R153, R42 ;  /* 0x00000099b2997223 */ /* 0x020fe2000001002a */
[----:B------:R-:W-:-:S03]  /*4dc0*/  FADD.FTZ R152, R13, -R152 ;  /* 0x800000980d987221 */ /* 0x000fc60000010000 */
[----:B------:R-:W-:Y:S01]  /*4dd0*/  FMUL.FTZ R153, R153, UR14 ;  /* 0x0000000e99997c20 */ /* 0x000fe20008410000 */
[----:B------:R-:W-:-:S04]  /*4de0*/  FFMA.FTZ R152, R178, R152, R47 ;  /* 0x00000098b2987223 */ /* 0x000fc8000001002f */
        /* <DEDUP_REMOVED lines=15> */
[----:B------:R-:W-:Y:S01]  /*4ee0*/  FFMA.FTZ R153, R15, R166, R167 ;  /* 0x000000a60f997223 */ /* 0x000fe200000100a7 */
[----:B------:R-:W-:Y:S02]  /*4ef0*/  LOP3.LUT P6, RZ, R219, 0xff, RZ, 0xc0, !PT ;  /* 0x000000ffdbff7812 */ /* 0x000fe400078cc0ff */
[----:B------:R-:W-:Y:S01]  /*4f00*/  F2FP.F16.F32.PACK_AB R155, R170, R155 ;  /* 0x0000009baa9b723e */ /* 0x000fe200000000ff */
[----:B------:R-:W-:-:S04]  /*4f10*/  FADD.FTZ R153, R12, -R153 ;  /* 0x800000990c997221 */ /* 0x000fc80000010000 */
[----:B------:R-:W-:-:S04]  /*4f20*/  FFMA.FTZ R153, R178, R153, R40 ;  /* 0x00000099b2997223 */ /* 0x000fc80000010028 */
[----:B------:R-:W-:-:S05]  /*4f30*/  FMUL.FTZ R153, R153, UR14 ;  /* 0x0000000e99997c20 */ /* 0x000fca0008410000 */
        /* <DEDUP_REMOVED lines=29> */
[----:B------:R-:W-:Y:S01]  /*5110*/  FFMA.FTZ R152, R6, R166, R167 ;  /* 0x000000a606987223 */ /* 0x000fe200000100a7 */
[----:B------:R-:W-:Y:S01]  /*5120*/  LOP3.LUT P6, RZ, R218, 0xff00, RZ, 0xc0, !PT ;  /* 0x0000ff00daff7812 */ /* 0x000fe200078cc0ff */
[----:B------:R-:W-:-:S02]  /*5130*/  FMUL.FTZ R153, R153, UR14 ;  /* 0x0000000e99997c20 */ /* 0x000fc40008410000 */
[----:B------:R-:W-:-:S04]  /*5140*/  FADD.FTZ R152, R9, -R152 ;  /* 0x8000009809987221 */ /* 0x000fc80000010000 */
[----:B------:R-:W-:-:S04]  /*5150*/  FFMA.FTZ R152, R178, R152, R45 ;  /* 0x00000098b2987223 */ /* 0x000fc8000001002d */
[----:B------:R-:W-:-:S05]  /*5160*/  FMUL.FTZ R152, R152, UR14 ;  /* 0x0000000e98987c20 */ /* 0x000fca0008410000 */
        /* <DEDUP_REMOVED lines=11> */
.L_x_2795:
        /* <DEDUP_REMOVED lines=8> */
[----:B------:R-:W-:Y:S02]  /*52a0*/  FADD.FTZ R197, R4, -R197 ;  /* 0x800000c504c57221 */ /* 0x000fe40000010000 */
[----:B-----5:R-:W-:Y:S01]  /*52b0*/  FMUL.FTZ R150, R178, R145 ;  /* 0x00000091b2967220 */ /* 0x020fe20000410000 */
[----:B------:R-:W-:-:S03]  /*52c0*/  FFMA.FTZ R145, R20, R166, R167 ;  /* 0x000000a614917223 */ /* 0x000fc600000100a7 */
[----:B------:R-:W-:Y:S01]  /*52d0*/  FMUL.FTZ R144, R150, UR14 ;  /* 0x0000000e96907c20 */ /* 0x000fe20008410000 */
[----:B------:R-:W-:-:S04]  /*52e0*/  FADD.FTZ R145, R18, -R145 ;  /* 0x8000009112917221 */ /* 0x000fc80000010000 */
[----:B------:R-:W-:Y:S01]  /*52f0*/  FSEL R159, R144, RZ, P6 ;  /* 0x000000ff909f7208 */ /* 0x000fe20003000000 */
[----:B------:R-:W-:Y:S01]  /*5300*/  FMUL.FTZ R151, R178, R145 ;  /* 0x00000091b2977220 */ /* 0x000fe20000410000 */
[----:B------:R-:W-:Y:S01]  /*5310*/  LOP3.LUT P6, RZ, R227, 0xff0000, RZ, 0xc0, !PT ;  /* 0x00ff0000e3ff7812 */ /* 0x000fe200078cc0ff */
[----:B------:R-:W-:-:S03]  /*5320*/  FFMA.FTZ R145, R15, R166, R167 ;  /* 0x000000a60f917223 */ /* 0x000fc600000100a7 */
[----:B------:R-:W-:Y:S01]  /*5330*/  FSEL R155, R144, RZ, P6 ;  /* 0x000000ff909b7208 */ /* 0x000fe20003000000 */
[----:B------:R-:W-:Y:S01]  /*5340*/  FMUL.FTZ R144, R151, UR14 ;  /* 0x0000000e97907c20 */ /* 0x000fe20008410000 */
[----:B------:R-:W-:Y:S01]  /*5350*/  ISETP.GE.U32.AND P6, PT, R218, RZ, PT ;  /* 0x000000ffda00720c */ /* 0x000fe20003fc6070 */
[----:B------:R-:W-:-:S03]  /*5360*/  FADD.FTZ R145, R12, -R145 ;  /* 0x800000910c917221 */ /* 0x000fc60000010000 */
[----:B------:R-:W-:Y:S01]  /*5370*/  ISETP.GE.U32.AND.EX P6, PT, R219, 0x1000000, PT, P6 ;  /* 0x01000000db00780c */ /* 0x000fe20003fc6160 */
[----:B------:R-:W-:Y:S01]  /*5380*/  FMUL.FTZ R148, R178, R145 ;  /* 0x00000091b2947220 */ /* 0x000fe20000410000 */
[-C--:B------:R-:W-:Y:S02]  /*5390*/  FFMA.FTZ R145, R16, R166.reuse, R167 ;  /* 0x000000a610917223 */ /* 0x080fe400000100a7 */
[----:B------:R-:W-:Y:S02]  /*53a0*/  FSEL R168, R144, RZ, P6 ;  /* 0x000000ff90a87208 */ /* 0x000fe40003000000 */
[----:B------:R-:W-:Y:S01]  /*53b0*/  ISETP.GE.U32.AND P6, PT, R226, RZ, PT ;  /* 0x000000ffe200720c */ /* 0x000fe20003fc6070 */
[----:B------:R-:W-:Y:S01]  /*53c0*/  FADD.FTZ R145, R14, -R145 ;  /* 0x800000910e917221 */ /* 0x000fe20000010000 */
[----:B------:R-:W-:Y:S02]  /*53d0*/  F2FP.F16.F32.PACK_AB R159, R168, R159 ;  /* 0x0000009fa89f723e */ /* 0x000fe400000000ff */
[----:B------:R-:W-:Y:S01]  /*53e0*/  ISETP.GE.U32.AND.EX P6, PT, R227, 0x1000000, PT, P6 ;  /* 0x01000000e300780c */ /* 0x000fe20003fc6160 */
[----:B------:R-:W-:Y:S01]  /*53f0*/  FMUL.FTZ R149, R178, R145 ;  /* 0x00000091b2957220 */ /* 0x000fe20000410000 */
[----:B------:R-:W-:-:S02]  /*5400*/  FFMA.FTZ R145, R11, R166, R167 ;  /* 0x000000a60b917223 */ /* 0x000fc400000100a7 */
[----:B------:R-:W-:Y:S01]  /*5410*/  FSEL R170, R144, RZ, P6 ;  /* 0x000000ff90aa7208 */ /* 0x000fe20003000000 */
[----:B------:R-:W-:Y:S01]  /*5420*/  FMUL.FTZ R144, R148, UR14 ;  /* 0x0000000e94907c20 */ /* 0x000fe20008410000 */
[----:B------:R-:W-:Y:S01]  /*5430*/  LOP3.LUT P6, RZ, R219, 0xff, RZ, 0xc0, !PT ;  /* 0x000000ffdbff7812 */ /* 0x000fe200078cc0ff */
[----:B------:R-:W-:Y:S01]  /*5440*/  FADD.FTZ R145, R8, -R145 ;  /* 0x8000009108917221 */ /* 0x000fe20000010000 */
[----:B------:R-:W-:Y:S02]  /*5450*/  F2FP.F16.F32.PACK_AB R155, R170, R155 ;  /* 0x0000009baa9b723e */ /* 0x000fe400000000ff */
[----:B------:R-:W-:Y:S01]  /*5460*/  FSEL R158, R144, RZ, P6 ;  /* 0x000000ff909e7208 */ /* 0x000fe20003000000 */
[----:B------:R-:W-:Y:S01]  /*5470*/  FMUL.FTZ R146, R178, R145 ;  /* 0x00000091b2927220 */ /* 0x000fe20000410000 */
        /* <DEDUP_REMOVED lines=27> */
[----:B------:R-:W-:-:S04]  /*5630*/  FMUL.FTZ R145, R178, R145 ;  /* 0x00000091b2917220 */ /* 0x000fc80000410000 */
[----:B------:R-:W-:-:S05]  /*5640*/  FMUL.FTZ R144, R145, UR14 ;  /* 0x0000000e91907c20 */ /* 0x000fca0008410000 */
[----:B------:R-:W-:Y:S02]  /*5650*/  FSEL R161, R144, RZ, P6 ;  /* 0x000000ff90a17208 */ /* 0x000fe40003000000 */
[----:B------:R-:W-:-:S04]  /*5660*/  LOP3.LUT P6, RZ, R226, 0xff00, RZ, 0xc0, !PT ;  /* 0x0000ff00e2ff7812 */ /* 0x000fc800078cc0ff */
[----:B------:R-:W-:Y:S01]  /*5670*/  FSEL R163, R144, RZ, P6 ;  /* 0x000000ff90a37208 */ /* 0x000fe20003000000 */
[----:B------:R-:W-:Y:S01]  /*5680*/  FMUL.FTZ R144, R178, R197 ;  /* 0x000000c5b2907220 */ /* 0x000fe20000410000 */
[----:B------:R-:W-:-:S03]  /*5690*/  LOP3.LUT P6, RZ, R218, 0xff, RZ, 0xc0, !PT ;  /* 0x000000ffdaff7812 */ /* 0x000fc600078cc0ff */
[----:B------:R-:W-:-:S05]  /*56a0*/  FMUL.FTZ R152, R144, UR14 ;  /* 0x0000000e90987c20 */ /* 0x000fca0008410000 */
[----:B------:R-:W-:Y:S02]  /*56b0*/  FSEL R156, R152, RZ, P6 ;  /* 0x000000ff989c7208 */ /* 0x000fe40003000000 */
[----:B------:R-:W-:Y:S02]  /*56c0*/  LOP3.LUT P6, RZ, R226, 0xff, RZ, 0xc0, !PT ;  /* 0x000000ffe2ff7812 */ /* 0x000fe400078cc0ff */
[----:B------:R-:W-:Y:S02]  /*56d0*/  F2FP.F16.F32.PACK_AB R156, R161, R156 ;  /* 0x0000009ca19c723e */ /* 0x000fe400000000ff */
[----:B------:R-:W-:-:S04]  /*56e0*/  FSEL R152, R152, RZ, P6 ;  /* 0x000000ff98987208 */ /* 0x000fc80003000000 */
[----:B------:R-:W-:Y:S01]  /*56f0*/  F2FP.F16.F32.PACK_AB R152, R163, R152 ;  /* 0x00000098a398723e */ /* 0x000fe200000000ff */
[----:B------:R-:W-:Y:S06]  /*5700*/  BRA `(.L_x_2797) ;  /* 0x0000001000b47947 */ /* 0x000fec0003800000 */
.L_x_2798:
        /* <DEDUP_REMOVED lines=75> */
.L_x_2794:
        /* <DEDUP_REMOVED lines=8> */
[----:B------:R-:W-:Y:S01]  /*5c40*/  LOP3.LUT P6, RZ, R219, 0xff0000, RZ, 0xc0, !PT ;  /* 0x00ff0000dbff7812 */ /* 0x000fe200078cc0ff */
[-CC-:B------:R-:W-:Y:S01]  /*5c50*/  FFMA.FTZ R148, R10, R166.reuse, R167.reuse ;  /* 0x000000a60a947223 */ /* 0x180fe200000100a7 */
[-CC-:B------:R-:W-:Y:S01]  /*5c60*/  FFMA.FTZ R158, R6, R166.reuse, R167.reuse ;  /* 0x000000a6069e7223 */ /* 0x180fe200000100a7 */
[----:B------:R-:W-:Y:S02]  /*5c70*/  FADD.FTZ R145, R17, -R144 ;  /* 0x8000009011917221 */ /* 0x000fe40000010000 */
[----:B------:R-:W-:Y:S01]  /*5c80*/  FADD.FTZ R148, R13, -R148 ;  /* 0x800000940d947221 */ /* 0x000fe20000010000 */
[----:B------:R-:W-:Y:S01]  /*5c90*/  FADD.FTZ R158, R9, -R158 ;  /* 0x8000009e099e7221 */ /* 0x000fe20000010000 */
[----:B-----5:R-:W-:Y:S01]  /*5ca0*/  FFMA.FTZ R150, R178, R145, R42 ;  /* 0x00000091b2967223 */ /* 0x020fe2000001002a */
[----:B------:R-:W-:Y:S01]  /*5cb0*/  FFMA.FTZ R145, R20, R166, R167 ;  /* 0x000000a614917223 */ /* 0x000fe200000100a7 */
[----:B------:R-:W-:-:S02]  /*5cc0*/  FFMA.FTZ R147, R178, R148, R47 ;  /* 0x00000094b2937223 */ /* 0x000fc4000001002f */
[----:B------:R-:W-:Y:S01]  /*5cd0*/  FMUL.FTZ R144, R150, UR14 ;  /* 0x0000000e96907c20 */ /* 0x000fe20008410000 */
[----:B------:R-:W-:-:S04]  /*5ce0*/  FADD.FTZ R145, R18, -R145 ;  /* 0x8000009112917221 */ /* 0x000fc80000010000 */
[----:B------:R-:W-:Y:S01]  /*5cf0*/  FSEL R159, R144, RZ, P6 ;  /* 0x000000ff909f7208 */ /* 0x000fe20003000000 */
[----:B------:R-:W-:Y:S01]  /*5d00*/  FFMA.FTZ R151, R178, R145, R43 ;  /* 0x00000091b2977223 */ /* 0x000fe2000001002b */
[----:B------:R-:W-:Y:S01]  /*5d10*/  ISETP.GE.U32.AND P6, PT, R218, RZ, PT ;  /* 0x000000ffda00720c */ /* 0x000fe20003fc6070 */
[----:B------:R-:W-:Y:S02]  /*5d20*/  FFMA.FTZ R145, R7, R166, R167 ;  /* 0x000000a607917223 */ /* 0x000fe400000100a7 */
[----:B------:R-:W-:Y:S01]  /*5d30*/  FMUL.FTZ R144, R151, UR14 ;  /* 0x0000000e97907c20 */ /* 0x000fe20008410000 */
[----:B------:R-:W-:Y:S01]  /*5d40*/  ISETP.GE.U32.AND.EX P6, PT, R219, 0x1000000, PT, P6 ;  /* 0x01000000db00780c */ /* 0x000fe20003fc6160 */
[----:B------:R-:W-:-:S03]  /*5d50*/  FADD.FTZ R145, R4, -R145 ;  /* 0x8000009104917221 */ /* 0x000fc60000010000 */
[----:B------:R-:W-:Y:S01]  /*5d60*/  FSEL R168, R144, RZ, P6 ;  /* 0x000000ff90a87208 */ /* 0x000fe20003000000 */
[----:B------:R-:W-:Y:S01]  /*5d70*/  FFMA.FTZ R144, R178, R145, R44 ;  /* 0x00000091b2907223 */ /* 0x000fe2000001002c */
[----:B------:R-:W-:Y:S02]  /*5d80*/  LOP3.LUT P6, RZ, R218, 0xff, RZ, 0xc0, !PT ;  /* 0x000000ffdaff7812 */ /* 0x000fe400078cc0ff */
[----:B------:R-:W-:Y:S01]  /*5d90*/  F2FP.F16.F32.PACK_AB R159, R168, R159 ;  /* 0x0000009fa89f723e */ /* 0x000fe200000000ff */
[----:B------:R-:W-:-:S05]  /*5da0*/  FMUL.FTZ R145, R144, UR14 ;  /* 0x0000000e90917c20 */ /* 0x000fca0008410000 */
[----:B------:R-:W-:Y:S01]  /*5db0*/  FSEL R156, R145, RZ, P6 ;  /* 0x000000ff919c7208 */ /* 0x000fe20003000000 */
[----:B------:R-:W-:Y:S01]  /*5dc0*/  FFMA.FTZ R145, R11, R166, R167 ;  /* 0x000000a60b917223 */ /* 0x000fe200000100a7 */
[----:B------:R-:W-:-:S03]  /*5dd0*/  LOP3.LUT P6, RZ, R218, 0xff0000, RZ, 0xc0, !PT ;  /* 0x00ff0000daff7812 */ /* 0x000fc600078cc0ff */
[----:B------:R-:W-:-:S04]  /*5de0*/  FADD.FTZ R145, R8, -R145 ;  /* 0x8000009108917221 */ /* 0x000fc80000010000 */
[----:B------:R-:W-:-:S04]  /*5df0*/  FFMA.FTZ R146, R178, R145, R46 ;  /* 0x00000091b2927223 */ /* 0x000fc8000001002e */
[----:B------:R-:W-:-:S05]  /*5e00*/  FMUL.FTZ R145, R146, UR14 ;  /* 0x0000000e92917c20 */ /* 0x000fca0008410000 */
[----:B------:R-:W-:Y:S01]  /*5e10*/  FSEL R160, R145, RZ, P6 ;  /* 0x000000ff91a07208 */ /* 0x000fe20003000000 */
[----:B------:R-:W-:Y:S01]  /*5e20*/  FMUL.FTZ R145, R147, UR14 ;  /* 0x0000000e93917c20 */ /* 0x000fe20008410000 */
[----:B------:R-:W-:-:S04]  /*5e30*/  LOP3.LUT P6, RZ, R218, 0xff000000, RZ, 0xc0, !PT ;  /* 0xff000000daff7812 */ /* 0x000fc800078cc0ff */
[----:B------:R-:W-:Y:S01]  /*5e40*/  FSEL R163, R145, RZ, P6 ;  /* 0x000000ff91a37208 */ /* 0x000fe20003000000 */
[----:B------:R-:W-:Y:S01]  /*5e50*/  FFMA.FTZ R145, R15, R166, R167 ;  /* 0x000000a60f917223 */ /* 0x000fe200000100a7 */
[----:B------:R-:W-:-:S03]  /*5e60*/  LOP3.LUT P6, RZ, R219, 0xff, RZ, 0xc0, !PT ;  /* 0x000000ffdbff7812 */ /* 0x000fc600078cc0ff */
[----:B------:R-:W-:-:S04]  /*5e70*/  FADD.FTZ R145, R12, -R145 ;  /* 0x800000910c917221 */ /* 0x000fc80000010000 */
[----:B------:R-:W-:-:S04]  /*5e80*/  FFMA.FTZ R148, R178, R145, R40 ;  /* 0x00000091b2947223 */ /* 0x000fc80000010028 */
        /* <DEDUP_REMOVED lines=9> */
[----:B------:R-:W-:Y:S02]  /*5f20*/  LOP3.LUT P6, RZ, R218, 0xff00, RZ, 0xc0, !PT ;  /* 0x0000ff00daff7812 */ /* 0x000fe400078cc0ff */
[----:B------:R-:W-:Y:S01]  /*5f30*/  F2FP.F16.F32.PACK_AB R158, R169, R162 ;  /* 0x000000a2a99e723e */ /* 0x000fe200000000ff */
[----:B------:R-:W-:-:S05]  /*5f40*/  FMUL.FTZ R157, R145, UR14 ;  /* 0x0000000e919d7c20 */ /* 0x000fca0008410000 */
[----:B------:R-:W-:Y:S02]  /*5f50*/  FSEL R161, R157, RZ, P6 ;  /* 0x000000ff9da17208 */ /* 0x000fe40003000000 */
[----:B------:R-:W-:Y:S02]  /*5f60*/  F2FP.F16.F32.PACK_AB R157, R163, R160 ;  /* 0x000000a0a39d723e */ /* 0x000fe400000000ff */
[----:B------:R-:W-:Y:S01]  /*5f70*/  F2FP.F16.F32.PACK_AB R156, R161, R156 ;  /* 0x0000009ca19c723e */ /* 0x000fe200000000ff */
[----:B------:R-:W-:Y:S06]  /*5f80*/  BRA `(.L_x_2797) ;  /* 0x0000000800947947 */ /* 0x000fec0003800000 */
.L_x_2800:
[----:B------:R-:W-:Y:S01]  /*5f90*/  FFMA.FTZ R156, R19, R166, R167 ;  /* 0x000000a6139c7223 */ /* 0x000fe200000100a7 */
        /* <DEDUP_REMOVED lines=8> */
[----:B------:R-:W-:Y:S01]  /*6020*/  FFMA.FTZ R157, R20, R166, R167 ;  /* 0x000000a6149d7223 */ /* 0x000fe200000100a7 */
[----:B------:R-:W-:Y:S01]  /*6030*/  ISETP.GE.U32.AND P6, PT, R218, RZ, PT ;  /* 0x000000ffda00720c */ /* 0x000fe20003fc6070 */
[----:B------:R-:W-:Y:S02]  /*6040*/  FMUL.FTZ R156, R156, UR14 ;  /* 0x0000000e9c9c7c20 */ /* 0x000fe40008410000 */
[----:B------:R-:W-:Y:S01]  /*6050*/  FADD.FTZ R157, R18, -R157 ;  /* 0x8000009d129d7221 */ /* 0x000fe20000010000 */
[----:B------:R-:W-:-:S03]  /*6060*/  ISETP.GE.U32.AND.EX P6, PT, R219, 0x1000000, PT, P6 ;  /* 0x01000000db00780c */ /* 0x000fc60003fc6160 */
[----:B------:R-:W-:-:S04]  /*6070*/  FFMA.FTZ R157, R178, R157, R43 ;  /* 0x0000009db29d7223 */ /* 0x000fc8000001002b */
[----:B------:R-:W-:-:S05]  /*6080*/  FMUL.FTZ R157, R157, UR14 ;  /* 0x0000000e9d9d7c20 */ /* 0x000fca0008410000 */
[----:B------:R-:W-:Y:S01]  /*6090*/  FSEL R162, R157, RZ, P6 ;  /* 0x000000ff9da27208 */ /* 0x000fe20003000000 */
[----:B------:R-:W-:Y:S01]  /*60a0*/  FFMA.FTZ R157, R15, R166, R167 ;  /* 0x000000a60f9d7223 */ /* 0x000fe200000100a7 */
[----:B------:R-:W-:Y:S02]  /*60b0*/  LOP3.LUT P6, RZ, R219, 0xff, RZ, 0xc0, !PT ;  /* 0x000000ffdbff7812 */ /* 0x000fe400078cc0ff */
[----:B------:R-:W-:Y:S01]  /*60c0*/  F2FP.F16.F32.PACK_AB R159, R162, R159 ;  /* 0x0000009fa29f723e */ /* 0x000fe200000000ff */
        /* <DEDUP_REMOVED lines=19> */
[----:B------:R-:W-:Y:S01]  /*6200*/  FADD.FTZ R157, R4, -R157 ;  /* 0x8000009d049d7221 */ /* 0x000fe20000010000 */
[----:B------:R-:W-:Y:S01]  /*6210*/  FSEL R163, R156, RZ, P6 ;  /* 0x000000ff9ca37208 */ /* 0x000fe20003000000 */
[----:B------:R-:W-:Y:S01]  /*6220*/  FFMA.FTZ R156, R6, R166, R167 ;  /* 0x000000a6069c7223 */ /* 0x000fe200000100a7 */
[----:B------:R-:W-:Y:S01]  /*6230*/  LOP3.LUT P6, RZ, R218, 0xff00, RZ, 0xc0, !PT ;  /* 0x0000ff00daff7812 */ /* 0x000fe200078cc0ff */
[C---:B------:R-:W-:Y:S02]  /*6240*/  FFMA.FTZ R157, R178.reuse, R157, R44 ;  /* 0x0000009db29d7223 */ /* 0x040fe4000001002c */
[----:B------:R-:W-:Y:S02]  /*6250*/  FADD.FTZ R156, R9, -R156 ;  /* 0x8000009c099c7221 */ /* 0x000fe40000010000 */
[----:B------:R-:W-:Y:S02]  /*6260*/  FMUL.FTZ R157, R157, UR14 ;  /* 0x0000000e9d9d7c20 */ /* 0x000fe40008410000 */
[----:B------:R-:W-:-:S04]  /*6270*/  FFMA.FTZ R156, R178, R156, R45 ;  /* 0x0000009cb29c7223 */ /* 0x000fc8000001002d */
[----:B------:R-:W-:-:S05]  /*6280*/  FMUL.FTZ R156, R156, UR14 ;  /* 0x0000000e9c9c7c20 */ /* 0x000fca0008410000 */
[----:B------:R-:W-:Y:S02]  /*6290*/  FSEL R161, R156, RZ, P6 ;  /* 0x000000ff9ca17208 */ /* 0x000fe40003000000 */
[----:B------:R-:W-:-:S04]  /*62a0*/  LOP3.LUT P6, RZ, R218, 0xff, RZ, 0xc0, !PT ;  /* 0x000000ffdaff7812 */ /* 0x000fc800078cc0ff */
[----:B------:R-:W-:Y:S02]  /*62b0*/  FSEL R156, R157, RZ, P6 ;  /* 0x000000ff9d9c7208 */ /* 0x000fe40003000000 */
[----:B------:R-:W-:Y:S02]  /*62c0*/  F2FP.F16.F32.PACK_AB R157, R163, R160 ;  /* 0x000000a0a39d723e */ /* 0x000fe400000000ff */
[----:B------:R-:W-:Y:S01]  /*62d0*/  F2FP.F16.F32.PACK_AB R156, R161, R156 ;  /* 0x0000009ca19c723e */ /* 0x000fe200000000ff */
[----:B------:R-:W-:Y:S06]  /*62e0*/  BRA `(.L_x_2797) ;  /* 0x0000000400bc7947 */ /* 0x000fec0003800000 */
.L_x_2799:
        /* <DEDUP_REMOVED lines=9> */
[----:B------:R-:W-:Y:S02]  /*6380*/  FADD.FTZ R147, R13, -R148 ;  /* 0x800000940d937221 */ /* 0x000fe40000010000 */
[----:B-----5:R-:W-:Y:S01]  /*6390*/  FMUL.FTZ R150, R178, R145 ;  /* 0x00000091b2967220 */ /* 0x020fe20000410000 */
[----:B------:R-:W-:Y:S01]  /*63a0*/  FFMA.FTZ R145, R20, R166, R167 ;  /* 0x000000a614917223 */ /* 0x000fe200000100a7 */
[----:B------:R-:W-:-:S02]  /*63b0*/  FMUL.FTZ R147, R178, R147 ;  /* 0x00000093b2937220 */ /* 0x000fc40000410000 */
[----:B------:R-:W-:Y:S01]  /*63c0*/  FMUL.FTZ R144, R150, UR14 ;  /* 0x0000000e96907c20 */ /* 0x000fe20008410000 */
[----:B------:R-:W-:-:S04]  /*63d0*/  FADD.FTZ R145, R18, -R145 ;  /* 0x8000009112917221 */ /* 0x000fc80000010000 */
        /* <DEDUP_REMOVED lines=9> */
[----:B------:R-:W-:Y:S02]  /*6470*/  LOP3.LUT P6, RZ, R218, 0xff, RZ, 0xc0, !PT ;  /* 0x000000ffdaff7812 */ /* 0x000fe400078cc0ff */
[----:B------:R-:W-:Y:S01]  /*6480*/  F2FP.F16.F32.PACK_AB R159, R168, R159 ;  /* 0x0000009fa89f723e */ /* 0x000fe200000000ff */
        /* <DEDUP_REMOVED lines=28> */
[----:B------:R-:W-:Y:S02]  /*6650*/  FSEL R161, R157, RZ, P6 ;  /* 0x000000ff9da17208 */ /* 0x000fe40003000000 */
[----:B------:R-:W-:Y:S02]  /*6660*/  F2FP.F16.F32.PACK_AB R157, R163, R160 ;  /* 0x000000a0a39d723e */ /* 0x000fe400000000ff */
[----:B------:R-:W-:Y:S01]  /*6670*/  F2FP.F16.F32.PACK_AB R156, R161, R156 ;  /* 0x0000009ca19c723e */ /* 0x000fe200000000ff */
[----:B------:R-:W-:Y:S06]  /*6680*/  BRA `(.L_x_2797) ;  /* 0x0000000000d47947 */ /* 0x000fec0003800000 */
.L_x_2801:
        /* <DEDUP_REMOVED lines=14> */
[----:B------:R-:W-:Y:S01]  /*6770*/  FFMA.FTZ R157, R15, R166, R167 ;  /* 0x000000a60f9d7223 */ /* 0x000fe200000100a7 */
[----:B------:R-:W-:Y:S02]  /*6780*/  LOP3.LUT P6, RZ, R219, 0xff, RZ, 0xc0, !PT ;  /* 0x000000ffdbff7812 */ /* 0x000fe400078cc0ff */
[----:B------:R-:W-:Y:S01]  /*6790*/  F2FP.F16.F32.PACK_AB R159, R162, R159 ;  /* 0x0000009fa29f723e */ /* 0x000fe200000000ff */
        /* <DEDUP_REMOVED lines=24> */
[----:B------:R-:W-:-:S03]  /*6920*/  LOP3.LUT P6, RZ, R218, 0xff00, RZ, 0xc0, !PT ;  /* 0x0000ff00daff7812 */ /* 0x000fc600078cc0ff */
        /* <DEDUP_REMOVED lines=8> */
[----:B------:R-:W-:Y:S02]  /*69b0*/  FSEL R156, R157, RZ, P6 ;  /* 0x000000ff9d9c7208 */ /* 0x000fe40003000000 */
[----:B------:R-:W-:Y:S02]  /*69c0*/  F2FP.F16.F32.PACK_AB R157, R163, R160 ;  /* 0x000000a0a39d723e */ /* 0x000fe400000000ff */
[----:B------:R-:W-:-:S07]  /*69d0*/  F2FP.F16.F32.PACK_AB R156, R161, R156 ;  /* 0x0000009ca19c723e */ /* 0x000fce00000000ff */
.L_x_2797:
        /* <DEDUP_REMOVED lines=11> */
.L_x_2793:
[----:B------:R-:W-:Y:S05]  /*6a90*/  BSYNC.RECONVERGENT B0 ;  /* 0x0000000000007941 */ /* 0x000fea0003800200 */
.L_x_2792:
        /* <DEDUP_REMOVED lines=31> */
[----:B------:R-:W-:Y:S02]  /*6c90*/  FFMA.FTZ R145, R25, R166, R167 ;  /* 0x000000a619917223 */ /* 0x000fe400000100a7 */
[----:B------:R-:W-:Y:S02]  /*6ca0*/  FSEL R168, R144, RZ, P6 ;  /* 0x000000ff90a87208 */ /* 0x000fe40003000000 */
[----:B------:R-:W-:Y:S01]  /*6cb0*/  ISETP.GE.U32.AND P6, PT, R224, RZ, PT ;  /* 0x000000ffe000720c */ /* 0x000fe20003fc6070 */
[----:B------:R-:W-:Y:S01]  /*6cc0*/  FADD.FTZ R145, R26, -R145 ;  /* 0x800000911a917221 */ /* 0x000fe20000010000 */
[----:B------:R-:W-:Y:S02]  /*6cd0*/  F2FP.F16.F32.PACK_AB R159, R168, R159 ;  /* 0x0000009fa89f723e */ /* 0x000fe400000000ff */
[----:B------:R-:W-:Y:S01]  /*6ce0*/  ISETP.GE.U32.AND.EX P6, PT, R225, 0x1000000, PT, P6 ;  /* 0x01000000e100780c */ /* 0x000fe20003fc6160 */
[----:B------:R-:W-:-:S03]  /*6cf0*/  FFMA.FTZ R146, R178, R145, R38 ;  /* 0x00000091b2927223 */ /* 0x000fc60000010026 */
[----:B------:R-:W-:Y:S01]  /*6d00*/  FSEL R170, R144, RZ, P6 ;  /* 0x000000ff90aa7208 */ /* 0x000fe20003000000 */
[----:B------:R-:W-:Y:S01]  /*6d10*/  FMUL.FTZ R144, R148, UR14 ;  /* 0x0000000e94907c20 */ /* 0x000fe20008410000 */
        /* <DEDUP_REMOVED lines=47> */
.L_x_2806:
[----:B0--3--:R-:W-:Y:S01]  /*7010*/  FFMA.FTZ R152, R175, R166, R167 ;  /* 0x000000a6af987223 */ /* 0x009fe200000100a7 */
        /* <DEDUP_REMOVED lines=40> */
[----:B------:R-:W-:Y:S01]  /*72a0*/  FMUL.FTZ R153, R153, UR14 ;  /* 0x0000000e99997c20 */ /* 0x000fe20008410000 */
[----:B------:R-:W-:-:S02]  /*72b0*/  LOP3.LUT P6, RZ, R212, 0xff0000, RZ, 0xc0, !PT ;  /* 0x00ff0000d4ff7812 */ /* 0x000fc400078cc0ff */
[----:B------:R-:W-:Y:S01]  /*72c0*/  FADD.FTZ R152, R27, -R152 ;  /* 0x800000981b987221 */ /* 0x000fe20000010000 */
[----:B------:R-:W-:Y:S02]  /*72d0*/  F2FP.F16.F32.PACK_AB R154, R197, R154 ;  /* 0x0000009ac59a723e */ /* 0x000fe400000000ff */
        /* <DEDUP_REMOVED lines=30> */
.L_x_2805:
        /* <DEDUP_REMOVED lines=23> */
[----:B------:R-:W-:Y:S02]  /*7630*/  FFMA.FTZ R145, R25, R166, R167 ;  /* 0x000000a619917223 */ /* 0x000fe400000100a7 */
[----:B------:R-:W-:Y:S02]  /*7640*/  FSEL R168, R144, RZ, P6 ;  /* 0x000000ff90a87208 */ /* 0x000fe40003000000 */
[----:B------:R-:W-:Y:S01]  /*7650*/  ISETP.GE.U32.AND P6, PT, R224, RZ, PT ;  /* 0x000000ffe000720c */ /* 0x000fe20003fc6070 */
[----:B------:R-:W-:Y:S01]  /*7660*/  FADD.FTZ R145, R26, -R145 ;  /* 0x800000911a917221 */ /* 0x000fe20000010000 */
[----:B------:R-:W-:Y:S02]  /*7670*/  F2FP.F16.F32.PACK_AB R159, R168, R159 ;  /* 0x0000009fa89f723e */ /* 0x000fe400000000ff */
[----:B------:R-:W-:Y:S01]  /*7680*/  ISETP.GE.U32.AND.EX P6, PT, R225, 0x1000000, PT, P6 ;  /* 0x01000000e100780c */ /* 0x000fe20003fc6160 */
[----:B------:R-:W-:-:S03]  /*7690*/  FMUL.FTZ R146, R178, R145 ;  /* 0x00000091b2927220 */ /* 0x000fc60000410000 */
        /* <DEDUP_REMOVED lines=49> */
.L_x_2808:
        /* <DEDUP_REMOVED lines=75> */
.L_x_2804:
[----:B------:R-:W-:-:S04]  /*7e60*/  UISETP.NE.U32.AND UP0, UPT, UR16, URZ, UPT ;  /* 0x000000ff1000728c */ /* 0x000fc8000bf05070 */
[----:B------:R-:W-:-:S09]  /*7e70*/  UISETP.NE.AND.EX UP0, UPT, UR17, URZ, UPT, UP0 ;  /* 0x000000ff1100728c */ /* 0x000fd2000bf05300 */
[----:B------:R-:W-:Y:S05]  /*7e80*/  BRA.U !UP0, `(.L_x_2809) ;  /* 0x0000000508c07547 */ /* 0x000fea000b800000 */
[----:B0--3--:R-:W0:Y:S02]  /*7e90*/  LDC.64 R156, c[0x0][0x478] ;  /* 0x00011e00ff9c7b82 */ /* 0x009e240000000a00 */
        /* <DEDUP_REMOVED lines=12> */
[C---:B------:R-:W-:Y:S01]  /*7f60*/  FFMA.FTZ R147, R178.reuse, R148, R39 ;  /* 0x00000094b2937223 */ /* 0x040fe20000010027 */
[----:B------:R-:W-:Y:S01]  /*7f70*/  FFMA.FTZ R149, R178, R158, R33 ;  /* 0x0000009eb2957223 */ /* 0x000fe20000010021 */
[----:B------:R-:W-:Y:S01]  /*7f80*/  FMUL.FTZ R144, R150, UR14 ;  /* 0x0000000e96907c20 */ /* 0x000fe20008410000 */
[----:B------:R-:W-:Y:S01]  /*7f90*/  FADD.FTZ R145, R174, -R145 ;  /* 0x80000091ae917221 */ /* 0x000fe20000010000 */
[----:B------:R-:W-:-:S03]  /*7fa0*/  FFMA.FTZ R158, R24, R166, R167 ;  /* 0x000000a6189e7223 */ /* 0x000fc600000100a7 */
[----:B------:R-:W-:Y:S01]  /*7fb0*/  FSEL R159, R144, RZ, P6 ;  /* 0x000000ff909f7208 */ /* 0x000fe20003000000 */
[----:B------:R-:W-:Y:S01]  /*7fc0*/  FFMA.FTZ R151, R178, R145, R35 ;  /* 0x00000091b2977223 */ /* 0x000fe20000010023 */
[----:B------:R-:W-:Y:S01]  /*7fd0*/  ISETP.GE.U32.AND P6, PT, R212, RZ, PT ;  /* 0x000000ffd400720c */ /* 0x000fe20003fc6070 */
[----:B------:R-:W-:Y:S01]  /*7fe0*/  FFMA.FTZ R145, R21, R166, R167 ;  /* 0x000000a615917223 */ /* 0x000fe200000100a7 */
[----:B------:R-:W-:Y:S01]  /*7ff0*/  FADD.FTZ R158, R23, -R158 ;  /* 0x8000009e179e7221 */ /* 0x000fe20000010000 */
        /* <DEDUP_REMOVED lines=35> */
.L_x_2810:
        /* <DEDUP_REMOVED lines=31> */
[----:B------:R-:W-:Y:S01]  /*8420*/  F2FP.F16.F32.PACK_AB R158, R169, R158 ;  /* 0x0000009ea99e723e */ /* 0x000fe200000000ff */
[----:B------:R-:W-:Y:S02]  /*8430*/  FADD.FTZ R156, R27, -R156 ;  /* 0x8000009c1b9c7221 */ /* 0x000fe40000010000 */
[----:B------:R-:W-:Y:S02]  /*8440*/  FMUL.FTZ R157, R157, UR14 ;  /* 0x0000000e9d9d7c20 */ /* 0x000fe40008410000 */
[----:B------:R-:W-:-:S03]  /*8450*/  FFMA.FTZ R156, R178, R156, R39 ;  /* 0x0000009cb29c7223 */ /* 0x000fc60000010027 */
[----:B------:R-:W-:Y:S01]  /*8460*/  FSEL R160, R157, RZ, P6 ;  /* 0x000000ff9da07208 */ /* 0x000fe20003000000 */
[----:B------:R-:W-:Y:S01]  /*8470*/  FMUL.FTZ R156, R156, UR14 ;  /* 0x0000000e9c9c7c20 */ /* 0x000fe20008410000 */
[----:B------:R-:W-:Y:S01]  /*8480*/  LOP3.LUT P6, RZ, R212, 0xff000000, RZ, 0xc0, !PT ;  /* 0xff000000d4ff7812 */ /* 0x000fe200078cc0ff */
[----:B------:R-:W-:-:S03]  /*8490*/  FFMA.FTZ R157, R21, R166, R167 ;  /* 0x000000a6159d7223 */ /* 0x000fc600000100a7 */
[----:B------:R-:W-:Y:S01]  /*84a0*/  FSEL R163, R156, RZ, P6 ;  /* 0x000000ff9ca37208 */ /* 0x000fe20003000000 */
[----:B------:R-:W-:Y:S01]  /*84b0*/  FFMA.FTZ R156, R24, R166, R167 ;  /* 0x000000a6189c7223 */ /* 0x000fe200000100a7 */
[----:B------:R-:W-:Y:S01]  /*84c0*/  FADD.FTZ R157, R22, -R157 ;  /* 0x8000009d169d7221 */ /* 0x000fe20000010000 */
[----:B------:R-:W-:Y:S02]  /*84d0*/  LOP3.LUT P6, RZ, R212, 0xff00, RZ, 0xc0, !PT ;  /* 0x0000ff00d4ff7812 */ /* 0x000fe400078cc0ff */
[----:B------:R-:W-:Y:S01]  /*84e0*/  FADD.FTZ R156, R23, -R156 ;  /* 0x8000009c179c7221 */ /* 0x000fe20000010000 */
[----:B------:R-:W-:-:S03]  /*84f0*/  FFMA.FTZ R157, R178, R157, R36 ;  /* 0x0000009db29d7223 */ /* 0x000fc60000010024 */
[----:B------:R-:W-:Y:S01]  /*8500*/  FFMA.FTZ R156, R178, R156, R37 ;  /* 0x0000009cb29c7223 */ /* 0x000fe20000010025 */
[----:B------:R-:W-:-:S03]  /*8510*/  FMUL.FTZ R157, R157, UR14 ;  /* 0x0000000e9d9d7c20 */ /* 0x000fc60008410000 */
[----:B------:R-:W-:-:S05]  /*8520*/  FMUL.FTZ R156, R156, UR14 ;  /* 0x0000000e9c9c7c20 */ /* 0x000fca0008410000 */
[----:B------:R-:W-:Y:S02]  /*8530*/  FSEL R161, R156, RZ, P6 ;  /* 0x000000ff9ca17208 */ /* 0x000fe40003000000 */
[----:B------:R-:W-:-:S04]  /*8540*/  LOP3.LUT P6, RZ, R212, 0xff, RZ, 0xc0, !PT ;  /* 0x000000ffd4ff7812 */ /* 0x000fc800078cc0ff */
[----:B------:R-:W-:Y:S02]  /*8550*/  FSEL R156, R157, RZ, P6 ;  /* 0x000000ff9d9c7208 */ /* 0x000fe40003000000 */
[----:B------:R-:W-:Y:S02]  /*8560*/  F2FP.F16.F32.PACK_AB R157, R163, R160 ;  /* 0x000000a0a39d723e */ /* 0x000fe400000000ff */
[----:B------:R-:W-:Y:S01]  /*8570*/  F2FP.F16.F32.PACK_AB R156, R161, R156 ;  /* 0x0000009ca19c723e */ /* 0x000fe200000000ff */
[----:B------:R-:W-:Y:S06]  /*8580*/  BRA `(.L_x_2807) ;  /* 0x0000000400bc7947 */ /* 0x000fec0003800000 */
.L_x_2809:
        /* <DEDUP_REMOVED lines=11> */
[----:B-----5:R-:W-:Y:S01]  /*8640*/  FMUL.FTZ R150, R178, R145 ;  /* 0x00000091b2967220 */ /* 0x020fe20000410000 */
[-C--:B------:R-:W-:Y:S01]  /*8650*/  FFMA.FTZ R145, R176, R166.reuse, R167 ;  /* 0x000000a6b0917223 */ /* 0x080fe200000100a7 */
[C---:B------:R-:W-:Y:S01]  /*8660*/  FMUL.FTZ R147, R178.reuse, R147 ;  /* 0x00000093b2937220 */ /* 0x040fe20000410000 */
[----:B------:R-:W-:Y:S01]  /*8670*/  FMUL.FTZ R149, R178, R149 ;  /* 0x00000095b2957220 */ /* 0x000fe20000410000 */
[----:B------:R-:W-:Y:S01]  /*8680*/  FMUL.FTZ R144, R150, UR14 ;  /* 0x0000000e96907c20 */ /* 0x000fe20008410000 */
[----:B------:R-:W-:Y:S01]  /*8690*/  FADD.FTZ R145, R174, -R145 ;  /* 0x80000091ae917221 */ /* 0x000fe20000010000 */
[----:B------:R-:W-:-:S03]  /*86a0*/  FFMA.FTZ R158, R24, R166, R167 ;  /* 0x000000a6189e7223 */ /* 0x000fc600000100a7 */
        /* <DEDUP_REMOVED lines=40> */
.L_x_2811:
        /* <DEDUP_REMOVED lines=53> */
.L_x_2807:
        /* <DEDUP_REMOVED lines=11> */
.L_x_2803:
[----:B------:R-:W-:Y:S05]  /*8d30*/  BSYNC.RECONVERGENT B0 ;  /* 0x0000000000007941 */ /* 0x000fea0003800200 */
.L_x_2802:
        /* <DEDUP_REMOVED lines=13> */
[----:B------:R-:W-:Y:S01]  /*8e10*/  ISETP.GE.U32.AND P6, PT, R214, RZ, PT ;  /* 0x000000ffd600720c */ /* 0x000fe20003fc6070 */
[----:B------:R-:W-:Y:S02]  /*8e20*/  FFMA.FTZ R145, R195, R166, R167 ;  /* 0x000000a6c3917223 */ /* 0x000fe400000100a7 */
[----:B------:R-:W-:Y:S01]  /*8e30*/  FADD.FTZ R144, R199, -R144 ;  /* 0x80000090c7907221 */ /* 0x000fe20000010000 */
[----:B------:R-:W-:Y:S01]  /*8e40*/  ISETP.GE.U32.AND.EX P6, PT, R215, 0x1000000, PT, P6 ;  /* 0x01000000d700780c */ /* 0x000fe20003fc6160 */
[----:B------:R-:W-:Y:S02]  /*8e50*/  FADD.FTZ R145, R198, -R145 ;  /* 0x80000091c6917221 */ /* 0x000fe40000010000 */
[C---:B-----5:R-:W-:Y:S02]  /*8e60*/  FFMA.FTZ R151, R178.reuse, R144, R143 ;  /* 0x00000090b2977223 */ /* 0x060fe4000001008f */
[----:B------:R-:W-:Y:S01]  /*8e70*/  FFMA.FTZ R150, R178, R145, R142 ;  /* 0x00000091b2967223 */ /* 0x000fe2000001008e */
[----:B------:R-:W-:Y:S01]  /*8e80*/  FFMA.FTZ R145, R191, R166, R167 ;  /* 0x000000a6bf917223 */ /* 0x000fe200000100a7 */
[----:B------:R-:W-:-:S03]  /*8e90*/  FMUL.FTZ R144, R151, UR14 ;  /* 0x0000000e97907c20 */ /* 0x000fc60008410000 */
[----:B------:R-:W-:Y:S02]  /*8ea0*/  FADD.FTZ R145, R192, -R145 ;  /* 0x80000091c0917221 */ /* 0x000fe40000010000 */
[----:B------:R-:W-:Y:S02]  /*8eb0*/  FSEL R168, R144, RZ, P6 ;  /* 0x000000ff90a87208 */ /* 0x000fe40003000000 */
[----:B------:R-:W-:Y:S01]  /*8ec0*/  ISETP.GE.U32.AND P6, PT, R222, RZ, PT ;  /* 0x000000ffde00720c */ /* 0x000fe20003fc6070 */
[----:B------:R-:W-:Y:S01]  /*8ed0*/  FFMA.FTZ R148, R178, R145, R140 ;  /* 0x00000091b2947223 */ /* 0x000fe2000001008c */
[----:B------:R-:W-:Y:S02]  /*8ee0*/  FFMA.FTZ R145, R187, R166, R167 ;  /* 0x000000a6bb917223 */ /* 0x000fe400000100a7 */
[----:B------:R-:W-:Y:S02]  /*8ef0*/  ISETP.GE.U32.AND.EX P6, PT, R223, 0x1000000, PT, P6 ;  /* 0x01000000df00780c */ /* 0x000fe40003fc6160 */
[----:B------:R-:W-:-:S02]  /*8f00*/  FADD.FTZ R145, R188, -R145 ;  /* 0x80000091bc917221 */ /* 0x000fc40000010000 */
[----:B------:R-:W-:Y:S01]  /*8f10*/  FSEL R170, R144, RZ, P6 ;  /* 0x000000ff90aa7208 */ /* 0x000fe20003000000 */
[----:B------:R-:W-:Y:S01]  /*8f20*/  FMUL.FTZ R144, R150, UR14 ;  /* 0x0000000e96907c20 */ /* 0x000fe20008410000 */
[----:B------:R-:W-:Y:S01]  /*8f30*/  LOP3.LUT P6, RZ, R215, 0xff0000, RZ, 0xc0, !PT ;  /* 0x00ff0000d7ff7812 */ /* 0x000fe200078cc0ff */
[----:B------:R-:W-:-:S03]  /*8f40*/  FFMA.FTZ R146, R178, R145, R138 ;  /* 0x00000091b2927223 */ /* 0x000fc6000001008a */
[----:B------:R-:W-:Y:S02]  /*8f50*/  FSEL R159, R144, RZ, P6 ;  /* 0x000000ff909f7208 */ /* 0x000fe40003000000 */
        /* <DEDUP_REMOVED lines=37> */
[----:B------:R-:W-:-:S02]  /*91b0*/  FADD.FTZ R144, R185, -R144 ;  /* 0x80000090b9907221 */ /* 0x000fc40000010000 */
[----:B------:R-:W-:Y:S02]  /*91c0*/  FADD.FTZ R167, R184, -R167 ;  /* 0x800000a7b8a77221 */ /* 0x000fe40000010000 */
[----:B------:R-:W-:-:S04]  /*91d0*/  FFMA.FTZ R145, R178, R144, R137 ;  /* 0x00000090b2917223 */ /* 0x000fc80000010089 */
[----:B------:R-:W-:-:S05]  /*91e0*/  FMUL.FTZ R144, R145, UR14 ;  /* 0x0000000e91907c20 */ /* 0x000fca0008410000 */
[----:B------:R-:W-:Y:S02]  /*91f0*/  FSEL R161, R144, RZ, P6 ;  /* 0x000000ff90a17208 */ /* 0x000fe40003000000 */
[----:B------:R-:W-:-:S04]  /*9200*/  LOP3.LUT P6, RZ, R222, 0xff00, RZ, 0xc0, !PT ;  /* 0x0000ff00deff7812 */ /* 0x000fc800078cc0ff */
[----:B------:R-:W-:Y:S01]  /*9210*/  FSEL R163, R144, RZ, P6 ;  /* 0x000000ff90a37208 */ /* 0x000fe20003000000 */
[----:B------:R-:W-:Y:S01]  /*9220*/  FFMA.FTZ R144, R178, R167, R136 ;  /* 0x000000a7b2907223 */ /* 0x000fe20000010088 */
        /* <DEDUP_REMOVED lines=8> */
.L_x_2816:
[-CC-:B0--34-:R-:W-:Y:S01]  /*92b0*/  FFMA.FTZ R153, R195, R166.reuse, R167.reuse ;  /* 0x000000a6c3997223 */ /* 0x199fe200000100a7 */
[----:B------:R-:W-:Y:S01]  /*92c0*/  LOP3.LUT P6, RZ, R215, 0xff0000, RZ, 0xc0, !PT ;  /* 0x00ff0000d7ff7812 */ /* 0x000fe200078cc0ff */
[----:B------:R-:W-:Y:S02]  /*92d0*/  FFMA.FTZ R152, R200, R166, R167 ;  /* 0x000000a6c8987223 */ /* 0x000fe400000100a7 */
[----:B------:R-:W-:Y:S02]  /*92e0*/  FADD.FTZ R153, R198, -R153 ;  /* 0x80000099c6997221 */ /* 0x000fe40000010000 */
[----:B------:R-:W-:Y:S02]  /*92f0*/  FADD.FTZ R152, R199, -R152 ;  /* 0x80000098c7987221 */ /* 0x000fe40000010000 */
[C---:B-----5:R-:W-:Y:S02]  /*9300*/  FFMA.FTZ R153, R178.reuse, R153, R142 ;  /* 0x00000099b2997223 */ /* 0x060fe4000001008e */
[----:B------:R-:W-:-:S02]  /*9310*/  FFMA.FTZ R152, R178, R152, R143 ;  /* 0x00000098b2987223 */ /* 0x000fc4000001008f */
[----:B------:R-:W-:Y:S02]  /*9320*/  FMUL.FTZ R153, R153, UR14 ;  /* 0x0000000e99997c20 */ /* 0x000fe40008410000 */
[----:B------:R-:W-:-:S03]  /*9330*/  FMUL.FTZ R152, R152, UR14 ;  /* 0x0000000e98987c20 */ /* 0x000fc60008410000 */
[----:B------:R-:W-:Y:S02]  /*9340*/  FSEL R159, R153, RZ, P6 ;  /* 0x000000ff999f7208 */ /* 0x000fe40003000000 */
[----:B------:R-:W-:-:S04]  /*9350*/  LOP3.LUT P6, RZ, R223, 0xff0000, RZ, 0xc0, !PT ;  /* 0x00ff0000dfff7812 */ /* 0x000fc800078cc0ff */
[----:B------:R-:W-:Y:S01]  /*9360*/  FSEL R155, R153, RZ, P6 ;  /* 0x000000ff999b7208 */ /* 0x000fe20003000000 */
[----:B------:R-:W-:Y:S01]  /*9370*/  FFMA.FTZ R153, R191, R166, R167 ;  /* 0x000000a6bf997223 */ /* 0x000fe200000100a7 */
[----:B------:R-:W-:-:S03]  /*9380*/  ISETP.GE.U32.AND P6, PT, R214, RZ, PT ;  /* 0x000000ffd600720c */ /* 0x000fc60003fc6070 */
[----:B------:R-:W-:Y:S01]  /*9390*/  FADD.FTZ R153, R192, -R153 ;  /* 0x80000099c0997221 */ /* 0x000fe20000010000 */
[----:B------:R-:W-:-:S03]  /*93a0*/  ISETP.GE.U32.AND.EX P6, PT, R215, 0x1000000, PT, P6 ;  /* 0x01000000d700780c */ /* 0x000fc60003fc6160 */
[----:B------:R-:W-:Y:S01]  /*93b0*/  FFMA.FTZ R153, R178, R153, R140 ;  /* 0x00000099b2997223 */ /* 0x000fe2000001008c */
[----:B------:R-:W-:Y:S02]  /*93c0*/  FSEL R168, R152, RZ, P6 ;  /* 0x000000ff98a87208 */ /* 0x000fe40003000000 */
[----:B------:R-:W-:Y:S01]  /*93d0*/  ISETP.GE.U32.AND P6, PT, R222, RZ, PT ;  /* 0x000000ffde00720c */ /* 0x000fe20003fc6070 */
[----:B------:R-:W-:Y:S01]  /*93e0*/  FMUL.FTZ R153, R153, UR14 ;  /* 0x0000000e99997c20 */ /* 0x000fe20008410000 */
[----:B------:R-:W-:Y:S02]  /*93f0*/  F2FP.F16.F32.PACK_AB R159, R168, R159 ;  /* 0x0000009fa89f723e */ /* 0x000fe400000000ff */
[----:B------:R-:W-:-:S04]  /*9400*/  ISETP.GE.U32.AND.EX P6, PT, R223, 0x1000000, PT, P6 ;  /* 0x01000000df00780c */ /* 0x000fc80003fc6160 */
[----:B------:R-:W-:Y:S01]  /*9410*/  FSEL R170, R152, RZ, P6 ;  /* 0x000000ff98aa7208 */ /* 0x000fe20003000000 */
[----:B------:R-:W-:Y:S01]  /*9420*/  FFMA.FTZ R152, R194, R166, R167 ;  /* 0x000000a6c2987223 */ /* 0x000fe200000100a7 */
[----:B------:R-:W-:Y:S02]  /*9430*/  LOP3.LUT P6, RZ, R215, 0xff, RZ, 0xc0, !PT ;  /* 0x000000ffd7ff7812 */ /* 0x000fe400078cc0ff */
        /* <DEDUP_REMOVED lines=9> */
[----:B------:R-:W-:Y:S01]  /*94d0*/  FSEL R169, R152, RZ, P6 ;  /* 0x000000ff98a97208 */ /* 0x000fe20003000000 */
[----:B------:R-:W-:Y:S01]  /*94e0*/  FADD.FTZ R153, R188, -R153 ;  /* 0x80000099bc997221 */ /* 0x000fe20000010000 */
[----:B------:R-:W-:Y:S02]  /*94f0*/  LOP3.LUT P6, RZ, R223, 0xff00, RZ, 0xc0, !PT ;  /* 0x0000ff00dfff7812 */ /* 0x000fe400078cc0ff */
[----:B------:R-:W-:Y:S01]  /*9500*/  F2FP.F16.F32.PACK_AB R158, R169, R158 ;  /* 0x0000009ea99e723e */ /* 0x000fe200000000ff */
[----:B------:R-:W-:Y:S01]  /*9510*/  FFMA.FTZ R153, R178, R153, R138 ;  /* 0x00000099b2997223 */ /* 0x000fe2000001008a */
[----:B------:R-:W-:Y:S01]  /*9520*/  FSEL R171, R152, RZ, P6 ;  /* 0x000000ff98ab7208 */ /* 0x000fe20003000000 */
[----:B------:R-:W-:Y:S01]  /*9530*/  FFMA.FTZ R152, R190, R166, R167 ;  /* 0x000000a6be987223 */ /* 0x000fe200000100a7 */
[----:B------:R-:W-:Y:S01]  /*9540*/  LOP3.LUT P6, RZ, R214, 0xff0000, RZ, 0xc0, !PT ;  /* 0x00ff0000d6ff7812 */ /* 0x000fe200078cc0ff */
[----:B------:R-:W-:Y:S01]  /*9550*/  FMUL.FTZ R153, R153, UR14 ;  /* 0x0000000e99997c20 */ /* 0x000fe20008410000 */
[----:B------:R-:W-:Y:S01]  /*9560*/  F2FP.F16.F32.PACK_AB R154, R171, R154 ;  /* 0x0000009aab9a723e */ /* 0x000fe200000000ff */
[----:B------:R-:W-:-:S03]  /*9570*/  FADD.FTZ R152, R189, -R152 ;  /* 0x80000098bd987221 */ /* 0x000fc60000010000 */
[----:B------:R-:W-:Y:S01]  /*9580*/  FSEL R157, R153, RZ, P6 ;  /* 0x000000ff999d7208 */ /* 0x000fe20003000000 */
[----:B------:R-:W-:Y:S01]  /*9590*/  FFMA.FTZ R152, R178, R152, R139 ;  /* 0x00000098b2987223 */ /* 0x000fe2000001008b */
[----:B------:R-:W-:-:S03]  /*95a0*/  LOP3.LUT P6, RZ, R222, 0xff0000, RZ, 0xc0, !PT ;  /* 0x00ff0000deff7812 */ /* 0x000fc600078cc0ff */
[----:B------:R-:W-:Y:S01]  /*95b0*/  FMUL.FTZ R152, R152, UR14 ;  /* 0x0000000e98987c20 */ /* 0x000fe20008410000 */
[----:B------:R-:W-:Y:S02]  /*95c0*/  FSEL R153, R153, RZ, P6 ;  /* 0x000000ff99997208 */ /* 0x000fe40003000000 */
[----:B------:R-:W-:-:S04]  /*95d0*/  LOP3.LUT P6, RZ, R214, 0xff000000, RZ, 0xc0, !PT ;  /* 0xff000000d6ff7812 */ /* 0x000fc800078cc0ff */
[----:B------:R-:W-:Y:S02]  /*95e0*/  FSEL R160, R152, RZ, P6 ;  /* 0x000000ff98a07208 */ /* 0x000fe40003000000 */
[----:B------:R-:W-:Y:S02]  /*95f0*/  LOP3.LUT P6, RZ, R222, 0xff000000, RZ, 0xc0, !PT ;  /* 0xff000000deff7812 */ /* 0x000fe400078cc0ff */
[----:B------:R-:W-:Y:S02]  /*9600*/  F2FP.F16.F32.PACK_AB R157, R160, R157 ;  /* 0x0000009da09d723e */ /* 0x000fe400000000ff */
[----:B------:R-:W-:Y:S01]  /*9610*/  FSEL R162, R152, RZ, P6 ;  /* 0x000000ff98a27208 */ /* 0x000fe20003000000 */
[-CC-:B------:R-:W-:Y:S01]  /*9620*/  FFMA.FTZ R152, R186, R166.reuse, R167.reuse ;  /* 0x000000a6ba987223 */ /* 0x180fe200000100a7 */
[----:B------:R-:W-:Y:S01]  /*9630*/  FFMA.FTZ R167, R183, R166, R167 ;  /* 0x000000a6b7a77223 */ /* 0x000fe200000100a7 */
[----:B------:R-:W-:Y:S02]  /*9640*/  LOP3.LUT P6, RZ, R214, 0xff00, RZ, 0xc0, !PT ;  /* 0x0000ff00d6ff7812 */ /* 0x000fe400078cc0ff */
[----:B------:R-:W-:Y:S01]  /*9650*/  FADD.FTZ R152, R185, -R152 ;  /* 0x80000098b9987221 */ /* 0x000fe20000010000 */
[----:B------:R-:W-:Y:S01]  /*9660*/  FADD.FTZ R167, R184, -R167 ;  /* 0x800000a7b8a77221 */ /* 0x000fe20000010000 */
[----:B------:R-:W-:-:S02]  /*9670*/  F2FP.F16.F32.PACK_AB R153, R162, R153 ;  /* 0x00000099a299723e */ /* 0x000fc400000000ff */
[C---:B------:R-:W-:Y:S01]  /*9680*/  FFMA.FTZ R152, R178.reuse, R152, R137 ;  /* 0x00000098b2987223 */ /* 0x040fe20000010089 */
[----:B------:R-:W-:-:S03]  /*9690*/  FFMA.FTZ R167, R178, R167, R136 ;  /* 0x000000a7b2a77223 */ /* 0x000fc60000010088 */
[----:B------:R-:W-:Y:S01]  /*96a0*/  FMUL.FTZ R152, R152, UR14 ;  /* 0x0000000e98987c20 */ /* 0x000fe20008410000 */
[----:B------:R-:W-:-:S04]  /*96b0*/  FMUL.FTZ R167, R167, UR14 ;  /* 0x0000000ea7a77c20 */ /* 0x000fc80008410000 */
[----:B------:R-:W-:Y:S02]  /*96c0*/  FSEL R161, R152, RZ, P6 ;  /* 0x000000ff98a17208 */ /* 0x000fe40003000000 */
[----:B------:R-:W-:-:S04]  /*96d0*/  LOP3.LUT P6, RZ, R222, 0xff00, RZ, 0xc0, !PT ;  /* 0x0000ff00deff7812 */ /* 0x000fc800078cc0ff */
[----:B------:R-:W-:Y:S02]  /*96e0*/  FSEL R163, R152, RZ, P6 ;  /* 0x000000ff98a37208 */ /* 0x000fe40003000000 */
[----:B------:R-:W-:-:S04]  /*96f0*/  LOP3.LUT P6, RZ, R214, 0xff, RZ, 0xc0, !PT ;  /* 0x000000ffd6ff7812 */ /* 0x000fc800078cc0ff */
[----:B------:R-:W-:Y:S02]  /*9700*/  FSEL R156, R167, RZ, P6 ;  /* 0x000000ffa79c7208 */ /* 0x000fe40003000000 */
[----:B------:R-:W-:Y:S02]  /*9710*/  LOP3.LUT P6, RZ, R222, 0xff, RZ, 0xc0, !PT ;  /* 0x000000ffdeff7812 */ /* 0x000fe400078cc0ff */
[----:B------:R-:W-:Y:S02]  /*9720*/  F2FP.F16.F32.PACK_AB R156, R161, R156 ;  /* 0x0000009ca19c723e */ /* 0x000fe400000000ff */
[----:B------:R-:W-:-:S04]  /*9730*/  FSEL R152, R167, RZ, P6 ;  /* 0x000000ffa7987208 */ /* 0x000fc80003000000 */
[----:B------:R-:W-:Y:S01]  /*9740*/  F2FP.F16.F32.PACK_AB R152, R163, R152 ;  /* 0x00000098a398723e */ /* 0x000fe200000000ff */
[----:B------:R-:W-:Y:S06]  /*9750*/  BRA `(.L_x_2817) ;  /* 0x0000001400f07947 */ /* 0x000fec0003800000 */
.L_x_2815:
[----:B0--34-:R-:W0:Y:S02]  /*9760*/  LDC.64 R152, c[0x0][0x478] ;  /* 0x00011e00ff987b82 */ /* 0x019e240000000a00 */
[----:B0-----:R-:W-:-:S04]  /*9770*/  ISETP.NE.U32.AND P5, PT, R152, RZ, PT ;  /* 0x000000ff9800720c */ /* 0x001fc80003fa5070 */
[----:B------:R-:W-:-:S13]  /*9780*/  ISETP.NE.AND.EX P5, PT, R153, RZ, PT, P5 ;  /* 0x000000ff9900720c */ /* 0x000fda0003fa5350 */
[----:B------:R-:W-:Y:S05]  /*9790*/  @!P5 BRA `(.L_x_2818) ;  /* 0x00000004002cd947 */ /* 0x000fea0003800000 */
[-CC-:B------:R-:W-:Y:S01]  /*97a0*/  FFMA.FTZ R144, R200, R166.reuse, R167.reuse ;  /* 0x000000a6c8907223 */ /* 0x180fe200000100a7 */
[----:B------:R-:W-:Y:S01]  /*97b0*/  ISETP.GE.U32.AND P6, PT, R214, RZ, PT ;  /* 0x000000ffd600720c */ /* 0x000fe20003fc6070 */
[-C--:B------:R-:W-:Y:S02]  /*97c0*/  FFMA.FTZ R145, R195, R166.reuse, R167 ;  /* 0x000000a6c3917223 */ /* 0x080fe400000100a7 */
[----:B------:R-:W-:Y:S01]  /*97d0*/  FADD.FTZ R151, R199, -R144 ;  /* 0x80000090c7977221 */ /* 0x000fe20000010000 */
[----:B------:R-:W-:Y:S01]  /*97e0*/  ISETP.GE.U32.AND.EX P6, PT, R215, 0x1000000, PT, P6 ;  /* 0x01000000d700780c */ /* 0x000fe20003fc6160 */
[----:B------:R-:W-:Y:S02]  /*97f0*/  FADD.FTZ R145, R198, -R145 ;  /* 0x80000091c6917221 */ /* 0x000fe40000010000 */
[C---:B-----5:R-:W-:Y:S02]  /*9800*/  FMUL.FTZ R151, R178.reuse, R151 ;  /* 0x00000097b2977220 */ /* 0x060fe40000410000 */
[----:B------:R-:W-:Y:S01]  /*9810*/  FMUL.FTZ R150, R178, R145 ;  /* 0x00000091b2967220 */ /* 0x000fe20000410000 */
[----:B------:R-:W-:Y:S01]  /*9820*/  FFMA.FTZ R145, R191, R166, R167 ;  /* 0x000000a6bf917223 */ /* 0x000fe200000100a7 */
[----:B------:R-:W-:-:S03]  /*9830*/  FMUL.FTZ R144, R151, UR14 ;  /* 0x0000000e97907c20 */ /* 0x000fc60008410000 */
[----:B------:R-:W-:Y:S02]  /*9840*/  FADD.FTZ R145, R192, -R145 ;  /* 0x80000091c0917221 */ /* 0x000fe40000010000 */
[----:B------:R-:W-:Y:S02]  /*9850*/  FSEL R168, R144, RZ, P6 ;  /* 0x000000ff90a87208 */ /* 0x000fe40003000000 */
[----:B------:R-:W-:Y:S01]  /*9860*/  ISETP.GE.U32.AND P6, PT, R222, RZ, PT ;  /* 0x000000ffde00720c */ /* 0x000fe20003fc6070 */
[----:B------:R-:W-:Y:S01]  /*9870*/  FMUL.FTZ R148, R178, R145 ;  /* 0x00000091b2947220 */ /* 0x000fe20000410000 */
[----:B------:R-:W-:Y:S02]  /*9880*/  FFMA.FTZ R145, R187, R166, R167 ;  /* 0x000000a6bb917223 */ /* 0x000fe400000100a7 */
[----:B------:R-:W-:Y:S02]  /*9890*/  ISETP.GE.U32.AND.EX P6, PT, R223, 0x1000000, PT, P6 ;  /* 0x01000000df00780c */ /* 0x000fe40003fc6160 */
[----:B------:R-:W-:-:S02]  /*98a0*/  FADD.FTZ R145, R188, -R145 ;  /* 0x80000091bc917221 */ /* 0x000fc40000010000 */
[----:B------:R-:W-:Y:S01]  /*98b0*/  FSEL R170, R144, RZ, P6 ;  /* 0x000000ff90aa7208 */ /* 0x000fe20003000000 */
[----:B------:R-:W-:Y:S01]  /*98c0*/  FMUL.FTZ R144, R150, UR14 ;  /* 0x0000000e96907c20 */ /* 0x000fe20008410000 */
[----:B------:R-:W-:Y:S01]  /*98d0*/  LOP3.LUT P6, RZ, R215, 0xff0000, RZ, 0xc0, !PT ;  /* 0x00ff0000d7ff7812 */ /* 0x000fe200078cc0ff */
[----:B------:R-:W-:-:S03]  /*98e0*/  FMUL.FTZ R146, R178, R145 ;  /* 0x00000091b2927220 */ /* 0x000fc60000410000 */
        /* <DEDUP_REMOVED lines=54> */
.L_x_2818:
        /* <DEDUP_REMOVED lines=49> */
[-CC-:B------:R-:W-:Y:S01]  /*9f60*/  FFMA.FTZ R152, R186, R166.reuse, R167.reuse ;  /* 0x000000a6ba987223 */ /* 0x180fe200000100a7 */
[----:B------:R-:W-:Y:S01]  /*9f70*/  FFMA.FTZ R167, R183, R166, R167 ;  /* 0x000000a6b7a77223 */ /* 0x000fe200000100a7 */
[----:B------:R-:W-:-:S03]  /*9f80*/  FMUL.FTZ R153, R178, R153 ;  /* 0x00000099b2997220 */ /* 0x000fc60000410000 */
[----:B------:R-:W-:Y:S01]  /*9f90*/  FADD.FTZ R167, R184, -R167 ;  /* 0x800000a7b8a77221 */ /* 0x000fe20000010000 */
[----:B------:R-:W-:-:S03]  /*9fa0*/  FMUL.FTZ R153, R153, UR14 ;  /* 0x0000000e99997c20 */ /* 0x000fc60008410000 */
[----:B------:R-:W-:Y:S02]  /*9fb0*/  FMUL.FTZ R167, R178, R167 ;  /* 0x000000a7b2a77220 */ /* 0x000fe40000410000 */
[----:B------:R-:W-:Y:S02]  /*9fc0*/  FSEL R162, R153, RZ, P6 ;  /* 0x000000ff99a27208 */ /* 0x000fe40003000000 */
[----:B------:R-:W-:Y:S01]  /*9fd0*/  LOP3.LUT P6, RZ, R222, 0xff000000, RZ, 0xc0, !PT ;  /* 0xff000000deff7812 */ /* 0x000fe200078cc0ff */
[----:B------:R-:W-:Y:S01]  /*9fe0*/  FMUL.FTZ R167, R167, UR14 ;  /* 0x0000000ea7a77c20 */ /* 0x000fe20008410000 */
        /* <DEDUP_REMOVED lines=17> */
.L_x_2814:
        /* <DEDUP_REMOVED lines=15> */
[C---:B-----5:R-:W-:Y:S01]  /*a1f0*/  FFMA.FTZ R151, R178.reuse, R144, R143 ;  /* 0x00000090b2977223 */ /* 0x060fe2000001008f */
[C---:B------:R-:W-:Y:S01]  /*a200*/  FFMA.FTZ R150, R178.reuse, R145, R142 ;  /* 0x00000091b2967223 */ /* 0x040fe2000001008e */
[----:B------:R-:W-:Y:S01]  /*a210*/  FFMA.FTZ R145, R183, R166, R167 ;  /* 0x000000a6b7917223 */ /* 0x000fe200000100a7 */
[----:B------:R-:W-:Y:S01]  /*a220*/  FFMA.FTZ R147, R178, R148, R139 ;  /* 0x00000094b2937223 */ /* 0x000fe2000001008b */
[----:B------:R-:W-:Y:S01]  /*a230*/  FMUL.FTZ R144, R151, UR14 ;  /* 0x0000000e97907c20 */ /* 0x000fe20008410000 */
[----:B------:R-:W-:Y:S01]  /*a240*/  FFMA.FTZ R162, R194, R166, R167 ;  /* 0x000000a6c2a27223 */ /* 0x000fe200000100a7 */
[----:B------:R-:W-:-:S03]  /*a250*/  FADD.FTZ R145, R184, -R145 ;  /* 0x80000091b8917221 */ /* 0x000fc60000010000 */
[----:B------:R-:W-:Y:S01]  /*a260*/  FSEL R168, R144, RZ, P6 ;  /* 0x000000ff90a87208 */ /* 0x000fe20003000000 */
[----:B------:R-:W-:Y:S01]  /*a270*/  FMUL.FTZ R144, R150, UR14 ;  /* 0x0000000e96907c20 */ /* 0x000fe20008410000 */
[----:B------:R-:W-:Y:S01]  /*a280*/  LOP3.LUT P6, RZ, R215, 0xff0000, RZ, 0xc0, !PT ;  /* 0x00ff0000d7ff7812 */ /* 0x000fe200078cc0ff */
[----:B------:R-:W-:-:S03]  /*a290*/  FADD.FTZ R162, R193, -R162 ;  /* 0x800000a2c1a27221 */ /* 0x000fc60000010000 */
[----:B------:R-:W-:Y:S01]  /*a2a0*/  FSEL R159, R144, RZ, P6 ;  /* 0x000000ff909f7208 */ /* 0x000fe20003000000 */
[----:B------:R-:W-:Y:S01]  /*a2b0*/  FFMA.FTZ R144, R178, R145, R136 ;  /* 0x00000091b2907223 */ /* 0x000fe20000010088 */
[----:B------:R-:W-:Y:S01]  /*a2c0*/  LOP3.LUT P6, RZ, R214, 0xff, RZ, 0xc0, !PT ;  /* 0x000000ffd6ff7812 */ /* 0x000fe200078cc0ff */
[----:B------:R-:W-:Y:S01]  /*a2d0*/  FFMA.FTZ R149, R178, R162, R141 ;  /* 0x000000a2b2957223 */ /* 0x000fe2000001008d */
        /* <DEDUP_REMOVED lines=12> */
[-CC-:B------:R-:W-:Y:S01]  /*a3a0*/  FFMA.FTZ R145, R191, R166.reuse, R167.reuse ;  /* 0x000000a6bf917223 */ /* 0x180fe200000100a7 */
[----:B------:R-:W-:Y:S01]  /*a3b0*/  LOP3.LUT P6, RZ, R215, 0xff, RZ, 0xc0, !PT ;  /* 0x000000ffd7ff7812 */ /* 0x000fe200078cc0ff */
[----:B------:R-:W-:Y:S02]  /*a3c0*/  FFMA.FTZ R166, R186, R166, R167 ;  /* 0x000000a6baa67223 */ /* 0x000fe400000100a7 */
[----:B------:R-:W-:Y:S02]  /*a3d0*/  FADD.FTZ R145, R192, -R145 ;  /* 0x80000091c0917221 */ /* 0x000fe40000010000 */
[----:B------:R-:W-:Y:S02]  /*a3e0*/  FADD.FTZ R166, R185, -R166 ;  /* 0x800000a6b9a67221 */ /* 0x000fe40000010000 */
        /* <DEDUP_REMOVED lines=14> */
.L_x_2820:
[-CC-:B------:R-:W-:Y:S01]  /*a4d0*/  FFMA.FTZ R157, R195, R166.reuse, R167.reuse ;  /* 0x000000a6c39d7223 */ /* 0x180fe200000100a7 */
[----:B------:R-:W-:Y:S01]  /*a4e0*/  FFMA.FTZ R156, R200, R166, R167 ;  /* 0x000000a6c89c7223 */ /* 0x000fe200000100a7 */
[----:B------:R-:W-:Y:S02]  /*a4f0*/  LOP3.LUT P6, RZ, R215, 0xff0000, RZ, 0xc0, !PT ;  /* 0x00ff0000d7ff7812 */ /* 0x000fe400078cc0ff */
[----:B------:R-:W-:Y:S01]  /*a500*/  FADD.FTZ R157, R198, -R157 ;  /* 0x8000009dc69d7221 */ /* 0x000fe20000010000 */
[----:B------:R-:W-:-:S03]  /*a510*/  FADD.FTZ R156, R199, -R156 ;  /* 0x8000009cc79c7221 */ /* 0x000fc60000010000 */
[C---:B-----5:R-:W-:Y:S01]  /*a520*/  FFMA.FTZ R157, R178.reuse, R157, R142 ;  /* 0x0000009db29d7223 */ /* 0x060fe2000001008e */
[----:B------:R-:W-:-:S03]  /*a530*/  FFMA.FTZ R156, R178, R156, R143 ;  /* 0x0000009cb29c7223 */ /* 0x000fc6000001008f */
[----:B------:R-:W-:Y:S01]  /*a540*/  FMUL.FTZ R157, R157, UR14 ;  /* 0x0000000e9d9d7c20 */ /* 0x000fe20008410000 */
[----:B------:R-:W-:-:S04]  /*a550*/  FMUL.FTZ R156, R156, UR14 ;  /* 0x0000000e9c9c7c20 */ /* 0x000fc80008410000 */
[----:B------:R-:W-:Y:S01]  /*a560*/  FSEL R159, R157, RZ, P6 ;  /* 0x000000ff9d9f7208 */ /* 0x000fe20003000000 */
[----:B------:R-:W-:Y:S01]  /*a570*/  FFMA.FTZ R157, R191, R166, R167 ;  /* 0x000000a6bf9d7223 */ /* 0x000fe200000100a7 */
[----:B------:R-:W-:-:S03]  /*a580*/  ISETP.GE.U32.AND P6, PT, R214, RZ, PT ;  /* 0x000000ffd600720c */ /* 0x000fc60003fc6070 */
[----:B------:R-:W-:Y:S01]  /*a590*/  FADD.FTZ R157, R192, -R157 ;  /* 0x8000009dc09d7221 */ /* 0x000fe20000010000 */
[----:B------:R-:W-:-:S03]  /*a5a0*/  ISETP.GE.U32.AND.EX P6, PT, R215, 0x1000000, PT, P6 ;  /* 0x01000000d700780c */ /* 0x000fc60003fc6160 */
        /* <DEDUP_REMOVED lines=9> */
[----:B------:R-:W-:Y:S01]  /*a640*/  LOP3.LUT P6, RZ, R215, 0xff00, RZ, 0xc0, !PT ;  /* 0x0000ff00d7ff7812 */ /* 0x000fe200078cc0ff */
[----:B------:R-:W-:Y:S02]  /*a650*/  FFMA.FTZ R157, R187, R166, R167 ;  /* 0x000000a6bb9d7223 */ /* 0x000fe400000100a7 */
[----:B------:R-:W-:Y:S02]  /*a660*/  FMUL.FTZ R156, R156, UR14 ;  /* 0x0000000e9c9c7c20 */ /* 0x000fe40008410000 */
[----:B------:R-:W-:-:S03]  /*a670*/  FADD.FTZ R157, R188, -R157 ;  /* 0x8000009dbc9d7221 */ /* 0x000fc60000010000 */
[----:B------:R-:W-:Y:S01]  /*a680*/  FSEL R163, R156, RZ, P6 ;  /* 0x000000ff9ca37208 */ /* 0x000fe20003000000 */
[----:B------:R-:W-:Y:S01]  /*a690*/  FFMA.FTZ R156, R190, R166, R167 ;  /* 0x000000a6be9c7223 */ /* 0x000fe200000100a7 */
[----:B------:R-:W-:Y:S01]  /*a6a0*/  FFMA.FTZ R157, R178, R157, R138 ;  /* 0x0000009db29d7223 */ /* 0x000fe2000001008a */
[----:B------:R-:W-:Y:S02]  /*a6b0*/  LOP3.LUT P6, RZ, R214, 0xff0000, RZ, 0xc0, !PT ;  /* 0x00ff0000d6ff7812 */ /* 0x000fe400078cc0ff */
[----:B------:R-:W-:Y:S01]  /*a6c0*/  FADD.FTZ R156, R189, -R156 ;  /* 0x8000009cbd9c7221 */ /* 0x000fe20000010000 */
[----:B------:R-:W-:Y:S01]  /*a6d0*/  FMUL.FTZ R157, R157, UR14 ;  /* 0x0000000e9d9d7c20 */ /* 0x000fe20008410000 */
[----:B------:R-:W-:Y:S02]  /*a6e0*/  F2FP.F16.F32.PACK_AB R158, R163, R158 ;  /* 0x0000009ea39e723e */ /* 0x000fe400000000ff */
[----:B------:R-:W-:Y:S02]  /*a6f0*/  FFMA.FTZ R156, R178, R156, R139 ;  /* 0x0000009cb29c7223 */ /* 0x000fe4000001008b */
[----:B------:R-:W-:-:S02]  /*a700*/  FSEL R157, R157, RZ, P6 ;  /* 0x000000ff9d9d7208 */ /* 0x000fc40003000000 */
[----:B------:R-:W-:Y:S01]  /*a710*/  FMUL.FTZ R156, R156, UR14 ;  /* 0x0000000e9c9c7c20 */ /* 0x000fe20008410000 */
[----:B------:R-:W-:-:S04]  /*a720*/  LOP3.LUT P6, RZ, R214, 0xff000000, RZ, 0xc0, !PT ;  /* 0xff000000d6ff7812 */ /* 0x000fc800078cc0ff */
[----:B------:R-:W-:Y:S01]  /*a730*/  FSEL R160, R156, RZ, P6 ;  /* 0x000000ff9ca07208 */ /* 0x000fe20003000000 */
[-CC-:B------:R-:W-:Y:S01]  /*a740*/  FFMA.FTZ R156, R186, R166.reuse, R167.reuse ;  /* 0x000000a6ba9c7223 */ /* 0x180fe200000100a7 */
[----:B------:R-:W-:Y:S01]  /*a750*/  FFMA.FTZ R167, R183, R166, R167 ;  /* 0x000000a6b7a77223 */ /* 0x000fe200000100a7 */
[----:B------:R-:W-:Y:S02]  /*a760*/  LOP3.LUT P6, RZ, R214, 0xff00, RZ, 0xc0, !PT ;  /* 0x0000ff00d6ff7812 */ /* 0x000fe400078cc0ff */
[----:B------:R-:W-:Y:S01]  /*a770*/  FADD.FTZ R156, R185, -R156 ;  /* 0x8000009cb99c7221 */ /* 0x000fe20000010000 */
[----:B------:R-:W-:Y:S01]  /*a780*/  FADD.FTZ R167, R184, -R167 ;  /* 0x800000a7b8a77221 */ /* 0x000fe20000010000 */
[----:B------:R-:W-:Y:S02]  /*a790*/  F2FP.F16.F32.PACK_AB R157, R160, R157 ;  /* 0x0000009da09d723e */ /* 0x000fe400000000ff */
[C---:B------:R-:W-:Y:S01]  /*a7a0*/  FFMA.FTZ R156, R178.reuse, R156, R137 ;  /* 0x0000009cb29c7223 */ /* 0x040fe20000010089 */
[----:B------:R-:W-:-:S03]  /*a7b0*/  FFMA.FTZ R167, R178, R167, R136 ;  /* 0x000000a7b2a77223 */ /* 0x000fc60000010088 */
[----:B------:R-:W-:Y:S01]  /*a7c0*/  FMUL.FTZ R156, R156, UR14 ;  /* 0x0000000e9c9c7c20 */ /* 0x000fe20008410000 */
[----:B------:R-:W-:-:S04]  /*a7d0*/  FMUL.FTZ R167, R167, UR14 ;  /* 0x0000000ea7a77c20 */ /* 0x000fc80008410000 */
[----:B------:R-:W-:Y:S02]  /*a7e0*/  FSEL R161, R156, RZ, P6 ;  /* 0x000000ff9ca17208 */ /* 0x000fe40003000000 */
[----:B------:R-:W-:-:S04]  /*a7f0*/  LOP3.LUT P6, RZ, R214, 0xff, RZ, 0xc0, !PT ;  /* 0x000000ffd6ff7812 */ /* 0x000fc800078cc0ff */
[----:B------:R-:W-:-:S04]  /*a800*/  FSEL R156, R167, RZ, P6 ;  /* 0x000000ffa79c7208 */ /* 0x000fc80003000000 */
[----:B------:R-:W-:Y:S01]  /*a810*/  F2FP.F16.F32.PACK_AB R156, R161, R156 ;  /* 0x0000009ca19c723e */ /* 0x000fe200000000ff */
[----:B------:R-:W-:Y:S06]  /*a820*/  BRA `(.L_x_2817) ;  /* 0x0000000400bc7947 */ /* 0x000fec0003800000 */
.L_x_2819:
[----:B0--34-:R-:W0:Y:S02]  /*a830*/  LDC.64 R156, c[0x0][0x478] ;  /* 0x00011e00ff9c7b82 */ /* 0x019e240000000a00 */
[----:B0-----:R-:W-:-:S04]  /*a840*/  ISETP.NE.U32.AND P5, PT, R156, RZ, PT ;  /* 0x000000ff9c00720c */ /* 0x001fc80003fa5070 */
[----:B------:R-:W-:-:S13]  /*a850*/  ISETP.NE.AND.EX P5, PT, R157, RZ, PT, P5 ;  /* 0x000000ff9d00720c */ /* 0x000fda0003fa5350 */
[----:B------:R-:W-:Y:S05]  /*a860*/  @!P5 BRA `(.L_x_2821) ;  /* 0x0000000000d8d947 */ /* 0x000fea0003800000 */
        /* <DEDUP_REMOVED lines=8> */
[C---:B-----5:R-:W-:Y:S01]  /*a8f0*/  FMUL.FTZ R151, R178.reuse, R151 ;  /* 0x00000097b2977220 */ /* 0x060fe20000410000 */
[C---:B------:R-:W-:Y:S01]  /*a900*/  FMUL.FTZ R150, R178.reuse, R145 ;  /* 0x00000091b2967220 */ /* 0x040fe20000410000 */
[-CC-:B------:R-:W-:Y:S01]  /*a910*/  FFMA.FTZ R145, R183, R166.reuse, R167.reuse ;  /* 0x000000a6b7917223 */ /* 0x180fe200000100a7 */
[----:B------:R-:W-:Y:S01]  /*a920*/  FMUL.FTZ R147, R178, R147 ;  /* 0x00000093b2937220 */ /* 0x000fe20000410000 */
        /* <DEDUP_REMOVED lines=8> */
[----:B------:R-:W-:Y:S01]  /*a9b0*/  FMUL.FTZ R144, R178, R145 ;  /* 0x00000091b2907220 */ /* 0x000fe20000410000 */
[----:B------:R-:W-:Y:S01]  /*a9c0*/  LOP3.LUT P6, RZ, R214, 0xff, RZ, 0xc0, !PT ;  /* 0x000000ffd6ff7812 */ /* 0x000fe200078cc0ff */
[----:B------:R-:W-:Y:S01]  /*a9d0*/  FMUL.FTZ R149, R178, R149 ;  /* 0x00000095b2957220 */ /* 0x000fe20000410000 */
        /* <DEDUP_REMOVED lines=31> */
.L_x_2821:
        /* <DEDUP_REMOVED lines=42> */
[----:B------:R-:W-:Y:S01]  /*ae70*/  FSEL R163, R157, RZ, P6 ;  /* 0x000000ff9da37208 */ /* 0x000fe20003000000 */
[----:B------:R-:W-:Y:S01]  /*ae80*/  FADD.FTZ R157, R185, -R156 ;  /* 0x8000009cb99d7221 */ /* 0x000fe20000010000 */
[----:B------:R-:W-:Y:S01]  /*ae90*/  LOP3.LUT P6, RZ, R214, 0xff00, RZ, 0xc0, !PT ;  /* 0x0000ff00d6ff7812 */ /* 0x000fe200078cc0ff */
[----:B------:R-:W-:Y:S02]  /*aea0*/  FMUL.FTZ R167, R167, UR14 ;  /* 0x0000000ea7a77c20 */ /* 0x000fe40008410000 */
[----:B------:R-:W-:-:S04]  /*aeb0*/  FMUL.FTZ R157, R178, R157 ;  /* 0x0000009db29d7220 */ /* 0x000fc80000410000 */
[----:B------:R-:W-:-:S05]  /*aec0*/  FMUL.FTZ R157, R157, UR14 ;  /* 0x0000000e9d9d7c20 */ /* 0x000fca0008410000 */
[----:B------:R-:W-:Y:S02]  /*aed0*/  FSEL R161, R157, RZ, P6 ;  /* 0x000000ff9da17208 */ /* 0x000fe40003000000 */
[----:B------:R-:W-:Y:S02]  /*aee0*/  LOP3.LUT P6, RZ, R214, 0xff, RZ, 0xc0, !PT ;  /* 0x000000ffd6ff7812 */ /* 0x000fe400078cc0ff */
[----:B------:R-:W-:Y:S02]  /*aef0*/  F2FP.F16.F32.PACK_AB R157, R163, R160 ;  /* 0x000000a0a39d723e */ /* 0x000fe400000000ff */
[----:B------:R-:W-:-:S04]  /*af00*/  FSEL R156, R167, RZ, P6 ;  /* 0x000000ffa79c7208 */ /* 0x000fc80003000000 */
[----:B------:R-:W-:-:S07]  /*af10*/  F2FP.F16.F32.PACK_AB R156, R161, R156 ;  /* 0x0000009ca19c723e */ /* 0x000fce00000000ff */
.L_x_2817:
        /* <DEDUP_REMOVED lines=10> */
.L_x_2813:
[----:B------:R-:W-:Y:S05]  /*afc0*/  BSYNC.RECONVERGENT B0 ;  /* 0x0000000000007941 */ /* 0x000fea0003800200 */
.L_x_2812:
[----:B------:R-:W-:Y:S01]  /*afd0*/  ISETP.NE.AND P4, PT, R165, RZ, PT ;  /* 0x000000ffa500720c */ /* 0x000fe20003f85270 */
[----:B------:R-:W-:-:S12]  /*afe0*/  UPLOP3.LUT UP1, UPT, UPT, UPT, UP1, 0x40, 0x4 ;  /* 0x000000000004789c */ /* 0x000fd80003f2e810 */
[----:B------:R-:W-:Y:S05]  /*aff0*/  @!P4 BRA `(.L_x_2822) ;  /* 0xffffff5400b0c947 */ /* 0x000fea000383ffff */
.L_x_2771:
        /* <DEDUP_REMOVED lines=40> */
.L_x_2823:
        /* <DEDUP_REMOVED lines=16> */
.L_x_4876:


//--------------------- .text._ZN10layer_norm22ln_bwd_finalize_kernelINS_22Kernel_traits_finalizeILj8192E6__halfS2_fS2_fjLb0ELj1024ELj4ENS_18Kernel_traits_baseILj8192ES2_S2_fS2_fjLj1024EEEEELb0ELb1EEEvNS_9BwdParamsE --------------------------
	.section	.text._ZN10layer_norm22ln_bwd_finalize_kernelINS_22Kernel_traits_finalizeILj8192E6__halfS2_fS2_fjLb0ELj1024ELj4ENS_18Kernel_traits_baseILj8192ES2_S2_fS2_fjLj1024EEEEELb0ELb1EEEvNS_9BwdParamsE,"ax",@progbits
	.align	128
        .global         _ZN10layer_norm22ln_bwd_finalize_kernelINS_22Kernel_traits_finalizeILj8192E6__halfS2_fS2_fjLb0ELj1024ELj4ENS_18Kernel_traits_baseILj8192ES2_S2_fS2_fjLj1024EEEEELb0ELb1EEEvNS_9BwdParamsE
        .type           _ZN10layer_norm22ln_bwd_finalize_kernelINS_22Kernel_traits_finalizeILj8192E6__halfS2_fS2_fjLb0ELj1024ELj4ENS_18Kernel_traits_baseILj8192ES2_S2_fS2_fjLj1024EEEEELb0ELb1EEEvNS_9BwdParamsE,@function
        .size           _ZN10layer_norm22ln_bwd_finalize_kernelINS_22Kernel_traits_finalizeILj8192E6__halfS2_fS2_fjLb0ELj1024ELj4ENS_18Kernel_traits_baseILj8192ES2_S2_fS2_fjLj1024EEEEELb0ELb1EEEvNS_9BwdParamsE,(.L_x_4877 - _ZN10layer_norm22ln_bwd_finalize_kernelINS_22Kernel_traits_finalizeILj8192E6__halfS2_fS2_fjLb0ELj1024ELj4ENS_18Kernel_traits_baseILj8192ES2_S2_fS2_fjLj1024EEEEELb0ELb1EEEvNS_9BwdParamsE)
        .other          _ZN10layer_norm22ln_bwd_finalize_kernelINS_22Kernel_traits_finalizeILj8192E6__halfS2_fS2_fjLb0ELj1024ELj4ENS_18Kernel_traits_baseILj8192ES2_S2_fS2_fjLj1024EEEEELb0ELb1EEEvNS_9BwdParamsE,@"STO_CUDA_ENTRY STV_DEFAULT"
_ZN10layer_norm22ln_bwd_finalize_kernelINS_22Kernel_traits_finalizeILj8192E6__halfS2_fS2_fjLb0ELj1024ELj4ENS_18Kernel_traits_baseILj8192ES2_S2_fS2_fjLj1024EEEEELb0ELb1EEEvNS_9BwdParamsE:
.text._ZN10layer_norm22ln_bwd_finalize_kernelINS_22Kernel_traits_finalizeILj8192E6__halfS2_fS2_fjLb0ELj1024ELj4ENS_18Kernel_traits_baseILj8192ES2_S2_fS2_fjLj1024EEEEELb0ELb1EEEvNS_9BwdParamsE:
        /* <DEDUP_REMOVED lines=77> */
.L_x_2828:
        /* <DEDUP_REMOVED lines=118> */
.L_x_2827:
[----:B------:R-:W-:Y:S05]  /*0c30*/  BSYNC.RECONVERGENT B1 ;  /* 0x0000000000017941 */ /* 0x000fea0003800200 */
.L_x_2826:
        /* <DEDUP_REMOVED lines=69> */
.L_x_2830:
[----:B------:R-:W-:Y:S05]  /*1090*/  BSYNC.RECONVERGENT B1 ;  /* 0x0000000000017941 */ /* 0x000fea0003800200 */
.L_x_2829:
        /* <DEDUP_REMOVED lines=38> */
.L_x_2832:
[----:B------:R-:W-:Y:S05]  /*1300*/  BSYNC.RECONVERGENT B1 ;  /* 0x0000000000017941 */ /* 0x000fea0003800200 */
.L_x_2831:
[----:B------:R-:W-:Y:S05]  /*1310*/  @!P1 BRA `(.L_x_2825) ;  /* 0x0000000000409947 */ /* 0x000fea0003800000 */
[----:B------:R-:W0:Y:S01]  /*1320*/  LDC R12, c[0x0][0x388] ;  /* 0x0000e200ff0c7b82 */ /* 0x000e220000000800 */
[----:B------:R-:W-:-:S07]  /*1330*/  IADD3 R0, PT, PT, -R0, RZ, RZ ;  /* 0x000000ff00007210 */ /* 0x000fce0007ffe1ff */
[----:B------:R-:W1:Y:S08]  /*1340*/  LDC.64 R8, c[0x0][0x440] ;  /* 0x00011000ff087b82 */ /* 0x000e700000000a00 */
[----:B------:R-:W2:Y:S01]  /*1350*/  LDC.64 R10, c[0x0][0x448] ;  /* 0x00011200ff0a7b82 */ /* 0x000ea20000000a00 */
[----:B0-----:R-:W-:-:S05]  /*1360*/  IMAD R2, R2, R12, R5 ;  /* 0x0000000c02027224 */ /* 0x001fca00078e0205 */
[----:B------:R-:W-:-:S07]  /*1370*/  IADD3 R13, PT, PT, R57, R2, RZ ;  /* 0x00000002390d7210 */ /* 0x000fce0007ffe0ff */
.L_x_2833:
        /* <DEDUP_REMOVED lines=10> */
.L_x_2825:
[----:B------:R-:W-:Y:S05]  /*1420*/  BSYNC.RECONVERGENT B0 ;  /* 0x0000000000007941 */ /* 0x000fea0003800200 */
.L_x_2824:
        /* <DEDUP_REMOVED lines=59> */
.L_x_2834:
        /* <DEDUP_REMOVED lines=10> */
.L_x_4877:


//--------------------- .text._ZN10layer_norm40ln_parallel_residual_bwd_finalize_kernelINS_22Kernel_traits_finalizeILj8192E6__halfS2_fS2_fjLb0ELj1024ELj4ENS_18Kernel_traits_baseILj8192ES2_S2_fS2_fjLj1024EEEEELb1EEEvNS_9BwdParamsE --------------------------
	.section	.text._ZN10layer_norm40ln_parallel_residual_bwd_finalize_kernelINS_22Kernel_traits_finalizeILj8192E6__halfS2_fS2_fjLb0ELj1024ELj4ENS_18Kernel_traits_baseILj8192ES2_S2_fS2_fjLj1024EEEEELb1EEEvNS_9BwdParamsE,"ax",@progbits
	.align	128
        .global         _ZN10layer_norm40ln_parallel_residual_bwd_finalize_kernelINS_22Kernel_traits_finalizeILj8192E6__halfS2_fS2_fjLb0ELj1024ELj4ENS_18Kernel_traits_baseILj8192ES2_S2_fS2_fjLj1024EEEEELb1EEEvNS_9BwdParamsE
        .type           _ZN10layer_norm40ln_parallel_residual_bwd_finalize_kernelINS_22Kernel_traits_finalizeILj8192E6__halfS2_fS2_fjLb0ELj1024ELj4ENS_18Kernel_traits_baseILj8192ES2_S2_fS2_fjLj1024EEEEELb1EEEvNS_9BwdParamsE,@function
        .size           _ZN10layer_norm40ln_parallel_residual_bwd_finalize_kernelINS_22Kernel_traits_finalizeILj8192E6__halfS2_fS2_fjLb0ELj1024ELj4ENS_18Kernel_traits_baseILj8192ES2_S2_fS2_fjLj1024EEEEELb1EEEvNS_9BwdParamsE,(.L_x_4878 - _ZN10layer_norm40ln_parallel_residual_bwd_finalize_kernelINS_22Kernel_traits_finalizeILj8192E6__halfS2_fS2_fjLb0ELj1024ELj4ENS_18Kernel_traits_baseILj8192ES2_S2_fS2_fjLj1024EEEEELb1EEEvNS_9BwdParamsE)
        .other          _ZN10layer_norm40ln_parallel_residual_bwd_finalize_kernelINS_22Kernel_traits_finalizeILj8192E6__halfS2_fS2_fjLb0ELj1024ELj4ENS_18Kernel_traits_baseILj8192ES2_S2_fS2_fjLj1024EEEEELb1EEEvNS_9BwdParamsE,@"STO_CUDA_ENTRY STV_DEFAULT"
_ZN10layer_norm40ln_parallel_residual_bwd_finalize_kernelINS_22Kernel_traits_finalizeILj8192E6__halfS2_fS2_fjLb0ELj1024ELj4ENS_18Kernel_traits_baseILj8192ES2_S2_fS2_fjLj1024EEEEELb1EEEvNS_9BwdParamsE:
.text._ZN10layer_norm40ln_parallel_residual_bwd_finalize_kernelINS_22Kernel_traits_finalizeILj8192E6__halfS2_fS2_fjLb0ELj1024ELj4ENS_18Kernel_traits_baseILj8192ES2_S2_fS2_fjLj1024EEEEELb1EEEvNS_9BwdParamsE:
        /* <DEDUP_REMOVED lines=57> */
.L_x_2839:
        /* <DEDUP_REMOVED lines=112> */
.L_x_2838:
[----:B------:R-:W-:Y:S05]  /*0a90*/  BSYNC.RECONVERGENT B1 ;  /* 0x0000000000017941 */ /* 0x000fea0003800200 */
.L_x_2837:
        /* <DEDUP_REMOVED lines=67> */
.L_x_2841:
[----:B------:R-:W-:Y:S05]  /*0ed0*/  BSYNC.RECONVERGENT B1 ;  /* 0x0000000000017941 */ /* 0x000fea0003800200 */
.L_x_2840:
        /* <DEDUP_REMOVED lines=37> */
.L_x_2843:
[----:B------:R-:W-:Y:S05]  /*1130*/  BSYNC.RECONVERGENT B1 ;  /* 0x0000000000017941 */ /* 0x000fea0003800200 */
.L_x_2842:
        /* <DEDUP_REMOVED lines=19> */
.L_x_2836:
[----:B------:R-:W-:Y:S05]  /*1270*/  BSYNC.RECONVERGENT B0 ;  /* 0x0000000000007941 */ /* 0x000fea0003800200 */
.L_x_2835:
        /* <DEDUP_REMOVED lines=93> */
.L_x_2844:
        /* <DEDUP_REMOVED lines=11> */
.L_x_4878:


//--------------------- .text._ZN10layer_norm31ln_parallel_residual_bwd_kernelINS_13Kernel_traitsI6__halfS2_fS2_fjLj8192ELj1ELj1ELj8ELj16ENS_18Kernel_traits_baseILj8192ES2_S2_fS2_fjLj256EEEEELb1ELb1ELb1EEEvNS_9BwdParamsE --------------------------
	.section	.text._ZN10layer_norm31ln_parallel_residual_bwd_kernelINS_13Kernel_traitsI6__halfS2_fS2_fjLj8192ELj1ELj1ELj8ELj16ENS_18Kernel_traits_baseILj8192ES2_S2_fS2_fjLj256EEEEELb1ELb1ELb1EEEvNS_9BwdParamsE,"ax",@progbits
	.align	128
        .global         _ZN10layer_norm31ln_parallel_residual_bwd_kernelINS_13Kernel_traitsI6__halfS2_fS2_fjLj8192ELj1ELj1ELj8ELj16ENS_18Kernel_traits_baseILj8192ES2_S2_fS2_fjLj256EEEEELb1ELb1ELb1EEEvNS_9BwdParamsE
        .type           _ZN10layer_norm31ln_parallel_residual_bwd_kernelINS_13Kernel_traitsI6__halfS2_fS2_fjLj8192ELj1ELj1ELj8ELj16ENS_18Kernel_traits_baseILj8192ES2_S2_fS2_fjLj256EEEEELb1ELb1ELb1EEEvNS_9BwdParamsE,@function
        .size           _ZN10layer_norm31ln_parallel_residual_bwd_kernelINS_13Kernel_traitsI6__halfS2_fS2_fjLj8192ELj1ELj1ELj8ELj16ENS_18Kernel_traits_baseILj8192ES2_S2_fS2_fjLj256EEEEELb1ELb1ELb1EEEvNS_9BwdParamsE,(.L_x_4879 - _ZN10layer_norm31ln_parallel_residual_bwd_kernelINS_13Kernel_traitsI6__halfS2_fS2_fjLj8192ELj1ELj1ELj8ELj16ENS_18Kernel_traits_baseILj8192ES2_S2_fS2_fjLj256EEEEELb1ELb1ELb1EEEvNS_9BwdParamsE)
        .other          _ZN10layer_norm31ln_parallel_residual_bwd_kernelINS_13Kernel_traitsI6__halfS2_fS2_fjLj8192ELj1ELj1ELj8ELj16ENS_18Kernel_traits_baseILj8192ES2_S2_fS2_fjLj256EEEEELb1ELb1ELb1EEEvNS_9BwdParamsE,@"STO_CUDA_ENTRY STV_DEFAULT"
_ZN10layer_norm31ln_parallel_residual_bwd_kernelINS_13Kernel_traitsI6__halfS2_fS2_fjLj8192ELj1ELj1ELj8ELj16ENS_18Kernel_traits_baseILj8192ES2_S2_fS2_fjLj256EEEEELb1ELb1ELb1EEEvNS_9BwdParamsE:
.text._ZN10layer_norm31ln_parallel_residual_bwd_kernelINS_13Kernel_traitsI6__halfS2_fS2_fjLj8192ELj1ELj1ELj8ELj16ENS_18Kernel_traits_baseILj8192ES2_S2_fS2_fjLj256EEEEELb1ELb1ELb1EEEvNS_9BwdParamsE:
        /* <DEDUP_REMOVED lines=69> */
[----:B------:R-:W-:Y:S02]  /*0450*/  CS2R R10, SRZ ;  /* 0x00000000000a7805 */ /* 0x000fe4000001ff00 */
[----:B------:R-:W-:Y:S01]  /*0460*/  CS2R R8, SRZ ;  /* 0x0000000000087805 */ /* 0x000fe2000001ff00 */
[----:B------:R-:W0:Y:S01]  /*0470*/  LDCU.U8 UR14, c[0x0][0x410] ;  /* 0x00008200ff0e77ac */ /* 0x000e220008000000 */
[----:B------:R-:W3:Y:S01]  /*0480*/  LDG.E.128 R232, desc[UR12][R2.64+0x1000] ;  /* 0x0010000c02e87981 */ /* 0x000ee2000c1e1d00 */
[----:B------:R-:W-:-:S03]  /*0490*/  UPLOP3.LUT UP1, UPT, UPT, UPT, UPT, 0x40, 0x4 ;  /* 0x000000000004789c */ /* 0x000fc60003f2e870 */
[----:B------:R-:W4:Y:S01]  /*04a0*/  LDG.E.128 R224, desc[UR12][R2.64+0x2000] ;  /* 0x0020000c02e07981 */ /* 0x000f22000c1e1d00 */
[----:B------:R-:W1:Y:S03]  /*04b0*/  LDCU UR6, c[0x0][0x408] ;  /* 0x00008100ff0677ac */ /* 0x000e660008000800 */
[----:B------:R5:W4:Y:S01]  /*04c0*/  LDG.E.128 R4, desc[UR12][R2.64+0x3000] ;  /* 0x0030000c02047981 */ /* 0x000b22000c1e1d00 */
[----:B------:R-:W-:Y:S01]  /*04d0*/  MOV R167, RZ ;  /* 0x000000ff00a77202 */ /* 0x000fe20000000f00 */
[----:B------:R-:W0:Y:S01]  /*04e0*/  LDCU UR15, c[0x0][0x388] ;  /* 0x00007100ff0f77ac */ /* 0x000e220008000800 */
[----:B------:R-:W-:Y:S01]  /*04f0*/  MOV R168, UR11 ;  /* 0x0000000b00a87c02 */ /* 0x000fe20008000f00 */
[----:B------:R-:W0:Y:S01]  /*0500*/  LDCU UR20, c[0x0][0x400] ;  /* 0x00008000ff1477ac */ /* 0x000e220008000800 */
[----:B-----5:R-:W-:Y:S01]  /*0510*/  CS2R R2, SRZ ;  /* 0x0000000000027805 */ /* 0x020fe2000001ff00 */
[----:B------:R-:W0:Y:S01]  /*0520*/  LDCU.64 UR8, c[0x0][0x478] ;  /* 0x00008f00ff0877ac */ /* 0x000e220008000a00 */
[----:B------:R-:W0:Y:S01]  /*0530*/  LDCU.64 UR16, c[0x0][0x438] ;  /* 0x00008700ff1077ac */ /* 0x000e220008000a00 */
[----:B------:R-:W0:Y:S01]  /*0540*/  LDCU.64 UR18, c[0x0][0x470] ;  /* 0x00008e00ff1277ac */ /* 0x000e220008000a00 */
[----:B--2---:R-:W-:-:S02]  /*0550*/  HADD2.F32 R250, -RZ, R240.H0_H0 ;  /* 0x200000f0fffa7230 */ /* 0x004fc40000004100 */
[----:B------:R-:W-:Y:S02]  /*0560*/  HADD2.F32 R249, -RZ, R240.H1_H1 ;  /* 0x300000f0fff97230 */ /* 0x000fe40000004100 */
[--C-:B------:R-:W-:Y:S02]  /*0570*/  HADD2.F32 R248, -RZ, R241.reuse.H0_H0 ;  /* 0x200000f1fff87230 */ /* 0x100fe40000004100 */
[----:B------:R-:W-:Y:S02]  /*0580*/  HADD2.F32 R247, -RZ, R241.H1_H1 ;  /* 0x300000f1fff77230 */ /* 0x000fe40000004100 */
[--C-:B------:R-:W-:Y:S02]  /*0590*/  HADD2.F32 R246, -RZ, R242.reuse.H0_H0 ;  /* 0x200000f2fff67230 */ /* 0x100fe40000004100 */
[----:B------:R-:W-:Y:S02]  /*05a0*/  HADD2.F32 R245, -RZ, R242.H1_H1 ;  /* 0x300000f2fff57230 */ /* 0x000fe40000004100 */
[----:B---3--:R-:W-:-:S02]  /*05b0*/  HADD2.F32 R242, -RZ, R232.H0_H0 ;  /* 0x200000e8fff27230 */ /* 0x008fc40000004100 */
[----:B------:R-:W-:Y:S02]  /*05c0*/  HADD2.F32 R241, -RZ, R232.H1_H1 ;  /* 0x300000e8fff17230 */ /* 0x000fe40000004100 */
[--C-:B------:R-:W-:Y:S02]  /*05d0*/  HADD2.F32 R240, -RZ, R233.reuse.H0_H0 ;  /* 0x200000e9fff07230 */ /* 0x100fe40000004100 */
[----:B------:R-:W-:Y:S02]  /*05e0*/  HADD2.F32 R239, -RZ, R233.H1_H1 ;  /* 0x300000e9ffef7230 */ /* 0x000fe40000004100 */
[--C-:B------:R-:W-:Y:S02]  /*05f0*/  HADD2.F32 R238, -RZ, R234.reuse.H0_H0 ;  /* 0x200000eaffee7230 */ /* 0x100fe40000004100 */
[----:B------:R-:W-:Y:S02]  /*0600*/  HADD2.F32 R237, -RZ, R234.H1_H1 ;  /* 0x300000eaffed7230 */ /* 0x000fe40000004100 */
[----:B----4-:R-:W-:-:S02]  /*0610*/  HADD2.F32 R234, -RZ, R224.H0_H0 ;  /* 0x200000e0ffea7230 */ /* 0x010fc40000004100 */
[----:B------:R-:W-:Y:S02]  /*0620*/  HADD2.F32 R233, -RZ, R224.H1_H1 ;  /* 0x300000e0ffe97230 */ /* 0x000fe40000004100 */
[--C-:B------:R-:W-:Y:S02]  /*0630*/  HADD2.F32 R232, -RZ, R225.reuse.H0_H0 ;  /* 0x200000e1ffe87230 */ /* 0x100fe40000004100 */
[----:B------:R-:W-:Y:S02]  /*0640*/  HADD2.F32 R231, -RZ, R225.H1_H1 ;  /* 0x300000e1ffe77230 */ /* 0x000fe40000004100 */
[--C-:B------:R-:W-:Y:S02]  /*0650*/  HADD2.F32 R230, -RZ, R226.reuse.H0_H0 ;  /* 0x200000e2ffe67230 */ /* 0x100fe40000004100 */
[----:B------:R-:W-:Y:S02]  /*0660*/  HADD2.F32 R229, -RZ, R226.H1_H1 ;  /* 0x300000e2ffe57230 */ /* 0x000fe40000004100 */
[----:B------:R-:W-:-:S02]  /*0670*/  HADD2.F32 R244, -RZ, R243.H0_H0 ;  /* 0x200000f3fff47230 */ /* 0x000fc40000004100 */
[----:B------:R-:W-:Y:S02]  /*0680*/  HADD2.F32 R236, -RZ, R235.H0_H0 ;  /* 0x200000ebffec7230 */ /* 0x000fe40000004100 */
[----:B------:R-:W-:Y:S02]  /*0690*/  HADD2.F32 R228, -RZ, R227.H0_H0 ;  /* 0x200000e3ffe47230 */ /* 0x000fe40000004100 */
        /* <DEDUP_REMOVED lines=10> */
[----:B------:R-:W-:Y:S02]  /*0740*/  HADD2.F32 R243, -RZ, R243.H1_H1 ;  /* 0x300000f3fff37230 */ /* 0x000fe40000004100 */
[----:B------:R-:W-:Y:S02]  /*0750*/  HADD2.F32 R235, -RZ, R235.H1_H1 ;  /* 0x300000ebffeb7230 */ /* 0x000fe40000004100 */
[----:B01----:R-:W-:-:S07]  /*0760*/  HADD2.F32 R227, -RZ, R227.H1_H1 ;  /* 0x300000e3ffe37230 */ /* 0x003fce0000004100 */
.L_x_2880:
[----:B0-----:R-:W0:Y:S01]  /*0770*/  LDC.64 R88, c[0x0][0x3c0] ;  /* 0x0000f000ff587b82 */ /* 0x001e220000000a00 */
[----:B------:R-:W-:-:S05]  /*0780*/  IMAD R0, R168, UR15, RZ ;  /* 0x0000000fa8007c24 */ /* 0x000fca000f8e02ff */
[----:B------:R-:W-:Y:S02]  /*0790*/  SHF.R.S32.HI R91, RZ, 0x1f, R0 ;  /* 0x0000001fff5b7819 */ /* 0x000fe40000011400 */
[----:B------:R-:W1:Y:S02]  /*07a0*/  LDC.64 R128, c[0x0][0x3a8] ;  /* 0x0000ea00ff807b82 */ /* 0x000e640000000a00 */
[----:B------:R-:W-:-:S04]  /*07b0*/  LEA.HI R0, R91, R0, RZ, 0x3 ;  /* 0x000000005b007211 */ /* 0x000fc800078f18ff */
[----:B------:R-:W-:Y:S02]  /*07c0*/  LEA.HI.SX32 R183, R0, R251, 0x1d ;  /* 0x000000fb00b77211 */ /* 0x000fe400078feaff */
[----:B------:R-:W2:Y:S02]  /*07d0*/  LDC.64 R132, c[0x0][0x428] ;  /* 0x00010a00ff847b82 */ /* 0x000ea40000000a00 */
[----:B------:R-:W-:Y:S01]  /*07e0*/  IADD3 R182, PT, PT, R183, 0x100, RZ ;  /* 0x00000100b7b67810 */ /* 0x000fe20007ffe0ff */
[----:B0-----:R-:W-:-:S05]  /*07f0*/  IMAD.WIDE R88, R168, 0x4, R88 ;  /* 0x00000004a8587825 */ /* 0x001fca00078e0258 */
[----:B------:R-:W0:Y:S01]  /*0800*/  LDC.64 R172, c[0x0][0x3c8] ;  /* 0x0000f200ffac7b82 */ /* 0x000e220000000a00 */
[----:B------:R-:W3:Y:S01]  /*0810*/  LDG.E R0, desc[UR12][R88.64] ;  /* 0x0000000c58007981 */ /* 0x000ee2000c1e1900 */
[----:B-1----:R-:W-:Y:S01]  /*0820*/  IMAD.WIDE.U32 R108, R182, 0x20, R128 ;  /* 0x00000020b66c7825 */ /* 0x002fe200078e0080 */
[----:B------:R-:W-:-:S03]  /*0830*/  IADD3 R171, PT, PT, R183, 0x200, RZ ;  /* 0x00000200b7ab7810 */ /* 0x000fc60007ffe0ff */
[C---:B------:R-:W-:Y:S01]  /*0840*/  IMAD.WIDE.U32 R96, R183.reuse, 0x20, R128 ;  /* 0x00000020b7607825 */ /* 0x040fe200078e0080 */
[----:B------:R-:W4:Y:S03]  /*0850*/  LDG.E.128 R100, desc[UR12][R108.64] ;  /* 0x0000000c6c647981 */ /* 0x000f26000c1e1d00 */
[--C-:B--2---:R-:W-:Y:S01]  /*0860*/  IMAD.WIDE.U32 R92, R183, 0x10, R132.reuse ;  /* 0x00000010b75c7825 */ /* 0x104fe200078e0084 */
[----:B------:R-:W2:Y:S03]  /*0870*/  LDG.E.128 R88, desc[UR12][R96.64] ;  /* 0x0000000c60587981 */ /* 0x000ea6000c1e1d00 */
[--C-:B------:R-:W-:Y:S02]  /*0880*/  IMAD.WIDE.U32 R116, R171, 0x10, R132.reuse ;  /* 0x00000010ab747825 */ /* 0x100fe400078e0084 */
[----:B------:R-:W2:Y:S02]  /*0890*/  LDG.E.128 R92, desc[UR12][R92.64] ;  /* 0x0000000c5c5c7981 */ /* 0x000ea4000c1e1d00 */
[----:B------:R-:W-:-:S02]  /*08a0*/  IMAD.WIDE.U32 R104, R182, 0x10, R132 ;  /* 0x00000010b6687825 */ /* 0x000fc400078e0084 */
[----:B------:R-:W2:Y:S02]  /*08b0*/  LDG.E.128 R116, desc[UR12][R116.64] ;  /* 0x0000000c74747981 */ /* 0x000ea4000c1e1d00 */
[----:B0-----:R-:W-:Y:S02]  /*08c0*/  IMAD.WIDE R172, R168, 0x4, R172 ;  /* 0x00000004a8ac7825 */ /* 0x001fe400078e02ac */
[----:B------:R-:W2:Y:S04]  /*08d0*/  LDG.E.128 R96, desc[UR12][R96.64+0x10] ;  /* 0x0000100c60607981 */ /* 0x000ea8000c1e1d00 */
[----:B------:R-:W2:Y:S04]  /*08e0*/  LDG.E.128 R104, desc[UR12][R104.64] ;  /* 0x0000000c68687981 */ /* 0x000ea8000c1e1d00 */
[----:B------:R0:W2:Y:S01]  /*08f0*/  LDG.E R170, desc[UR12][R172.64] ;  /* 0x0000000cacaa7981 */ /* 0x0000a2000c1e1900 */
[----:B------:R-:W-:Y:S01]  /*0900*/  IADD3 R169, PT, PT, R183, 0x300, RZ ;  /* 0x00000300b7a97810 */ /* 0x000fe20007ffe0ff */
[----:B------:R-:W-:-:S02]  /*0910*/  IMAD.WIDE.U32 R120, R171, 0x20, R128 ;  /* 0x00000020ab787825 */ /* 0x000fc400078e0080 */
[----:B------:R-:W2:Y:S02]  /*0920*/  LDG.E.128 R108, desc[UR12][R108.64+0x10] ;  /* 0x0000100c6c6c7981 */ /* 0x000ea4000c1e1d00 */
[C---:B------:R-:W-:Y:S02]  /*0930*/  IMAD.WIDE.U32 R128, R169.reuse, 0x20, R128 ;  /* 0x00000020a9807825 */ /* 0x040fe400078e0080 */
[----:B------:R-:W2:Y:S01]  /*0940*/  LDG.E.128 R112, desc[UR12][R120.64] ;  /* 0x0000000c78707981 */ /* 0x000ea2000c1e1d00 */
[----:B0-----:R-:W0:Y:S03]  /*0950*/  LDC.64 R172, c[0x0][0x380] ;  /* 0x0000e000ffac7b82 */ /* 0x001e260000000a00 */
[----:B------:R-:W2:Y:S04]  /*0960*/  LDG.E.128 R124, desc[UR12][R128.64] ;  /* 0x0000000c807c7981 */ /* 0x000ea8000c1e1d00 */
[----:B------:R-:W2:Y:S04]  /*0970*/  LDG.E.128 R120, desc[UR12][R120.64+0x10] ;  /* 0x0000100c78787981 */ /* 0x000ea8000c1e1d00 */
[----:B------:R-:W2:Y:S01]  /*0980*/  LDG.E.128 R128, desc[UR12][R128.64+0x10] ;  /* 0x0000100c80807981 */ /* 0x000ea2000c1e1d00 */
[----:B------:R-:W-:-:S06]  /*0990*/  IMAD.WIDE.U32 R132, R169, 0x10, R132 ;  /* 0x00000010a9847825 */ /* 0x000fcc00078e0084 */
[----:B------:R-:W2:Y:S01]  /*09a0*/  LDG.E.128 R132, desc[UR12][R132.64] ;  /* 0x0000000c84847981 */ /* 0x000ea2000c1e1d00 */
[----:B------:R-:W-:-:S04]  /*09b0*/  ISETP.NE.U32.AND P1, PT, RZ, UR16, PT ;  /* 0x00000010ff007c0c */ /* 0x000fc8000bf25070 */
[----:B------:R-:W-:Y:S02]  /*09c0*/  ISETP.NE.AND.EX P1, PT, RZ, UR17, PT, P1 ;  /* 0x00000011ff007c0c */ /* 0x000fe4000bf25310 */
[----:B------:R-:W-:Y:S02]  /*09d0*/  ISETP.NE.AND P3, PT, RZ, UR14, PT ;  /* 0x0000000eff007c0c */ /* 0x000fe4000bf65270 */
[----:B------:R-:W-:Y:S02]  /*09e0*/  ISETP.NE.U32.AND P0, PT, RZ, UR18, PT ;  /* 0x00000012ff007c0c */ /* 0x000fe4000bf05070 */
[----:B0-----:R-:W-:Y:S02]  /*09f0*/  IADD3 R168, PT, PT, R168, R172, RZ ;  /* 0x000000aca8a87210 */ /* 0x001fe40007ffe0ff */
[----:B------:R-:W-:-:S13]  /*0a00*/  ISETP.NE.AND.EX P0, PT, RZ, UR19, PT, P0 ;  /* 0x00000013ff007c0c */ /* 0x000fda000bf05300 */
[----:B------:R-:W0:Y:S08]  /*0a10*/  @P0 LDC.64 R180, c[0x0][0x3b8] ;  /* 0x0000ee00ffb40b82 */ /* 0x000e300000000a00 */
[----:B------:R-:W1:Y:S08]  /*0a20*/  @P0 LDC.64 R178, c[0x0][0x3b8] ;  /* 0x0000ee00ffb20b82 */ /* 0x000e700000000a00 */
[----:B------:R-:W1:Y:S01]  /*0a30*/  @P0 LDC.64 R176, c[0x0][0x3b8] ;  /* 0x0000ee00ffb00b82 */ /* 0x000e620000000a00 */
[----:B0-----:R-:W-:-:S07]  /*0a40*/  @P0 IMAD.WIDE.U32 R180, R169, 0x8, R180 ;  /* 0x00000008a9b40825 */ /* 0x001fce00078e00b4 */
[----:B------:R-:W0:Y:S01]  /*0a50*/  @P0 LDC.64 R174, c[0x0][0x3b8] ;  /* 0x0000ee00ffae0b82 */ /* 0x000e220000000a00 */
[----:B------:R-:W5:Y:S01]  /*0a60*/  @P0 LDG.E.64 R158, desc[UR12][R180.64] ;  /* 0x0000000cb49e0981 */ /* 0x000f62000c1e1b00 */
[----:B-1----:R-:W-:-:S05]  /*0a70*/  @P0 IMAD.WIDE.U32 R178, R171, 0x8, R178 ;  /* 0x00000008abb20825 */ /* 0x002fca00078e00b2 */
[----:B------:R-:W5:Y:S01]  /*0a80*/  @P0 LDG.E.64 R156, desc[UR12][R178.64] ;  /* 0x0000000cb29c0981 */ /* 0x000f62000c1e1b00 */
[----:B------:R-:W-:-:S05]  /*0a90*/  @P0 IMAD.WIDE.U32 R176, R182, 0x8, R176 ;  /* 0x00000008b6b00825 */ /* 0x000fca00078e00b0 */
[----:B------:R-:W5:Y:S01]  /*0aa0*/  @P0 LDG.E.64 R154, desc[UR12][R176.64] ;  /* 0x0000000cb09a0981 */ /* 0x000f62000c1e1b00 */
[----:B0-----:R-:W-:-:S05]  /*0ab0*/  @P0 IMAD.WIDE.U32 R174, R183, 0x8, R174 ;  /* 0x00000008b7ae0825 */ /* 0x001fca00078e00ae */
[----:B------:R-:W5:Y:S01]  /*0ac0*/  @P0 LDG.E.64 R152, desc[UR12][R174.64] ;  /* 0x0000000cae980981 */ /* 0x000f62000c1e1b00 */
[----:B------:R-:W-:Y:S02]  /*0ad0*/  ISETP.GE.AND P4, PT, R168, R173, PT ;  /* 0x000000ada800720c */ /* 0x000fe40003f86270 */
[----:B---3--:R-:W-:-:S05]  /*0ae0*/  FSEL R172, R0, RZ, !P3 ;  /* 0x000000ff00ac7208 */ /* 0x008fca0005800000 */
[C---:B----4-:R-:W-:Y:S01]  /*0af0*/  FADD.FTZ R184, -R172.reuse, R102 ;  /* 0x00000066acb87221 */ /* 0x050fe20000010100 */
[C---:B------:R-:W-:Y:S02]  /*0b00*/  FADD.FTZ R185, -R172.reuse, R103 ;  /* 0x00000067acb97221 */ /* 0x040fe40000010100 */
[----:B------:R-:W0:Y:S01]  /*0b10*/  @P1 LDC.64 R102, c[0x0][0x438] ;  /* 0x00010e00ff661b82 */ /* 0x000e220000000a00 */
[C---:B--2---:R-:W-:Y:S01]  /*0b20*/  FADD.FTZ R0, -R172.reuse, R88 ;  /* 0x00000058ac007221 */ /* 0x044fe20000010100 */
[----:B------:R-:W-:Y:S01]  /*0b30*/  FADD.FTZ R219, -R172, R89 ;  /* 0x00000059acdb7221 */ /* 0x000fe20000010100 */
[--C-:B------:R-:W-:Y:S02]  /*0b40*/  HADD2.F32 R210, -RZ, R94.reuse.H0_H0 ;  /* 0x2000005effd27230 */ /* 0x100fe40000004100 */
[----:B------:R-:W-:-:S03]  /*0b50*/  HADD2.F32 R209, -RZ, R94.H1_H1 ;  /* 0x3000005effd17230 */ /* 0x000fc60000004100 */
[----:B------:R-:W1:Y:S01]  /*0b60*/  @P1 LDC.64 R88, c[0x0][0x438] ;  /* 0x00010e00ff581b82 */ /* 0x000e620000000a00 */
[--C-:B------:R-:W-:Y:S02]  /*0b70*/  HADD2.F32 R206, -RZ, R95.reuse.H0_H0 ;  /* 0x2000005fffce7230 */ /* 0x100fe40000004100 */
[----:B------:R-:W-:Y:S02]  /*0b80*/  HADD2.F32 R205, -RZ, R95.H1_H1 ;  /* 0x3000005fffcd7230 */ /* 0x000fe40000004100 */
[C---:B------:R-:W-:Y:S01]  /*0b90*/  FADD.FTZ R213, -R172.reuse, R96 ;  /* 0x00000060acd57221 */ /* 0x040fe20000010100 */
[----:B------:R-:W-:Y:S01]  /*0ba0*/  FADD.FTZ R208, -R172, R98 ;  /* 0x00000062acd07221 */ /* 0x000fe20000010100 */
[--C-:B------:R-:W-:Y:S02]  /*0bb0*/  HADD2.F32 R94, -RZ, R116.reuse.H0_H0 ;  /* 0x20000074ff5e7230 */ /* 0x100fe40000004100 */
[----:B------:R-:W-:Y:S02]  /*0bc0*/  HADD2.F32 R96, -RZ, R116.H1_H1 ;  /* 0x30000074ff607230 */ /* 0x000fe40000004100 */
[----:B------:R-:W-:-:S02]  /*0bd0*/  HADD2.F32 R95, -RZ, R117.H0_H0 ;  /* 0x20000075ff5f7230 */ /* 0x000fc40000004100 */
[----:B------:R-:W-:Y:S02]  /*0be0*/  HADD2.F32 R98, -RZ, R117.H1_H1 ;  /* 0x30000075ff627230 */ /* 0x000fe40000004100 */
[----:B------:R-:W2:Y:S01]  /*0bf0*/  LDC.64 R116, c[0x0][0x3b0] ;  /* 0x0000ec00ff747b82 */ /* 0x000ea20000000a00 */
[----:B------:R-:W-:Y:S02]  /*0c00*/  HADD2.F32 R216, -RZ, R92.H0_H0 ;  /* 0x2000005cffd87230 */ /* 0x000fe40000004100 */
[----:B------:R-:W-:Y:S01]  /*0c10*/  FMUL.FTZ R0, R170, R0 ;  /* 0x00000000aa007220 */ /* 0x000fe20000410000 */
[--C-:B------:R-:W-:Y:S02]  /*0c20*/  HADD2.F32 R186, -RZ, R104.reuse.H0_H0 ;  /* 0x20000068ffba7230 */ /* 0x100fe40000004100 */
[----:B------:R-:W-:Y:S02]  /*0c30*/  HADD2.F32 R187, -RZ, R104.H1_H1 ;  /* 0x30000068ffbb7230 */ /* 0x000fe40000004100 */
[----:B------:R-:W-:-:S02]  /*0c40*/  HADD2.F32 R188, -RZ, R105.H0_H0 ;  /* 0x20000069ffbc7230 */ /* 0x000fc40000004100 */
[----:B------:R-:W-:Y:S02]  /*0c50*/  HADD2.F32 R189, -RZ, R105.H1_H1 ;  /* 0x30000069ffbd7230 */ /* 0x000fe40000004100 */
[----:B------:R-:W3:Y:S01]  /*0c60*/  @P1 LDC.64 R104, c[0x0][0x438] ;  /* 0x00010e00ff681b82 */ /* 0x000ee20000000a00 */
[----:B------:R-:W-:Y:S02]  /*0c70*/  HADD2.F32 R215, -RZ, R92.H1_H1 ;  /* 0x3000005cffd77230 */ /* 0x000fe40000004100 */
[----:B------:R-:W-:Y:S01]  /*0c80*/  FADD.FTZ R218, -R172, R90 ;  /* 0x0000005aacda7221 */ /* 0x000fe20000010100 */
[----:B0-----:R-:W-:-:S04]  /*0c90*/  @P1 IMAD.WIDE.U32 R102, R171, 0x20, R102 ;  /* 0x00000020ab661825 */ /* 0x001fc800078e0066 */
[----:B------:R-:W-:Y:S01]  /*0ca0*/  FMUL.FTZ R219, R170, R219 ;  /* 0x000000dbaadb7220 */ /* 0x000fe20000410000 */
[----:B------:R-:W-:Y:S01]  /*0cb0*/  FADD.FTZ R164, R216, R164 ;  /* 0x000000a4d8a47221 */ /* 0x000fe20000010000 */
[-C--:B------:R-:W-:Y:S01]  /*0cc0*/  FFMA.FTZ R167, R0, R216.reuse, R167 ;  /* 0x000000d800a77223 */ /* 0x080fe200000100a7 */
[----:B------:R-:W-:Y:S01]  /*0cd0*/  FMUL.FTZ R216, R250, R216 ;  /* 0x000000d8fad87220 */ /* 0x000fe20000410000 */
[--C-:B------:R-:W-:Y:S02]  /*0ce0*/  HADD2.F32 R214, -RZ, R93.reuse.H0_H0 ;  /* 0x2000005dffd67230 */ /* 0x100fe40000004100 */
[----:B------:R-:W-:Y:S01]  /*0cf0*/  FADD.FTZ R217, -R172, R91 ;  /* 0x0000005bacd97221 */ /* 0x000fe20000010100 */
[----:B------:R-:W5:Y:S01]  /*0d00*/  @P1 LDG.E.128 R68, desc[UR12][R102.64] ;  /* 0x0000000c66441981 */ /* 0x000f62000c1e1d00 */
[----:B------:R-:W-:Y:S01]  /*0d10*/  FMUL.FTZ R218, R170, R218 ;  /* 0x000000daaada7220 */ /* 0x000fe20000410000 */
[----:B------:R-:W-:Y:S01]  /*0d20*/  FADD.FTZ R162, R215, R162 ;  /* 0x000000a2d7a27221 */ /* 0x000fe20000010000 */
[-C--:B------:R-:W-:Y:S01]  /*0d30*/  FFMA.FTZ R163, R219, R215.reuse, R163 ;  /* 0x000000d7dba37223 */ /* 0x080fe200000100a3 */
[----:B------:R0:W5:Y:S01]  /*0d40*/  @P1 LDG.E.128 R72, desc[UR12][R102.64+0x10] ;  /* 0x0000100c66481981 */ /* 0x000162000c1e1d00 */
[----:B------:R-:W-:Y:S01]  /*0d50*/  FMUL.FTZ R215, R249, R215 ;  /* 0x000000d7f9d77220 */ /* 0x000fe20000410000 */
[----:B------:R-:W-:-:S02]  /*0d60*/  HADD2.F32 R212, -RZ, R93.H1_H1 ;  /* 0x3000005dffd47230 */ /* 0x000fc40000004100 */
[----:B------:R-:W-:Y:S01]  /*0d70*/  FMUL.FTZ R217, R170, R217 ;  /* 0x000000d9aad97220 */ /* 0x000fe20000410000 */
[----:B------:R-:W-:Y:S01]  /*0d80*/  FADD.FTZ R160, R214, R160 ;  /* 0x000000a0d6a07221 */ /* 0x000fe20000010000 */
[-C--:B------:R-:W-:Y:S01]  /*0d90*/  FFMA.FTZ R161, R218, R214.reuse, R161 ;  /* 0x000000d6daa17223 */ /* 0x080fe200000100a1 */
[----:B------:R-:W-:Y:S01]  /*0da0*/  FMUL.FTZ R214, R248, R214 ;  /* 0x000000d6f8d67220 */ /* 0x000fe20000410000 */
[----:B0-----:R-:W-:Y:S01]  /*0db0*/  FADD.FTZ R102, RZ, R216 ;  /* 0x000000d8ff667221 */ /* 0x001fe20000010000 */
[----:B------:R-:W-:-:S03]  /*0dc0*/  FADD.FTZ R211, -R172, R97 ;  /* 0x00000061acd37221 */ /* 0x000fc60000010100 */
[----:B------:R-:W-:Y:S01]  /*0dd0*/  FADD.FTZ R103, R102, R215 ;  /* 0x000000d766677221 */ /* 0x000fe20000010000 */
[----:B------:R-:W-:Y:S01]  /*0de0*/  FADD.FTZ R150, R212, R150 ;  /* 0x00000096d4967221 */ /* 0x000fe20000010000 */
[----:B------:R-:W-:Y:S01]  /*0df0*/  FMUL.FTZ R213, R170, R213 ;  /* 0x000000d5aad57220 */ /* 0x000fe20000410000 */
[-C--:B------:R-:W-:Y:S01]  /*0e00*/  FFMA.FTZ R151, R217, R212.reuse, R151 ;  /* 0x000000d4d9977223 */ /* 0x080fe20000010097 */
[----:B------:R-:W-:Y:S01]  /*0e10*/  FMUL.FTZ R212, R247, R212 ;  /* 0x000000d4f7d47220 */ /* 0x000fe20000410000 */
[----:B------:R-:W-:Y:S01]  /*0e20*/  FADD.FTZ R103, R103, R214 ;  /* 0x000000d667677221 */ /* 0x000fe20000010000 */
[C---:B------:R-:W-:Y:S01]  /*0e30*/  FADD.FTZ R207, -R172.reuse, R99 ;  /* 0x00000063accf7221 */ /* 0x040fe20000010100 */
[C---:B------:R-:W-:Y:S01]  /*0e40*/  FADD.FTZ R180, -R172.reuse, R100 ;  /* 0x00000064acb47221 */ /* 0x040fe20000010100 */
[C---:B------:R-:W-:Y:S01]  /*0e50*/  FADD.FTZ R181, -R172.reuse, R101 ;  /* 0x00000065acb57221 */ /* 0x040fe20000010100 */
[C---:B------:R-:W-:Y:S01]  /*0e60*/  FADD.FTZ R203, -R172.reuse, R110 ;  /* 0x0000006eaccb7221 */ /* 0x040fe20000010100 */
[----:B------:R-:W-:Y:S01]  /*0e70*/  FADD.FTZ R91, -R172, R112 ;  /* 0x00000070ac5b7221 */ /* 0x000fe20000010100 */
[----:B------:R-:W-:-:S02]  /*0e80*/  HADD2.F32 R97, -RZ, R118.H0_H0 ;  /* 0x20000076ff617230 */ /* 0x000fc40000004100 */
[C---:B------:R-:W-:Y:S01]  /*0e90*/  FADD.FTZ R178, -R172.reuse, R122 ;  /* 0x0000007aacb27221 */ /* 0x040fe20000010100 */
[----:B------:R-:W-:Y:S02]  /*0ea0*/  HADD2.F32 R100, -RZ, R118.H1_H1 ;  /* 0x30000076ff647230 */ /* 0x000fe40000004100 */
[C---:B------:R-:W-:Y:S01]  /*0eb0*/  FADD.FTZ R179, -R172.reuse, R123 ;  /* 0x0000007bacb37221 */ /* 0x040fe20000010100 */
[--C-:B------:R-:W-:Y:S02]  /*0ec0*/  HADD2.F32 R99, -RZ, R119.reuse.H0_H0 ;  /* 0x20000077ff637230 */ /* 0x100fe40000004100 */
[C---:B------:R-:W-:Y:S01]  /*0ed0*/  FADD.FTZ R110, -R172.reuse, R124 ;  /* 0x0000007cac6e7221 */ /* 0x040fe20000010100 */
[----:B------:R-:W-:Y:S02]  /*0ee0*/  HADD2.F32 R101, -RZ, R119.H1_H1 ;  /* 0x30000077ff657230 */ /* 0x000fe40000004100 */
[----:B------:R-:W-:Y:S01]  /*0ef0*/  FADD.FTZ R112, -R172, R125 ;  /* 0x0000007dac707221 */ /* 0x000fe20000010100 */
[----:B------:R-:W-:Y:S01]  /*0f00*/  FADD.FTZ R30, R210, R30 ;  /* 0x0000001ed21e7221 */ /* 0x000fe20000010000 */
[----:B------:R-:W-:Y:S01]  /*0f10*/  FMUL.FTZ R211, R170, R211 ;  /* 0x000000d3aad37220 */ /* 0x000fe20000410000 */
[----:B------:R-:W-:Y:S01]  /*0f20*/  FFMA.FTZ R2, R213, R210, R2 ;  /* 0x000000d2d5027223 */ /* 0x000fe20000010002 */
[----:B--2---:R-:W-:-:S04]  /*0f30*/  IMAD.WIDE.U32 R124, R183, 0x8, R116 ;  /* 0x00000008b77c7825 */ /* 0x004fc800078e0074 */
[----:B------:R-:W-:Y:S01]  /*0f40*/  FMUL.FTZ R210, R246, R210 ;  /* 0x000000d2f6d27220 */ /* 0x000fe20000410000 */
[----:B------:R-:W-:Y:S01]  /*0f50*/  FADD.FTZ R103, R103, R212 ;  /* 0x000000d467677221 */ /* 0x000fe20000010000 */
[----:B------:R-:W-:Y:S01]  /*0f60*/  FADD.FTZ R190, -R172, R108 ;  /* 0x0000006cacbe7221 */ /* 0x000fe20000010100 */
[----:B------:R-:W-:-:S04]  /*0f70*/  IMAD.WIDE.U32 R122, R182, 0x8, R116 ;  /* 0x00000008b67a7825 */ /* 0x000fc800078e0074 */
[----:B------:R-:W-:Y:S01]  /*0f80*/  FADD.FTZ R204, -R172, R109 ;  /* 0x0000006daccc7221 */ /* 0x000fe20000010100 */
[----:B------:R-:W-:-:S04]  /*0f90*/  IMAD.WIDE.U32 R118, R171, 0x8, R116 ;  /* 0x00000008ab767825 */ /* 0x000fc800078e0074 */
[----:B------:R-:W-:Y:S01]  /*0fa0*/  FADD.FTZ R31, R209, R31 ;  /* 0x0000001fd11f7221 */ /* 0x000fe20000010000 */
[----:B------:R-:W-:Y:S01]  /*0fb0*/  FFMA.FTZ R3, R211, R209, R3 ;  /* 0x000000d1d3037223 */ /* 0x000fe20000010003 */
[----:B------:R-:W-:Y:S01]  /*0fc0*/  FMUL.FTZ R208, R170, R208 ;  /* 0x000000d0aad07220 */ /* 0x000fe20000410000 */
[----:B------:R-:W-:-:S04]  /*0fd0*/  IMAD.WIDE.U32 R116, R169, 0x8, R116 ;  /* 0x00000008a9747825 */ /* 0x000fc800078e0074 */
[----:B------:R-:W-:Y:S01]  /*0fe0*/  FMUL.FTZ R209, R245, R209 ;  /* 0x000000d1f5d17220 */ /* 0x000fe20000410000 */
[----:B------:R-:W-:Y:S01]  /*0ff0*/  FADD.FTZ R32, R206, R32 ;  /* 0x00000020ce207221 */ /* 0x000fe20000010000 */
[----:B------:R-:W-:Y:S01]  /*1000*/  FMUL.FTZ R207, R170, R207 ;  /* 0x000000cfaacf7220 */ /* 0x000fe20000410000 */
[----:B-1----:R-:W-:-:S04]  /*1010*/  @P1 IMAD.WIDE.U32 R108, R182, 0x20, R88 ;  /* 0x00000020b66c1825 */ /* 0x002fc800078e0058 */
[----:B------:R-:W-:Y:S01]  /*1020*/  FFMA.FTZ R4, R208, R206, R4 ;  /* 0x000000ced0047223 */ /* 0x000fe20000010004 */
[----:B------:R-:W5:Y:S01]  /*1030*/  LDG.E.64 R124, desc[UR12][R124.64] ;  /* 0x0000000c7c7c7981 */ /* 0x000f62000c1e1b00 */
[----:B---3--:R-:W-:-:S04]  /*1040*/  @P1 IMAD.WIDE.U32 R88, R169, 0x20, R104 ;  /* 0x00000020a9581825 */ /* 0x008fc800078e0068 */
[----:B------:R-:W-:Y:S01]  /*1050*/  FADD.FTZ R104, R103, R210 ;  /* 0x000000d267687221 */ /* 0x000fe20000010000 */
[----:B------:R-:W5:Y:S01]  /*1060*/  LDG.E.64 R122, desc[UR12][R122.64] ;  /* 0x0000000c7a7a7981 */ /* 0x000f62000c1e1b00 */
[----:B------:R-:W-:Y:S02]  /*1070*/  FMUL.FTZ R206, R244, R206 ;  /* 0x000000cef4ce7220 */ /* 0x000fe40000410000 */
[----:B------:R-:W-:Y:S01]  /*1080*/  FADD.FTZ R103, R104, R209 ;  /* 0x000000d168677221 */ /* 0x000fe20000010000 */
[----:B------:R-:W5:Y:S04]  /*1090*/  LDG.E.64 R118, desc[UR12][R118.64] ;  /* 0x0000000c76767981 */ /* 0x000f68000c1e1b00 */
[----:B------:R-:W5:Y:S01]  /*10a0*/  LDG.E.64 R116, desc[UR12][R116.64] ;  /* 0x0000000c74747981 */ /* 0x000f62000c1e1b00 */
[----:B------:R-:W-:Y:S01]  /*10b0*/  FADD.FTZ R33, R205, R33 ;  /* 0x00000021cd217221 */ /* 0x000fe20000010000 */
[-C--:B------:R-:W-:Y:S01]  /*10c0*/  FFMA.FTZ R5, R207, R205.reuse, R5 ;  /* 0x000000cdcf057223 */ /* 0x080fe20000010005 */
[----:B------:R-:W-:Y:S01]  /*10d0*/  FFMA.FTZ R102, R0, R216, RZ ;  /* 0x000000d800667223 */ /* 0x000fe200000100ff */
[C---:B------:R-:W-:Y:S01]  /*10e0*/  FMUL.FTZ R180, R170.reuse, R180 ;  /* 0x000000b4aab47220 */ /* 0x040fe20000410000 */
[----:B------:R-:W-:Y:S01]  /*10f0*/  FMUL.FTZ R205, R243, R205 ;  /* 0x000000cdf3cd7220 */ /* 0x000fe20000410000 */
[----:B------:R-:W-:Y:S01]  /*1100*/  FADD.FTZ R104, R103, R206 ;  /* 0x000000ce67687221 */ /* 0x000fe20000010000 */
[----:B------:R-:W-:Y:S01]  /*1110*/  FMUL.FTZ R181, R170, R181 ;  /* 0x000000b5aab57220 */ /* 0x000fe20000410000 */
[----:B------:R-:W-:Y:S01]  /*1120*/  FADD.FTZ R34, R186, R34 ;  /* 0x00000022ba227221 */ /* 0x000fe20000010000 */
[-C--:B------:R-:W-:Y:S01]  /*1130*/  FFMA.FTZ R6, R180, R186.reuse, R6 ;  /* 0x000000bab4067223 */ /* 0x080fe20000010006 */
[----:B------:R-:W-:Y:S01]  /*1140*/  FFMA.FTZ R103, R219, R215, R102 ;  /* 0x000000d7db677223 */ /* 0x000fe20000010066 */
        /* <DEDUP_REMOVED lines=10> */
[----:B------:R-:W-:Y:S01]  /*11f0*/  FFMA.FTZ R8, R184, R188, R8 ;  /* 0x000000bcb8087223 */ /* 0x000fe20000010008 */
[----:B------:R-:W-:Y:S01]  /*1200*/  FFMA.FTZ R102, R217, R212, R102 ;  /* 0x000000d4d9667223 */ /* 0x000fe20000010066 */
[----:B------:R-:W-:Y:S01]  /*1210*/  FMUL.FTZ R188, R240, R188 ;  /* 0x000000bcf0bc7220 */ /* 0x000fe20000410000 */
[----:B------:R-:W-:Y:S01]  /*1220*/  FADD.FTZ R103, R104, R187 ;  /* 0x000000bb68677221 */ /* 0x000fe20000010000 */
[----:B------:R-:W-:-:S02]  /*1230*/  HADD2.F32 R191, -RZ, R106.H0_H0 ;  /* 0x2000006affbf7230 */ /* 0x000fc40000004100 */
[----:B------:R-:W-:Y:S01]  /*1240*/  FADD.FTZ R37, R189, R37 ;  /* 0x00000025bd257221 */ /* 0x000fe20000010000 */
[-C--:B------:R-:W-:Y:S01]  /*1250*/  FFMA.FTZ R9, R185, R189.reuse, R9 ;  /* 0x000000bdb9097223 */ /* 0x080fe20000010009 */
[----:B------:R-:W-:Y:S01]  /*1260*/  FMUL.FTZ R190, R170, R190 ;  /* 0x000000beaabe7220 */ /* 0x000fe20000410000 */
[----:B------:R-:W-:Y:S01]  /*1270*/  FFMA.FTZ R102, R213, R210, R102 ;  /* 0x000000d2d5667223 */ /* 0x000fe20000010066 */
[----:B------:R-:W-:Y:S01]  /*1280*/  FMUL.FTZ R189, R239, R189 ;  /* 0x000000bdefbd7220 */ /* 0x000fe20000410000 */
[----:B------:R-:W-:Y:S01]  /*1290*/  FADD.FTZ R104, R103, R188 ;  /* 0x000000bc67687221 */ /* 0x000fe20000010000 */
[----:B------:R-:W-:Y:S02]  /*12a0*/  HADD2.F32 R90, -RZ, R106.H1_H1 ;  /* 0x3000006aff5a7230 */ /* 0x000fe40000004100 */
[----:B------:R-:W-:Y:S01]  /*12b0*/  FADD.FTZ R38, R191, R38 ;  /* 0x00000026bf267221 */ /* 0x000fe20000010000 */
[----:B------:R-:W-:Y:S01]  /*12c0*/  FFMA.FTZ R10, R190, R191, R10 ;  /* 0x000000bfbe0a7223 */ /* 0x000fe2000001000a */
[----:B------:R-:W-:Y:S01]  /*12d0*/  FFMA.FTZ R103, R211, R209, R102 ;  /* 0x000000d1d3677223 */ /* 0x000fe20000010066 */
[----:B------:R-:W-:Y:S01]  /*12e0*/  FMUL.FTZ R191, R238, R191 ;  /* 0x000000bfeebf7220 */ /* 0x000fe20000410000 */
[----:B------:R-:W-:Y:S01]  /*12f0*/  FADD.FTZ R104, R104, R189 ;  /* 0x000000bd68687221 */ /* 0x000fe20000010000 */
[----:B------:R-:W-:-:S02]  /*1300*/  HADD2.F32 R92, -RZ, R107.H0_H0 ;  /* 0x2000006bff5c7230 */ /* 0x000fc40000004100 */
[----:B------:R-:W-:Y:S01]  /*1310*/  FFMA.FTZ R102, R208, R206, R103 ;  /* 0x000000ced0667223 */ /* 0x000fe20000010067 */
[----:B------:R-:W-:Y:S01]  /*1320*/  FMUL.FTZ R192, R237, R90 ;  /* 0x0000005aedc07220 */ /* 0x000fe20000410000 */
[----:B------:R-:W-:Y:S01]  /*1330*/  FADD.FTZ R103, R104, R191 ;  /* 0x000000bf68677221 */ /* 0x000fe20000010000 */
[----:B------:R-:W-:Y:S02]  /*1340*/  HADD2.F32 R93, -RZ, R107.H1_H1 ;  /* 0x3000006bff5d7230 */ /* 0x000fe40000004100 */
[----:B------:R-:W-:Y:S01]  /*1350*/  FFMA.FTZ R105, R207, R205, R102 ;  /* 0x000000cdcf697223 */ /* 0x000fe20000010066 */
[----:B------:R-:W-:Y:S01]  /*1360*/  FMUL.FTZ R193, R236, R92 ;  /* 0x0000005cecc17220 */ /* 0x000fe20000410000 */
[----:B------:R-:W-:Y:S01]  /*1370*/  FADD.FTZ R104, R103, R192 ;  /* 0x000000c067687221 */ /* 0x000fe20000010000 */
[----:B------:R-:W-:Y:S01]  /*1380*/  FADD.FTZ R176, -R172, R120 ;  /* 0x00000078acb07221 */ /* 0x000fe20000010100 */
[----:B------:R-:W-:Y:S01]  /*1390*/  FFMA.FTZ R102, R180, R186, R105 ;  /* 0x000000bab4667223 */ /* 0x000fe20000010069 */
[----:B------:R-:W-:Y:S01]  /*13a0*/  FMUL.FTZ R194, R235, R93 ;  /* 0x0000005debc27220 */ /* 0x000fe20000410000 */
[----:B------:R-:W-:Y:S01]  /*13b0*/  FADD.FTZ R103, R104, R193 ;  /* 0x000000c168677221 */ /* 0x000fe20000010000 */
[----:B------:R-:W5:Y:S01]  /*13c0*/  @P1 LDG.E.128 R76, desc[UR12][R88.64] ;  /* 0x0000000c584c1981 */ /* 0x000f62000c1e1d00 */
[----:B------:R-:W-:Y:S01]  /*13d0*/  FADD.FTZ R120, -R172, R128 ;  /* 0x00000080ac787221 */ /* 0x000fe20000010100 */
[----:B------:R-:W-:-:S02]  /*13e0*/  FMUL.FTZ R128, R234, R94 ;  /* 0x0000005eea807220 */ /* 0x000fc40000410000 */
[----:B------:R0:W5:Y:S01]  /*13f0*/  @P1 LDG.E.128 R80, desc[UR12][R88.64+0x10] ;  /* 0x0000100c58501981 */ /* 0x000162000c1e1d00 */
[----:B------:R-:W-:Y:S01]  /*1400*/  FADD.FTZ R103, R103, R194 ;  /* 0x000000c267677221 */ /* 0x000fe20000010000 */
[C---:B------:R-:W-:Y:S01]  /*1410*/  FADD.FTZ R177, -R172.reuse, R121 ;  /* 0x00000079acb17221 */ /* 0x040fe20000010100 */
[C---:B------:R-:W-:Y:S01]  /*1420*/  FADD.FTZ R121, -R172.reuse, R129 ;  /* 0x00000081ac797221 */ /* 0x040fe20000010100 */
[----:B------:R-:W-:Y:S01]  /*1430*/  FMUL.FTZ R129, R233, R96 ;  /* 0x00000060e9817220 */ /* 0x000fe20000410000 */
[C---:B------:R-:W-:Y:S01]  /*1440*/  FADD.FTZ R174, -R172.reuse, R114 ;  /* 0x00000072acae7221 */ /* 0x040fe20000010100 */
[----:B------:R-:W-:Y:S01]  /*1450*/  FADD.FTZ R175, -R172, R115 ;  /* 0x00000073acaf7221 */ /* 0x000fe20000010100 */
[----:B------:R-:W1:Y:S01]  /*1460*/  @P1 LDC.64 R106, c[0x0][0x438] ;  /* 0x00010e00ff6a1b82 */ /* 0x000e620000000a00 */
[----:B------:R-:W-:Y:S01]  /*1470*/  FMUL.FTZ R204, R170, R204 ;  /* 0x000000ccaacc7220 */ /* 0x000fe20000410000 */
[----:B------:R-:W-:Y:S01]  /*1480*/  FADD.FTZ R111, -R172, R111 ;  /* 0x0000006fac6f7221 */ /* 0x000fe20000010100 */
[----:B0-----:R-:W-:Y:S01]  /*1490*/  FFMA.FTZ R89, R181, R187, R102 ;  /* 0x000000bbb5597223 */ /* 0x001fe20000010066 */
[----:B------:R-:W-:Y:S01]  /*14a0*/  FADD.FTZ R102, R103, R128 ;  /* 0x0000008067667221 */ /* 0x000fe20000010000 */
[----:B------:R-:W-:-:S02]  /*14b0*/  HADD2.F32 R220, -RZ, R132.H0_H0 ;  /* 0x20000084ffdc7230 */ /* 0x000fc40000004100 */
[----:B------:R-:W-:Y:S01]  /*14c0*/  FMUL.FTZ R203, R170, R203 ;  /* 0x000000cbaacb7220 */ /* 0x000fe20000410000 */
[----:B------:R-:W-:Y:S01]  /*14d0*/  FFMA.FTZ R88, R184, R188, R89 ;  /* 0x000000bcb8587223 */ /* 0x000fe20000010059 */
[C---:B------:R-:W-:Y:S01]  /*14e0*/  FADD.FTZ R114, -R172.reuse, R126 ;  /* 0x0000007eac727221 */ /* 0x040fe20000010100 */
[----:B------:R-:W-:Y:S01]  /*14f0*/  FADD.FTZ R126, -R172, R130 ;  /* 0x00000082ac7e7221 */ /* 0x000fe20000010100 */
[----:B------:R-:W-:Y:S01]  /*1500*/  FADD.FTZ R103, R102, R129 ;  /* 0x0000008166677221 */ /* 0x000fe20000010000 */
[----:B------:R-:W-:Y:S01]  /*1510*/  FFMA.FTZ R89, R185, R189, R88 ;  /* 0x000000bdb9597223 */ /* 0x000fe20000010058 */
[----:B------:R-:W-:Y:S01]  /*1520*/  FMUL.FTZ R130, R232, R95 ;  /* 0x0000005fe8827220 */ /* 0x000fe20000410000 */
[C---:B------:R-:W-:Y:S01]  /*1530*/  FADD.FTZ R115, -R172.reuse, R127 ;  /* 0x0000007fac737221 */ /* 0x040fe20000010100 */
[----:B------:R-:W-:Y:S01]  /*1540*/  FADD.FTZ R127, -R172, R131 ;  /* 0x00000083ac7f7221 */ /* 0x000fe20000010100 */
[----:B------:R-:W-:Y:S01]  /*1550*/  FFMA.FTZ R89, R190, R191, R89 ;  /* 0x000000bfbe597223 */ /* 0x000fe20000010059 */
[----:B------:R-:W-:Y:S01]  /*1560*/  FADD.FTZ R102, R103, R130 ;  /* 0x0000008267667221 */ /* 0x000fe20000010000 */
[----:B------:R-:W-:Y:S01]  /*1570*/  FMUL.FTZ R131, R231, R98 ;  /* 0x00000062e7837220 */ /* 0x000fe20000410000 */
[----:B------:R-:W-:-:S02]  /*1580*/  HADD2.F32 R196, -RZ, R132.H1_H1 ;  /* 0x30000084ffc47230 */ /* 0x000fc40000004100 */
[----:B------:R-:W-:Y:S01]  /*1590*/  FFMA.FTZ R88, R204, R192, R89 ;  /* 0x000000c0cc587223 */ /* 0x000fe20000010059 */
[----:B------:R-:W-:Y:S01]  /*15a0*/  FMUL.FTZ R132, R230, R97 ;  /* 0x00000061e6847220 */ /* 0x000fe20000410000 */
[----:B------:R-:W-:Y:S01]  /*15b0*/  FADD.FTZ R103, R102, R131 ;  /* 0x0000008366677221 */ /* 0x000fe20000010000 */
[--C-:B------:R-:W-:Y:S02]  /*15c0*/  HADD2.F32 R195, -RZ, R133.reuse.H0_H0 ;  /* 0x20000085ffc37230 */ /* 0x100fe40000004100 */
[----:B------:R-:W-:Y:S01]  /*15d0*/  FMUL.FTZ R202, R170, R111 ;  /* 0x0000006faaca7220 */ /* 0x000fe20000410000 */
[----:B------:R-:W-:Y:S02]  /*15e0*/  HADD2.F32 R198, -RZ, R133.H1_H1 ;  /* 0x30000085ffc67230 */ /* 0x000fe40000004100 */
[----:B------:R-:W-:Y:S01]  /*15f0*/  FFMA.FTZ R89, R203, R193, R88 ;  /* 0x000000c1cb597223 */ /* 0x000fe20000010058 */
[----:B------:R-:W-:Y:S01]  /*1600*/  FADD.FTZ R88, R103, R132 ;  /* 0x0000008467587221 */ /* 0x000fe20000010000 */
[----:B------:R-:W-:Y:S01]  /*1610*/  FMUL.FTZ R133, R229, R100 ;  /* 0x00000064e5857220 */ /* 0x000fe20000410000 */
[----:B------:R-:W-:-:S02]  /*1620*/  HADD2.F32 R197, -RZ, R134.H0_H0 ;  /* 0x20000086ffc57230 */ /* 0x000fc40000004100 */
[----:B------:R-:W-:Y:S01]  /*1630*/  FADD.FTZ R113, -R172, R113 ;  /* 0x00000071ac717221 */ /* 0x000fe20000010100 */
[----:B------:R-:W-:Y:S02]  /*1640*/  HADD2.F32 R200, -RZ, R134.H1_H1 ;  /* 0x30000086ffc87230 */ /* 0x000fe40000004100 */
[----:B------:R-:W-:Y:S01]  /*1650*/  FMUL.FTZ R134, R170, R91 ;  /* 0x0000005baa867220 */ /* 0x000fe20000410000 */
[--C-:B------:R-:W-:Y:S02]  /*1660*/  HADD2.F32 R199, -RZ, R135.reuse.H0_H0 ;  /* 0x20000087ffc77230 */ /* 0x100fe40000004100 */
[----:B------:R-:W-:Y:S01]  /*1670*/  FFMA.FTZ R89, R202, R194, R89 ;  /* 0x000000c2ca597223 */ /* 0x000fe20000010059 */
[----:B------:R-:W-:Y:S02]  /*1680*/  HADD2.F32 R201, -RZ, R135.H1_H1 ;  /* 0x30000087ffc97230 */ /* 0x000fe40000004100 */
[----:B------:R-:W-:Y:S01]  /*1690*/  FADD.FTZ R88, R88, R133 ;  /* 0x0000008558587221 */ /* 0x000fe20000010000 */
[----:B------:R-:W-:Y:S01]  /*16a0*/  FMUL.FTZ R135, R228, R99 ;  /* 0x00000063e4877220 */ /* 0x000fe20000410000 */
        /* <DEDUP_REMOVED lines=8> */
[----:B-1----:R-:W-:-:S04]  /*1730*/  @P1 IMAD.WIDE.U32 R106, R183, 0x20, R106 ;  /* 0x00000020b76a1825 */ /* 0x002fc800078e006a */
[----:B------:R-:W-:Y:S01]  /*1740*/  FMUL.FTZ R175, R170, R175 ;  /* 0x000000afaaaf7220 */ /* 0x000fe20000410000 */
[----:B------:R-:W-:Y:S01]  /*1750*/  FFMA.FTZ R88, R174, R130, R89 ;  /* 0x00000082ae587223 */ /* 0x000fe20000010059 */
[----:B------:R-:W-:Y:S01]  /*1760*/  FADD.FTZ R102, R91, R104 ;  /* 0x000000685b667221 */ /* 0x000fe20000010000 */
[----:B------:R-:W-:Y:S01]  /*1770*/  FMUL.FTZ R105, R225, R196 ;  /* 0x000000c4e1697220 */ /* 0x000fe20000410000 */
[----:B------:R-:W5:Y:S01]  /*1780*/  @P1 LDG.E.128 R52, desc[UR12][R106.64] ;  /* 0x0000000c6a341981 */ /* 0x000f62000c1e1d00 */
[----:B------:R-:W-:Y:S01]  /*1790*/  FMUL.FTZ R176, R170, R176 ;  /* 0x000000b0aab07220 */ /* 0x000fe20000410000 */
[----:B------:R-:W-:Y:S01]  /*17a0*/  FFMA.FTZ R89, R175, R131, R88 ;  /* 0x00000083af597223 */ /* 0x000fe20000010058 */
[----:B------:R-:W-:Y:S01]  /*17b0*/  FADD.FTZ R91, R102, R105 ;  /* 0x00000069665b7221 */ /* 0x000fe20000010000 */
[----:B------:R0:W5:Y:S01]  /*17c0*/  @P1 LDG.E.128 R56, desc[UR12][R106.64+0x10] ;  /* 0x0000100c6a381981 */ /* 0x000162000c1e1d00 */
[----:B------:R-:W-:Y:S01]  /*17d0*/  FMUL.FTZ R177, R170, R177 ;  /* 0x000000b1aab17220 */ /* 0x000fe20000410000 */
[----:B------:R-:W-:Y:S01]  /*17e0*/  FFMA.FTZ R88, R176, R132, R89 ;  /* 0x00000084b0587223 */ /* 0x000fe20000010059 */
[----:B------:R-:W-:Y:S01]  /*17f0*/  FMUL.FTZ R178, R170, R178 ;  /* 0x000000b2aab27220 */ /* 0x000fe20000410000 */
[----:B------:R-:W5:Y:S04]  /*1800*/  @P1 LDG.E.128 R60, desc[UR12][R108.64] ;  /* 0x0000000c6c3c1981 */ /* 0x000f68000c1e1d00 */
[----:B------:R1:W5:Y:S01]  /*1810*/  @P1 LDG.E.128 R64, desc[UR12][R108.64+0x10] ;  /* 0x0000100c6c401981 */ /* 0x000362000c1e1d00 */
[----:B0-----:R-:W-:Y:S01]  /*1820*/  FMUL.FTZ R106, R224, R195 ;  /* 0x000000c3e06a7220 */ /* 0x001fe20000410000 */
[----:B------:R-:W-:-:S03]  /*1830*/  FMUL.FTZ R107, R223, R198 ;  /* 0x000000c6df6b7220 */ /* 0x000fc60000410000 */
[----:B------:R-:W-:Y:S01]  /*1840*/  FADD.FTZ R102, R91, R106 ;  /* 0x0000006a5b667221 */ /* 0x000fe20000010000 */
[----:B------:R-:W-:-:S03]  /*1850*/  FFMA.FTZ R89, R177, R133, R88 ;  /* 0x00000085b1597223 */ /* 0x000fc60000010058 */
[----:B------:R-:W-:Y:S01]  /*1860*/  FADD.FTZ R91, R102, R107 ;  /* 0x0000006b665b7221 */ /* 0x000fe20000010000 */
[----:B-1----:R-:W-:Y:S01]  /*1870*/  FMUL.FTZ R108, R222, R197 ;  /* 0x000000c5de6c7220 */ /* 0x002fe20000410000 */
        /* <DEDUP_REMOVED lines=38> */
[----:B0-----:R-:W-:Y:S01]  /*1ae0*/  FADD.FTZ R88, R252, R88 ;  /* 0x00000058fc587221 */ /* 0x001fe20000010000 */
[----:B-1----:R-:W-:-:S04]  /*1af0*/  FADD.FTZ R91, R103, R102 ;  /* 0x00000066675b7221 */ /* 0x002fc80000010000 */
[----:B------:R-:W0:Y:S01]  /*1b00*/  SHFL.DOWN PT, R102, R88, 0x2, 0x1f ;  /* 0x08401f0058667f89 */ /* 0x000e2200000e0000 */
[----:B------:R-:W-:Y:S01]  /*1b10*/  LOP3.LUT P2, RZ, R251, 0x1f, RZ, 0xc0, !PT ;  /* 0x0000001ffbff7812 */ /* 0x000fe2000784c0ff */
[----:B0-----:R-:W-:Y:S02]  /*1b20*/  FADD.FTZ R102, R88, R102 ;  /* 0x0000006658667221 */ /* 0x001fe40000010000 */
[----:B------:R-:W0:Y:S04]  /*1b30*/  SHFL.DOWN PT, R88, R91, 0x1, 0x1f ;  /* 0x08201f005b587f89 */ /* 0x000e2800000e0000 */
[----:B------:R-:W1:Y:S01]  /*1b40*/  SHFL.DOWN PT, R89, R102, 0x1, 0x1f ;  /* 0x08201f0066597f89 */ /* 0x000e6200000e0000 */
[----:B------:R-:W-:Y:S01]  /*1b50*/  BSSY.RECONVERGENT B0, `(.L_x_2846) ;  /* 0x000000d000007945 */ /* 0x000fe20003800200 */
[----:B0-----:R-:W-:Y:S01]  /*1b60*/  FADD.FTZ R88, R91, R88 ;  /* 0x000000585b587221 */ /* 0x001fe20000010000 */
[----:B-1----:R-:W-:-:S03]  /*1b70*/  FADD.FTZ R89, R102, R89 ;  /* 0x0000005966597221 */ /* 0x002fc60000010000 */
        /* <DEDUP_REMOVED lines=10> */
.L_x_2847:
[----:B------:R-:W-:Y:S05]  /*1c20*/  BSYNC.RECONVERGENT B0 ;  /* 0x0000000000007941 */ /* 0x000fea0003800200 */
.L_x_2846:
        /* <DEDUP_REMOVED lines=24> */
[----:B-1----:R-:W-:Y:S01]  /*1db0*/  ULEA UR4, UR5, UR4, 0x18 ;  /* 0x0000000405047291 */ /* 0x002fe2000f8ec0ff */
[----:B------:R-:W-:Y:S01]  /*1dc0*/  FFMA.FTZ R21, R179, R101, R21 ;  /* 0x00000065b3157223 */ /* 0x000fe20000010015 */
[----:B------:R-:W-:Y:S01]  /*1dd0*/  UISETP.NE.U32.AND UP0, UPT, UR18, URZ, UPT ;  /* 0x000000ff1200728c */ /* 0x000fe2000bf05070 */
        /* <DEDUP_REMOVED lines=17> */
[----:B------:R-:W-:Y:S01]  /*1ef0*/  UISETP.NE.AND.EX UP0, UPT, UR19, URZ, UPT, UP0 ;  /* 0x000000ff1300728c */ /* 0x000fe2000bf05300 */
[----:B------:R-:W-:Y:S01]  /*1f00*/  FFMA.FTZ R25, R115, R198, R25 ;  /* 0x000000c673197223 */ /* 0x000fe20000010019 */
[----:B------:R-:W-:Y:S01]  /*1f10*/  FADD.FTZ R146, R197, R146 ;  /* 0x00000092c5927221 */ /* 0x000fe20000010000 */
[----:B------:R-:W-:Y:S01]  /*1f20*/  LDS.128 R100, [UR10] ;  /* 0x0000000aff647984 */ /* 0x000fe20008000c00 */
        /* <DEDUP_REMOVED lines=42> */
[-C--:B------:R-:W-:Y:S01]  /*21d0*/  FFMA.FTZ R90, R207, R99.reuse, R98 ;  /* 0x00000063cf5a7223 */ /* 0x080fe20000010062 */
[----:B------:R-:W-:Y:S01]  /*21e0*/  FADD.FTZ R91, R214, -R89 ;  /* 0x80000059d65b7221 */ /* 0x000fe20000010000 */
        /* <DEDUP_REMOVED lines=46> */
.L_x_2850:
        /* <DEDUP_REMOVED lines=8> */
[----:B-----5:R-:W-:Y:S01]  /*2550*/  ISETP.GE.U32.AND P2, PT, R124, RZ, PT ;  /* 0x000000ff7c00720c */ /* 0x020fe20003f46070 */
[----:B------:R-:W-:Y:S01]  /*2560*/  FMUL.FTZ R87, R170, R87 ;  /* 0x00000057aa577220 */ /* 0x000fe20000410000 */
[----:B------:R-:W-:Y:S01]  /*2570*/  FADD.FTZ R215, R215, -R48 ;  /* 0x80000030d7d77221 */ /* 0x000fe20000010000 */
[--C-:B------:R-:W-:Y:S01]  /*2580*/  FFMA.FTZ R48, R211, R99, R98.reuse ;  /* 0x00000063d3307223 */ /* 0x100fe20000010062 */
[----:B------:R-:W-:Y:S01]  /*2590*/  FADD.FTZ R49, R216, -R49 ;  /* 0x80000031d8317221 */ /* 0x000fe20000010000 */
[----:B------:R-:W-:Y:S01]  /*25a0*/  FMUL.FTZ R50, R87, UR6 ;  /* 0x0000000657327c20 */ /* 0x000fe20008410000 */
[C---:B------:R-:W-:Y:S01]  /*25b0*/  FMUL.FTZ R86, R170.reuse, R89 ;  /* 0x00000059aa567220 */ /* 0x040fe20000410000 */
[----:B------:R-:W-:Y:S01]  /*25c0*/  ISETP.GE.U32.AND.EX P2, PT, R125, 0x1000000, PT, P2 ;  /* 0x010000007d00780c */ /* 0x000fe20003f46120 */
[-CC-:B------:R-:W-:Y:S01]  /*25d0*/  FFMA.FTZ R217, R217, R99.reuse, R98.reuse ;  /* 0x00000063d9d97223 */ /* 0x180fe20000010062 */
[----:B------:R-:W-:Y:S01]  /*25e0*/  FFMA.FTZ R213, R213, R99, R98 ;  /* 0x00000063d5d57223 */ /* 0x000fe20000010062 */
[----:B------:R-:W-:Y:S01]  /*25f0*/  FADD.FTZ R85, R209, -R48 ;  /* 0x80000030d1557221 */ /* 0x000fe20000010000 */
[----:B------:R-:W-:Y:S01]  /*2600*/  FMUL.FTZ R48, R170, R49 ;  /* 0x00000031aa307220 */ /* 0x000fe20000410000 */
[----:B------:R-:W-:Y:S01]  /*2610*/  FMUL.FTZ R49, R86, UR6 ;  /* 0x0000000656317c20 */ /* 0x000fe20008410000 */
[----:B------:R-:W-:Y:S01]  /*2620*/  FSEL R97, R50, RZ, P2 ;  /* 0x000000ff32617208 */ /* 0x000fe20001000000 */
[----:B------:R-:W-:Y:S01]  /*2630*/  FMUL.FTZ R50, R170, R51 ;  /* 0x00000033aa327220 */ /* 0x000fe20000410000 */
[----:B------:R-:W-:Y:S01]  /*2640*/  LOP3.LUT P5, RZ, R125, 0xff0000, RZ, 0xc0, !PT ;  /* 0x00ff00007dff7812 */ /* 0x000fe200078ac0ff */
        /* <DEDUP_REMOVED lines=30> */
.L_x_2849:
        /* <DEDUP_REMOVED lines=9> */
[-C--:B------:R-:W-:Y:S01]  /*28c0*/  FFMA.FTZ R94, R207, R99.reuse, R98 ;  /* 0x00000063cf5e7223 */ /* 0x080fe20000010062 */
[----:B------:R-:W-:Y:S01]  /*28d0*/  FADD.FTZ R215, R215, -R88 ;  /* 0x80000058d7d77221 */ /* 0x000fe20000010000 */
[----:B------:R-:W-:Y:S01]  /*28e0*/  FADD.FTZ R95, R214, -R89 ;  /* 0x80000059d65f7221 */ /* 0x000fe20000010000 */
[-CC-:B------:R-:W-:Y:S01]  /*28f0*/  FFMA.FTZ R88, R211, R99.reuse, R98.reuse ;  /* 0x00000063d3587223 */ /* 0x180fe20000010062 */
[----:B------:R-:W-:Y:S01]  /*2900*/  FFMA.FTZ R89, R0, R99, R98 ;  /* 0x0000006300597223 */ /* 0x000fe20000010062 */
[----:B------:R-:W-:Y:S01]  /*2910*/  FADD.FTZ R213, R210, -R213 ;  /* 0x800000d5d2d57221 */ /* 0x000fe20000010000 */
        /* <DEDUP_REMOVED lines=44> */
.L_x_2852:
        /* <DEDUP_REMOVED lines=8> */
[----:B-----5:R-:W-:Y:S01]  /*2c60*/  FFMA.FTZ R87, R170, R50, R59 ;  /* 0x00000032aa577223 */ /* 0x020fe2000001003b */
[----:B------:R-:W-:Y:S01]  /*2c70*/  ISETP.GE.U32.AND P2, PT, R124, RZ, PT ;  /* 0x000000ff7c00720c */ /* 0x000fe20003f46070 */
[----:B------:R-:W-:Y:S01]  /*2c80*/  FADD.FTZ R215, R215, -R48 ;  /* 0x80000030d7d77221 */ /* 0x000fe20000010000 */
[----:B------:R-:W-:Y:S01]  /*2c90*/  FFMA.FTZ R48, R211, R99, R98 ;  /* 0x00000063d3307223 */ /* 0x000fe20000010062 */
[----:B------:R-:W-:Y:S01]  /*2ca0*/  FADD.FTZ R49, R216, -R49 ;  /* 0x80000031d8317221 */ /* 0x000fe20000010000 */
[----:B------:R-:W-:Y:S01]  /*2cb0*/  FMUL.FTZ R50, R87, UR6 ;  /* 0x0000000657327c20 */ /* 0x000fe20008410000 */
[C---:B------:R-:W-:Y:S01]  /*2cc0*/  FFMA.FTZ R86, R170.reuse, R85, R58 ;  /* 0x00000055aa567223 */ /* 0x040fe2000001003a */
[----:B------:R-:W-:Y:S01]  /*2cd0*/  ISETP.GE.U32.AND.EX P2, PT, R125, 0x1000000, PT, P2 ;  /* 0x010000007d00780c */ /* 0x000fe20003f46120 */
[-CC-:B------:R-:W-:Y:S01]  /*2ce0*/  FFMA.FTZ R217, R217, R99.reuse, R98.reuse ;  /* 0x00000063d9d97223 */ /* 0x180fe20000010062 */
[----:B------:R-:W-:Y:S01]  /*2cf0*/  FFMA.FTZ R213, R213, R99, R98 ;  /* 0x00000063d5d57223 */ /* 0x000fe20000010062 */
[----:B------:R-:W-:Y:S01]  /*2d00*/  FADD.FTZ R88, R209, -R48 ;  /* 0x80000030d1587221 */ /* 0x000fe20000010000 */
[----:B------:R-:W-:Y:S01]  /*2d10*/  FFMA.FTZ R48, R170, R49, R52 ;  /* 0x00000031aa307223 */ /* 0x000fe20000010034 */
[----:B------:R-:W-:Y:S01]  /*2d20*/  FMUL.FTZ R49, R86, UR6 ;  /* 0x0000000656317c20 */ /* 0x000fe20008410000 */
[----:B------:R-:W-:Y:S01]  /*2d30*/  FSEL R97, R50, RZ, P2 ;  /* 0x000000ff32617208 */ /* 0x000fe20001000000 */
[----:B------:R-:W-:Y:S01]  /*2d40*/  FFMA.FTZ R50, R170, R51, R54 ;  /* 0x00000033aa327223 */ /* 0x000fe20000010036 */
[----:B------:R-:W-:Y:S01]  /*2d50*/  LOP3.LUT P5, RZ, R125, 0xff0000, RZ, 0xc0, !PT ;  /* 0x00ff00007dff7812 */ /* 0x000fe200078ac0ff */
[----:B------:R-:W-:Y:S01]  /*2d60*/  FADD.FTZ R212, R212, -R217 ;  /* 0x800000d9d4d47221 */ /* 0x000fe20000010000 */
[----:B------:R-:W-:Y:S01]  /*2d70*/  FADD.FTZ R213, R210, -R213 ;  /* 0x800000d5d2d57221 */ /* 0x000fe20000010000 */
[----:B------:R-:W-:Y:S01]  /*2d80*/  FMUL.FTZ R0, R48, UR6 ;  /* 0x0000000630007c20 */ /* 0x000fe20008410000 */
[----:B------:R-:W-:Y:S01]  /*2d90*/  LOP3.LUT P3, RZ, R124, 0xff, RZ, 0xc0, !PT ;  /* 0x000000ff7cff7812 */ /* 0x000fe2000786c0ff */
[----:B------:R-:W-:Y:S01]  /*2da0*/  FFMA.FTZ R85, R170, R88, R57 ;  /* 0x00000058aa557223 */ /* 0x000fe20000010039 */
[----:B------:R-:W-:Y:S01]  /*2db0*/  FSEL R96, R49, RZ, P5 ;  /* 0x000000ff31607208 */ /* 0x000fe20002800000 */
[----:B------:R-:W-:Y:S01]  /*2dc0*/  FMUL.FTZ R89, R50, UR6 ;  /* 0x0000000632597c20 */ /* 0x000fe20008410000 */
[----:B------:R-:W-:Y:S01]  /*2dd0*/  LOP3.LUT P6, RZ, R124, 0xff0000, RZ, 0xc0, !PT ;  /* 0x00ff00007cff7812 */ /* 0x000fe200078cc0ff */
[C---:B------:R-:W-:Y:S01]  /*2de0*/  FFMA.FTZ R49, R170.reuse, R215, R53 ;  /* 0x000000d7aa317223 */ /* 0x040fe20000010035 */
        /* <DEDUP_REMOVED lines=21> */
.L_x_2848:
        /* <DEDUP_REMOVED lines=14> */
[-CC-:B------:R-:W-:Y:S01]  /*3020*/  FFMA.FTZ R45, R208, R99.reuse, R98.reuse ;  /* 0x00000063d02d7223 */ /* 0x180fe20000010062 */
[----:B------:R-:W-:Y:S01]  /*3030*/  FADD.FTZ R213, R210, -R213 ;  /* 0x800000d5d2d57221 */ /* 0x000fe20000010000 */
[----:B------:R-:W-:Y:S01]  /*3040*/  FFMA.FTZ R44, R211, R99, R98 ;  /* 0x00000063d32c7223 */ /* 0x000fe20000010062 */
[----:B------:R-:W-:Y:S01]  /*3050*/  FMUL.FTZ R205, R170, R205 ;  /* 0x000000cdaacd7220 */ /* 0x000fe20000410000 */
[----:B------:R-:W-:Y:S01]  /*3060*/  FADD.FTZ R45, R206, -R45 ;  /* 0x8000002dce2d7221 */ /* 0x000fe20000010000 */
[----:B------:R-:W-:Y:S01]  /*3070*/  ISETP.GE.U32.AND.EX P5, PT, R125, 0x1000000, PT, P2 ;  /* 0x010000007d00780c */ /* 0x000fe20003fa6120 */
[C---:B------:R-:W-:Y:S01]  /*3080*/  FMUL.FTZ R213, R170.reuse, R213 ;  /* 0x000000d5aad57220 */ /* 0x040fe20000410000 */
[----:B------:R-:W-:Y:S01]  /*3090*/  FMUL.FTZ R205, R205, UR6 ;  /* 0x00000006cdcd7c20 */ /* 0x000fe20008410000 */
[----:B------:R-:W-:Y:S01]  /*30a0*/  FMUL.FTZ R45, R170, R45 ;  /* 0x0000002daa2d7220 */ /* 0x000fe20000410000 */
[----:B------:R-:W-:Y:S01]  /*30b0*/  FADD.FTZ R209, R209, -R44 ;  /* 0x8000002cd1d17221 */ /* 0x000fe20000010000 */
[----:B------:R-:W-:Y:S01]  /*30c0*/  ISETP.GE.U32.AND P2, PT, R152, RZ, PT ;  /* 0x000000ff9800720c */ /* 0x000fe20003f46070 */
[----:B------:R-:W-:Y:S01]  /*30d0*/  FMUL.FTZ R213, R213, UR6 ;  /* 0x00000006d5d57c20 */ /* 0x000fe20008410000 */
[----:B------:R-:W-:Y:S01]  /*30e0*/  FMUL.FTZ R45, R45, UR6 ;  /* 0x000000062d2d7c20 */ /* 0x000fe20008410000 */
[----:B------:R-:W-:Y:S01]  /*30f0*/  FSEL R96, R205, RZ, P5 ;  /* 0x000000ffcd607208 */ /* 0x000fe20002800000 */
[C---:B------:R-:W-:Y:S01]  /*3100*/  FMUL.FTZ R209, R170.reuse, R209 ;  /* 0x000000d1aad17220 */ /* 0x040fe20000410000 */
[C---:B------:R-:W-:Y:S01]  /*3110*/  LOP3.LUT P3, RZ, R125.reuse, 0xff0000, RZ, 0xc0, !PT ;  /* 0x00ff00007dff7812 */ /* 0x040fe2000786c0ff */
[----:B------:R-:W-:Y:S01]  /*3120*/  FMUL.FTZ R90, R170, R89 ;  /* 0x00000059aa5a7220 */ /* 0x000fe20000410000 */
[----:B------:R-:W-:Y:S01]  /*3130*/  LOP3.LUT P5, RZ, R125, 0xff, RZ, 0xc0, !PT ;  /* 0x000000ff7dff7812 */ /* 0x000fe200078ac0ff */
[-CC-:B------:R-:W-:Y:S01]  /*3140*/  FFMA.FTZ R217, R217, R99.reuse, R98.reuse ;  /* 0x00000063d9d97223 */ /* 0x180fe20000010062 */
[----:B------:R-:W-:Y:S01]  /*3150*/  ISETP.GE.U32.AND.EX P2, PT, R153, 0x1000000, PT, P2 ;  /* 0x010000009900780c */ /* 0x000fe20003f46120 */
[----:B------:R-:W-:Y:S01]  /*3160*/  FMUL.FTZ R209, R209, UR6 ;  /* 0x00000006d1d17c20 */ /* 0x000fe20008410000 */
[----:B------:R-:W-:Y:S01]  /*3170*/  LOP3.LUT P6, RZ, R153, 0xff0000, RZ, 0xc0, !PT ;  /* 0x00ff000099ff7812 */ /* 0x000fe200078cc0ff */
[----:B------:R-:W-:Y:S01]  /*3180*/  FMUL.FTZ R90, R90, UR6 ;  /* 0x000000065a5a7c20 */ /* 0x000fe20008410000 */
[----:B------:R-:W-:Y:S01]  /*3190*/  FSEL R91, R45, RZ, P3 ;  /* 0x000000ff2d5b7208 */ /* 0x000fe20001800000 */
[----:B------:R-:W-:Y:S01]  /*31a0*/  FADD.FTZ R217, R212, -R217 ;  /* 0x800000d9d4d97221 */ /* 0x000fe20000010000 */
[----:B------:R-:W-:Y:S01]  /*31b0*/  FSEL R44, R205, RZ, P2 ;  /* 0x000000ffcd2c7208 */ /* 0x000fe20001000000 */
[-CC-:B------:R-:W-:Y:S01]  /*31c0*/  FFMA.FTZ R88, R219, R99.reuse, R98.reuse ;  /* 0x00000063db587223 */ /* 0x180fe20000010062 */
[----:B------:R-:W-:Y:S01]  /*31d0*/  FSEL R93, R213, RZ, P5 ;  /* 0x000000ffd55d7208 */ /* 0x000fe20002800000 */
[----:B------:R-:W-:Y:S01]  /*31e0*/  FFMA.FTZ R89, R0, R99, R98 ;  /* 0x0000006300597223 */ /* 0x000fe20000010062 */
[C---:B------:R-:W-:Y:S01]  /*31f0*/  LOP3.LUT P3, RZ, R153.reuse, 0xff, RZ, 0xc0, !PT ;  /* 0x000000ff99ff7812 */ /* 0x040fe2000786c0ff */
[----:B------:R-:W-:Y:S01]  /*3200*/  FMUL.FTZ R217, R170, R217 ;  /* 0x000000d9aad97220 */ /* 0x000fe20000410000 */
[----:B------:R-:W-:Y:S01]  /*3210*/  LOP3.LUT P2, RZ, R153, 0xff00, RZ, 0xc0, !PT ;  /* 0x0000ff0099ff7812 */ /* 0x000fe2000784c0ff */
[----:B------:R-:W-:Y:S01]  /*3220*/  FADD.FTZ R215, R215, -R88 ;  /* 0x80000058d7d77221 */ /* 0x000fe20000010000 */
        /* <DEDUP_REMOVED lines=12> */
[----:B------:R-:W-:-:S02]  /*32f0*/  F2FP.F16.F32.PACK_AB R46, R45, R46 ;  /* 0x0000002e2d2e723e */ /* 0x000fc400000000ff */
[----:B------:R-:W-:Y:S02]  /*3300*/  FSEL R45, R90, RZ, P5 ;  /* 0x000000ff5a2d7208 */ /* 0x000fe40002800000 */
[----:B------:R-:W-:Y:S02]  /*3310*/  LOP3.LUT P6, RZ, R125, 0xff00, RZ, 0xc0, !PT ;  /* 0x0000ff007dff7812 */ /* 0x000fe400078cc0ff */
        /* <DEDUP_REMOVED lines=21> */
.L_x_2854:
        /* <DEDUP_REMOVED lines=8> */
[C---:B------:R-:W-:Y:S01]  /*34f0*/  FMUL.FTZ R86, R170.reuse, R47 ;  /* 0x0000002faa567220 */ /* 0x040fe20000410000 */
[----:B------:R-:W-:Y:S01]  /*3500*/  FADD.FTZ R85, R209, -R44 ;  /* 0x8000002cd1557221 */ /* 0x000fe20000010000 */
[----:B------:R-:W-:Y:S01]  /*3510*/  FMUL.FTZ R87, R170, R87 ;  /* 0x00000057aa577220 */ /* 0x000fe20000410000 */
[----:B-----5:R-:W-:Y:S01]  /*3520*/  LOP3.LUT P6, RZ, R125, 0xff0000, RZ, 0xc0, !PT ;  /* 0x00ff00007dff7812 */ /* 0x020fe200078cc0ff */
        /* <DEDUP_REMOVED lines=12> */
[----:B------:R-:W-:Y:S01]  /*35f0*/  FMUL.FTZ R50, R170, R45 ;  /* 0x0000002daa327220 */ /* 0x000fe20000410000 */
[----:B------:R-:W-:Y:S01]  /*3600*/  ISETP.GE.U32.AND.EX P3, PT, R153, 0x1000000, PT, P3 ;  /* 0x010000009900780c */ /* 0x000fe20003f66130 */
[-CC-:B------:R-:W-:Y:S01]  /*3610*/  FFMA.FTZ R217, R217, R99.reuse, R98.reuse ;  /* 0x00000063d9d97223 */ /* 0x180fe20000010062 */
[----:B------:R-:W-:Y:S01]  /*3620*/  LOP3.LUT P6, RZ, R125, 0xff, RZ, 0xc0, !PT ;  /* 0x000000ff7dff7812 */ /* 0x000fe200078cc0ff */
[----:B------:R-:W-:Y:S01]  /*3630*/  FMUL.FTZ R47, R85, UR6 ;  /* 0x00000006552f7c20 */ /* 0x000fe20008410000 */
[----:B------:R-:W-:Y:S01]  /*3640*/  LOP3.LUT P5, RZ, R153, 0xff, RZ, 0xc0, !PT ;  /* 0x000000ff99ff7812 */ /* 0x000fe200078ac0ff */
[----:B------:R-:W-:Y:S01]  /*3650*/  FFMA.FTZ R45, R0, R99, R98 ;  /* 0x00000063002d7223 */ /* 0x000fe20000010062 */
[----:B------:R-:W-:Y:S01]  /*3660*/  FSEL R88, R46, RZ, P2 ;  /* 0x000000ff2e587208 */ /* 0x000fe20001000000 */
[----:B------:R-:W-:Y:S01]  /*3670*/  FMUL.FTZ R0, R50, UR6 ;  /* 0x0000000632007c20 */ /* 0x000fe20008410000 */
[----:B------:R-:W-:Y:S01]  /*3680*/  FSEL R51, R46, RZ, P3 ;  /* 0x000000ff2e337208 */ /* 0x000fe20001800000 */
[----:B------:R-:W-:Y:S01]  /*3690*/  FADD.FTZ R217, R212, -R217 ;  /* 0x800000d9d4d97221 */ /* 0x000fe20000010000 */
[----:B------:R-:W-:Y:S01]  /*36a0*/  LOP3.LUT P2, RZ, R125, 0xff00, RZ, 0xc0, !PT ;  /* 0x0000ff007dff7812 */ /* 0x000fe2000784c0ff */
[----:B------:R-:W-:Y:S01]  /*36b0*/  FADD.FTZ R45, R216, -R45 ;  /* 0x8000002dd82d7221 */ /* 0x000fe20000010000 */
[----:B------:R-:W-:-:S02]  /*36c0*/  LOP3.LUT P3, RZ, R153, 0xff00, RZ, 0xc0, !PT ;  /* 0x0000ff0099ff7812 */ /* 0x000fc4000786c0ff */
[----:B------:R-:W-:Y:S02]  /*36d0*/  FSEL R90, R44, RZ, P6 ;  /* 0x000000ff2c5a7208 */ /* 0x000fe40003000000 */
[----:B------:R-:W-:Y:S02]  /*36e0*/  LOP3.LUT P6, RZ, R124, 0xff0000, RZ, 0xc0, !PT ;  /* 0x00ff00007cff7812 */ /* 0x000fe400078cc0ff */
[----:B------:R-:W-:Y:S01]  /*36f0*/  FSEL R46, R44, RZ, P5 ;  /* 0x000000ff2c2e7208 */ /* 0x000fe20002800000 */
[----:B------:R-:W-:Y:S01]  /*3700*/  FFMA.FTZ R44, R219, R99, R98 ;  /* 0x00000063db2c7223 */ /* 0x000fe20000010062 */
[C---:B------:R-:W-:Y:S02]  /*3710*/  FSEL R93, R47.reuse, RZ, P2 ;  /* 0x000000ff2f5d7208 */ /* 0x040fe40001000000 */
[----:B------:R-:W-:Y:S01]  /*3720*/  FSEL R95, R47, RZ, P3 ;  /* 0x000000ff2f5f7208 */ /* 0x000fe20001800000 */
[----:B------:R-:W-:Y:S01]  /*3730*/  FADD.FTZ R49, R215, -R44 ;  /* 0x8000002cd7317221 */ /* 0x000fe20000010000 */
[----:B------:R-:W-:Y:S01]  /*3740*/  F2FP.F16.F32.PACK_AB R47, R51, R48 ;  /* 0x00000030332f723e */ /* 0x000fe200000000ff */
[----:B------:R-:W-:Y:S01]  /*3750*/  FMUL.FTZ R51, R170, R217 ;  /* 0x000000d9aa337220 */ /* 0x000fe20000410000 */
[----:B------:R-:W-:Y:S01]  /*3760*/  FSEL R89, R0, RZ, P6 ;  /* 0x000000ff00597208 */ /* 0x000fe20003000000 */
[----:B------:R-:W-:Y:S01]  /*3770*/  FMUL.FTZ R49, R170, R49 ;  /* 0x00000031aa317220 */ /* 0x000fe20000410000 */
[----:B------:R-:W-:Y:S01]  /*3780*/  LOP3.LUT P6, RZ, R152, 0xff0000, RZ, 0xc0, !PT ;  /* 0x00ff000098ff7812 */ /* 0x000fe200078cc0ff */
[----:B------:R-:W-:Y:S01]  /*3790*/  FMUL.FTZ R48, R170, R45 ;  /* 0x0000002daa307220 */ /* 0x000fe20000410000 */
[----:B------:R-:W-:Y:S01]  /*37a0*/  F2FP.F16.F32.PACK_AB R91, R88, R91 ;  /* 0x0000005b585b723e */ /* 0x000fe200000000ff */
[----:B------:R-:W-:Y:S01]  /*37b0*/  FMUL.FTZ R88, R51, UR6 ;  /* 0x0000000633587c20 */ /* 0x000fe20008410000 */
        /* <DEDUP_REMOVED lines=8> */
[----:B------:R-:W-:Y:S02]  /*3840*/  FSEL R45, R88, RZ, P6 ;  /* 0x000000ff582d7208 */ /* 0x000fe40003000000 */
[----:B------:R-:W-:Y:S02]  /*3850*/  LOP3.LUT P3, RZ, R124, 0xff, RZ, 0xc0, !PT ;  /* 0x000000ff7cff7812 */ /* 0x000fe4000786c0ff */
[----:B------:R-:W-:-:S02]  /*3860*/  LOP3.LUT P6, RZ, R152, 0xff, RZ, 0xc0, !PT ;  /* 0x000000ff98ff7812 */ /* 0x000fc400078cc0ff */
[----:B------:R-:W-:Y:S02]  /*3870*/  F2FP.F16.F32.PACK_AB R46, R95, R46 ;  /* 0x0000002e5f2e723e */ /* 0x000fe400000000ff */
[----:B------:R-:W-:Y:S02]  /*3880*/  F2FP.F16.F32.PACK_AB R90, R93, R90 ;  /* 0x0000005a5d5a723e */ /* 0x000fe400000000ff */
[C---:B------:R-:W-:Y:S02]  /*3890*/  FSEL R93, R44.reuse, RZ, P2 ;  /* 0x000000ff2c5d7208 */ /* 0x040fe40001000000 */
[----:B------:R-:W-:Y:S02]  /*38a0*/  FSEL R95, R44, RZ, P5 ;  /* 0x000000ff2c5f7208 */ /* 0x000fe40002800000 */
[C---:B------:R-:W-:Y:S02]  /*38b0*/  FSEL R44, R0.reuse, RZ, P6 ;  /* 0x000000ff002c7208 */ /* 0x040fe40003000000 */
[----:B------:R-:W-:-:S02]  /*38c0*/  FSEL R88, R0, RZ, P3 ;  /* 0x000000ff00587208 */ /* 0x000fc40001800000 */
[----:B------:R-:W-:Y:S02]  /*38d0*/  F2FP.F16.F32.PACK_AB R45, R45, R92 ;  /* 0x0000005c2d2d723e */ /* 0x000fe400000000ff */
[----:B------:R-:W-:Y:S02]  /*38e0*/  F2FP.F16.F32.PACK_AB R89, R94, R89 ;  /* 0x000000595e59723e */ /* 0x000fe400000000ff */
[----:B------:R-:W-:Y:S02]  /*38f0*/  F2FP.F16.F32.PACK_AB R44, R95, R44 ;  /* 0x0000002c5f2c723e */ /* 0x000fe400000000ff */
[----:B------:R-:W-:Y:S01]  /*3900*/  F2FP.F16.F32.PACK_AB R88, R93, R88 ;  /* 0x000000585d58723e */ /* 0x000fe200000000ff */
[----:B------:R-:W-:Y:S06]  /*3910*/  BRA `(.L_x_2851) ;  /* 0x0000000800687947 */ /* 0x000fec0003800000 */
.L_x_2853:
        /* <DEDUP_REMOVED lines=10> */
[----:B------:R-:W-:Y:S01]  /*39c0*/  FFMA.FTZ R45, R208, R99, R98 ;  /* 0x00000063d02d7223 */ /* 0x000fe20000010062 */
[----:B------:R-:W-:Y:S01]  /*39d0*/  FADD.FTZ R46, R205, -R46 ;  /* 0x8000002ecd2e7221 */ /* 0x000fe20000010000 */
[----:B------:R-:W-:Y:S01]  /*39e0*/  FADD.FTZ R213, R210, -R213 ;  /* 0x800000d5d2d57221 */ /* 0x000fe20000010000 */
[----:B-----5:R-:W-:Y:S01]  /*39f0*/  ISETP.GE.U32.AND P2, PT, R124, RZ, PT ;  /* 0x000000ff7c00720c */ /* 0x020fe20003f46070 */
[----:B------:R-:W-:Y:S01]  /*3a00*/  FADD.FTZ R45, R206, -R45 ;  /* 0x8000002dce2d7221 */ /* 0x000fe20000010000 */
[C---:B------:R-:W-:Y:S01]  /*3a10*/  FFMA.FTZ R46, R170.reuse, R46, R59 ;  /* 0x0000002eaa2e7223 */ /* 0x040fe2000001003b */
[----:B------:R-:W-:Y:S01]  /*3a20*/  FADD.FTZ R44, R209, -R44 ;  /* 0x8000002cd12c7221 */ /* 0x000fe20000010000 */
[----:B------:R-:W-:Y:S01]  /*3a30*/  ISETP.GE.U32.AND.EX P5, PT, R125, 0x1000000, PT, P2 ;  /* 0x010000007d00780c */ /* 0x000fe20003fa6120 */
[----:B------:R-:W-:Y:S01]  /*3a40*/  FFMA.FTZ R45, R170, R45, R58 ;  /* 0x0000002daa2d7223 */ /* 0x000fe2000001003a */
[----:B------:R-:W-:Y:S01]  /*3a50*/  FMUL.FTZ R46, R46, UR6 ;  /* 0x000000062e2e7c20 */ /* 0x000fe20008410000 */
[----:B------:R-:W-:Y:S01]  /*3a60*/  FFMA.FTZ R213, R170, R213, R56 ;  /* 0x000000d5aad57223 */ /* 0x000fe20000010038 */
        /* <DEDUP_REMOVED lines=21> */
[----:B------:R-:W-:Y:S01]  /*3bc0*/  FFMA.FTZ R217, R170, R217, R55 ;  /* 0x000000d9aad97223 */ /* 0x000fe20000010037 */
[----:B------:R-:W-:Y:S01]  /*3bd0*/  LOP3.LUT P3, RZ, R153, 0xff, RZ, 0xc0, !PT ;  /* 0x000000ff99ff7812 */ /* 0x000fe2000786c0ff */
[----:B------:R-:W-:Y:S01]  /*3be0*/  FADD.FTZ R88, R215, -R88 ;  /* 0x80000058d7587221 */ /* 0x000fe20000010000 */
        /* <DEDUP_REMOVED lines=13> */
[----:B------:R-:W-:Y:S02]  /*3cc0*/  F2FP.F16.F32.PACK_AB R46, R45, R46 ;  /* 0x0000002e2d2e723e */ /* 0x000fe400000000ff */
[----:B------:R-:W-:Y:S02]  /*3cd0*/  LOP3.LUT P3, RZ, R124, 0xff000000, RZ, 0xc0, !PT ;  /* 0xff0000007cff7812 */ /* 0x000fe4000786c0ff */
[----:B------:R-:W-:Y:S02]  /*3ce0*/  FSEL R45, R90, RZ, P5 ;  /* 0x000000ff5a2d7208 */ /* 0x000fe40002800000 */
[----:B------:R-:W-:Y:S02]  /*3cf0*/  LOP3.LUT P5, RZ, R152, 0xff000000, RZ, 0xc0, !PT ;  /* 0xff00000098ff7812 */ /* 0x000fe400078ac0ff */
[----:B------:R-:W-:Y:S02]  /*3d00*/  FSEL R97, R217, RZ, P3 ;  /* 0x000000ffd9617208 */ /* 0x000fe40001800000 */
        /* <DEDUP_REMOVED lines=17> */
.L_x_2855:
        /* <DEDUP_REMOVED lines=8> */
[C---:B-----5:R-:W-:Y:S01]  /*3ea0*/  FFMA.FTZ R86, R170.reuse, R47, R58 ;  /* 0x0000002faa567223 */ /* 0x060fe2000001003a */
[----:B------:R-:W-:Y:S01]  /*3eb0*/  LOP3.LUT P6, RZ, R125, 0xff0000, RZ, 0xc0, !PT ;  /* 0x00ff00007dff7812 */ /* 0x000fe200078cc0ff */
[----:B------:R-:W-:Y:S01]  /*3ec0*/  FFMA.FTZ R87, R170, R87, R59 ;  /* 0x00000057aa577223 */ /* 0x000fe2000001003b */
[----:B------:R-:W-:Y:S01]  /*3ed0*/  LOP3.LUT P5, RZ, R153, 0xff0000, RZ, 0xc0, !PT ;  /* 0x00ff000099ff7812 */ /* 0x000fe200078ac0ff */
[----:B------:R-:W-:Y:S01]  /*3ee0*/  FMUL.FTZ R46, R86, UR6 ;  /* 0x00000006562e7c20 */ /* 0x000fe20008410000 */
[----:B------:R-:W-:Y:S01]  /*3ef0*/  FADD.FTZ R44, R209, -R44 ;  /* 0x8000002cd12c7221 */ /* 0x000fe20000010000 */
[----:B------:R-:W-:Y:S01]  /*3f00*/  ISETP.GE.U32.AND P2, PT, R124, RZ, PT ;  /* 0x000000ff7c00720c */ /* 0x000fe20003f46070 */
[----:B------:R-:W-:Y:S01]  /*3f10*/  FFMA.FTZ R84, R170, R213, R56 ;  /* 0x000000d5aa547223 */ /* 0x000fe20000010038 */
[----:B------:R-:W-:Y:S01]  /*3f20*/  ISETP.GE.U32.AND P3, PT, R152, RZ, PT ;  /* 0x000000ff9800720c */ /* 0x000fe20003f66070 */
[----:B------:R-:W-:Y:S01]  /*3f30*/  FADD.FTZ R45, R214, -R45 ;  /* 0x8000002dd62d7221 */ /* 0x000fe20000010000 */
[----:B------:R-:W-:Y:S01]  /*3f40*/  FSEL R91, R46, RZ, P6 ;  /* 0x000000ff2e5b7208 */ /* 0x000fe20003000000 */
[----:B------:R-:W-:Y:S01]  /*3f50*/  FFMA.FTZ R85, R170, R44, R57 ;  /* 0x0000002caa557223 */ /* 0x000fe20000010039 */
[----:B------:R-:W-:Y:S01]  /*3f60*/  FSEL R48, R46, RZ, P5 ;  /* 0x000000ff2e307208 */ /* 0x000fe20002800000 */
[----:B------:R-:W-:Y:S01]  /*3f70*/  FMUL.FTZ R46, R87, UR6 ;  /* 0x00000006572e7c20 */ /* 0x000fe20008410000 */
[----:B------:R-:W-:Y:S01]  /*3f80*/  ISETP.GE.U32.AND.EX P2, PT, R125, 0x1000000, PT, P2 ;  /* 0x010000007d00780c */ /* 0x000fe20003f46120 */
[----:B------:R-:W-:Y:S01]  /*3f90*/  FMUL.FTZ R44, R84, UR6 ;  /* 0x00000006542c7c20 */ /* 0x000fe20008410000 */
[----:B------:R-:W-:Y:S01]  /*3fa0*/  ISETP.GE.U32.AND.EX P3, PT, R153, 0x1000000, PT, P3 ;  /* 0x010000009900780c */ /* 0x000fe20003f66130 */
[----:B------:R-:W-:Y:S01]  /*3fb0*/  FFMA.FTZ R50, R170, R45, R54 ;  /* 0x0000002daa327223 */ /* 0x000fe20000010036 */
[----:B------:R-:W-:Y:S01]  /*3fc0*/  LOP3.LUT P6, RZ, R125, 0xff, RZ, 0xc0, !PT ;  /* 0x000000ff7dff7812 */ /* 0x000fe200078cc0ff */
[-CC-:B------:R-:W-:Y:S01]  /*3fd0*/  FFMA.FTZ R217, R217, R99.reuse, R98.reuse ;  /* 0x00000063d9d97223 */ /* 0x180fe20000010062 */
[----:B------:R-:W-:Y:S01]  /*3fe0*/  LOP3.LUT P5, RZ, R153, 0xff, RZ, 0xc0, !PT ;  /* 0x000000ff99ff7812 */ /* 0x000fe200078ac0ff */
[----:B------:R-:W-:Y:S01]  /*3ff0*/  FMUL.FTZ R47, R85, UR6 ;  /* 0x00000006552f7c20 */ /* 0x000fe20008410000 */
[----:B------:R-:W-:Y:S01]  /*4000*/  FSEL R88, R46, RZ, P2 ;  /* 0x000000ff2e587208 */ /* 0x000fe20001000000 */
[----:B------:R-:W-:Y:S01]  /*4010*/  FFMA.FTZ R45, R0, R99, R98 ;  /* 0x00000063002d7223 */ /* 0x000fe20000010062 */
[----:B------:R-:W-:Y:S01]  /*4020*/  FSEL R51, R46, RZ, P3 ;  /* 0x000000ff2e337208 */ /* 0x000fe20001800000 */
[----:B------:R-:W-:Y:S01]  /*4030*/  FMUL.FTZ R0, R50, UR6 ;  /* 0x0000000632007c20 */ /* 0x000fe20008410000 */
[----:B------:R-:W-:Y:S01]  /*4040*/  LOP3.LUT P2, RZ, R125, 0xff00, RZ, 0xc0, !PT ;  /* 0x0000ff007dff7812 */ /* 0x000fe2000784c0ff */
[----:B------:R-:W-:Y:S01]  /*4050*/  FADD.FTZ R217, R212, -R217 ;  /* 0x800000d9d4d97221 */ /* 0x000fe20000010000 */
[----:B------:R-:W-:Y:S01]  /*4060*/  LOP3.LUT P3, RZ, R153, 0xff00, RZ, 0xc0, !PT ;  /* 0x0000ff0099ff7812 */ /* 0x000fe2000786c0ff */
[----:B------:R-:W-:Y:S01]  /*4070*/  FADD.FTZ R45, R216, -R45 ;  /* 0x8000002dd82d7221 */ /* 0x000fe20000010000 */
[----:B------:R-:W-:-:S02]  /*4080*/  FSEL R90, R44, RZ, P6 ;  /* 0x000000ff2c5a7208 */ /* 0x000fc40003000000 */
[----:B------:R-:W-:Y:S02]  /*4090*/  LOP3.LUT P6, RZ, R124, 0xff0000, RZ, 0xc0, !PT ;  /* 0x00ff00007cff7812 */ /* 0x000fe400078cc0ff */
[----:B------:R-:W-:Y:S01]  /*40a0*/  FSEL R46, R44, RZ, P5 ;  /* 0x000000ff2c2e7208 */ /* 0x000fe20002800000 */
[----:B------:R-:W-:Y:S01]  /*40b0*/  FFMA.FTZ R44, R219, R99, R98 ;  /* 0x00000063db2c7223 */ /* 0x000fe20000010062 */
[C---:B------:R-:W-:Y:S02]  /*40c0*/  FSEL R93, R47.reuse, RZ, P2 ;  /* 0x000000ff2f5d7208 */ /* 0x040fe40001000000 */
[----:B------:R-:W-:Y:S01]  /*40d0*/  FSEL R49, R47, RZ, P3 ;  /* 0x000000ff2f317208 */ /* 0x000fe20001800000 */
[----:B------:R-:W-:Y:S01]  /*40e0*/  FADD.FTZ R44, R215, -R44 ;  /* 0x8000002cd72c7221 */ /* 0x000fe20000010000 */
[----:B------:R-:W-:Y:S01]  /*40f0*/  F2FP.F16.F32.PACK_AB R47, R51, R48 ;  /* 0x00000030332f723e */ /* 0x000fe200000000ff */
[----:B------:R-:W-:Y:S01]  /*4100*/  FFMA.FTZ R51, R170, R217, R55 ;  /* 0x000000d9aa337223 */ /* 0x000fe20000010037 */
[----:B------:R-:W-:Y:S01]  /*4110*/  FSEL R89, R0, RZ, P6 ;  /* 0x000000ff00597208 */ /* 0x000fe20003000000 */
[----:B------:R-:W-:Y:S01]  /*4120*/  FFMA.FTZ R48, R170, R45, R52 ;  /* 0x0000002daa307223 */ /* 0x000fe20000010034 */
[----:B------:R-:W-:-:S02]  /*4130*/  LOP3.LUT P6, RZ, R152, 0xff0000, RZ, 0xc0, !PT ;  /* 0x00ff000098ff7812 */ /* 0x000fc400078cc0ff */
[----:B------:R-:W-:Y:S01]  /*4140*/  F2FP.F16.F32.PACK_AB R91, R88, R91 ;  /* 0x0000005b585b723e */ /* 0x000fe200000000ff */
[----:B------:R-:W-:Y:S01]  /*4150*/  FMUL.FTZ R88, R51, UR6 ;  /* 0x0000000633587c20 */ /* 0x000fe20008410000 */
[----:B------:R-:W-:Y:S01]  /*4160*/  F2FP.F16.F32.PACK_AB R46, R49, R46 ;  /* 0x0000002e312e723e */ /* 0x000fe200000000ff */
[----:B------:R-:W-:Y:S01]  /*4170*/  FFMA.FTZ R49, R170, R44, R53 ;  /* 0x0000002caa317223 */ /* 0x000fe20000010035 */
[----:B------:R-:W-:Y:S02]  /*4180*/  LOP3.LUT P5, RZ, R124, 0xff000000, RZ, 0xc0, !PT ;  /* 0xff0000007cff7812 */ /* 0x000fe400078ac0ff */
        /* <DEDUP_REMOVED lines=19> */
.L_x_2851:
        /* <DEDUP_REMOVED lines=18> */
[----:B------:R-:W-:Y:S01]  /*43e0*/  FFMA.FTZ R190, R190, R99, R98 ;  /* 0x00000063bebe7223 */ /* 0x000fe20000010062 */
[----:B------:R-:W-:Y:S01]  /*43f0*/  FADD.FTZ R193, R193, -R46 ;  /* 0x8000002ec1c17221 */ /* 0x000fe20000010000 */
[----:B------:R-:W-:Y:S01]  /*4400*/  FADD.FTZ R51, R189, -R44 ;  /* 0x8000002cbd337221 */ /* 0x000fe20000010000 */
[----:B------:R-:W-:Y:S01]  /*4410*/  LOP3.LUT P5, RZ, R123, 0xff0000, RZ, 0xc0, !PT ;  /* 0x00ff00007bff7812 */ /* 0x000fe200078ac0ff */
[----:B------:R-:W-:Y:S01]  /*4420*/  FADD.FTZ R49, R194, -R49 ;  /* 0x80000031c2317221 */ /* 0x000fe20000010000 */
[----:B------:R-:W-:Y:S01]  /*4430*/  FFMA.FTZ R86, R170, R193, R66 ;  /* 0x000000c1aa567223 */ /* 0x000fe20000010042 */
[----:B------:R-:W-:Y:S01]  /*4440*/  FADD.FTZ R191, R191, -R190 ;  /* 0x800000bebfbf7221 */ /* 0x000fe20000010000 */
[----:B------:R-:W-:Y:S01]  /*4450*/  FFMA.FTZ R47, R204, R99, R98 ;  /* 0x00000063cc2f7223 */ /* 0x000fe20000010062 */
[----:B------:R-:W-:Y:S01]  /*4460*/  LOP3.LUT P6, RZ, R155, 0xff0000, RZ, 0xc0, !PT ;  /* 0x00ff00009bff7812 */ /* 0x000fe200078cc0ff */
[----:B------:R-:W-:Y:S01]  /*4470*/  FMUL.FTZ R44, R86, UR6 ;  /* 0x00000006562c7c20 */ /* 0x000fe20008410000 */
[----:B------:R-:W-:Y:S01]  /*4480*/  FFMA.FTZ R87, R170, R49, R67 ;  /* 0x00000031aa577223 */ /* 0x000fe20000010043 */
[----:B------:R-:W-:Y:S01]  /*4490*/  ISETP.GE.U32.AND P3, PT, R122, RZ, PT ;  /* 0x000000ff7a00720c */ /* 0x000fe20003f66070 */
[----:B------:R-:W-:Y:S01]  /*44a0*/  FFMA.FTZ R84, R170, R191, R64 ;  /* 0x000000bfaa547223 */ /* 0x000fe20000010040 */
[----:B------:R-:W-:Y:S01]  /*44b0*/  FADD.FTZ R47, R192, -R47 ;  /* 0x8000002fc02f7221 */ /* 0x000fe20000010000 */
[----:B------:R-:W-:Y:S01]  /*44c0*/  FSEL R91, R44, RZ, P5 ;  /* 0x000000ff2c5b7208 */ /* 0x000fe20002800000 */
[--C-:B------:R-:W-:Y:S01]  /*44d0*/  FFMA.FTZ R45, R184, R99, R98.reuse ;  /* 0x00000063b82d7223 */ /* 0x100fe20000010062 */
        /* <DEDUP_REMOVED lines=23> */
[----:B------:R-:W-:Y:S01]  /*4650*/  FMUL.FTZ R44, R50, UR6 ;  /* 0x00000006322c7c20 */ /* 0x000fe20008410000 */
[----:B------:R-:W-:Y:S01]  /*4660*/  FSEL R95, R46, RZ, P5 ;  /* 0x000000ff2e5f7208 */ /* 0x000fe20002800000 */
[----:B------:R-:W-:Y:S01]  /*4670*/  FADD.FTZ R45, R186, -R45 ;  /* 0x8000002dba2d7221 */ /* 0x000fe20000010000 */
[----:B------:R-:W-:Y:S01]  /*4680*/  FSEL R97, R46, RZ, P6 ;  /* 0x000000ff2e617208 */ /* 0x000fe20003000000 */
[----:B------:R-:W-:Y:S01]  /*4690*/  FMUL.FTZ R46, R51, UR6 ;  /* 0x00000006332e7c20 */ /* 0x000fe20008410000 */
[----:B------:R-:W-:-:S02]  /*46a0*/  LOP3.LUT P3, RZ, R122, 0xff0000, RZ, 0xc0, !PT ;  /* 0x00ff00007aff7812 */ /* 0x000fc4000786c0ff */
[----:B------:R-:W-:Y:S02]  /*46b0*/  LOP3.LUT P5, RZ, R154, 0xff0000, RZ, 0xc0, !PT ;  /* 0x00ff00009aff7812 */ /* 0x000fe400078ac0ff */
[----:B------:R-:W-:Y:S02]  /*46c0*/  LOP3.LUT P6, RZ, R122, 0xff000000, RZ, 0xc0, !PT ;  /* 0xff0000007aff7812 */ /* 0x000fe400078cc0ff */
[C---:B------:R-:W-:Y:S02]  /*46d0*/  FSEL R89, R44.reuse, RZ, P3 ;  /* 0x000000ff2c597208 */ /* 0x040fe40001800000 */
[----:B------:R-:W-:Y:S01]  /*46e0*/  FSEL R92, R44, RZ, P5 ;  /* 0x000000ff2c5c7208 */ /* 0x000fe20002800000 */
[----:B------:R-:W-:Y:S01]  /*46f0*/  FMUL.FTZ R44, R49, UR6 ;  /* 0x00000006312c7c20 */ /* 0x000fe20008410000 */
[----:B------:R-:W-:Y:S02]  /*4700*/  FSEL R94, R46, RZ, P6 ;  /* 0x000000ff2e5e7208 */ /* 0x000fe40003000000 */
[----:B------:R-:W-:Y:S01]  /*4710*/  F2FP.F16.F32.PACK_AB R47, R47, R48 ;  /* 0x000000302f2f723e */ /* 0x000fe200000000ff */
[----:B------:R-:W-:Y:S01]  /*4720*/  FFMA.FTZ R48, R170, R45, R60 ;  /* 0x0000002daa307223 */ /* 0x000fe2000001003c */
[----:B------:R-:W-:-:S02]  /*4730*/  LOP3.LUT P6, RZ, R154, 0xff000000, RZ, 0xc0, !PT ;  /* 0xff0000009aff7812 */ /* 0x000fc400078cc0ff */
[----:B------:R-:W-:Y:S01]  /*4740*/  LOP3.LUT P3, RZ, R122, 0xff00, RZ, 0xc0, !PT ;  /* 0x0000ff007aff7812 */ /* 0x000fe2000786c0ff */
[----:B------:R-:W-:Y:S01]  /*4750*/  FMUL.FTZ R0, R48, UR6 ;  /* 0x0000000630007c20 */ /* 0x000fe20008410000 */
[----:B------:R-:W-:Y:S02]  /*4760*/  FSEL R45, R46, RZ, P6 ;  /* 0x000000ff2e2d7208 */ /* 0x000fe40003000000 */
[----:B------:R-:W-:Y:S02]  /*4770*/  LOP3.LUT P6, RZ, R154, 0xff00, RZ, 0xc0, !PT ;  /* 0x0000ff009aff7812 */ /* 0x000fe400078cc0ff */
[----:B------:R-:W-:Y:S02]  /*4780*/  FSEL R93, R44, RZ, P3 ;  /* 0x000000ff2c5d7208 */ /* 0x000fe40001800000 */
[----:B------:R-:W-:Y:S02]  /*4790*/  LOP3.LUT P5, RZ, R122, 0xff, RZ, 0xc0, !PT ;  /* 0x000000ff7aff7812 */ /* 0x000fe400078ac0ff */
[----:B------:R-:W-:-:S02]  /*47a0*/  LOP3.LUT P3, RZ, R154, 0xff, RZ, 0xc0, !PT ;  /* 0x000000ff9aff7812 */ /* 0x000fc4000786c0ff */
[----:B------:R-:W-:Y:S02]  /*47b0*/  F2FP.F16.F32.PACK_AB R90, R95, R90 ;  /* 0x0000005a5f5a723e */ /* 0x000fe400000000ff */
[----:B------:R-:W-:Y:S02]  /*47c0*/  F2FP.F16.F32.PACK_AB R46, R97, R88 ;  /* 0x00000058612e723e */ /* 0x000fe400000000ff */
        /* <DEDUP_REMOVED lines=9> */
.L_x_2858:
[-CC-:B0-----:R-:W-:Y:S01]  /*4860*/  FFMA.FTZ R44, R185, R99.reuse, R98.reuse ;  /* 0x00000063b92c7223 */ /* 0x181fe20000010062 */
[-CC-:B------:R-:W-:Y:S01]  /*4870*/  FFMA.FTZ R47, R202, R99.reuse, R98.reuse ;  /* 0x00000063ca2f7223 */ /* 0x180fe20000010062 */
[-C--:B------:R-:W-:Y:S01]  /*4880*/  FFMA.FTZ R190, R190, R99.reuse, R98 ;  /* 0x00000063bebe7223 */ /* 0x080fe20000010062 */
[----:B------:R-:W-:Y:S01]  /*4890*/  ISETP.GE.U32.AND P3, PT, R122, RZ, PT ;  /* 0x000000ff7a00720c */ /* 0x000fe20003f66070 */
[----:B------:R-:W-:Y:S01]  /*48a0*/  FADD.FTZ R189, R189, -R44 ;  /* 0x8000002cbdbd7221 */ /* 0x000fe20000010000 */
[-C--:B------:R-:W-:Y:S01]  /*48b0*/  FFMA.FTZ R44, R203, R99.reuse, R98 ;  /* 0x00000063cb2c7223 */ /* 0x080fe20000010062 */
[----:B------:R-:W-:Y:S01]  /*48c0*/  FADD.FTZ R194, R194, -R47 ;  /* 0x8000002fc2c27221 */ /* 0x000fe20000010000 */
[----:B------:R-:W-:Y:S01]  /*48d0*/  FADD.FTZ R191, R191, -R190 ;  /* 0x800000bebfbf7221 */ /* 0x000fe20000010000 */
[-C--:B------:R-:W-:Y:S01]  /*48e0*/  FFMA.FTZ R47, R204, R99.reuse, R98 ;  /* 0x00000063cc2f7223 */ /* 0x080fe20000010062 */
[----:B------:R-:W-:Y:S01]  /*48f0*/  FADD.FTZ R193, R193, -R44 ;  /* 0x8000002cc1c17221 */ /* 0x000fe20000010000 */
[----:B------:R-:W-:Y:S01]  /*4900*/  FFMA.FTZ R194, R170, R194, R67 ;  /* 0x000000c2aac27223 */ /* 0x000fe20000010043 */
[----:B------:R-:W-:Y:S01]  /*4910*/  FFMA.FTZ R45, R184, R99, R98 ;  /* 0x00000063b82d7223 */ /* 0x000fe20000010062 */
[----:B------:R-:W-:Y:S01]  /*4920*/  LOP3.LUT P5, RZ, R123, 0xff0000, RZ, 0xc0, !PT ;  /* 0x00ff00007bff7812 */ /* 0x000fe200078ac0ff */
[----:B------:R-:W-:Y:S01]  /*4930*/  FFMA.FTZ R193, R170, R193, R66 ;  /* 0x000000c1aac17223 */ /* 0x000fe20000010042 */
[----:B------:R-:W-:Y:S01]  /*4940*/  FMUL.FTZ R194, R194, UR6 ;  /* 0x00000006c2c27c20 */ /* 0x000fe20008410000 */
[----:B------:R-:W-:Y:S01]  /*4950*/  FFMA.FTZ R191, R170, R191, R64 ;  /* 0x000000bfaabf7223 */ /* 0x000fe20000010040 */
[----:B------:R-:W-:Y:S01]  /*4960*/  FADD.FTZ R47, R192, -R47 ;  /* 0x8000002fc02f7221 */ /* 0x000fe20000010000 */
[----:B------:R-:W-:Y:S01]  /*4970*/  FMUL.FTZ R193, R193, UR6 ;  /* 0x00000006c1c17c20 */ /* 0x000fe20008410000 */
[----:B------:R-:W-:Y:S01]  /*4980*/  ISETP.GE.U32.AND.EX P3, PT, R123, 0x1000000, PT, P3 ;  /* 0x010000007b00780c */ /* 0x000fe20003f66130 */
[----:B------:R-:W-:Y:S01]  /*4990*/  FADD.FTZ R45, R188, -R45 ;  /* 0x8000002dbc2d7221 */ /* 0x000fe20000010000 */
[----:B------:R-:W-:Y:S01]  /*49a0*/  FMUL.FTZ R191, R191, UR6 ;  /* 0x00000006bfbf7c20 */ /* 0x000fe20008410000 */
[----:B------:R-:W-:Y:S01]  /*49b0*/  LOP3.LUT P6, RZ, R155, 0xff0000, RZ, 0xc0, !PT ;  /* 0x00ff00009bff7812 */ /* 0x000fe200078cc0ff */
[----:B------:R-:W-:Y:S01]  /*49c0*/  FFMA.FTZ R47, R170, R47, R65 ;  /* 0x0000002faa2f7223 */ /* 0x000fe20000010041 */
[----:B------:R-:W-:Y:S01]  /*49d0*/  FSEL R91, R193, RZ, P5 ;  /* 0x000000ffc15b7208 */ /* 0x000fe20002800000 */
[----:B------:R-:W-:Y:S01]  /*49e0*/  FFMA.FTZ R0, R181, R99, R98 ;  /* 0x00000063b5007223 */ /* 0x000fe20000010062 */
[----:B------:R-:W-:Y:S01]  /*49f0*/  FSEL R88, R194, RZ, P3 ;  /* 0x000000ffc2587208 */ /* 0x000fe20001800000 */
        /* <DEDUP_REMOVED lines=8> */
[----:B------:R-:W-:Y:S01]  /*4a80*/  FMUL.FTZ R44, R45, UR6 ;  /* 0x000000062d2c7c20 */ /* 0x000fe20008410000 */
[C---:B------:R-:W-:Y:S01]  /*4a90*/  ISETP.GE.U32.AND.EX P3, PT, R155.reuse, 0x1000000, PT, P3 ;  /* 0x010000009b00780c */ /* 0x040fe20003f66130 */
[----:B------:R-:W-:Y:S01]  /*4aa0*/  FFMA.FTZ R45, R180, R99, R98 ;  /* 0x00000063b42d7223 */ /* 0x000fe20000010062 */
[----:B------:R-:W-:Y:S01]  /*4ab0*/  LOP3.LUT P6, RZ, R155, 0xff, RZ, 0xc0, !PT ;  /* 0x000000ff9bff7812 */ /* 0x000fe200078cc0ff */
[----:B------:R-:W-:Y:S01]  /*4ac0*/  FMUL.FTZ R189, R189, UR6 ;  /* 0x00000006bdbd7c20 */ /* 0x000fe20008410000 */
[----:B------:R-:W-:Y:S01]  /*4ad0*/  LOP3.LUT P5, RZ, R155, 0xff00, RZ, 0xc0, !PT ;  /* 0x0000ff009bff7812 */ /* 0x000fe200078ac0ff */
[----:B------:R-:W-:Y:S01]  /*4ae0*/  FFMA.FTZ R0, R170, R0, R61 ;  /* 0x00000000aa007223 */ /* 0x000fe2000001003d */
[----:B------:R-:W-:Y:S01]  /*4af0*/  FSEL R194, R194, RZ, P3 ;  /* 0x000000ffc2c27208 */ /* 0x000fe20001800000 */
[----:B------:R-:W-:Y:S01]  /*4b00*/  FADD.FTZ R45, R186, -R45 ;  /* 0x8000002dba2d7221 */ /* 0x000fe20000010000 */
[----:B------:R-:W-:Y:S01]  /*4b10*/  FSEL R46, R191, RZ, P6 ;  /* 0x000000ffbf2e7208 */ /* 0x000fe20003000000 */
[----:B------:R-:W-:Y:S01]  /*4b20*/  FMUL.FTZ R0, R0, UR6 ;  /* 0x0000000600007c20 */ /* 0x000fe20008410000 */
[----:B------:R-:W-:Y:S01]  /*4b30*/  FSEL R97, R47, RZ, P5 ;  /* 0x000000ff2f617208 */ /* 0x000fe20002800000 */
[----:B------:R-:W-:Y:S01]  /*4b40*/  FFMA.FTZ R45, R170, R45, R60 ;  /* 0x0000002daa2d7223 */ /* 0x000fe2000001003c */
[----:B------:R-:W-:-:S02]  /*4b50*/  LOP3.LUT P3, RZ, R123, 0xff00, RZ, 0xc0, !PT ;  /* 0x0000ff007bff7812 */ /* 0x000fc4000786c0ff */
[C---:B------:R-:W-:Y:S01]  /*4b60*/  LOP3.LUT P6, RZ, R122.reuse, 0xff0000, RZ, 0xc0, !PT ;  /* 0x00ff00007aff7812 */ /* 0x040fe200078cc0ff */
[----:B------:R-:W-:Y:S01]  /*4b70*/  FMUL.FTZ R45, R45, UR6 ;  /* 0x000000062d2d7c20 */ /* 0x000fe20008410000 */
[----:B------:R-:W-:Y:S02]  /*4b80*/  LOP3.LUT P5, RZ, R122, 0xff000000, RZ, 0xc0, !PT ;  /* 0xff0000007aff7812 */ /* 0x000fe400078ac0ff */
[----:B------:R-:W-:Y:S02]  /*4b90*/  FSEL R95, R47, RZ, P3 ;  /* 0x000000ff2f5f7208 */ /* 0x000fe40001800000 */
[----:B------:R-:W-:Y:S02]  /*4ba0*/  FSEL R89, R44, RZ, P6 ;  /* 0x000000ff2c597208 */ /* 0x000fe40003000000 */
[----:B------:R-:W-:Y:S02]  /*4bb0*/  FSEL R94, R189, RZ, P5 ;  /* 0x000000ffbd5e7208 */ /* 0x000fe40002800000 */
[----:B------:R-:W-:-:S02]  /*4bc0*/  LOP3.LUT P3, RZ, R154, 0xff0000, RZ, 0xc0, !PT ;  /* 0x00ff00009aff7812 */ /* 0x000fc4000786c0ff */
[----:B------:R-:W-:Y:S02]  /*4bd0*/  LOP3.LUT P6, RZ, R122, 0xff00, RZ, 0xc0, !PT ;  /* 0x0000ff007aff7812 */ /* 0x000fe400078cc0ff */
[----:B------:R-:W-:Y:S02]  /*4be0*/  LOP3.LUT P5, RZ, R154, 0xff000000, RZ, 0xc0, !PT ;  /* 0xff0000009aff7812 */ /* 0x000fe400078ac0ff */
[----:B------:R-:W-:Y:S02]  /*4bf0*/  FSEL R92, R44, RZ, P3 ;  /* 0x000000ff2c5c7208 */ /* 0x000fe40001800000 */
[----:B------:R-:W-:Y:S02]  /*4c00*/  FSEL R189, R189, RZ, P5 ;  /* 0x000000ffbdbd7208 */ /* 0x000fe40002800000 */
[----:B------:R-:W-:Y:S02]  /*4c10*/  FSEL R93, R0, RZ, P6 ;  /* 0x000000ff005d7208 */ /* 0x000fe40003000000 */
[----:B------:R-:W-:-:S02]  /*4c20*/  LOP3.LUT P3, RZ, R122, 0xff, RZ, 0xc0, !PT ;  /* 0x000000ff7aff7812 */ /* 0x000fc4000786c0ff */
[C---:B------:R-:W-:Y:S02]  /*4c30*/  LOP3.LUT P5, RZ, R154.reuse, 0xff00, RZ, 0xc0, !PT ;  /* 0x0000ff009aff7812 */ /* 0x040fe400078ac0ff */
[----:B------:R-:W-:Y:S02]  /*4c40*/  LOP3.LUT P6, RZ, R154, 0xff, RZ, 0xc0, !PT ;  /* 0x000000ff9aff7812 */ /* 0x000fe400078cc0ff */
[----:B------:R-:W-:Y:S02]  /*4c50*/  F2FP.F16.F32.PACK_AB R91, R88, R91 ;  /* 0x0000005b585b723e */ /* 0x000fe400000000ff */
[----:B------:R-:W-:Y:S02]  /*4c60*/  F2FP.F16.F32.PACK_AB R90, R95, R90 ;  /* 0x0000005a5f5a723e */ /* 0x000fe400000000ff */
        /* <DEDUP_REMOVED lines=10> */
.L_x_2857:
[----:B------:R-:W-:Y:S05]  /*4d10*/  @!P2 BRA `(.L_x_2860) ;  /* 0x00000004002ca947 */ /* 0x000fea0003800000 */
[-CC-:B0-----:R-:W-:Y:S01]  /*4d20*/  FFMA.FTZ R44, R203, R99.reuse, R98.reuse ;  /* 0x00000063cb2c7223 */ /* 0x181fe20000010062 */
[-CC-:B------:R-:W-:Y:S01]  /*4d30*/  FFMA.FTZ R0, R181, R99.reuse, R98.reuse ;  /* 0x00000063b5007223 */ /* 0x180fe20000010062 */
[-CC-:B------:R-:W-:Y:S01]  /*4d40*/  FFMA.FTZ R49, R202, R99.reuse, R98.reuse ;  /* 0x00000063ca317223 */ /* 0x180fe20000010062 */
[-C--:B------:R-:W-:Y:S01]  /*4d50*/  FFMA.FTZ R190, R190, R99.reuse, R98 ;  /* 0x00000063bebe7223 */ /* 0x080fe20000010062 */
[----:B------:R-:W-:Y:S01]  /*4d60*/  FADD.FTZ R193, R193, -R44 ;  /* 0x8000002cc1c17221 */ /* 0x000fe20000010000 */
[----:B------:R-:W-:Y:S01]  /*4d70*/  FADD.FTZ R187, R187, -R0 ;  /* 0x80000000bbbb7221 */ /* 0x000fe20000010000 */
[----:B------:R-:W-:Y:S01]  /*4d80*/  FFMA.FTZ R0, R185, R99, R98 ;  /* 0x00000063b9007223 */ /* 0x000fe20000010062 */
[----:B------:R-:W-:Y:S01]  /*4d90*/  LOP3.LUT P5, RZ, R123, 0xff0000, RZ, 0xc0, !PT ;  /* 0x00ff00007bff7812 */ /* 0x000fe200078ac0ff */
[----:B------:R-:W-:Y:S01]  /*4da0*/  FMUL.FTZ R86, R170, R193 ;  /* 0x000000c1aa567220 */ /* 0x000fe20000410000 */
[----:B------:R-:W-:Y:S01]  /*4db0*/  FADD.FTZ R49, R194, -R49 ;  /* 0x80000031c2317221 */ /* 0x000fe20000010000 */
[----:B------:R-:W-:Y:S01]  /*4dc0*/  FADD.FTZ R51, R189, -R0 ;  /* 0x80000000bd337221 */ /* 0x000fe20000010000 */
[----:B------:R-:W-:Y:S01]  /*4dd0*/  FADD.FTZ R191, R191, -R190 ;  /* 0x800000bebfbf7221 */ /* 0x000fe20000010000 */
[----:B------:R-:W-:Y:S01]  /*4de0*/  FMUL.FTZ R0, R86, UR6 ;  /* 0x0000000656007c20 */ /* 0x000fe20008410000 */
[--C-:B------:R-:W-:Y:S01]  /*4df0*/  FFMA.FTZ R47, R204, R99, R98.reuse ;  /* 0x00000063cc2f7223 */ /* 0x100fe20000010062 */
[----:B------:R-:W-:Y:S01]  /*4e00*/  LOP3.LUT P6, RZ, R155, 0xff0000, RZ, 0xc0, !PT ;  /* 0x00ff00009bff7812 */ /* 0x000fe200078cc0ff */
[----:B------:R-:W-:Y:S01]  /*4e10*/  FMUL.FTZ R87, R170, R49 ;  /* 0x00000031aa577220 */ /* 0x000fe20000410000 */
[----:B------:R-:W-:Y:S01]  /*4e20*/  ISETP.GE.U32.AND P3, PT, R122, RZ, PT ;  /* 0x000000ff7a00720c */ /* 0x000fe20003f66070 */
[----:B------:R-:W-:Y:S01]  /*4e30*/  FMUL.FTZ R84, R170, R191 ;  /* 0x000000bfaa547220 */ /* 0x000fe20000410000 */
[----:B------:R-:W-:Y:S01]  /*4e40*/  FSEL R91, R0, RZ, P5 ;  /* 0x000000ff005b7208 */ /* 0x000fe20002800000 */
[----:B------:R-:W-:Y:S01]  /*4e50*/  FADD.FTZ R85, R192, -R47 ;  /* 0x8000002fc0557221 */ /* 0x000fe20000010000 */
[----:B------:R-:W-:Y:S01]  /*4e60*/  ISETP.GE.U32.AND P5, PT, R154, RZ, PT ;  /* 0x000000ff9a00720c */ /* 0x000fe20003fa6070 */
[--C-:B------:R-:W-:Y:S01]  /*4e70*/  FFMA.FTZ R45, R184, R99, R98.reuse ;  /* 0x00000063b82d7223 */ /* 0x100fe20000010062 */
[----:B------:R-:W-:Y:S01]  /*4e80*/  FSEL R47, R0, RZ, P6 ;  /* 0x000000ff002f7208 */ /* 0x000fe20003000000 */
[----:B------:R-:W-:Y:S01]  /*4e90*/  FMUL.FTZ R44, R87, UR6 ;  /* 0x00000006572c7c20 */ /* 0x000fe20008410000 */
[----:B------:R-:W-:Y:S01]  /*4ea0*/  ISETP.GE.U32.AND.EX P3, PT, R123, 0x1000000, PT, P3 ;  /* 0x010000007b00780c */ /* 0x000fe20003f66130 */
[----:B------:R-:W-:Y:S01]  /*4eb0*/  FMUL.FTZ R0, R84, UR6 ;  /* 0x0000000654007c20 */ /* 0x000fe20008410000 */
[----:B------:R-:W-:Y:S01]  /*4ec0*/  ISETP.GE.U32.AND.EX P5, PT, R155, 0x1000000, PT, P5 ;  /* 0x010000009b00780c */ /* 0x000fe20003fa6150 */
[----:B------:R-:W-:Y:S01]  /*4ed0*/  FMUL.FTZ R85, R170, R85 ;  /* 0x00000055aa557220 */ /* 0x000fe20000410000 */
[----:B------:R-:W-:Y:S01]  /*4ee0*/  LOP3.LUT P6, RZ, R123, 0xff, RZ, 0xc0, !PT ;  /* 0x000000ff7bff7812 */ /* 0x000fe200078cc0ff */
[----:B------:R-:W-:Y:S01]  /*4ef0*/  FADD.FTZ R45, R188, -R45 ;  /* 0x8000002dbc2d7221 */ /* 0x000fe20000010000 */
        /* <DEDUP_REMOVED lines=9> */
[----:B------:R-:W-:Y:S01]  /*4f90*/  FMUL.FTZ R46, R51, UR6 ;  /* 0x00000006332e7c20 */ /* 0x000fe20008410000 */
[----:B------:R-:W-:Y:S01]  /*4fa0*/  FSEL R88, R0, RZ, P3 ;  /* 0x000000ff00587208 */ /* 0x000fe20001800000 */
[----:B------:R-:W-:Y:S01]  /*4fb0*/  FMUL.FTZ R0, R50, UR6 ;  /* 0x0000000632007c20 */ /* 0x000fe20008410000 */
[----:B------:R-:W-:Y:S01]  /*4fc0*/  FSEL R97, R44, RZ, P6 ;  /* 0x000000ff2c617208 */ /* 0x000fe20003000000 */
[----:B------:R-:W-:Y:S01]  /*4fd0*/  FADD.FTZ R93, R186, -R49 ;  /* 0x80000031ba5d7221 */ /* 0x000fe20000010000 */
[----:B------:R-:W-:Y:S01]  /*4fe0*/  LOP3.LUT P5, RZ, R123, 0xff00, RZ, 0xc0, !PT ;  /* 0x0000ff007bff7812 */ /* 0x000fe200078ac0ff */
[----:B------:R-:W-:Y:S01]  /*4ff0*/  FMUL.FTZ R49, R170, R187 ;  /* 0x000000bbaa317220 */ /* 0x000fe20000410000 */
[----:B------:R-:W-:-:S02]  /*5000*/  LOP3.LUT P6, RZ, R122, 0xff000000, RZ, 0xc0, !PT ;  /* 0xff0000007aff7812 */ /* 0x000fc400078cc0ff */
[----:B------:R-:W-:Y:S02]  /*5010*/  LOP3.LUT P3, RZ, R122, 0xff0000, RZ, 0xc0, !PT ;  /* 0x00ff00007aff7812 */ /* 0x000fe4000786c0ff */
[----:B------:R-:W-:Y:S01]  /*5020*/  FSEL R95, R44, RZ, P5 ;  /* 0x000000ff2c5f7208 */ /* 0x000fe20002800000 */
[----:B------:R-:W-:Y:S01]  /*5030*/  FMUL.FTZ R44, R49, UR6 ;  /* 0x00000006312c7c20 */ /* 0x000fe20008410000 */
[----:B------:R-:W-:Y:S02]  /*5040*/  FSEL R92, R46, RZ, P6 ;  /* 0x000000ff2e5c7208 */ /* 0x000fe40003000000 */
[----:B------:R-:W-:Y:S02]  /*5050*/  LOP3.LUT P5, RZ, R154, 0xff0000, RZ, 0xc0, !PT ;  /* 0x00ff00009aff7812 */ /* 0x000fe400078ac0ff */
[----:B------:R-:W-:Y:S02]  /*5060*/  FSEL R89, R0, RZ, P3 ;  /* 0x000000ff00597208 */ /* 0x000fe40001800000 */
[----:B------:R-:W-:Y:S01]  /*5070*/  F2FP.F16.F32.PACK_AB R47, R48, R47 ;  /* 0x0000002f302f723e */ /* 0x000fe200000000ff */
[----:B------:R-:W-:Y:S01]  /*5080*/  FMUL.FTZ R48, R170, R93 ;  /* 0x0000005daa307220 */ /* 0x000fe20000410000 */
[----:B------:R-:W-:-:S02]  /*5090*/  LOP3.LUT P6, RZ, R154, 0xff000000, RZ, 0xc0, !PT ;  /* 0xff0000009aff7812 */ /* 0x000fc400078cc0ff */
[----:B------:R-:W-:Y:S02]  /*50a0*/  LOP3.LUT P3, RZ, R122, 0xff00, RZ, 0xc0, !PT ;  /* 0x0000ff007aff7812 */ /* 0x000fe4000786c0ff */
[----:B------:R-:W-:Y:S02]  /*50b0*/  F2FP.F16.F32.PACK_AB R91, R94, R91 ;  /* 0x0000005b5e5b723e */ /* 0x000fe400000000ff */
[----:B------:R-:W-:Y:S01]  /*50c0*/  FSEL R45, R0, RZ, P5 ;  /* 0x000000ff002d7208 */ /* 0x000fe20002800000 */
[----:B------:R-:W-:Y:S01]  /*50d0*/  FMUL.FTZ R0, R48, UR6 ;  /* 0x0000000630007c20 */ /* 0x000fe20008410000 */
[----:B------:R-:W-:Y:S02]  /*50e0*/  FSEL R94, R46, RZ, P6 ;  /* 0x000000ff2e5e7208 */ /* 0x000fe40003000000 */
[----:B------:R-:W-:Y:S02]  /*50f0*/  LOP3.LUT P6, RZ, R154, 0xff00, RZ, 0xc0, !PT ;  /* 0x0000ff009aff7812 */ /* 0x000fe400078cc0ff */
[----:B------:R-:W-:-:S02]  /*5100*/  FSEL R93, R44, RZ, P3 ;  /* 0x000000ff2c5d7208 */ /* 0x000fc40001800000 */
[----:B------:R-:W-:Y:S02]  /*5110*/  LOP3.LUT P5, RZ, R122, 0xff, RZ, 0xc0, !PT ;  /* 0x000000ff7aff7812 */ /* 0x000fe400078ac0ff */
        /* <DEDUP_REMOVED lines=11> */
.L_x_2860:
[-CC-:B------:R-:W-:Y:S01]  /*51d0*/  FFMA.FTZ R0, R181, R99.reuse, R98.reuse ;  /* 0x00000063b5007223 */ /* 0x180fe20000010062 */
[-CC-:B0-----:R-:W-:Y:S01]  /*51e0*/  FFMA.FTZ R47, R202, R99.reuse, R98.reuse ;  /* 0x00000063ca2f7223 */ /* 0x181fe20000010062 */
[-C--:B------:R-:W-:Y:S01]  /*51f0*/  FFMA.FTZ R190, R190, R99.reuse, R98 ;  /* 0x00000063bebe7223 */ /* 0x080fe20000010062 */
[----:B------:R-:W-:Y:S01]  /*5200*/  ISETP.GE.U32.AND P3, PT, R122, RZ, PT ;  /* 0x000000ff7a00720c */ /* 0x000fe20003f66070 */
[----:B------:R-:W-:Y:S01]  /*5210*/  FADD.FTZ R187, R187, -R0 ;  /* 0x80000000bbbb7221 */ /* 0x000fe20000010000 */
[-C--:B------:R-:W-:Y:S01]  /*5220*/  FFMA.FTZ R0, R203, R99.reuse, R98 ;  /* 0x00000063cb007223 */ /* 0x080fe20000010062 */
[----:B------:R-:W-:Y:S01]  /*5230*/  FADD.FTZ R89, R194, -R47 ;  /* 0x8000002fc2597221 */ /* 0x000fe20000010000 */
[----:B------:R-:W-:Y:S01]  /*5240*/  FADD.FTZ R191, R191, -R190 ;  /* 0x800000bebfbf7221 */ /* 0x000fe20000010000 */
[----:B------:R-:W-:Y:S01]  /*5250*/  FFMA.FTZ R47, R204, R99, R98 ;  /* 0x00000063cc2f7223 */ /* 0x000fe20000010062 */
[----:B------:R-:W-:Y:S01]  /*5260*/  FADD.FTZ R193, R193, -R0 ;  /* 0x80000000c1c17221 */ /* 0x000fe20000010000 */
[----:B------:R-:W-:Y:S01]  /*5270*/  FMUL.FTZ R89, R170, R89 ;  /* 0x00000059aa597220 */ /* 0x000fe20000410000 */
[-CC-:B------:R-:W-:Y:S01]  /*5280*/  FFMA.FTZ R45, R184, R99.reuse, R98.reuse ;  /* 0x00000063b82d7223 */ /* 0x180fe20000010062 */
[----:B------:R-:W-:Y:S01]  /*5290*/  FFMA.FTZ R44, R185, R99, R98 ;  /* 0x00000063b92c7223 */ /* 0x000fe20000010062 */
[C---:B------:R-:W-:Y:S01]  /*52a0*/  FMUL.FTZ R193, R170.reuse, R193 ;  /* 0x000000c1aac17220 */ /* 0x040fe20000410000 */
[----:B------:R-:W-:Y:S01]  /*52b0*/  FMUL.FTZ R89, R89, UR6 ;  /* 0x0000000659597c20 */ /* 0x000fe20008410000 */
[----:B------:R-:W-:Y:S01]  /*52c0*/  LOP3.LUT P5, RZ, R123, 0xff0000, RZ, 0xc0, !PT ;  /* 0x00ff00007bff7812 */ /* 0x000fe200078ac0ff */
[----:B------:R-:W-:Y:S01]  /*52d0*/  FMUL.FTZ R191, R170, R191 ;  /* 0x000000bfaabf7220 */ /* 0x000fe20000410000 */
[----:B------:R-:W-:Y:S01]  /*52e0*/  FMUL.FTZ R193, R193, UR6 ;  /* 0x00000006c1c17c20 */ /* 0x000fe20008410000 */
[----:B------:R-:W-:Y:S01]  /*52f0*/  FADD.FTZ R47, R192, -R47 ;  /* 0x8000002fc02f7221 */ /* 0x000fe20000010000 */
[----:B------:R-:W-:Y:S01]  /*5300*/  ISETP.GE.U32.AND.EX P3, PT, R123, 0x1000000, PT, P3 ;  /* 0x010000007b00780c */ /* 0x000fe20003f66130 */
[----:B------:R-:W-:Y:S01]  /*5310*/  FADD.FTZ R45, R188, -R45 ;  /* 0x8000002dbc2d7221 */ /* 0x000fe20000010000 */
        /* <DEDUP_REMOVED lines=9> */
[----:B------:R-:W-:Y:S01]  /*53b0*/  ISETP.GE.U32.AND P3, PT, R154, RZ, PT ;  /* 0x000000ff9a00720c */ /* 0x000fe20003f66070 */
[----:B------:R-:W-:Y:S01]  /*53c0*/  FMUL.FTZ R189, R170, R189 ;  /* 0x000000bdaabd7220 */ /* 0x000fe20000410000 */
[----:B------:R-:W-:Y:S01]  /*53d0*/  FSEL R193, R193, RZ, P6 ;  /* 0x000000ffc1c17208 */ /* 0x000fe20003000000 */
[----:B------:R-:W-:Y:S01]  /*53e0*/  FMUL.FTZ R0, R45, UR6 ;  /* 0x000000062d007c20 */ /* 0x000fe20008410000 */
[----:B------:R-:W-:Y:S01]  /*53f0*/  FSEL R90, R191, RZ, P5 ;  /* 0x000000ffbf5a7208 */ /* 0x000fe20002800000 */
[----:B------:R-:W-:Y:S01]  /*5400*/  FFMA.FTZ R45, R180, R99, R98 ;  /* 0x00000063b42d7223 */ /* 0x000fe20000010062 */
[----:B------:R-:W-:Y:S01]  /*5410*/  ISETP.GE.U32.AND.EX P3, PT, R155, 0x1000000, PT, P3 ;  /* 0x010000009b00780c */ /* 0x000fe20003f66130 */
[----:B------:R-:W-:Y:S01]  /*5420*/  FMUL.FTZ R189, R189, UR6 ;  /* 0x00000006bdbd7c20 */ /* 0x000fe20008410000 */
[C---:B------:R-:W-:Y:S01]  /*5430*/  LOP3.LUT P6, RZ, R155.reuse, 0xff, RZ, 0xc0, !PT ;  /* 0x000000ff9bff7812 */ /* 0x040fe200078cc0ff */
[----:B------:R-:W-:Y:S01]  /*5440*/  FMUL.FTZ R187, R170, R187 ;  /* 0x000000bbaabb7220 */ /* 0x000fe20000410000 */
[----:B------:R-:W-:Y:S01]  /*5450*/  LOP3.LUT P5, RZ, R155, 0xff00, RZ, 0xc0, !PT ;  /* 0x0000ff009bff7812 */ /* 0x000fe200078ac0ff */
[----:B------:R-:W-:Y:S01]  /*5460*/  FADD.FTZ R45, R186, -R45 ;  /* 0x8000002dba2d7221 */ /* 0x000fe20000010000 */
[----:B------:R-:W-:Y:S01]  /*5470*/  FSEL R88, R89, RZ, P3 ;  /* 0x000000ff59587208 */ /* 0x000fe20001800000 */
[----:B------:R-:W-:Y:S01]  /*5480*/  FMUL.FTZ R187, R187, UR6 ;  /* 0x00000006bbbb7c20 */ /* 0x000fe20008410000 */
[----:B------:R-:W-:Y:S01]  /*5490*/  FSEL R46, R191, RZ, P6 ;  /* 0x000000ffbf2e7208 */ /* 0x000fe20003000000 */
[----:B------:R-:W-:Y:S01]  /*54a0*/  FMUL.FTZ R45, R170, R45 ;  /* 0x0000002daa2d7220 */ /* 0x000fe20000410000 */
[----:B------:R-:W-:-:S02]  /*54b0*/  FSEL R97, R47, RZ, P5 ;  /* 0x000000ff2f617208 */ /* 0x000fc40002800000 */
[----:B------:R-:W-:Y:S01]  /*54c0*/  LOP3.LUT P3, RZ, R123, 0xff00, RZ, 0xc0, !PT ;  /* 0x0000ff007bff7812 */ /* 0x000fe2000786c0ff */
[----:B------:R-:W-:Y:S01]  /*54d0*/  FMUL.FTZ R45, R45, UR6 ;  /* 0x000000062d2d7c20 */ /* 0x000fe20008410000 */
[C---:B------:R-:W-:Y:S02]  /*54e0*/  LOP3.LUT P6, RZ, R122.reuse, 0xff0000, RZ, 0xc0, !PT ;  /* 0x00ff00007aff7812 */ /* 0x040fe400078cc0ff */
[----:B------:R-:W-:Y:S02]  /*54f0*/  LOP3.LUT P5, RZ, R122, 0xff000000, RZ, 0xc0, !PT ;  /* 0xff0000007aff7812 */ /* 0x000fe400078ac0ff */
[----:B------:R-:W-:Y:S02]  /*5500*/  FSEL R95, R47, RZ, P3 ;  /* 0x000000ff2f5f7208 */ /* 0x000fe40001800000 */
[----:B------:R-:W-:Y:S02]  /*5510*/  FSEL R89, R0, RZ, P6 ;  /* 0x000000ff00597208 */ /* 0x000fe40003000000 */
[----:B------:R-:W-:-:S02]  /*5520*/  FSEL R92, R189, RZ, P5 ;  /* 0x000000ffbd5c7208 */ /* 0x000fc40002800000 */
[----:B------:R-:W-:Y:S02]  /*5530*/  LOP3.LUT P3, RZ, R154, 0xff0000, RZ, 0xc0, !PT ;  /* 0x00ff00009aff7812 */ /* 0x000fe4000786c0ff */
[----:B------:R-:W-:Y:S02]  /*5540*/  LOP3.LUT P6, RZ, R122, 0xff00, RZ, 0xc0, !PT ;  /* 0x0000ff007aff7812 */ /* 0x000fe400078cc0ff */
[----:B------:R-:W-:Y:S02]  /*5550*/  LOP3.LUT P5, RZ, R154, 0xff000000, RZ, 0xc0, !PT ;  /* 0xff0000009aff7812 */ /* 0x000fe400078ac0ff */
[----:B------:R-:W-:Y:S02]  /*5560*/  FSEL R0, R0, RZ, P3 ;  /* 0x000000ff00007208 */ /* 0x000fe40001800000 */
[----:B------:R-:W-:Y:S02]  /*5570*/  FSEL R189, R189, RZ, P5 ;  /* 0x000000ffbdbd7208 */ /* 0x000fe40002800000 */
[----:B------:R-:W-:-:S02]  /*5580*/  FSEL R93, R187, RZ, P6 ;  /* 0x000000ffbb5d7208 */ /* 0x000fc40003000000 */
[----:B------:R-:W-:Y:S02]  /*5590*/  LOP3.LUT P3, RZ, R122, 0xff, RZ, 0xc0, !PT ;  /* 0x000000ff7aff7812 */ /* 0x000fe4000786c0ff */
[C---:B------:R-:W-:Y:S02]  /*55a0*/  LOP3.LUT P5, RZ, R154.reuse, 0xff00, RZ, 0xc0, !PT ;  /* 0x0000ff009aff7812 */ /* 0x040fe400078ac0ff */
[----:B------:R-:W-:Y:S02]  /*55b0*/  LOP3.LUT P6, RZ, R154, 0xff, RZ, 0xc0, !PT ;  /* 0x000000ff9aff7812 */ /* 0x000fe400078cc0ff */
[----:B------:R-:W-:Y:S02]  /*55c0*/  F2FP.F16.F32.PACK_AB R47, R88, R193 ;  /* 0x000000c1582f723e */ /* 0x000fe400000000ff */
[----:B------:R-:W-:Y:S02]  /*55d0*/  F2FP.F16.F32.PACK_AB R91, R44, R91 ;  /* 0x0000005b2c5b723e */ /* 0x000fe400000000ff */
[----:B------:R-:W-:-:S02]  /*55e0*/  FSEL R187, R187, RZ, P5 ;  /* 0x000000ffbbbb7208 */ /* 0x000fc40002800000 */
        /* <DEDUP_REMOVED lines=9> */
.L_x_2856:
[----:B------:R-:W-:Y:S05]  /*5680*/  @!P1 BRA `(.L_x_2861) ;  /* 0x0000000400b49947 */ /* 0x000fea0003800000 */
[----:B------:R-:W-:Y:S05]  /*5690*/  @!P2 BRA `(.L_x_2862) ;  /* 0x0000000000d8a947 */ /* 0x000fea0003800000 */
        /* <DEDUP_REMOVED lines=8> */
[----:B------:R-:W-:Y:S01]  /*5720*/  FFMA.FTZ R49, R180, R99, R98 ;  /* 0x00000063b4317223 */ /* 0x000fe20000010062 */
[----:B------:R-:W-:Y:S01]  /*5730*/  FFMA.FTZ R87, R170, R87, R67 ;  /* 0x00000057aa577223 */ /* 0x000fe20000010043 */
[----:B------:R-:W-:Y:S01]  /*5740*/  ISETP.GE.U32.AND P3, PT, R122, RZ, PT ;  /* 0x000000ff7a00720c */ /* 0x000fe20003f66070 */
[----:B------:R-:W-:Y:S01]  /*5750*/  FADD.FTZ R193, R193, -R0 ;  /* 0x80000000c1c17221 */ /* 0x000fe20000010000 */
[----:B------:R-:W-:Y:S01]  /*5760*/  FADD.FTZ R49, R186, -R49 ;  /* 0x80000031ba317221 */ /* 0x000fe20000010000 */
[----:B------:R-:W-:Y:S01]  /*5770*/  FFMA.FTZ R190, R190, R99, R98 ;  /* 0x00000063bebe7223 */ /* 0x000fe20000010062 */
[----:B------:R-:W-:Y:S01]  /*5780*/  FMUL.FTZ R50, R87, UR6 ;  /* 0x0000000657327c20 */ /* 0x000fe20008410000 */
[----:B------:R-:W-:Y:S01]  /*5790*/  FADD.FTZ R90, R189, -R48 ;  /* 0x80000030bd5a7221 */ /* 0x000fe20000010000 */
[----:B------:R-:W-:Y:S01]  /*57a0*/  ISETP.GE.U32.AND.EX P3, PT, R123, 0x1000000, PT, P3 ;  /* 0x010000007b00780c */ /* 0x000fe20003f66130 */
[C---:B------:R-:W-:Y:S01]  /*57b0*/  FFMA.FTZ R86, R170.reuse, R193, R66 ;  /* 0x000000c1aa567223 */ /* 0x040fe20000010042 */
[----:B------:R-:W-:Y:S01]  /*57c0*/  FFMA.FTZ R48, R170, R49, R60 ;  /* 0x00000031aa307223 */ /* 0x000fe2000001003c */
[----:B------:R-:W-:Y:S01]  /*57d0*/  FADD.FTZ R191, R191, -R190 ;  /* 0x800000bebfbf7221 */ /* 0x000fe20000010000 */
[----:B------:R-:W-:Y:S01]  /*57e0*/  FFMA.FTZ R85, R204, R99, R98 ;  /* 0x00000063cc557223 */ /* 0x000fe20000010062 */
[----:B------:R-:W-:Y:S01]  /*57f0*/  FSEL R97, R50, RZ, P3 ;  /* 0x000000ff32617208 */ /* 0x000fe20001800000 */
[----:B------:R-:W-:Y:S01]  /*5800*/  FMUL.FTZ R49, R86, UR6 ;  /* 0x0000000656317c20 */ /* 0x000fe20008410000 */
[----:B------:R-:W-:Y:S01]  /*5810*/  FMUL.FTZ R0, R48, UR6 ;  /* 0x0000000630007c20 */ /* 0x000fe20008410000 */
[----:B------:R-:W-:Y:S01]  /*5820*/  FFMA.FTZ R50, R170, R51, R62 ;  /* 0x00000033aa327223 */ /* 0x000fe2000001003e */
[----:B------:R-:W-:Y:S01]  /*5830*/  FADD.FTZ R192, R192, -R85 ;  /* 0x80000055c0c07221 */ /* 0x000fe20000010000 */
[----:B------:R-:W-:Y:S01]  /*5840*/  LOP3.LUT P5, RZ, R123, 0xff0000, RZ, 0xc0, !PT ;  /* 0x00ff00007bff7812 */ /* 0x000fe200078ac0ff */
[----:B------:R-:W-:Y:S01]  /*5850*/  FFMA.FTZ R84, R170, R191, R64 ;  /* 0x000000bfaa547223 */ /* 0x000fe20000010040 */
[----:B------:R-:W-:Y:S01]  /*5860*/  LOP3.LUT P6, RZ, R122, 0xff, RZ, 0xc0, !PT ;  /* 0x000000ff7aff7812 */ /* 0x000fe200078cc0ff */
[----:B------:R-:W-:Y:S01]  /*5870*/  FMUL.FTZ R89, R50, UR6 ;  /* 0x0000000632597c20 */ /* 0x000fe20008410000 */
        /* <DEDUP_REMOVED lines=19> */
[----:B------:R-:W-:-:S02]  /*59b0*/  F2FP.F16.F32.PACK_AB R91, R97, R96 ;  /* 0x00000060615b723e */ /* 0x000fc400000000ff */
[----:B------:R-:W-:Y:S02]  /*59c0*/  F2FP.F16.F32.PACK_AB R90, R95, R94 ;  /* 0x0000005e5f5a723e */ /* 0x000fe400000000ff */
[----:B------:R-:W-:Y:S02]  /*59d0*/  F2FP.F16.F32.PACK_AB R89, R92, R89 ;  /* 0x000000595c59723e */ /* 0x000fe400000000ff */
[----:B------:R-:W-:Y:S01]  /*59e0*/  F2FP.F16.F32.PACK_AB R88, R93, R0 ;  /* 0x000000005d58723e */ /* 0x000fe200000000ff */
[----:B------:R-:W-:Y:S06]  /*59f0*/  BRA `(.L_x_2859) ;  /* 0x0000000800887947 */ /* 0x000fec0003800000 */
.L_x_2862:
[-CC-:B0-----:R-:W-:Y:S01]  /*5a00*/  FFMA.FTZ R95, R202, R99.reuse, R98.reuse ;  /* 0x00000063ca5f7223 */ /* 0x181fe20000010062 */
        /* <DEDUP_REMOVED lines=9> */
[-CC-:B------:R-:W-:Y:S01]  /*5aa0*/  FFMA.FTZ R88, R185, R99.reuse, R98.reuse ;  /* 0x00000063b9587223 */ /* 0x180fe20000010062 */
[----:B------:R-:W-:Y:S01]  /*5ab0*/  FADD.FTZ R91, R188, -R89 ;  /* 0x80000059bc5b7221 */ /* 0x000fe20000010000 */
[----:B------:R-:W-:Y:S01]  /*5ac0*/  FADD.FTZ R93, R192, -R93 ;  /* 0x8000005dc05d7221 */ /* 0x000fe20000010000 */
[----:B------:R-:W-:Y:S01]  /*5ad0*/  ISETP.GE.U32.AND P3, PT, R122, RZ, PT ;  /* 0x000000ff7a00720c */ /* 0x000fe20003f66070 */
[-CC-:B------:R-:W-:Y:S01]  /*5ae0*/  FFMA.FTZ R0, R181, R99.reuse, R98.reuse ;  /* 0x00000063b5007223 */ /* 0x180fe20000010062 */
[----:B------:R-:W-:Y:S01]  /*5af0*/  FFMA.FTZ R89, R180, R99, R98 ;  /* 0x00000063b4597223 */ /* 0x000fe20000010062 */
[C---:B------:R-:W-:Y:S01]  /*5b00*/  FFMA.FTZ R191, R170.reuse, R191, R64 ;  /* 0x000000bfaabf7223 */ /* 0x040fe20000010040 */
[----:B------:R-:W-:Y:S01]  /*5b10*/  FMUL.FTZ R95, R95, UR6 ;  /* 0x000000065f5f7c20 */ /* 0x000fe20008410000 */
[----:B------:R-:W-:Y:S01]  /*5b20*/  FMUL.FTZ R193, R193, UR6 ;  /* 0x00000006c1c17c20 */ /* 0x000fe20008410000 */
[----:B------:R-:W-:Y:S01]  /*5b30*/  FADD.FTZ R88, R189, -R88 ;  /* 0x80000058bd587221 */ /* 0x000fe20000010000 */
[C---:B------:R-:W-:Y:S01]  /*5b40*/  LOP3.LUT P5, RZ, R123.reuse, 0xff0000, RZ, 0xc0, !PT ;  /* 0x00ff00007bff7812 */ /* 0x040fe200078ac0ff */
[C---:B------:R-:W-:Y:S01]  /*5b50*/  FFMA.FTZ R93, R170.reuse, R93, R65 ;  /* 0x0000005daa5d7223 */ /* 0x040fe20000010041 */
[----:B------:R-:W-:Y:S01]  /*5b60*/  ISETP.GE.U32.AND.EX P3, PT, R123, 0x1000000, PT, P3 ;  /* 0x010000007b00780c */ /* 0x000fe20003f66130 */
[----:B------:R-:W-:Y:S01]  /*5b70*/  FFMA.FTZ R91, R170, R91, R62 ;  /* 0x0000005baa5b7223 */ /* 0x000fe2000001003e */
[----:B------:R-:W-:Y:S01]  /*5b80*/  FADD.FTZ R0, R187, -R0 ;  /* 0x80000000bb007221 */ /* 0x000fe20000010000 */
[----:B------:R-:W-:Y:S01]  /*5b90*/  FADD.FTZ R89, R186, -R89 ;  /* 0x80000059ba597221 */ /* 0x000fe20000010000 */
[----:B------:R-:W-:Y:S01]  /*5ba0*/  FMUL.FTZ R191, R191, UR6 ;  /* 0x00000006bfbf7c20 */ /* 0x000fe20008410000 */
[----:B------:R-:W-:Y:S01]  /*5bb0*/  LOP3.LUT P6, RZ, R123, 0xff, RZ, 0xc0, !PT ;  /* 0x000000ff7bff7812 */ /* 0x000fe200078cc0ff */
[----:B------:R-:W-:Y:S01]  /*5bc0*/  FMUL.FTZ R93, R93, UR6 ;  /* 0x000000065d5d7c20 */ /* 0x000fe20008410000 */
[----:B------:R-:W-:Y:S01]  /*5bd0*/  FSEL R94, R95, RZ, P3 ;  /* 0x000000ff5f5e7208 */ /* 0x000fe20001800000 */
[C---:B------:R-:W-:Y:S01]  /*5be0*/  FFMA.FTZ R88, R170.reuse, R88, R63 ;  /* 0x00000058aa587223 */ /* 0x040fe2000001003f */
        /* <DEDUP_REMOVED lines=23> */
.L_x_2861:
        /* <DEDUP_REMOVED lines=10> */
[----:B------:R-:W-:Y:S01]  /*5e00*/  FMUL.FTZ R87, R170, R87 ;  /* 0x00000057aa577220 */ /* 0x000fe20000410000 */
[----:B------:R-:W-:Y:S01]  /*5e10*/  ISETP.GE.U32.AND P3, PT, R122, RZ, PT ;  /* 0x000000ff7a00720c */ /* 0x000fe20003f66070 */
[----:B------:R-:W-:Y:S01]  /*5e20*/  FADD.FTZ R193, R193, -R0 ;  /* 0x80000000c1c17221 */ /* 0x000fe20000010000 */
[----:B------:R-:W-:Y:S01]  /*5e30*/  FADD.FTZ R49, R186, -R49 ;  /* 0x80000031ba317221 */ /* 0x000fe20000010000 */
[----:B------:R-:W-:Y:S01]  /*5e40*/  FFMA.FTZ R190, R190, R99, R98 ;  /* 0x00000063bebe7223 */ /* 0x000fe20000010062 */
[----:B------:R-:W-:Y:S01]  /*5e50*/  FMUL.FTZ R50, R87, UR6 ;  /* 0x0000000657327c20 */ /* 0x000fe20008410000 */
[----:B------:R-:W-:Y:S01]  /*5e60*/  FADD.FTZ R189, R189, -R48 ;  /* 0x80000030bdbd7221 */ /* 0x000fe20000010000 */
[----:B------:R-:W-:Y:S01]  /*5e70*/  ISETP.GE.U32.AND.EX P3, PT, R123, 0x1000000, PT, P3 ;  /* 0x010000007b00780c */ /* 0x000fe20003f66130 */
[C---:B------:R-:W-:Y:S01]  /*5e80*/  FMUL.FTZ R86, R170.reuse, R193 ;  /* 0x000000c1aa567220 */ /* 0x040fe20000410000 */
[----:B------:R-:W-:Y:S01]  /*5e90*/  FMUL.FTZ R48, R170, R49 ;  /* 0x00000031aa307220 */ /* 0x000fe20000410000 */
[----:B------:R-:W-:Y:S01]  /*5ea0*/  FADD.FTZ R191, R191, -R190 ;  /* 0x800000bebfbf7221 */ /* 0x000fe20000010000 */
[----:B------:R-:W-:Y:S01]  /*5eb0*/  FFMA.FTZ R85, R204, R99, R98 ;  /* 0x00000063cc557223 */ /* 0x000fe20000010062 */
[----:B------:R-:W-:Y:S01]  /*5ec0*/  FSEL R97, R50, RZ, P3 ;  /* 0x000000ff32617208 */ /* 0x000fe20001800000 */
[----:B------:R-:W-:Y:S01]  /*5ed0*/  FMUL.FTZ R49, R86, UR6 ;  /* 0x0000000656317c20 */ /* 0x000fe20008410000 */
[----:B------:R-:W-:Y:S01]  /*5ee0*/  FMUL.FTZ R0, R48, UR6 ;  /* 0x0000000630007c20 */ /* 0x000fe20008410000 */
[----:B------:R-:W-:Y:S01]  /*5ef0*/  FMUL.FTZ R50, R170, R51 ;  /* 0x00000033aa327220 */ /* 0x000fe20000410000 */
[----:B------:R-:W-:Y:S01]  /*5f00*/  FADD.FTZ R85, R192, -R85 ;  /* 0x80000055c0557221 */ /* 0x000fe20000010000 */
[----:B------:R-:W-:Y:S01]  /*5f10*/  LOP3.LUT P5, RZ, R123, 0xff0000, RZ, 0xc0, !PT ;  /* 0x00ff00007bff7812 */ /* 0x000fe200078ac0ff */
[----:B------:R-:W-:Y:S01]  /*5f20*/  FMUL.FTZ R84, R170, R191 ;  /* 0x000000bfaa547220 */ /* 0x000fe20000410000 */
[----:B------:R-:W-:Y:S01]  /*5f30*/  LOP3.LUT P6, RZ, R122, 0xff, RZ, 0xc0, !PT ;  /* 0x000000ff7aff7812 */ /* 0x000fe200078cc0ff */
[----:B------:R-:W-:Y:S01]  /*5f40*/  FMUL.FTZ R88, R50, UR6 ;  /* 0x0000000632587c20 */ /* 0x000fe20008410000 */
[----:B------:R-:W-:Y:S01]  /*5f50*/  LOP3.LUT P3, RZ, R122, 0xff0000, RZ, 0xc0, !PT ;  /* 0x00ff00007aff7812 */ /* 0x000fe2000786c0ff */
[----:B------:R-:W-:Y:S01]  /*5f60*/  FMUL.FTZ R85, R170, R85 ;  /* 0x00000055aa557220 */ /* 0x000fe20000410000 */
[----:B------:R-:W-:Y:S01]  /*5f70*/  FSEL R96, R49, RZ, P5 ;  /* 0x000000ff31607208 */ /* 0x000fe20002800000 */
[----:B------:R-:W-:Y:S01]  /*5f80*/  FMUL.FTZ R91, R84, UR6 ;  /* 0x00000006545b7c20 */ /* 0x000fe20008410000 */
[----:B------:R-:W-:Y:S01]  /*5f90*/  FSEL R0, R0, RZ, P6 ;  /* 0x000000ff00007208 */ /* 0x000fe20003000000 */
[C---:B------:R-:W-:Y:S01]  /*5fa0*/  FMUL.FTZ R49, R170.reuse, R187 ;  /* 0x000000bbaa317220 */ /* 0x040fe20000410000 */
        /* <DEDUP_REMOVED lines=18> */
.L_x_2863:
[-CC-:B------:R-:W-:Y:S01]  /*60d0*/  FFMA.FTZ R0, R181, R99.reuse, R98.reuse ;  /* 0x00000063b5007223 */ /* 0x180fe20000010062 */
[-CC-:B0-----:R-:W-:Y:S01]  /*60e0*/  FFMA.FTZ R95, R202, R99.reuse, R98.reuse ;  /* 0x00000063ca5f7223 */ /* 0x181fe20000010062 */
[-CC-:B------:R-:W-:Y:S01]  /*60f0*/  FFMA.FTZ R89, R184, R99.reuse, R98.reuse ;  /* 0x00000063b8597223 */ /* 0x180fe20000010062 */
[-C--:B------:R-:W-:Y:S01]  /*6100*/  FFMA.FTZ R190, R190, R99.reuse, R98 ;  /* 0x00000063bebe7223 */ /* 0x080fe20000010062 */
[----:B------:R-:W-:Y:S01]  /*6110*/  FADD.FTZ R187, R187, -R0 ;  /* 0x80000000bbbb7221 */ /* 0x000fe20000010000 */
[-CC-:B------:R-:W-:Y:S01]  /*6120*/  FFMA.FTZ R0, R203, R99.reuse, R98.reuse ;  /* 0x00000063cb007223 */ /* 0x180fe20000010062 */
[----:B------:R-:W-:Y:S01]  /*6130*/  FADD.FTZ R95, R194, -R95 ;  /* 0x8000005fc25f7221 */ /* 0x000fe20000010000 */
[----:B------:R-:W-:Y:S01]  /*6140*/  FFMA.FTZ R93, R204, R99, R98 ;  /* 0x00000063cc5d7223 */ /* 0x000fe20000010062 */
[----:B------:R-:W-:Y:S01]  /*6150*/  FADD.FTZ R91, R188, -R89 ;  /* 0x80000059bc5b7221 */ /* 0x000fe20000010000 */
[----:B------:R-:W-:Y:S01]  /*6160*/  FADD.FTZ R193, R193, -R0 ;  /* 0x80000000c1c17221 */ /* 0x000fe20000010000 */
[----:B------:R-:W-:Y:S01]  /*6170*/  FMUL.FTZ R95, R170, R95 ;  /* 0x0000005faa5f7220 */ /* 0x000fe20000410000 */
[----:B------:R-:W-:Y:S01]  /*6180*/  FADD.FTZ R191, R191, -R190 ;  /* 0x800000bebfbf7221 */ /* 0x000fe20000010000 */
[----:B------:R-:W-:Y:S01]  /*6190*/  FADD.FTZ R93, R192, -R93 ;  /* 0x8000005dc05d7221 */ /* 0x000fe20000010000 */
[----:B------:R-:W-:Y:S01]  /*61a0*/  FMUL.FTZ R193, R170, R193 ;  /* 0x000000c1aac17220 */ /* 0x000fe20000410000 */
[----:B------:R-:W-:Y:S01]  /*61b0*/  ISETP.GE.U32.AND P3, PT, R122, RZ, PT ;  /* 0x000000ff7a00720c */ /* 0x000fe20003f66070 */
        /* <DEDUP_REMOVED lines=34> */
[----:B------:R-:W-:Y:S02]  /*63e0*/  F2FP.F16.F32.PACK_AB R91, R92, R193 ;  /* 0x000000c15c5b723e */ /* 0x000fe400000000ff */
[----:B------:R-:W-:Y:S02]  /*63f0*/  F2FP.F16.F32.PACK_AB R90, R93, R90 ;  /* 0x0000005a5d5a723e */ /* 0x000fe400000000ff */
[----:B------:R-:W-:Y:S02]  /*6400*/  F2FP.F16.F32.PACK_AB R89, R189, R0 ;  /* 0x00000000bd59723e */ /* 0x000fe400000000ff */
[----:B------:R-:W-:-:S07]  /*6410*/  F2FP.F16.F32.PACK_AB R88, R187, R88 ;  /* 0x00000058bb58723e */ /* 0x000fce00000000ff */
.L_x_2859:
        /* <DEDUP_REMOVED lines=18> */
[----:B------:R-:W-:Y:S01]  /*6540*/  FFMA.FTZ R0, R177, R99, R98 ;  /* 0x00000063b1007223 */ /* 0x000fe20000010062 */
[----:B------:R-:W-:Y:S01]  /*6550*/  LOP3.LUT P5, RZ, R119, 0xff0000, RZ, 0xc0, !PT ;  /* 0x00ff000077ff7812 */ /* 0x000fe200078ac0ff */
[----:B------:R-:W-:Y:S01]  /*6560*/  FFMA.FTZ R86, R170, R135, R74 ;  /* 0x00000087aa567223 */ /* 0x000fe2000001004a */
[----:B------:R-:W-:Y:S01]  /*6570*/  FADD.FTZ R46, R173, -R46 ;  /* 0x8000002ead2e7221 */ /* 0x000fe20000010000 */
[----:B------:R-:W-:Y:S01]  /*6580*/  FADD.FTZ R47, R132, -R47 ;  /* 0x8000002f842f7221 */ /* 0x000fe20000010000 */
[----:B------:R-:W-:Y:S01]  /*6590*/  LOP3.LUT P6, RZ, R157, 0xff0000, RZ, 0xc0, !PT ;  /* 0x00ff00009dff7812 */ /* 0x000fe200078cc0ff */
[----:B------:R-:W-:Y:S01]  /*65a0*/  FMUL.FTZ R44, R86, UR6 ;  /* 0x00000006562c7c20 */ /* 0x000fe20008410000 */
[----:B------:R-:W-:Y:S01]  /*65b0*/  FADD.FTZ R0, R133, -R0 ;  /* 0x8000000085007221 */ /* 0x000fe20000010000 */
[----:B------:R-:W-:Y:S01]  /*65c0*/  FFMA.FTZ R87, R170, R46, R75 ;  /* 0x0000002eaa577223 */ /* 0x000fe2000001004b */
[----:B------:R-:W-:Y:S01]  /*65d0*/  ISETP.GE.U32.AND P3, PT, R118, RZ, PT ;  /* 0x000000ff7600720c */ /* 0x000fe20003f66070 */
[----:B------:R-:W-:Y:S01]  /*65e0*/  FFMA.FTZ R84, R170, R47, R72 ;  /* 0x0000002faa547223 */ /* 0x000fe20000010048 */
[----:B------:R-:W-:Y:S01]  /*65f0*/  FSEL R91, R44, RZ, P5 ;  /* 0x000000ff2c5b7208 */ /* 0x000fe20002800000 */
[-CC-:B------:R-:W-:Y:S01]  /*6600*/  FFMA.FTZ R45, R174, R99.reuse, R98.reuse ;  /* 0x00000063ae2d7223 */ /* 0x180fe20000010062 */
[----:B------:R-:W-:Y:S01]  /*6610*/  ISETP.GE.U32.AND P5, PT, R156, RZ, PT ;  /* 0x000000ff9c00720c */ /* 0x000fe20003fa6070 */
[----:B------:R-:W-:Y:S01]  /*6620*/  FFMA.FTZ R85, R170, R0, R73 ;  /* 0x00000000aa557223 */ /* 0x000fe20000010049 */
[----:B------:R-:W-:Y:S01]  /*6630*/  FSEL R48, R44, RZ, P6 ;  /* 0x000000ff2c307208 */ /* 0x000fe20003000000 */
[----:B------:R-:W-:Y:S01]  /*6640*/  FMUL.FTZ R44, R87, UR6 ;  /* 0x00000006572c7c20 */ /* 0x000fe20008410000 */
[----:B------:R-:W-:Y:S01]  /*6650*/  ISETP.GE.U32.AND.EX P3, PT, R119, 0x1000000, PT, P3 ;  /* 0x010000007700780c */ /* 0x000fe20003f66130 */
[----:B------:R-:W-:Y:S01]  /*6660*/  FMUL.FTZ R0, R84, UR6 ;  /* 0x0000000654007c20 */ /* 0x000fe20008410000 */
        /* <DEDUP_REMOVED lines=28> */
[----:B------:R-:W-:Y:S01]  /*6830*/  F2FP.F16.F32.PACK_AB R47, R47, R48 ;  /* 0x000000302f2f723e */ /* 0x000fe200000000ff */
        /* <DEDUP_REMOVED lines=10> */
[----:B------:R-:W-:Y:S02]  /*68e0*/  F2FP.F16.F32.PACK_AB R90, R95, R90 ;  /* 0x0000005a5f5a723e */ /* 0x000fe400000000ff */
[----:B------:R-:W-:Y:S02]  /*68f0*/  F2FP.F16.F32.PACK_AB R46, R97, R88 ;  /* 0x00000058612e723e */ /* 0x000fe400000000ff */
[----:B------:R-:W-:Y:S02]  /*6900*/  FSEL R95, R44, RZ, P6 ;  /* 0x000000ff2c5f7208 */ /* 0x000fe40003000000 */
[C---:B------:R-:W-:Y:S02]  /*6910*/  FSEL R44, R0.reuse, RZ, P3 ;  /* 0x000000ff002c7208 */ /* 0x040fe40001800000 */
[----:B------:R-:W-:-:S02]  /*6920*/  FSEL R88, R0, RZ, P5 ;  /* 0x000000ff00587208 */ /* 0x000fc40002800000 */
[----:B------:R-:W-:Y:S02]  /*6930*/  F2FP.F16.F32.PACK_AB R91, R96, R91 ;  /* 0x0000005b605b723e */ /* 0x000fe400000000ff */
[----:B------:R-:W-:Y:S02]  /*6940*/  F2FP.F16.F32.PACK_AB R45, R45, R92 ;  /* 0x0000005c2d2d723e */ /* 0x000fe400000000ff */
[----:B------:R-:W-:Y:S02]  /*6950*/  F2FP.F16.F32.PACK_AB R89, R94, R89 ;  /* 0x000000595e59723e */ /* 0x000fe400000000ff */
[----:B------:R-:W-:Y:S02]  /*6960*/  F2FP.F16.F32.PACK_AB R44, R95, R44 ;  /* 0x0000002c5f2c723e */ /* 0x000fe400000000ff */
[----:B------:R-:W-:Y:S01]  /*6970*/  F2FP.F16.F32.PACK_AB R88, R93, R88 ;  /* 0x000000585d58723e */ /* 0x000fe200000000ff */
[----:B------:R-:W-:Y:S06]  /*6980*/  BRA `(.L_x_2867) ;  /* 0x0000001800f07947 */ /* 0x000fec0003800000 */
.L_x_2866:
        /* <DEDUP_REMOVED lines=8> */
[C---:B------:R-:W-:Y:S01]  /*6a10*/  FFMA.FTZ R44, R170.reuse, R44, R75 ;  /* 0x0000002caa2c7223 */ /* 0x040fe2000001004b */
[----:B------:R-:W-:Y:S01]  /*6a20*/  FFMA.FTZ R135, R170, R135, R74 ;  /* 0x00000087aa877223 */ /* 0x000fe2000001004a */
[----:B------:R-:W-:Y:S01]  /*6a30*/  FADD.FTZ R131, R131, -R0 ;  /* 0x8000000083837221 */ /* 0x000fe20000010000 */
[----:B------:R-:W-:Y:S01]  /*6a40*/  FADD.FTZ R47, R132, -R47 ;  /* 0x8000002f842f7221 */ /* 0x000fe20000010000 */
[----:B------:R-:W-:Y:S01]  /*6a50*/  FMUL.FTZ R44, R44, UR6 ;  /* 0x000000062c2c7c20 */ /* 0x000fe20008410000 */
[-CC-:B------:R-:W-:Y:S01]  /*6a60*/  FFMA.FTZ R0, R177, R99.reuse, R98.reuse ;  /* 0x00000063b1007223 */ /* 0x180fe20000010062 */
[----:B------:R-:W-:Y:S01]  /*6a70*/  FFMA.FTZ R45, R174, R99, R98 ;  /* 0x00000063ae2d7223 */ /* 0x000fe20000010062 */
[----:B------:R-:W-:Y:S01]  /*6a80*/  FMUL.FTZ R135, R135, UR6 ;  /* 0x0000000687877c20 */ /* 0x000fe20008410000 */
[----:B------:R-:W-:Y:S01]  /*6a90*/  LOP3.LUT P5, RZ, R119, 0xff0000, RZ, 0xc0, !PT ;  /* 0x00ff000077ff7812 */ /* 0x000fe200078ac0ff */
[----:B------:R-:W-:Y:S01]  /*6aa0*/  FFMA.FTZ R47, R170, R47, R72 ;  /* 0x0000002faa2f7223 */ /* 0x000fe20000010048 */
[----:B------:R-:W-:Y:S01]  /*6ab0*/  FSEL R88, R44, RZ, P3 ;  /* 0x000000ff2c587208 */ /* 0x000fe20001800000 */
[----:B------:R-:W-:Y:S01]  /*6ac0*/  FADD.FTZ R0, R133, -R0 ;  /* 0x8000000085007221 */ /* 0x000fe20000010000 */
[----:B------:R-:W-:Y:S01]  /*6ad0*/  ISETP.GE.U32.AND P3, PT, R156, RZ, PT ;  /* 0x000000ff9c00720c */ /* 0x000fe20003f66070 */
[----:B------:R-:W-:Y:S01]  /*6ae0*/  FADD.FTZ R45, R130, -R45 ;  /* 0x8000002d822d7221 */ /* 0x000fe20000010000 */
[----:B------:R-:W-:Y:S01]  /*6af0*/  FSEL R91, R135, RZ, P5 ;  /* 0x000000ff875b7208 */ /* 0x000fe20002800000 */
[----:B------:R-:W-:Y:S01]  /*6b00*/  FMUL.FTZ R47, R47, UR6 ;  /* 0x000000062f2f7c20 */ /* 0x000fe20008410000 */
[C---:B------:R-:W-:Y:S01]  /*6b10*/  ISETP.GE.U32.AND.EX P3, PT, R157.reuse, 0x1000000, PT, P3 ;  /* 0x010000009d00780c */ /* 0x040fe20003f66130 */
[----:B------:R-:W-:Y:S01]  /*6b20*/  FFMA.FTZ R0, R170, R0, R73 ;  /* 0x00000000aa007223 */ /* 0x000fe20000010049 */
[----:B------:R-:W-:Y:S01]  /*6b30*/  LOP3.LUT P6, RZ, R157, 0xff0000, RZ, 0xc0, !PT ;  /* 0x00ff00009dff7812 */ /* 0x000fe200078cc0ff */
[----:B------:R-:W-:Y:S01]  /*6b40*/  FFMA.FTZ R172, R172, R99, R98 ;  /* 0x00000063acac7223 */ /* 0x000fe20000010062 */
[----:B------:R-:W-:Y:S01]  /*6b50*/  LOP3.LUT P5, RZ, R119, 0xff, RZ, 0xc0, !PT ;  /* 0x000000ff77ff7812 */ /* 0x000fe200078ac0ff */
[----:B------:R-:W-:Y:S01]  /*6b60*/  FFMA.FTZ R45, R170, R45, R70 ;  /* 0x0000002daa2d7223 */ /* 0x000fe20000010046 */
[----:B------:R-:W-:Y:S01]  /*6b70*/  FSEL R92, R44, RZ, P3 ;  /* 0x000000ff2c5c7208 */ /* 0x000fe20001800000 */
[----:B------:R-:W-:Y:S01]  /*6b80*/  FMUL.FTZ R44, R0, UR6 ;  /* 0x00000006002c7c20 */ /* 0x000fe20008410000 */
[----:B------:R-:W-:Y:S01]  /*6b90*/  FSEL R135, R135, RZ, P6 ;  /* 0x000000ff87877208 */ /* 0x000fe20003000000 */
[----:B------:R-:W-:Y:S01]  /*6ba0*/  FFMA.FTZ R131, R170, R131, R71 ;  /* 0x00000083aa837223 */ /* 0x000fe20000010047 */
[----:B------:R-:W-:Y:S01]  /*6bb0*/  FSEL R90, R47, RZ, P5 ;  /* 0x000000ff2f5a7208 */ /* 0x000fe20002800000 */
[----:B------:R-:W-:Y:S01]  /*6bc0*/  FADD.FTZ R172, R129, -R172 ;  /* 0x800000ac81ac7221 */ /* 0x000fe20000010000 */
[----:B------:R-:W-:Y:S01]  /*6bd0*/  LOP3.LUT P6, RZ, R157, 0xff, RZ, 0xc0, !PT ;  /* 0x000000ff9dff7812 */ /* 0x000fe200078cc0ff */
[----:B------:R-:W-:Y:S01]  /*6be0*/  FMUL.FTZ R0, R45, UR6 ;  /* 0x000000062d007c20 */ /* 0x000fe20008410000 */
[----:B------:R-:W-:Y:S01]  /*6bf0*/  LOP3.LUT P5, RZ, R157, 0xff00, RZ, 0xc0, !PT ;  /* 0x0000ff009dff7812 */ /* 0x000fe200078ac0ff */
        /* <DEDUP_REMOVED lines=11> */
[----:B------:R-:W-:-:S02]  /*6cb0*/  F2FP.F16.F32.PACK_AB R47, R92, R135 ;  /* 0x000000875c2f723e */ /* 0x000fc400000000ff */
        /* <DEDUP_REMOVED lines=24> */
.L_x_2865:
        /* <DEDUP_REMOVED lines=14> */
[----:B------:R-:W-:Y:S01]  /*6f20*/  LOP3.LUT P6, RZ, R157, 0xff0000, RZ, 0xc0, !PT ;  /* 0x00ff00009dff7812 */ /* 0x000fe200078cc0ff */
[----:B------:R-:W-:Y:S01]  /*6f30*/  FMUL.FTZ R87, R170, R87 ;  /* 0x00000057aa577220 */ /* 0x000fe20000410000 */
[----:B------:R-:W-:Y:S01]  /*6f40*/  ISETP.GE.U32.AND P3, PT, R118, RZ, PT ;  /* 0x000000ff7600720c */ /* 0x000fe20003f66070 */
[----:B------:R-:W-:Y:S01]  /*6f50*/  FMUL.FTZ R84, R170, R49 ;  /* 0x00000031aa547220 */ /* 0x000fe20000410000 */
[----:B------:R-:W-:Y:S01]  /*6f60*/  FSEL R91, R0, RZ, P5 ;  /* 0x000000ff005b7208 */ /* 0x000fe20002800000 */
[--C-:B------:R-:W-:Y:S01]  /*6f70*/  FFMA.FTZ R45, R174, R99, R98.reuse ;  /* 0x00000063ae2d7223 */ /* 0x100fe20000010062 */
[----:B------:R-:W-:Y:S01]  /*6f80*/  ISETP.GE.U32.AND P5, PT, R156, RZ, PT ;  /* 0x000000ff9c00720c */ /* 0x000fe20003fa6070 */
[----:B------:R-:W-:Y:S01]  /*6f90*/  FMUL.FTZ R44, R87, UR6 ;  /* 0x00000006572c7c20 */ /* 0x000fe20008410000 */
[----:B------:R-:W-:Y:S01]  /*6fa0*/  FSEL R47, R0, RZ, P6 ;  /* 0x000000ff002f7208 */ /* 0x000fe20003000000 */
[----:B------:R-:W-:Y:S01]  /*6fb0*/  FMUL.FTZ R0, R84, UR6 ;  /* 0x0000000654007c20 */ /* 0x000fe20008410000 */
[----:B------:R-:W-:Y:S01]  /*6fc0*/  ISETP.GE.U32.AND.EX P3, PT, R119, 0x1000000, PT, P3 ;  /* 0x010000007700780c */ /* 0x000fe20003f66130 */
[----:B------:R-:W-:Y:S01]  /*6fd0*/  FMUL.FTZ R85, R170, R85 ;  /* 0x00000055aa557220 */ /* 0x000fe20000410000 */
        /* <DEDUP_REMOVED lines=50> */
.L_x_2868:
        /* <DEDUP_REMOVED lines=8> */
[C---:B------:R-:W-:Y:S01]  /*7380*/  FMUL.FTZ R173, R170.reuse, R173 ;  /* 0x000000adaaad7220 */ /* 0x040fe20000410000 */
[----:B------:R-:W-:Y:S01]  /*7390*/  FMUL.FTZ R135, R170, R135 ;  /* 0x00000087aa877220 */ /* 0x000fe20000410000 */
[----:B------:R-:W-:Y:S01]  /*73a0*/  ISETP.GE.U32.AND.EX P3, PT, R119, 0x1000000, PT, P3 ;  /* 0x010000007700780c */ /* 0x000fe20003f66130 */
[----:B------:R-:W-:Y:S01]  /*73b0*/  FADD.FTZ R47, R132, -R47 ;  /* 0x8000002f842f7221 */ /* 0x000fe20000010000 */
[----:B------:R-:W-:Y:S01]  /*73c0*/  FMUL.FTZ R173, R173, UR6 ;  /* 0x00000006adad7c20 */ /* 0x000fe20008410000 */
[-CC-:B------:R-:W-:Y:S01]  /*73d0*/  FFMA.FTZ R0, R177, R99.reuse, R98.reuse ;  /* 0x00000063b1007223 */ /* 0x180fe20000010062 */
[----:B------:R-:W-:Y:S01]  /*73e0*/  FFMA.FTZ R45, R174, R99, R98 ;  /* 0x00000063ae2d7223 */ /* 0x000fe20000010062 */
[----:B------:R-:W-:Y:S01]  /*73f0*/  FMUL.FTZ R135, R135, UR6 ;  /* 0x0000000687877c20 */ /* 0x000fe20008410000 */
[----:B------:R-:W-:Y:S01]  /*7400*/  LOP3.LUT P5, RZ, R119, 0xff0000, RZ, 0xc0, !PT ;  /* 0x00ff000077ff7812 */ /* 0x000fe200078ac0ff */
[----:B------:R-:W-:Y:S01]  /*7410*/  FADD.FTZ R133, R133, -R0 ;  /* 0x8000000085857221 */ /* 0x000fe20000010000 */
[----:B------:R-:W-:Y:S01]  /*7420*/  FSEL R44, R173, RZ, P3 ;  /* 0x000000ffad2c7208 */ /* 0x000fe20001800000 */
[----:B------:R-:W-:Y:S01]  /*7430*/  FMUL.FTZ R47, R170, R47 ;  /* 0x0000002faa2f7220 */ /* 0x000fe20000410000 */
[----:B------:R-:W-:Y:S01]  /*7440*/  ISETP.GE.U32.AND P3, PT, R156, RZ, PT ;  /* 0x000000ff9c00720c */ /* 0x000fe20003f66070 */
[----:B------:R-:W-:Y:S01]  /*7450*/  FADD.FTZ R45, R130, -R45 ;  /* 0x8000002d822d7221 */ /* 0x000fe20000010000 */
[----:B------:R-:W-:Y:S01]  /*7460*/  FSEL R91, R135, RZ, P5 ;  /* 0x000000ff875b7208 */ /* 0x000fe20002800000 */
[----:B------:R-:W-:Y:S01]  /*7470*/  FMUL.FTZ R133, R170, R133 ;  /* 0x00000085aa857220 */ /* 0x000fe20000410000 */
[----:B------:R-:W-:Y:S01]  /*7480*/  ISETP.GE.U32.AND.EX P3, PT, R157, 0x1000000, PT, P3 ;  /* 0x010000009d00780c */ /* 0x000fe20003f66130 */
[----:B------:R-:W-:Y:S01]  /*7490*/  FMUL.FTZ R47, R47, UR6 ;  /* 0x000000062f2f7c20 */ /* 0x000fe20008410000 */
[----:B------:R-:W-:Y:S01]  /*74a0*/  LOP3.LUT P6, RZ, R157, 0xff0000, RZ, 0xc0, !PT ;  /* 0x00ff00009dff7812 */ /* 0x000fe200078cc0ff */
[----:B------:R-:W-:Y:S01]  /*74b0*/  FFMA.FTZ R172, R172, R99, R98 ;  /* 0x00000063acac7223 */ /* 0x000fe20000010062 */
[----:B------:R-:W-:Y:S01]  /*74c0*/  LOP3.LUT P5, RZ, R119, 0xff, RZ, 0xc0, !PT ;  /* 0x000000ff77ff7812 */ /* 0x000fe200078ac0ff */
[C---:B------:R-:W-:Y:S01]  /*74d0*/  FMUL.FTZ R45, R170.reuse, R45 ;  /* 0x0000002daa2d7220 */ /* 0x040fe20000410000 */
[----:B------:R-:W-:Y:S01]  /*74e0*/  FSEL R88, R173, RZ, P3 ;  /* 0x000000ffad587208 */ /* 0x000fe20001800000 */
[----:B------:R-:W-:Y:S01]  /*74f0*/  FMUL.FTZ R133, R133, UR6 ;  /* 0x0000000685857c20 */ /* 0x000fe20008410000 */
[----:B------:R-:W-:Y:S01]  /*7500*/  FSEL R135, R135, RZ, P6 ;  /* 0x000000ff87877208 */ /* 0x000fe20003000000 */
[----:B------:R-:W-:Y:S01]  /*7510*/  FMUL.FTZ R131, R170, R131 ;  /* 0x00000083aa837220 */ /* 0x000fe20000410000 */
[----:B------:R-:W-:Y:S01]  /*7520*/  LOP3.LUT P3, RZ, R119, 0xff00, RZ, 0xc0, !PT ;  /* 0x0000ff0077ff7812 */ /* 0x000fe2000786c0ff */
[----:B------:R-:W-:Y:S01]  /*7530*/  FADD.FTZ R129, R129, -R172 ;  /* 0x800000ac81817221 */ /* 0x000fe20000010000 */
[----:B------:R-:W-:Y:S01]  /*7540*/  FSEL R90, R47, RZ, P5 ;  /* 0x000000ff2f5a7208 */ /* 0x000fe20002800000 */
[----:B------:R-:W-:Y:S01]  /*7550*/  FMUL.FTZ R0, R45, UR6 ;  /* 0x000000062d007c20 */ /* 0x000fe20008410000 */
[C---:B------:R-:W-:Y:S01]  /*7560*/  LOP3.LUT P6, RZ, R157.reuse, 0xff, RZ, 0xc0, !PT ;  /* 0x000000ff9dff7812 */ /* 0x040fe200078cc0ff */
[----:B------:R-:W-:Y:S01]  /*7570*/  FFMA.FTZ R45, R134, R99, R98 ;  /* 0x00000063862d7223 */ /* 0x000fe20000010062 */
[----:B------:R-:W-:Y:S01]  /*7580*/  LOP3.LUT P5, RZ, R157, 0xff00, RZ, 0xc0, !PT ;  /* 0x0000ff009dff7812 */ /* 0x000fe200078ac0ff */
[----:B------:R-:W-:Y:S01]  /*7590*/  FMUL.FTZ R131, R131, UR6 ;  /* 0x0000000683837c20 */ /* 0x000fe20008410000 */
[----:B------:R-:W-:Y:S01]  /*75a0*/  FSEL R95, R133, RZ, P3 ;  /* 0x000000ff855f7208 */ /* 0x000fe20001800000 */
        /* <DEDUP_REMOVED lines=20> */
[----:B------:R-:W-:-:S02]  /*76f0*/  F2FP.F16.F32.PACK_AB R47, R88, R135 ;  /* 0x00000087582f723e */ /* 0x000fc400000000ff */
[----:B------:R-:W-:Y:S02]  /*7700*/  F2FP.F16.F32.PACK_AB R91, R44, R91 ;  /* 0x0000005b2c5b723e */ /* 0x000fe400000000ff */
[----:B------:R-:W-:Y:S02]  /*7710*/  FSEL R129, R129, RZ, P5 ;  /* 0x000000ff81817208 */ /* 0x000fe40002800000 */
[C---:B------:R-:W-:Y:S02]  /*7720*/  FSEL R44, R45.reuse, RZ, P6 ;  /* 0x000000ff2d2c7208 */ /* 0x040fe40003000000 */
[----:B------:R-:W-:Y:S02]  /*7730*/  FSEL R88, R45, RZ, P3 ;  /* 0x000000ff2d587208 */ /* 0x000fe40001800000 */
[----:B------:R-:W-:Y:S02]  /*7740*/  F2FP.F16.F32.PACK_AB R46, R133, R46 ;  /* 0x0000002e852e723e */ /* 0x000fe400000000ff */
[----:B------:R-:W-:-:S02]  /*7750*/  F2FP.F16.F32.PACK_AB R90, R95, R90 ;  /* 0x0000005a5f5a723e */ /* 0x000fc400000000ff */
[----:B------:R-:W-:Y:S02]  /*7760*/  F2FP.F16.F32.PACK_AB R45, R131, R0 ;  /* 0x00000000832d723e */ /* 0x000fe400000000ff */
[----:B------:R-:W-:Y:S02]  /*7770*/  F2FP.F16.F32.PACK_AB R89, R92, R89 ;  /* 0x000000595c59723e */ /* 0x000fe400000000ff */
[----:B------:R-:W-:Y:S02]  /*7780*/  F2FP.F16.F32.PACK_AB R44, R129, R44 ;  /* 0x0000002c812c723e */ /* 0x000fe400000000ff */
[----:B------:R-:W-:Y:S01]  /*7790*/  F2FP.F16.F32.PACK_AB R88, R93, R88 ;  /* 0x000000585d58723e */ /* 0x000fe200000000ff */
[----:B------:R-:W-:Y:S06]  /*77a0*/  BRA `(.L_x_2867) ;  /* 0x0000000c00687947 */ /* 0x000fec0003800000 */
.L_x_2864:
        /* <DEDUP_REMOVED lines=8> */
[-C--:B------:R-:W-:Y:S01]  /*7830*/  FFMA.FTZ R49, R134, R99.reuse, R98 ;  /* 0x0000006386317223 */ /* 0x080fe20000010062 */
[----:B------:R-:W-:Y:S01]  /*7840*/  ISETP.GE.U32.AND P3, PT, R118, RZ, PT ;  /* 0x000000ff7600720c */ /* 0x000fe20003f66070 */
[----:B------:R-:W-:Y:S01]  /*7850*/  FFMA.FTZ R87, R170, R48, R75 ;  /* 0x00000030aa577223 */ /* 0x000fe2000001004b */
[----:B------:R-:W-:Y:S01]  /*7860*/  FADD.FTZ R135, R135, -R178 ;  /* 0x800000b287877221 */ /* 0x000fe20000010000 */
[----:B------:R-:W-:Y:S01]  /*7870*/  FADD.FTZ R49, R128, -R49 ;  /* 0x8000003180317221 */ /* 0x000fe20000010000 */
[-C--:B------:R-:W-:Y:S01]  /*7880*/  FFMA.FTZ R85, R176, R99.reuse, R98 ;  /* 0x00000063b0557223 */ /* 0x080fe20000010062 */
[----:B------:R-:W-:Y:S01]  /*7890*/  FADD.FTZ R90, R131, -R0 ;  /* 0x80000000835a7221 */ /* 0x000fe20000010000 */
[----:B------:R-:W-:Y:S01]  /*78a0*/  FMUL.FTZ R50, R87, UR6 ;  /* 0x0000000657327c20 */ /* 0x000fe20008410000 */
[----:B------:R-:W-:Y:S01]  /*78b0*/  FFMA.FTZ R0, R177, R99, R98 ;  /* 0x00000063b1007223 */ /* 0x000fe20000010062 */
[----:B------:R-:W-:Y:S01]  /*78c0*/  ISETP.GE.U32.AND.EX P3, PT, R119, 0x1000000, PT, P3 ;  /* 0x010000007700780c */ /* 0x000fe20003f66130 */
[C---:B------:R-:W-:Y:S01]  /*78d0*/  FFMA.FTZ R86, R170.reuse, R135, R74 ;  /* 0x00000087aa567223 */ /* 0x040fe2000001004a */
[----:B------:R-:W-:Y:S01]  /*78e0*/  FFMA.FTZ R48, R170, R49, R68 ;  /* 0x00000031aa307223 */ /* 0x000fe20000010044 */
[----:B------:R-:W-:Y:S01]  /*78f0*/  FADD.FTZ R85, R132, -R85 ;  /* 0x8000005584557221 */ /* 0x000fe20000010000 */
[----:B------:R-:W-:Y:S01]  /*7900*/  FFMA.FTZ R172, R172, R99, R98 ;  /* 0x00000063acac7223 */ /* 0x000fe20000010062 */
[----:B------:R-:W-:Y:S01]  /*7910*/  FADD.FTZ R92, R133, -R0 ;  /* 0x80000000855c7221 */ /* 0x000fe20000010000 */
[----:B------:R-:W-:Y:S01]  /*7920*/  FSEL R97, R50, RZ, P3 ;  /* 0x000000ff32617208 */ /* 0x000fe20001800000 */
[----:B------:R-:W-:Y:S01]  /*7930*/  FMUL.FTZ R49, R86, UR6 ;  /* 0x0000000656317c20 */ /* 0x000fe20008410000 */
[----:B------:R-:W-:Y:S01]  /*7940*/  FMUL.FTZ R0, R48, UR6 ;  /* 0x0000000630007c20 */ /* 0x000fe20008410000 */
[C---:B------:R-:W-:Y:S01]  /*7950*/  FFMA.FTZ R50, R170.reuse, R51, R70 ;  /* 0x00000033aa327223 */ /* 0x040fe20000010046 */
[----:B------:R-:W-:Y:S01]  /*7960*/  LOP3.LUT P5, RZ, R119, 0xff0000, RZ, 0xc0, !PT ;  /* 0x00ff000077ff7812 */ /* 0x000fe200078ac0ff */
[----:B------:R-:W-:Y:S01]  /*7970*/  FFMA.FTZ R84, R170, R85, R72 ;  /* 0x00000055aa547223 */ /* 0x000fe20000010048 */
[----:B------:R-:W-:Y:S01]  /*7980*/  LOP3.LUT P6, RZ, R118, 0xff, RZ, 0xc0, !PT ;  /* 0x000000ff76ff7812 */ /* 0x000fe200078cc0ff */
[----:B------:R-:W-:Y:S01]  /*7990*/  FADD.FTZ R172, R129, -R172 ;  /* 0x800000ac81ac7221 */ /* 0x000fe20000010000 */
        /* <DEDUP_REMOVED lines=25> */
.L_x_2870:
        /* <DEDUP_REMOVED lines=8> */
[----:B------:R-:W-:Y:S01]  /*7bb0*/  FFMA.FTZ R90, R170, R90, R75 ;  /* 0x0000005aaa5a7223 */ /* 0x000fe2000001004b */
[----:B------:R-:W-:Y:S01]  /*7bc0*/  ISETP.GE.U32.AND P3, PT, R118, RZ, PT ;  /* 0x000000ff7600720c */ /* 0x000fe20003f66070 */
[----:B------:R-:W-:Y:S01]  /*7bd0*/  FADD.FTZ R93, R132, -R93 ;  /* 0x8000005d845d7221 */ /* 0x000fe20000010000 */
[----:B------:R-:W-:Y:S01]  /*7be0*/  FFMA.FTZ R135, R170, R135, R74 ;  /* 0x00000087aa877223 */ /* 0x000fe2000001004a */
[-CC-:B------:R-:W-:Y:S01]  /*7bf0*/  FFMA.FTZ R0, R175, R99.reuse, R98.reuse ;  /* 0x00000063af007223 */ /* 0x180fe20000010062 */
[----:B------:R-:W-:Y:S01]  /*7c00*/  FADD.FTZ R91, R130, -R89 ;  /* 0x80000059825b7221 */ /* 0x000fe20000010000 */
[-CC-:B------:R-:W-:Y:S01]  /*7c10*/  FFMA.FTZ R172, R172, R99.reuse, R98.reuse ;  /* 0x00000063acac7223 */ /* 0x180fe20000010062 */
[----:B------:R-:W-:Y:S01]  /*7c20*/  FFMA.FTZ R89, R134, R99, R98 ;  /* 0x0000006386597223 */ /* 0x000fe20000010062 */
[----:B------:R-:W-:Y:S01]  /*7c30*/  FMUL.FTZ R90, R90, UR6 ;  /* 0x000000065a5a7c20 */ /* 0x000fe20008410000 */
[----:B------:R-:W-:Y:S01]  /*7c40*/  ISETP.GE.U32.AND.EX P3, PT, R119, 0x1000000, PT, P3 ;  /* 0x010000007700780c */ /* 0x000fe20003f66130 */
[C---:B------:R-:W-:Y:S01]  /*7c50*/  FFMA.FTZ R88, R170.reuse, R88, R73 ;  /* 0x00000058aa587223 */ /* 0x040fe20000010049 */
[C---:B------:R-:W-:Y:S01]  /*7c60*/  FFMA.FTZ R93, R170.reuse, R93, R72 ;  /* 0x0000005daa5d7223 */ /* 0x040fe20000010048 */
[----:B------:R-:W-:Y:S01]  /*7c70*/  FMUL.FTZ R135, R135, UR6 ;  /* 0x0000000687877c20 */ /* 0x000fe20008410000 */
[----:B------:R-:W-:Y:S01]  /*7c80*/  FADD.FTZ R0, R131, -R0 ;  /* 0x8000000083007221 */ /* 0x000fe20000010000 */
[----:B------:R-:W-:Y:S01]  /*7c90*/  LOP3.LUT P5, RZ, R119, 0xff0000, RZ, 0xc0, !PT ;  /* 0x00ff000077ff7812 */ /* 0x000fe200078ac0ff */
[----:B------:R-:W-:Y:S01]  /*7ca0*/  FFMA.FTZ R91, R170, R91, R70 ;  /* 0x0000005baa5b7223 */ /* 0x000fe20000010046 */
[----:B------:R-:W-:Y:S01]  /*7cb0*/  FADD.FTZ R172, R129, -R172 ;  /* 0x800000ac81ac7221 */ /* 0x000fe20000010000 */
[----:B------:R-:W-:Y:S01]  /*7cc0*/  FADD.FTZ R89, R128, -R89 ;  /* 0x8000005980597221 */ /* 0x000fe20000010000 */
[----:B------:R-:W-:Y:S01]  /*7cd0*/  FSEL R92, R90, RZ, P3 ;  /* 0x000000ff5a5c7208 */ /* 0x000fe20001800000 */
[----:B------:R-:W-:Y:S01]  /*7ce0*/  FMUL.FTZ R88, R88, UR6 ;  /* 0x0000000658587c20 */ /* 0x000fe20008410000 */
        /* <DEDUP_REMOVED lines=26> */
.L_x_2869:
        /* <DEDUP_REMOVED lines=8> */
[----:B------:R-:W-:Y:S01]  /*7f10*/  ISETP.GE.U32.AND P3, PT, R118, RZ, PT ;  /* 0x000000ff7600720c */ /* 0x000fe20003f66070 */
[----:B------:R-:W-:Y:S01]  /*7f20*/  FMUL.FTZ R87, R170, R87 ;  /* 0x00000057aa577220 */ /* 0x000fe20000410000 */
[----:B------:R-:W-:Y:S01]  /*7f30*/  FADD.FTZ R135, R135, -R178 ;  /* 0x800000b287877221 */ /* 0x000fe20000010000 */
[----:B------:R-:W-:Y:S01]  /*7f40*/  FADD.FTZ R49, R128, -R49 ;  /* 0x8000003180317221 */ /* 0x000fe20000010000 */
[-C--:B------:R-:W-:Y:S01]  /*7f50*/  FFMA.FTZ R85, R176, R99.reuse, R98 ;  /* 0x00000063b0557223 */ /* 0x080fe20000010062 */
[----:B------:R-:W-:Y:S01]  /*7f60*/  FADD.FTZ R131, R131, -R0 ;  /* 0x8000000083837221 */ /* 0x000fe20000010000 */
[----:B------:R-:W-:Y:S01]  /*7f70*/  FMUL.FTZ R50, R87, UR6 ;  /* 0x0000000657327c20 */ /* 0x000fe20008410000 */
[--C-:B------:R-:W-:Y:S01]  /*7f80*/  FFMA.FTZ R0, R177, R99, R98.reuse ;  /* 0x00000063b1007223 */ /* 0x100fe20000010062 */
[----:B------:R-:W-:Y:S01]  /*7f90*/  ISETP.GE.U32.AND.EX P3, PT, R119, 0x1000000, PT, P3 ;  /* 0x010000007700780c */ /* 0x000fe20003f66130 */
[C---:B------:R-:W-:Y:S01]  /*7fa0*/  FMUL.FTZ R86, R170.reuse, R135 ;  /* 0x00000087aa567220 */ /* 0x040fe20000410000 */
[----:B------:R-:W-:Y:S01]  /*7fb0*/  FMUL.FTZ R48, R170, R49 ;  /* 0x00000031aa307220 */ /* 0x000fe20000410000 */
[----:B------:R-:W-:Y:S01]  /*7fc0*/  FADD.FTZ R85, R132, -R85 ;  /* 0x8000005584557221 */ /* 0x000fe20000010000 */
[----:B------:R-:W-:Y:S01]  /*7fd0*/  FFMA.FTZ R172, R172, R99, R98 ;  /* 0x00000063acac7223 */ /* 0x000fe20000010062 */
[----:B------:R-:W-:Y:S01]  /*7fe0*/  FADD.FTZ R133, R133, -R0 ;  /* 0x8000000085857221 */ /* 0x000fe20000010000 */
[----:B------:R-:W-:Y:S01]  /*7ff0*/  FSEL R97, R50, RZ, P3 ;  /* 0x000000ff32617208 */ /* 0x000fe20001800000 */
[----:B------:R-:W-:Y:S01]  /*8000*/  FMUL.FTZ R49, R86, UR6 ;  /* 0x0000000656317c20 */ /* 0x000fe20008410000 */
[----:B------:R-:W-:Y:S01]  /*8010*/  FMUL.FTZ R0, R48, UR6 ;  /* 0x0000000630007c20 */ /* 0x000fe20008410000 */
[C---:B------:R-:W-:Y:S01]  /*8020*/  FMUL.FTZ R50, R170.reuse, R51 ;  /* 0x00000033aa327220 */ /* 0x040fe20000410000 */
[----:B------:R-:W-:Y:S01]  /*8030*/  LOP3.LUT P5, RZ, R119, 0xff0000, RZ, 0xc0, !PT ;  /* 0x00ff000077ff7812 */ /* 0x000fe200078ac0ff */
[----:B------:R-:W-:Y:S01]  /*8040*/  FMUL.FTZ R84, R170, R85 ;  /* 0x00000055aa547220 */ /* 0x000fe20000410000 */
[----:B------:R-:W-:Y:S01]  /*8050*/  LOP3.LUT P6, RZ, R118, 0xff, RZ, 0xc0, !PT ;  /* 0x000000ff76ff7812 */ /* 0x000fe200078cc0ff */
[----:B------:R-:W-:Y:S01]  /*8060*/  FADD.FTZ R129, R129, -R172 ;  /* 0x800000ac81817221 */ /* 0x000fe20000010000 */
        /* <DEDUP_REMOVED lines=25> */
.L_x_2871:
        /* <DEDUP_REMOVED lines=13> */
[----:B------:R-:W-:Y:S01]  /*82d0*/  FADD.FTZ R133, R133, -R0 ;  /* 0x8000000085857221 */ /* 0x000fe20000010000 */
        /* <DEDUP_REMOVED lines=39> */
.L_x_2867:
        /* <DEDUP_REMOVED lines=19> */
[----:B------:R-:W-:Y:S01]  /*8680*/  LOP3.LUT P6, RZ, R117, 0xff0000, RZ, 0xc0, !PT ;  /* 0x00ff000075ff7812 */ /* 0x000fe200078cc0ff */
[----:B------:R-:W-:Y:S01]  /*8690*/  FFMA.FTZ R86, R170, R111, R82 ;  /* 0x0000006faa567223 */ /* 0x000fe20000010052 */
[----:B------:R-:W-:Y:S01]  /*86a0*/  LOP3.LUT P5, RZ, R159, 0xff0000, RZ, 0xc0, !PT ;  /* 0x00ff00009fff7812 */ /* 0x000fe200078ac0ff */
[----:B------:R-:W-:Y:S01]  /*86b0*/  FFMA.FTZ R45, R114, R99, R98 ;  /* 0x00000063722d7223 */ /* 0x000fe20000010062 */
[----:B------:R-:W-:Y:S01]  /*86c0*/  FADD.FTZ R44, R109, -R44 ;  /* 0x8000002c6d2c7221 */ /* 0x000fe20000010000 */
[----:B------:R-:W-:Y:S01]  /*86d0*/  FMUL.FTZ R46, R86, UR6 ;  /* 0x00000006562e7c20 */ /* 0x000fe20008410000 */
[----:B------:R-:W-:Y:S01]  /*86e0*/  FFMA.FTZ R87, R170, R87, R83 ;  /* 0x00000057aa577223 */ /* 0x000fe20000010053 */
        /* <DEDUP_REMOVED lines=34> */
[----:B------:R-:W-:Y:S01]  /*8910*/  F2FP.F16.F32.PACK_AB R47, R89, R88 ;  /* 0x00000058592f723e */ /* 0x000fe200000000ff */
        /* <DEDUP_REMOVED lines=8> */
[----:B------:R-:W-:Y:S02]  /*89a0*/  F2FP.F16.F32.PACK_AB R91, R92, R91 ;  /* 0x0000005b5c5b723e */ /* 0x000fe400000000ff */
        /* <DEDUP_REMOVED lines=15> */
[----:B------:R-:W-:Y:S01]  /*8aa0*/  F2FP.F16.F32.PACK_AB R88, R93, R88 ;  /* 0x000000585d58723e */ /* 0x000fe200000000ff */
[----:B------:R-:W-:Y:S06]  /*8ab0*/  BRA `(.L_x_2875) ;  /* 0x0000001800f07947 */ /* 0x000fec0003800000 */
.L_x_2874:
        /* <DEDUP_REMOVED lines=23> */
[----:B------:R-:W-:Y:S01]  /*8c30*/  ISETP.GE.U32.AND P1, PT, R158, RZ, PT ;  /* 0x000000ff9e00720c */ /* 0x000fe20003f26070 */
[----:B------:R-:W-:Y:S01]  /*8c40*/  FADD.FTZ R0, R107, -R0 ;  /* 0x800000006b007221 */ /* 0x000fe20000010000 */
[----:B------:R-:W-:Y:S01]  /*8c50*/  FSEL R90, R47, RZ, P5 ;  /* 0x000000ff2f5a7208 */ /* 0x000fe20002800000 */
[-C--:B------:R-:W-:Y:S01]  /*8c60*/  FFMA.FTZ R112, R112, R99.reuse, R98 ;  /* 0x0000006370707223 */ /* 0x080fe20000010062 */
[----:B------:R-:W-:Y:S01]  /*8c70*/  LOP3.LUT P5, RZ, R116, 0xff0000, RZ, 0xc0, !PT ;  /* 0x00ff000074ff7812 */ /* 0x000fe200078ac0ff */
[----:B------:R-:W-:Y:S01]  /*8c80*/  FADD.FTZ R44, R109, -R44 ;  /* 0x8000002c6d2c7221 */ /* 0x000fe20000010000 */
[----:B------:R-:W-:Y:S01]  /*8c90*/  FFMA.FTZ R99, R110, R99, R98 ;  /* 0x000000636e637223 */ /* 0x000fe20000010062 */
[----:B------:R-:W-:Y:S01]  /*8ca0*/  FSEL R91, R111, RZ, P3 ;  /* 0x000000ff6f5b7208 */ /* 0x000fe20001800000 */
[C---:B------:R-:W-:Y:S01]  /*8cb0*/  FFMA.FTZ R0, R170.reuse, R0, R79 ;  /* 0x00000000aa007223 */ /* 0x040fe2000001004f */
[C---:B------:R-:W-:Y:S01]  /*8cc0*/  ISETP.GE.U32.AND.EX P1, PT, R159.reuse, 0x1000000, PT, P1 ;  /* 0x010000009f00780c */ /* 0x040fe20003f26110 */
[----:B------:R-:W-:Y:S01]  /*8cd0*/  FFMA.FTZ R44, R170, R44, R81 ;  /* 0x0000002caa2c7223 */ /* 0x000fe20000010051 */
[----:B------:R-:W-:Y:S01]  /*8ce0*/  LOP3.LUT P6, RZ, R159, 0xff0000, RZ, 0xc0, !PT ;  /* 0x00ff00009fff7812 */ /* 0x000fe200078cc0ff */
[----:B------:R-:W-:Y:S01]  /*8cf0*/  FADD.FTZ R112, R105, -R112 ;  /* 0x8000007069707221 */ /* 0x000fe20000010000 */
[----:B------:R-:W-:Y:S01]  /*8d00*/  LOP3.LUT P3, RZ, R159, 0xff, RZ, 0xc0, !PT ;  /* 0x000000ff9fff7812 */ /* 0x000fe2000786c0ff */
[----:B------:R-:W-:Y:S01]  /*8d10*/  FADD.FTZ R99, R104, -R99 ;  /* 0x8000006368637221 */ /* 0x000fe20000010000 */
[----:B------:R-:W-:Y:S01]  /*8d20*/  FSEL R89, R45, RZ, P5 ;  /* 0x000000ff2d597208 */ /* 0x000fe20002800000 */
[----:B------:R-:W-:Y:S01]  /*8d30*/  FMUL.FTZ R0, R0, UR6 ;  /* 0x0000000600007c20 */ /* 0x000fe20008410000 */
        /* <DEDUP_REMOVED lines=25> */
[----:B------:R-:W-:Y:S02]  /*8ed0*/  F2FP.F16.F32.PACK_AB R90, R93, R90 ;  /* 0x0000005a5d5a723e */ /* 0x000fe400000000ff */
[C---:B------:R-:W-:Y:S02]  /*8ee0*/  FSEL R93, R112.reuse, RZ, P6 ;  /* 0x000000ff705d7208 */ /* 0x040fe40003000000 */
        /* <DEDUP_REMOVED lines=8> */
.L_x_2873:
[----:B------:R-:W-:Y:S05]  /*8f70*/  @!P2 BRA `(.L_x_2876) ;  /* 0x00000004002ca947 */ /* 0x000fea0003800000 */
[-CC-:B------:R-:W-:Y:S01]  /*8f80*/  FFMA.FTZ R126, R126, R99.reuse, R98.reuse ;  /* 0x000000637e7e7223 */ /* 0x180fe20000010062 */
[-CC-:B0-----:R-:W-:Y:S01]  /*8f90*/  FFMA.FTZ R45, R114, R99.reuse, R98.reuse ;  /* 0x00000063722d7223 */ /* 0x181fe20000010062 */
[-CC-:B------:R-:W-:Y:S01]  /*8fa0*/  FFMA.FTZ R47, R120, R99.reuse, R98.reuse ;  /* 0x00000063782f7223 */ /* 0x180fe20000010062 */
[-C--:B------:R-:W-:Y:S01]  /*8fb0*/  FFMA.FTZ R44, R127, R99.reuse, R98 ;  /* 0x000000637f2c7223 */ /* 0x080fe20000010062 */
[----:B------:R-:W-:Y:S01]  /*8fc0*/  FADD.FTZ R111, R111, -R126 ;  /* 0x8000007e6f6f7221 */ /* 0x000fe20000010000 */
[----:B------:R-:W-:Y:S01]  /*8fd0*/  FFMA.FTZ R0, R121, R99, R98 ;  /* 0x0000006379007223 */ /* 0x000fe20000010062 */
[----:B------:R-:W-:Y:S01]  /*8fe0*/  FADD.FTZ R49, R106, -R45 ;  /* 0x8000002d6a317221 */ /* 0x000fe20000010000 */
[----:B------:R-:W-:Y:S01]  /*8ff0*/  FADD.FTZ R45, R108, -R47 ;  /* 0x8000002f6c2d7221 */ /* 0x000fe20000010000 */
[----:B------:R-:W-:Y:S01]  /*9000*/  FMUL.FTZ R86, R170, R111 ;  /* 0x0000006faa567220 */ /* 0x000fe20000410000 */
[----:B------:R-:W-:Y:S01]  /*9010*/  FADD.FTZ R87, R113, -R44 ;  /* 0x8000002c71577221 */ /* 0x000fe20000010000 */
[----:B------:R-:W-:Y:S01]  /*9020*/  FADD.FTZ R85, R109, -R0 ;  /* 0x800000006d557221 */ /* 0x000fe20000010000 */
[----:B------:R-:W-:Y:S01]  /*9030*/  LOP3.LUT P6, RZ, R117, 0xff0000, RZ, 0xc0, !PT ;  /* 0x00ff000075ff7812 */ /* 0x000fe200078cc0ff */
[----:B------:R-:W-:Y:S01]  /*9040*/  FMUL.FTZ R0, R86, UR6 ;  /* 0x0000000656007c20 */ /* 0x000fe20008410000 */
[----:B------:R-:W-:Y:S01]  /*9050*/  LOP3.LUT P5, RZ, R159, 0xff0000, RZ, 0xc0, !PT ;  /* 0x00ff00009fff7812 */ /* 0x000fe200078ac0ff */
[C---:B------:R-:W-:Y:S01]  /*9060*/  FMUL.FTZ R87, R170.reuse, R87 ;  /* 0x00000057aa577220 */ /* 0x040fe20000410000 */
[----:B------:R-:W-:Y:S01]  /*9070*/  FMUL.FTZ R84, R170, R45 ;  /* 0x0000002daa547220 */ /* 0x000fe20000410000 */
[----:B------:R-:W-:Y:S01]  /*9080*/  ISETP.GE.U32.AND P1, PT, R116, RZ, PT ;  /* 0x000000ff7400720c */ /* 0x000fe20003f26070 */
[----:B------:R-:W-:Y:S01]  /*9090*/  FMUL.FTZ R85, R170, R85 ;  /* 0x00000055aa557220 */ /* 0x000fe20000410000 */
[----:B------:R-:W-:Y:S01]  /*90a0*/  ISETP.GE.U32.AND P3, PT, R158, RZ, PT ;  /* 0x000000ff9e00720c */ /* 0x000fe20003f66070 */
[----:B------:R-:W-:Y:S01]  /*90b0*/  FMUL.FTZ R44, R87, UR6 ;  /* 0x00000006572c7c20 */ /* 0x000fe20008410000 */
[----:B------:R-:W-:Y:S01]  /*90c0*/  FSEL R91, R0, RZ, P6 ;  /* 0x000000ff005b7208 */ /* 0x000fe20003000000 */
[----:B------:R-:W-:Y:S01]  /*90d0*/  FMUL.FTZ R50, R170, R49 ;  /* 0x00000031aa327220 */ /* 0x000fe20000410000 */
[----:B------:R-:W-:Y:S01]  /*90e0*/  FSEL R47, R0, RZ, P5 ;  /* 0x000000ff002f7208 */ /* 0x000fe20002800000 */
        /* <DEDUP_REMOVED lines=8> */
[----:B------:R-:W-:Y:S01]  /*9170*/  FFMA.FTZ R99, R110, R99, R98 ;  /* 0x000000636e637223 */ /* 0x000fe20000010062 */
[----:B------:R-:W-:Y:S01]  /*9180*/  FSEL R92, R44, RZ, P1 ;  /* 0x000000ff2c5c7208 */ /* 0x000fe20000800000 */
[----:B------:R-:W-:Y:S01]  /*9190*/  FMUL.FTZ R51, R170, R51 ;  /* 0x00000033aa337220 */ /* 0x000fe20000410000 */
[----:B------:R-:W-:Y:S01]  /*91a0*/  FSEL R88, R44, RZ, P3 ;  /* 0x000000ff2c587208 */ /* 0x000fe20001800000 */
[----:B------:R-:W-:Y:S01]  /*91b0*/  FMUL.FTZ R44, R85, UR6 ;  /* 0x00000006552c7c20 */ /* 0x000fe20008410000 */
        /* <DEDUP_REMOVED lines=8> */
[----:B------:R-:W-:Y:S01]  /*9240*/  FSEL R45, R44, RZ, P3 ;  /* 0x000000ff2c2d7208 */ /* 0x000fe20001800000 */
[----:B------:R-:W-:Y:S01]  /*9250*/  FMUL.FTZ R48, R170, R99 ;  /* 0x00000063aa307220 */ /* 0x000fe20000410000 */
[----:B------:R-:W-:-:S02]  /*9260*/  FSEL R89, R0, RZ, P6 ;  /* 0x000000ff00597208 */ /* 0x000fc40003000000 */
[----:B------:R-:W-:Y:S02]  /*9270*/  LOP3.LUT P6, RZ, R158, 0xff0000, RZ, 0xc0, !PT ;  /* 0x00ff00009eff7812 */ /* 0x000fe400078cc0ff */
[----:B------:R-:W-:Y:S01]  /*9280*/  F2FP.F16.F32.PACK_AB R47, R88, R47 ;  /* 0x0000002f582f723e */ /* 0x000fe200000000ff */
[----:B------:R-:W-:Y:S01]  /*9290*/  FMUL.FTZ R88, R51, UR6 ;  /* 0x0000000633587c20 */ /* 0x000fe20008410000 */
[----:B------:R-:W-:Y:S02]  /*92a0*/  LOP3.LUT P1, RZ, R117, 0xff00, RZ, 0xc0, !PT ;  /* 0x0000ff0075ff7812 */ /* 0x000fe4000782c0ff */
[----:B------:R-:W-:Y:S02]  /*92b0*/  F2FP.F16.F32.PACK_AB R46, R45, R46 ;  /* 0x0000002e2d2e723e */ /* 0x000fe400000000ff */
[----:B------:R-:W-:Y:S02]  /*92c0*/  LOP3.LUT P5, RZ, R116, 0xff000000, RZ, 0xc0, !PT ;  /* 0xff00000074ff7812 */ /* 0x000fe400078ac0ff */
[----:B------:R-:W-:Y:S01]  /*92d0*/  FSEL R45, R0, RZ, P6 ;  /* 0x000000ff002d7208 */ /* 0x000fe20003000000 */
[----:B------:R-:W-:Y:S01]  /*92e0*/  FMUL.FTZ R0, R48, UR6 ;  /* 0x0000000630007c20 */ /* 0x000fe20008410000 */
[----:B------:R-:W-:-:S02]  /*92f0*/  LOP3.LUT P6, RZ, R158, 0xff000000, RZ, 0xc0, !PT ;  /* 0xff0000009eff7812 */ /* 0x000fc400078cc0ff */
[----:B------:R-:W-:Y:S01]  /*9300*/  FSEL R93, R44, RZ, P1 ;  /* 0x000000ff2c5d7208 */ /* 0x000fe20000800000 */
[----:B------:R-:W-:Y:S01]  /*9310*/  FMUL.FTZ R44, R49, UR6 ;  /* 0x00000006312c7c20 */ /* 0x000fe20008410000 */
[----:B------:R-:W-:Y:S02]  /*9320*/  F2FP.F16.F32.PACK_AB R91, R92, R91 ;  /* 0x0000005b5c5b723e */ /* 0x000fe400000000ff */
[----:B------:R-:W-:Y:S02]  /*9330*/  FSEL R92, R88, RZ, P5 ;  /* 0x000000ff585c7208 */ /* 0x000fe40002800000 */
[----:B------:R-:W-:Y:S02]  /*9340*/  LOP3.LUT P1, RZ, R116, 0xff00, RZ, 0xc0, !PT ;  /* 0x0000ff0074ff7812 */ /* 0x000fe4000782c0ff */
[----:B------:R-:W-:Y:S02]  /*9350*/  LOP3.LUT P5, RZ, R158, 0xff00, RZ, 0xc0, !PT ;  /* 0x0000ff009eff7812 */ /* 0x000fe400078ac0ff */
[----:B------:R-:W-:-:S02]  /*9360*/  FSEL R94, R88, RZ, P6 ;  /* 0x000000ff585e7208 */ /* 0x000fc40003000000 */
[----:B------:R-:W-:Y:S02]  /*9370*/  LOP3.LUT P3, RZ, R116, 0xff, RZ, 0xc0, !PT ;  /* 0x000000ff74ff7812 */ /* 0x000fe4000786c0ff */
[----:B------:R-:W-:Y:S02]  /*9380*/  LOP3.LUT P6, RZ, R158, 0xff, RZ, 0xc0, !PT ;  /* 0x000000ff9eff7812 */ /* 0x000fe400078cc0ff */
        /* <DEDUP_REMOVED lines=10> */
.L_x_2876:
[-CC-:B0-----:R-:W-:Y:S01]  /*9430*/  FFMA.FTZ R46, R127, R99.reuse, R98.reuse ;  /* 0x000000637f2e7223 */ /* 0x181fe20000010062 */
[-CC-:B------:R-:W-:Y:S01]  /*9440*/  FFMA.FTZ R47, R120, R99.reuse, R98.reuse ;  /* 0x00000063782f7223 */ /* 0x180fe20000010062 */
[----:B------:R-:W-:Y:S01]  /*9450*/  ISETP.GE.U32.AND P1, PT, R116, RZ, PT ;  /* 0x000000ff7400720c */ /* 0x000fe20003f26070 */
[-C--:B------:R-:W-:Y:S01]  /*9460*/  FFMA.FTZ R45, R114, R99.reuse, R98 ;  /* 0x00000063722d7223 */ /* 0x080fe20000010062 */
[----:B------:R-:W-:Y:S01]  /*9470*/  FADD.FTZ R113, R113, -R46 ;  /* 0x8000002e71717221 */ /* 0x000fe20000010000 */
[----:B------:R-:W-:Y:S01]  /*9480*/  FADD.FTZ R47, R108, -R47 ;  /* 0x8000002f6c2f7221 */ /* 0x000fe20000010000 */
[-CC-:B------:R-:W-:Y:S01]  /*9490*/  FFMA.FTZ R126, R126, R99.reuse, R98.reuse ;  /* 0x000000637e7e7223 */ /* 0x180fe20000010062 */
[----:B------:R-:W-:Y:S01]  /*94a0*/  FFMA.FTZ R44, R121, R99, R98 ;  /* 0x00000063792c7223 */ /* 0x000fe20000010062 */
[C---:B------:R-:W-:Y:S01]  /*94b0*/  FMUL.FTZ R113, R170.reuse, R113 ;  /* 0x00000071aa717220 */ /* 0x040fe20000410000 */
[----:B------:R-:W-:Y:S01]  /*94c0*/  ISETP.GE.U32.AND.EX P5, PT, R117, 0x1000000, PT, P1 ;  /* 0x010000007500780c */ /* 0x000fe20003fa6110 */
[----:B------:R-:W-:Y:S01]  /*94d0*/  FMUL.FTZ R47, R170, R47 ;  /* 0x0000002faa2f7220 */ /* 0x000fe20000410000 */
[----:B------:R-:W-:Y:S01]  /*94e0*/  FADD.FTZ R45, R106, -R45 ;  /* 0x8000002d6a2d7221 */ /* 0x000fe20000010000 */
[----:B------:R-:W-:Y:S01]  /*94f0*/  FMUL.FTZ R113, R113, UR6 ;  /* 0x0000000671717c20 */ /* 0x000fe20008410000 */
[----:B------:R-:W-:Y:S01]  /*9500*/  FADD.FTZ R111, R111, -R126 ;  /* 0x8000007e6f6f7221 */ /* 0x000fe20000010000 */
[----:B------:R-:W-:Y:S01]  /*9510*/  FADD.FTZ R109, R109, -R44 ;  /* 0x8000002c6d6d7221 */ /* 0x000fe20000010000 */
[----:B------:R-:W-:Y:S01]  /*9520*/  FMUL.FTZ R47, R47, UR6 ;  /* 0x000000062f2f7c20 */ /* 0x000fe20008410000 */
[C---:B------:R-:W-:Y:S01]  /*9530*/  FMUL.FTZ R45, R170.reuse, R45 ;  /* 0x0000002daa2d7220 */ /* 0x040fe20000410000 */
[----:B------:R-:W-:Y:S01]  /*9540*/  FSEL R44, R113, RZ, P5 ;  /* 0x000000ff712c7208 */ /* 0x000fe20002800000 */
[----:B------:R-:W-:Y:S01]  /*9550*/  FMUL.FTZ R111, R170, R111 ;  /* 0x0000006faa6f7220 */ /* 0x000fe20000410000 */
[----:B------:R-:W-:Y:S01]  /*9560*/  LOP3.LUT P5, RZ, R117, 0xff, RZ, 0xc0, !PT ;  /* 0x000000ff75ff7812 */ /* 0x000fe200078ac0ff */
[-CC-:B------:R-:W-:Y:S01]  /*9570*/  FFMA.FTZ R0, R115, R99.reuse, R98.reuse ;  /* 0x0000006373007223 */ /* 0x180fe20000010062 */
[----:B------:R-:W-:Y:S01]  /*9580*/  FMUL.FTZ R45, R45, UR6 ;  /* 0x000000062d2d7c20 */ /* 0x000fe20008410000 */
[----:B------:R-:W-:Y:S01]  /*9590*/  FMUL.FTZ R111, R111, UR6 ;  /* 0x000000066f6f7c20 */ /* 0x000fe20008410000 */
        /* <DEDUP_REMOVED lines=52> */
.L_x_2872:
        /* <DEDUP_REMOVED lines=11> */
[----:B------:R-:W-:Y:S01]  /*9990*/  FADD.FTZ R85, R108, -R85 ;  /* 0x800000556c557221 */ /* 0x000fe20000010000 */
[----:B------:R-:W-:Y:S01]  /*99a0*/  FADD.FTZ R48, R109, -R48 ;  /* 0x800000306d307221 */ /* 0x000fe20000010000 */
[----:B------:R-:W-:Y:S01]  /*99b0*/  FFMA.FTZ R87, R170, R88, R83 ;  /* 0x00000058aa577223 */ /* 0x000fe20000010053 */
[----:B------:R-:W-:Y:S01]  /*99c0*/  FADD.FTZ R111, R111, -R126 ;  /* 0x8000007e6f6f7221 */ /* 0x000fe20000010000 */
[----:B------:R-:W-:Y:S01]  /*99d0*/  FADD.FTZ R99, R104, -R99 ;  /* 0x8000006368637221 */ /* 0x000fe20000010000 */
[----:B------:R-:W-:Y:S01]  /*99e0*/  ISETP.GE.U32.AND P1, PT, R116, RZ, PT ;  /* 0x000000ff7400720c */ /* 0x000fe20003f26070 */
[----:B------:R-:W-:Y:S01]  /*99f0*/  FADD.FTZ R51, R106, -R49 ;  /* 0x800000316a337221 */ /* 0x000fe20000010000 */
[C---:B------:R-:W-:Y:S01]  /*9a00*/  FFMA.FTZ R84, R170.reuse, R85, R80 ;  /* 0x00000055aa547223 */ /* 0x040fe20000010050 */
[----:B------:R-:W-:Y:S01]  /*9a10*/  FADD.FTZ R0, R107, -R0 ;  /* 0x800000006b007221 */ /* 0x000fe20000010000 */
[C---:B------:R-:W-:Y:S01]  /*9a20*/  FFMA.FTZ R85, R170.reuse, R48, R81 ;  /* 0x00000030aa557223 */ /* 0x040fe20000010051 */
[----:B------:R-:W-:Y:S01]  /*9a30*/  FMUL.FTZ R89, R87, UR6 ;  /* 0x0000000657597c20 */ /* 0x000fe20008410000 */
[C---:B------:R-:W-:Y:S01]  /*9a40*/  FFMA.FTZ R86, R170.reuse, R111, R82 ;  /* 0x0000006faa567223 */ /* 0x040fe20000010052 */
[C---:B------:R-:W-:Y:S01]  /*9a50*/  FFMA.FTZ R48, R170.reuse, R99, R76 ;  /* 0x00000063aa307223 */ /* 0x040fe2000001004c */
[----:B------:R-:W-:Y:S01]  /*9a60*/  ISETP.GE.U32.AND.EX P1, PT, R117, 0x1000000, PT, P1 ;  /* 0x010000007500780c */ /* 0x000fe20003f26110 */
[C---:B------:R-:W-:Y:S01]  /*9a70*/  FFMA.FTZ R50, R170.reuse, R51, R78 ;  /* 0x00000033aa327223 */ /* 0x040fe2000001004e */
[----:B------:R-:W-:Y:S01]  /*9a80*/  FADD.FTZ R112, R105, -R112 ;  /* 0x8000007069707221 */ /* 0x000fe20000010000 */
[----:B------:R-:W-:Y:S01]  /*9a90*/  FFMA.FTZ R51, R170, R0, R79 ;  /* 0x00000000aa337223 */ /* 0x000fe2000001004f */
[----:B------:R-:W-:Y:S01]  /*9aa0*/  FMUL.FTZ R88, R86, UR6 ;  /* 0x0000000656587c20 */ /* 0x000fe20008410000 */
[----:B------:R-:W-:Y:S01]  /*9ab0*/  FMUL.FTZ R0, R48, UR6 ;  /* 0x0000000630007c20 */ /* 0x000fe20008410000 */
[----:B------:R-:W-:Y:S01]  /*9ac0*/  FSEL R97, R89, RZ, P1 ;  /* 0x000000ff59617208 */ /* 0x000fe20000800000 */
[----:B------:R-:W-:Y:S01]  /*9ad0*/  FMUL.FTZ R89, R50, UR6 ;  /* 0x0000000632597c20 */ /* 0x000fe20008410000 */
[----:B------:R-:W-:Y:S01]  /*9ae0*/  LOP3.LUT P5, RZ, R117, 0xff0000, RZ, 0xc0, !PT ;  /* 0x00ff000075ff7812 */ /* 0x000fe200078ac0ff */
[----:B------:R-:W-:Y:S01]  /*9af0*/  FFMA.FTZ R49, R170, R112, R77 ;  /* 0x00000070aa317223 */ /* 0x000fe2000001004d */
        /* <DEDUP_REMOVED lines=22> */
.L_x_2878:
[-CC-:B0-----:R-:W-:Y:S01]  /*9c60*/  FFMA.FTZ R90, R127, R99.reuse, R98.reuse ;  /* 0x000000637f5a7223 */ /* 0x181fe20000010062 */
[-CC-:B------:R-:W-:Y:S01]  /*9c70*/  FFMA.FTZ R91, R120, R99.reuse, R98.reuse ;  /* 0x00000063785b7223 */ /* 0x180fe20000010062 */
[-CC-:B------:R-:W-:Y:S01]  /*9c80*/  FFMA.FTZ R88, R121, R99.reuse, R98.reuse ;  /* 0x0000006379587223 */ /* 0x180fe20000010062 */
[-C--:B------:R-:W-:Y:S01]  /*9c90*/  FFMA.FTZ R126, R126, R99.reuse, R98 ;  /* 0x000000637e7e7223 */ /* 0x080fe20000010062 */
[----:B------:R-:W-:Y:S01]  /*9ca0*/  FADD.FTZ R90, R113, -R90 ;  /* 0x8000005a715a7221 */ /* 0x000fe20000010000 */
[-CC-:B------:R-:W-:Y:S01]  /*9cb0*/  FFMA.FTZ R112, R112, R99.reuse, R98.reuse ;  /* 0x0000006370707223 */ /* 0x180fe20000010062 */
[-CC-:B------:R-:W-:Y:S01]  /*9cc0*/  FFMA.FTZ R89, R114, R99.reuse, R98.reuse ;  /* 0x0000006372597223 */ /* 0x180fe20000010062 */
[-C--:B------:R-:W-:Y:S01]  /*9cd0*/  FFMA.FTZ R0, R115, R99.reuse, R98 ;  /* 0x0000006373007223 */ /* 0x080fe20000010062 */
        /* <DEDUP_REMOVED lines=8> */
[----:B------:R-:W-:Y:S01]  /*9d60*/  ISETP.GE.U32.AND P1, PT, R116, RZ, PT ;  /* 0x000000ff7400720c */ /* 0x000fe20003f26070 */
[----:B------:R-:W-:Y:S01]  /*9d70*/  FADD.FTZ R112, R105, -R112 ;  /* 0x8000007069707221 */ /* 0x000fe20000010000 */
[----:B------:R-:W-:Y:S01]  /*9d80*/  FADD.FTZ R89, R106, -R89 ;  /* 0x800000596a597221 */ /* 0x000fe20000010000 */
        /* <DEDUP_REMOVED lines=35> */
.L_x_2877:
        /* <DEDUP_REMOVED lines=12> */
[----:B------:R-:W-:Y:S01]  /*a080*/  FMUL.FTZ R87, R170, R87 ;  /* 0x00000057aa577220 */ /* 0x000fe20000410000 */
[----:B------:R-:W-:Y:S01]  /*a090*/  FADD.FTZ R99, R104, -R99 ;  /* 0x8000006368637221 */ /* 0x000fe20000010000 */
[----:B------:R-:W-:Y:S01]  /*a0a0*/  FADD.FTZ R51, R106, -R51 ;  /* 0x800000336a337221 */ /* 0x000fe20000010000 */
[----:B------:R-:W-:Y:S01]  /*a0b0*/  FADD.FTZ R109, R109, -R48 ;  /* 0x800000306d6d7221 */ /* 0x000fe20000010000 */
[----:B------:R-:W-:Y:S01]  /*a0c0*/  FMUL.FTZ R89, R87, UR6 ;  /* 0x0000000657597c20 */ /* 0x000fe20008410000 */
[----:B------:R-:W-:Y:S01]  /*a0d0*/  FADD.FTZ R85, R108, -R85 ;  /* 0x800000556c557221 */ /* 0x000fe20000010000 */
[C---:B------:R-:W-:Y:S01]  /*a0e0*/  FMUL.FTZ R86, R170.reuse, R111 ;  /* 0x0000006faa567220 */ /* 0x040fe20000410000 */
[C---:B------:R-:W-:Y:S01]  /*a0f0*/  FMUL.FTZ R48, R170.reuse, R99 ;  /* 0x00000063aa307220 */ /* 0x040fe20000410000 */
[----:B------:R-:W-:Y:S01]  /*a100*/  ISETP.GE.U32.AND.EX P1, PT, R117, 0x1000000, PT, P1 ;  /* 0x010000007500780c */ /* 0x000fe20003f26110 */
[C---:B------:R-:W-:Y:S01]  /*a110*/  FMUL.FTZ R50, R170.reuse, R51 ;  /* 0x00000033aa327220 */ /* 0x040fe20000410000 */
[----:B------:R-:W-:Y:S01]  /*a120*/  FADD.FTZ R49, R105, -R112 ;  /* 0x8000007069317221 */ /* 0x000fe20000010000 */
[----:B------:R-:W-:Y:S01]  /*a130*/  FADD.FTZ R107, R107, -R0 ;  /* 0x800000006b6b7221 */ /* 0x000fe20000010000 */
[----:B------:R-:W-:Y:S01]  /*a140*/  FMUL.FTZ R84, R170, R85 ;  /* 0x00000055aa547220 */ /* 0x000fe20000410000 */
        /* <DEDUP_REMOVED lines=30> */
.L_x_2879:
        /* <DEDUP_REMOVED lines=52> */
[----:B------:R-:W-:-:S07]  /*a670*/  F2FP.F16.F32.PACK_AB R88, R105, R88 ;  /* 0x000000586958723e */ /* 0x000fce00000000ff */
.L_x_2875:
        /* <DEDUP_REMOVED lines=75> */
.L_x_2845:
        /* <DEDUP_REMOVED lines=24> */
.L_x_2881:
        /* <DEDUP_REMOVED lines=13> */
.L_x_4879:


//--------------------- .text._ZN10layer_norm31ln_parallel_residual_bwd_kernelINS_13Kernel_traitsIf6__halffS2_fjLj8192ELj1ELj1ELj8ELj16ENS_18Kernel_traits_baseILj8192EfS2_fS2_fjLj256EEEEELb0ELb0ELb0EEEvNS_9BwdParamsE --------------------------
	.section	.text._ZN10layer_norm31ln_parallel_residual_bwd_kernelINS_13Kernel_traitsIf6__halffS2_fjLj8192ELj1ELj1ELj8ELj16ENS_18Kernel_traits_baseILj8192EfS2_fS2_fjLj256EEEEELb0ELb0ELb0EEEvNS_9BwdParamsE,"ax",@progbits
	.align	128
        .global         _ZN10layer_norm31ln_parallel_residual_bwd_kernelINS_13Kernel_traitsIf6__halffS2_fjLj8192ELj1ELj1ELj8ELj16ENS_18Kernel_traits_baseILj8192EfS2_fS2_fjLj256EEEEELb0ELb0ELb0EEEvNS_9BwdParamsE
        .type           _ZN10layer_norm31ln_parallel_residual_bwd_kernelINS_13Kernel_traitsIf6__halffS2_fjLj8192ELj1ELj1ELj8ELj16ENS_18Kernel_traits_baseILj8192EfS2_fS2_fjLj256EEEEELb0ELb0ELb0EEEvNS_9BwdParamsE,@function
        .size           _ZN10layer_norm31ln_parallel_residual_bwd_kernelINS_13Kernel_traitsIf6__halffS2_fjLj8192ELj1ELj1ELj8ELj16ENS_18Kernel_traits_baseILj8192EfS2_fS2_fjLj256EEEEELb0ELb0ELb0EEEvNS_9BwdParamsE,(.L_x_4880 - _ZN10layer_norm31ln_parallel_residual_bwd_kernelINS_13Kernel_traitsIf6__halffS2_fjLj8192ELj1ELj1ELj8ELj16ENS_18Kernel_traits_baseILj8192EfS2_fS2_fjLj256EEEEELb0ELb0ELb0EEEvNS_9BwdParamsE)
        .other          _ZN10layer_norm31ln_parallel_residual_bwd_kernelINS_13Kernel_traitsIf6__halffS2_fjLj8192ELj1ELj1ELj8ELj16ENS_18Kernel_traits_baseILj8192EfS2_fS2_fjLj256EEEEELb0ELb0ELb0EEEvNS_9BwdParamsE,@"STO_CUDA_ENTRY STV_DEFAULT"
_ZN10layer_norm31ln_parallel_residual_bwd_kernelINS_13Kernel_traitsIf6__halffS2_fjLj8192ELj1ELj1ELj8ELj16ENS_18Kernel_traits_baseILj8192EfS2_fS2_fjLj256EEEEELb0ELb0ELb0EEEvNS_9BwdParamsE:
.text._ZN10layer_norm31ln_parallel_residual_bwd_kernelINS_13Kernel_traitsIf6__halffS2_fjLj8192ELj1ELj1ELj8ELj16ENS_18Kernel_traits_baseILj8192EfS2_fS2_fjLj256EEEEELb0ELb0ELb0EEEvNS_9BwdParamsE:
        /* <DEDUP_REMOVED lines=265> */
.L_x_2933:
        /* <DEDUP_REMOVED lines=28> */
[----:B------:R-:W4:Y:S04]  /*1250*/  LDL.LU R220, [R1+0x14] ;  /* 0x0000140001dc7983 */ /* 0x000f280000300800 */
[----:B------:R-:W3:Y:S03]  /*1260*/  LDL R27, [R1+0x114] ;  /* 0x00011400011b7983 */ /* 0x000ee60000100800 */
[----:B------:R-:W1:Y:S01]  /*1270*/  LDC.64 R18, c[0x0][0x428] ;  /* 0x00010a00ff127b82 */ /* 0x000e620000000a00 */
[----:B------:R-:W3:Y:S04]  /*1280*/  LDL R28, [R1+0xf8] ;  /* 0x0000f800011c7983 */ /* 0x000ee80000100800 */
[----:B------:R-:W3:Y:S01]  /*1290*/  LDL.LU R159, [R1+0x18] ;  /* 0x00001800019f7983 */ /* 0x000ee20000300800 */
[----:B0-----:R-:W-:-:S03]  /*12a0*/  IMAD.WIDE.U32 R144, R2, 0x10, R144 ;  /* 0x0000001002907825 */ /* 0x001fc600078e0090 */
[----:B------:R-:W3:Y:S04]  /*12b0*/  LDL R158, [R1+0x118] ;  /* 0x00011800019e7983 */ /* 0x000ee80000100800 */
[----:B------:R-:W3:Y:S01]  /*12c0*/  LDL R169, [R1+0xfc] ;  /* 0x0000fc0001a97983 */ /* 0x000ee20000100800 */
[----:B-1----:R-:W-:-:S03]  /*12d0*/  IMAD.WIDE.U32 R16, R2, 0x20, R16 ;  /* 0x0000002002107825 */ /* 0x002fc600078e0010 */
[----:B------:R-:W3:Y:S04]  /*12e0*/  LDL.LU R168, [R1+0x1c] ;  /* 0x00001c0001a87983 */ /* 0x000ee80000300800 */
[----:B------:R-:W2:Y:S01]  /*12f0*/  LDG.E.128 R144, desc[UR16][R144.64] ;  /* 0x0000001090907981 */ /* 0x000ea2000c1e1d00 */
[----:B------:R-:W-:-:S03]  /*1300*/  IMAD.WIDE.U32 R18, R2, 0x10, R18 ;  /* 0x0000001002127825 */ /* 0x000fc600078e0012 */
[----:B------:R-:W4:Y:S04]  /*1310*/  LDG.E.128 R152, desc[UR16][R16.64] ;  /* 0x0000001010987981 */ /* 0x000f28000c1e1d00 */
[----:B------:R-:W3:Y:S04]  /*1320*/  LDL R171, [R1+0x11c] ;  /* 0x00011c0001ab7983 */ /* 0x000ee80000100800 */
[----:B------:R-:W3:Y:S04]  /*1330*/  LDL R170, [R1+0xe0] ;  /* 0x0000e00001aa7983 */ /* 0x000ee80000100800 */
[----:B------:R-:W3:Y:S04]  /*1340*/  LDL.LU R178, [R1] ;  /* 0x0000000001b27983 */ /* 0x000ee80000300800 */
[----:B------:R-:W3:Y:S04]  /*1350*/  LDL R179, [R1+0x100] ;  /* 0x0001000001b37983 */ /* 0x000ee80000100800 */
[----:B------:R-:W3:Y:S04]  /*1360*/  LDL R252, [R1+0xe4] ;  /* 0x0000e40001fc7983 */ /* 0x000ee80000100800 */
[----:B------:R-:W3:Y:S04]  /*1370*/  LDG.E.128 R140, desc[UR16][R18.64] ;  /* 0x00000010128c7981 */ /* 0x000ee8000c1e1d00 */
[----:B------:R-:W3:Y:S04]  /*1380*/  LDL.LU R223, [R1+0x4] ;  /* 0x0000040001df7983 */ /* 0x000ee80000300800 */
[----:B------:R-:W3:Y:S04]  /*1390*/  LDL R222, [R1+0x104] ;  /* 0x0001040001de7983 */ /* 0x000ee80000100800 */
[----:B------:R-:W3:Y:S04]  /*13a0*/  LDL R18, [R1+0xf0] ;  /* 0x0000f00001127983 */ /* 0x000ee80000100800 */
[----:B------:R-:W3:Y:S01]  /*13b0*/  LDL.LU R19, [R1+0x10] ;  /* 0x0000100001137983 */ /* 0x000ee20000300800 */
[----:B------:R-:W-:-:S03]  /*13c0*/  ISETP.NE.U32.AND P0, PT, RZ, UR18, PT ;  /* 0x00000012ff007c0c */ /* 0x000fc6000bf05070 */
[----:B------:R0:W3:Y:S01]  /*13d0*/  LDG.E.128 R148, desc[UR16][R16.64+0x10] ;  /* 0x0000101010947981 */ /* 0x0000e2000c1e1d00 */
[----:B------:R-:W-:-:S13]  /*13e0*/  ISETP.NE.AND.EX P0, PT, RZ, UR19, PT, P0 ;  /* 0x00000013ff007c0c */ /* 0x000fda000bf05300 */
[----:B0-----:R-:W0:Y:S02]  /*13f0*/  @P0 LDC.64 R16, c[0x0][0x438] ;  /* 0x00010e00ff100b82 */ /* 0x001e240000000a00 */
[----:B0-----:R-:W-:-:S05]  /*1400*/  @P0 IMAD.WIDE.U32 R16, R2, 0x20, R16 ;  /* 0x0000002002100825 */ /* 0x001fca00078e0010 */
[----:B------:R-:W5:Y:S04]  /*1410*/  @P0 LDG.E.128 R64, desc[UR16][R16.64] ;  /* 0x0000001010400981 */ /* 0x000f68000c1e1d00 */
[----:B------:R2:W5:Y:S02]  /*1420*/  @P0 LDG.E.128 R60, desc[UR16][R16.64+0x10] ;  /* 0x00001010103c0981 */ /* 0x000564000c1e1d00 */
[----:B--2---:R-:W-:Y:S02]  /*1430*/  HADD2.F32 R16, -RZ, R144.H0_H0 ;  /* 0x20000090ff107230 */ /* 0x004fe40000004100 */
[----:B----4-:R-:W-:-:S04]  /*1440*/  FADD.FTZ R0, R152, -UR24 ;  /* 0x8000001898007e21 */ /* 0x010fc80008010000 */
[----:B------:R-:W-:Y:S01]  /*1450*/  FMUL.FTZ R0, R0, UR23 ;  /* 0x0000001700007c20 */ /* 0x000fe20008410000 */
[----:B------:R-:W-:-:S03]  /*1460*/  FADD.FTZ R96, R96, R16 ;  /* 0x0000001060607221 */ /* 0x000fc60000010000 */
[----:B------:R-:W-:Y:S01]  /*1470*/  FFMA.FTZ R188, R0, R16, R188 ;  /* 0x0000001000bc7223 */ /* 0x000fe200000100bc */
[----:B---3--:R-:W-:-:S05]  /*1480*/  HADD2.F32 R7, -RZ, R140.H0_H0 ;  /* 0x2000008cff077230 */ /* 0x008fca0000004100 */
[----:B------:R-:W-:Y:S01]  /*1490*/  FADD.FTZ R224, R224, R7 ;  /* 0x00000007e0e07221 */ /* 0x000fe20000010000 */
[----:B------:R-:W-:Y:S01]  /*14a0*/  FMUL.FTZ R17, R18, R16 ;  /* 0x0000001012117220 */ /* 0x000fe20000410000 */
[----:B------:R-:W-:Y:S02]  /*14b0*/  HADD2.F32 R18, -RZ, R144.H1_H1 ;  /* 0x30000090ff127230 */ /* 0x000fe40000004100 */
[-C--:B------:R-:W-:Y:S01]  /*14c0*/  FFMA.FTZ R19, R0, R7.reuse, R19 ;  /* 0x0000000700137223 */ /* 0x080fe20000010013 */
[----:B------:R-:W-:Y:S01]  /*14d0*/  FFMA.FTZ R7, R186, R7, R17 ;  /* 0x00000007ba077223 */ /* 0x000fe20000010011 */
[----:B------:R-:W-:Y:S01]  /*14e0*/  FADD.FTZ R17, R153, -UR24 ;  /* 0x8000001899117e21 */ /* 0x000fe20008010000 */
[----:B------:R-:W-:Y:S02]  /*14f0*/  HADD2.F32 R16, -RZ, R140.H1_H1 ;  /* 0x3000008cff107230 */ /* 0x000fe40000004100 */
[----:B------:R0:W-:Y:S01]  /*1500*/  STL [R1+0x10], R19 ;  /* 0x0000101301007387 */ /* 0x0001e20000100800 */
[----:B------:R-:W-:-:S02]  /*1510*/  FMUL.FTZ R17, R17, UR23 ;  /* 0x0000001711117c20 */ /* 0x000fc40008410000 */
[----:B------:R-:W-:Y:S02]  /*1520*/  FADD.FTZ R225, R225, R16 ;  /* 0x00000010e1e17221 */ /* 0x000fe40000010000 */
[----:B------:R-:W-:Y:S01]  /*1530*/  FFMA.FTZ R220, R17, R16, R220 ;  /* 0x0000001011dc7223 */ /* 0x000fe200000100dc */
[----:B0-----:R-:W-:-:S04]  /*1540*/  FMUL.FTZ R19, R187, R18 ;  /* 0x00000012bb137220 */ /* 0x001fc80000410000 */
[----:B------:R-:W-:Y:S01]  /*1550*/  FFMA.FTZ R16, R27, R16, R19 ;  /* 0x000000101b107223 */ /* 0x000fe20000010013 */
[----:B------:R-:W-:Y:S01]  /*1560*/  FADD.FTZ R19, R154, -UR24 ;  /* 0x800000189a137e21 */ /* 0x000fe20008010000 */
[----:B------:R-:W-:Y:S02]  /*1570*/  HADD2.F32 R27, -RZ, R145.H0_H0 ;  /* 0x20000091ff1b7230 */ /* 0x000fe40000004100 */
[----:B------:R-:W-:Y:S01]  /*1580*/  FADD.FTZ R97, R97, R18 ;  /* 0x0000001261617221 */ /* 0x000fe20000010000 */
[----:B------:R-:W-:Y:S01]  /*1590*/  FFMA.FTZ R189, R17, R18, R189 ;  /* 0x0000001211bd7223 */ /* 0x000fe200000100bd */
[----:B------:R-:W-:Y:S01]  /*15a0*/  FMUL.FTZ R19, R19, UR23 ;  /* 0x0000001713137c20 */ /* 0x000fe20008410000 */
[----:B------:R-:W-:Y:S02]  /*15b0*/  HADD2.F32 R18, -RZ, R141.H0_H0 ;  /* 0x2000008dff127230 */ /* 0x000fe40000004100 */
[-C--:B------:R-:W-:Y:S01]  /*15c0*/  FMUL.FTZ R28, R28, R27.reuse ;  /* 0x0000001b1c1c7220 */ /* 0x080fe20000410000 */
[----:B------:R-:W-:Y:S01]  /*15d0*/  FADD.FTZ R98, R98, R27 ;  /* 0x0000001b62627221 */ /* 0x000fe20000010000 */
[----:B------:R-:W-:Y:S01]  /*15e0*/  FFMA.FTZ R190, R19, R27, R190 ;  /* 0x0000001b13be7223 */ /* 0x000fe200000100be */
[----:B------:R-:W-:Y:S01]  /*15f0*/  FADD.FTZ R27, R155, -UR24 ;  /* 0x800000189b1b7e21 */ /* 0x000fe20008010000 */
[----:B------:R-:W-:-:S02]  /*1600*/  HADD2.F32 R140, -RZ, R145.H1_H1 ;  /* 0x30000091ff8c7230 */ /* 0x000fc40000004100 */
[----:B------:R-:W-:Y:S01]  /*1610*/  FADD.FTZ R226, R226, R18 ;  /* 0x00000012e2e27221 */ /* 0x000fe20000010000 */
[-C--:B------:R-:W-:Y:S01]  /*1620*/  FFMA.FTZ R159, R19, R18.reuse, R159 ;  /* 0x00000012139f7223 */ /* 0x080fe2000001009f */
[----:B------:R-:W-:Y:S01]  /*1630*/  FFMA.FTZ R18, R158, R18, R28 ;  /* 0x000000129e127223 */ /* 0x000fe2000001001c */
[----:B------:R-:W-:Y:S02]  /*1640*/  HADD2.F32 R141, -RZ, R141.H1_H1 ;  /* 0x3000008dff8d7230 */ /* 0x000fe40000004100 */
[----:B------:R-:W-:Y:S01]  /*1650*/  FMUL.FTZ R28, R27, UR23 ;  /* 0x000000171b1c7c20 */ /* 0x000fe20008410000 */
[-C--:B------:R-:W-:Y:S01]  /*1660*/  FMUL.FTZ R27, R169, R140.reuse ;  /* 0x0000008ca91b7220 */ /* 0x080fe20000410000 */
[----:B------:R-:W-:Y:S02]  /*1670*/  STL [R1+0x14], R220 ;  /* 0x000014dc01007387 */ /* 0x000fe40000100800 */
[CC--:B------:R-:W-:Y:S01]  /*1680*/  FFMA.FTZ R168, R28.reuse, R141.reuse, R168 ;  /* 0x0000008d1ca87223 */ /* 0x0c0fe200000100a8 */
[----:B------:R-:W-:Y:S01]  /*1690*/  FFMA.FTZ R27, R171, R141, R27 ;  /* 0x0000008dab1b7223 */ /* 0x000fe2000001001b */
[----:B------:R0:W-:Y:S04]  /*16a0*/  STL [R1+0x18], R159 ;  /* 0x0000189f01007387 */ /* 0x0001e80000100800 */
[----:B------:R-:W2:Y:S04]  /*16b0*/  LDL R171, [R1+0xe8] ;  /* 0x0000e80001ab7983 */ /* 0x000ea80000100800 */
[----:B------:R-:W3:Y:S04]  /*16c0*/  LDL.LU R155, [R1+0x8] ;  /* 0x00000800019b7983 */ /* 0x000ee80000300800 */
[----:B------:R1:W-:Y:S04]  /*16d0*/  STL [R1+0x1c], R168 ;  /* 0x00001ca801007387 */ /* 0x0003e80000100800 */
[----:B------:R-:W4:Y:S04]  /*16e0*/  LDL R154, [R1+0x108] ;  /* 0x00010800019a7983 */ /* 0x000f280000100800 */
[----:B------:R-:W4:Y:S04]  /*16f0*/  LDL R153, [R1+0xec] ;  /* 0x0000ec0001997983 */ /* 0x000f280000100800 */
[----:B------:R-:W4:Y:S04]  /*1700*/  LDL.LU R152, [R1+0xc] ;  /* 0x00000c0001987983 */ /* 0x000f280000300800 */
[----:B------:R-:W4:Y:S01]  /*1710*/  LDL R145, [R1+0x10c] ;  /* 0x00010c0001917983 */ /* 0x000f220000100800 */
[----:B------:R-:W-:Y:S01]  /*1720*/  FADD.FTZ R99, R99, R140 ;  /* 0x0000008c63637221 */ /* 0x000fe20000010000 */
[----:B------:R-:W-:Y:S01]  /*1730*/  FFMA.FTZ R191, R28, R140, R191 ;  /* 0x0000008c1cbf7223 */ /* 0x000fe200000100bf */
[----:B------:R-:W-:Y:S01]  /*1740*/  FADD.FTZ R144, R148, -UR24 ;  /* 0x8000001894907e21 */ /* 0x000fe20008010000 */
[----:B------:R-:W-:-:S02]  /*1750*/  HADD2.F32 R140, -RZ, R146.H0_H0 ;  /* 0x20000092ff8c7230 */ /* 0x000fc40000004100 */
[----:B------:R-:W-:Y:S01]  /*1760*/  FADD.FTZ R227, R227, R141 ;  /* 0x0000008de3e37221 */ /* 0x000fe20000010000 */
[----:B------:R-:W-:Y:S02]  /*1770*/  HADD2.F32 R141, -RZ, R142.H0_H0 ;  /* 0x2000008eff8d7230 */ /* 0x000fe40000004100 */
[----:B0-----:R-:W-:Y:S01]  /*1780*/  FMUL.FTZ R159, R144, UR23 ;  /* 0x00000017909f7c20 */ /* 0x001fe20008410000 */
[-C--:B------:R-:W-:Y:S01]  /*1790*/  FMUL.FTZ R144, R170, R140.reuse ;  /* 0x0000008caa907220 */ /* 0x080fe20000410000 */
[----:B------:R-:W-:Y:S01]  /*17a0*/  FADD.FTZ R92, R92, R140 ;  /* 0x0000008c5c5c7221 */ /* 0x000fe20000010000 */
[----:B------:R-:W-:Y:S01]  /*17b0*/  FADD.FTZ R216, R216, R141 ;  /* 0x0000008dd8d87221 */ /* 0x000fe20000010000 */
[-C--:B------:R-:W-:Y:S01]  /*17c0*/  FFMA.FTZ R178, R159, R141.reuse, R178 ;  /* 0x0000008d9fb27223 */ /* 0x080fe200000100b2 */
[----:B------:R-:W-:Y:S01]  /*17d0*/  FFMA.FTZ R158, R179, R141, R144 ;  /* 0x0000008db39e7223 */ /* 0x000fe20000010090 */
[----:B------:R-:W-:Y:S01]  /*17e0*/  FFMA.FTZ R124, R159, R140, R124 ;  /* 0x0000008c9f7c7223 */ /* 0x000fe2000001007c */
[----:B------:R-:W-:-:S02]  /*17f0*/  HADD2.F32 R140, -RZ, R146.H1_H1 ;  /* 0x30000092ff8c7230 */ /* 0x000fc40000004100 */
[----:B------:R-:W-:Y:S01]  /*1800*/  FADD.FTZ R141, R149, -UR24 ;  /* 0x80000018958d7e21 */ /* 0x000fe20008010000 */
[----:B------:R-:W-:-:S03]  /*1810*/  HADD2.F32 R142, -RZ, R142.H1_H1 ;  /* 0x3000008eff8e7230 */ /* 0x000fc60000004100 */
[----:B------:R-:W-:Y:S01]  /*1820*/  FMUL.FTZ R169, R141, UR23 ;  /* 0x000000178da97c20 */ /* 0x000fe20008410000 */
[----:B------:R-:W-:Y:S01]  /*1830*/  FMUL.FTZ R141, R252, R140 ;  /* 0x0000008cfc8d7220 */ /* 0x000fe20000410000 */
[----:B------:R-:W-:Y:S01]  /*1840*/  FADD.FTZ R217, R217, R142 ;  /* 0x0000008ed9d97221 */ /* 0x000fe20000010000 */
[----:B------:R-:W-:Y:S01]  /*1850*/  FADD.FTZ R93, R93, R140 ;  /* 0x0000008c5d5d7221 */ /* 0x000fe20000010000 */
[CC--:B------:R-:W-:Y:S01]  /*1860*/  FFMA.FTZ R223, R169.reuse, R142.reuse, R223 ;  /* 0x0000008ea9df7223 */ /* 0x0c0fe200000100df */
[----:B-1----:R-:W-:Y:S01]  /*1870*/  FFMA.FTZ R168, R222, R142, R141 ;  /* 0x0000008edea87223 */ /* 0x002fe2000001008d */
[----:B------:R-:W-:Y:S01]  /*1880*/  FFMA.FTZ R125, R169, R140, R125 ;  /* 0x0000008ca97d7223 */ /* 0x000fe2000001007d */
[----:B------:R-:W-:Y:S01]  /*1890*/  FADD.FTZ R142, R150, -UR24 ;  /* 0x80000018968e7e21 */ /* 0x000fe20008010000 */
[----:B------:R-:W-:Y:S02]  /*18a0*/  HADD2.F32 R140, -RZ, R147.H0_H0 ;  /* 0x20000093ff8c7230 */ /* 0x000fe40000004100 */
[----:B------:R-:W-:-:S02]  /*18b0*/  HADD2.F32 R141, -RZ, R143.H0_H0 ;  /* 0x2000008fff8d7230 */ /* 0x000fc40000004100 */
[----:B------:R-:W-:Y:S01]  /*18c0*/  FMUL.FTZ R170, R142, UR23 ;  /* 0x000000178eaa7c20 */ /* 0x000fe20008410000 */
[----:B------:R-:W-:Y:S02]  /*18d0*/  FADD.FTZ R94, R94, R140 ;  /* 0x0000008c5e5e7221 */ /* 0x000fe40000010000 */
[----:B------:R-:W-:Y:S01]  /*18e0*/  FADD.FTZ R218, R218, R141 ;  /* 0x0000008ddada7221 */ /* 0x000fe20000010000 */
[----:B------:R-:W-:Y:S01]  /*18f0*/  FFMA.FTZ R126, R170, R140, R126 ;  /* 0x0000008caa7e7223 */ /* 0x000fe2000001007e */
[----:B------:R0:W-:Y:S01]  /*1900*/  STL [R1], R178 ;  /* 0x000000b201007387 */ /* 0x0001e20000100800 */
[----:B------:R-:W-:-:S03]  /*1910*/  HADD2.F32 R143, -RZ, R143.H1_H1 ;  /* 0x3000008fff8f7230 */ /* 0x000fc60000004100 */
[----:B------:R1:W-:Y:S01]  /*1920*/  STL [R1+0x4], R223 ;  /* 0x000004df01007387 */ /* 0x0003e20000100800 */
[----:B------:R-:W-:Y:S01]  /*1930*/  IADD3 R220, PT, PT, R2, 0x100, RZ ;  /* 0x0000010002dc7810 */ /* 0x000fe20007ffe0ff */
[----:B------:R-:W-:Y:S01]  /*1940*/  FADD.FTZ R219, R219, R143 ;  /* 0x0000008fdbdb7221 */ /* 0x000fe20000010000 */
[----:B--2---:R-:W-:Y:S01]  /*1950*/  FMUL.FTZ R142, R171, R140 ;  /* 0x0000008cab8e7220 */ /* 0x004fe20000410000 */
[----:B------:R-:W-:Y:S02]  /*1960*/  HADD2.F32 R140, -RZ, R147.H1_H1 ;  /* 0x30000093ff8c7230 */ /* 0x000fe40000004100 */
[-C--:B---3--:R-:W-:Y:S01]  /*1970*/  FFMA.FTZ R155, R170, R141.reuse, R155 ;  /* 0x0000008daa9b7223 */ /* 0x088fe2000001009b */
[----:B----4-:R-:W-:Y:S01]  /*1980*/  FFMA.FTZ R171, R154, R141, R142 ;  /* 0x0000008d9aab7223 */ /* 0x010fe2000001008e */
[----:B------:R-:W-:-:S04]  /*1990*/  FADD.FTZ R141, R151, -UR24 ;  /* 0x80000018978d7e21 */ /* 0x000fc80008010000 */
[----:B0-----:R-:W-:Y:S01]  /*19a0*/  FMUL.FTZ R178, R141, UR23 ;  /* 0x000000178db27c20 */ /* 0x001fe20008410000 */
        /* <DEDUP_REMOVED lines=22> */
[----:B-1----:R-:W-:-:S07]  /*1b10*/  FADD.FTZ R186, R141, R179 ;  /* 0x000000b38dba7221 */ /* 0x002fce0000010000 */
.L_x_2884:
[----:B----4-:R-:W-:Y:S05]  /*1b20*/  BSYNC.RECONVERGENT B0 ;  /* 0x0000000000007941 */ /* 0x010fea0003800200 */
.L_x_2883:
        /* <DEDUP_REMOVED lines=30> */
[----:B--2---:R-:W-:Y:S02]  /*1d10*/  HADD2.F32 R14, -RZ, R144.H0_H0 ;  /* 0x20000090ff0e7230 */ /* 0x004fe40000004100 */
[----:B---3--:R-:W-:-:S03]  /*1d20*/  FADD.FTZ R6, R152, -UR24 ;  /* 0x8000001898067e21 */ /* 0x008fc60008010000 */
[----:B------:R-:W-:Y:S01]  /*1d30*/  FMUL.FTZ R15, R25, R14 ;  /* 0x0000000e190f7220 */ /* 0x000fe20000410000 */
[----:B------:R-:W-:Y:S01]  /*1d40*/  HADD2.F32 R20, -RZ, R144.H1_H1 ;  /* 0x30000090ff147230 */ /* 0x000fe20000004100 */
[----:B------:R-:W2:Y:S01]  /*1d50*/  LDL R152, [R1+0xac] ;  /* 0x0000ac0001987983 */ /* 0x000ea20000100800 */
[----:B------:R-:W-:Y:S01]  /*1d60*/  FMUL.FTZ R6, R6, UR23 ;  /* 0x0000001706067c20 */ /* 0x000fe20008410000 */
[----:B----4-:R-:W-:-:S05]  /*1d70*/  HADD2.F32 R5, -RZ, R140.H0_H0 ;  /* 0x2000008cff057230 */ /* 0x010fca0000004100 */
[----:B------:R-:W-:Y:S01]  /*1d80*/  FADD.FTZ R212, R212, R5 ;  /* 0x00000005d4d47221 */ /* 0x000fe20000010000 */
[-C--:B------:R-:W-:Y:S01]  /*1d90*/  FFMA.FTZ R248, R6, R5.reuse, R248 ;  /* 0x0000000506f87223 */ /* 0x080fe200000100f8 */
[----:B------:R-:W-:Y:S01]  /*1da0*/  FFMA.FTZ R5, R157, R5, R15 ;  /* 0x000000059d057223 */ /* 0x000fe2000001000f */
[----:B------:R-:W-:Y:S01]  /*1db0*/  FADD.FTZ R15, R153, -UR24 ;  /* 0x80000018990f7e21 */ /* 0x000fe20008010000 */
[----:B------:R-:W-:Y:S01]  /*1dc0*/  FMUL.FTZ R21, R156, R20 ;  /* 0x000000149c157220 */ /* 0x000fe20000410000 */
[----:B------:R-:W-:Y:S01]  /*1dd0*/  FADD.FTZ R89, R89, R20 ;  /* 0x0000001459597221 */ /* 0x000fe20000010000 */
[----:B------:R-:W3:Y:S01]  /*1de0*/  LDL R153, [R1+0xc8] ;  /* 0x0000c80001997983 */ /* 0x000ee20000100800 */
[----:B------:R-:W-:-:S04]  /*1df0*/  FMUL.FTZ R15, R15, UR23 ;  /* 0x000000170f0f7c20 */ /* 0x000fc80008410000 */
[----:B------:R-:W-:Y:S01]  /*1e00*/  FFMA.FTZ R121, R15, R20, R121 ;  /* 0x000000140f797223 */ /* 0x000fe20000010079 */
[----:B------:R-:W-:Y:S02]  /*1e10*/  FADD.FTZ R20, R154, -UR24 ;  /* 0x800000189a147e21 */ /* 0x000fe40008010000 */
[----:B------:R-:W4:Y:S01]  /*1e20*/  LDL R154, [R1+0xa8] ;  /* 0x0000a800019a7983 */ /* 0x000f220000100800 */
[----:B------:R-:W-:Y:S01]  /*1e30*/  FADD.FTZ R88, R88, R14 ;  /* 0x0000000e58587221 */ /* 0x000fe20000010000 */
[----:B------:R-:W-:Y:S01]  /*1e40*/  FFMA.FTZ R120, R6, R14, R120 ;  /* 0x0000000e06787223 */ /* 0x000fe20000010078 */
[----:B------:R-:W-:Y:S02]  /*1e50*/  HADD2.F32 R14, -RZ, R140.H1_H1 ;  /* 0x3000008cff0e7230 */ /* 0x000fe40000004100 */
[--C-:B------:R-:W-:Y:S02]  /*1e60*/  HADD2.F32 R25, -RZ, R145.reuse.H0_H0 ;  /* 0x20000091ff197230 */ /* 0x100fe40000004100 */
[----:B------:R-:W-:-:S02]  /*1e70*/  HADD2.F32 R140, -RZ, R145.H1_H1 ;  /* 0x30000091ff8c7230 */ /* 0x000fc40000004100 */
[----:B------:R-:W2:Y:S01]  /*1e80*/  LDL R145, [R1+0xcc] ;  /* 0x0000cc0001917983 */ /* 0x000ea20000100800 */
[----:B------:R-:W-:Y:S01]  /*1e90*/  FADD.FTZ R213, R213, R14 ;  /* 0x0000000ed5d57221 */ /* 0x000fe20000010000 */
[-C--:B------:R-:W-:Y:S01]  /*1ea0*/  FFMA.FTZ R249, R15, R14.reuse, R249 ;  /* 0x0000000e0ff97223 */ /* 0x080fe200000100f9 */
[----:B------:R-:W-:Y:S01]  /*1eb0*/  FFMA.FTZ R14, R167, R14, R21 ;  /* 0x0000000ea70e7223 */ /* 0x000fe20000010015 */
[----:B------:R-:W-:Y:S02]  /*1ec0*/  HADD2.F32 R21, -RZ, R141.H0_H0 ;  /* 0x2000008dff157230 */ /* 0x000fe40000004100 */
[----:B------:R-:W-:Y:S01]  /*1ed0*/  FMUL.FTZ R20, R20, UR23 ;  /* 0x0000001714147c20 */ /* 0x000fe20008410000 */
[----:B------:R-:W-:Y:S02]  /*1ee0*/  FMUL.FTZ R26, R166, R25 ;  /* 0x00000019a61a7220 */ /* 0x000fe40000410000 */
[----:B------:R-:W-:Y:S01]  /*1ef0*/  FADD.FTZ R214, R214, R21 ;  /* 0x00000015d6d67221 */ /* 0x000fe20000010000 */
[-C--:B------:R-:W-:Y:S01]  /*1f00*/  FFMA.FTZ R250, R20, R21.reuse, R250 ;  /* 0x0000001514fa7223 */ /* 0x080fe200000100fa */
[----:B------:R-:W-:Y:S01]  /*1f10*/  FFMA.FTZ R21, R172, R21, R26 ;  /* 0x00000015ac157223 */ /* 0x000fe2000001001a */
[----:B------:R-:W-:Y:S01]  /*1f20*/  FADD.FTZ R26, R155, -UR24 ;  /* 0x800000189b1a7e21 */ /* 0x000fe20008010000 */
[----:B------:R-:W-:Y:S01]  /*1f30*/  FADD.FTZ R90, R90, R25 ;  /* 0x000000195a5a7221 */ /* 0x000fe20000010000 */
[----:B------:R-:W-:-:S02]  /*1f40*/  FFMA.FTZ R122, R20, R25, R122 ;  /* 0x00000019147a7223 */ /* 0x000fc4000001007a */
[----:B------:R-:W-:Y:S01]  /*1f50*/  FMUL.FTZ R26, R26, UR23 ;  /* 0x000000171a1a7c20 */ /* 0x000fe20008410000 */
[----:B------:R-:W-:Y:S02]  /*1f60*/  HADD2.F32 R25, -RZ, R141.H1_H1 ;  /* 0x3000008dff197230 */ /* 0x000fe40000004100 */
[-C--:B------:R-:W-:Y:S01]  /*1f70*/  FMUL.FTZ R141, R173, R140.reuse ;  /* 0x0000008cad8d7220 */ /* 0x080fe20000410000 */
[----:B------:R-:W-:Y:S01]  /*1f80*/  FADD.FTZ R91, R91, R140 ;  /* 0x0000008c5b5b7221 */ /* 0x000fe20000010000 */
[----:B------:R-:W-:Y:S01]  /*1f90*/  FFMA.FTZ R123, R26, R140, R123 ;  /* 0x0000008c1a7b7223 */ /* 0x000fe2000001007b */
[----:B------:R-:W-:Y:S01]  /*1fa0*/  FADD.FTZ R144, R148, -UR24 ;  /* 0x8000001894907e21 */ /* 0x000fe20008010000 */
[----:B------:R-:W-:Y:S02]  /*1fb0*/  HADD2.F32 R140, -RZ, R146.H0_H0 ;  /* 0x20000092ff8c7230 */ /* 0x000fe40000004100 */
[----:B------:R-:W-:Y:S01]  /*1fc0*/  FADD.FTZ R215, R215, R25 ;  /* 0x00000019d7d77221 */ /* 0x000fe20000010000 */
[-C--:B------:R-:W-:Y:S01]  /*1fd0*/  FFMA.FTZ R251, R26, R25.reuse, R251 ;  /* 0x000000191afb7223 */ /* 0x080fe200000100fb */
[----:B------:R-:W-:Y:S01]  /*1fe0*/  FFMA.FTZ R25, R180, R25, R141 ;  /* 0x00000019b4197223 */ /* 0x000fe2000001008d */
[----:B------:R-:W-:-:S02]  /*1ff0*/  HADD2.F32 R141, -RZ, R142.H0_H0 ;  /* 0x2000008eff8d7230 */ /* 0x000fc40000004100 */
[----:B------:R-:W-:Y:S01]  /*2000*/  FMUL.FTZ R157, R144, UR23 ;  /* 0x00000017909d7c20 */ /* 0x000fe20008410000 */
[-C--:B------:R-:W-:Y:S01]  /*2010*/  FMUL.FTZ R144, R181, R140.reuse ;  /* 0x0000008cb5907220 */ /* 0x080fe20000410000 */
[----:B------:R-:W-:Y:S01]  /*2020*/  FADD.FTZ R84, R84, R140 ;  /* 0x0000008c54547221 */ /* 0x000fe20000010000 */
[----:B------:R-:W-:Y:S01]  /*2030*/  FADD.FTZ R208, R208, R141 ;  /* 0x0000008dd0d07221 */ /* 0x000fe20000010000 */
[CC--:B------:R-:W-:Y:S01]  /*2040*/  FFMA.FTZ R244, R157.reuse, R141.reuse, R244 ;  /* 0x0000008d9df47223 */ /* 0x0c0fe200000100f4 */
[----:B------:R-:W-:Y:S01]  /*2050*/  FFMA.FTZ R156, R252, R141, R144 ;  /* 0x0000008dfc9c7223 */ /* 0x000fe20000010090 */
[----:B------:R-:W-:Y:S01]  /*2060*/  FFMA.FTZ R116, R157, R140, R116 ;  /* 0x0000008c9d747223 */ /* 0x000fe20000010074 */
[----:B------:R-:W-:Y:S02]  /*2070*/  HADD2.F32 R140, -RZ, R146.H1_H1 ;  /* 0x30000092ff8c7230 */ /* 0x000fe40000004100 */
[----:B------:R-:W-:Y:S01]  /*2080*/  FADD.FTZ R141, R149, -UR24 ;  /* 0x80000018958d7e21 */ /* 0x000fe20008010000 */
[----:B------:R-:W-:-:S03]  /*2090*/  HADD2.F32 R142, -RZ, R142.H1_H1 ;  /* 0x3000008eff8e7230 */ /* 0x000fc60000004100 */
[----:B------:R-:W-:Y:S01]  /*20a0*/  FMUL.FTZ R167, R141, UR23 ;  /* 0x000000178da77c20 */ /* 0x000fe20008410000 */
[----:B------:R-:W-:Y:S01]  /*20b0*/  FMUL.FTZ R141, R223, R140 ;  /* 0x0000008cdf8d7220 */ /* 0x000fe20000410000 */
[----:B------:R-:W-:Y:S01]  /*20c0*/  FADD.FTZ R209, R209, R142 ;  /* 0x0000008ed1d17221 */ /* 0x000fe20000010000 */
[----:B------:R-:W-:Y:S01]  /*20d0*/  FADD.FTZ R85, R85, R140 ;  /* 0x0000008c55557221 */ /* 0x000fe20000010000 */
[CC--:B------:R-:W-:Y:S01]  /*20e0*/  FFMA.FTZ R245, R167.reuse, R142.reuse, R245 ;  /* 0x0000008ea7f57223 */ /* 0x0c0fe200000100f5 */
[----:B------:R-:W-:Y:S01]  /*20f0*/  FFMA.FTZ R166, R222, R142, R141 ;  /* 0x0000008edea67223 */ /* 0x000fe2000001008d */
[----:B------:R-:W-:Y:S01]  /*2100*/  FFMA.FTZ R117, R167, R140, R117 ;  /* 0x0000008ca7757223 */ /* 0x000fe20000010075 */
[----:B------:R-:W-:Y:S01]  /*2110*/  FADD.FTZ R142, R150, -UR24 ;  /* 0x80000018968e7e21 */ /* 0x000fe20008010000 */
[----:B------:R-:W-:Y:S02]  /*2120*/  HADD2.F32 R140, -RZ, R147.H0_H0 ;  /* 0x20000093ff8c7230 */ /* 0x000fe40000004100 */
[----:B------:R-:W-:-:S02]  /*2130*/  HADD2.F32 R141, -RZ, R143.H0_H0 ;  /* 0x2000008fff8d7230 */ /* 0x000fc40000004100 */
[----:B------:R-:W-:Y:S01]  /*2140*/  FMUL.FTZ R172, R142, UR23 ;  /* 0x000000178eac7c20 */ /* 0x000fe20008410000 */
[----:B------:R-:W-:Y:S02]  /*2150*/  FADD.FTZ R86, R86, R140 ;  /* 0x0000008c56567221 */ /* 0x000fe40000010000 */
[----:B------:R-:W-:Y:S01]  /*2160*/  FADD.FTZ R210, R210, R141 ;  /* 0x0000008dd2d27221 */ /* 0x000fe20000010000 */
[C---:B------:R-:W-:Y:S01]  /*2170*/  FFMA.FTZ R246, R172.reuse, R141, R246 ;  /* 0x0000008dacf67223 */ /* 0x040fe200000100f6 */
[----:B------:R-:W-:Y:S01]  /*2180*/  FFMA.FTZ R118, R172, R140, R118 ;  /* 0x0000008cac767223 */ /* 0x000fe20000010076 */
[----:B------:R-:W-:Y:S01]  /*2190*/  HADD2.F32 R143, -RZ, R143.H1_H1 ;  /* 0x3000008fff8f7230 */ /* 0x000fe20000004100 */
[----:B------:R-:W-:-:S04]  /*21a0*/  IADD3 R220, PT, PT, R220, 0x100, RZ ;  /* 0x00000100dcdc7810 */ /* 0x000fc80007ffe0ff */
[----:B------:R-:W-:Y:S01]  /*21b0*/  FADD.FTZ R211, R211, R143 ;  /* 0x0000008fd3d37221 */ /* 0x000fe20000010000 */
[----:B----4-:R-:W-:Y:S01]  /*21c0*/  FMUL.FTZ R142, R154, R140 ;  /* 0x0000008c9a8e7220 */ /* 0x010fe20000410000 */
[----:B------:R-:W-:-:S03]  /*21d0*/  HADD2.F32 R140, -RZ, R147.H1_H1 ;  /* 0x30000093ff8c7230 */ /* 0x000fc60000004100 */
[----:B---3--:R-:W-:Y:S01]  /*21e0*/  FFMA.FTZ R173, R153, R141, R142 ;  /* 0x0000008d99ad7223 */ /* 0x008fe2000001008e */
[----:B------:R-:W-:-:S04]  /*21f0*/  FADD.FTZ R141, R151, -UR24 ;  /* 0x80000018978d7e21 */ /* 0x000fc80008010000 */
[----:B------:R-:W-:Y:S01]  /*2200*/  FMUL.FTZ R180, R141, UR23 ;  /* 0x000000178db47c20 */ /* 0x000fe20008410000 */
[-C--:B--2---:R-:W-:Y:S01]  /*2210*/  FMUL.FTZ R141, R152, R140.reuse ;  /* 0x0000008c988d7220 */ /* 0x084fe20000410000 */
        /* <DEDUP_REMOVED lines=17> */
[----:B------:R-:W-:Y:S02]  /*2330*/  FFMA.FTZ R247, R180, R143, R247 ;  /* 0x0000008fb4f77223 */ /* 0x000fe400000100f7 */
[----:B------:R-:W-:Y:S01]  /*2340*/  FADD.FTZ R186, R140, R181 ;  /* 0x000000b58cba7221 */ /* 0x000fe20000010000 */
[----:B------:R-:W-:-:S07]  /*2350*/  FFMA.FTZ R187, R180, R181, R141 ;  /* 0x000000b5b4bb7223 */ /* 0x000fce000001008d */
.L_x_2886:
[----:B------:R-:W-:Y:S05]  /*2360*/  BSYNC.RECONVERGENT B0 ;  /* 0x0000000000007941 */ /* 0x000fea0003800200 */
.L_x_2885:
        /* <DEDUP_REMOVED lines=30> */
[----:B--2---:R-:W-:Y:S02]  /*2550*/  HADD2.F32 R12, -RZ, R144.H0_H0 ;  /* 0x20000090ff0c7230 */ /* 0x004fe40000004100 */
[----:B---3--:R-:W-:Y:S02]  /*2560*/  FADD.FTZ R4, R152, -UR24 ;  /* 0x8000001898047e21 */ /* 0x008fe40008010000 */
[----:B------:R-:W2:Y:S02]  /*2570*/  LDL R152, [R1+0x88] ;  /* 0x0000880001987983 */ /* 0x000ea40000100800 */
[----:B------:R-:W-:Y:S01]  /*2580*/  FMUL.FTZ R4, R4, UR23 ;  /* 0x0000001704047c20 */ /* 0x000fe20008410000 */
[----:B----4-:R-:W-:-:S05]  /*2590*/  HADD2.F32 R3, -RZ, R140.H0_H0 ;  /* 0x2000008cff037230 */ /* 0x010fca0000004100 */
[----:B------:R-:W-:Y:S01]  /*25a0*/  FADD.FTZ R204, R204, R3 ;  /* 0x00000003cccc7221 */ /* 0x000fe20000010000 */
[----:B------:R-:W-:Y:S01]  /*25b0*/  FFMA.FTZ R240, R4, R3, R240 ;  /* 0x0000000304f07223 */ /* 0x000fe200000100f0 */
[----:B------:R-:W-:-:S04]  /*25c0*/  FMUL.FTZ R13, R23, R12 ;  /* 0x0000000c170d7220 */ /* 0x000fc80000410000 */
[----:B------:R-:W-:Y:S01]  /*25d0*/  FFMA.FTZ R3, R29, R3, R13 ;  /* 0x000000031d037223 */ /* 0x000fe2000001000d */
[----:B------:R-:W-:Y:S02]  /*25e0*/  FADD.FTZ R13, R153, -UR24 ;  /* 0x80000018990d7e21 */ /* 0x000fe40008010000 */
[----:B------:R-:W3:Y:S01]  /*25f0*/  LDL R153, [R1+0x68] ;  /* 0x0000680001997983 */ /* 0x000ee20000100800 */
[--C-:B------:R-:W-:Y:S02]  /*2600*/  HADD2.F32 R29, -RZ, R145.reuse.H0_H0 ;  /* 0x20000091ff1d7230 */ /* 0x100fe40000004100 */
[----:B------:R-:W-:Y:S02]  /*2610*/  HADD2.F32 R31, -RZ, R145.H1_H1 ;  /* 0x30000091ff1f7230 */ /* 0x000fe40000004100 */
[----:B------:R-:W4:Y:S01]  /*2620*/  LDL R145, [R1+0x6c] ;  /* 0x00006c0001917983 */ /* 0x000f220000100800 */
[----:B------:R-:W-:-:S03]  /*2630*/  HADD2.F32 R22, -RZ, R144.H1_H1 ;  /* 0x30000090ff167230 */ /* 0x000fc60000004100 */
[----:B------:R-:W4:Y:S01]  /*2640*/  LDL R144, [R1+0x8c] ;  /* 0x00008c0001907983 */ /* 0x000f220000100800 */
[----:B------:R-:W-:Y:S01]  /*2650*/  FMUL.FTZ R13, R13, UR23 ;  /* 0x000000170d0d7c20 */ /* 0x000fe20008410000 */
[----:B------:R-:W-:Y:S01]  /*2660*/  FADD.FTZ R80, R80, R12 ;  /* 0x0000000c50507221 */ /* 0x000fe20000010000 */
[----:B------:R-:W-:Y:S01]  /*2670*/  FFMA.FTZ R112, R4, R12, R112 ;  /* 0x0000000c04707223 */ /* 0x000fe20000010070 */
[----:B------:R-:W-:Y:S02]  /*2680*/  HADD2.F32 R12, -RZ, R140.H1_H1 ;  /* 0x3000008cff0c7230 */ /* 0x000fe40000004100 */
[-C--:B------:R-:W-:Y:S01]  /*2690*/  FMUL.FTZ R23, R32, R22.reuse ;  /* 0x0000001620177220 */ /* 0x080fe20000410000 */
[----:B------:R-:W-:Y:S01]  /*26a0*/  FADD.FTZ R81, R81, R22 ;  /* 0x0000001651517221 */ /* 0x000fe20000010000 */
[----:B------:R-:W-:Y:S01]  /*26b0*/  FFMA.FTZ R113, R13, R22, R113 ;  /* 0x000000160d717223 */ /* 0x000fe20000010071 */
[----:B------:R-:W-:Y:S01]  /*26c0*/  FADD.FTZ R22, R154, -UR24 ;  /* 0x800000189a167e21 */ /* 0x000fe20008010000 */
[----:B------:R-:W-:Y:S01]  /*26d0*/  FADD.FTZ R205, R205, R12 ;  /* 0x0000000ccdcd7221 */ /* 0x000fe20000010000 */
[-C--:B------:R-:W-:Y:S01]  /*26e0*/  FFMA.FTZ R241, R13, R12.reuse, R241 ;  /* 0x0000000c0df17223 */ /* 0x080fe200000100f1 */
[----:B------:R-:W-:Y:S01]  /*26f0*/  FFMA.FTZ R12, R165, R12, R23 ;  /* 0x0000000ca50c7223 */ /* 0x000fe20000010017 */
[----:B------:R-:W-:Y:S01]  /*2700*/  FMUL.FTZ R22, R22, UR23 ;  /* 0x0000001716167c20 */ /* 0x000fe20008410000 */
[----:B------:R-:W-:-:S02]  /*2710*/  HADD2.F32 R23, -RZ, R141.H0_H0 ;  /* 0x2000008dff177230 */ /* 0x000fc40000004100 */
[-C--:B------:R-:W-:Y:S01]  /*2720*/  FMUL.FTZ R30, R164, R29.reuse ;  /* 0x0000001da41e7220 */ /* 0x080fe20000410000 */
[----:B------:R-:W-:Y:S01]  /*2730*/  FADD.FTZ R82, R82, R29 ;  /* 0x0000001d52527221 */ /* 0x000fe20000010000 */
[----:B------:R-:W-:Y:S01]  /*2740*/  FFMA.FTZ R114, R22, R29, R114 ;  /* 0x0000001d16727223 */ /* 0x000fe20000010072 */
[----:B------:R-:W-:Y:S01]  /*2750*/  FADD.FTZ R29, R155, -UR24 ;  /* 0x800000189b1d7e21 */ /* 0x000fe20008010000 */
[----:B------:R-:W-:Y:S01]  /*2760*/  FADD.FTZ R206, R206, R23 ;  /* 0x00000017cece7221 */ /* 0x000fe20000010000 */
[-C--:B------:R-:W-:Y:S01]  /*2770*/  FFMA.FTZ R242, R22, R23.reuse, R242 ;  /* 0x0000001716f27223 */ /* 0x080fe200000100f2 */
[----:B------:R-:W-:Y:S01]  /*2780*/  FFMA.FTZ R23, R174, R23, R30 ;  /* 0x00000017ae177223 */ /* 0x000fe2000001001e */
[----:B------:R-:W-:Y:S02]  /*2790*/  HADD2.F32 R30, -RZ, R141.H1_H1 ;  /* 0x3000008dff1e7230 */ /* 0x000fe40000004100 */
[----:B------:R-:W-:Y:S01]  /*27a0*/  FMUL.FTZ R29, R29, UR23 ;  /* 0x000000171d1d7c20 */ /* 0x000fe20008410000 */
[----:B------:R-:W-:Y:S01]  /*27b0*/  FMUL.FTZ R32, R175, R31 ;  /* 0x0000001faf207220 */ /* 0x000fe20000410000 */
[----:B------:R-:W-:-:S02]  /*27c0*/  HADD2.F32 R140, -RZ, R146.H0_H0 ;  /* 0x20000092ff8c7230 */ /* 0x000fc40000004100 */
[----:B------:R-:W-:Y:S01]  /*27d0*/  FADD.FTZ R207, R207, R30 ;  /* 0x0000001ecfcf7221 */ /* 0x000fe20000010000 */
[-C--:B------:R-:W-:Y:S01]  /*27e0*/  FFMA.FTZ R243, R29, R30.reuse, R243 ;  /* 0x0000001e1df37223 */ /* 0x080fe200000100f3 */
[----:B------:R-:W-:Y:S01]  /*27f0*/  FFMA.FTZ R30, R182, R30, R32 ;  /* 0x0000001eb61e7223 */ /* 0x000fe20000010020 */
[----:B------:R-:W-:Y:S01]  /*2800*/  FADD.FTZ R32, R148, -UR24 ;  /* 0x8000001894207e21 */ /* 0x000fe20008010000 */
[----:B------:R-:W-:Y:S01]  /*2810*/  FADD.FTZ R83, R83, R31 ;  /* 0x0000001f53537221 */ /* 0x000fe20000010000 */
[----:B------:R-:W-:Y:S01]  /*2820*/  FFMA.FTZ R115, R29, R31, R115 ;  /* 0x0000001f1d737223 */ /* 0x000fe20000010073 */
[----:B------:R-:W-:Y:S02]  /*2830*/  HADD2.F32 R31, -RZ, R142.H0_H0 ;  /* 0x2000008eff1f7230 */ /* 0x000fe40000004100 */
[----:B------:R-:W-:Y:S01]  /*2840*/  FMUL.FTZ R32, R32, UR23 ;  /* 0x0000001720207c20 */ /* 0x000fe20008410000 */
        /* <DEDUP_REMOVED lines=27> */
[----:B---3--:R-:W-:Y:S01]  /*2a00*/  FMUL.FTZ R142, R153, R140 ;  /* 0x0000008c998e7220 */ /* 0x008fe20000410000 */
[----:B------:R-:W-:-:S03]  /*2a10*/  HADD2.F32 R140, -RZ, R147.H1_H1 ;  /* 0x30000093ff8c7230 */ /* 0x000fc60000004100 */
[----:B--2---:R-:W-:Y:S01]  /*2a20*/  FFMA.FTZ R175, R152, R141, R142 ;  /* 0x0000008d98af7223 */ /* 0x004fe2000001008e */
        /* <DEDUP_REMOVED lines=23> */
.L_x_2888:
[----:B------:R-:W-:Y:S05]  /*2ba0*/  BSYNC.RECONVERGENT B0 ;  /* 0x0000000000007941 */ /* 0x000fea0003800200 */
.L_x_2887:
        /* <DEDUP_REMOVED lines=54> */
[----:B------:R-:W-:Y:S01]  /*2f10*/  FMUL.FTZ R24, R24, UR23 ;  /* 0x0000001718187c20 */ /* 0x000fe20008410000 */
[----:B------:R-:W-:Y:S01]  /*2f20*/  FADD.FTZ R197, R197, R10 ;  /* 0x0000000ac5c57221 */ /* 0x000fe20000010000 */
[-C--:B------:R-:W-:Y:S01]  /*2f30*/  FFMA.FTZ R233, R11, R10.reuse, R233 ;  /* 0x0000000a0be97223 */ /* 0x080fe200000100e9 */
[----:B------:R-:W-:Y:S01]  /*2f40*/  FFMA.FTZ R10, R163, R10, R33 ;  /* 0x0000000aa30a7223 */ /* 0x000fe20000010021 */
[--C-:B------:R-:W-:Y:S02]  /*2f50*/  HADD2.F32 R33, -RZ, R141.reuse.H0_H0 ;  /* 0x2000008dff217230 */ /* 0x100fe40000004100 */
        /* <DEDUP_REMOVED lines=8> */
[----:B------:R-:W-:-:S02]  /*2fe0*/  HADD2.F32 R35, -RZ, R141.H1_H1 ;  /* 0x3000008dff237230 */ /* 0x000fc40000004100 */
        /* <DEDUP_REMOVED lines=34> */
[----:B------:R-:W-:-:S05]  /*3210*/  HADD2.F32 R143, -RZ, R143.H1_H1 ;  /* 0x3000008fff8f7230 */ /* 0x000fca0000004100 */
        /* <DEDUP_REMOVED lines=27> */
.L_x_2890:
[----:B------:R-:W-:Y:S05]  /*33d0*/  BSYNC.RECONVERGENT B0 ;  /* 0x0000000000007941 */ /* 0x000fea0003800200 */
.L_x_2889:
        /* <DEDUP_REMOVED lines=32> */
.L_x_2892:
[----:B------:R-:W-:Y:S05]  /*35e0*/  BSYNC.RECONVERGENT B0 ;  /* 0x0000000000007941 */ /* 0x000fea0003800200 */
.L_x_2891:
        /* <DEDUP_REMOVED lines=81> */
.L_x_2897:
        /* <DEDUP_REMOVED lines=33> */
.L_x_2896:
        /* <DEDUP_REMOVED lines=32> */
.L_x_2899:
        /* <DEDUP_REMOVED lines=33> */
.L_x_2895:
        /* <DEDUP_REMOVED lines=35> */
.L_x_2901:
        /* <DEDUP_REMOVED lines=33> */
.L_x_2900:
        /* <DEDUP_REMOVED lines=32> */
.L_x_2902:
        /* <DEDUP_REMOVED lines=32> */
.L_x_2898:
        /* <DEDUP_REMOVED lines=15> */
.L_x_2894:
[----:B------:R-:W-:Y:S05]  /*4a50*/  BSYNC.RECONVERGENT B0 ;  /* 0x0000000000007941 */ /* 0x000fea0003800200 */
.L_x_2893:
        /* <DEDUP_REMOVED lines=45> */
.L_x_2907:
        /* <DEDUP_REMOVED lines=29> */
.L_x_2906:
        /* <DEDUP_REMOVED lines=36> */
.L_x_2909:
        /* <DEDUP_REMOVED lines=29> */
.L_x_2905:
        /* <DEDUP_REMOVED lines=40> */
.L_x_2911:
        /* <DEDUP_REMOVED lines=29> */
.L_x_2910:
        /* <DEDUP_REMOVED lines=36> */
.L_x_2912:
        /* <DEDUP_REMOVED lines=28> */
.L_x_2908:
        /* <DEDUP_REMOVED lines=14> */
.L_x_2904:
[----:B------:R-:W-:Y:S05]  /*5c40*/  BSYNC.RECONVERGENT B0 ;  /* 0x0000000000007941 */ /* 0x000fea0003800200 */
.L_x_2903:
        /* <DEDUP_REMOVED lines=45> */
.L_x_2917:
        /* <DEDUP_REMOVED lines=26> */
[----:B01----:R-:W-:Y:S02]  /*60c0*/  F2FP.F16.F32.PACK_AB R141, R139, R138 ;  /* 0x0000008a8b8d723e */ /* 0x003fe400000000ff */
[----:B------:R-:W-:Y:S01]  /*60d0*/  F2FP.F16.F32.PACK_AB R140, R137, R136 ;  /* 0x00000088898c723e */ /* 0x000fe200000000ff */
[----:B------:R-:W-:Y:S06]  /*60e0*/  BRA `(.L_x_2918) ;  /* 0x0000000c00187947 */ /* 0x000fec0003800000 */
.L_x_2916:
        /* <DEDUP_REMOVED lines=36> */
.L_x_2919:
        /* <DEDUP_REMOVED lines=29> */
.L_x_2915:
        /* <DEDUP_REMOVED lines=40> */
.L_x_2921:
        /* <DEDUP_REMOVED lines=29> */
.L_x_2920:
        /* <DEDUP_REMOVED lines=36> */
.L_x_2922:
        /* <DEDUP_REMOVED lines=28> */
.L_x_2918:
        /* <DEDUP_REMOVED lines=14> */
.L_x_2914:
[----:B------:R-:W-:Y:S05]  /*6e30*/  BSYNC.RECONVERGENT B0 ;  /* 0x0000000000007941 */ /* 0x000fea0003800200 */
.L_x_2913:
        /* <DEDUP_REMOVED lines=45> */
.L_x_2927:
        /* <DEDUP_REMOVED lines=26> */
[----:B012---:R-:W-:Y:S02]  /*72b0*/  F2FP.F16.F32.PACK_AB R141, R139, R138 ;  /* 0x0000008a8b8d723e */ /* 0x007fe400000000ff */
[----:B------:R-:W-:Y:S01]  /*72c0*/  F2FP.F16.F32.PACK_AB R140, R137, R136 ;  /* 0x00000088898c723e */ /* 0x000fe200000000ff */
[----:B------:R-:W-:Y:S06]  /*72d0*/  BRA `(.L_x_2928) ;  /* 0x0000000c00187947 */ /* 0x000fec0003800000 */
.L_x_2926:
        /* <DEDUP_REMOVED lines=36> */
.L_x_2929:
        /* <DEDUP_REMOVED lines=29> */
.L_x_2925:
        /* <DEDUP_REMOVED lines=40> */
.L_x_2931:
        /* <DEDUP_REMOVED lines=29> */
.L_x_2930:
        /* <DEDUP_REMOVED lines=36> */
.L_x_2932:
        /* <DEDUP_REMOVED lines=28> */
.L_x_2928:
        /* <DEDUP_REMOVED lines=13> */
.L_x_2924:
[----:B------:R-:W-:Y:S05]  /*8010*/  BSYNC.RECONVERGENT B0 ;  /* 0x0000000000007941 */ /* 0x000fea0003800200 */
.L_x_2923:
[----:B------:R-:W-:Y:S01]  /*8020*/  UPLOP3.LUT UP1, UPT, UPT, UPT, UP1, 0x40, 0x4 ;  /* 0x000000000004789c */ /* 0x000fe20003f2e810 */
[----:B------:R-:W-:Y:S10]  /*8030*/  BRA.U !UP3, `(.L_x_2933) ;  /* 0xffffff910b147547 */ /* 0x000ff4000b83ffff */
.L_x_2882:
        /* <DEDUP_REMOVED lines=31> */
.L_x_2935:
[----:B------:R-:W-:Y:S05]  /*8230*/  BSYNC.RECONVERGENT B0 ;  /* 0x0000000000007941 */ /* 0x000fea0003800200 */
.L_x_2934:
        /* <DEDUP_REMOVED lines=19> */
.L_x_2937:
[----:B------:R-:W-:Y:S05]  /*8370*/  BSYNC.RECONVERGENT B0 ;  /* 0x0000000000007941 */ /* 0x000fea0003800200 */
.L_x_2936:
        /* <DEDUP_REMOVED lines=19> */
.L_x_2939:
[----:B------:R-:W-:Y:S05]  /*84b0*/  BSYNC.RECONVERGENT B0 ;  /* 0x0000000000007941 */ /* 0x000fea0003800200 */
.L_x_2938:
        /* <DEDUP_REMOVED lines=18> */
.L_x_2940:
        /* <DEDUP_REMOVED lines=10> */
.L_x_4880:


//--------------------- .text._ZN10layer_norm31ln_parallel_residual_bwd_kernelINS_13Kernel_traitsIf6__halffS2_fjLj8192ELj1ELj1ELj8ELj16ENS_18Kernel_traits_baseILj8192EfS2_fS2_fjLj256EEEEELb0ELb0ELb1EEEvNS_9BwdParamsE --------------------------
	.section	.text._ZN10layer_norm31ln_parallel_residual_bwd_kernelINS_13Kernel_traitsIf6__halffS2_fjLj8192ELj1ELj1ELj8ELj16ENS_18Kernel_traits_baseILj8192EfS2_fS2_fjLj256EEEEELb0ELb0ELb1EEEvNS_9BwdParamsE,"ax",@progbits
	.align	128
        .global         _ZN10layer_norm31ln_parallel_residual_bwd_kernelINS_13Kernel_traitsIf6__halffS2_fjLj8192ELj1ELj1ELj8ELj16ENS_18Kernel_traits_baseILj8192EfS2_fS2_fjLj256EEEEELb0ELb0ELb1EEEvNS_9BwdParamsE
        .type           _ZN10layer_norm31ln_parallel_residual_bwd_kernelINS_13Kernel_traitsIf6__halffS2_fjLj8192ELj1ELj1ELj8ELj16ENS_18Kernel_traits_baseILj8192EfS2_fS2_fjLj256EEEEELb0ELb0ELb1EEEvNS_9BwdParamsE,@function
        .size           _ZN10layer_norm31ln_parallel_residual_bwd_kernelINS_13Kernel_traitsIf6__halffS2_fjLj8192ELj1ELj1ELj8ELj16ENS_18Kernel_traits_baseILj8192EfS2_fS2_fjLj256EEEEELb0ELb0ELb1EEEvNS_9BwdParamsE,(.L_x_4881 - _ZN10layer_norm31ln_parallel_residual_bwd_kernelINS_13Kernel_traitsIf6__halffS2_fjLj8192ELj1ELj1ELj8ELj16ENS_18Kernel_traits_baseILj8192EfS2_fS2_fjLj256EEEEELb0ELb0ELb1EEEvNS_9BwdParamsE)
        .other          _ZN10layer_norm31ln_parallel_residual_bwd_kernelINS_13Kernel_traitsIf6__halffS2_fjLj8192ELj1ELj1ELj8ELj16ENS_18Kernel_traits_baseILj8192EfS2_fS2_fjLj256EEEEELb0ELb0ELb1EEEvNS_9BwdParamsE,@"STO_CUDA_ENTRY STV_DEFAULT"
_ZN10layer_norm31ln_parallel_residual_bwd_kernelINS_13Kernel_traitsIf6__halffS2_fjLj8192ELj1ELj1ELj8ELj16ENS_18Kernel_traits_baseILj8192EfS2_fS2_fjLj256EEEEELb0ELb0ELb1EEEvNS_9BwdParamsE:
.text._ZN10layer_norm31ln_parallel_residual_bwd_kernelINS_13Kernel_traitsIf6__halffS2_fjLj8192ELj1ELj1ELj8ELj16ENS_18Kernel_traits_baseILj8192EfS2_fS2_fjLj256EEEEELb0ELb0ELb1EEEvNS_9BwdParamsE:
        /* <DEDUP_REMOVED lines=79> */
[----:B------:R-:W-:Y:S01]  /*04f0*/  HFMA2 R224, -RZ, RZ, 0, 0 ;  /* 0x00000000ffe07431 */ /* 0x000fe200000001ff */
[----:B------:R-:W-:-:S02]  /*0500*/  CS2R R246, SRZ ;  /* 0x0000000000f67805 */ /* 0x000fc4000001ff00 */
[----:B------:R-:W-:Y:S02]  /*0510*/  MOV R242, RZ ;  /* 0x000000ff00f27202 */ /* 0x000fe40000000f00 */
[----:B------:R-:W-:Y:S02]  /*0520*/  CS2R R240, SRZ ;  /* 0x0000000000f07805 */ /* 0x000fe4000001ff00 */
[----:B------:R-:W-:Y:S02]  /*0530*/  CS2R R238, SRZ ;  /* 0x0000000000ee7805 */ /* 0x000fe4000001ff00 */
[----:B------:R-:W-:Y:S02]  /*0540*/  CS2R R250, SRZ ;  /* 0x0000000000fa7805 */ /* 0x000fe4000001ff00 */
[----:B------:R-:W-:Y:S02]  /*0550*/  CS2R R236, SRZ ;  /* 0x0000000000ec7805 */ /* 0x000fe4000001ff00 */
[----:B------:R-:W-:-:S02]  /*0560*/  MOV R232, RZ ;  /* 0x000000ff00e87202 */ /* 0x000fc40000000f00 */
[----:B------:R-:W-:Y:S02]  /*0570*/  CS2R R230, SRZ ;  /* 0x0000000000e67805 */ /* 0x000fe4000001ff00 */
[----:B------:R-:W-:Y:S02]  /*0580*/  CS2R R228, SRZ ;  /* 0x0000000000e47805 */ /* 0x000fe4000001ff00 */
[----:B------:R-:W-:Y:S01]  /*0590*/  CS2R R226, SRZ ;  /* 0x0000000000e27805 */ /* 0x000fe2000001ff00 */
[----:B-1----:R-:W-:Y:S01]  /*05a0*/  IMAD.WIDE.U32 R2, R249, 0x20, R2 ;  /* 0x00000020f9027825 */ /* 0x002fe200078e0002 */
[----:B------:R-:W-:Y:S02]  /*05b0*/  CS2R R222, SRZ ;  /* 0x0000000000de7805 */ /* 0x000fe4000001ff00 */
[----:B------:R-:W-:Y:S02]  /*05c0*/  CS2R R220, SRZ ;  /* 0x0000000000dc7805 */ /* 0x000fe4000001ff00 */
[----:B------:R-:W-:-:S02]  /*05d0*/  CS2R R218, SRZ ;  /* 0x0000000000da7805 */ /* 0x000fc4000001ff00 */
[----:B------:R-:W-:Y:S01]  /*05e0*/  CS2R R216, SRZ ;  /* 0x0000000000d87805 */ /* 0x000fe2000001ff00 */
[----:B0-----:R-:W5:Y:S01]  /*05f0*/  LDG.E.128 R84, desc[UR14][R2.64] ;  /* 0x0000000e02547981 */ /* 0x001f62000c1e1d00 */
[----:B------:R-:W-:Y:S02]  /*0600*/  CS2R R214, SRZ ;  /* 0x0000000000d67805 */ /* 0x000fe4000001ff00 */
[----:B------:R-:W-:Y:S01]  /*0610*/  MOV R204, RZ ;  /* 0x000000ff00cc7202 */ /* 0x000fe20000000f00 */
[----:B---3--:R-:W-:Y:S01]  /*0620*/  IMAD.WIDE.U32 R4, R249, 0x20, R4 ;  /* 0x00000020f9047825 */ /* 0x008fe200078e0004 */
        /* <DEDUP_REMOVED lines=14> */
[----:B------:R-:W-:Y:S01]  /*0710*/  CS2R R14, SRZ ;  /* 0x00000000000e7805 */ /* 0x000fe2000001ff00 */
[----:B------:R-:W0:Y:S01]  /*0720*/  LDCU.U8 UR20, c[0x0][0x410] ;  /* 0x00008200ff1477ac */ /* 0x000e220008000000 */
[----:B------:R-:W5:Y:S01]  /*0730*/  LDG.E.128 R64, desc[UR14][R2.64+0x4010] ;  /* 0x0040100e02407981 */ /* 0x000f62000c1e1d00 */
[----:B------:R-:W1:Y:S03]  /*0740*/  LDCU UR26, c[0x0][0x400] ;  /* 0x00008000ff1a77ac */ /* 0x000e660008000800 */
[----:B------:R-:W5:Y:S01]  /*0750*/  LDG.E.128 R60, desc[UR14][R2.64+0x6000] ;  /* 0x0060000e023c7981 */ /* 0x000f62000c1e1d00 */
[----:B------:R-:W3:Y:S03]  /*0760*/  LDCU.64 UR28, c[0x0][0x468] ;  /* 0x00008d00ff1c77ac */ /* 0x000ee60008000a00 */
[----:B------:R-:W5:Y:S01]  /*0770*/  LDG.E.128 R56, desc[UR14][R2.64+0x6010] ;  /* 0x0060100e02387981 */ /* 0x000f62000c1e1d00 */
        /* <DEDUP_REMOVED lines=81> */
.L_x_2976:
[----:B------:R-:W-:Y:S01]  /*0c90*/  UIMAD.WIDE UR6, UR4, 0x4, UR16 ;  /* 0x00000004040678a5 */ /* 0x000fe2000f8e0210 */
[----:B0-----:R-:W0:Y:S01]  /*0ca0*/  LDC.64 R184, c[0x0][0x3a8] ;  /* 0x0000ea00ffb87b82 */ /* 0x001e220000000a00 */
[----:B------:R-:W-:Y:S01]  /*0cb0*/  UIMAD UR5, UR4, UR21, URZ ;  /* 0x00000015040572a4 */ /* 0x000fe2000f8e02ff */
[----:B------:R-:W2:Y:S03]  /*0cc0*/  LDL.LU R234, [R1+0x18] ;  /* 0x0000180001ea7983 */ /* 0x000ea60000300800 */
[----:B------:R-:W-:-:S03]  /*0cd0*/  MOV R2, UR6 ;  /* 0x0000000600027c02 */ /* 0x000fc60008000f00 */
[----:B------:R-:W1:Y:S01]  /*0ce0*/  LDC.64 R182, c[0x0][0x430] ;  /* 0x00010c00ffb67b82 */ /* 0x000e620000000a00 */
[----:B------:R-:W-:Y:S01]  /*0cf0*/  USHF.R.S32.HI UR6, URZ, 0x1f, UR5 ;  /* 0x0000001fff067899 */ /* 0x000fe20008011405 */
[----:B------:R-:W-:Y:S01]  /*0d00*/  MOV R3, UR7 ;  /* 0x0000000700037c02 */ /* 0x000fe20008000f00 */
[----:B------:R-:W-:Y:S01]  /*0d10*/  UIMAD.WIDE UR8, UR4, 0x4, UR18 ;  /* 0x00000004040878a5 */ /* 0x000fe2000f8e0212 */
[----:B------:R-:W3:Y:S01]  /*0d20*/  LDL.LU R233, [R1+0x8] ;  /* 0x0000080001e97983 */ /* 0x000ee20000300800 */
[----:B------:R-:W-:-:S03]  /*0d30*/  ULEA.HI UR6, UR6, UR5, URZ, 0x3 ;  /* 0x0000000506067291 */ /* 0x000fc6000f8f18ff */
[----:B------:R-:W4:Y:S01]  /*0d40*/  LDC.64 R188, c[0x0][0x428] ;  /* 0x00010a00ffbc7b82 */ /* 0x000f220000000a00 */
[----:B------:R0:W2:Y:S02]  /*0d50*/  LDG.E R0, desc[UR14][R2.64] ;  /* 0x0000000e02007981 */ /* 0x0000a4000c1e1900 */
[----:B------:R-:W-:Y:S02]  /*0d60*/  MOV R206, UR6 ;  /* 0x0000000600ce7c02 */ /* 0x000fe40008000f00 */
[----:B------:R-:W3:Y:S01]  /*0d70*/  LDL.LU R225, [R1+0x1c] ;  /* 0x00001c0001e17983 */ /* 0x000ee20000300800 */
[----:B0-----:R-:W-:-:S03]  /*0d80*/  MOV R2, UR8 ;  /* 0x0000000800027c02 */ /* 0x001fc60008000f00 */
[----:B------:R-:W3:Y:S01]  /*0d90*/  LDL.LU R213, [R1+0xc] ;  /* 0x00000c0001d57983 */ /* 0x000ee20000300800 */
[----:B------:R-:W-:Y:S02]  /*0da0*/  MOV R3, UR9 ;  /* 0x0000000900037c02 */ /* 0x000fe40008000f00 */
[----:B------:R-:W-:Y:S01]  /*0db0*/  LEA.HI.SX32 R206, R206, R249, 0x1d ;  /* 0x000000f9cece7211 */ /* 0x000fe200078feaff */
[----:B------:R-:W3:Y:S04]  /*0dc0*/  LDL.LU R212, [R1+0x20] ;  /* 0x0000200001d47983 */ /* 0x000ee80000300800 */
[----:B------:R-:W3:Y:S01]  /*0dd0*/  LDG.E R2, desc[UR14][R2.64] ;  /* 0x0000000e02027981 */ /* 0x000ee2000c1e1900 */
[----:B------:R-:W-:Y:S01]  /*0de0*/  IMAD.WIDE.U32 R144, R206, 0x20, R184 ;  /* 0x00000020ce907825 */ /* 0x000fe200078e00b8 */
[----:B------:R-:W-:-:S02]  /*0df0*/  ISETP.NE.AND P2, PT, RZ, UR20, PT ;  /* 0x00000014ff007c0c */ /* 0x000fc4000bf45270 */
[----:B------:R-:W3:Y:S01]  /*0e00*/  LDL.LU R211, [R1+0x10] ;  /* 0x0000100001d37983 */ /* 0x000ee20000300800 */
[----:B-1----:R-:W-:-:S03]  /*0e10*/  IMAD.WIDE.U32 R136, R206, 0x10, R182 ;  /* 0x00000010ce887825 */ /* 0x002fc600078e00b6 */
[----:B------:R-:W3:Y:S01]  /*0e20*/  LDG.E.128 R132, desc[UR14][R144.64] ;  /* 0x0000000e90847981 */ /* 0x000ee2000c1e1d00 */
[----:B----4-:R-:W-:-:S03]  /*0e30*/  IMAD.WIDE.U32 R140, R206, 0x10, R188 ;  /* 0x00000010ce8c7825 */ /* 0x010fc600078e00bc */
[----:B------:R-:W4:Y:S04]  /*0e40*/  LDG.E.128 R136, desc[UR14][R136.64] ;  /* 0x0000000e88887981 */ /* 0x000f28000c1e1d00 */
[----:B------:R-:W4:Y:S04]  /*0e50*/  LDG.E.128 R140, desc[UR14][R140.64] ;  /* 0x0000000e8c8c7981 */ /* 0x000f28000c1e1d00 */
[----:B------:R-:W4:Y:S01]  /*0e60*/  LDG.E.128 R144, desc[UR14][R144.64+0x10] ;  /* 0x0000100e90907981 */ /* 0x000f22000c1e1d00 */
[----:B------:R-:W-:-:S05]  /*0e70*/  IADD3 R205, PT, PT, R206, 0x100, RZ ;  /* 0x00000100cecd7810 */ /* 0x000fca0007ffe0ff */
[----:B------:R-:W-:-:S04]  /*0e80*/  IMAD.WIDE.U32 R160, R205, 0x20, R184 ;  /* 0x00000020cda07825 */ /* 0x000fc800078e00b8 */
[----:B------:R-:W-:Y:S01]  /*0e90*/  IMAD.WIDE.U32 R152, R205, 0x10, R182 ;  /* 0x00000010cd987825 */ /* 0x000fe200078e00b6 */
[----:B------:R-:W4:Y:S05]  /*0ea0*/  LDG.E.128 R148, desc[UR14][R160.64] ;  /* 0x0000000ea0947981 */ /* 0x000f2a000c1e1d00 */
[----:B------:R-:W4:Y:S01]  /*0eb0*/  LDG.E.128 R152, desc[UR14][R152.64] ;  /* 0x0000000e98987981 */ /* 0x000f22000c1e1d00 */
[----:B--2---:R-:W-:Y:S02]  /*0ec0*/  FSEL R0, R0, RZ, !P2 ;  /* 0x000000ff00007208 */ /* 0x004fe40005000000 */
[----:B---3--:R-:W-:Y:S01]  /*0ed0*/  R2UR UR9, R2 ;  /* 0x00000000020972ca */ /* 0x008fe200000e0000 */
[----:B----4-:R-:W-:Y:S01]  /*0ee0*/  HADD2.F32 R207, -RZ, R140.H0_H0 ;  /* 0x2000008cffcf7230 */ /* 0x010fe20000004100 */
[----:B------:R-:W-:Y:S01]  /*0ef0*/  R2UR UR5, R0 ;  /* 0x00000000000572ca */ /* 0x000fe200000e0000 */
[----:B------:R-:W-:Y:S01]  /*0f00*/  HADD2.F32 R208, -RZ, R141.H0_H0 ;  /* 0x2000008dffd07230 */ /* 0x000fe20000004100 */
[----:B------:R-:W2:Y:S11]  /*0f10*/  LDG.E.128 R160, desc[UR14][R160.64+0x10] ;  /* 0x0000100ea0a07981 */ /* 0x000eb6000c1e1d00 */
[----:B------:R-:W-:Y:S01]  /*0f20*/  FADD.FTZ R0, R132, -UR5 ;  /* 0x8000000584007e21 */ /* 0x000fe20008010000 */
[----:B------:R-:W-:-:S03]  /*0f30*/  HADD2.F32 R132, -RZ, R136.H0_H0 ;  /* 0x20000088ff847230 */ /* 0x000fc60000004100 */
[----:B------:R-:W-:Y:S02]  /*0f40*/  FMUL.FTZ R0, R0, UR9 ;  /* 0x0000000900007c20 */ /* 0x000fe40008410000 */
[----:B------:R-:W-:Y:S02]  /*0f50*/  FADD.FTZ R242, R132, R242 ;  /* 0x000000f284f27221 */ /* 0x000fe40000010000 */
[-C--:B------:R-:W-:Y:S01]  /*0f60*/  FFMA.FTZ R238, R0, R132.reuse, R238 ;  /* 0x0000008400ee7223 */ /* 0x080fe200000100ee */
[----:B-----5:R-:W-:Y:S01]  /*0f70*/  FMUL.FTZ R132, R52, R132 ;  /* 0x0000008434847220 */ /* 0x020fe20000410000 */
        /* <DEDUP_REMOVED lines=9> */
[-C--:B------:R-:W-:Y:S01]  /*1010*/  FMUL.FTZ R133, R53, R132.reuse ;  /* 0x0000008435857220 */ /* 0x080fe20000410000 */
[----:B------:R-:W-:Y:S01]  /*1020*/  FADD.FTZ R244, R132, R244 ;  /* 0x000000f484f47221 */ /* 0x000fe20000010000 */
[----:B------:R-:W-:Y:S01]  /*1030*/  FFMA.FTZ R239, R140, R132, R239 ;  /* 0x000000848cef7223 */ /* 0x000fe200000100ef */
[----:B------:R-:W-:Y:S01]  /*1040*/  FMUL.FTZ R209, R134, UR9 ;  /* 0x0000000986d17c20 */ /* 0x000fe20008410000 */
[--C-:B------:R-:W-:Y:S02]  /*1050*/  HADD2.F32 R132, -RZ, R137.reuse.H0_H0 ;  /* 0x20000089ff847230 */ /* 0x100fe40000004100 */
[----:B------:R-:W-:-:S02]  /*1060*/  HADD2.F32 R134, -RZ, R137.H1_H1 ;  /* 0x30000089ff867230 */ /* 0x000fc40000004100 */
[----:B------:R-:W-:Y:S02]  /*1070*/  HADD2.F32 R137, -RZ, R141.H1_H1 ;  /* 0x3000008dff897230 */ /* 0x000fe40000004100 */
[----:B------:R-:W-:Y:S01]  /*1080*/  FMUL.FTZ R141, R135, UR9 ;  /* 0x00000009878d7c20 */ /* 0x000fe20008410000 */
[----:B------:R-:W-:Y:S01]  /*1090*/  FADD.FTZ R210, R144, -UR5 ;  /* 0x8000000590d27e21 */ /* 0x000fe20008010000 */
[-C--:B------:R-:W-:Y:S01]  /*10a0*/  FMUL.FTZ R135, R55, R134.reuse ;  /* 0x0000008637877220 */ /* 0x080fe20000410000 */
[----:B------:R-:W-:Y:S01]  /*10b0*/  FADD.FTZ R247, R134, R247 ;  /* 0x000000f786f77221 */ /* 0x000fe20000010000 */
[----:B------:R-:W-:Y:S01]  /*10c0*/  FFMA.FTZ R241, R141, R134, R241 ;  /* 0x000000868df17223 */ /* 0x000fe200000100f1 */
[--C-:B------:R-:W-:Y:S02]  /*10d0*/  HADD2.F32 R134, -RZ, R138.reuse.H0_H0 ;  /* 0x2000008aff867230 */ /* 0x100fe40000004100 */
[----:B------:R-:W-:Y:S01]  /*10e0*/  FMUL.FTZ R210, R210, UR9 ;  /* 0x00000009d2d27c20 */ /* 0x000fe20008410000 */
[----:B------:R-:W-:Y:S01]  /*10f0*/  FADD.FTZ R216, R137, R216 ;  /* 0x000000d889d87221 */ /* 0x000fe20000010000 */
[-C--:B------:R-:W-:Y:S01]  /*1100*/  FFMA.FTZ R7, R141, R137.reuse, R7 ;  /* 0x000000898d077223 */ /* 0x080fe20000010007 */
[----:B------:R-:W-:Y:S01]  /*1110*/  FADD.FTZ R234, R134, R234 ;  /* 0x000000ea86ea7221 */ /* 0x000fe20000010000 */
[-C--:B------:R-:W-:Y:S01]  /*1120*/  FFMA.FTZ R233, R210, R134.reuse, R233 ;  /* 0x00000086d2e97223 */ /* 0x080fe200000100e9 */
[----:B------:R-:W-:Y:S01]  /*1130*/  FFMA.FTZ R137, R87, R137, R135 ;  /* 0x0000008957897223 */ /* 0x000fe20000010087 */
[----:B------:R-:W-:Y:S01]  /*1140*/  FMUL.FTZ R135, R48, R134 ;  /* 0x0000008630877220 */ /* 0x000fe20000410000 */
[----:B------:R-:W-:Y:S01]  /*1150*/  HADD2.F32 R134, -RZ, R138.H1_H1 ;  /* 0x3000008aff867230 */ /* 0x000fe20000004100 */
[----:B------:R-:W-:Y:S04]  /*1160*/  STL [R1+0x18], R234 ;  /* 0x000018ea01007387 */ /* 0x000fe80000100800 */
[----:B------:R0:W-:Y:S01]  /*1170*/  STL [R1+0x8], R233 ;  /* 0x000008e901007387 */ /* 0x0001e20000100800 */
[----:B------:R-:W-:-:S03]  /*1180*/  FADD.FTZ R225, R134, R225 ;  /* 0x000000e186e17221 */ /* 0x000fc60000010000 */
[----:B0-----:R-:W3:Y:S04]  /*1190*/  LDL.LU R233, [R1+0x24] ;  /* 0x0000240001e97983 */ /* 0x001ee80000300800 */
[----:B------:R-:W4:Y:S04]  /*11a0*/  LDL.LU R234, [R1+0x14] ;  /* 0x0000140001ea7983 */ /* 0x000f280000300800 */
[----:B------:R0:W-:Y:S04]  /*11b0*/  STL [R1+0x1c], R225 ;  /* 0x00001ce101007387 */ /* 0x0001e80000100800 */
[----:B------:R-:W2:Y:S04]  /*11c0*/  LDL.LU R245, [R1+0x48] ;  /* 0x0000480001f57983 */ /* 0x000ea80000300800 */
[----:B0-----:R-:W2:Y:S01]  /*11d0*/  LDL.LU R225, [R1+0x38] ;  /* 0x0000380001e17983 */ /* 0x001ea20000300800 */
[----:B------:R-:W-:Y:S01]  /*11e0*/  FADD.FTZ R145, R145, -UR5 ;  /* 0x8000000591917e21 */ /* 0x000fe20008010000 */
[----:B------:R-:W-:-:S02]  /*11f0*/  HADD2.F32 R144, -RZ, R142.H0_H0 ;  /* 0x2000008eff907230 */ /* 0x000fc40000004100 */
[----:B------:R-:W-:Y:S02]  /*1200*/  HADD2.F32 R138, -RZ, R142.H1_H1 ;  /* 0x3000008eff8a7230 */ /* 0x000fe40000004100 */
[----:B------:R-:W-:Y:S01]  /*1210*/  FMUL.FTZ R142, R145, UR9 ;  /* 0x00000009918e7c20 */ /* 0x000fe20008410000 */
[----:B------:R-:W-:Y:S01]  /*1220*/  FADD.FTZ R146, R146, -UR5 ;  /* 0x8000000592927e21 */ /* 0x000fe20008010000 */
[----:B------:R-:W-:Y:S01]  /*1230*/  FADD.FTZ R217, R144, R217 ;  /* 0x000000d990d97221 */ /* 0x000fe20000010000 */
[-C--:B------:R-:W-:Y:S01]  /*1240*/  FFMA.FTZ R8, R210, R144.reuse, R8 ;  /* 0x00000090d2087223 */ /* 0x080fe20000010008 */
[----:B------:R-:W-:Y:S01]  /*1250*/  FFMA.FTZ R144, R80, R144, R135 ;  /* 0x0000009050907223 */ /* 0x000fe20000010087 */
[----:B------:R-:W-:-:S04]  /*1260*/  IMAD.WIDE.U32 R156, R205, 0x10, R188 ;  /* 0x00000010cd9c7825 */ /* 0x000fc800078e00bc */
[-C--:B------:R-:W-:Y:S01]  /*1270*/  FMUL.FTZ R135, R49, R134.reuse ;  /* 0x0000008631877220 */ /* 0x080fe20000410000 */
[----:B------:R-:W-:Y:S01]  /*1280*/  FFMA.FTZ R213, R142, R134, R213 ;  /* 0x000000868ed57223 */ /* 0x000fe200000100d5 */
[--C-:B------:R-:W-:Y:S02]  /*1290*/  HADD2.F32 R134, -RZ, R139.reuse.H0_H0 ;  /* 0x2000008bff867230 */ /* 0x100fe40000004100 */
[----:B------:R-:W-:Y:S01]  /*12a0*/  FMUL.FTZ R146, R146, UR9 ;  /* 0x0000000992927c20 */ /* 0x000fe20008410000 */
[----:B------:R-:W2:Y:S01]  /*12b0*/  LDG.E.128 R156, desc[UR14][R156.64] ;  /* 0x0000000e9c9c7981 */ /* 0x000ea2000c1e1d00 */
[----:B------:R-:W-:Y:S02]  /*12c0*/  HADD2.F32 R139, -RZ, R139.H1_H1 ;  /* 0x3000008bff8b7230 */ /* 0x000fe40000004100 */
[----:B------:R-:W-:Y:S01]  /*12d0*/  FADD.FTZ R212, R134, R212 ;  /* 0x000000d486d47221 */ /* 0x000fe20000010000 */
[----:B------:R-:W-:Y:S01]  /*12e0*/  FFMA.FTZ R211, R146, R134, R211 ;  /* 0x0000008692d37223 */ /* 0x000fe200000100d3 */
[----:B------:R0:W-:Y:S01]  /*12f0*/  STL [R1+0xc], R213 ;  /* 0x00000cd501007387 */ /* 0x0001e20000100800 */
[----:B------:R-:W-:Y:S01]  /*1300*/  FADD.FTZ R147, R147, -UR5 ;  /* 0x8000000593937e21 */ /* 0x000fe20008010000 */
[----:B------:R-:W-:-:S02]  /*1310*/  HADD2.F32 R145, -RZ, R143.H0_H0 ;  /* 0x2000008fff917230 */ /* 0x000fc40000004100 */
[----:B------:R-:W2:Y:S01]  /*1320*/  LDL.LU R243, [R1+0x4c] ;  /* 0x00004c0001f37983 */ /* 0x000ea20000300800 */
[----:B------:R-:W-:-:S03]  /*1330*/  HADD2.F32 R143, -RZ, R143.H1_H1 ;  /* 0x3000008fff8f7230 */ /* 0x000fc60000004100 */
[----:B0-----:R-:W2:Y:S04]  /*1340*/  LDL.LU R213, [R1+0x3c] ;  /* 0x00003c0001d57983 */ /* 0x001ea80000300800 */
[----:B------:R0:W-:Y:S04]  /*1350*/  STL [R1+0x20], R212 ;  /* 0x000020d401007387 */ /* 0x0001e80000100800 */
[----:B------:R1:W-:Y:S01]  /*1360*/  STL [R1+0x10], R211 ;  /* 0x000010d301007387 */ /* 0x0003e20000100800 */
[----:B------:R-:W-:Y:S01]  /*1370*/  FADD.FTZ R220, R143, R220 ;  /* 0x000000dc8fdc7221 */ /* 0x000fe20000010000 */
[----:B0-----:R-:W-:Y:S01]  /*1380*/  FMUL.FTZ R212, R147, UR9 ;  /* 0x0000000993d47c20 */ /* 0x001fe20008410000 */
[----:B-1----:R-:W-:-:S03]  /*1390*/  FMUL.FTZ R211, R51, R139 ;  /* 0x0000008b33d37220 */ /* 0x002fc60000410000 */
[-C--:B------:R-:W-:Y:S01]  /*13a0*/  FFMA.FTZ R11, R212, R143.reuse, R11 ;  /* 0x0000008fd40b7223 */ /* 0x080fe2000001000b */
[----:B------:R-:W-:Y:S01]  /*13b0*/  FADD.FTZ R218, R138, R218 ;  /* 0x000000da8ada7221 */ /* 0x000fe20000010000 */
[-C--:B------:R-:W-:Y:S01]  /*13c0*/  FFMA.FTZ R9, R142, R138.reuse, R9 ;  /* 0x0000008a8e097223 */ /* 0x080fe20000010009 */
[----:B------:R-:W-:Y:S01]  /*13d0*/  FFMA.FTZ R211, R83, R143, R211 ;  /* 0x0000008f53d37223 */ /* 0x000fe200000100d3 */
[----:B------:R-:W-:Y:S01]  /*13e0*/  FADD.FTZ R143, R148, -UR5 ;  /* 0x80000005948f7e21 */ /* 0x000fe20008010000 */
[----:B------:R-:W-:Y:S01]  /*13f0*/  FFMA.FTZ R138, R81, R138, R135 ;  /* 0x0000008a518a7223 */ /* 0x000fe20000010087 */
[----:B------:R-:W-:Y:S01]  /*1400*/  FMUL.FTZ R135, R50, R134 ;  /* 0x0000008632877220 */ /* 0x000fe20000410000 */
[----:B------:R-:W-:Y:S02]  /*1410*/  HADD2.F32 R134, -RZ, R152.H0_H0 ;  /* 0x20000098ff867230 */ /* 0x000fe40000004100 */
[----:B------:R-:W-:Y:S01]  /*1420*/  FMUL.FTZ R143, R143, UR9 ;  /* 0x000000098f8f7c20 */ /* 0x000fe20008410000 */
[----:B---3--:R-:W-:-:S05]  /*1430*/  FADD.FTZ R233, R139, R233 ;  /* 0x000000e98be97221 */ /* 0x008fca0000010000 */
[----:B------:R0:W-:Y:S01]  /*1440*/  STL [R1+0x24], R233 ;  /* 0x000024e901007387 */ /* 0x0001e20000100800 */
[----:B----4-:R-:W-:-:S03]  /*1450*/  FFMA.FTZ R234, R212, R139, R234 ;  /* 0x0000008bd4ea7223 */ /* 0x010fc600000100ea */
[----:B0-----:R-:W3:Y:S01]  /*1460*/  LDL.LU R233, [R1+0x50] ;  /* 0x0000500001e97983 */ /* 0x001ee20000300800 */
[----:B--2---:R-:W-:Y:S01]  /*1470*/  FADD.FTZ R245, R134, R245 ;  /* 0x000000f586f57221 */ /* 0x004fe20000010000 */
[----:B------:R-:W-:Y:S02]  /*1480*/  FFMA.FTZ R225, R143, R134, R225 ;  /* 0x000000868fe17223 */ /* 0x000fe400000100e1 */
[----:B------:R0:W-:Y:S04]  /*1490*/  STL [R1+0x14], R234 ;  /* 0x000014ea01007387 */ /* 0x0001e80000100800 */
[----:B0-----:R-:W2:Y:S04]  /*14a0*/  LDL.LU R234, [R1+0x40] ;  /* 0x0000400001ea7983 */ /* 0x001ea80000300800 */
[----:B------:R0:W-:Y:S04]  /*14b0*/  STL [R1+0x38], R225 ;  /* 0x000038e101007387 */ /* 0x0001e80000100800 */
[----:B------:R-:W-:Y:S04]  /*14c0*/  STL [R1+0x48], R245 ;  /* 0x000048f501007387 */ /* 0x000fe80000100800 */
[----:B0-----:R-:W4:Y:S01]  /*14d0*/  LDL.LU R225, [R1+0x54] ;  /* 0x0000540001e17983 */ /* 0x001f220000300800 */
[----:B------:R-:W-:-:S02]  /*14e0*/  HADD2.F32 R139, -RZ, R156.H0_H0 ;  /* 0x2000009cff8b7230 */ /* 0x000fc40000004100 */
[----:B------:R-:W-:Y:S01]  /*14f0*/  FADD.FTZ R148, R149, -UR5 ;  /* 0x8000000595947e21 */ /* 0x000fe20008010000 */
[----:B------:R-:W-:Y:S01]  /*1500*/  FMUL.FTZ R134, R44, R134 ;  /* 0x000000862c867220 */ /* 0x000fe20000410000 */
[----:B------:R-:W-:Y:S02]  /*1510*/  HADD2.F32 R152, -RZ, R152.H1_H1 ;  /* 0x30000098ff987230 */ /* 0x000fe40000004100 */
[----:B------:R-:W-:Y:S01]  /*1520*/  FMUL.FTZ R148, R148, UR9 ;  /* 0x0000000994947c20 */ /* 0x000fe20008410000 */
[----:B------:R-:W-:Y:S01]  /*1530*/  FADD.FTZ R221, R139, R221 ;  /* 0x000000dd8bdd7221 */ /* 0x000fe20000010000 */
[-C--:B------:R-:W-:Y:S01]  /*1540*/  FFMA.FTZ R12, R143, R139.reuse, R12 ;  /* 0x0000008b8f0c7223 */ /* 0x080fe2000001000c */
[----:B------:R-:W-:Y:S02]  /*1550*/  HADD2.F32 R147, -RZ, R156.H1_H1 ;  /* 0x3000009cff937230 */ /* 0x000fe40000004100 */
[----:B------:R-:W-:Y:S01]  /*1560*/  FFMA.FTZ R139, R76, R139, R134 ;  /* 0x0000008b4c8b7223 */ /* 0x000fe20000010086 */
[-C--:B------:R-:W-:Y:S01]  /*1570*/  FMUL.FTZ R134, R45, R152.reuse ;  /* 0x000000982d867220 */ /* 0x080fe20000410000 */
[----:B------:R-:W-:Y:S01]  /*1580*/  FFMA.FTZ R213, R148, R152, R213 ;  /* 0x0000009894d57223 */ /* 0x000fe200000100d5 */
[----:B------:R-:W-:Y:S01]  /*1590*/  FADD.FTZ R219, R145, R219 ;  /* 0x000000db91db7221 */ /* 0x000fe20000010000 */
[----:B------:R-:W-:Y:S01]  /*15a0*/  FFMA.FTZ R10, R146, R145, R10 ;  /* 0x00000091920a7223 */ /* 0x000fe2000001000a */
[----:B------:R-:W-:Y:S01]  /*15b0*/  FADD.FTZ R222, R147, R222 ;  /* 0x000000de93de7221 */ /* 0x000fe20000010000 */
[----:B------:R-:W-:Y:S01]  /*15c0*/  FFMA.FTZ R13, R148, R147, R13 ;  /* 0x00000093940d7223 */ /* 0x000fe2000001000d */
[----:B------:R-:W-:Y:S01]  /*15d0*/  FFMA.FTZ R145, R82, R145, R135 ;  /* 0x0000009152917223 */ /* 0x000fe20000010087 */
[----:B------:R-:W-:Y:S01]  /*15e0*/  FFMA.FTZ R147, R77, R147, R134 ;  /* 0x000000934d937223 */ /* 0x000fe20000010086 */
[----:B------:R-:W4:Y:S01]  /*15f0*/  LDL.LU R135, [R1+0x44] ;  /* 0x0000440001877983 */ /* 0x000f220000300800 */
[----:B------:R-:W-:-:S03]  /*1600*/  HADD2.F32 R134, -RZ, R153.H0_H0 ;  /* 0x20000099ff867230 */ /* 0x000fc60000004100 */
[----:B------:R0:W-:Y:S01]  /*1610*/  STL [R1+0x3c], R213 ;  /* 0x00003cd501007387 */ /* 0x0001e20000100800 */
[----:B------:R-:W-:Y:S01]  /*1620*/  FADD.FTZ R243, R152, R243 ;  /* 0x000000f398f37221 */ /* 0x000fe20000010000 */
[----:B------:R-:W-:Y:S02]  /*1630*/  FADD.FTZ R150, R150, -UR5 ;  /* 0x8000000596967e21 */ /* 0x000fe40008010000 */
[----:B0-----:R-:W4:Y:S02]  /*1640*/  LDL.LU R213, [R1+0x78] ;  /* 0x0000780001d57983 */ /* 0x001f240000300800 */
[----:B------:R-:W-:Y:S01]  /*1650*/  FMUL.FTZ R150, R150, UR9 ;  /* 0x0000000996967c20 */ /* 0x000fe20008410000 */
[----:B------:R-:W-:Y:S01]  /*1660*/  HADD2.F32 R153, -RZ, R153.H1_H1 ;  /* 0x30000099ff997230 */ /* 0x000fe20000004100 */
[----:B------:R-:W-:Y:S01]  /*1670*/  STL [R1+0x4c], R243 ;  /* 0x00004cf301007387 */ /* 0x000fe20000100800 */
[----:B---3--:R-:W-:-:S05]  /*1680*/  FADD.FTZ R233, R134, R233 ;  /* 0x000000e986e97221 */ /* 0x008fca0000010000 */
[----:B------:R0:W-:Y:S04]  /*1690*/  STL [R1+0x50], R233 ;  /* 0x000050e901007387 */ /* 0x0001e80000100800 */
[----:B0-----:R-:W3:Y:S01]  /*16a0*/  LDL.LU R233, [R1+0x60] ;  /* 0x0000600001e97983 */ /* 0x001ee20000300800 */
[----:B--2---:R-:W-:-:S05]  /*16b0*/  FFMA.FTZ R234, R150, R134, R234 ;  /* 0x0000008696ea7223 */ /* 0x004fca00000100ea */
[----:B------:R-:W-:Y:S04]  /*16c0*/  STL [R1+0x40], R234 ;  /* 0x000040ea01007387 */ /* 0x000fe80000100800 */
[----:B------:R-:W2:Y:S01]  /*16d0*/  LDL.LU R243, [R1+0x7c] ;  /* 0x00007c0001f37983 */ /* 0x000ea20000300800 */
[----:B----4-:R-:W-:-:S05]  /*16e0*/  FADD.FTZ R225, R153, R225 ;  /* 0x000000e199e17221 */ /* 0x010fca0000010000 */
[----:B------:R0:W-:Y:S04]  /*16f0*/  STL [R1+0x54], R225 ;  /* 0x000054e101007387 */ /* 0x0001e80000100800 */
[----:B0-----:R-:W4:Y:S01]  /*1700*/  LDL.LU R225, [R1+0x64] ;  /* 0x0000640001e17983 */ /* 0x001f220000300800 */
[----:B------:R-:W-:Y:S02]  /*1710*/  HADD2.F32 R149, -RZ, R157.H0_H0 ;  /* 0x2000009dff957230 */ /* 0x000fe40000004100 */
[----:B------:R-:W-:Y:S01]  /*1720*/  FMUL.FTZ R134, R46, R134 ;  /* 0x000000862e867220 */ /* 0x000fe20000410000 */
[----:B------:R-:W-:Y:S02]  /*1730*/  FADD.FTZ R151, R151, -UR5 ;  /* 0x8000000597977e21 */ /* 0x000fe40008010000 */
[----:B------:R-:W-:Y:S01]  /*1740*/  FADD.FTZ R223, R149, R223 ;  /* 0x000000df95df7221 */ /* 0x000fe20000010000 */
[-C--:B------:R-:W-:Y:S01]  /*1750*/  FFMA.FTZ R14, R150, R149.reuse, R14 ;  /* 0x00000095960e7223 */ /* 0x080fe2000001000e */
[----:B------:R-:W-:Y:S01]  /*1760*/  FFMA.FTZ R149, R78, R149, R134 ;  /* 0x000000954e957223 */ /* 0x000fe20000010086 */
[----:B------:R-:W-:Y:S01]  /*1770*/  FMUL.FTZ R151, R151, UR9 ;  /* 0x0000000997977c20 */ /* 0x000fe20008410000 */
[----:B------:R-:W-:-:S03]  /*1780*/  HADD2.F32 R134, -RZ, R154.H0_H0 ;  /* 0x2000009aff867230 */ /* 0x000fc60000004100 */
[----:B------:R-:W-:Y:S01]  /*1790*/  FFMA.FTZ R135, R151, R153, R135 ;  /* 0x0000009997877223 */ /* 0x000fe20000010087 */
[----:B------:R-:W-:Y:S01]  /*17a0*/  FADD.FTZ R156, R160, -UR5 ;  /* 0x80000005a09c7e21 */ /* 0x000fe20008010000 */
[----:B------:R-:W-:-:S03]  /*17b0*/  FADD.FTZ R213, R134, R213 ;  /* 0x000000d586d57221 */ /* 0x000fc60000010000 */
[----:B------:R0:W-:Y:S01]  /*17c0*/  STL [R1+0x44], R135 ;  /* 0x0000448701007387 */ /* 0x0001e20000100800 */
[----:B------:R-:W-:-:S03]  /*17d0*/  FMUL.FTZ R156, R156, UR9 ;  /* 0x000000099c9c7c20 */ /* 0x000fc60008410000 */
[----:B------:R-:W4:Y:S01]  /*17e0*/  LDL.LU R245, [R1+0x80] ;  /* 0x0000800001f57983 */ /* 0x000f220000300800 */
[----:B------:R-:W-:-:S03]  /*17f0*/  IADD3 R3, PT, PT, R206, 0x200, RZ ;  /* 0x00000200ce037810 */ /* 0x000fc60007ffe0ff */
[----:B------:R1:W-:Y:S01]  /*1800*/  STL [R1+0x78], R213 ;  /* 0x000078d501007387 */ /* 0x0003e20000100800 */
[----:B0-----:R-:W-:Y:S01]  /*1810*/  FMUL.FTZ R135, R40, R134 ;  /* 0x0000008628877220 */ /* 0x001fe20000410000 */
[----:B------:R-:W-:-:S04]  /*1820*/  IMAD.WIDE.U32 R176, R3, 0x20, R184 ;  /* 0x0000002003b07825 */ /* 0x000fc800078e00b8 */
[----:B------:R-:W-:Y:S01]  /*1830*/  IMAD.WIDE.U32 R168, R3, 0x10, R182 ;  /* 0x0000001003a87825 */ /* 0x000fe200078e00b6 */
[----:B------:R-:W4:Y:S04]  /*1840*/  LDG.E.128 R164, desc[UR14][R176.64] ;  /* 0x0000000eb0a47981 */ /* 0x000f28000c1e1d00 */
[----:B-1----:R-:W4:Y:S04]  /*1850*/  LDL.LU R213, [R1+0x68] ;  /* 0x0000680001d57983 */ /* 0x002f280000300800 */
[----:B------:R-:W4:Y:S04]  /*1860*/  LDL.LU R234, [R1+0x84] ;  /* 0x0000840001ea7983 */ /* 0x000f280000300800 */
[----:B------:R-:W4:Y:S01]  /*1870*/  LDG.E.128 R168, desc[UR14][R168.64] ;  /* 0x0000000ea8a87981 */ /* 0x000f22000c1e1d00 */
[----:B---3--:R-:W-:Y:S01]  /*1880*/  FFMA.FTZ R233, R156, R134, R233 ;  /* 0x000000869ce97223 */ /* 0x008fe200000100e9 */
[----:B------:R-:W-:-:S02]  /*1890*/  HADD2.F32 R134, -RZ, R154.H1_H1 ;  /* 0x3000009aff867230 */ /* 0x000fc40000004100 */
[----:B------:R-:W-:Y:S02]  /*18a0*/  FADD.FTZ R154, R161, -UR5 ;  /* 0x80000005a19a7e21 */ /* 0x000fe40008010000 */
[----:B------:R0:W-:Y:S02]  /*18b0*/  STL [R1+0x60], R233 ;  /* 0x000060e901007387 */ /* 0x0001e40000100800 */
[----:B------:R-:W-:Y:S01]  /*18c0*/  FMUL.FTZ R154, R154, UR9 ;  /* 0x000000099a9a7c20 */ /* 0x000fe20008410000 */
[----:B--2---:R-:W-:Y:S01]  /*18d0*/  FADD.FTZ R243, R134, R243 ;  /* 0x000000f386f37221 */ /* 0x004fe20000010000 */
[----:B0-----:R-:W2:Y:S04]  /*18e0*/  LDL.LU R233, [R1+0x6c] ;  /* 0x00006c0001e97983 */ /* 0x001ea80000300800 */
[----:B------:R0:W-:Y:S01]  /*18f0*/  STL [R1+0x7c], R243 ;  /* 0x00007cf301007387 */ /* 0x0001e20000100800 */
[----:B----4-:R-:W-:-:S03]  /*1900*/  FFMA.FTZ R225, R154, R134, R225 ;  /* 0x000000869ae17223 */ /* 0x010fc600000100e1 */
[----:B0-----:R-:W3:Y:S04]  /*1910*/  LDL.LU R243, [R1+0xa8] ;  /* 0x0000a80001f37983 */ /* 0x001ee80000300800 */
[----:B------:R0:W-:Y:S04]  /*1920*/  STL [R1+0x64], R225 ;  /* 0x000064e101007387 */ /* 0x0001e80000100800 */
[----:B0-----:R-:W4:Y:S01]  /*1930*/  LDL.LU R225, [R1+0x70] ;  /* 0x0000700001e17983 */ /* 0x001f220000300800 */
[----:B------:R-:W-:Y:S02]  /*1940*/  HADD2.F32 R152, -RZ, R157.H1_H1 ;  /* 0x3000009dff987230 */ /* 0x000fe40000004100 */
[----:B------:R-:W-:Y:S01]  /*1950*/  FMUL.FTZ R153, R47, R153 ;  /* 0x000000992f997220 */ /* 0x000fe20000410000 */
[----:B------:R-:W-:-:S02]  /*1960*/  HADD2.F32 R157, -RZ, R158.H1_H1 ;  /* 0x3000009eff9d7230 */ /* 0x000fc40000004100 */
[----:B------:R-:W-:Y:S01]  /*1970*/  FADD.FTZ R224, R152, R224 ;  /* 0x000000e098e07221 */ /* 0x000fe20000010000 */
[-C--:B------:R-:W-:Y:S01]  /*1980*/  FFMA.FTZ R15, R151, R152.reuse, R15 ;  /* 0x00000098970f7223 */ /* 0x080fe2000001000f */
[----:B------:R-:W-:Y:S01]  /*1990*/  FFMA.FTZ R152, R79, R152, R153 ;  /* 0x000000984f987223 */ /* 0x000fe20000010099 */
[----:B------:R-:W-:Y:S02]  /*19a0*/  HADD2.F32 R153, -RZ, R158.H0_H0 ;  /* 0x2000009eff997230 */ /* 0x000fe40000004100 */
[----:B------:R-:W-:Y:S01]  /*19b0*/  FADD.FTZ R158, R162, -UR5 ;  /* 0x80000005a29e7e21 */ /* 0x000fe20008010000 */
[----:B------:R-:W-:-:S03]  /*19c0*/  HADD2.F32 R161, -RZ, R155.H0_H0 ;  /* 0x2000009bffa17230 */ /* 0x000fc60000004100 */
[----:B------:R-:W-:Y:S02]  /*19d0*/  FMUL.FTZ R158, R158, UR9 ;  /* 0x000000099e9e7c20 */ /* 0x000fe40008410000 */
[----:B------:R-:W-:Y:S01]  /*19e0*/  FADD.FTZ R245, R161, R245 ;  /* 0x000000f5a1f57221 */ /* 0x000fe20000010000 */
[----:B------:R-:W-:Y:S01]  /*19f0*/  FADD.FTZ R163, R163, -UR5 ;  /* 0x80000005a3a37e21 */ /* 0x000fe20008010000 */
[----:B------:R-:W-:Y:S02]  /*1a00*/  HADD2.F32 R155, -RZ, R155.H1_H1 ;  /* 0x3000009bff9b7230 */ /* 0x000fe40000004100 */
[-C--:B------:R-:W-:Y:S01]  /*1a10*/  FFMA.FTZ R213, R158, R161.reuse, R213 ;  /* 0x000000a19ed57223 */ /* 0x080fe200000100d5 */
[----:B------:R-:W-:Y:S04]  /*1a20*/  STL [R1+0x80], R245 ;  /* 0x000080f501007387 */ /* 0x000fe80000100800 */
[----:B------:R0:W-:Y:S01]  /*1a30*/  STL [R1+0x68], R213 ;  /* 0x000068d501007387 */ /* 0x0001e20000100800 */
[----:B------:R-:W-:Y:S01]  /*1a40*/  FADD.FTZ R234, R155, R234 ;  /* 0x000000ea9bea7221 */ /* 0x000fe20000010000 */
[----:B------:R-:W-:Y:S01]  /*1a50*/  FMUL.FTZ R162, R42, R161 ;  /* 0x000000a12aa27220 */ /* 0x000fe20000410000 */
[----:B------:R-:W-:-:S02]  /*1a60*/  HADD2.F32 R161, -RZ, R168.H0_H0 ;  /* 0x200000a8ffa17230 */ /* 0x000fc40000004100 */
[----:B0-----:R-:W-:Y:S01]  /*1a70*/  FMUL.FTZ R213, R163, UR9 ;  /* 0x00000009a3d57c20 */ /* 0x001fe20008410000 */
[-C--:B------:R-:W-:Y:S01]  /*1a80*/  FMUL.FTZ R163, R43, R155.reuse ;  /* 0x0000009b2ba37220 */ /* 0x080fe20000410000 */
[----:B------:R0:W-:Y:S04]  /*1a90*/  STL [R1+0x84], R234 ;  /* 0x000084ea01007387 */ /* 0x0001e80000100800 */
[----:B0-----:R-:W4:Y:S01]  /*1aa0*/  LDL.LU R234, [R1+0xac] ;  /* 0x0000ac0001ea7983 */ /* 0x001f220000300800 */
[----:B--2---:R-:W-:Y:S01]  /*1ab0*/  FFMA.FTZ R233, R213, R155, R233 ;  /* 0x0000009bd5e97223 */ /* 0x004fe200000100e9 */
[----:B------:R-:W-:-:S04]  /*1ac0*/  FADD.FTZ R155, R164, -UR5 ;  /* 0x80000005a49b7e21 */ /* 0x000fc80008010000 */
[----:B------:R-:W-:Y:S01]  /*1ad0*/  FMUL.FTZ R155, R155, UR9 ;  /* 0x000000099b9b7c20 */ /* 0x000fe20008410000 */
[----:B------:R0:W-:Y:S01]  /*1ae0*/  STL [R1+0x6c], R233 ;  /* 0x00006ce901007387 */ /* 0x0001e20000100800 */
[----:B---3--:R-:W-:-:S03]  /*1af0*/  FADD.FTZ R243, R161, R243 ;  /* 0x000000f3a1f37221 */ /* 0x008fc60000010000 */
[----:B0-----:R-:W2:Y:S04]  /*1b00*/  LDL.LU R233, [R1+0x74] ;  /* 0x0000740001e97983 */ /* 0x001ea80000300800 */
[----:B------:R-:W3:Y:S04]  /*1b10*/  LDL.LU R248, [R1+0xb0] ;  /* 0x0000b00001f87983 */ /* 0x000ee80000300800 */
[----:B------:R-:W-:Y:S01]  /*1b20*/  STL [R1+0xa8], R243 ;  /* 0x0000a8f301007387 */ /* 0x000fe20000100800 */
[----:B----4-:R-:W-:-:S05]  /*1b30*/  FFMA.FTZ R225, R155, R161, R225 ;  /* 0x000000a19be17223 */ /* 0x010fca00000100e1 */
[----:B------:R0:W-:Y:S04]  /*1b40*/  STL [R1+0x70], R225 ;  /* 0x000070e101007387 */ /* 0x0001e80000100800 */
[----:B0-----:R-:W4:Y:S01]  /*1b50*/  LDL.LU R225, [R1+0x88] ;  /* 0x0000880001e17983 */ /* 0x001f220000300800 */
[----:B------:R-:W-:Y:S01]  /*1b60*/  ISETP.NE.U32.AND P0, PT, RZ, UR22, PT ;  /* 0x00000016ff007c0c */ /* 0x000fe2000bf05070 */
[----:B------:R-:W-:Y:S01]  /*1b70*/  IMAD.WIDE.U32 R172, R3, 0x10, R188 ;  /* 0x0000001003ac7825 */ /* 0x000fe200078e00bc */
[----:B------:R-:W-:Y:S01]  /*1b80*/  IADD3 R2, PT, PT, R206, 0x300, RZ ;  /* 0x00000300ce027810 */ /* 0x000fe20007ffe0ff */
[----:B------:R-:W4:Y:S01]  /*1b90*/  LDL.LU R245, [R1+0xb4] ;  /* 0x0000b40001f57983 */ /* 0x000f220000300800 */
[----:B------:R-:W-:-:S03]  /*1ba0*/  ISETP.NE.AND.EX P0, PT, RZ, UR23, PT, P0 ;  /* 0x00000017ff007c0c */ /* 0x000fc6000bf05300 */
[----:B------:R-:W4:Y:S01]  /*1bb0*/  LDG.E.128 R172, desc[UR14][R172.64] ;  /* 0x0000000eacac7981 */ /* 0x000f22000c1e1d00 */
[----:B------:R-:W-:-:S03]  /*1bc0*/  HADD2.F32 R160, -RZ, R159.H0_H0 ;  /* 0x2000009fffa07230 */ /* 0x000fc60000004100 */
[----:B------:R-:W4:Y:S06]  /*1bd0*/  LDL.LU R243, [R1+0x8c] ;  /* 0x00008c0001f37983 */ /* 0x000f2c0000300800 */
[----:B------:R-:W0:Y:S01]  /*1be0*/  @P0 LDC.64 R178, c[0x0][0x438] ;  /* 0x00010e00ffb20b82 */ /* 0x000e220000000a00 */
[----:B------:R-:W-:-:S07]  /*1bf0*/  HADD2.F32 R168, -RZ, R168.H1_H1 ;  /* 0x300000a8ffa87230 */ /* 0x000fce0000004100 */
[----:B------:R-:W1:Y:S01]  /*1c00*/  @P0 LDC.64 R180, c[0x0][0x438] ;  /* 0x00010e00ffb40b82 */ /* 0x000e620000000a00 */
[----:B0-----:R-:W-:-:S05]  /*1c10*/  @P0 IMAD.WIDE.U32 R178, R205, 0x20, R178 ;  /* 0x00000020cdb20825 */ /* 0x001fca00078e00b2 */
[----:B------:R-:W5:Y:S04]  /*1c20*/  @P0 LDG.E.128 R96, desc[UR14][R178.64] ;  /* 0x0000000eb2600981 */ /* 0x000f68000c1e1d00 */
[----:B------:R0:W5:Y:S02]  /*1c30*/  @P0 LDG.E.128 R100, desc[UR14][R178.64+0x10] ;  /* 0x0000100eb2640981 */ /* 0x000164000c1e1d00 */
[----:B0-----:R-:W0:Y:S01]  /*1c40*/  @P0 LDC.64 R178, c[0x0][0x438] ;  /* 0x00010e00ffb20b82 */ /* 0x001e220000000a00 */
[----:B------:R-:W-:Y:S01]  /*1c50*/  FADD.FTZ R228, R160, R228 ;  /* 0x000000e4a0e47221 */ /* 0x000fe20000010000 */
[-C--:B------:R-:W-:Y:S01]  /*1c60*/  FFMA.FTZ R18, R158, R160.reuse, R18 ;  /* 0x000000a09e127223 */ /* 0x080fe20000010012 */
[----:B------:R-:W-:Y:S01]  /*1c70*/  FFMA.FTZ R160, R74, R160, R162 ;  /* 0x000000a04aa07223 */ /* 0x000fe200000100a2 */
[----:B------:R-:W-:Y:S01]  /*1c80*/  FADD.FTZ R162, R165, -UR5 ;  /* 0x80000005a5a27e21 */ /* 0x000fe20008010000 */
[----:B------:R-:W-:Y:S01]  /*1c90*/  FADD.FTZ R234, R168, R234 ;  /* 0x000000eaa8ea7221 */ /* 0x000fe20000010000 */
[----:B------:R-:W-:-:S02]  /*1ca0*/  FADD.FTZ R165, R166, -UR5 ;  /* 0x80000005a6a57e21 */ /* 0x000fc40008010000 */
[----:B------:R-:W-:Y:S01]  /*1cb0*/  FMUL.FTZ R162, R162, UR9 ;  /* 0x00000009a2a27c20 */ /* 0x000fe20008410000 */
[----:B------:R-:W-:Y:S02]  /*1cc0*/  HADD2.F32 R166, -RZ, R169.H0_H0 ;  /* 0x200000a9ffa67230 */ /* 0x000fe40000004100 */
[----:B------:R-:W-:Y:S01]  /*1cd0*/  FMUL.FTZ R165, R165, UR9 ;  /* 0x00000009a5a57c20 */ /* 0x000fe20008410000 */
[----:B0-----:R-:W-:-:S05]  /*1ce0*/  @P0 IMAD.WIDE.U32 R178, R2, 0x20, R178 ;  /* 0x0000002002b20825 */ /* 0x001fca00078e00b2 */
[----:B------:R-:W5:Y:S04]  /*1cf0*/  @P0 LDG.E.128 R112, desc[UR14][R178.64] ;  /* 0x0000000eb2700981 */ /* 0x000f68000c1e1d00 */
[----:B------:R-:W5:Y:S04]  /*1d00*/  @P0 LDG.E.128 R116, desc[UR14][R178.64+0x10] ;  /* 0x0000100eb2740981 */ /* 0x000f68000c1e1d00 */
[----:B------:R-:W4:Y:S04]  /*1d10*/  LDG.E.128 R176, desc[UR14][R176.64+0x10] ;  /* 0x0000100eb0b07981 */ /* 0x000f28000c1e1d00 */
[----:B------:R0:W-:Y:S04]  /*1d20*/  STL [R1+0xac], R234 ;  /* 0x0000acea01007387 */ /* 0x0001e80000100800 */
[----:B0-----:R-:W4:Y:S01]  /*1d30*/  LDL.LU R234, [R1+0xd0] ;  /* 0x0000d00001ea7983 */ /* 0x001f220000300800 */
[----:B--2---:R-:W-:Y:S01]  /*1d40*/  FFMA.FTZ R233, R162, R168, R233 ;  /* 0x000000a8a2e97223 */ /* 0x004fe200000100e9 */
[----:B---3--:R-:W-:-:S04]  /*1d50*/  FADD.FTZ R248, R166, R248 ;  /* 0x000000f8a6f87221 */ /* 0x008fc80000010000 */
[----:B------:R0:W-:Y:S04]  /*1d60*/  STL [R1+0x74], R233 ;  /* 0x000074e901007387 */ /* 0x0001e80000100800 */
[----:B0-----:R-:W2:Y:S01]  /*1d70*/  LDL.LU R233, [R1+0x90] ;  /* 0x0000900001e97983 */ /* 0x001ea20000300800 */
[----:B----4-:R-:W-:-:S05]  /*1d80*/  FFMA.FTZ R225, R165, R166, R225 ;  /* 0x000000a6a5e17223 */ /* 0x010fca00000100e1 */
[----:B------:R0:W-:Y:S04]  /*1d90*/  STL [R1+0x88], R225 ;  /* 0x000088e101007387 */ /* 0x0001e80000100800 */
[----:B------:R3:W-:Y:S04]  /*1da0*/  STL [R1+0xb0], R248 ;  /* 0x0000b0f801007387 */ /* 0x0007e80000100800 */
[----:B0-----:R-:W4:Y:S01]  /*1db0*/  LDL.LU R225, [R1+0xd4] ;  /* 0x0000d40001e17983 */ /* 0x001f220000300800 */
[----:B------:R-:W-:Y:S02]  /*1dc0*/  HADD2.F32 R159, -RZ, R159.H1_H1 ;  /* 0x3000009fff9f7230 */ /* 0x000fe40000004100 */
[----:B------:R-:W-:-:S03]  /*1dd0*/  FMUL.FTZ R161, R36, R161 ;  /* 0x000000a124a17220 */ /* 0x000fc60000410000 */
[----:B------:R-:W-:Y:S01]  /*1de0*/  FADD.FTZ R229, R159, R229 ;  /* 0x000000e59fe57221 */ /* 0x000fe20000010000 */
[-C--:B------:R-:W-:Y:S01]  /*1df0*/  FFMA.FTZ R19, R213, R159.reuse, R19 ;  /* 0x0000009fd5137223 */ /* 0x080fe20000010013 */
[----:B------:R-:W-:Y:S01]  /*1e00*/  FFMA.FTZ R163, R75, R159, R163 ;  /* 0x0000009f4ba37223 */ /* 0x000fe200000100a3 */
[----:B------:R-:W-:Y:S02]  /*1e10*/  HADD2.F32 R159, -RZ, R172.H0_H0 ;  /* 0x200000acff9f7230 */ /* 0x000fe40000004100 */
[----:B------:R-:W-:-:S03]  /*1e20*/  FMUL.FTZ R164, R37, R168 ;  /* 0x000000a825a47220 */ /* 0x000fc60000410000 */
[----:B------:R-:W-:Y:S01]  /*1e30*/  FADD.FTZ R230, R159, R230 ;  /* 0x000000e69fe67221 */ /* 0x000fe20000010000 */
[-C--:B------:R-:W-:Y:S01]  /*1e40*/  FFMA.FTZ R20, R155, R159.reuse, R20 ;  /* 0x0000009f9b147223 */ /* 0x080fe20000010014 */
[----:B------:R-:W-:Y:S01]  /*1e50*/  FFMA.FTZ R159, R68, R159, R161 ;  /* 0x0000009f449f7223 */ /* 0x000fe200000100a1 */
[----:B------:R-:W-:Y:S02]  /*1e60*/  HADD2.F32 R161, -RZ, R172.H1_H1 ;  /* 0x300000acffa17230 */ /* 0x000fe40000004100 */
[----:B-1----:R-:W-:-:S04]  /*1e70*/  @P0 IMAD.WIDE.U32 R180, R206, 0x20, R180 ;  /* 0x00000020ceb40825 */ /* 0x002fc800078e00b4 */
[----:B------:R-:W-:Y:S01]  /*1e80*/  FADD.FTZ R231, R161, R231 ;  /* 0x000000e7a1e77221 */ /* 0x000fe20000010000 */
[-C--:B------:R-:W-:Y:S01]  /*1e90*/  FFMA.FTZ R21, R162, R161.reuse, R21 ;  /* 0x000000a1a2157223 */ /* 0x080fe20000010015 */
[----:B------:R-:W-:Y:S01]  /*1ea0*/  FFMA.FTZ R161, R69, R161, R164 ;  /* 0x000000a145a17223 */ /* 0x000fe200000100a4 */
[----:B------:R-:W5:Y:S01]  /*1eb0*/  @P0 LDG.E.128 R88, desc[UR14][R180.64] ;  /* 0x0000000eb4580981 */ /* 0x000f62000c1e1d00 */
[----:B------:R-:W-:Y:S02]  /*1ec0*/  HADD2.F32 R164, -RZ, R173.H0_H0 ;  /* 0x200000adffa47230 */ /* 0x000fe40000004100 */
[----:B------:R-:W-:Y:S01]  /*1ed0*/  FMUL.FTZ R166, R38, R166 ;  /* 0x000000a626a67220 */ /* 0x000fe20000410000 */
[----:B------:R0:W5:Y:S02]  /*1ee0*/  @P0 LDG.E.128 R92, desc[UR14][R180.64+0x10] ;  /* 0x0000100eb45c0981 */ /* 0x000164000c1e1d00 */
[----:B------:R-:W-:Y:S01]  /*1ef0*/  FADD.FTZ R232, R164, R232 ;  /* 0x000000e8a4e87221 */ /* 0x000fe20000010000 */
[-C--:B------:R-:W-:Y:S01]  /*1f00*/  FFMA.FTZ R22, R165, R164.reuse, R22 ;  /* 0x000000a4a5167223 */ /* 0x080fe20000010016 */
[----:B------:R-:W-:Y:S01]  /*1f10*/  FFMA.FTZ R164, R70, R164, R166 ;  /* 0x000000a446a47223 */ /* 0x000fe200000100a6 */
[----:B0-----:R-:W0:Y:S01]  /*1f20*/  @P0 LDC.64 R180, c[0x0][0x438] ;  /* 0x00010e00ffb40b82 */ /* 0x001e220000000a00 */
[----:B------:R-:W-:Y:S01]  /*1f30*/  FADD.FTZ R166, R167, -UR5 ;  /* 0x80000005a7a67e21 */ /* 0x000fe20008010000 */
[----:B------:R-:W-:-:S03]  /*1f40*/  HADD2.F32 R169, -RZ, R169.H1_H1 ;  /* 0x300000a9ffa97230 */ /* 0x000fc60000004100 */
[----:B------:R-:W-:Y:S02]  /*1f50*/  FMUL.FTZ R166, R166, UR9 ;  /* 0x00000009a6a67c20 */ /* 0x000fe40008410000 */
[----:B------:R-:W-:Y:S02]  /*1f60*/  FADD.FTZ R245, R169, R245 ;  /* 0x000000f5a9f57221 */ /* 0x000fe40000010000 */
[-C--:B------:R-:W-:Y:S01]  /*1f70*/  FFMA.FTZ R243, R166, R169.reuse, R243 ;  /* 0x000000a9a6f37223 */ /* 0x080fe200000100f3 */
[----:B------:R-:W-:Y:S02]  /*1f80*/  HADD2.F32 R167, -RZ, R173.H1_H1 ;  /* 0x300000adffa77230 */ /* 0x000fe40000004100 */
[----:B------:R1:W-:Y:S01]  /*1f90*/  STL [R1+0xb4], R245 ;  /* 0x0000b4f501007387 */ /* 0x0003e20000100800 */
[----:B------:R-:W-:-:S03]  /*1fa0*/  FMUL.FTZ R169, R39, R169 ;  /* 0x000000a927a97220 */ /* 0x000fc60000410000 */
[----:B------:R1:W-:Y:S01]  /*1fb0*/  STL [R1+0x8c], R243 ;  /* 0x00008cf301007387 */ /* 0x0003e20000100800 */
[----:B------:R-:W-:Y:S02]  /*1fc0*/  HADD2.F32 R172, -RZ, R170.H0_H0 ;  /* 0x200000aaffac7230 */ /* 0x000fe40000004100 */
[----:B------:R-:W-:Y:S01]  /*1fd0*/  FADD.FTZ R235, R167, R235 ;  /* 0x000000eba7eb7221 */ /* 0x000fe20000010000 */
[-C--:B------:R-:W-:Y:S01]  /*1fe0*/  FFMA.FTZ R23, R166, R167.reuse, R23 ;  /* 0x000000a7a6177223 */ /* 0x080fe20000010017 */
[----:B------:R-:W-:Y:S01]  /*1ff0*/  FADD.FTZ R246, R132, R246 ;  /* 0x000000f684f67221 */ /* 0x000fe20000010000 */
[-C--:B------:R-:W-:Y:S01]  /*2000*/  FFMA.FTZ R240, R209, R132.reuse, R240 ;  /* 0x00000084d1f07223 */ /* 0x080fe200000100f0 */
[----:B------:R-:W-:Y:S01]  /*2010*/  FFMA.FTZ R167, R71, R167, R169 ;  /* 0x000000a747a77223 */ /* 0x000fe200000100a9 */
[----:B------:R-:W-:Y:S01]  /*2020*/  FMUL.FTZ R132, R54, R132 ;  /* 0x0000008436847220 */ /* 0x000fe20000410000 */
[----:B0-----:R-:W-:-:S04]  /*2030*/  @P0 IMAD.WIDE.U32 R180, R3, 0x20, R180 ;  /* 0x0000002003b40825 */ /* 0x001fc800078e00b4 */
[----:B------:R-:W-:Y:S01]  /*2040*/  FMUL.FTZ R173, R32, R172 ;  /* 0x000000ac20ad7220 */ /* 0x000fe20000410000 */
[----:B------:R-:W-:Y:S02]  /*2050*/  HADD2.F32 R169, -RZ, R174.H0_H0 ;  /* 0x200000aeffa97230 */ /* 0x000fe40000004100 */
[----:B------:R-:W-:Y:S01]  /*2060*/  FADD.FTZ R214, R136, R214 ;  /* 0x000000d688d67221 */ /* 0x000fe20000010000 */
[----:B------:R-:W-:Y:S01]  /*2070*/  FFMA.FTZ R5, R140, R136, R5 ;  /* 0x000000888c057223 */ /* 0x000fe20000010005 */
[----:B------:R-:W-:Y:S01]  /*2080*/  FADD.FTZ R215, R208, R215 ;  /* 0x000000d7d0d77221 */ /* 0x000fe20000010000 */
[----:B------:R-:W-:Y:S01]  /*2090*/  FFMA.FTZ R6, R209, R208, R6 ;  /* 0x000000d0d1067223 */ /* 0x000fe20000010006 */
[----:B------:R-:W5:Y:S01]  /*20a0*/  @P0 LDG.E.128 R104, desc[UR14][R180.64] ;  /* 0x0000000eb4680981 */ /* 0x000f62000c1e1d00 */
[----:B------:R-:W-:Y:S01]  /*20b0*/  FFMA.FTZ R136, R85, R136, R133 ;  /* 0x0000008855887223 */ /* 0x000fe20000010085 */
[----:B------:R-:W-:Y:S01]  /*20c0*/  FFMA.FTZ R208, R86, R208, R132 ;  /* 0x000000d056d07223 */ /* 0x000fe20000010084 */
[C---:B------:R-:W-:Y:S01]  /*20d0*/  IMAD.WIDE.U32 R132, R2.reuse, 0x20, R184 ;  /* 0x0000002002847825 */ /* 0x040fe200078e00b8 */
[----:B------:R0:W5:Y:S03]  /*20e0*/  @P0 LDG.E.128 R108, desc[UR14][R180.64+0x10] ;  /* 0x0000100eb46c0981 */ /* 0x000166000c1e1d00 */
[----:B------:R-:W-:Y:S01]  /*20f0*/  FADD.FTZ R236, R169, R236 ;  /* 0x000000eca9ec7221 */ /* 0x000fe20000010000 */
[----:B------:R-:W-:Y:S01]  /*2100*/  IMAD.WIDE.U32 R188, R2, 0x10, R188 ;  /* 0x0000001002bc7825 */ /* 0x000fe200078e00bc */
[----:B------:R-:W4:Y:S05]  /*2110*/  LDG.E.128 R184, desc[UR14][R132.64] ;  /* 0x0000000e84b87981 */ /* 0x000f2a000c1e1d00 */
[----:B------:R-:W4:Y:S01]  /*2120*/  LDG.E.128 R188, desc[UR14][R188.64] ;  /* 0x0000000ebcbc7981 */ /* 0x000f22000c1e1d00 */
[----:B------:R-:W-:-:S03]  /*2130*/  FADD.FTZ R168, R176, -UR5 ;  /* 0x80000005b0a87e21 */ /* 0x000fc60008010000 */
[----:B------:R-:W4:Y:S01]  /*2140*/  LDL.LU R176, [R1+0x94] ;  /* 0x0000940001b07983 */ /* 0x000f220000300800 */
[----:B------:R-:W-:Y:S01]  /*2150*/  FMUL.FTZ R168, R168, UR9 ;  /* 0x00000009a8a87c20 */ /* 0x000fe20008410000 */
[----:B0-----:R-:W-:Y:S02]  /*2160*/  IMAD.WIDE.U32 R180, R2, 0x10, R182 ;  /* 0x0000001002b47825 */ /* 0x001fe400078e00b6 */
[----:B------:R-:W4:Y:S02]  /*2170*/  LDL.LU R249, [R1+0xd8] ;  /* 0x0000d80001f97983 */ /* 0x000f240000300800 */
[-C--:B------:R-:W-:Y:S01]  /*2180*/  FFMA.FTZ R192, R168, R169.reuse, R192 ;  /* 0x000000a9a8c07223 */ /* 0x080fe200000100c0 */
[----:B------:R-:W-:Y:S01]  /*2190*/  FFMA.FTZ R169, R64, R169, R173 ;  /* 0x000000a940a97223 */ /* 0x000fe200000100ad */
[----:B------:R-:W-:Y:S01]  /*21a0*/  HADD2.F32 R173, -RZ, R170.H1_H1 ;  /* 0x300000aaffad7230 */ /* 0x000fe20000004100 */
[----:B------:R-:W4:Y:S01]  /*21b0*/  LDG.E.128 R180, desc[UR14][R180.64] ;  /* 0x0000000eb4b47981 */ /* 0x000f22000c1e1d00 */
[----:B------:R-:W-:-:S05]  /*21c0*/  FADD.FTZ R234, R172, R234 ;  /* 0x000000eaacea7221 */ /* 0x000fca0000010000 */
[----:B------:R0:W-:Y:S04]  /*21d0*/  STL [R1+0xd0], R234 ;  /* 0x0000d0ea01007387 */ /* 0x0001e80000100800 */
[----:B---3--:R-:W3:Y:S01]  /*21e0*/  LDL.LU R248, [R1+0x98] ;  /* 0x0000980001f87983 */ /* 0x008ee20000300800 */
[----:B--2---:R-:W-:-:S05]  /*21f0*/  FFMA.FTZ R233, R168, R172, R233 ;  /* 0x000000aca8e97223 */ /* 0x004fca00000100e9 */
[----:B------:R2:W-:Y:S04]  /*2200*/  STL [R1+0x90], R233 ;  /* 0x000090e901007387 */ /* 0x0005e80000100800 */
[----:B-1----:R-:W3:Y:S04]  /*2210*/  LDL.LU R245, [R1+0xdc] ;  /* 0x0000dc0001f57983 */ /* 0x002ee80000300800 */
[----:B------:R-:W3:Y:S04]  /*2220*/  LDL.LU R243, [R1+0x9c] ;  /* 0x00009c0001f37983 */ /* 0x000ee80000300800 */
[----:B0-----:R-:W3:Y:S01]  /*2230*/  LDL.LU R234, [R1+0xe0] ;  /* 0x0000e00001ea7983 */ /* 0x001ee20000300800 */
[----:B----4-:R-:W-:-:S05]  /*2240*/  FADD.FTZ R225, R173, R225 ;  /* 0x000000e1ade17221 */ /* 0x010fca0000010000 */
[----:B------:R0:W-:Y:S04]  /*2250*/  STL [R1+0xd4], R225 ;  /* 0x0000d4e101007387 */ /* 0x0001e80000100800 */
[----:B--2---:R-:W2:Y:S04]  /*2260*/  LDL.LU R233, [R1+0xa0] ;  /* 0x0000a00001e97983 */ /* 0x004ea80000300800 */
[----:B0-----:R-:W4:Y:S01]  /*2270*/  LDL.LU R225, [R1] ;  /* 0x0000000001e17983 */ /* 0x001f220000300800 */
[----:B------:R-:W-:-:S04]  /*2280*/  FADD.FTZ R172, R177, -UR5 ;  /* 0x80000005b1ac7e21 */ /* 0x000fc80008010000 */
[----:B------:R-:W-:Y:S01]  /*2290*/  FMUL.FTZ R172, R172, UR9 ;  /* 0x00000009acac7c20 */ /* 0x000fe20008410000 */
[----:B------:R-:W-:Y:S02]  /*22a0*/  HADD2.F32 R170, -RZ, R174.H1_H1 ;  /* 0x300000aeffaa7230 */ /* 0x000fe40000004100 */
[----:B------:R-:W-:Y:S01]  /*22b0*/  FMUL.FTZ R174, R33, R173 ;  /* 0x000000ad21ae7220 */ /* 0x000fe20000410000 */
[----:B------:R-:W-:Y:S02]  /*22c0*/  FADD.FTZ R179, R179, -UR5 ;  /* 0x80000005b3b37e21 */ /* 0x000fe40008010000 */
[----:B------:R-:W-:Y:S01]  /*22d0*/  FADD.FTZ R237, R170, R237 ;  /* 0x000000edaaed7221 */ /* 0x000fe20000010000 */
[-C--:B------:R-:W-:Y:S01]  /*22e0*/  FFMA.FTZ R193, R172, R170.reuse, R193 ;  /* 0x000000aaacc17223 */ /* 0x080fe200000100c1 */
[----:B------:R-:W-:Y:S01]  /*22f0*/  FFMA.FTZ R170, R65, R170, R174 ;  /* 0x000000aa41aa7223 */ /* 0x000fe200000100ae */
[--C-:B------:R-:W-:Y:S02]  /*2300*/  HADD2.F32 R174, -RZ, R175.reuse.H0_H0 ;  /* 0x200000afffae7230 */ /* 0x100fe40000004100 */
[----:B------:R-:W-:Y:S01]  /*2310*/  FMUL.FTZ R179, R179, UR9 ;  /* 0x00000009b3b37c20 */ /* 0x000fe20008410000 */
[----:B------:R-:W-:-:S05]  /*2320*/  HADD2.F32 R175, -RZ, R175.H1_H1 ;  /* 0x300000afffaf7230 */ /* 0x000fca0000004100 */
[----:B------:R-:W-:Y:S01]  /*2330*/  FADD.FTZ R251, R175, R251 ;  /* 0x000000fbaffb7221 */ /* 0x000fe20000010000 */
[----:B------:R-:W-:Y:S01]  /*2340*/  FFMA.FTZ R195, R179, R175, R195 ;  /* 0x000000afb3c37223 */ /* 0x000fe200000100c3 */
[----:B------:R-:W-:Y:S01]  /*2350*/  FADD.FTZ R250, R174, R250 ;  /* 0x000000faaefa7221 */ /* 0x000fe20000010000 */
[----:B------:R-:W-:Y:S01]  /*2360*/  FFMA.FTZ R176, R172, R173, R176 ;  /* 0x000000adacb07223 */ /* 0x000fe200000100b0 */
[--C-:B------:R-:W-:Y:S02]  /*2370*/  HADD2.F32 R173, -RZ, R171.reuse.H0_H0 ;  /* 0x200000abffad7230 */ /* 0x100fe40000004100 */
[----:B------:R-:W-:Y:S02]  /*2380*/  HADD2.F32 R171, -RZ, R171.H1_H1 ;  /* 0x300000abffab7230 */ /* 0x000fe40000004100 */
[----:B------:R0:W-:Y:S01]  /*2390*/  STL [R1+0x94], R176 ;  /* 0x000094b001007387 */ /* 0x0001e20000100800 */
[----:B------:R-:W-:Y:S01]  /*23a0*/  FMUL.FTZ R177, R34, R173 ;  /* 0x000000ad22b17220 */ /* 0x000fe20000410000 */
[----:B------:R-:W-:Y:S01]  /*23b0*/  FADD.FTZ R249, R173, R249 ;  /* 0x000000f9adf97221 */ /* 0x000fe20000010000 */
[----:B0-----:R-:W-:Y:S01]  /*23c0*/  FADD.FTZ R176, R178, -UR5 ;  /* 0x80000005b2b07e21 */ /* 0x001fe20008010000 */
[----:B------:R-:W-:-:S03]  /*23d0*/  FMUL.FTZ R178, R35, R171 ;  /* 0x000000ab23b27220 */ /* 0x000fc60000410000 */
[----:B------:R-:W-:Y:S01]  /*23e0*/  FMUL.FTZ R176, R176, UR9 ;  /* 0x00000009b0b07c20 */ /* 0x000fe20008410000 */
[----:B------:R-:W-:Y:S01]  /*23f0*/  FFMA.FTZ R178, R67, R175, R178 ;  /* 0x000000af43b27223 */ /* 0x000fe200000100b2 */
[----:B------:R-:W-:Y:S02]  /*2400*/  HADD2.F32 R175, -RZ, R180.H0_H0 ;  /* 0x200000b4ffaf7230 */ /* 0x000fe40000004100 */
[----:B---3--:R-:W-:Y:S01]  /*2410*/  FFMA.FTZ R248, R176, R173, R248 ;  /* 0x000000adb0f87223 */ /* 0x008fe200000100f8 */
[----:B------:R-:W-:Y:S01]  /*2420*/  FADD.FTZ R173, R184, -UR5 ;  /* 0x80000005b8ad7e21 */ /* 0x000fe20008010000 */
[----:B------:R0:W-:Y:S03]  /*2430*/  STL [R1+0xd8], R249 ;  /* 0x0000d8f901007387 */ /* 0x0001e60000100800 */
[----:B------:R-:W-:Y:S01]  /*2440*/  FMUL.FTZ R173, R173, UR9 ;  /* 0x00000009adad7c20 */ /* 0x000fe20008410000 */
[----:B------:R1:W-:Y:S01]  /*2450*/  STL [R1+0x98], R248 ;  /* 0x000098f801007387 */ /* 0x0003e20000100800 */
[-C--:B------:R-:W-:Y:S01]  /*2460*/  FFMA.FTZ R194, R176, R174.reuse, R194 ;  /* 0x000000aeb0c27223 */ /* 0x080fe200000100c2 */
[----:B------:R-:W-:Y:S01]  /*2470*/  FFMA.FTZ R174, R66, R174, R177 ;  /* 0x000000ae42ae7223 */ /* 0x000fe200000100b1 */
[----:B------:R-:W-:Y:S01]  /*2480*/  FADD.FTZ R177, R185, -UR5 ;  /* 0x80000005b9b17e21 */ /* 0x000fe20008010000 */
[----:B------:R-:W-:Y:S01]  /*2490*/  FADD.FTZ R245, R171, R245 ;  /* 0x000000f5abf57221 */ /* 0x000fe20000010000 */
[----:B------:R-:W-:Y:S01]  /*24a0*/  FFMA.FTZ R243, R179, R171, R243 ;  /* 0x000000abb3f37223 */ /* 0x000fe200000100f3 */
[----:B------:R-:W-:-:S02]  /*24b0*/  HADD2.F32 R171, -RZ, R188.H0_H0 ;  /* 0x200000bcffab7230 */ /* 0x000fc40000004100 */
[----:B------:R-:W-:Y:S01]  /*24c0*/  FADD.FTZ R234, R175, R234 ;  /* 0x000000eaafea7221 */ /* 0x000fe20000010000 */
[----:B------:R3:W-:Y:S04]  /*24d0*/  STL [R1+0xdc], R245 ;  /* 0x0000dcf501007387 */ /* 0x0007e80000100800 */
[----:B------:R3:W-:Y:S04]  /*24e0*/  STL [R1+0x9c], R243 ;  /* 0x00009cf301007387 */ /* 0x0007e80000100800 */
[----:B------:R3:W-:Y:S04]  /*24f0*/  STL [R1+0xe0], R234 ;  /* 0x0000e0ea01007387 */ /* 0x0007e80000100800 */
[----:B------:R-:W3:Y:S01]  /*2500*/  LDL.LU R252, [R1+0xe4] ;  /* 0x0000e40001fc7983 */ /* 0x000ee20000300800 */
[----:B--2---:R-:W-:Y:S01]  /*2510*/  FFMA.FTZ R233, R173, R175, R233 ;  /* 0x000000afade97223 */ /* 0x004fe200000100e9 */
[----:B----4-:R-:W-:-:S04]  /*2520*/  FADD.FTZ R225, R171, R225 ;  /* 0x000000e1abe17221 */ /* 0x010fc80000010000 */
[----:B------:R2:W-:Y:S04]  /*2530*/  STL [R1+0xa0], R233 ;  /* 0x0000a0e901007387 */ /* 0x0005e80000100800 */
[----:B0-----:R-:W4:Y:S04]  /*2540*/  LDL.LU R249, [R1+0xa4] ;  /* 0x0000a40001f97983 */ /* 0x001f280000300800 */
[----:B-1----:R-:W4:Y:S04]  /*2550*/  LDL.LU R248, [R1+0xe8] ;  /* 0x0000e80001f87983 */ /* 0x002f280000300800 */
[----:B------:R0:W-:Y:S04]  /*2560*/  STL [R1], R225 ;  /* 0x000000e101007387 */ /* 0x0001e80000100800 */
[----:B---3--:R-:W3:Y:S04]  /*2570*/  LDL.LU R245, [R1+0xb8] ;  /* 0x0000b80001f57983 */ /* 0x008ee80000300800 */
[----:B------:R-:W3:Y:S04]  /*2580*/  LDL.LU R243, [R1+0x28] ;  /* 0x0000280001f37983 */ /* 0x000ee80000300800 */
[----:B------:R-:W3:Y:S04]  /*2590*/  LDL.LU R234, [R1+0xec] ;  /* 0x0000ec0001ea7983 */ /* 0x000ee80000300800 */
[----:B--2---:R-:W2:Y:S04]  /*25a0*/  LDL.LU R233, [R1+0xbc] ;  /* 0x0000bc0001e97983 */ /* 0x004ea80000300800 */
[----:B0-----:R-:W2:Y:S04]  /*25b0*/  LDL.LU R225, [R1+0x2c] ;  /* 0x00002c0001e17983 */ /* 0x001ea80000300800 */
[----:B------:R-:W2:Y:S01]  /*25c0*/  LDL.LU R185, [R1+0x4] ;  /* 0x0000040001b97983 */ /* 0x000ea20000300800 */
[----:B------:R-:W-:Y:S01]  /*25d0*/  FMUL.FTZ R175, R28, R175 ;  /* 0x000000af1caf7220 */ /* 0x000fe20000410000 */
[----:B------:R-:W-:-:S02]  /*25e0*/  HADD2.F32 R180, -RZ, R180.H1_H1 ;  /* 0x300000b4ffb47230 */ /* 0x000fc40000004100 */
[-C--:B------:R-:W-:Y:S01]  /*25f0*/  FFMA.FTZ R196, R173, R171.reuse, R196 ;  /* 0x000000abadc47223 */ /* 0x080fe200000100c4 */
[----:B------:R-:W-:Y:S01]  /*2600*/  FFMA.FTZ R171, R60, R171, R175 ;  /* 0x000000ab3cab7223 */ /* 0x000fe200000100af */
[----:B------:R-:W-:Y:S02]  /*2610*/  HADD2.F32 R175, -RZ, R188.H1_H1 ;  /* 0x300000bcffaf7230 */ /* 0x000fe40000004100 */
[----:B------:R-:W-:Y:S01]  /*2620*/  FMUL.FTZ R177, R177, UR9 ;  /* 0x00000009b1b17c20 */ /* 0x000fe20008410000 */
[----:B------:R-:W-:-:S03]  /*2630*/  FMUL.FTZ R184, R29, R180 ;  /* 0x000000b41db87220 */ /* 0x000fc60000410000 */
[----:B------:R-:W-:Y:S01]  /*2640*/  FFMA.FTZ R197, R177, R175, R197 ;  /* 0x000000afb1c57223 */ /* 0x000fe200000100c5 */
[----:B------:R-:W-:Y:S01]  /*2650*/  FADD.FTZ R187, R187, -UR5 ;  /* 0x80000005bbbb7e21 */ /* 0x000fe20008010000 */
[----:B------:R-:W-:Y:S01]  /*2660*/  FADD.FTZ R226, R153, R226 ;  /* 0x000000e299e27221 */ /* 0x000fe20000010000 */
[-C--:B------:R-:W-:Y:S01]  /*2670*/  FFMA.FTZ R16, R156, R153.reuse, R16 ;  /* 0x000000999c107223 */ /* 0x080fe20000010010 */
[----:B------:R-:W-:Y:S01]  /*2680*/  FFMA.FTZ R153, R72, R153, R135 ;  /* 0x0000009948997223 */ /* 0x000fe20000010087 */
[----:B------:R-:W-:Y:S01]  /*2690*/  FMUL.FTZ R135, R41, R134 ;  /* 0x0000008629877220 */ /* 0x000fe20000410000 */
[----:B------:R-:W-:Y:S01]  /*26a0*/  FADD.FTZ R227, R157, R227 ;  /* 0x000000e39de37221 */ /* 0x000fe20000010000 */
[-C--:B------:R-:W-:Y:S02]  /*26b0*/  FFMA.FTZ R17, R154, R157.reuse, R17 ;  /* 0x0000009d9a117223 */ /* 0x080fe40000010011 */
[----:B------:R-:W-:Y:S02]  /*26c0*/  FFMA.FTZ R157, R73, R157, R135 ;  /* 0x0000009d499d7223 */ /* 0x000fe40000010087 */
[----:B------:R-:W2:Y:S01]  /*26d0*/  LDG.E.128 R132, desc[UR14][R132.64+0x10] ;  /* 0x0000100e84847981 */ /* 0x000ea2000c1e1d00 */
[----:B------:R-:W-:Y:S01]  /*26e0*/  FADD.FTZ R252, R180, R252 ;  /* 0x000000fcb4fc7221 */ /* 0x000fe20000010000 */
[----:B----4-:R-:W-:Y:S01]  /*26f0*/  FFMA.FTZ R249, R177, R180, R249 ;  /* 0x000000b4b1f97223 */ /* 0x010fe200000100f9 */
[----:B------:R-:W-:-:S05]  /*2700*/  HADD2.F32 R180, -RZ, R189.H0_H0 ;  /* 0x200000bdffb47230 */ /* 0x000fca0000004100 */
[----:B---3--:R-:W-:Y:S01]  /*2710*/  FADD.FTZ R243, R180, R243 ;  /* 0x000000f3b4f37221 */ /* 0x008fe20000010000 */
[----:B--2---:R-:W-:Y:S01]  /*2720*/  FADD.FTZ R185, R175, R185 ;  /* 0x000000b9afb97221 */ /* 0x004fe20000010000 */
[----:B------:R-:W-:Y:S01]  /*2730*/  FFMA.FTZ R175, R61, R175, R184 ;  /* 0x000000af3daf7223 */ /* 0x000fe200000100b8 */
[----:B------:R-:W-:Y:S01]  /*2740*/  FADD.FTZ R184, R186, -UR5 ;  /* 0x80000005bab87e21 */ /* 0x000fe20008010000 */
[----:B------:R-:W-:-:S03]  /*2750*/  HADD2.F32 R186, -RZ, R181.H0_H0 ;  /* 0x200000b5ffba7230 */ /* 0x000fc60000004100 */
[----:B------:R-:W-:Y:S02]  /*2760*/  FMUL.FTZ R184, R184, UR9 ;  /* 0x00000009b8b87c20 */ /* 0x000fe40008410000 */
[----:B------:R-:W-:Y:S02]  /*2770*/  FADD.FTZ R248, R186, R248 ;  /* 0x000000f8baf87221 */ /* 0x000fe40000010000 */
[-C--:B------:R-:W-:Y:S01]  /*2780*/  FFMA.FTZ R245, R184, R186.reuse, R245 ;  /* 0x000000bab8f57223 */ /* 0x080fe200000100f5 */
[----:B------:R-:W-:Y:S01]  /*2790*/  FMUL.FTZ R186, R30, R186 ;  /* 0x000000ba1eba7220 */ /* 0x000fe20000410000 */
[----:B------:R-:W-:-:S03]  /*27a0*/  FFMA.FTZ R198, R184, R180, R198 ;  /* 0x000000b4b8c67223 */ /* 0x000fc600000100c6 */
[----:B------:R-:W-:Y:S01]  /*27b0*/  FFMA.FTZ R180, R62, R180, R186 ;  /* 0x000000b43eb47223 */ /* 0x000fe200000100ba */
[----:B------:R-:W-:Y:S02]  /*27c0*/  HADD2.F32 R186, -RZ, R181.H1_H1 ;  /* 0x300000b5ffba7230 */ /* 0x000fe40000004100 */
[----:B------:R-:W-:Y:S01]  /*27d0*/  FMUL.FTZ R181, R187, UR9 ;  /* 0x00000009bbb57c20 */ /* 0x000fe20008410000 */
[----:B------:R-:W-:Y:S02]  /*27e0*/  STL [R1+0x4], R185 ;  /* 0x000004b901007387 */ /* 0x000fe40000100800 */
[----:B------:R-:W-:Y:S02]  /*27f0*/  FADD.FTZ R234, R186, R234 ;  /* 0x000000eabaea7221 */ /* 0x000fe40000010000 */
[----:B------:R0:W-:Y:S01]  /*2800*/  STL [R1+0xe4], R252 ;  /* 0x0000e4fc01007387 */ /* 0x0001e20000100800 */
[----:B------:R-:W-:-:S03]  /*2810*/  FFMA.FTZ R233, R181, R186, R233 ;  /* 0x000000bab5e97223 */ /* 0x000fc600000100e9 */
[----:B------:R-:W-:Y:S04]  /*2820*/  STL [R1+0xa4], R249 ;  /* 0x0000a4f901007387 */ /* 0x000fe80000100800 */
[----:B------:R-:W-:Y:S04]  /*2830*/  STL [R1+0xe8], R248 ;  /* 0x0000e8f801007387 */ /* 0x000fe80000100800 */
[----:B------:R-:W-:Y:S04]  /*2840*/  STL [R1+0xb8], R245 ;  /* 0x0000b8f501007387 */ /* 0x000fe80000100800 */
[----:B------:R1:W-:Y:S04]  /*2850*/  STL [R1+0x28], R243 ;  /* 0x000028f301007387 */ /* 0x0003e80000100800 */
[----:B------:R-:W-:Y:S04]  /*2860*/  STL [R1+0xec], R234 ;  /* 0x0000ecea01007387 */ /* 0x000fe80000100800 */
[----:B------:R-:W-:Y:S04]  /*2870*/  STL [R1+0xbc], R233 ;  /* 0x0000bce901007387 */ /* 0x000fe80000100800 */
[----:B0-----:R-:W2:Y:S01]  /*2880*/  LDL.LU R252, [R1+0x30] ;  /* 0x0000300001fc7983 */ /* 0x001ea20000300800 */
[----:B------:R-:W-:-:S04]  /*2890*/  FADD.FTZ R185, RZ, R207 ;  /* 0x000000cfffb97221 */ /* 0x000fc80000010000 */
[----:B------:R-:W-:-:S04]  /*28a0*/  FADD.FTZ R185, R136, R185 ;  /* 0x000000b988b97221 */ /* 0x000fc80000010000 */
[----:B------:R-:W-:-:S04]  /*28b0*/  FADD.FTZ R185, R208, R185 ;  /* 0x000000b9d0b97221 */ /* 0x000fc80000010000 */
[----:B------:R-:W-:Y:S01]  /*28c0*/  FADD.FTZ R185, R137, R185 ;  /* 0x000000b989b97221 */ /* 0x000fe20000010000 */
[----:B------:R-:W-:Y:S02]  /*28d0*/  HADD2.F32 R189, -RZ, R189.H1_H1 ;  /* 0x300000bdffbd7230 */ /* 0x000fe40000004100 */
[----:B------:R-:W-:Y:S01]  /*28e0*/  FMUL.FTZ R186, R31, R186 ;  /* 0x000000ba1fba7220 */ /* 0x000fe20000410000 */
[----:B------:R-:W-:-:S04]  /*28f0*/  FADD.FTZ R185, R144, R185 ;  /* 0x000000b990b97221 */ /* 0x000fc80000010000 */
[----:B------:R-:W-:Y:S01]  /*2900*/  FADD.FTZ R187, R138, R185 ;  /* 0x000000b98abb7221 */ /* 0x000fe20000010000 */
[----:B------:R-:W-:Y:S01]  /*2910*/  FFMA.FTZ R185, R63, R189, R186 ;  /* 0x000000bd3fb97223 */ /* 0x000fe200000100ba */
[----:B------:R-:W-:Y:S02]  /*2920*/  FFMA.FTZ R186, R0, R207, RZ ;  /* 0x000000cf00ba7223 */ /* 0x000fe400000100ff */
        /* <DEDUP_REMOVED lines=33> */
[----:B------:R-:W-:Y:S01]  /*2b40*/  FADD.FTZ R225, R189, R225 ;  /* 0x000000e1bde17221 */ /* 0x000fe20000010000 */
[----:B------:R-:W-:-:S02]  /*2b50*/  FFMA.FTZ R186, R162, R161, R186 ;  /* 0x000000a1a2ba7223 */ /* 0x000fc400000100ba */
[----:B------:R-:W-:Y:S02]  /*2b60*/  FADD.FTZ R188, R178, R188 ;  /* 0x000000bcb2bc7221 */ /* 0x000fe40000010000 */
[----:B------:R-:W-:Y:S01]  /*2b70*/  FFMA.FTZ R186, R165, R164, R186 ;  /* 0x000000a4a5ba7223 */ /* 0x000fe200000100ba */
[----:B------:R0:W-:Y:S01]  /*2b80*/  STL [R1+0x2c], R225 ;  /* 0x00002ce101007387 */ /* 0x0001e20000100800 */
[----:B------:R-:W-:Y:S01]  /*2b90*/  FADD.FTZ R188, R171, R188 ;  /* 0x000000bcabbc7221 */ /* 0x000fe20000010000 */
[--C-:B-1----:R-:W-:Y:S02]  /*2ba0*/  HADD2.F32 R243, -RZ, R191.reuse.H0_H0 ;  /* 0x200000bffff37230 */ /* 0x102fe40000004100 */
[----:B------:R-:W-:Y:S02]  /*2bb0*/  HADD2.F32 R248, -RZ, R182.H0_H0 ;  /* 0x200000b6fff87230 */ /* 0x000fe40000004100 */
[----:B------:R-:W-:Y:S01]  /*2bc0*/  FADD.FTZ R188, R188, R175 ;  /* 0x000000afbcbc7221 */ /* 0x000fe20000010000 */
[----:B------:R-:W-:Y:S01]  /*2bd0*/  FFMA.FTZ R199, R181, R189, R199 ;  /* 0x000000bdb5c77223 */ /* 0x000fe200000100c7 */
[----:B0-----:R-:W-:-:S02]  /*2be0*/  HADD2.F32 R225, -RZ, R191.H1_H1 ;  /* 0x300000bfffe17230 */ /* 0x001fc40000004100 */
[----:B------:R-:W-:Y:S01]  /*2bf0*/  FFMA.FTZ R191, R166, R167, R186 ;  /* 0x000000a7a6bf7223 */ /* 0x000fe200000100ba */
[----:B------:R-:W-:Y:S02]  /*2c00*/  HADD2.F32 R189, -RZ, R190.H0_H0 ;  /* 0x200000beffbd7230 */ /* 0x000fe40000004100 */
[----:B------:R-:W-:Y:S01]  /*2c10*/  FADD.FTZ R188, R188, R180 ;  /* 0x000000b4bcbc7221 */ /* 0x000fe20000010000 */
[----:B------:R-:W-:Y:S02]  /*2c20*/  HADD2.F32 R245, -RZ, R182.H1_H1 ;  /* 0x300000b6fff57230 */ /* 0x000fe40000004100 */
[----:B------:R-:W-:Y:S01]  /*2c30*/  FFMA.FTZ R191, R168, R169, R191 ;  /* 0x000000a9a8bf7223 */ /* 0x000fe200000100bf */
[----:B------:R-:W-:Y:S01]  /*2c40*/  FMUL.FTZ R186, R24, R248 ;  /* 0x000000f818ba7220 */ /* 0x000fe20000410000 */
[----:B------:R-:W-:Y:S02]  /*2c50*/  HADD2.F32 R249, -RZ, R190.H1_H1 ;  /* 0x300000befff97230 */ /* 0x000fe40000004100 */
[----:B------:R-:W-:Y:S01]  /*2c60*/  FADD.FTZ R188, R188, R185 ;  /* 0x000000b9bcbc7221 */ /* 0x000fe20000010000 */
[----:B------:R-:W-:-:S02]  /*2c70*/  HADD2.F32 R233, -RZ, R183.H0_H0 ;  /* 0x200000b7ffe97230 */ /* 0x000fc40000004100 */
[----:B------:R-:W-:Y:S01]  /*2c80*/  FFMA.FTZ R191, R172, R170, R191 ;  /* 0x000000aaacbf7223 */ /* 0x000fe200000100bf */
[----:B------:R-:W-:Y:S02]  /*2c90*/  HADD2.F32 R234, -RZ, R183.H1_H1 ;  /* 0x300000b7ffea7230 */ /* 0x000fe40000004100 */
[----:B------:R-:W-:Y:S01]  /*2ca0*/  FFMA.FTZ R186, R56, R189, R186 ;  /* 0x000000bd38ba7223 */ /* 0x000fe200000100ba */
[----:B------:R-:W-:Y:S01]  /*2cb0*/  FMUL.FTZ R183, R25, R245 ;  /* 0x000000f519b77220 */ /* 0x000fe20000410000 */
[----:B------:R-:W-:Y:S01]  /*2cc0*/  FFMA.FTZ R191, R176, R174, R191 ;  /* 0x000000aeb0bf7223 */ /* 0x000fe200000100bf */
[----:B------:R-:W-:Y:S01]  /*2cd0*/  FMUL.FTZ R182, R26, R233 ;  /* 0x000000e91ab67220 */ /* 0x000fe20000410000 */
[----:B------:R-:W-:Y:S01]  /*2ce0*/  FADD.FTZ R188, R188, R186 ;  /* 0x000000babcbc7221 */ /* 0x000fe20000010000 */
[----:B------:R-:W-:Y:S01]  /*2cf0*/  FFMA.FTZ R183, R57, R249, R183 ;  /* 0x000000f939b77223 */ /* 0x000fe200000100b7 */
        /* <DEDUP_REMOVED lines=12> */
[----:B------:R-:W-:-:S02]  /*2dc0*/  FMUL.FTZ R191, R135, UR9 ;  /* 0x0000000987bf7c20 */ /* 0x000fc40008410000 */
[----:B------:R-:W-:Y:S01]  /*2dd0*/  FFMA.FTZ R190, R184, R180, R190 ;  /* 0x000000b4b8be7223 */ /* 0x000fe200000100be */
[----:B------:R-:W-:Y:S01]  /*2de0*/  FFMA.FTZ R200, R188, R189, R200 ;  /* 0x000000bdbcc87223 */ /* 0x000fe200000100c8 */
[----:B--2---:R-:W-:-:S05]  /*2df0*/  FADD.FTZ R252, R189, R252 ;  /* 0x000000fcbdfc7221 */ /* 0x004fca0000010000 */
[----:B------:R-:W-:Y:S04]  /*2e00*/  STL [R1+0x30], R252 ;  /* 0x000030fc01007387 */ /* 0x000fe80000100800 */
[----:B------:R-:W2:Y:S01]  /*2e10*/  LDL.LU R135, [R1+0x34] ;  /* 0x0000340001877983 */ /* 0x000ea20000300800 */
[----:B------:R-:W-:-:S03]  /*2e20*/  FADD.FTZ R189, R133, -UR5 ;  /* 0x8000000585bd7e21 */ /* 0x000fc60008010000 */
[----:B------:R-:W0:Y:S01]  /*2e30*/  SHFL.DOWN PT, R252, R132, 0x10, 0x1f ;  /* 0x0a001f0084fc7f89 */ /* 0x000e2200000e0000 */
[----:B------:R-:W-:Y:S01]  /*2e40*/  FFMA.FTZ R133, R181, R185, R190 ;  /* 0x000000b9b5857223 */ /* 0x000fe200000100be */
[----:B------:R-:W-:Y:S01]  /*2e50*/  FADD.FTZ R134, R134, -UR5 ;  /* 0x8000000586867e21 */ /* 0x000fe20008010000 */
[----:B------:R-:W-:Y:S02]  /*2e60*/  FMUL.FTZ R189, R189, UR9 ;  /* 0x00000009bdbd7c20 */ /* 0x000fe40008410000 */
        /* <DEDUP_REMOVED lines=39> */
.L_x_2943:
[----:B------:R-:W-:Y:S05]  /*30e0*/  BSYNC.RECONVERGENT B0 ;  /* 0x0000000000007941 */ /* 0x000fea0003800200 */
.L_x_2942:
        /* <DEDUP_REMOVED lines=63> */
[----:B------:R-:W-:Y:S01]  /*34e0*/  FFMA.FTZ R203, R191, R225, R203 ;  /* 0x000000e1bfcb7223 */ /* 0x000fe200000100cb */
[----:B------:R-:W-:-:S04]  /*34f0*/  UIADD3 UR4, UPT, UPT, UR4, UR24, URZ ;  /* 0x0000001804047290 */ /* 0x000fc8000fffe0ff */
[----:B------:R-:W-:Y:S01]  /*3500*/  UISETP.GE.AND UP2, UPT, UR4, UR25, UPT ;  /* 0x000000190400728c */ /* 0x000fe2000bf46270 */
[----:B----4-:R-:W-:Y:S01]  /*3510*/  FADD.FTZ R245, R225, R245 ;  /* 0x000000f5e1f57221 */ /* 0x010fe20000010000 */
[----:B---3--:R-:W-:Y:S01]  /*3520*/  FFMA.FTZ R135, R190, R233, R135 ;  /* 0x000000e9be877223 */ /* 0x008fe20000010087 */
[----:B------:R-:W-:-:S03]  /*3530*/  FADD.FTZ R243, R233, R243 ;  /* 0x000000f3e9f37221 */ /* 0x000fc60000010000 */
[----:B------:R1:W-:Y:S04]  /*3540*/  STL [R1+0x5c], R245 ;  /* 0x00005cf501007387 */ /* 0x0003e80000100800 */
        /* <DEDUP_REMOVED lines=45> */
.L_x_2946:
        /* <DEDUP_REMOVED lines=33> */
.L_x_2945:
        /* <DEDUP_REMOVED lines=29> */
[----:B-1----:R-:W-:Y:S02]  /*3c00*/  F2FP.F16.F32.PACK_AB R135, R127, R126 ;  /* 0x0000007e7f87723e */ /* 0x002fe400000000ff */
[----:B------:R-:W-:Y:S02]  /*3c10*/  F2FP.F16.F32.PACK_AB R134, R125, R124 ;  /* 0x0000007c7d86723e */ /* 0x000fe400000000ff */
[----:B------:R-:W-:Y:S02]  /*3c20*/  F2FP.F16.F32.PACK_AB R133, R131, R130 ;  /* 0x000000828385723e */ /* 0x000fe400000000ff */
[----:B------:R-:W-:Y:S01]  /*3c30*/  F2FP.F16.F32.PACK_AB R132, R129, R128 ;  /* 0x000000808184723e */ /* 0x000fe200000000ff */
[----:B------:R-:W-:Y:S06]  /*3c40*/  BRA `(.L_x_2947) ;  /* 0x0000000800ac7947 */ /* 0x000fec0003800000 */
.L_x_2948:
        /* <DEDUP_REMOVED lines=33> */
.L_x_2944:
        /* <DEDUP_REMOVED lines=26> */
[----:B-1----:R-:W-:Y:S01]  /*4000*/  FFMA.FTZ R135, R146, UR9, R94 ;  /* 0x0000000992877c23 */ /* 0x002fe2000801005e */
        /* <DEDUP_REMOVED lines=12> */
.L_x_2950:
        /* <DEDUP_REMOVED lines=33> */
.L_x_2949:
        /* <DEDUP_REMOVED lines=29> */
[----:B-1----:R-:W-:Y:S02]  /*44b0*/  F2FP.F16.F32.PACK_AB R135, R127, R126 ;  /* 0x0000007e7f87723e */ /* 0x002fe400000000ff */
[----:B------:R-:W-:Y:S02]  /*44c0*/  F2FP.F16.F32.PACK_AB R134, R125, R124 ;  /* 0x0000007c7d86723e */ /* 0x000fe400000000ff */
[----:B------:R-:W-:Y:S02]  /*44d0*/  F2FP.F16.F32.PACK_AB R133, R131, R130 ;  /* 0x000000828385723e */ /* 0x000fe400000000ff */
[----:B------:R-:W-:Y:S01]  /*44e0*/  F2FP.F16.F32.PACK_AB R132, R129, R128 ;  /* 0x000000808184723e */ /* 0x000fe200000000ff */
[----:B------:R-:W-:Y:S06]  /*44f0*/  BRA `(.L_x_2947) ;  /* 0x0000000000807947 */ /* 0x000fec0003800000 */
.L_x_2951:
        /* <DEDUP_REMOVED lines=27> */
[----:B------:R-:W-:Y:S02]  /*46b0*/  F2FP.F16.F32.PACK_AB R132, R129, R128 ;  /* 0x000000808184723e */ /* 0x000fe400000000ff */
[----:B------:R-:W-:Y:S02]  /*46c0*/  MOV R123, R135 ;  /* 0x00000087007b7202 */ /* 0x000fe40000000f00 */
[----:B------:R-:W-:-:S02]  /*46d0*/  MOV R122, R134 ;  /* 0x00000086007a7202 */ /* 0x000fc40000000f00 */
[----:B------:R-:W-:Y:S02]  /*46e0*/  MOV R121, R133 ;  /* 0x0000008500797202 */ /* 0x000fe40000000f00 */
[----:B------:R-:W-:-:S07]  /*46f0*/  MOV R120, R132 ;  /* 0x0000008400787202 */ /* 0x000fce0000000f00 */
.L_x_2947:
        /* <DEDUP_REMOVED lines=44> */
[----:B------:R-:W-:Y:S02]  /*49c0*/  F2FP.F16.F32.PACK_AB R132, R129, R128 ;  /* 0x000000808184723e */ /* 0x000fe400000000ff */
[----:B------:R-:W-:Y:S02]  /*49d0*/  MOV R123, R135 ;  /* 0x00000087007b7202 */ /* 0x000fe40000000f00 */
[----:B------:R-:W-:-:S02]  /*49e0*/  MOV R122, R134 ;  /* 0x00000086007a7202 */ /* 0x000fc40000000f00 */
[----:B------:R-:W-:Y:S02]  /*49f0*/  MOV R121, R133 ;  /* 0x0000008500797202 */ /* 0x000fe40000000f00 */
[----:B------:R-:W-:Y:S01]  /*4a00*/  MOV R120, R132 ;  /* 0x0000008400787202 */ /* 0x000fe20000000f00 */
[----:B------:R-:W-:Y:S06]  /*4a10*/  BRA `(.L_x_2955) ;  /* 0x0000000c00687947 */ /* 0x000fec0003800000 */
.L_x_2954:
        /* <DEDUP_REMOVED lines=29> */
.L_x_2953:
        /* <DEDUP_REMOVED lines=34> */
.L_x_2956:
        /* <DEDUP_REMOVED lines=29> */
.L_x_2952:
        /* <DEDUP_REMOVED lines=35> */
.L_x_2958:
        /* <DEDUP_REMOVED lines=27> */
[----:B------:R-:W-:Y:S01]  /*53c0*/  F2FP.F16.F32.PACK_AB R132, R129, R128 ;  /* 0x000000808184723e */ /* 0x000fe200000000ff */
[----:B------:R-:W-:Y:S06]  /*53d0*/  BRA `(.L_x_2955) ;  /* 0x0000000000f87947 */ /* 0x000fec0003800000 */
.L_x_2957:
        /* <DEDUP_REMOVED lines=34> */
.L_x_2959:
        /* <DEDUP_REMOVED lines=28> */
.L_x_2955:
        /* <DEDUP_REMOVED lines=46> */
.L_x_2962:
        /* <DEDUP_REMOVED lines=29> */
.L_x_2961:
        /* <DEDUP_REMOVED lines=34> */
.L_x_2964:
        /* <DEDUP_REMOVED lines=29> */
.L_x_2960:
        /* <DEDUP_REMOVED lines=35> */
.L_x_2966:
        /* <DEDUP_REMOVED lines=29> */
.L_x_2965:
        /* <DEDUP_REMOVED lines=34> */
.L_x_2967:
        /* <DEDUP_REMOVED lines=28> */
.L_x_2963:
        /* <DEDUP_REMOVED lines=46> */
.L_x_2970:
        /* <DEDUP_REMOVED lines=13> */
[----:B0-----:R-:W-:Y:S01]  /*6bf0*/  FADD.FTZ R132, R185, -R126 ;  /* 0x8000007eb9847221 */ /* 0x001fe20000010000 */
        /* <DEDUP_REMOVED lines=15> */
.L_x_2969:
[----:B------:R-:W-:Y:S05]  /*6cf0*/  @!P2 BRA `(.L_x_2972) ;  /* 0x000000000084a947 */ /* 0x000fea0003800000 */
        /* <DEDUP_REMOVED lines=33> */
.L_x_2972:
[--C-:B------:R-:W-:Y:S01]  /*6f10*/  FFMA.FTZ R3, R190, UR27, R225.reuse ;  /* 0x0000001bbe037c23 */ /* 0x100fe200080100e1 */
[--C-:B------:R-:W-:Y:S01]  /*6f20*/  FFMA.FTZ R0, R191, UR27, R225.reuse ;  /* 0x0000001bbf007c23 */ /* 0x100fe200080100e1 */
[--C-:B0-----:R-:W-:Y:S01]  /*6f30*/  FFMA.FTZ R132, R181, UR27, R225.reuse ;  /* 0x0000001bb5847c23 */ /* 0x101fe200080100e1 */
[----:B------:R-:W-:Y:S01]  /*6f40*/  FFMA.FTZ R173, R173, UR27, R225 ;  /* 0x0000001badad7c23 */ /* 0x000fe200080100e1 */
        /* <DEDUP_REMOVED lines=23> */
[----:B------:R-:W-:Y:S01]  /*70c0*/  F2FP.F16.F32.PACK_AB R132, R132, R173 ;  /* 0x000000ad8484723e */ /* 0x000fe200000000ff */
[----:B------:R-:W-:Y:S06]  /*70d0*/  BRA `(.L_x_2971) ;  /* 0x0000000400f87947 */ /* 0x000fec0003800000 */
.L_x_2968:
        /* <DEDUP_REMOVED lines=35> */
.L_x_2974:
        /* <DEDUP_REMOVED lines=29> */
.L_x_2973:
        /* <DEDUP_REMOVED lines=34> */
.L_x_2975:
        /* <DEDUP_REMOVED lines=28> */
.L_x_2971:
        /* <DEDUP_REMOVED lines=104> */
[----:B-1----:R-:W-:-:S07]  /*7f40*/  MOV R111, R252 ;  /* 0x000000fc006f7202 */ /* 0x002fce0000000f00 */
.L_x_2941:
        /* <DEDUP_REMOVED lines=45> */
.L_x_2977:
        /* <DEDUP_REMOVED lines=14> */
.L_x_4881:


//--------------------- .text._ZN10layer_norm31ln_parallel_residual_bwd_kernelINS_13Kernel_traitsIf6__halffS2_fjLj8192ELj1ELj1ELj8ELj16ENS_18Kernel_traits_baseILj8192EfS2_fS2_fjLj256EEEEELb0ELb1ELb0EEEvNS_9BwdParamsE --------------------------
	.section	.text._ZN10layer_norm31ln_parallel_residual_bwd_kernelINS_13Kernel_traitsIf6__halffS2_fjLj8192ELj1ELj1ELj8ELj16ENS_18Kernel_traits_baseILj8192EfS2_fS2_fjLj256EEEEELb0ELb1ELb0EEEvNS_9BwdParamsE,"ax",@progbits
	.align	128
        .global         _ZN10layer_norm31ln_parallel_residual_bwd_kernelINS_13Kernel_traitsIf6__halffS2_fjLj8192ELj1ELj1ELj8ELj16ENS_18Kernel_traits_baseILj8192EfS2_fS2_fjLj256EEEEELb0ELb1ELb0EEEvNS_9BwdParamsE
        .type           _ZN10layer_norm31ln_parallel_residual_bwd_kernelINS_13Kernel_traitsIf6__halffS2_fjLj8192ELj1ELj1ELj8ELj16ENS_18Kernel_traits_baseILj8192EfS2_fS2_fjLj256EEEEELb0ELb1ELb0EEEvNS_9BwdParamsE,@function
        .size           _ZN10layer_norm31ln_parallel_residual_bwd_kernelINS_13Kernel_traitsIf6__halffS2_fjLj8192ELj1ELj1ELj8ELj16ENS_18Kernel_traits_baseILj8192EfS2_fS2_fjLj256EEEEELb0ELb1ELb0EEEvNS_9BwdParamsE,(.L_x_4882 - _ZN10layer_norm31ln_parallel_residual_bwd_kernelINS_13Kernel_traitsIf6__halffS2_fjLj8192ELj1ELj1ELj8ELj16ENS_18Kernel_traits_baseILj8192EfS2_fS2_fjLj256EEEEELb0ELb1ELb0EEEvNS_9BwdParamsE)
        .other          _ZN10layer_norm31ln_parallel_residual_bwd_kernelINS_13Kernel_traitsIf6__halffS2_fjLj8192ELj1ELj1ELj8ELj16ENS_18Kernel_traits_baseILj8192EfS2_fS2_fjLj256EEEEELb0ELb1ELb0EEEvNS_9BwdParamsE,@"STO_CUDA_ENTRY STV_DEFAULT"
_ZN10layer_norm31ln_parallel_residual_bwd_kernelINS_13Kernel_traitsIf6__halffS2_fjLj8192ELj1ELj1ELj8ELj16ENS_18Kernel_traits_baseILj8192EfS2_fS2_fjLj256EEEEELb0ELb1ELb0EEEvNS_9BwdParamsE:
.text._ZN10layer_norm31ln_parallel_residual_bwd_kernelINS_13Kernel_traitsIf6__halffS2_fjLj8192ELj1ELj1ELj8ELj16ENS_18Kernel_traits_baseILj8192EfS2_fS2_fjLj256EEEEELb0ELb1ELb0EEEvNS_9BwdParamsE:
        /* <DEDUP_REMOVED lines=111> */
.L_x_3029:
        /* <DEDUP_REMOVED lines=10> */
[----:B-----5:R-:W-:-:S04]  /*0790*/  SHF.R.S32.HI R27, RZ, 0x1f, R4 ;  /* 0x0000001fff1b7819 */ /* 0x020fc80000011404 */
[----:B------:R-:W-:-:S04]  /*07a0*/  LEA.HI R27, R27, R4, RZ, 0x3 ;  /* 0x000000041b1b7211 */ /* 0x000fc800078f18ff */
[----:B------:R-:W-:Y:S01]  /*07b0*/  LEA.HI.SX32 R4, R27, R228, 0x1d ;  /* 0x000000e41b047211 */ /* 0x000fe200078feaff */
[----:B----4-:R-:W-:-:S05]  /*07c0*/  IMAD.WIDE R168, R3, 0x4, R168 ;  /* 0x0000000403a87825 */ /* 0x010fca00078e02a8 */
[----:B-----5:R0:W5:Y:S01]  /*07d0*/  LDG.E R27, desc[UR12][R168.64] ;  /* 0x0000000ca81b7981 */ /* 0x020162000c1e1900 */
[----:B------:R-:W-:Y:S01]  /*07e0*/  BSSY.RECONVERGENT B0, `(.L_x_2979) ;  /* 0x0000053000007945 */ /* 0x000fe20003800200 */
        /* <DEDUP_REMOVED lines=12> */
[----:B------:R-:W-:-:S13]  /*08b0*/  ISETP.NE.AND.EX P0, PT, RZ, UR15, PT, P0 ;  /* 0x0000000fff007c0c */ /* 0x000fda000bf05300 */
[----:B------:R-:W0:Y:S01]  /*08c0*/  @P0 LDC.64 R182, c[0x0][0x438] ;  /* 0x00010e00ffb60b82 */ /* 0x000e220000000a00 */
[C---:B------:R-:W-:Y:S01]  /*08d0*/  IADD3 R181, PT, PT, R4.reuse, 0x100, RZ ;  /* 0x0000010004b57810 */ /* 0x040fe20007ffe0ff */
[----:B0-----:R-:W-:-:S05]  /*08e0*/  @P0 IMAD.WIDE.U32 R182, R4, 0x20, R182 ;  /* 0x0000002004b60825 */ /* 0x001fca00078e00b6 */
[----:B------:R-:W5:Y:S04]  /*08f0*/  @P0 LDG.E.128 R48, desc[UR12][R182.64] ;  /* 0x0000000cb6300981 */ /* 0x000f68000c1e1d00 */
[----:B------:R0:W5:Y:S01]  /*0900*/  @P0 LDG.E.128 R44, desc[UR12][R182.64+0x10] ;  /* 0x0000100cb62c0981 */ /* 0x000162000c1e1d00 */
[----:B----4-:R-:W-:-:S04]  /*0910*/  FADD.FTZ R168, -R180, R168 ;  /* 0x000000a8b4a87221 */ /* 0x010fc80000010100 */
[----:B-----5:R-:W-:Y:S01]  /*0920*/  FMUL.FTZ R227, R27, R168 ;  /* 0x000000a81be37220 */ /* 0x020fe20000410000 */
[--C-:B---3--:R-:W-:Y:S02]  /*0930*/  HADD2.F32 R225, -RZ, R172.reuse.H0_H0 ;  /* 0x200000acffe17230 */ /* 0x108fe40000004100 */
[C---:B------:R-:W-:Y:S01]  /*0940*/  FADD.FTZ R170, -R180.reuse, R170 ;  /* 0x000000aab4aa7221 */ /* 0x040fe20000010100 */
[----:B------:R-:W-:Y:S02]  /*0950*/  HADD2.F32 R172, -RZ, R172.H1_H1 ;  /* 0x300000acffac7230 */ /* 0x000fe40000004100 */
[----:B------:R-:W-:Y:S01]  /*0960*/  FADD.FTZ R226, -R180, R169 ;  /* 0x000000a9b4e27221 */ /* 0x000fe20000010100 */
[----:B------:R-:W-:Y:S01]  /*0970*/  FADD.FTZ R80, R80, R225 ;  /* 0x000000e150507221 */ /* 0x000fe20000010000 */
[-C--:B------:R-:W-:Y:S01]  /*0980*/  FFMA.FTZ R112, R227, R225.reuse, R112 ;  /* 0x000000e1e3707223 */ /* 0x080fe20000010070 */
[----:B------:R-:W-:Y:S01]  /*0990*/  FMUL.FTZ R225, R144, R225 ;  /* 0x000000e190e17220 */ /* 0x000fe20000410000 */
[----:B------:R-:W-:-:S02]  /*09a0*/  HADD2.F32 R221, -RZ, R173.H0_H0 ;  /* 0x200000adffdd7230 */ /* 0x000fc40000004100 */
[C---:B------:R-:W-:Y:S01]  /*09b0*/  FADD.FTZ R222, -R180.reuse, R171 ;  /* 0x000000abb4de7221 */ /* 0x040fe20000010100 */
[C---:B------:R-:W-:Y:S01]  /*09c0*/  FMUL.FTZ R223, R27.reuse, R170 ;  /* 0x000000aa1bdf7220 */ /* 0x040fe20000410000 */
[----:B------:R-:W-:Y:S01]  /*09d0*/  FMUL.FTZ R226, R27, R226 ;  /* 0x000000e21be27220 */ /* 0x000fe20000410000 */
[----:B------:R-:W-:Y:S01]  /*09e0*/  FMUL.FTZ R224, R145, R172 ;  /* 0x000000ac91e07220 */ /* 0x000fe20000410000 */
[----:B------:R-:W-:Y:S01]  /*09f0*/  FADD.FTZ R169, RZ, R225 ;  /* 0x000000e1ffa97221 */ /* 0x000fe20000010000 */
[----:B------:R-:W-:Y:S01]  /*0a00*/  FFMA.FTZ R171, R227, R225, RZ ;  /* 0x000000e1e3ab7223 */ /* 0x000fe200000100ff */
[----:B------:R-:W-:Y:S02]  /*0a10*/  HADD2.F32 R220, -RZ, R173.H1_H1 ;  /* 0x300000adffdc7230 */ /* 0x000fe40000004100 */
[----:B--2---:R-:W-:Y:S01]  /*0a20*/  FADD.FTZ R176, -R180, R176 ;  /* 0x000000b0b4b07221 */ /* 0x004fe20000010100 */
[----:B------:R-:W-:Y:S01]  /*0a30*/  FMUL.FTZ R222, R27, R222 ;  /* 0x000000de1bde7220 */ /* 0x000fe20000410000 */
[----:B------:R-:W-:Y:S01]  /*0a40*/  FADD.FTZ R82, R82, R221 ;  /* 0x000000dd52527221 */ /* 0x000fe20000010000 */
[-C--:B------:R-:W-:Y:S01]  /*0a50*/  FFMA.FTZ R114, R223, R221.reuse, R114 ;  /* 0x000000dddf727223 */ /* 0x080fe20000010072 */
[----:B------:R-:W-:Y:S01]  /*0a60*/  FMUL.FTZ R221, R146, R221 ;  /* 0x000000dd92dd7220 */ /* 0x000fe20000410000 */
[----:B------:R-:W-:Y:S01]  /*0a70*/  FADD.FTZ R168, R169, R224 ;  /* 0x000000e0a9a87221 */ /* 0x000fe20000010000 */
[----:B------:R-:W-:Y:S01]  /*0a80*/  FFMA.FTZ R170, R226, R224, R171 ;  /* 0x000000e0e2aa7223 */ /* 0x000fe200000100ab */
[----:B------:R-:W-:-:S02]  /*0a90*/  HADD2.F32 R217, -RZ, R174.H0_H0 ;  /* 0x200000aeffd97230 */ /* 0x000fc40000004100 */
[----:B------:R-:W-:Y:S01]  /*0aa0*/  FADD.FTZ R83, R83, R220 ;  /* 0x000000dc53537221 */ /* 0x000fe20000010000 */
[----:B------:R-:W-:Y:S01]  /*0ab0*/  FFMA.FTZ R115, R222, R220, R115 ;  /* 0x000000dcde737223 */ /* 0x000fe20000010073 */
[----:B------:R-:W-:Y:S01]  /*0ac0*/  FMUL.FTZ R219, R27, R176 ;  /* 0x000000b01bdb7220 */ /* 0x000fe20000410000 */
[----:B------:R-:W-:Y:S01]  /*0ad0*/  FMUL.FTZ R220, R147, R220 ;  /* 0x000000dc93dc7220 */ /* 0x000fe20000410000 */
[----:B------:R-:W-:Y:S01]  /*0ae0*/  FADD.FTZ R169, R168, R221 ;  /* 0x000000dda8a97221 */ /* 0x000fe20000010000 */
[----:B------:R-:W-:Y:S01]  /*0af0*/  FFMA.FTZ R171, R223, R221, R170 ;  /* 0x000000dddfab7223 */ /* 0x000fe200000100aa */
[----:B------:R-:W-:Y:S02]  /*0b00*/  HADD2.F32 R174, -RZ, R174.H1_H1 ;  /* 0x300000aeffae7230 */ /* 0x000fe40000004100 */
[----:B------:R-:W-:Y:S01]  /*0b10*/  FADD.FTZ R178, -R180, R178 ;  /* 0x000000b2b4b27221 */ /* 0x000fe20000010100 */
[----:B------:R-:W-:Y:S01]  /*0b20*/  FADD.FTZ R76, R76, R217 ;  /* 0x000000d94c4c7221 */ /* 0x000fe20000010000 */
[-C--:B------:R-:W-:Y:S01]  /*0b30*/  FFMA.FTZ R108, R219, R217.reuse, R108 ;  /* 0x000000d9db6c7223 */ /* 0x080fe2000001006c */
[----:B------:R-:W-:Y:S01]  /*0b40*/  FADD.FTZ R218, -R180, R177 ;  /* 0x000000b1b4da7221 */ /* 0x000fe20000010100 */
[----:B------:R-:W-:Y:S01]  /*0b50*/  FMUL.FTZ R217, R140, R217 ;  /* 0x000000d98cd97220 */ /* 0x000fe20000410000 */
[----:B------:R-:W-:Y:S01]  /*0b60*/  FADD.FTZ R168, R169, R220 ;  /* 0x000000dca9a87221 */ /* 0x000fe20000010000 */
[----:B------:R-:W-:Y:S01]  /*0b70*/  FFMA.FTZ R170, R222, R220, R171 ;  /* 0x000000dcdeaa7223 */ /* 0x000fe200000100ab */
[----:B------:R-:W-:-:S02]  /*0b80*/  HADD2.F32 R213, -RZ, R175.H0_H0 ;  /* 0x200000afffd57230 */ /* 0x000fc40000004100 */
[C---:B------:R-:W-:Y:S01]  /*0b90*/  FMUL.FTZ R215, R27.reuse, R178 ;  /* 0x000000b21bd77220 */ /* 0x040fe20000410000 */
[----:B------:R-:W-:Y:S01]  /*0ba0*/  FMUL.FTZ R218, R27, R218 ;  /* 0x000000da1bda7220 */ /* 0x000fe20000410000 */
[----:B------:R-:W-:Y:S01]  /*0bb0*/  FMUL.FTZ R216, R141, R174 ;  /* 0x000000ae8dd87220 */ /* 0x000fe20000410000 */
[----:B------:R-:W-:Y:S01]  /*0bc0*/  FADD.FTZ R169, R168, R217 ;  /* 0x000000d9a8a97221 */ /* 0x000fe20000010000 */
[----:B------:R-:W-:Y:S01]  /*0bd0*/  FFMA.FTZ R171, R219, R217, R170 ;  /* 0x000000d9dbab7223 */ /* 0x000fe200000100aa */
[----:B0-----:R-:W-:Y:S02]  /*0be0*/  HADD2.F32 R182, -RZ, R175.H1_H1 ;  /* 0x300000afffb67230 */ /* 0x001fe40000004100 */
[----:B------:R-:W-:Y:S01]  /*0bf0*/  FADD.FTZ R78, R78, R213 ;  /* 0x000000d54e4e7221 */ /* 0x000fe20000010000 */
[-C--:B------:R-:W-:Y:S01]  /*0c00*/  FFMA.FTZ R110, R215, R213.reuse, R110 ;  /* 0x000000d5d76e7223 */ /* 0x080fe2000001006e */
[----:B------:R-:W-:Y:S01]  /*0c10*/  FADD.FTZ R214, -R180, R179 ;  /* 0x000000b3b4d67221 */ /* 0x000fe20000010100 */
        /* <DEDUP_REMOVED lines=15> */
.L_x_2980:
[----:B-1-3--:R-:W-:Y:S05]  /*0d10*/  BSYNC.RECONVERGENT B0 ;  /* 0x0000000000007941 */ /* 0x00afea0003800200 */
.L_x_2979:
        /* <DEDUP_REMOVED lines=16> */
[----:B--2---:R-:W-:-:S04]  /*0e20*/  FADD.FTZ R168, -R180, R168 ;  /* 0x000000a8b4a87221 */ /* 0x004fc80000010100 */
[----:B-----5:R-:W-:Y:S01]  /*0e30*/  FMUL.FTZ R211, R27, R168 ;  /* 0x000000a81bd37220 */ /* 0x020fe20000410000 */
[--C-:B----4-:R-:W-:Y:S02]  /*0e40*/  HADD2.F32 R209, -RZ, R172.reuse.H0_H0 ;  /* 0x200000acffd17230 */ /* 0x110fe40000004100 */
        /* <DEDUP_REMOVED lines=11> */
[----:B------:R-:W-:Y:S01]  /*0f00*/  FADD.FTZ R205, R205, R209 ;  /* 0x000000d1cdcd7221 */ /* 0x000fe20000010000 */
[----:B0-----:R-:W-:Y:S01]  /*0f10*/  FFMA.FTZ R7, R211, R209, R204 ;  /* 0x000000d1d3077223 */ /* 0x001fe200000100cc */
[----:B------:R-:W-:Y:S02]  /*0f20*/  HADD2.F32 R202, -RZ, R173.H1_H1 ;  /* 0x300000adffca7230 */ /* 0x000fe40000004100 */
[----:B---3--:R-:W-:Y:S01]  /*0f30*/  FADD.FTZ R176, -R180, R176 ;  /* 0x000000b0b4b07221 */ /* 0x008fe20000010100 */
        /* <DEDUP_REMOVED lines=14> */
[----:B------:R-:W-:Y:S01]  /*1020*/  FADD.FTZ R68, R68, R5 ;  /* 0x0000000544447221 */ /* 0x000fe20000010000 */
[-C--:B------:R-:W-:Y:S01]  /*1030*/  FFMA.FTZ R100, R201, R5.reuse, R100 ;  /* 0x00000005c9647223 */ /* 0x080fe20000010064 */
[----:B------:R-:W-:Y:S01]  /*1040*/  FADD.FTZ R6, -R180, R177 ;  /* 0x000000b1b4067221 */ /* 0x000fe20000010100 */
        /* <DEDUP_REMOVED lines=29> */
.L_x_2982:
[----:B------:R-:W-:Y:S05]  /*1220*/  BSYNC.RECONVERGENT B0 ;  /* 0x0000000000007941 */ /* 0x000fea0003800200 */
.L_x_2981:
        /* <DEDUP_REMOVED lines=17> */
[C---:B------:R-:W-:Y:S01]  /*1340*/  FADD.FTZ R18, -R180.reuse, R18 ;  /* 0x00000012b4127221 */ /* 0x040fe20000010100 */
[C---:B------:R-:W-:Y:S01]  /*1350*/  FADD.FTZ R16, -R180.reuse, R16 ;  /* 0x00000010b4107221 */ /* 0x040fe20000010100 */
[----:B------:R-:W-:Y:S02]  /*1360*/  FADD.FTZ R176, -R180, R19 ;  /* 0x00000013b4b07221 */ /* 0x000fe40000010100 */
[----:B-----5:R-:W-:Y:S01]  /*1370*/  FMUL.FTZ R13, R27, R18 ;  /* 0x000000121b0d7220 */ /* 0x020fe20000410000 */
[----:B----4-:R-:W-:-:S02]  /*1380*/  HADD2.F32 R17, -RZ, R20.H0_H0 ;  /* 0x20000014ff117230 */ /* 0x010fc40000004100 */
[----:B------:R-:W-:Y:S02]  /*1390*/  HADD2.F32 R20, -RZ, R20.H1_H1 ;  /* 0x30000014ff147230 */ /* 0x000fe40000004100 */
[C---:B------:R-:W-:Y:S01]  /*13a0*/  FMUL.FTZ R11, R27.reuse, R16 ;  /* 0x000000101b0b7220 */ /* 0x040fe20000410000 */
[----:B------:R-:W-:Y:S01]  /*13b0*/  FMUL.FTZ R18, R128, R17 ;  /* 0x0000001180127220 */ /* 0x000fe20000410000 */
[--C-:B------:R-:W-:Y:S02]  /*13c0*/  HADD2.F32 R19, -RZ, R21.reuse.H0_H0 ;  /* 0x20000015ff137230 */ /* 0x100fe40000004100 */
[----:B0-----:R-:W-:Y:S01]  /*13d0*/  FMUL.FTZ R14, R27, R26 ;  /* 0x0000001a1b0e7220 */ /* 0x001fe20000410000 */
[----:B------:R-:W-:Y:S02]  /*13e0*/  HADD2.F32 R24, -RZ, R21.H1_H1 ;  /* 0x30000015ff187230 */ /* 0x000fe40000004100 */
[----:B---3--:R-:W-:Y:S01]  /*13f0*/  FADD.FTZ R168, -R180, R168 ;  /* 0x000000a8b4a87221 */ /* 0x008fe20000010100 */
[----:B------:R-:W-:Y:S01]  /*1400*/  FMUL.FTZ R15, R129, R20 ;  /* 0x00000014810f7220 */ /* 0x000fe20000410000 */
[----:B------:R-:W-:Y:S01]  /*1410*/  FADD.FTZ R26, R205, R18 ;  /* 0x00000012cd1a7221 */ /* 0x000fe20000010000 */
[----:B------:R-:W-:Y:S01]  /*1420*/  FFMA.FTZ R21, R11, R18, R204 ;  /* 0x000000120b157223 */ /* 0x000fe200000100cc */
[----:B------:R-:W-:Y:S01]  /*1430*/  FADD.FTZ R65, R65, R20 ;  /* 0x0000001441417221 */ /* 0x000fe20000010000 */
[----:B------:R-:W-:Y:S01]  /*1440*/  FFMA.FTZ R97, R14, R20, R97 ;  /* 0x000000140e617223 */ /* 0x000fe20000010061 */
[----:B------:R-:W-:-:S02]  /*1450*/  HADD2.F32 R25, -RZ, R22.H0_H0 ;  /* 0x20000016ff197230 */ /* 0x000fc40000004100 */
[----:B------:R-:W-:Y:S01]  /*1460*/  FADD.FTZ R66, R66, R19 ;  /* 0x0000001342427221 */ /* 0x000fe20000010000 */
[--C-:B------:R-:W-:Y:S02]  /*1470*/  HADD2.F32 R173, -RZ, R23.reuse.H0_H0 ;  /* 0x20000017ffad7230 */ /* 0x100fe40000004100 */
[-C--:B------:R-:W-:Y:S01]  /*1480*/  FFMA.FTZ R98, R13, R19.reuse, R98 ;  /* 0x000000130d627223 */ /* 0x080fe20000010062 */
[----:B------:R-:W-:Y:S02]  /*1490*/  HADD2.F32 R174, -RZ, R23.H1_H1 ;  /* 0x30000017ffae7230 */ /* 0x000fe40000004100 */
[----:B------:R-:W-:Y:S01]  /*14a0*/  FMUL.FTZ R20, R130, R19 ;  /* 0x0000001382147220 */ /* 0x000fe20000410000 */
[----:B------:R-:W-:Y:S01]  /*14b0*/  FMUL.FTZ R19, R27, R168 ;  /* 0x000000a81b137220 */ /* 0x000fe20000410000 */
[----:B------:R-:W-:Y:S01]  /*14c0*/  FADD.FTZ R23, R26, R15 ;  /* 0x0000000f1a177221 */ /* 0x000fe20000010000 */
[----:B------:R-:W-:Y:S01]  /*14d0*/  FFMA.FTZ R26, R14, R15, R21 ;  /* 0x0000000f0e1a7223 */ /* 0x000fe20000010015 */
[----:B------:R-:W-:-:S02]  /*14e0*/  HADD2.F32 R172, -RZ, R22.H1_H1 ;  /* 0x30000016ffac7230 */ /* 0x000fc40000004100 */
[----:B------:R-:W-:Y:S01]  /*14f0*/  FADD.FTZ R64, R64, R17 ;  /* 0x0000001140407221 */ /* 0x000fe20000010000 */
        /* <DEDUP_REMOVED lines=11> */
[----:B------:R-:W-:Y:S01]  /*15b0*/  FADD.FTZ R67, R67, R24 ;  /* 0x0000001843437221 */ /* 0x000fe20000010000 */
[----:B------:R-:W-:Y:S01]  /*15c0*/  FFMA.FTZ R99, R16, R24, R99 ;  /* 0x0000001810637223 */ /* 0x000fe20000010063 */
[----:B------:R-:W-:Y:S01]  /*15d0*/  FMUL.FTZ R21, R125, R172 ;  /* 0x000000ac7d157220 */ /* 0x000fe20000410000 */
[----:B------:R-:W-:Y:S01]  /*15e0*/  FADD.FTZ R168, R169, R22 ;  /* 0x00000016a9a87221 */ /* 0x000fe20000010000 */
[C---:B------:R-:W-:Y:S01]  /*15f0*/  FADD.FTZ R170, -R180.reuse, R170 ;  /* 0x000000aab4aa7221 */ /* 0x040fe20000010100 */
[----:B------:R-:W-:Y:S01]  /*1600*/  FMUL.FTZ R24, R27, R178 ;  /* 0x000000b21b187220 */ /* 0x000fe20000410000 */
[----:B------:R-:W-:Y:S01]  /*1610*/  FFMA.FTZ R169, R19, R22, R26 ;  /* 0x0000001613a97223 */ /* 0x000fe2000001001a */
[----:B------:R-:W-:Y:S01]  /*1620*/  FADD.FTZ R184, -R180, R171 ;  /* 0x000000abb4b87221 */ /* 0x000fe20000010100 */
[----:B------:R-:W-:Y:S01]  /*1630*/  FADD.FTZ R171, R168, R21 ;  /* 0x00000015a8ab7221 */ /* 0x000fe20000010000 */
[----:B------:R-:W-:Y:S01]  /*1640*/  FMUL.FTZ R23, R27, R170 ;  /* 0x000000aa1b177220 */ /* 0x000fe20000410000 */
[----:B------:R-:W-:Y:S01]  /*1650*/  FMUL.FTZ R26, R126, R173 ;  /* 0x000000ad7e1a7220 */ /* 0x000fe20000410000 */
[C---:B------:R-:W-:Y:S01]  /*1660*/  FFMA.FTZ R168, R24.reuse, R21, R169 ;  /* 0x0000001518a87223 */ /* 0x040fe200000100a9 */
        /* <DEDUP_REMOVED lines=12> */
.L_x_2984:
[----:B------:R-:W-:Y:S05]  /*1730*/  BSYNC.RECONVERGENT B0 ;  /* 0x0000000000007941 */ /* 0x000fea0003800200 */
.L_x_2983:
        /* <DEDUP_REMOVED lines=15> */
[C---:B--2---:R-:W-:Y:S01]  /*1830*/  FADD.FTZ R188, -R180.reuse, R169 ;  /* 0x000000a9b4bc7221 */ /* 0x044fe20000010100 */
[C---:B------:R-:W-:Y:S01]  /*1840*/  FADD.FTZ R168, -R180.reuse, R168 ;  /* 0x000000a8b4a87221 */ /* 0x040fe20000010100 */
[C---:B------:R-:W-:Y:S01]  /*1850*/  FADD.FTZ R170, -R180.reuse, R170 ;  /* 0x000000aab4aa7221 */ /* 0x040fe20000010100 */
[C---:B------:R-:W-:Y:S01]  /*1860*/  FADD.FTZ R190, -R180.reuse, R171 ;  /* 0x000000abb4be7221 */ /* 0x040fe20000010100 */
[C---:B---3--:R-:W-:Y:S01]  /*1870*/  FADD.FTZ R192, -R180.reuse, R172 ;  /* 0x000000acb4c07221 */ /* 0x048fe20000010100 */
[C---:B-----5:R-:W-:Y:S01]  /*1880*/  FMUL.FTZ R185, R27.reuse, R168 ;  /* 0x000000a81bb97220 */ /* 0x060fe20000410000 */
[----:B------:R-:W-:Y:S01]  /*1890*/  FADD.FTZ R194, -R180, R173 ;  /* 0x000000adb4c27221 */ /* 0x000fe20000010100 */
[C---:B------:R-:W-:Y:S01]  /*18a0*/  FMUL.FTZ R187, R27.reuse, R170 ;  /* 0x000000aa1bbb7220 */ /* 0x040fe20000410000 */
[----:B------:R-:W-:Y:S01]  /*18b0*/  FMUL.FTZ R189, R27, R192 ;  /* 0x000000c01bbd7220 */ /* 0x000fe20000410000 */
[----:B----4-:R-:W-:-:S02]  /*18c0*/  HADD2.F32 R169, -RZ, R176.H0_H0 ;  /* 0x200000b0ffa97230 */ /* 0x010fc40000004100 */
[C---:B------:R-:W-:Y:S01]  /*18d0*/  FMUL.FTZ R186, R27.reuse, R188 ;  /* 0x000000bc1bba7220 */ /* 0x040fe20000410000 */
[----:B------:R-:W-:Y:S02]  /*18e0*/  HADD2.F32 R176, -RZ, R176.H1_H1 ;  /* 0x300000b0ffb07230 */ /* 0x000fe40000004100 */
[----:B------:R-:W-:Y:S01]  /*18f0*/  FMUL.FTZ R188, R27, R190 ;  /* 0x000000be1bbc7220 */ /* 0x000fe20000410000 */
[--C-:B------:R-:W-:Y:S02]  /*1900*/  HADD2.F32 R171, -RZ, R177.reuse.H0_H0 ;  /* 0x200000b1ffab7230 */ /* 0x100fe40000004100 */
[-C--:B------:R-:W-:Y:S01]  /*1910*/  FMUL.FTZ R192, R120, R169.reuse ;  /* 0x000000a978c07220 */ /* 0x080fe20000410000 */
[----:B------:R-:W-:Y:S01]  /*1920*/  FADD.FTZ R56, R56, R169 ;  /* 0x000000a938387221 */ /* 0x000fe20000010000 */
[----:B------:R-:W-:Y:S01]  /*1930*/  FFMA.FTZ R88, R185, R169, R88 ;  /* 0x000000a9b9587223 */ /* 0x000fe20000010058 */
[----:B------:R-:W-:Y:S01]  /*1940*/  FMUL.FTZ R193, R121, R176 ;  /* 0x000000b079c17220 */ /* 0x000fe20000410000 */
[----:B------:R-:W-:Y:S01]  /*1950*/  FADD.FTZ R168, R205, R192 ;  /* 0x000000c0cda87221 */ /* 0x000fe20000010000 */
[----:B------:R-:W-:Y:S01]  /*1960*/  FFMA.FTZ R169, R185, R192, R204 ;  /* 0x000000c0b9a97223 */ /* 0x000fe200000100cc */
[----:B------:R-:W-:Y:S01]  /*1970*/  FMUL.FTZ R190, R27, R194 ;  /* 0x000000c21bbe7220 */ /* 0x000fe20000410000 */
[----:B------:R-:W-:Y:S01]  /*1980*/  FADD.FTZ R58, R58, R171 ;  /* 0x000000ab3a3a7221 */ /* 0x000fe20000010000 */
[-C--:B------:R-:W-:Y:S01]  /*1990*/  FFMA.FTZ R90, R187, R171.reuse, R90 ;  /* 0x000000abbb5a7223 */ /* 0x080fe2000001005a */
[----:B------:R-:W-:Y:S01]  /*19a0*/  FMUL.FTZ R194, R122, R171 ;  /* 0x000000ab7ac27220 */ /* 0x000fe20000410000 */
[----:B------:R-:W-:-:S02]  /*19b0*/  HADD2.F32 R172, -RZ, R177.H1_H1 ;  /* 0x300000b1ffac7230 */ /* 0x000fc40000004100 */
[----:B------:R-:W-:Y:S01]  /*19c0*/  FADD.FTZ R171, R168, R193 ;  /* 0x000000c1a8ab7221 */ /* 0x000fe20000010000 */
[----:B------:R-:W-:Y:S01]  /*19d0*/  FFMA.FTZ R168, R186, R193, R169 ;  /* 0x000000c1baa87223 */ /* 0x000fe200000100a9 */
[--C-:B------:R-:W-:Y:S02]  /*19e0*/  HADD2.F32 R173, -RZ, R178.reuse.H0_H0 ;  /* 0x200000b2ffad7230 */ /* 0x100fe40000004100 */
[----:B------:R-:W-:Y:S01]  /*19f0*/  FADD.FTZ R200, -R180, R175 ;  /* 0x000000afb4c87221 */ /* 0x000fe20000010100 */
[----:B------:R-:W-:Y:S01]  /*1a00*/  FMUL.FTZ R195, R123, R172 ;  /* 0x000000ac7bc37220 */ /* 0x000fe20000410000 */
[----:B------:R-:W-:Y:S01]  /*1a10*/  FADD.FTZ R170, R171, R194 ;  /* 0x000000c2abaa7221 */ /* 0x000fe20000010000 */
[----:B------:R-:W-:Y:S01]  /*1a20*/  FFMA.FTZ R169, R187, R194, R168 ;  /* 0x000000c2bba97223 */ /* 0x000fe200000100a8 */
[----:B------:R-:W-:Y:S02]  /*1a30*/  HADD2.F32 R178, -RZ, R178.H1_H1 ;  /* 0x300000b2ffb27230 */ /* 0x000fe40000004100 */
[----:B------:R-:W-:Y:S01]  /*1a40*/  FMUL.FTZ R196, R116, R173 ;  /* 0x000000ad74c47220 */ /* 0x000fe20000410000 */
        /* <DEDUP_REMOVED lines=30> */
.L_x_2986:
[----:B------:R-:W-:Y:S05]  /*1c30*/  BSYNC.RECONVERGENT B0 ;  /* 0x0000000000007941 */ /* 0x000fea0003800200 */
.L_x_2985:
        /* <DEDUP_REMOVED lines=32> */
.L_x_2988:
[----:B------:R-:W-:Y:S05]  /*1e40*/  BSYNC.RECONVERGENT B0 ;  /* 0x0000000000007941 */ /* 0x000fea0003800200 */
.L_x_2987:
        /* <DEDUP_REMOVED lines=85> */
.L_x_2993:
        /* <DEDUP_REMOVED lines=33> */
.L_x_2992:
        /* <DEDUP_REMOVED lines=32> */
.L_x_2995:
        /* <DEDUP_REMOVED lines=33> */
.L_x_2991:
        /* <DEDUP_REMOVED lines=37> */
.L_x_2997:
        /* <DEDUP_REMOVED lines=33> */
.L_x_2996:
        /* <DEDUP_REMOVED lines=32> */
.L_x_2998:
        /* <DEDUP_REMOVED lines=32> */
.L_x_2994:
        /* <DEDUP_REMOVED lines=15> */
.L_x_2990:
[----:B------:R-:W-:Y:S05]  /*3310*/  BSYNC.RECONVERGENT B0 ;  /* 0x0000000000007941 */ /* 0x000fea0003800200 */
.L_x_2989:
        /* <DEDUP_REMOVED lines=46> */
.L_x_3003:
        /* <DEDUP_REMOVED lines=29> */
.L_x_3002:
        /* <DEDUP_REMOVED lines=9> */
[----:B------:R-:W-:Y:S01]  /*3860*/  FADD.FTZ R158, R208, -R157 ;  /* 0x8000009dd09e7221 */ /* 0x000fe20000010000 */
        /* <DEDUP_REMOVED lines=27> */
.L_x_3005:
        /* <DEDUP_REMOVED lines=29> */
.L_x_3001:
        /* <DEDUP_REMOVED lines=41> */
.L_x_3007:
        /* <DEDUP_REMOVED lines=29> */
.L_x_3006:
        /* <DEDUP_REMOVED lines=37> */
.L_x_3008:
        /* <DEDUP_REMOVED lines=28> */
.L_x_3004:
        /* <DEDUP_REMOVED lines=11> */
.L_x_3000:
[----:B------:R-:W-:Y:S05]  /*4510*/  BSYNC.RECONVERGENT B0 ;  /* 0x0000000000007941 */ /* 0x000fea0003800200 */
.L_x_2999:
        /* <DEDUP_REMOVED lines=46> */
.L_x_3013:
        /* <DEDUP_REMOVED lines=29> */
.L_x_3012:
        /* <DEDUP_REMOVED lines=37> */
.L_x_3015:
        /* <DEDUP_REMOVED lines=29> */
.L_x_3011:
        /* <DEDUP_REMOVED lines=41> */
.L_x_3017:
        /* <DEDUP_REMOVED lines=29> */
.L_x_3016:
        /* <DEDUP_REMOVED lines=37> */
.L_x_3018:
        /* <DEDUP_REMOVED lines=28> */
.L_x_3014:
        /* <DEDUP_REMOVED lines=11> */
.L_x_3010:
[----:B------:R-:W-:Y:S05]  /*5710*/  BSYNC.RECONVERGENT B0 ;  /* 0x0000000000007941 */ /* 0x000fea0003800200 */
.L_x_3009:
        /* <DEDUP_REMOVED lines=46> */
.L_x_3023:
        /* <DEDUP_REMOVED lines=29> */
.L_x_3022:
        /* <DEDUP_REMOVED lines=37> */
.L_x_3025:
        /* <DEDUP_REMOVED lines=29> */
.L_x_3021:
        /* <DEDUP_REMOVED lines=41> */
.L_x_3027:
        /* <DEDUP_REMOVED lines=29> */
.L_x_3026:
        /* <DEDUP_REMOVED lines=37> */
.L_x_3028:
        /* <DEDUP_REMOVED lines=28> */
.L_x_3024:
        /* <DEDUP_REMOVED lines=10> */
.L_x_3020:
[----:B------:R-:W-:Y:S05]  /*6900*/  BSYNC.RECONVERGENT B0 ;  /* 0x0000000000007941 */ /* 0x000fea0003800200 */
.L_x_3019:
[----:B------:R-:W-:Y:S01]  /*6910*/  UPLOP3.LUT UP1, UPT, UPT, UPT, UP1, 0x40, 0x4 ;  /* 0x000000000004789c */ /* 0x000fe20003f2e810 */
[----:B------:R-:W-:Y:S10]  /*6920*/  @!P6 BRA `(.L_x_3029) ;  /* 0xffffff9c0070e947 */ /* 0x000ff4000383ffff */
.L_x_2978:
        /* <DEDUP_REMOVED lines=40> */
.L_x_3030:
        /* <DEDUP_REMOVED lines=13> */
.L_x_4882:


//--------------------- .text._ZN10layer_norm31ln_parallel_residual_bwd_kernelINS_13Kernel_traitsIf6__halffS2_fjLj8192ELj1ELj1ELj8ELj16ENS_18Kernel_traits_baseILj8192EfS2_fS2_fjLj256EEEEELb0ELb1ELb1EEEvNS_9BwdParamsE --------------------------
	.section	.text._ZN10layer_norm31ln_parallel_residual_bwd_kernelINS_13Kernel_traitsIf6__halffS2_fjLj8192ELj1ELj1ELj8ELj16ENS_18Kernel_traits_baseILj8192EfS2_fS2_fjLj256EEEEELb0ELb1ELb1EEEvNS_9BwdParamsE,"ax",@progbits
	.align	128
        .global         _ZN10layer_norm31ln_parallel_residual_bwd_kernelINS_13Kernel_traitsIf6__halffS2_fjLj8192ELj1ELj1ELj8ELj16ENS_18Kernel_traits_baseILj8192EfS2_fS2_fjLj256EEEEELb0ELb1ELb1EEEvNS_9BwdParamsE
        .type           _ZN10layer_norm31ln_parallel_residual_bwd_kernelINS_13Kernel_traitsIf6__halffS2_fjLj8192ELj1ELj1ELj8ELj16ENS_18Kernel_traits_baseILj8192EfS2_fS2_fjLj256EEEEELb0ELb1ELb1EEEvNS_9BwdParamsE,@function
        .size           _ZN10layer_norm31ln_parallel_residual_bwd_kernelINS_13Kernel_traitsIf6__halffS2_fjLj8192ELj1ELj1ELj8ELj16ENS_18Kernel_traits_baseILj8192EfS2_fS2_fjLj256EEEEELb0ELb1ELb1EEEvNS_9BwdParamsE,(.L_x_4883 - _ZN10layer_norm31ln_parallel_residual_bwd_kernelINS_13Kernel_traitsIf6__halffS2_fjLj8192ELj1ELj1ELj8ELj16ENS_18Kernel_traits_baseILj8192EfS2_fS2_fjLj256EEEEELb0ELb1ELb1EEEvNS_9BwdParamsE)
        .other          _ZN10layer_norm31ln_parallel_residual_bwd_kernelINS_13Kernel_traitsIf6__halffS2_fjLj8192ELj1ELj1ELj8ELj16ENS_18Kernel_traits_baseILj8192EfS2_fS2_fjLj256EEEEELb0ELb1ELb1EEEvNS_9BwdParamsE,@"STO_CUDA_ENTRY STV_DEFAULT"
_ZN10layer_norm31ln_parallel_residual_bwd_kernelINS_13Kernel_traitsIf6__halffS2_fjLj8192ELj1ELj1ELj8ELj16ENS_18Kernel_traits_baseILj8192EfS2_fS2_fjLj256EEEEELb0ELb1ELb1EEEvNS_9BwdParamsE:
.text._ZN10layer_norm31ln_parallel_residual_bwd_kernelINS_13Kernel_traitsIf6__halffS2_fjLj8192ELj1ELj1ELj8ELj16ENS_18Kernel_traits_baseILj8192EfS2_fS2_fjLj256EEEEELb0ELb1ELb1EEEvNS_9BwdParamsE:
        /* <DEDUP_REMOVED lines=90> */
.L_x_3066:
[----:B0-----:R-:W0:Y:S01]  /*05a0*/  LDC.64 R128, c[0x0][0x3c0] ;  /* 0x0000f000ff807b82 */ /* 0x001e220000000a00 */
[----:B------:R-:W-:-:S05]  /*05b0*/  IMAD R108, R190, UR16, RZ ;  /* 0x00000010be6c7c24 */ /* 0x000fca000f8e02ff */
[----:B------:R-:W-:Y:S02]  /*05c0*/  SHF.R.S32.HI R109, RZ, 0x1f, R108 ;  /* 0x0000001fff6d7819 */ /* 0x000fe4000001146c */
[----:B------:R-:W2:Y:S02]  /*05d0*/  LDC.64 R200, c[0x0][0x3a8] ;  /* 0x0000ea00ffc87b82 */ /* 0x000ea40000000a00 */
[----:B------:R-:W-:-:S04]  /*05e0*/  LEA.HI R109, R109, R108, RZ, 0x3 ;  /* 0x0000006c6d6d7211 */ /* 0x000fc800078f18ff */
[----:B------:R-:W-:Y:S02]  /*05f0*/  LEA.HI.SX32 R194, R109, R124, 0x1d ;  /* 0x0000007c6dc27211 */ /* 0x000fe400078feaff */
[----:B------:R-:W3:Y:S02]  /*0600*/  LDC.64 R152, c[0x0][0x428] ;  /* 0x00010a00ff987b82 */ /* 0x000ee40000000a00 */
[----:B------:R-:W-:Y:S01]  /*0610*/  IADD3 R193, PT, PT, R194, 0x100, RZ ;  /* 0x00000100c2c17810 */ /* 0x000fe20007ffe0ff */
[----:B0-----:R-:W-:-:S05]  /*0620*/  IMAD.WIDE R128, R190, 0x4, R128 ;  /* 0x00000004be807825 */ /* 0x001fca00078e0280 */
[----:B------:R-:W0:Y:S01]  /*0630*/  LDC.64 R198, c[0x0][0x3c8] ;  /* 0x0000f200ffc67b82 */ /* 0x000e220000000a00 */
[----:B------:R-:W4:Y:S01]  /*0640*/  LDG.E R197, desc[UR12][R128.64] ;  /* 0x0000000c80c57981 */ /* 0x000f22000c1e1900 */
[C-C-:B--2---:R-:W-:Y:S01]  /*0650*/  IMAD.WIDE.U32 R148, R193.reuse, 0x20, R200.reuse ;  /* 0x00000020c1947825 */ /* 0x144fe200078e00c8 */
[C---:B------:R-:W-:Y:S02]  /*0660*/  IADD3 R192, PT, PT, R194.reuse, 0x200, RZ ;  /* 0x00000200c2c07810 */ /* 0x040fe40007ffe0ff */
[C---:B------:R-:W-:Y:S01]  /*0670*/  IADD3 R188, PT, PT, R194.reuse, 0x300, RZ ;  /* 0x00000300c2bc7810 */ /* 0x040fe20007ffe0ff */
[C---:B------:R-:W-:Y:S01]  /*0680*/  IMAD.WIDE.U32 R140, R194.reuse, 0x20, R200 ;  /* 0x00000020c28c7825 */ /* 0x040fe200078e00c8 */
[----:B------:R-:W2:Y:S03]  /*0690*/  LDG.E.128 R120, desc[UR12][R148.64] ;  /* 0x0000000c94787981 */ /* 0x000ea6000c1e1d00 */
[--C-:B---3--:R-:W-:Y:S01]  /*06a0*/  IMAD.WIDE.U32 R112, R194, 0x10, R152.reuse ;  /* 0x00000010c2707825 */ /* 0x108fe200078e0098 */
[----:B------:R-:W3:Y:S03]  /*06b0*/  LDG.E.128 R108, desc[UR12][R140.64] ;  /* 0x0000000c8c6c7981 */ /* 0x000ee6000c1e1d00 */
[----:B------:R-:W-:Y:S01]  /*06c0*/  IMAD.WIDE.U32 R124, R193, 0x10, R152 ;  /* 0x00000010c17c7825 */ /* 0x000fe200078e0098 */
[----:B------:R-:W3:Y:S03]  /*06d0*/  LDG.E.128 R116, desc[UR12][R140.64+0x10] ;  /* 0x0000100c8c747981 */ /* 0x000ee6000c1e1d00 */
[--C-:B------:R-:W-:Y:S01]  /*06e0*/  IMAD.WIDE.U32 R202, R192, 0x20, R200.reuse ;  /* 0x00000020c0ca7825 */ /* 0x100fe200078e00c8 */
[----:B------:R-:W3:Y:S03]  /*06f0*/  LDG.E.128 R112, desc[UR12][R112.64] ;  /* 0x0000000c70707981 */ /* 0x000ee6000c1e1d00 */
[----:B------:R-:W-:Y:S01]  /*0700*/  IMAD.WIDE.U32 R200, R188, 0x20, R200 ;  /* 0x00000020bcc87825 */ /* 0x000fe200078e00c8 */
[----:B------:R-:W3:Y:S03]  /*0710*/  LDG.E.128 R124, desc[UR12][R124.64] ;  /* 0x0000000c7c7c7981 */ /* 0x000ee6000c1e1d00 */
[----:B0-----:R-:W-:Y:S01]  /*0720*/  IMAD.WIDE R198, R190, 0x4, R198 ;  /* 0x00000004bec67825 */ /* 0x001fe200078e02c6 */
[----:B------:R-:W3:Y:S04]  /*0730*/  LDG.E.128 R132, desc[UR12][R202.64] ;  /* 0x0000000cca847981 */ /* 0x000ee8000c1e1d00 */
[----:B------:R-:W3:Y:S04]  /*0740*/  LDG.E.128 R144, desc[UR12][R200.64] ;  /* 0x0000000cc8907981 */ /* 0x000ee8000c1e1d00 */
[----:B------:R-:W3:Y:S01]  /*0750*/  LDG.E R191, desc[UR12][R198.64] ;  /* 0x0000000cc6bf7981 */ /* 0x000ee2000c1e1900 */
[----:B------:R-:W-:-:S03]  /*0760*/  IMAD.WIDE.U32 R136, R192, 0x10, R152 ;  /* 0x00000010c0887825 */ /* 0x000fc600078e0098 */
[----:B------:R-:W3:Y:S04]  /*0770*/  LDG.E.128 R128, desc[UR12][R148.64+0x10] ;  /* 0x0000100c94807981 */ /* 0x000ee8000c1e1d00 */
[----:B------:R-:W3:Y:S04]  /*0780*/  LDG.E.128 R136, desc[UR12][R136.64] ;  /* 0x0000000c88887981 */ /* 0x000ee8000c1e1d00 */
[----:B------:R0:W3:Y:S04]  /*0790*/  LDG.E.128 R140, desc[UR12][R202.64+0x10] ;  /* 0x0000100cca8c7981 */ /* 0x0000e8000c1e1d00 */
[----:B------:R-:W3:Y:S01]  /*07a0*/  LDG.E.128 R148, desc[UR12][R200.64+0x10] ;  /* 0x0000100cc8947981 */ /* 0x000ee2000c1e1d00 */
[----:B------:R-:W-:-:S06]  /*07b0*/  IMAD.WIDE.U32 R152, R188, 0x10, R152 ;  /* 0x00000010bc987825 */ /* 0x000fcc00078e0098 */
[----:B------:R-:W3:Y:S01]  /*07c0*/  LDG.E.128 R152, desc[UR12][R152.64] ;  /* 0x0000000c98987981 */ /* 0x000ee2000c1e1d00 */
[----:B-1----:R-:W-:-:S04]  /*07d0*/  ISETP.NE.U32.AND P1, PT, RZ, UR14, PT ;  /* 0x0000000eff007c0c */ /* 0x002fc8000bf25070 */
[----:B------:R-:W-:Y:S02]  /*07e0*/  ISETP.NE.AND.EX P1, PT, RZ, UR15, PT, P1 ;  /* 0x0000000fff007c0c */ /* 0x000fe4000bf25310 */
[----:B------:R-:W-:-:S11]  /*07f0*/  ISETP.NE.AND P0, PT, RZ, UR11, PT ;  /* 0x0000000bff007c0c */ /* 0x000fd6000bf05270 */
[----:B------:R-:W1:Y:S08]  /*0800*/  @P1 LDC.64 R228, c[0x0][0x438] ;  /* 0x00010e00ffe41b82 */ /* 0x000e700000000a00 */
[----:B------:R-:W0:Y:S01]  /*0810*/  @P1 LDC.64 R226, c[0x0][0x438] ;  /* 0x00010e00ffe21b82 */ /* 0x000e220000000a00 */
[----:B-1----:R-:W-:-:S05]  /*0820*/  @P1 IMAD.WIDE.U32 R228, R194, 0x20, R228 ;  /* 0x00000020c2e41825 */ /* 0x002fca00078e00e4 */
[----:B-----5:R-:W5:Y:S04]  /*0830*/  @P1 LDG.E.128 R64, desc[UR12][R228.64] ;  /* 0x0000000ce4401981 */ /* 0x020f68000c1e1d00 */
[----:B------:R1:W5:Y:S01]  /*0840*/  @P1 LDG.E.128 R68, desc[UR12][R228.64+0x10] ;  /* 0x0000100ce4441981 */ /* 0x000362000c1e1d00 */
[----:B----4-:R-:W-:-:S05]  /*0850*/  FSEL R197, R197, RZ, !P0 ;  /* 0x000000ffc5c57208 */ /* 0x010fca0004000000 */
[C---:B--2---:R-:W-:Y:S01]  /*0860*/  FADD.FTZ R216, -R197.reuse, R122 ;  /* 0x0000007ac5d87221 */ /* 0x044fe20000010100 */
[C---:B------:R-:W-:Y:S02]  /*0870*/  FADD.FTZ R218, -R197.reuse, R123 ;  /* 0x0000007bc5da7221 */ /* 0x040fe40000010100 */
[----:B------:R-:W2:Y:S01]  /*0880*/  @P1 LDC.64 R122, c[0x0][0x438] ;  /* 0x00010e00ff7a1b82 */ /* 0x000ea20000000a00 */
[C---:B------:R-:W-:Y:S01]  /*0890*/  FADD.FTZ R212, -R197.reuse, R120 ;  /* 0x00000078c5d47221 */ /* 0x040fe20000010100 */
[C---:B------:R-:W-:Y:S01]  /*08a0*/  FADD.FTZ R214, -R197.reuse, R121 ;  /* 0x00000079c5d67221 */ /* 0x040fe20000010100 */
[----:B---3--:R-:W-:-:S05]  /*08b0*/  FADD.FTZ R242, -R197, R108 ;  /* 0x0000006cc5f27221 */ /* 0x008fca0000010100 */
[----:B------:R-:W3:Y:S01]  /*08c0*/  @P1 LDC.64 R120, c[0x0][0x438] ;  /* 0x00010e00ff781b82 */ /* 0x000ee20000000a00 */
[--C-:B------:R-:W-:Y:S02]  /*08d0*/  HADD2.F32 R108, -RZ, R112.reuse.H0_H0 ;  /* 0x20000070ff6c7230 */ /* 0x100fe40000004100 */
[C---:B------:R-:W-:Y:S01]  /*08e0*/  FADD.FTZ R231, -R197.reuse, R116 ;  /* 0x00000074c5e77221 */ /* 0x040fe20000010100 */
[C---:B------:R-:W-:Y:S01]  /*08f0*/  FADD.FTZ R252, -R197.reuse, R117 ;  /* 0x00000075c5fc7221 */ /* 0x040fe20000010100 */
[----:B------:R-:W-:Y:S02]  /*0900*/  HADD2.F32 R112, -RZ, R112.H1_H1 ;  /* 0x30000070ff707230 */ /* 0x000fe40000004100 */
[--C-:B------:R-:W-:Y:S02]  /*0910*/  HADD2.F32 R116, -RZ, R124.reuse.H0_H0 ;  /* 0x2000007cff747230 */ /* 0x100fe40000004100 */
[----:B------:R-:W-:Y:S02]  /*0920*/  HADD2.F32 R117, -RZ, R124.H1_H1 ;  /* 0x3000007cff757230 */ /* 0x000fe40000004100 */
[C---:B0-----:R-:W-:Y:S01]  /*0930*/  FADD.FTZ R202, -R197.reuse, R134 ;  /* 0x00000086c5ca7221 */ /* 0x041fe20000010100 */
[----:B-1----:R-:W-:Y:S01]  /*0940*/  FMUL.FTZ R228, R60, R108 ;  /* 0x0000006c3ce47220 */ /* 0x002fe20000410000 */
[C---:B------:R-:W-:Y:S01]  /*0950*/  FADD.FTZ R134, -R197.reuse, R146 ;  /* 0x00000092c5867221 */ /* 0x040fe20000010100 */
[----:B------:R-:W-:Y:S01]  /*0960*/  FADD.FTZ R124, -R197, R147 ;  /* 0x00000093c57c7221 */ /* 0x000fe20000010100 */
[----:B------:R-:W-:-:S04]  /*0970*/  @P1 IMAD.WIDE.U32 R146, R193, 0x20, R226 ;  /* 0x00000020c1921825 */ /* 0x000fc800078e00e2 */
[----:B------:R-:W-:Y:S01]  /*0980*/  FADD.FTZ R236, -R197, R109 ;  /* 0x0000006dc5ec7221 */ /* 0x000fe20000010100 */
[----:B------:R-:W-:Y:S01]  /*0990*/  FMUL.FTZ R242, R191, R242 ;  /* 0x000000f2bff27220 */ /* 0x000fe20000410000 */
[----:B--2---:R-:W-:-:S04]  /*09a0*/  @P1 IMAD.WIDE.U32 R238, R192, 0x20, R122 ;  /* 0x00000020c0ee1825 */ /* 0x004fc800078e007a */
[----:B------:R-:W-:Y:S01]  /*09b0*/  FMUL.FTZ R240, R61, R112 ;  /* 0x000000703df07220 */ /* 0x000fe20000410000 */
[----:B------:R-:W-:Y:S01]  /*09c0*/  FADD.FTZ R123, RZ, R228 ;  /* 0x000000e4ff7b7221 */ /* 0x000fe20000010000 */
[----:B------:R-:W5:Y:S01]  /*09d0*/  @P1 LDG.E.128 R72, desc[UR12][R146.64] ;  /* 0x0000000c92481981 */ /* 0x000f62000c1e1d00 */
[--C-:B------:R-:W-:Y:S02]  /*09e0*/  HADD2.F32 R109, -RZ, R113.reuse.H0_H0 ;  /* 0x20000071ff6d7230 */ /* 0x100fe40000004100 */
[----:B------:R-:W-:Y:S01]  /*09f0*/  FADD.FTZ R232, -R197, R110 ;  /* 0x0000006ec5e87221 */ /* 0x000fe20000010100 */
[----:B------:R-:W-:Y:S01]  /*0a00*/  FMUL.FTZ R243, R191, R236 ;  /* 0x000000ecbff37220 */ /* 0x000fe20000410000 */
[----:B------:R0:W5:Y:S01]  /*0a10*/  @P1 LDG.E.128 R76, desc[UR12][R146.64+0x10] ;  /* 0x0000100c924c1981 */ /* 0x000162000c1e1d00 */
[----:B------:R-:W-:Y:S02]  /*0a20*/  HADD2.F32 R110, -RZ, R113.H1_H1 ;  /* 0x30000071ff6e7230 */ /* 0x000fe40000004100 */
[----:B------:R-:W-:Y:S01]  /*0a30*/  FADD.FTZ R123, R240, R123 ;  /* 0x0000007bf07b7221 */ /* 0x000fe20000010000 */
[----:B------:R-:W5:Y:S01]  /*0a40*/  @P1 LDG.E.128 R80, desc[UR12][R238.64] ;  /* 0x0000000cee501981 */ /* 0x000f62000c1e1d00 */
[----:B------:R-:W-:-:S03]  /*0a50*/  FADD.FTZ R230, -R197, R111 ;  /* 0x0000006fc5e67221 */ /* 0x000fc60000010100 */
[----:B------:R1:W5:Y:S01]  /*0a60*/  @P1 LDG.E.128 R84, desc[UR12][R238.64+0x10] ;  /* 0x0000100cee541981 */ /* 0x000362000c1e1d00 */
[----:B0-----:R-:W-:Y:S01]  /*0a70*/  FFMA.FTZ R146, R242, R228, RZ ;  /* 0x000000e4f2927223 */ /* 0x001fe200000100ff */
[----:B------:R-:W-:Y:S01]  /*0a80*/  FMUL.FTZ R241, R191, R232 ;  /* 0x000000e8bff17220 */ /* 0x000fe20000410000 */
[----:B------:R-:W-:Y:S02]  /*0a90*/  HADD2.F32 R111, -RZ, R114.H0_H0 ;  /* 0x20000072ff6f7230 */ /* 0x000fe40000004100 */
[----:B------:R-:W-:Y:S01]  /*0aa0*/  FFMA.FTZ R146, R243, R240, R146 ;  /* 0x000000f0f3927223 */ /* 0x000fe20000010092 */
[----:B-1----:R-:W-:Y:S01]  /*0ab0*/  FMUL.FTZ R238, R62, R109 ;  /* 0x0000006d3eee7220 */ /* 0x002fe20000410000 */
[C---:B------:R-:W-:Y:S01]  /*0ac0*/  FADD.FTZ R234, -R197.reuse, R118 ;  /* 0x00000076c5ea7221 */ /* 0x040fe20000010100 */
[----:B------:R-:W-:Y:S01]  /*0ad0*/  FADD.FTZ R250, -R197, R119 ;  /* 0x00000077c5fa7221 */ /* 0x000fe20000010100 */
[----:B------:R-:W-:Y:S01]  /*0ae0*/  FMUL.FTZ R236, R63, R110 ;  /* 0x0000006e3fec7220 */ /* 0x000fe20000410000 */
[----:B------:R-:W-:Y:S01]  /*0af0*/  FADD.FTZ R123, R238, R123 ;  /* 0x0000007bee7b7221 */ /* 0x000fe20000010000 */
[----:B------:R-:W-:-:S02]  /*0b00*/  HADD2.F32 R118, -RZ, R125.H0_H0 ;  /* 0x2000007dff767230 */ /* 0x000fc40000004100 */
[----:B------:R-:W-:Y:S01]  /*0b10*/  FADD.FTZ R244, -R197, R132 ;  /* 0x00000084c5f47221 */ /* 0x000fe20000010100 */
[----:B------:R-:W-:Y:S02]  /*0b20*/  HADD2.F32 R119, -RZ, R125.H1_H1 ;  /* 0x3000007dff777230 */ /* 0x000fe40000004100 */
[----:B------:R-:W-:Y:S01]  /*0b30*/  FMUL.FTZ R239, R191, R230 ;  /* 0x000000e6bfef7220 */ /* 0x000fe20000410000 */
[--C-:B------:R-:W-:Y:S02]  /*0b40*/  HADD2.F32 R132, -RZ, R138.reuse.H0_H0 ;  /* 0x2000008aff847230 */ /* 0x100fe40000004100 */
[----:B------:R-:W-:Y:S01]  /*0b50*/  FFMA.FTZ R146, R241, R238, R146 ;  /* 0x000000eef1927223 */ /* 0x000fe20000010092 */
[----:B------:R-:W-:Y:S02]  /*0b60*/  HADD2.F32 R125, -RZ, R138.H1_H1 ;  /* 0x3000008aff7d7230 */ /* 0x000fe40000004100 */
[----:B------:R-:W-:Y:S01]  /*0b70*/  FADD.FTZ R138, -R197, R148 ;  /* 0x00000094c58a7221 */ /* 0x000fe20000010100 */
[----:B---3--:R-:W-:-:S04]  /*0b80*/  @P1 IMAD.WIDE.U32 R120, R188, 0x20, R120 ;  /* 0x00000020bc781825 */ /* 0x008fc800078e0078 */
[----:B------:R-:W-:Y:S01]  /*0b90*/  FMUL.FTZ R229, R56, R111 ;  /* 0x0000006f38e57220 */ /* 0x000fe20000410000 */
[----:B------:R-:W-:Y:S01]  /*0ba0*/  FADD.FTZ R148, R236, R123 ;  /* 0x0000007bec947221 */ /* 0x000fe20000010000 */
[----:B------:R-:W-:Y:S02]  /*0bb0*/  HADD2.F32 R113, -RZ, R114.H1_H1 ;  /* 0x30000072ff717230 */ /* 0x000fe40000004100 */
[----:B------:R-:W-:Y:S01]  /*0bc0*/  FMUL.FTZ R231, R191, R231 ;  /* 0x000000e7bfe77220 */ /* 0x000fe20000410000 */
[----:B------:R-:W-:Y:S01]  /*0bd0*/  FFMA.FTZ R146, R239, R236, R146 ;  /* 0x000000ecef927223 */ /* 0x000fe20000010092 */
[----:B------:R-:W-:Y:S01]  /*0be0*/  HADD2.F32 R114, -RZ, R115.H0_H0 ;  /* 0x20000073ff727230 */ /* 0x000fe20000004100 */
[----:B------:R-:W5:Y:S01]  /*0bf0*/  @P1 LDG.E.128 R88, desc[UR12][R120.64] ;  /* 0x0000000c78581981 */ /* 0x000f62000c1e1d00 */
[----:B------:R-:W-:-:S03]  /*0c00*/  FMUL.FTZ R230, R57, R113 ;  /* 0x0000007139e67220 */ /* 0x000fc60000410000 */
[----:B------:R0:W5:Y:S01]  /*0c10*/  @P1 LDG.E.128 R92, desc[UR12][R120.64+0x10] ;  /* 0x0000100c785c1981 */ /* 0x000162000c1e1d00 */
[----:B------:R-:W-:Y:S01]  /*0c20*/  FMUL.FTZ R233, R191, R252 ;  /* 0x000000fcbfe97220 */ /* 0x000fe20000410000 */
[----:B------:R-:W-:Y:S01]  /*0c30*/  FFMA.FTZ R146, R231, R229, R146 ;  /* 0x000000e5e7927223 */ /* 0x000fe20000010092 */
[----:B------:R-:W-:Y:S02]  /*0c40*/  HADD2.F32 R115, -RZ, R115.H1_H1 ;  /* 0x30000073ff737230 */ /* 0x000fe40000004100 */
[----:B------:R-:W-:Y:S01]  /*0c50*/  FMUL.FTZ R232, R58, R114 ;  /* 0x000000723ae87220 */ /* 0x000fe20000410000 */
[----:B0-----:R-:W-:Y:S01]  /*0c60*/  FADD.FTZ R121, R229, R148 ;  /* 0x00000094e5797221 */ /* 0x001fe20000010000 */
[----:B------:R-:W-:-:S03]  /*0c70*/  FMUL.FTZ R234, R191, R234 ;  /* 0x000000eabfea7220 */ /* 0x000fc60000410000 */
[----:B------:R-:W-:Y:S01]  /*0c80*/  FADD.FTZ R123, R230, R121 ;  /* 0x00000079e67b7221 */ /* 0x000fe20000010000 */
[----:B------:R-:W-:Y:S01]  /*0c90*/  FFMA.FTZ R121, R233, R230, R146 ;  /* 0x000000e6e9797223 */ /* 0x000fe20000010092 */
[----:B------:R-:W-:Y:S02]  /*0ca0*/  FMUL.FTZ R235, R59, R115 ;  /* 0x000000733beb7220 */ /* 0x000fe40000410000 */
        /* <DEDUP_REMOVED lines=40> */
[----:B------:R-:W-:Y:S01]  /*0f30*/  FADD.FTZ R206, -R197, R142 ;  /* 0x0000008ec5ce7221 */ /* 0x000fe20000010100 */
        /* <DEDUP_REMOVED lines=13> */
[--C-:B------:R-:W-:Y:S02]  /*1010*/  HADD2.F32 R226, -RZ, R152.reuse.H0_H0 ;  /* 0x20000098ffe27230 */ /* 0x100fe40000004100 */
[----:B------:R-:W-:Y:S01]  /*1020*/  FMUL.FTZ R147, R45, R210 ;  /* 0x000000d22d937220 */ /* 0x000fe20000410000 */
[----:B------:R-:W-:Y:S02]  /*1030*/  HADD2.F32 R245, -RZ, R152.H1_H1 ;  /* 0x30000098fff57230 */ /* 0x000fe40000004100 */
[----:B------:R-:W-:Y:S01]  /*1040*/  FADD.FTZ R152, R146, R121 ;  /* 0x0000007992987221 */ /* 0x000fe20000010000 */
        /* <DEDUP_REMOVED lines=41> */
[----:B------:R-:W-:-:S02]  /*12e0*/  HADD2.F32 R244, -RZ, R153.H0_H0 ;  /* 0x20000099fff47230 */ /* 0x000fc40000004100 */
        /* <DEDUP_REMOVED lines=67> */
.L_x_3033:
[----:B------:R-:W-:Y:S05]  /*1720*/  BSYNC.RECONVERGENT B0 ;  /* 0x0000000000007941 */ /* 0x000fea0003800200 */
.L_x_3032:
[----:B------:R-:W2:Y:S08]  /*1730*/  S2UR UR5, SR_CgaCtaId ;  /* 0x00000000000579c3 */ /* 0x000eb00000008800 */
        /* <DEDUP_REMOVED lines=28> */
[----:B-1----:R-:W-:Y:S01]  /*1900*/  IADD3 R190, PT, PT, R190, R120, RZ ;  /* 0x00000078bebe7210 */ /* 0x002fe20007ffe0ff */
[----:B------:R-:W-:Y:S01]  /*1910*/  @!UP1 UIADD3 UR5, UPT, UPT, UR4, 0x8000, URZ ;  /* 0x0000800004059890 */ /* 0x000fe2000fffe0ff */
[----:B------:R-:W-:Y:S01]  /*1920*/  FADD.FTZ R170, R125, R170 ;  /* 0x000000aa7daa7221 */ /* 0x000fe20000010000 */
[----:B------:R-:W-:Y:S01]  /*1930*/  UIADD3 UR10, UPT, UPT, UR4, 0x8050, URZ ;  /* 0x00008050040a7890 */ /* 0x000fe2000fffe0ff */
[----:B------:R-:W-:Y:S01]  /*1940*/  ISETP.GE.AND P3, PT, R190, R121, PT ;  /* 0x00000079be00720c */ /* 0x000fe20003f66270 */
[----:B------:R-:W-:Y:S01]  /*1950*/  @!UP1 UIADD3 UR10, UPT, UPT, UR4, 0x8010, URZ ;  /* 0x00008010040a9890 */ /* 0x000fe2000fffe0ff */
[----:B------:R-:W-:Y:S01]  /*1960*/  FFMA.FTZ R18, R203, R125, R18 ;  /* 0x0000007dcb127223 */ /* 0x000fe20000010012 */
[----:B------:R-:W-:Y:S01]  /*1970*/  UISETP.NE.U32.AND UP0, UPT, UR14, URZ, UPT ;  /* 0x000000ff0e00728c */ /* 0x000fe2000bf05070 */
[----:B------:R-:W-:Y:S01]  /*1980*/  FADD.FTZ R161, R196, R161 ;  /* 0x000000a1c4a17221 */ /* 0x000fe20000010000 */
[----:B------:R-:W-:Y:S01]  /*1990*/  FFMA.FTZ R9, R220, R196, R9 ;  /* 0x000000c4dc097223 */ /* 0x000fe20000010009 */
[----:B------:R-:W1:Y:S01]  /*19a0*/  LDS.128 R108, [UR5] ;  /* 0x00000005ff6c7984 */ /* 0x000e620008000c00 */
[----:B------:R-:W-:Y:S01]  /*19b0*/  UIADD3 UR5, UPT, UPT, UR4, 0x8060, URZ ;  /* 0x0000806004057890 */ /* 0x000fe2000fffe0ff */
[----:B------:R-:W-:Y:S01]  /*19c0*/  FADD.FTZ R162, R195, R162 ;  /* 0x000000a2c3a27221 */ /* 0x000fe20000010000 */
[----:B------:R-:W-:Y:S01]  /*19d0*/  @!UP1 UIADD3 UR5, UPT, UPT, UR4, 0x8020, URZ ;  /* 0x0000802004059890 */ /* 0x000fe2000fffe0ff */
[----:B------:R-:W2:Y:S01]  /*19e0*/  LDS.128 R112, [UR10] ;  /* 0x0000000aff707984 */ /* 0x000ea20008000c00 */
[----:B------:R-:W-:Y:S01]  /*19f0*/  UIADD3 UR10, UPT, UPT, UR4, 0x8070, URZ ;  /* 0x00008070040a7890 */ /* 0x000fe2000fffe0ff */
[----:B------:R-:W-:Y:S01]  /*1a00*/  FFMA.FTZ R10, R223, R195, R10 ;  /* 0x000000c3df0a7223 */ /* 0x000fe2000001000a */
[----:B------:R-:W-:Y:S01]  /*1a10*/  @!UP1 UIADD3 UR10, UPT, UPT, UR4, 0x8030, URZ ;  /* 0x00008030040a9890 */ /* 0x000fe2000fffe0ff */
[----:B------:R-:W-:Y:S01]  /*1a20*/  FADD.FTZ R163, R198, R163 ;  /* 0x000000a3c6a37221 */ /* 0x000fe20000010000 */
[----:B------:R-:W-:Y:S01]  /*1a30*/  UISETP.NE.AND.EX UP0, UPT, UR15, URZ, UPT, UP0 ;  /* 0x000000ff0f00728c */ /* 0x000fe2000bf05300 */
[----:B------:R-:W-:Y:S01]  /*1a40*/  FFMA.FTZ R11, R224, R198, R11 ;  /* 0x000000c6e00b7223 */ /* 0x000fe2000001000b */
[----:B------:R-:W-:Y:S01]  /*1a50*/  FADD.FTZ R164, R127, R164 ;  /* 0x000000a47fa47221 */ /* 0x000fe20000010000 */
[----:B------:R-:W3:Y:S01]  /*1a60*/  LDS.128 R116, [UR5] ;  /* 0x00000005ff747984 */ /* 0x000ee20008000c00 */
[----:B------:R-:W-:Y:S01]  /*1a70*/  FFMA.FTZ R12, R227, R127, R12 ;  /* 0x0000007fe30c7223 */ /* 0x000fe2000001000c */
[----:B------:R-:W-:Y:S01]  /*1a80*/  FADD.FTZ R165, R209, R165 ;  /* 0x000000a5d1a57221 */ /* 0x000fe20000010000 */
[----:B------:R-:W-:Y:S01]  /*1a90*/  FFMA.FTZ R13, R148, R209, R13 ;  /* 0x000000d1940d7223 */ /* 0x000fe2000001000d */
[----:B0-----:R-:W0:Y:S01]  /*1aa0*/  LDS.128 R120, [UR10] ;  /* 0x0000000aff787984 */ /* 0x001e220008000c00 */
        /* <DEDUP_REMOVED lines=23> */
[----:B-1----:R-:W-:Y:S01]  /*1c20*/  FADD.FTZ R125, RZ, R108 ;  /* 0x0000006cff7d7221 */ /* 0x002fe20000010000 */
[----:B------:R-:W-:Y:S01]  /*1c30*/  FADD.FTZ R108, RZ, R109 ;  /* 0x0000006dff6c7221 */ /* 0x000fe20000010000 */
[----:B------:R-:W-:Y:S01]  /*1c40*/  FFMA.FTZ R26, R141, R247, R26 ;  /* 0x000000f78d1a7223 */ /* 0x000fe2000001001a */
[----:B------:R-:W-:Y:S01]  /*1c50*/  FADD.FTZ R179, R154, R179 ;  /* 0x000000b39ab37221 */ /* 0x000fe20000010000 */
[----:B------:R-:W-:Y:S01]  /*1c60*/  FADD.FTZ R125, R110, R125 ;  /* 0x0000007d6e7d7221 */ /* 0x000fe20000010000 */
[----:B------:R-:W-:Y:S01]  /*1c70*/  FADD.FTZ R108, R111, R108 ;  /* 0x0000006c6f6c7221 */ /* 0x000fe20000010000 */
[----:B------:R-:W-:Y:S01]  /*1c80*/  FFMA.FTZ R27, R142, R154, R27 ;  /* 0x0000009a8e1b7223 */ /* 0x000fe2000001001b */
[----:B------:R-:W-:Y:S01]  /*1c90*/  FADD.FTZ R180, R155, R180 ;  /* 0x000000b49bb47221 */ /* 0x000fe20000010000 */
[----:B--2---:R-:W-:Y:S01]  /*1ca0*/  FADD.FTZ R125, R125, R112 ;  /* 0x000000707d7d7221 */ /* 0x004fe20000010000 */
[----:B------:R-:W-:Y:S01]  /*1cb0*/  FADD.FTZ R108, R108, R113 ;  /* 0x000000716c6c7221 */ /* 0x000fe20000010000 */
[----:B------:R-:W-:-:S02]  /*1cc0*/  FFMA.FTZ R28, R145, R155, R28 ;  /* 0x0000009b911c7223 */ /* 0x000fc4000001001c */
[----:B------:R-:W-:Y:S01]  /*1cd0*/  FADD.FTZ R125, R114, R125 ;  /* 0x0000007d727d7221 */ /* 0x000fe20000010000 */
[----:B------:R-:W-:-:S03]  /*1ce0*/  FADD.FTZ R108, R115, R108 ;  /* 0x0000006c736c7221 */ /* 0x000fc60000010000 */
[----:B---3--:R-:W-:Y:S01]  /*1cf0*/  FADD.FTZ R125, R125, R116 ;  /* 0x000000747d7d7221 */ /* 0x008fe20000010000 */
[----:B------:R-:W-:-:S03]  /*1d00*/  FADD.FTZ R108, R108, R117 ;  /* 0x000000756c6c7221 */ /* 0x000fc60000010000 */
[----:B------:R-:W-:Y:S01]  /*1d10*/  FADD.FTZ R125, R118, R125 ;  /* 0x0000007d767d7221 */ /* 0x000fe20000010000 */
[----:B------:R-:W-:-:S03]  /*1d20*/  FADD.FTZ R108, R119, R108 ;  /* 0x0000006c776c7221 */ /* 0x000fc60000010000 */
[----:B0-----:R-:W-:Y:S01]  /*1d30*/  FADD.FTZ R125, R125, R120 ;  /* 0x000000787d7d7221 */ /* 0x001fe20000010000 */
        /* <DEDUP_REMOVED lines=44> */
.L_x_3036:
        /* <DEDUP_REMOVED lines=33> */
.L_x_3035:
        /* <DEDUP_REMOVED lines=32> */
.L_x_3038:
        /* <DEDUP_REMOVED lines=33> */
.L_x_3034:
        /* <DEDUP_REMOVED lines=37> */
.L_x_3040:
        /* <DEDUP_REMOVED lines=33> */
.L_x_3039:
        /* <DEDUP_REMOVED lines=32> */
.L_x_3041:
        /* <DEDUP_REMOVED lines=32> */
.L_x_3037:
        /* <DEDUP_REMOVED lines=50> */
.L_x_3044:
        /* <DEDUP_REMOVED lines=29> */
.L_x_3043:
        /* <DEDUP_REMOVED lines=34> */
.L_x_3046:
        /* <DEDUP_REMOVED lines=29> */
.L_x_3042:
        /* <DEDUP_REMOVED lines=35> */
.L_x_3048:
        /* <DEDUP_REMOVED lines=29> */
.L_x_3047:
        /* <DEDUP_REMOVED lines=34> */
.L_x_3049:
        /* <DEDUP_REMOVED lines=28> */
.L_x_3045:
        /* <DEDUP_REMOVED lines=45> */
.L_x_3052:
        /* <DEDUP_REMOVED lines=29> */
.L_x_3051:
        /* <DEDUP_REMOVED lines=34> */
.L_x_3054:
        /* <DEDUP_REMOVED lines=29> */
.L_x_3050:
        /* <DEDUP_REMOVED lines=35> */
.L_x_3056:
        /* <DEDUP_REMOVED lines=29> */
.L_x_3055:
        /* <DEDUP_REMOVED lines=34> */
.L_x_3057:
        /* <DEDUP_REMOVED lines=28> */
.L_x_3053:
        /* <DEDUP_REMOVED lines=45> */
.L_x_3060:
        /* <DEDUP_REMOVED lines=29> */
.L_x_3059:
        /* <DEDUP_REMOVED lines=34> */
.L_x_3062:
        /* <DEDUP_REMOVED lines=29> */
.L_x_3058:
        /* <DEDUP_REMOVED lines=35> */
.L_x_3064:
        /* <DEDUP_REMOVED lines=29> */
.L_x_3063:
        /* <DEDUP_REMOVED lines=34> */
.L_x_3065:
        /* <DEDUP_REMOVED lines=28> */
.L_x_3061:
        /* <DEDUP_REMOVED lines=75> */
.L_x_3031:
        /* <DEDUP_REMOVED lines=25> */
.L_x_3067:
        /* <DEDUP_REMOVED lines=10> */
.L_x_4883:


//--------------------- .text._ZN10layer_norm31ln_parallel_residual_bwd_kernelINS_13Kernel_traitsIf6__halffS2_fjLj8192ELj1ELj1ELj8ELj16ENS_18Kernel_traits_baseILj8192EfS2_fS2_fjLj256EEEEELb1ELb0ELb0EEEvNS_9BwdParamsE --------------------------
	.section	.text._ZN10layer_norm31ln_parallel_residual_bwd_kernelINS_13Kernel_traitsIf6__halffS2_fjLj8192ELj1ELj1ELj8ELj16ENS_18Kernel_traits_baseILj8192EfS2_fS2_fjLj256EEEEELb1ELb0ELb0EEEvNS_9BwdParamsE,"ax",@progbits
	.align	128
        .global         _ZN10layer_norm31ln_parallel_residual_bwd_kernelINS_13Kernel_traitsIf6__halffS2_fjLj8192ELj1ELj1ELj8ELj16ENS_18Kernel_traits_baseILj8192EfS2_fS2_fjLj256EEEEELb1ELb0ELb0EEEvNS_9BwdParamsE
        .type           _ZN10layer_norm31ln_parallel_residual_bwd_kernelINS_13Kernel_traitsIf6__halffS2_fjLj8192ELj1ELj1ELj8ELj16ENS_18Kernel_traits_baseILj8192EfS2_fS2_fjLj256EEEEELb1ELb0ELb0EEEvNS_9BwdParamsE,@function
        .size           _ZN10layer_norm31ln_parallel_residual_bwd_kernelINS_13Kernel_traitsIf6__halffS2_fjLj8192ELj1ELj1ELj8ELj16ENS_18Kernel_traits_baseILj8192EfS2_fS2_fjLj256EEEEELb1ELb0ELb0EEEvNS_9BwdParamsE,(.L_x_4884 - _ZN10layer_norm31ln_parallel_residual_bwd_kernelINS_13Kernel_traitsIf6__halffS2_fjLj8192ELj1ELj1ELj8ELj16ENS_18Kernel_traits_baseILj8192EfS2_fS2_fjLj256EEEEELb1ELb0ELb0EEEvNS_9BwdParamsE)
        .other          _ZN10layer_norm31ln_parallel_residual_bwd_kernelINS_13Kernel_traitsIf6__halffS2_fjLj8192ELj1ELj1ELj8ELj16ENS_18Kernel_traits_baseILj8192EfS2_fS2_fjLj256EEEEELb1ELb0ELb0EEEvNS_9BwdParamsE,@"STO_CUDA_ENTRY STV_DEFAULT"
_ZN10layer_norm31ln_parallel_residual_bwd_kernelINS_13Kernel_traitsIf6__halffS2_fjLj8192ELj1ELj1ELj8ELj16ENS_18Kernel_traits_baseILj8192EfS2_fS2_fjLj256EEEEELb1ELb0ELb0EEEvNS_9BwdParamsE:
.text._ZN10layer_norm31ln_parallel_residual_bwd_kernelINS_13Kernel_traitsIf6__halffS2_fjLj8192ELj1ELj1ELj8ELj16ENS_18Kernel_traits_baseILj8192EfS2_fS2_fjLj256EEEEELb1ELb0ELb0EEEvNS_9BwdParamsE:
        /* <DEDUP_REMOVED lines=282> */
.L_x_3119:
        /* <DEDUP_REMOVED lines=52> */
[----:B0-----:R-:W-:-:S03]  /*14e0*/  @P1 IMAD.WIDE.U32 R16, R2, 0x8, R16 ;  /* 0x0000000802101825 */ /* 0x001fc600078e0010 */
[----:B------:R-:W2:Y:S04]  /*14f0*/  LDL R252, [R1+0x124] ;  /* 0x0001240001fc7983 */ /* 0x000ea80000100800 */
[----:B------:R1:W5:Y:S04]  /*1500*/  @P1 LDG.E.64 R32, desc[UR10][R16.64] ;  /* 0x0000000a10201981 */ /* 0x000368000c1e1b00 */
[----:B------:R-:W2:Y:S04]  /*1510*/  LDL.LU R223, [R1+0x44] ;  /* 0x0000440001df7983 */ /* 0x000ea80000300800 */
[----:B------:R-:W2:Y:S01]  /*1520*/  LDL R222, [R1+0x144] ;  /* 0x0001440001de7983 */ /* 0x000ea20000100800 */
[----:B-1----:R-:W-:-:S03]  /*1530*/  @P0 IMAD.WIDE.U32 R16, R2, 0x20, R18 ;  /* 0x0000002002100825 */ /* 0x002fc600078e0012 */
[----:B------:R-:W2:Y:S04]  /*1540*/  LDL R18, [R1+0x150] ;  /* 0x0001500001127983 */ /* 0x000ea80000100800 */
[----:B------:R-:W5:Y:S04]  /*1550*/  @P0 LDG.E.128 R64, desc[UR10][R16.64] ;  /* 0x0000000a10400981 */ /* 0x000f68000c1e1d00 */
[----:B------:R0:W5:Y:S04]  /*1560*/  @P0 LDG.E.128 R60, desc[UR10][R16.64+0x10] ;  /* 0x0000100a103c0981 */ /* 0x000168000c1e1d00 */
[----:B------:R-:W2:Y:S01]  /*1570*/  LDL R19, [R1+0x134] ;  /* 0x0001340001137983 */ /* 0x000ea20000100800 */
[----:B0-----:R-:W-:-:S03]  /*1580*/  IMAD.WIDE.U32 R16, R2, 0x8, R28 ;  /* 0x0000000802107825 */ /* 0x001fc600078e001c */
[----:B------:R-:W2:Y:S04]  /*1590*/  LDL R28, [R1+0x130] ;  /* 0x00013000011c7983 */ /* 0x000ea80000100800 */
[----:B------:R-:W2:Y:S04]  /*15a0*/  LDL.LU R29, [R1+0x50] ;  /* 0x00005000011d7983 */ /* 0x000ea80000300800 */
[----:B------:R2:W5:Y:S01]  /*15b0*/  LDG.E.64 R34, desc[UR10][R16.64] ;  /* 0x0000000a10227981 */ /* 0x000562000c1e1b00 */
[----:B---3--:R-:W-:-:S04]  /*15c0*/  FADD.FTZ R0, R144, -UR25 ;  /* 0x8000001990007e21 */ /* 0x008fc80008010000 */
[----:B------:R-:W-:Y:S01]  /*15d0*/  FMUL.FTZ R0, R0, UR24 ;  /* 0x0000001800007c20 */ /* 0x000fe20008410000 */
[----:B----4-:R-:W-:Y:S02]  /*15e0*/  HADD2.F32 R7, -RZ, R132.H0_H0 ;  /* 0x20000084ff077230 */ /* 0x010fe40000004100 */
[----:B--2---:R-:W-:-:S03]  /*15f0*/  HADD2.F32 R16, -RZ, R136.H0_H0 ;  /* 0x20000088ff107230 */ /* 0x004fc60000004100 */
[----:B------:R-:W-:Y:S02]  /*1600*/  FADD.FTZ R240, R240, R7 ;  /* 0x00000007f0f07221 */ /* 0x000fe40000010000 */
[----:B------:R-:W-:Y:S01]  /*1610*/  FADD.FTZ R96, R96, R16 ;  /* 0x0000001060607221 */ /* 0x000fe20000010000 */
[-C--:B------:R-:W-:Y:S01]  /*1620*/  FFMA.FTZ R204, R0, R16.reuse, R204 ;  /* 0x0000001000cc7223 */ /* 0x080fe200000100cc */
[----:B------:R-:W-:Y:S01]  /*1630*/  FMUL.FTZ R17, R28, R16 ;  /* 0x000000101c117220 */ /* 0x000fe20000410000 */
[----:B------:R-:W-:-:S03]  /*1640*/  FFMA.FTZ R29, R0, R7, R29 ;  /* 0x00000007001d7223 */ /* 0x000fc6000001001d */
[----:B------:R-:W-:Y:S01]  /*1650*/  FFMA.FTZ R7, R18, R7, R17 ;  /* 0x0000000712077223 */ /* 0x000fe20000010011 */
[----:B------:R-:W-:Y:S01]  /*1660*/  FADD.FTZ R17, R145, -UR25 ;  /* 0x8000001991117e21 */ /* 0x000fe20008010000 */
[----:B------:R-:W-:Y:S02]  /*1670*/  HADD2.F32 R18, -RZ, R136.H1_H1 ;  /* 0x30000088ff127230 */ /* 0x000fe40000004100 */
[----:B------:R-:W-:Y:S02]  /*1680*/  HADD2.F32 R16, -RZ, R132.H1_H1 ;  /* 0x30000084ff107230 */ /* 0x000fe40000004100 */
[----:B------:R-:W-:Y:S01]  /*1690*/  FMUL.FTZ R17, R17, UR24 ;  /* 0x0000001811117c20 */ /* 0x000fe20008410000 */
[----:B------:R-:W-:Y:S02]  /*16a0*/  FMUL.FTZ R19, R19, R18 ;  /* 0x0000001213137220 */ /* 0x000fe40000410000 */
[----:B------:R-:W-:Y:S01]  /*16b0*/  FADD.FTZ R241, R241, R16 ;  /* 0x00000010f1f17221 */ /* 0x000fe20000010000 */
[-C--:B------:R-:W-:Y:S01]  /*16c0*/  FFMA.FTZ R186, R17, R16.reuse, R186 ;  /* 0x0000001011ba7223 */ /* 0x080fe200000100ba */
[----:B------:R-:W-:Y:S01]  /*16d0*/  FFMA.FTZ R16, R187, R16, R19 ;  /* 0x00000010bb107223 */ /* 0x000fe20000010013 */
[----:B------:R-:W-:Y:S01]  /*16e0*/  FADD.FTZ R19, R146, -UR25 ;  /* 0x8000001992137e21 */ /* 0x000fe20008010000 */
[----:B------:R-:W-:-:S02]  /*16f0*/  HADD2.F32 R28, -RZ, R137.H0_H0 ;  /* 0x20000089ff1c7230 */ /* 0x000fc40000004100 */
[----:B------:R-:W-:Y:S01]  /*1700*/  FADD.FTZ R97, R97, R18 ;  /* 0x0000001261617221 */ /* 0x000fe20000010000 */
[----:B------:R-:W-:Y:S01]  /*1710*/  FFMA.FTZ R205, R17, R18, R205 ;  /* 0x0000001211cd7223 */ /* 0x000fe200000100cd */
[----:B------:R-:W-:Y:S01]  /*1720*/  HADD2.F32 R18, -RZ, R133.H0_H0 ;  /* 0x20000085ff127230 */ /* 0x000fe20000004100 */
[----:B------:R0:W-:Y:S01]  /*1730*/  STL [R1+0x50], R29 ;  /* 0x0000501d01007387 */ /* 0x0001e20000100800 */
[----:B------:R-:W-:Y:S01]  /*1740*/  FMUL.FTZ R19, R19, UR24 ;  /* 0x0000001813137c20 */ /* 0x000fe20008410000 */
[----:B------:R-:W-:Y:S02]  /*1750*/  HADD2.F32 R132, -RZ, R137.H1_H1 ;  /* 0x30000089ff847230 */ /* 0x000fe40000004100 */
[----:B------:R-:W-:Y:S01]  /*1760*/  FADD.FTZ R242, R242, R18 ;  /* 0x00000012f2f27221 */ /* 0x000fe20000010000 */
[----:B------:R-:W-:Y:S01]  /*1770*/  FFMA.FTZ R159, R19, R18, R159 ;  /* 0x00000012139f7223 */ /* 0x000fe2000001009f */
[----:B0-----:R-:W-:Y:S01]  /*1780*/  FMUL.FTZ R29, R220, R28 ;  /* 0x0000001cdc1d7220 */ /* 0x001fe20000410000 */
[----:B------:R-:W-:-:S03]  /*1790*/  FADD.FTZ R98, R98, R28 ;  /* 0x0000001c62627221 */ /* 0x000fc60000010000 */
[----:B------:R-:W-:Y:S01]  /*17a0*/  FFMA.FTZ R18, R158, R18, R29 ;  /* 0x000000129e127223 */ /* 0x000fe2000001001d */
[----:B------:R-:W-:Y:S01]  /*17b0*/  FADD.FTZ R29, R147, -UR25 ;  /* 0x80000019931d7e21 */ /* 0x000fe20008010000 */
[----:B------:R-:W-:Y:S01]  /*17c0*/  FFMA.FTZ R206, R19, R28, R206 ;  /* 0x0000001c13ce7223 */ /* 0x000fe200000100ce */
[----:B------:R-:W-:Y:S02]  /*17d0*/  HADD2.F32 R28, -RZ, R133.H1_H1 ;  /* 0x30000085ff1c7230 */ /* 0x000fe40000004100 */
[----:B------:R-:W-:Y:S01]  /*17e0*/  FMUL.FTZ R133, R169, R132 ;  /* 0x00000084a9857220 */ /* 0x000fe20000410000 */
[----:B------:R-:W-:Y:S01]  /*17f0*/  FMUL.FTZ R29, R29, UR24 ;  /* 0x000000181d1d7c20 */ /* 0x000fe20008410000 */
[----:B------:R-:W-:Y:S01]  /*1800*/  STL [R1+0x54], R186 ;  /* 0x000054ba01007387 */ /* 0x000fe20000100800 */
[----:B------:R-:W-:Y:S02]  /*1810*/  FADD.FTZ R243, R243, R28 ;  /* 0x0000001cf3f37221 */ /* 0x000fe40000010000 */
[-C--:B------:R-:W-:Y:S01]  /*1820*/  FFMA.FTZ R168, R29, R28.reuse, R168 ;  /* 0x0000001c1da87223 */ /* 0x080fe200000100a8 */
[----:B------:R0:W-:Y:S01]  /*1830*/  STL [R1+0x58], R159 ;  /* 0x0000589f01007387 */ /* 0x0001e20000100800 */
[----:B------:R-:W-:-:S03]  /*1840*/  FFMA.FTZ R28, R171, R28, R133 ;  /* 0x0000001cab1c7223 */ /* 0x000fc60000010085 */
        /* <DEDUP_REMOVED lines=36> */
[----:B------:R0:W-:Y:S01]  /*1a90*/  STL [R1+0x40], R178 ;  /* 0x000040b201007387 */ /* 0x0001e20000100800 */
        /* <DEDUP_REMOVED lines=33> */
.L_x_3070:
[----:B------:R-:W-:Y:S05]  /*1cb0*/  BSYNC.RECONVERGENT B0 ;  /* 0x0000000000007941 */ /* 0x000fea0003800200 */
.L_x_3069:
[----:B------:R-:W-:Y:S04]  /*1cc0*/  BSSY.RECONVERGENT B0, `(.L_x_3071) ;  /* 0x000009b000007945 */ /* 0x000fe80003800200 */
[----:B------:R-:W-:Y:S05]  /*1cd0*/  @!P3 BRA `(.L_x_3072) ;  /* 0x000000080064b947 */ /* 0x000fea0003800000 */
        /* <DEDUP_REMOVED lines=27> */
[----:B------:R-:W2:Y:S01]  /*1e90*/  LDL R222, [R1+0x104] ;  /* 0x0001040001de7983 */ /* 0x000ea20000100800 */
[----:B0-----:R-:W-:-:S05]  /*1ea0*/  @P1 IMAD.WIDE.U32 R14, R220, 0x8, R14 ;  /* 0x00000008dc0e1825 */ /* 0x001fca00078e000e */
[----:B------:R1:W5:Y:S02]  /*1eb0*/  @P1 LDG.E.64 R36, desc[UR10][R14.64] ;  /* 0x0000000a0e241981 */ /* 0x000364000c1e1b00 */
[C---:B-1----:R-:W-:Y:S02]  /*1ec0*/  @P0 IMAD.WIDE.U32 R14, R220.reuse, 0x20, R20 ;  /* 0x00000020dc0e0825 */ /* 0x042fe400078e0014 */
[----:B------:R-:W2:Y:S04]  /*1ed0*/  LDL R20, [R1+0x110] ;  /* 0x0001100001147983 */ /* 0x000ea80000100800 */
[----:B------:R-:W5:Y:S04]  /*1ee0*/  @P0 LDG.E.128 R56, desc[UR10][R14.64] ;  /* 0x0000000a0e380981 */ /* 0x000f68000c1e1d00 */
[----:B------:R0:W5:Y:S04]  /*1ef0*/  @P0 LDG.E.128 R52, desc[UR10][R14.64+0x10] ;  /* 0x0000100a0e340981 */ /* 0x000168000c1e1d00 */
[----:B------:R-:W2:Y:S01]  /*1f00*/  LDL R21, [R1+0xf4] ;  /* 0x0000f40001157983 */ /* 0x000ea20000100800 */
[----:B0-----:R-:W-:-:S03]  /*1f10*/  IMAD.WIDE.U32 R14, R220, 0x8, R26 ;  /* 0x00000008dc0e7825 */ /* 0x001fc600078e001a */
[----:B------:R-:W2:Y:S04]  /*1f20*/  LDL.LU R26, [R1+0x30] ;  /* 0x00003000011a7983 */ /* 0x000ea80000300800 */
[----:B------:R-:W2:Y:S04]  /*1f30*/  LDL.LU R27, [R1+0x34] ;  /* 0x00003400011b7983 */ /* 0x000ea80000300800 */
[----:B------:R2:W5:Y:S04]  /*1f40*/  LDG.E.64 R38, desc[UR10][R14.64] ;  /* 0x0000000a0e267981 */ /* 0x000568000c1e1b00 */
[----:B------:R-:W2:Y:S01]  /*1f50*/  LDL R15, [R1+0xf0] ;  /* 0x0000f000010f7983 */ /* 0x000ea20000100800 */
[----:B---3--:R-:W-:-:S04]  /*1f60*/  FADD.FTZ R6, R144, -UR25 ;  /* 0x8000001990067e21 */ /* 0x008fc80008010000 */
[----:B------:R-:W-:Y:S01]  /*1f70*/  FMUL.FTZ R6, R6, UR24 ;  /* 0x0000001806067c20 */ /* 0x000fe20008410000 */
[----:B----4-:R-:W-:Y:S02]  /*1f80*/  HADD2.F32 R5, -RZ, R132.H0_H0 ;  /* 0x20000084ff057230 */ /* 0x010fe40000004100 */
[----:B--2---:R-:W-:-:S03]  /*1f90*/  HADD2.F32 R14, -RZ, R136.H0_H0 ;  /* 0x20000088ff0e7230 */ /* 0x004fc60000004100 */
[----:B------:R-:W-:Y:S02]  /*1fa0*/  FADD.FTZ R232, R232, R5 ;  /* 0x00000005e8e87221 */ /* 0x000fe40000010000 */
[----:B------:R-:W-:Y:S01]  /*1fb0*/  FADD.FTZ R88, R88, R14 ;  /* 0x0000000e58587221 */ /* 0x000fe20000010000 */
[CC--:B------:R-:W-:Y:S01]  /*1fc0*/  FFMA.FTZ R196, R6.reuse, R14.reuse, R196 ;  /* 0x0000000e06c47223 */ /* 0x0c0fe200000100c4 */
[----:B------:R-:W-:Y:S01]  /*1fd0*/  FFMA.FTZ R26, R6, R5, R26 ;  /* 0x00000005061a7223 */ /* 0x000fe2000001001a */
[----:B------:R-:W-:-:S04]  /*1fe0*/  FMUL.FTZ R15, R15, R14 ;  /* 0x0000000e0f0f7220 */ /* 0x000fc80000410000 */
[----:B------:R-:W-:Y:S01]  /*1ff0*/  FFMA.FTZ R5, R20, R5, R15 ;  /* 0x0000000514057223 */ /* 0x000fe2000001000f */
[----:B------:R-:W-:Y:S01]  /*2000*/  FADD.FTZ R15, R145, -UR25 ;  /* 0x80000019910f7e21 */ /* 0x000fe20008010000 */
[----:B------:R-:W-:Y:S02]  /*2010*/  HADD2.F32 R20, -RZ, R136.H1_H1 ;  /* 0x30000088ff147230 */ /* 0x000fe40000004100 */
[----:B------:R-:W-:Y:S02]  /*2020*/  HADD2.F32 R14, -RZ, R132.H1_H1 ;  /* 0x30000084ff0e7230 */ /* 0x000fe40000004100 */
[----:B------:R-:W-:Y:S01]  /*2030*/  FMUL.FTZ R15, R15, UR24 ;  /* 0x000000180f0f7c20 */ /* 0x000fe20008410000 */
[-C--:B------:R-:W-:Y:S01]  /*2040*/  FMUL.FTZ R21, R21, R20.reuse ;  /* 0x0000001415157220 */ /* 0x080fe20000410000 */
[----:B------:R-:W-:Y:S02]  /*2050*/  FADD.FTZ R89, R89, R20 ;  /* 0x0000001459597221 */ /* 0x000fe40000010000 */
[----:B------:R-:W-:Y:S01]  /*2060*/  FFMA.FTZ R197, R15, R20, R197 ;  /* 0x000000140fc57223 */ /* 0x000fe200000100c5 */
[----:B------:R-:W-:Y:S01]  /*2070*/  FADD.FTZ R20, R146, -UR25 ;  /* 0x8000001992147e21 */ /* 0x000fe20008010000 */
[----:B------:R0:W-:Y:S01]  /*2080*/  STL [R1+0x30], R26 ;  /* 0x0000301a01007387 */ /* 0x0001e20000100800 */
[----:B------:R-:W-:Y:S01]  /*2090*/  FADD.FTZ R233, R233, R14 ;  /* 0x0000000ee9e97221 */ /* 0x000fe20000010000 */
[-C--:B------:R-:W-:Y:S01]  /*20a0*/  FFMA.FTZ R27, R15, R14.reuse, R27 ;  /* 0x0000000e0f1b7223 */ /* 0x080fe2000001001b */
[----:B------:R-:W-:Y:S01]  /*20b0*/  FFMA.FTZ R14, R157, R14, R21 ;  /* 0x0000000e9d0e7223 */ /* 0x000fe20000010015 */
[----:B------:R-:W-:-:S02]  /*20c0*/  HADD2.F32 R21, -RZ, R133.H0_H0 ;  /* 0x20000085ff157230 */ /* 0x000fc40000004100 */
[----:B------:R-:W-:Y:S01]  /*20d0*/  FMUL.FTZ R20, R20, UR24 ;  /* 0x0000001814147c20 */ /* 0x000fe20008410000 */
[--C-:B0-----:R-:W-:Y:S01]  /*20e0*/  HADD2.F32 R26, -RZ, R137.reuse.H0_H0 ;  /* 0x20000089ff1a7230 */ /* 0x101fe20000004100 */
[----:B------:R0:W-:Y:S02]  /*20f0*/  STL [R1+0x34], R27 ;  /* 0x0000341b01007387 */ /* 0x0001e40000100800 */
[-C--:B------:R-:W-:Y:S01]  /*2100*/  FFMA.FTZ R167, R20, R21.reuse, R167 ;  /* 0x0000001514a77223 */ /* 0x080fe200000100a7 */
[----:B------:R-:W-:Y:S01]  /*2110*/  FADD.FTZ R234, R234, R21 ;  /* 0x00000015eaea7221 */ /* 0x000fe20000010000 */
[----:B------:R-:W-:Y:S02]  /*2120*/  HADD2.F32 R132, -RZ, R137.H1_H1 ;  /* 0x30000089ff847230 */ /* 0x000fe40000004100 */
[----:B------:R-:W-:Y:S01]  /*2130*/  FADD.FTZ R90, R90, R26 ;  /* 0x0000001a5a5a7221 */ /* 0x000fe20000010000 */
[-C--:B0-----:R-:W-:Y:S01]  /*2140*/  FMUL.FTZ R27, R156, R26.reuse ;  /* 0x0000001a9c1b7220 */ /* 0x081fe20000410000 */
[----:B------:R-:W-:Y:S01]  /*2150*/  FFMA.FTZ R198, R20, R26, R198 ;  /* 0x0000001a14c67223 */ /* 0x000fe200000100c6 */
[----:B------:R-:W-:Y:S02]  /*2160*/  STL [R1+0x38], R167 ;  /* 0x000038a701007387 */ /* 0x000fe40000100800 */
[----:B------:R-:W-:Y:S01]  /*2170*/  FFMA.FTZ R21, R166, R21, R27 ;  /* 0x00000015a6157223 */ /* 0x000fe2000001001b */
[----:B------:R-:W-:Y:S01]  /*2180*/  FADD.FTZ R27, R147, -UR25 ;  /* 0x80000019931b7e21 */ /* 0x000fe20008010000 */
[----:B------:R-:W-:Y:S01]  /*2190*/  HADD2.F32 R26, -RZ, R133.H1_H1 ;  /* 0x30000085ff1a7230 */ /* 0x000fe20000004100 */
[----:B------:R-:W2:Y:S01]  /*21a0*/  LDL.LU R166, [R1+0x24] ;  /* 0x0000240001a67983 */ /* 0x000ea20000300800 */
[----:B------:R-:W-:Y:S01]  /*21b0*/  FMUL.FTZ R133, R172, R132 ;  /* 0x00000084ac857220 */ /* 0x000fe20000410000 */
[----:B------:R-:W-:-:S02]  /*21c0*/  FMUL.FTZ R27, R27, UR24 ;  /* 0x000000181b1b7c20 */ /* 0x000fc40008410000 */
[----:B------:R-:W3:Y:S02]  /*21d0*/  LDL R172, [R1+0xe4] ;  /* 0x0000e40001ac7983 */ /* 0x000ee40000100800 */
        /* <DEDUP_REMOVED lines=13> */
[----:B------:R-:W-:Y:S01]  /*22b0*/  FFMA.FTZ R26, R180, R26, R133 ;  /* 0x0000001ab41a7223 */ /* 0x000fe20000010085 */
[--C-:B------:R-:W-:Y:S02]  /*22c0*/  HADD2.F32 R133, -RZ, R134.reuse.H0_H0 ;  /* 0x20000086ff857230 */ /* 0x100fe40000004100 */
[----:B------:R-:W-:Y:S01]  /*22d0*/  FMUL.FTZ R157, R136, UR24 ;  /* 0x00000018889d7c20 */ /* 0x000fe20008410000 */
[----:B------:R-:W-:Y:S02]  /*22e0*/  FMUL.FTZ R136, R181, R132 ;  /* 0x00000084b5887220 */ /* 0x000fe40000410000 */
[----:B------:R-:W-:Y:S01]  /*22f0*/  FADD.FTZ R228, R228, R133 ;  /* 0x00000085e4e47221 */ /* 0x000fe20000010000 */
[-C--:B------:R-:W-:Y:S01]  /*2300*/  FFMA.FTZ R252, R157, R133.reuse, R252 ;  /* 0x000000859dfc7223 */ /* 0x080fe200000100fc */
[----:B------:R-:W-:Y:S01]  /*2310*/  FFMA.FTZ R156, R223, R133, R136 ;  /* 0x00000085df9c7223 */ /* 0x000fe20000010088 */
[----:B------:R-:W-:Y:S01]  /*2320*/  FADD.FTZ R133, R141, -UR25 ;  /* 0x800000198d857e21 */ /* 0x000fe20008010000 */
[----:B------:R-:W-:-:S02]  /*2330*/  HADD2.F32 R134, -RZ, R134.H1_H1 ;  /* 0x30000086ff867230 */ /* 0x000fc40000004100 */
[----:B------:R-:W-:Y:S01]  /*2340*/  FADD.FTZ R84, R84, R132 ;  /* 0x0000008454547221 */ /* 0x000fe20000010000 */
[----:B------:R-:W-:Y:S01]  /*2350*/  FFMA.FTZ R192, R157, R132, R192 ;  /* 0x000000849dc07223 */ /* 0x000fe200000100c0 */
[----:B------:R-:W-:Y:S01]  /*2360*/  FMUL.FTZ R167, R133, UR24 ;  /* 0x0000001885a77c20 */ /* 0x000fe20008410000 */
[----:B------:R-:W-:Y:S01]  /*2370*/  HADD2.F32 R132, -RZ, R138.H1_H1 ;  /* 0x3000008aff847230 */ /* 0x000fe20000004100 */
[----:B------:R-:W-:Y:S01]  /*2380*/  STL [R1+0x20], R252 ;  /* 0x000020fc01007387 */ /* 0x000fe20000100800 */
[----:B------:R-:W-:-:S03]  /*2390*/  FADD.FTZ R229, R229, R134 ;  /* 0x00000086e5e57221 */ /* 0x000fc60000010000 */
[----:B------:R-:W-:Y:S01]  /*23a0*/  FADD.FTZ R85, R85, R132 ;  /* 0x0000008455557221 */ /* 0x000fe20000010000 */
[C---:B------:R-:W-:Y:S01]  /*23b0*/  FFMA.FTZ R193, R167.reuse, R132, R193 ;  /* 0x00000084a7c17223 */ /* 0x040fe200000100c1 */
[----:B------:R-:W-:Y:S01]  /*23c0*/  IADD3 R220, PT, PT, R220, 0x100, RZ ;  /* 0x00000100dcdc7810 */ /* 0x000fe20007ffe0ff */
[----:B--2---:R-:W-:Y:S01]  /*23d0*/  FFMA.FTZ R166, R167, R134, R166 ;  /* 0x00000086a7a67223 */ /* 0x004fe200000100a6 */
[----:B---3--:R-:W-:-:S04]  /*23e0*/  FMUL.FTZ R133, R172, R132 ;  /* 0x00000084ac857220 */ /* 0x008fc80000410000 */
[----:B------:R0:W-:Y:S01]  /*23f0*/  STL [R1+0x24], R166 ;  /* 0x000024a601007387 */ /* 0x0001e20000100800 */
[----:B------:R-:W-:Y:S02]  /*2400*/  HADD2.F32 R132, -RZ, R139.H0_H0 ;  /* 0x2000008bff847230 */ /* 0x000fe40000004100 */
[----:B0-----:R-:W-:Y:S01]  /*2410*/  FFMA.FTZ R166, R222, R134, R133 ;  /* 0x00000086dea67223 */ /* 0x001fe20000010085 */
[----:B------:R-:W-:Y:S01]  /*2420*/  FADD.FTZ R134, R142, -UR25 ;  /* 0x800000198e867e21 */ /* 0x000fe20008010000 */
[----:B------:R-:W-:-:S03]  /*2430*/  HADD2.F32 R133, -RZ, R135.H0_H0 ;  /* 0x20000087ff857230 */ /* 0x000fc60000004100 */
[----:B------:R-:W-:Y:S01]  /*2440*/  FMUL.FTZ R172, R134, UR24 ;  /* 0x0000001886ac7c20 */ /* 0x000fe20008410000 */
[-C--:B----4-:R-:W-:Y:S01]  /*2450*/  FMUL.FTZ R134, R173, R132.reuse ;  /* 0x00000084ad867220 */ /* 0x090fe20000410000 */
[----:B------:R-:W-:Y:S01]  /*2460*/  FADD.FTZ R230, R230, R133 ;  /* 0x00000085e6e67221 */ /* 0x000fe20000010000 */
[----:B------:R-:W-:Y:S01]  /*2470*/  FADD.FTZ R86, R86, R132 ;  /* 0x0000008456567221 */ /* 0x000fe20000010000 */
[C---:B------:R-:W-:Y:S01]  /*2480*/  FFMA.FTZ R194, R172.reuse, R132, R194 ;  /* 0x00000084acc27223 */ /* 0x040fe200000100c2 */
[-C--:B------:R-:W-:Y:S01]  /*2490*/  FFMA.FTZ R147, R172, R133.reuse, R147 ;  /* 0x00000085ac937223 */ /* 0x080fe20000010093 */
[----:B------:R-:W-:Y:S02]  /*24a0*/  HADD2.F32 R132, -RZ, R139.H1_H1 ;  /* 0x3000008bff847230 */ /* 0x000fe40000004100 */
[----:B------:R-:W-:Y:S01]  /*24b0*/  FFMA.FTZ R173, R146, R133, R134 ;  /* 0x0000008592ad7223 */ /* 0x000fe20000010086 */
[----:B------:R-:W-:Y:S01]  /*24c0*/  FADD.FTZ R133, R143, -UR25 ;  /* 0x800000198f857e21 */ /* 0x000fe20008010000 */
[----:B------:R-:W-:-:S03]  /*24d0*/  HADD2.F32 R135, -RZ, R135.H1_H1 ;  /* 0x30000087ff877230 */ /* 0x000fc60000004100 */
[----:B------:R-:W-:Y:S01]  /*24e0*/  FMUL.FTZ R180, R133, UR24 ;  /* 0x0000001885b47c20 */ /* 0x000fe20008410000 */
[-C--:B------:R-:W-:Y:S01]  /*24f0*/  FMUL.FTZ R133, R145, R132.reuse ;  /* 0x0000008491857220 */ /* 0x080fe20000410000 */
[----:B------:R-:W-:Y:S02]  /*2500*/  FADD.FTZ R87, R87, R132 ;  /* 0x0000008457577221 */ /* 0x000fe40000010000 */
[----:B------:R-:W-:Y:S01]  /*2510*/  FFMA.FTZ R195, R180, R132, R195 ;  /* 0x00000084b4c37223 */ /* 0x000fe200000100c3 */
[----:B------:R-:W-:Y:S01]  /*2520*/  FADD.FTZ R132, R186, R5 ;  /* 0x00000005ba847221 */ /* 0x000fe20000010000 */
[----:B------:R-:W-:Y:S01]  /*2530*/  FFMA.FTZ R181, R137, R135, R133 ;  /* 0x0000008789b57223 */ /* 0x000fe20000010085 */
[----:B------:R-:W-:Y:S01]  /*2540*/  FFMA.FTZ R133, R6, R5, R187 ;  /* 0x0000000506857223 */ /* 0x000fe200000100bb */
[----:B------:R-:W-:Y:S01]  /*2550*/  FFMA.FTZ R144, R180, R135, R144 ;  /* 0x00000087b4907223 */ /* 0x000fe20000010090 */
[----:B------:R-:W-:Y:S02]  /*2560*/  FADD.FTZ R132, R132, R14 ;  /* 0x0000000e84847221 */ /* 0x000fe40000010000 */
[----:B------:R-:W-:Y:S01]  /*2570*/  FFMA.FTZ R133, R15, R14, R133 ;  /* 0x0000000e0f857223 */ /* 0x000fe20000010085 */
[----:B------:R0:W-:Y:S01]  /*2580*/  STL [R1+0x28], R147 ;  /* 0x0000289301007387 */ /* 0x0001e20000100800 */
[----:B------:R-:W-:-:S02]  /*2590*/  FADD.FTZ R132, R132, R21 ;  /* 0x0000001584847221 */ /* 0x000fc40000010000 */
        /* <DEDUP_REMOVED lines=9> */
[----:B------:R-:W-:Y:S01]  /*2630*/  FFMA.FTZ R133, R172, R173, R133 ;  /* 0x000000adac857223 */ /* 0x000fe20000010085 */
[----:B------:R-:W-:Y:S01]  /*2640*/  FADD.FTZ R231, R231, R135 ;  /* 0x00000087e7e77221 */ /* 0x000fe20000010000 */
[----:B------:R-:W-:Y:S02]  /*2650*/  FADD.FTZ R186, R132, R181 ;  /* 0x000000b584ba7221 */ /* 0x000fe40000010000 */
[----:B0-----:R-:W-:-:S07]  /*2660*/  FFMA.FTZ R187, R180, R181, R133 ;  /* 0x000000b5b4bb7223 */ /* 0x001fce0000010085 */
.L_x_3072:
[----:B------:R-:W-:Y:S05]  /*2670*/  BSYNC.RECONVERGENT B0 ;  /* 0x0000000000007941 */ /* 0x000fea0003800200 */
.L_x_3071:
        /* <DEDUP_REMOVED lines=26> */
[----:B------:R-:W2:Y:S04]  /*2820*/  LDL.LU R252, [R1] ;  /* 0x0000000001fc7983 */ /* 0x000ea80000300800 */
        /* <DEDUP_REMOVED lines=33> */
[----:B------:R-:W-:Y:S01]  /*2a40*/  FADD.FTZ R225, R225, R12 ;  /* 0x0000000ce1e17221 */ /* 0x000fe20000010000 */
[-C--:B------:R-:W-:Y:S01]  /*2a50*/  FFMA.FTZ R31, R13, R12.reuse, R31 ;  /* 0x0000000c0d1f7223 */ /* 0x080fe2000001001f */
[----:B------:R-:W-:Y:S01]  /*2a60*/  FFMA.FTZ R12, R155, R12, R23 ;  /* 0x0000000c9b0c7223 */ /* 0x000fe20000010017 */
[----:B------:R0:W-:Y:S01]  /*2a70*/  STL [R1+0x10], R30 ;  /* 0x0000101e01007387 */ /* 0x0001e20000100800 */
[----:B------:R-:W-:-:S02]  /*2a80*/  HADD2.F32 R23, -RZ, R133.H0_H0 ;  /* 0x20000085ff177230 */ /* 0x000fc40000004100 */
[----:B------:R-:W-:Y:S01]  /*2a90*/  FMUL.FTZ R22, R22, UR24 ;  /* 0x0000001816167c20 */ /* 0x000fe20008410000 */
[----:B------:R1:W-:Y:S03]  /*2aa0*/  STL [R1+0x14], R31 ;  /* 0x0000141f01007387 */ /* 0x0003e60000100800 */
[----:B------:R-:W-:Y:S01]  /*2ab0*/  FFMA.FTZ R165, R22, R23, R165 ;  /* 0x0000001716a57223 */ /* 0x000fe200000100a5 */
[--C-:B0-----:R-:W-:Y:S02]  /*2ac0*/  HADD2.F32 R30, -RZ, R137.reuse.H0_H0 ;  /* 0x20000089ff1e7230 */ /* 0x101fe40000004100 */
[----:B------:R-:W-:-:S03]  /*2ad0*/  HADD2.F32 R132, -RZ, R137.H1_H1 ;  /* 0x30000089ff847230 */ /* 0x000fc60000004100 */
[-C--:B-1----:R-:W-:Y:S01]  /*2ae0*/  FMUL.FTZ R31, R154, R30.reuse ;  /* 0x0000001e9a1f7220 */ /* 0x082fe20000410000 */
[----:B------:R-:W-:Y:S01]  /*2af0*/  FADD.FTZ R82, R82, R30 ;  /* 0x0000001e52527221 */ /* 0x000fe20000010000 */
[----:B------:R-:W-:Y:S01]  /*2b00*/  FFMA.FTZ R190, R22, R30, R190 ;  /* 0x0000001e16be7223 */ /* 0x000fe200000100be */
[----:B------:R-:W-:Y:S01]  /*2b10*/  FADD.FTZ R226, R226, R23 ;  /* 0x00000017e2e27221 */ /* 0x000fe20000010000 */
[----:B------:R-:W-:Y:S01]  /*2b20*/  FADD.FTZ R30, R147, -UR25 ;  /* 0x80000019931e7e21 */ /* 0x000fe20008010000 */
[----:B------:R-:W-:Y:S01]  /*2b30*/  FFMA.FTZ R23, R164, R23, R31 ;  /* 0x00000017a4177223 */ /* 0x000fe2000001001f */
[----:B------:R-:W-:Y:S01]  /*2b40*/  STL [R1+0x18], R165 ;  /* 0x000018a501007387 */ /* 0x000fe20000100800 */
[----:B------:R-:W-:Y:S02]  /*2b50*/  HADD2.F32 R31, -RZ, R133.H1_H1 ;  /* 0x30000085ff1f7230 */ /* 0x000fe40000004100 */
[----:B------:R-:W-:Y:S01]  /*2b60*/  FMUL.FTZ R133, R174, R132 ;  /* 0x00000084ae857220 */ /* 0x000fe20000410000 */
[----:B------:R-:W2:Y:S01]  /*2b70*/  LDL.LU R164, [R1+0x4] ;  /* 0x0000040001a47983 */ /* 0x000ea20000300800 */
[----:B------:R-:W-:-:S03]  /*2b80*/  FMUL.FTZ R30, R30, UR24 ;  /* 0x000000181e1e7c20 */ /* 0x000fc60008410000 */
        /* <DEDUP_REMOVED lines=27> */
[----:B------:R-:W-:Y:S01]  /*2d40*/  STL [R1], R252 ;  /* 0x000000fc01007387 */ /* 0x000fe20000100800 */
        /* <DEDUP_REMOVED lines=15> */
[CC--:B------:R-:W-:Y:S01]  /*2e40*/  FFMA.FTZ R147, R174.reuse, R133.reuse, R147 ;  /* 0x00000085ae937223 */ /* 0x0c0fe20000010093 */
[----:B------:R-:W-:Y:S01]  /*2e50*/  FFMA.FTZ R110, R174, R132, R110 ;  /* 0x00000084ae6e7223 */ /* 0x000fe2000001006e */
        /* <DEDUP_REMOVED lines=29> */
.L_x_3074:
[----:B------:R-:W-:Y:S05]  /*3030*/  BSYNC.RECONVERGENT B0 ;  /* 0x0000000000007941 */ /* 0x000fea0003800200 */
.L_x_3073:
        /* <DEDUP_REMOVED lines=38> */
[----:B--2---:R-:W-:-:S02]  /*32a0*/  HADD2.F32 R10, -RZ, R136.H0_H0 ;  /* 0x20000088ff0a7230 */ /* 0x004fc40000004100 */
[----:B---3--:R-:W-:-:S03]  /*32b0*/  FADD.FTZ R8, R140, -UR25 ;  /* 0x800000198c087e21 */ /* 0x008fc60008010000 */
[----:B------:R-:W-:Y:S01]  /*32c0*/  FMUL.FTZ R11, R153, R10 ;  /* 0x0000000a990b7220 */ /* 0x000fe20000410000 */
[----:B----4-:R-:W-:Y:S02]  /*32d0*/  HADD2.F32 R9, -RZ, R132.H0_H0 ;  /* 0x20000084ff097230 */ /* 0x010fe40000004100 */
[----:B------:R-:W-:Y:S01]  /*32e0*/  FMUL.FTZ R8, R8, UR24 ;  /* 0x0000001808087c20 */ /* 0x000fe20008410000 */
[----:B------:R-:W-:Y:S02]  /*32f0*/  HADD2.F32 R24, -RZ, R136.H1_H1 ;  /* 0x30000088ff187230 */ /* 0x000fe40000004100 */
[----:B------:R-:W-:Y:S01]  /*3300*/  FADD.FTZ R72, R72, R10 ;  /* 0x0000000a48487221 */ /* 0x000fe20000010000 */
[----:B------:R-:W2:Y:S01]  /*3310*/  LDL R140, [R1+0x6c] ;  /* 0x00006c00018c7983 */ /* 0x000ea20000100800 */
        /* <DEDUP_REMOVED lines=11> */
[----:B------:R-:W-:Y:S01]  /*33d0*/  FFMA.FTZ R104, R8, R10, R104 ;  /* 0x0000000a08687223 */ /* 0x000fe20000010068 */
[----:B------:R-:W-:Y:S02]  /*33e0*/  HADD2.F32 R10, -RZ, R132.H1_H1 ;  /* 0x30000084ff0a7230 */ /* 0x000fe40000004100 */
[----:B------:R-:W-:Y:S01]  /*33f0*/  FMUL.FTZ R24, R24, UR24 ;  /* 0x0000001818187c20 */ /* 0x000fe20008410000 */
[----:B------:R-:W-:-:S05]  /*3400*/  HADD2.F32 R132, -RZ, R137.H0_H0 ;  /* 0x20000089ff847230 */ /* 0x000fca0000004100 */
[-C--:B------:R-:W-:Y:S01]  /*3410*/  FMUL.FTZ R136, R162, R132.reuse ;  /* 0x00000084a2887220 */ /* 0x080fe20000410000 */
[----:B------:R-:W-:Y:S01]  /*3420*/  FADD.FTZ R74, R74, R132 ;  /* 0x000000844a4a7221 */ /* 0x000fe20000010000 */
[----:B------:R-:W-:Y:S01]  /*3430*/  FFMA.FTZ R106, R24, R132, R106 ;  /* 0x00000084186a7223 */ /* 0x000fe2000001006a */
[----:B------:R-:W-:Y:S02]  /*3440*/  HADD2.F32 R132, -RZ, R137.H1_H1 ;  /* 0x30000089ff847230 */ /* 0x000fe40000004100 */
[----:B------:R-:W2:Y:S01]  /*3450*/  LDL R137, [R1+0x8c] ;  /* 0x00008c0001897983 */ /* 0x000ea20000100800 */
[----:B------:R-:W-:Y:S01]  /*3460*/  FADD.FTZ R213, R213, R10 ;  /* 0x0000000ad5d57221 */ /* 0x000fe20000010000 */
[-C--:B------:R-:W-:Y:S01]  /*3470*/  FFMA.FTZ R249, R11, R10.reuse, R249 ;  /* 0x0000000a0bf97223 */ /* 0x080fe200000100f9 */
[----:B------:R-:W-:Y:S01]  /*3480*/  FFMA.FTZ R10, R163, R10, R25 ;  /* 0x0000000aa30a7223 */ /* 0x000fe20000010019 */
[----:B------:R-:W-:-:S05]  /*3490*/  HADD2.F32 R25, -RZ, R133.H0_H0 ;  /* 0x20000085ff197230 */ /* 0x000fca0000004100 */
[----:B------:R-:W-:Y:S01]  /*34a0*/  FADD.FTZ R214, R214, R25 ;  /* 0x00000019d6d67221 */ /* 0x000fe20000010000 */
[-C--:B------:R-:W-:Y:S01]  /*34b0*/  FFMA.FTZ R250, R24, R25.reuse, R250 ;  /* 0x0000001918fa7223 */ /* 0x080fe200000100fa */
[----:B------:R-:W-:Y:S01]  /*34c0*/  FFMA.FTZ R25, R176, R25, R136 ;  /* 0x00000019b0197223 */ /* 0x000fe20000010088 */
[----:B------:R-:W-:Y:S01]  /*34d0*/  FADD.FTZ R136, R143, -UR25 ;  /* 0x800000198f887e21 */ /* 0x000fe20008010000 */
[----:B------:R-:W-:-:S03]  /*34e0*/  HADD2.F32 R133, -RZ, R133.H1_H1 ;  /* 0x30000085ff857230 */ /* 0x000fc60000004100 */
[----:B------:R-:W-:Y:S01]  /*34f0*/  FMUL.FTZ R152, R136, UR24 ;  /* 0x0000001888987c20 */ /* 0x000fe20008410000 */
[-C--:B------:R-:W-:Y:S01]  /*3500*/  FMUL.FTZ R136, R177, R132.reuse ;  /* 0x00000084b1887220 */ /* 0x080fe20000410000 */
[----:B------:R-:W-:Y:S02]  /*3510*/  FADD.FTZ R75, R75, R132 ;  /* 0x000000844b4b7221 */ /* 0x000fe40000010000 */
[----:B------:R-:W-:Y:S01]  /*3520*/  FFMA.FTZ R107, R152, R132, R107 ;  /* 0x00000084986b7223 */ /* 0x000fe2000001006b */
[-C--:B------:R-:W-:Y:S01]  /*3530*/  FFMA.FTZ R153, R184, R133.reuse, R136 ;  /* 0x00000085b8997223 */ /* 0x080fe20000010088 */
[----:B------:R-:W-:Y:S01]  /*3540*/  FADD.FTZ R136, R144, -UR25 ;  /* 0x8000001990887e21 */ /* 0x000fe20008010000 */
[----:B------:R-:W-:Y:S02]  /*3550*/  HADD2.F32 R132, -RZ, R138.H0_H0 ;  /* 0x2000008aff847230 */ /* 0x000fe40000004100 */
[----:B------:R-:W-:Y:S01]  /*3560*/  FADD.FTZ R215, R215, R133 ;  /* 0x00000085d7d77221 */ /* 0x000fe20000010000 */
[----:B------:R-:W-:Y:S01]  /*3570*/  FFMA.FTZ R251, R152, R133, R251 ;  /* 0x0000008598fb7223 */ /* 0x000fe200000100fb */
[----:B------:R-:W-:-:S02]  /*3580*/  HADD2.F32 R133, -RZ, R134.H0_H0 ;  /* 0x20000086ff857230 */ /* 0x000fc40000004100 */
[----:B------:R-:W-:Y:S01]  /*3590*/  FMUL.FTZ R160, R136, UR24 ;  /* 0x0000001888a07c20 */ /* 0x000fe20008410000 */
        /* <DEDUP_REMOVED lines=52> */
.L_x_3076:
[----:B------:R-:W-:Y:S05]  /*38e0*/  BSYNC.RECONVERGENT B0 ;  /* 0x0000000000007941 */ /* 0x000fea0003800200 */
.L_x_3075:
        /* <DEDUP_REMOVED lines=32> */
.L_x_3078:
[----:B------:R-:W-:Y:S05]  /*3af0*/  BSYNC.RECONVERGENT B0 ;  /* 0x0000000000007941 */ /* 0x000fea0003800200 */
.L_x_3077:
        /* <DEDUP_REMOVED lines=106> */
.L_x_3083:
        /* <DEDUP_REMOVED lines=54> */
.L_x_3082:
        /* <DEDUP_REMOVED lines=57> */
.L_x_3085:
        /* <DEDUP_REMOVED lines=54> */
.L_x_3081:
        /* <DEDUP_REMOVED lines=81> */
.L_x_3087:
        /* <DEDUP_REMOVED lines=75> */
.L_x_3086:
        /* <DEDUP_REMOVED lines=78> */
.L_x_3088:
        /* <DEDUP_REMOVED lines=74> */
.L_x_3084:
        /* <DEDUP_REMOVED lines=15> */
.L_x_3080:
[----:B------:R-:W-:Y:S05]  /*6020*/  BSYNC.RECONVERGENT B0 ;  /* 0x0000000000007941 */ /* 0x000fea0003800200 */
.L_x_3079:
        /* <DEDUP_REMOVED lines=86> */
.L_x_3093:
        /* <DEDUP_REMOVED lines=75> */
.L_x_3092:
        /* <DEDUP_REMOVED lines=78> */
.L_x_3095:
        /* <DEDUP_REMOVED lines=75> */
.L_x_3091:
        /* <DEDUP_REMOVED lines=60> */
.L_x_3097:
        /* <DEDUP_REMOVED lines=54> */
.L_x_3096:
        /* <DEDUP_REMOVED lines=57> */
.L_x_3098:
        /* <DEDUP_REMOVED lines=53> */
.L_x_3094:
        /* <DEDUP_REMOVED lines=15> */
.L_x_3090:
[----:B------:R-:W-:Y:S05]  /*82c0*/  BSYNC.RECONVERGENT B0 ;  /* 0x0000000000007941 */ /* 0x000fea0003800200 */
.L_x_3089:
        /* <DEDUP_REMOVED lines=27> */
[----:B01----:R-:W-:Y:S01]  /*8480*/  F2FP.F16.F32.PACK_AB R131, R125, R120 ;  /* 0x000000787d83723e */ /* 0x003fe200000000ff */
        /* <DEDUP_REMOVED lines=58> */
.L_x_3103:
        /* <DEDUP_REMOVED lines=75> */
.L_x_3102:
        /* <DEDUP_REMOVED lines=78> */
.L_x_3105:
        /* <DEDUP_REMOVED lines=75> */
.L_x_3101:
        /* <DEDUP_REMOVED lines=60> */
.L_x_3107:
        /* <DEDUP_REMOVED lines=54> */
.L_x_3106:
        /* <DEDUP_REMOVED lines=57> */
.L_x_3108:
        /* <DEDUP_REMOVED lines=53> */
.L_x_3104:
        /* <DEDUP_REMOVED lines=15> */
.L_x_3100:
[----:B------:R-:W-:Y:S05]  /*a560*/  BSYNC.RECONVERGENT B0 ;  /* 0x0000000000007941 */ /* 0x000fea0003800200 */
.L_x_3099:
        /* <DEDUP_REMOVED lines=86> */
.L_x_3113:
        /* <DEDUP_REMOVED lines=75> */
.L_x_3112:
        /* <DEDUP_REMOVED lines=78> */
.L_x_3115:
        /* <DEDUP_REMOVED lines=75> */
.L_x_3111:
        /* <DEDUP_REMOVED lines=60> */
.L_x_3117:
        /* <DEDUP_REMOVED lines=54> */
.L_x_3116:
        /* <DEDUP_REMOVED lines=57> */
.L_x_3118:
        /* <DEDUP_REMOVED lines=53> */
.L_x_3114:
        /* <DEDUP_REMOVED lines=14> */
.L_x_3110:
[----:B------:R-:W-:Y:S05]  /*c7f0*/  BSYNC.RECONVERGENT B0 ;  /* 0x0000000000007941 */ /* 0x000fea0003800200 */
.L_x_3109:
[----:B------:R-:W-:Y:S01]  /*c800*/  UPLOP3.LUT UP1, UPT, UPT, UPT, UP1, 0x40, 0x4 ;  /* 0x000000000004789c */ /* 0x000fe20003f2e810 */
[----:B------:R-:W-:Y:S10]  /*c810*/  BRA.U !UP3, `(.L_x_3119) ;  /* 0xffffff490b607547 */ /* 0x000ff4000b83ffff */
.L_x_3068:
        /* <DEDUP_REMOVED lines=31> */
.L_x_3121:
[----:B------:R-:W-:Y:S05]  /*ca10*/  BSYNC.RECONVERGENT B0 ;  /* 0x0000000000007941 */ /* 0x000fea0003800200 */
.L_x_3120:
        /* <DEDUP_REMOVED lines=27> */
.L_x_3123:
[----:B------:R-:W-:Y:S05]  /*cbd0*/  BSYNC.RECONVERGENT B0 ;  /* 0x0000000000007941 */ /* 0x000fea0003800200 */
.L_x_3122:
        /* <DEDUP_REMOVED lines=27> */
.L_x_3125:
[----:B------:R-:W-:Y:S05]  /*cd90*/  BSYNC.RECONVERGENT B0 ;  /* 0x0000000000007941 */ /* 0x000fea0003800200 */
.L_x_3124:
        /* <DEDUP_REMOVED lines=18> */
.L_x_3126:
        /* <DEDUP_REMOVED lines=12> */
.L_x_4884:


//--------------------- .text._ZN10layer_norm31ln_parallel_residual_bwd_kernelINS_13Kernel_traitsIf6__halffS2_fjLj8192ELj1ELj1ELj8ELj16ENS_18Kernel_traits_baseILj8192EfS2_fS2_fjLj256EEEEELb1ELb0ELb1EEEvNS_9BwdParamsE --------------------------
	.section	.text._ZN10layer_norm31ln_parallel_residual_bwd_kernelINS_13Kernel_traitsIf6__halffS2_fjLj8192ELj1ELj1ELj8ELj16ENS_18Kernel_traits_baseILj8192EfS2_fS2_fjLj256EEEEELb1ELb0ELb1EEEvNS_9BwdParamsE,"ax",@progbits
	.align	128
        .global         _ZN10layer_norm31ln_parallel_residual_bwd_kernelINS_13Kernel_traitsIf6__halffS2_fjLj8192ELj1ELj1ELj8ELj16ENS_18Kernel_traits_baseILj8192EfS2_fS2_fjLj256EEEEELb1ELb0ELb1EEEvNS_9BwdParamsE
        .type           _ZN10layer_norm31ln_parallel_residual_bwd_kernelINS_13Kernel_traitsIf6__halffS2_fjLj8192ELj1ELj1ELj8ELj16ENS_18Kernel_traits_baseILj8192EfS2_fS2_fjLj256EEEEELb1ELb0ELb1EEEvNS_9BwdParamsE,@function
        .size           _ZN10layer_norm31ln_parallel_residual_bwd_kernelINS_13Kernel_traitsIf6__halffS2_fjLj8192ELj1ELj1ELj8ELj16ENS_18Kernel_traits_baseILj8192EfS2_fS2_fjLj256EEEEELb1ELb0ELb1EEEvNS_9BwdParamsE,(.L_x_4885 - _ZN10layer_norm31ln_parallel_residual_bwd_kernelINS_13Kernel_traitsIf6__halffS2_fjLj8192ELj1ELj1ELj8ELj16ENS_18Kernel_traits_baseILj8192EfS2_fS2_fjLj256EEEEELb1ELb0ELb1EEEvNS_9BwdParamsE)
        .other          _ZN10layer_norm31ln_parallel_residual_bwd_kernelINS_13Kernel_traitsIf6__halffS2_fjLj8192ELj1ELj1ELj8ELj16ENS_18Kernel_traits_baseILj8192EfS2_fS2_fjLj256EEEEELb1ELb0ELb1EEEvNS_9BwdParamsE,@"STO_CUDA_ENTRY STV_DEFAULT"
_ZN10layer_norm31ln_parallel_residual_bwd_kernelINS_13Kernel_traitsIf6__halffS2_fjLj8192ELj1ELj1ELj8ELj16ENS_18Kernel_traits_baseILj8192EfS2_fS2_fjLj256EEEEELb1ELb0ELb1EEEvNS_9BwdParamsE:
.text._ZN10layer_norm31ln_parallel_residual_bwd_kernelINS_13Kernel_traitsIf6__halffS2_fjLj8192ELj1ELj1ELj8ELj16ENS_18Kernel_traits_baseILj8192EfS2_fS2_fjLj256EEEEELb1ELb0ELb1EEEvNS_9BwdParamsE:
        /* <DEDUP_REMOVED lines=74> */
[----:B------:R3:W-:Y:S01]  /*04a0*/  STL [R1+0x13c], RZ ;  /* 0x00013cff01007387 */ /* 0x0007e20000100800 */
[----:B------:R-:W-:Y:S01]  /*04b0*/  HFMA2 R244, -RZ, RZ, 0, 0 ;  /* 0x00000000fff47431 */ /* 0x000fe200000001ff */
[----:B------:R-:W-:Y:S01]  /*04c0*/  UPLOP3.LUT UP1, UPT, UPT, UPT, UPT, 0x40, 0x4 ;  /* 0x000000000004789c */ /* 0x000fe20003f2e870 */
[----:B------:R-:W-:Y:S01]  /*04d0*/  HFMA2 R235, -RZ, RZ, 0, 0 ;  /* 0x00000000ffeb7431 */ /* 0x000fe200000001ff */
[----:B------:R-:W-:Y:S01]  /*04e0*/  CS2R R250, SRZ ;  /* 0x0000000000fa7805 */ /* 0x000fe2000001ff00 */
[----:B------:R-:W-:Y:S01]  /*04f0*/  HFMA2 R211, -RZ, RZ, 0, 0 ;  /* 0x00000000ffd37431 */ /* 0x000fe200000001ff */
[----:B------:R-:W-:-:S02]  /*0500*/  CS2R R246, SRZ ;  /* 0x0000000000f67805 */ /* 0x000fc4000001ff00 */
[----:B------:R-:W-:Y:S02]  /*0510*/  MOV R242, RZ ;  /* 0x000000ff00f27202 */ /* 0x000fe40000000f00 */
        /* <DEDUP_REMOVED lines=11> */
[----:B------:R-:W-:Y:S01]  /*05d0*/  MOV R217, RZ ;  /* 0x000000ff00d97202 */ /* 0x000fe20000000f00 */
[----:B0-----:R3:W5:Y:S01]  /*05e0*/  LDG.E.128 R84, desc[UR10][R2.64] ;  /* 0x0000000a02547981 */ /* 0x001762000c1e1d00 */
[----:B------:R-:W-:-:S02]  /*05f0*/  CS2R R212, SRZ ;  /* 0x0000000000d47805 */ /* 0x000fc4000001ff00 */
[----:B------:R-:W-:Y:S01]  /*0600*/  MOV R22, RZ ;  /* 0x000000ff00167202 */ /* 0x000fe20000000f00 */
[----:B--2---:R-:W-:Y:S01]  /*0610*/  IMAD.WIDE.U32 R4, R252, 0x20, R4 ;  /* 0x00000020fc047825 */ /* 0x004fe200078e0004 */
[----:B------:R3:W5:Y:S01]  /*0620*/  LDG.E.128 R80, desc[UR10][R2.64+0x10] ;  /* 0x0000100a02507981 */ /* 0x000762000c1e1d00 */
[----:B------:R-:W-:Y:S02]  /*0630*/  CS2R R20, SRZ ;  /* 0x0000000000147805 */ /* 0x000fe4000001ff00 */
[----:B------:R-:W-:Y:S02]  /*0640*/  CS2R R18, SRZ ;  /* 0x0000000000127805 */ /* 0x000fe4000001ff00 */
[----:B------:R-:W-:Y:S01]  /*0650*/  CS2R R16, SRZ ;  /* 0x0000000000107805 */ /* 0x000fe2000001ff00 */
[----:B------:R3:W5:Y:S01]  /*0660*/  LDG.E.128 R76, desc[UR10][R2.64+0x2000] ;  /* 0x0020000a024c7981 */ /* 0x000762000c1e1d00 */
[----:B------:R-:W0:Y:S03]  /*0670*/  LDCU UR7, c[0x0][0x408] ;  /* 0x00008100ff0777ac */ /* 0x000e260008000800 */
[----:B------:R3:W5:Y:S01]  /*0680*/  LDG.E.128 R72, desc[UR10][R2.64+0x2010] ;  /* 0x0020100a02487981 */ /* 0x000762000c1e1d00 */
[----:B------:R-:W1:Y:S03]  /*0690*/  LDCU UR19, c[0x0][0x388] ;  /* 0x00007100ff1377ac */ /* 0x000e660008000800 */
[----:B------:R3:W5:Y:S01]  /*06a0*/  LDG.E.128 R68, desc[UR10][R2.64+0x4000] ;  /* 0x0040000a02447981 */ /* 0x000762000c1e1d00 */
[----:B------:R-:W2:Y:S03]  /*06b0*/  LDCU.U8 UR18, c[0x0][0x410] ;  /* 0x00008200ff1277ac */ /* 0x000ea60008000000 */
[----:B------:R3:W5:Y:S01]  /*06c0*/  LDG.E.128 R64, desc[UR10][R2.64+0x4010] ;  /* 0x0040100a02407981 */ /* 0x000762000c1e1d00 */
[----:B------:R-:W4:Y:S03]  /*06d0*/  LDCU UR26, c[0x0][0x400] ;  /* 0x00008000ff1a77ac */ /* 0x000f260008000800 */
[----:B------:R3:W5:Y:S01]  /*06e0*/  LDG.E.128 R60, desc[UR10][R2.64+0x6000] ;  /* 0x0060000a023c7981 */ /* 0x000762000c1e1d00 */
[----:B------:R-:W0:Y:S03]  /*06f0*/  LDCU.64 UR28, c[0x0][0x468] ;  /* 0x00008d00ff1c77ac */ /* 0x000e260008000a00 */
[----:B------:R3:W5:Y:S01]  /*0700*/  LDG.E.128 R56, desc[UR10][R2.64+0x6010] ;  /* 0x0060100a02387981 */ /* 0x000762000c1e1d00 */
[----:B------:R-:W0:Y:S03]  /*0710*/  LDCU.64 UR8, c[0x0][0x478] ;  /* 0x00008f00ff0877ac */ /* 0x000e260008000a00 */
[----:B------:R3:W5:Y:S01]  /*0720*/  LDG.E.128 R52, desc[UR10][R4.64] ;  /* 0x0000000a04347981 */ /* 0x000762000c1e1d00 */
[----:B------:R-:W0:Y:S03]  /*0730*/  LDCU.128 UR12, c[0x0][0x3c0] ;  /* 0x00007800ff0c77ac */ /* 0x000e260008000c00 */
[----:B------:R3:W5:Y:S01]  /*0740*/  LDG.E.128 R48, desc[UR10][R4.64+0x10] ;  /* 0x0000100a04307981 */ /* 0x000762000c1e1d00 */
[----:B------:R-:W0:Y:S03]  /*0750*/  LDCU.64 UR20, c[0x0][0x438] ;  /* 0x00008700ff1477ac */ /* 0x000e260008000a00 */
[----:B------:R3:W5:Y:S01]  /*0760*/  LDG.E.128 R44, desc[UR10][R4.64+0x2000] ;  /* 0x0020000a042c7981 */ /* 0x000762000c1e1d00 */
[----:B------:R-:W0:Y:S03]  /*0770*/  LDCU.64 UR22, c[0x0][0x380] ;  /* 0x00007000ff1677ac */ /* 0x000e260008000a00 */
[----:B------:R3:W5:Y:S01]  /*0780*/  LDG.E.128 R40, desc[UR10][R4.64+0x2010] ;  /* 0x0020100a04287981 */ /* 0x000762000c1e1d00 */
[----:B------:R-:W0:Y:S03]  /*0790*/  LDCU.64 UR24, c[0x0][0x470] ;  /* 0x00008e00ff1877ac */ /* 0x000e260008000a00 */
[----:B------:R3:W5:Y:S04]  /*07a0*/  LDG.E.128 R36, desc[UR10][R4.64+0x4000] ;  /* 0x0040000a04247981 */ /* 0x000768000c1e1d00 */
[----:B------:R3:W5:Y:S04]  /*07b0*/  LDG.E.128 R32, desc[UR10][R4.64+0x4010] ;  /* 0x0040100a04207981 */ /* 0x000768000c1e1d00 */
[----:B------:R3:W5:Y:S04]  /*07c0*/  LDG.E.128 R28, desc[UR10][R4.64+0x6000] ;  /* 0x0060000a041c7981 */ /* 0x000768000c1e1d00 */
[----:B------:R3:W5:Y:S04]  /*07d0*/  LDG.E.128 R24, desc[UR10][R4.64+0x6010] ;  /* 0x0060100a04187981 */ /* 0x000768000c1e1d00 */
        /* <DEDUP_REMOVED lines=81> */
[----:B------:R-:W-:Y:S02]  /*0cf0*/  CS2R R10, SRZ ;  /* 0x00000000000a7805 */ /* 0x000fe4000001ff00 */
[----:B------:R-:W-:Y:S02]  /*0d00*/  CS2R R8, SRZ ;  /* 0x0000000000087805 */ /* 0x000fe4000001ff00 */
[----:B01234-:R-:W-:-:S07]  /*0d10*/  CS2R R6, SRZ ;  /* 0x0000000000067805 */ /* 0x01ffce000001ff00 */
.L_x_3162:
[----:B------:R-:W-:Y:S01]  /*0d20*/  UIMAD.WIDE UR16, UR4, 0x4, UR12 ;  /* 0x00000004041078a5 */ /* 0x000fe2000f8e020c */
[----:B0-----:R-:W0:Y:S01]  /*0d30*/  LDC.64 R202, c[0x0][0x3a8] ;  /* 0x0000ea00ffca7b82 */ /* 0x001e220000000a00 */
[----:B------:R-:W-:Y:S01]  /*0d40*/  UIMAD UR5, UR4, UR19, URZ ;  /* 0x00000013040572a4 */ /* 0x000fe2000f8e02ff */
[----:B--2---:R-:W2:Y:S06]  /*0d50*/  LDL.LU R205, [R1+0x28] ;  /* 0x0000280001cd7983 */ /* 0x004eac0000300800 */
[----:B------:R-:W1:Y:S01]  /*0d60*/  LDC.64 R190, c[0x0][0x430] ;  /* 0x00010c00ffbe7b82 */ /* 0x000e620000000a00 */
[----:B------:R-:W-:Y:S01]  /*0d70*/  USHF.R.S32.HI UR6, URZ, 0x1f, UR5 ;  /* 0x0000001fff067899 */ /* 0x000fe20008011405 */
[----:B------:R-:W-:Y:S01]  /*0d80*/  MOV R2, UR16 ;  /* 0x0000001000027c02 */ /* 0x000fe20008000f00 */
[----:B------:R-:W3:Y:S01]  /*0d90*/  LDL.LU R204, [R1+0x18] ;  /* 0x0000180001cc7983 */ /* 0x000ee20000300800 */
[----:B------:R-:W-:Y:S01]  /*0da0*/  MOV R3, UR17 ;  /* 0x0000001100037c02 */ /* 0x000fe20008000f00 */
[----:B------:R-:W-:-:S02]  /*0db0*/  UIMAD.WIDE UR16, UR4, 0x4, UR14 ;  /* 0x00000004041078a5 */ /* 0x000fc4000f8e020e */
[----:B------:R-:W-:Y:S01]  /*0dc0*/  ULEA.HI UR6, UR6, UR5, URZ, 0x3 ;  /* 0x0000000506067291 */ /* 0x000fe2000f8f18ff */
[----:B------:R-:W4:Y:S01]  /*0dd0*/  LDC.64 R188, c[0x0][0x428] ;  /* 0x00010a00ffbc7b82 */ /* 0x000f220000000a00 */
[----:B------:R0:W2:Y:S02]  /*0de0*/  LDG.E R2, desc[UR10][R2.64] ;  /* 0x0000000a02027981 */ /* 0x0000a4000c1e1900 */
[----:B------:R-:W-:Y:S02]  /*0df0*/  MOV R4, UR16 ;  /* 0x0000001000047c02 */ /* 0x000fe40008000f00 */
[----:B------:R-:W-:Y:S01]  /*0e00*/  MOV R5, UR17 ;  /* 0x0000001100057c02 */ /* 0x000fe20008000f00 */
[----:B------:R-:W3:Y:S04]  /*0e10*/  LDL.LU R201, [R1+0x2c] ;  /* 0x00002c0001c97983 */ /* 0x000ee80000300800 */
[----:B------:R0:W2:Y:S02]  /*0e20*/  LDG.E R0, desc[UR10][R4.64] ;  /* 0x0000000a04007981 */ /* 0x0000a4000c1e1900 */
[----:B0-----:R-:W-:-:S02]  /*0e30*/  MOV R3, UR6 ;  /* 0x0000000600037c02 */ /* 0x001fc40008000f00 */
[----:B------:R-:W-:Y:S01]  /*0e40*/  ISETP.NE.U32.AND P0, PT, RZ, UR24, PT ;  /* 0x00000018ff007c0c */ /* 0x000fe2000bf05070 */
[----:B------:R-:W3:Y:S01]  /*0e50*/  LDL.LU R200, [R1+0x1c] ;  /* 0x00001c0001c87983 */ /* 0x000ee20000300800 */
[----:B------:R-:W-:-:S05]  /*0e60*/  LEA.HI.SX32 R5, R3, R252, 0x1d ;  /* 0x000000fc03057211 */ /* 0x000fca00078feaff */
[----:B------:R-:W-:-:S04]  /*0e70*/  IMAD.WIDE.U32 R144, R5, 0x20, R202 ;  /* 0x0000002005907825 */ /* 0x000fc800078e00ca */
[----:B-1----:R-:W-:Y:S01]  /*0e80*/  IMAD.WIDE.U32 R136, R5, 0x10, R190 ;  /* 0x0000001005887825 */ /* 0x002fe200078e00be */
[----:B------:R-:W3:Y:S01]  /*0e90*/  LDG.E.128 R132, desc[UR10][R144.64] ;  /* 0x0000000a90847981 */ /* 0x000ee2000c1e1d00 */
[----:B------:R-:W-:-:S04]  /*0ea0*/  ISETP.NE.AND.EX P0, PT, RZ, UR25, PT, P0 ;  /* 0x00000019ff007c0c */ /* 0x000fc8000bf05300 */
[----:B------:R-:W3:Y:S01]  /*0eb0*/  LDG.E.128 R136, desc[UR10][R136.64] ;  /* 0x0000000a88887981 */ /* 0x000ee2000c1e1d00 */
[C---:B----4-:R-:W-:Y:S01]  /*0ec0*/  IMAD.WIDE.U32 R140, R5.reuse, 0x10, R188 ;  /* 0x00000010058c7825 */ /* 0x050fe200078e00bc */
[----:B------:R-:W-:Y:S02]  /*0ed0*/  ISETP.NE.AND P3, PT, RZ, UR18, PT ;  /* 0x00000012ff007c0c */ /* 0x000fe4000bf65270 */
[----:B------:R-:W4:Y:S05]  /*0ee0*/  LDG.E.128 R144, desc[UR10][R144.64+0x10] ;  /* 0x0000100a90907981 */ /* 0x000f2a000c1e1d00 */
[----:B------:R-:W0:Y:S01]  /*0ef0*/  @P0 LDC.64 R186, c[0x0][0x3b8] ;  /* 0x0000ee00ffba0b82 */ /* 0x000e220000000a00 */
[----:B------:R-:W4:Y:S01]  /*0f00*/  LDG.E.128 R140, desc[UR10][R140.64] ;  /* 0x0000000a8c8c7981 */ /* 0x000f22000c1e1d00 */
[----:B--2---:R-:W-:Y:S01]  /*0f10*/  R2UR UR16, R0 ;  /* 0x00000000001072ca */ /* 0x004fe200000e0000 */
[C---:B0-----:R-:W-:Y:S01]  /*0f20*/  @P0 IMAD.WIDE.U32 R186, R5.reuse, 0x8, R186 ;  /* 0x0000000805ba0825 */ /* 0x041fe200078e00ba */
[----:B------:R-:W-:-:S04]  /*0f30*/  IADD3 R4, PT, PT, R5, 0x100, RZ ;  /* 0x0000010005047810 */ /* 0x000fc80007ffe0ff */
[----:B------:R-:W0:Y:S01]  /*0f40*/  @P0 LDC.64 R182, c[0x0][0x3b8] ;  /* 0x0000ee00ffb60b82 */ /* 0x000e220000000a00 */
[----:B-----5:R1:W5:Y:S01]  /*0f50*/  @P0 LDG.E.64 R192, desc[UR10][R186.64] ;  /* 0x0000000abac00981 */ /* 0x020362000c1e1b00 */
[----:B------:R-:W-:-:S06]  /*0f60*/  IADD3 R3, PT, PT, R5, 0x200, RZ ;  /* 0x0000020005037810 */ /* 0x000fcc0007ffe0ff */
[----:B------:R-:W2:Y:S01]  /*0f70*/  @P0 LDC.64 R180, c[0x0][0x3b8] ;  /* 0x0000ee00ffb40b82 */ /* 0x000ea20000000a00 */
[----:B------:R-:W1:Y:S01]  /*0f80*/  LDL.LU R187, [R1+0x30] ;  /* 0x0000300001bb7983 */ /* 0x000e620000300800 */
[----:B------:R-:W-:-:S06]  /*0f90*/  ISETP.NE.U32.AND P1, PT, RZ, UR20, PT ;  /* 0x00000014ff007c0c */ /* 0x000fcc000bf25070 */
[----:B------:R-:W2:Y:S01]  /*0fa0*/  @P0 LDC.64 R178, c[0x0][0x3b8] ;  /* 0x0000ee00ffb20b82 */ /* 0x000ea20000000a00 */
[----:B------:R-:W2:Y:S01]  /*0fb0*/  LDL.LU R186, [R1+0x20] ;  /* 0x0000200001ba7983 */ /* 0x000ea20000300800 */
[----:B------:R-:W-:-:S04]  /*0fc0*/  FSEL R2, R2, RZ, !P3 ;  /* 0x000000ff02027208 */ /* 0x000fc80005800000 */
[----:B------:R-:W-:Y:S01]  /*0fd0*/  R2UR UR5, R2 ;  /* 0x00000000020572ca */ /* 0x000fe200000e0000 */
[--C-:B---3--:R-:W-:Y:S02]  /*0fe0*/  HADD2.F32 R23, -RZ, R136.reuse.H0_H0 ;  /* 0x20000088ff177230 */ /* 0x108fe40000004100 */
[----:B------:R-:W-:-:S03]  /*0ff0*/  HADD2.F32 R136, -RZ, R136.H1_H1 ;  /* 0x30000088ff887230 */ /* 0x000fc60000004100 */
[----:B------:R-:W-:-:S07]  /*1000*/  FADD.FTZ R205, R23, R205 ;  /* 0x000000cd17cd7221 */ /* 0x000fce0000010000 */
[----:B------:R-:W-:Y:S01]  /*1010*/  FADD.FTZ R0, R132, -UR5 ;  /* 0x8000000584007e21 */ /* 0x000fe20008010000 */
[----:B------:R-:W-:-:S03]  /*1020*/  FADD.FTZ R133, R133, -UR5 ;  /* 0x8000000585857e21 */ /* 0x000fc60008010000 */
[----:B------:R-:W-:Y:S01]  /*1030*/  FMUL.FTZ R0, R0, UR16 ;  /* 0x0000001000007c20 */ /* 0x000fe20008410000 */
[----:B------:R-:W-:-:S03]  /*1040*/  FMUL.FTZ R133, R133, UR16 ;  /* 0x0000001085857c20 */ /* 0x000fc60008410000 */
[----:B------:R-:W-:Y:S01]  /*1050*/  FFMA.FTZ R204, R0, R23, R204 ;  /* 0x0000001700cc7223 */ /* 0x000fe200000100cc */
[----:B------:R-:W-:Y:S01]  /*1060*/  FFMA.FTZ R200, R133, R136, R200 ;  /* 0x0000008885c87223 */ /* 0x000fe200000100c8 */
[----:B------:R-:W-:Y:S01]  /*1070*/  FADD.FTZ R201, R136, R201 ;  /* 0x000000c988c97221 */ /* 0x000fe20000010000 */
[----:B------:R-:W-:Y:S04]  /*1080*/  STL [R1+0x28], R205 ;  /* 0x000028cd01007387 */ /* 0x000fe80000100800 */
[----:B------:R-:W-:Y:S04]  /*1090*/  STL [R1+0x18], R204 ;  /* 0x000018cc01007387 */ /* 0x000fe80000100800 */
[----:B------:R-:W3:Y:S04]  /*10a0*/  LDL.LU R206, [R1+0x34] ;  /* 0x0000340001ce7983 */ /* 0x000ee80000300800 */
[----:B------:R4:W-:Y:S04]  /*10b0*/  STL [R1+0x1c], R200 ;  /* 0x00001cc801007387 */ /* 0x0009e80000100800 */
[----:B------:R0:W-:Y:S04]  /*10c0*/  STL [R1+0x2c], R201 ;  /* 0x00002cc901007387 */ /* 0x0001e80000100800 */
[----:B----4-:R-:W4:Y:S01]  /*10d0*/  LDL.LU R200, [R1+0x24] ;  /* 0x0000240001c87983 */ /* 0x010f220000300800 */
[----:B------:R-:W-:-:S02]  /*10e0*/  HADD2.F32 R132, -RZ, R140.H0_H0 ;  /* 0x2000008cff847230 */ /* 0x000fc40000004100 */
[----:B------:R-:W-:Y:S01]  /*10f0*/  FMUL.FTZ R23, R52, R23 ;  /* 0x0000001734177220 */ /* 0x000fe20000410000 */
[----:B------:R-:W4:Y:S02]  /*1100*/  LDL.LU R205, [R1+0x58] ;  /* 0x0000580001cd7983 */ /* 0x000f240000300800 */
[----:B------:R-:W-:Y:S01]  /*1110*/  FADD.FTZ R229, R132, R229 ;  /* 0x000000e584e57221 */ /* 0x000fe20000010000 */
[-C--:B------:R-:W-:Y:S01]  /*1120*/  FFMA.FTZ R6, R0, R132.reuse, R6 ;  /* 0x0000008400067223 */ /* 0x080fe20000010006 */
[----:B------:R-:W-:Y:S01]  /*1130*/  FFMA.FTZ R23, R84, R132, R23 ;  /* 0x0000008454177223 */ /* 0x000fe20000010017 */
[----:B------:R-:W4:Y:S01]  /*1140*/  LDL.LU R204, [R1+0x48] ;  /* 0x0000480001cc7983 */ /* 0x000f220000300800 */
[----:B------:R-:W-:Y:S02]  /*1150*/  HADD2.F32 R132, -RZ, R140.H1_H1 ;  /* 0x3000008cff847230 */ /* 0x000fe40000004100 */
[----:B------:R-:W-:-:S03]  /*1160*/  FMUL.FTZ R140, R53, R136 ;  /* 0x00000088358c7220 */ /* 0x000fc60000410000 */
[----:B------:R-:W-:Y:S01]  /*1170*/  FADD.FTZ R230, R132, R230 ;  /* 0x000000e684e67221 */ /* 0x000fe20000010000 */
[-C--:B------:R-:W-:Y:S01]  /*1180*/  FFMA.FTZ R7, R133, R132.reuse, R7 ;  /* 0x0000008485077223 */ /* 0x080fe20000010007 */
[----:B------:R-:W-:Y:S01]  /*1190*/  FFMA.FTZ R132, R85, R132, R140 ;  /* 0x0000008455847223 */ /* 0x000fe2000001008c */
[----:B------:R-:W-:Y:S01]  /*11a0*/  FADD.FTZ R140, R134, -UR5 ;  /* 0x80000005868c7e21 */ /* 0x000fe20008010000 */
[----:B------:R-:W-:-:S03]  /*11b0*/  HADD2.F32 R134, -RZ, R137.H0_H0 ;  /* 0x20000089ff867230 */ /* 0x000fc60000004100 */
[----:B------:R-:W-:Y:S02]  /*11c0*/  FMUL.FTZ R140, R140, UR16 ;  /* 0x000000108c8c7c20 */ /* 0x000fe40008410000 */
[----:B-1----:R-:W-:Y:S02]  /*11d0*/  FADD.FTZ R187, R134, R187 ;  /* 0x000000bb86bb7221 */ /* 0x002fe40000010000 */
[----:B--2---:R-:W-:-:S03]  /*11e0*/  FFMA.FTZ R186, R140, R134, R186 ;  /* 0x000000868cba7223 */ /* 0x004fc600000100ba */
[----:B------:R-:W-:Y:S04]  /*11f0*/  STL [R1+0x30], R187 ;  /* 0x000030bb01007387 */ /* 0x000fe80000100800 */
[----:B------:R-:W2:Y:S04]  /*1200*/  LDL.LU R208, [R1+0x5c] ;  /* 0x00005c0001d07983 */ /* 0x000ea80000300800 */
[----:B0-----:R-:W2:Y:S04]  /*1210*/  LDL.LU R201, [R1+0x4c] ;  /* 0x00004c0001c97983 */ /* 0x001ea80000300800 */
[----:B------:R-:W-:Y:S04]  /*1220*/  STL [R1+0x20], R186 ;  /* 0x000020ba01007387 */ /* 0x000fe80000100800 */
[----:B------:R-:W2:Y:S01]  /*1230*/  LDL.LU R207, [R1+0x60] ;  /* 0x0000600001cf7983 */ /* 0x000ea20000300800 */
[----:B------:R-:W-:-:S02]  /*1240*/  HADD2.F32 R136, -RZ, R141.H0_H0 ;  /* 0x2000008dff887230 */ /* 0x000fc40000004100 */
[----:B------:R-:W-:Y:S01]  /*1250*/  FMUL.FTZ R134, R54, R134 ;  /* 0x0000008636867220 */ /* 0x000fe20000410000 */
[----:B------:R-:W-:Y:S01]  /*1260*/  FADD.FTZ R135, R135, -UR5 ;  /* 0x8000000587877e21 */ /* 0x000fe20008010000 */
[----:B------:R-:W-:Y:S02]  /*1270*/  HADD2.F32 R137, -RZ, R137.H1_H1 ;  /* 0x30000089ff897230 */ /* 0x000fe40000004100 */
[----:B------:R-:W-:Y:S01]  /*1280*/  FADD.FTZ R231, R136, R231 ;  /* 0x000000e788e77221 */ /* 0x000fe20000010000 */
[-C--:B------:R-:W-:Y:S01]  /*1290*/  FFMA.FTZ R8, R140, R136.reuse, R8 ;  /* 0x000000888c087223 */ /* 0x080fe20000010008 */
[----:B------:R-:W-:Y:S01]  /*12a0*/  FFMA.FTZ R134, R86, R136, R134 ;  /* 0x0000008856867223 */ /* 0x000fe20000010086 */
[----:B------:R-:W-:Y:S02]  /*12b0*/  HADD2.F32 R136, -RZ, R141.H1_H1 ;  /* 0x3000008dff887230 */ /* 0x000fe40000004100 */
[----:B------:R-:W-:Y:S01]  /*12c0*/  FMUL.FTZ R141, R135, UR16 ;  /* 0x00000010878d7c20 */ /* 0x000fe20008410000 */
[----:B------:R-:W-:Y:S01]  /*12d0*/  FMUL.FTZ R135, R55, R137 ;  /* 0x0000008937877220 */ /* 0x000fe20000410000 */
[----:B---3--:R-:W-:Y:S01]  /*12e0*/  FADD.FTZ R206, R137, R206 ;  /* 0x000000ce89ce7221 */ /* 0x008fe20000010000 */
[----:B------:R-:W-:Y:S01]  /*12f0*/  FADD.FTZ R235, R136, R235 ;  /* 0x000000eb88eb7221 */ /* 0x000fe20000010000 */
[----:B------:R-:W-:-:S03]  /*1300*/  FFMA.FTZ R9, R141, R136, R9 ;  /* 0x000000888d097223 */ /* 0x000fc60000010009 */
[----:B------:R0:W-:Y:S01]  /*1310*/  STL [R1+0x34], R206 ;  /* 0x000034ce01007387 */ /* 0x0001e20000100800 */
[----:B------:R-:W-:Y:S01]  /*1320*/  FFMA.FTZ R135, R87, R136, R135 ;  /* 0x0000008857877223 */ /* 0x000fe20000010087 */
[----:B------:R-:W-:Y:S02]  /*1330*/  HADD2.F32 R136, -RZ, R138.H0_H0 ;  /* 0x2000008aff887230 */ /* 0x000fe40000004100 */
[----:B----4-:R-:W-:Y:S01]  /*1340*/  FFMA.FTZ R200, R141, R137, R200 ;  /* 0x000000898dc87223 */ /* 0x010fe200000100c8 */
[----:B0-----:R-:W3:Y:S04]  /*1350*/  LDL.LU R206, [R1+0x50] ;  /* 0x0000500001ce7983 */ /* 0x001ee80000300800 */
[----:B------:R0:W-:Y:S01]  /*1360*/  STL [R1+0x24], R200 ;  /* 0x000024c801007387 */ /* 0x0001e20000100800 */
[----:B------:R-:W-:Y:S01]  /*1370*/  FADD.FTZ R205, R136, R205 ;  /* 0x000000cd88cd7221 */ /* 0x000fe20000010000 */
[----:B0-----:R-:W-:-:S04]  /*1380*/  FADD.FTZ R200, R144, -UR5 ;  /* 0x8000000590c87e21 */ /* 0x001fc80008010000 */
[----:B------:R-:W-:Y:S01]  /*1390*/  FMUL.FTZ R200, R200, UR16 ;  /* 0x00000010c8c87c20 */ /* 0x000fe20008410000 */
[----:B------:R-:W-:-:S04]  /*13a0*/  IMAD.WIDE.U32 R160, R4, 0x20, R202 ;  /* 0x0000002004a07825 */ /* 0x000fc800078e00ca */
[----:B------:R-:W-:Y:S01]  /*13b0*/  FFMA.FTZ R204, R200, R136, R204 ;  /* 0x00000088c8cc7223 */ /* 0x000fe200000100cc */
[----:B------:R0:W-:Y:S01]  /*13c0*/  STL [R1+0x58], R205 ;  /* 0x000058cd01007387 */ /* 0x0001e20000100800 */
[----:B------:R-:W-:-:S04]  /*13d0*/  IMAD.WIDE.U32 R152, R4, 0x10, R190 ;  /* 0x0000001004987825 */ /* 0x000fc800078e00be */
[----:B------:R-:W-:Y:S01]  /*13e0*/  FADD.FTZ R145, R145, -UR5 ;  /* 0x8000000591917e21 */ /* 0x000fe20008010000 */
[----:B------:R-:W4:Y:S01]  /*13f0*/  LDG.E.128 R148, desc[UR10][R160.64] ;  /* 0x0000000aa0947981 */ /* 0x000f22000c1e1d00 */
[----:B------:R-:W-:-:S03]  /*1400*/  HADD2.F32 R138, -RZ, R138.H1_H1 ;  /* 0x3000008aff8a7230 */ /* 0x000fc60000004100 */
[----:B0-----:R-:W4:Y:S04]  /*1410*/  LDL.LU R205, [R1+0x64] ;  /* 0x0000640001cd7983 */ /* 0x001f280000300800 */
[----:B------:R0:W-:Y:S01]  /*1420*/  STL [R1+0x48], R204 ;  /* 0x000048cc01007387 */ /* 0x0001e20000100800 */
[----:B------:R-:W-:-:S04]  /*1430*/  IMAD.WIDE.U32 R156, R4, 0x10, R188 ;  /* 0x00000010049c7825 */ /* 0x000fc800078e00bc */
[----:B------:R-:W-:Y:S01]  /*1440*/  FMUL.FTZ R137, R48, R136 ;  /* 0x0000008830897220 */ /* 0x000fe20000410000 */
[----:B------:R-:W-:Y:S01]  /*1450*/  FMUL.FTZ R145, R145, UR16 ;  /* 0x0000001091917c20 */ /* 0x000fe20008410000 */
[----:B------:R-:W4:Y:S01]  /*1460*/  LDG.E.128 R152, desc[UR10][R152.64] ;  /* 0x0000000a98987981 */ /* 0x000f22000c1e1d00 */
[--C-:B------:R-:W-:Y:S02]  /*1470*/  HADD2.F32 R144, -RZ, R142.reuse.H0_H0 ;  /* 0x2000008eff907230 */ /* 0x100fe40000004100 */
[----:B------:R-:W-:Y:S01]  /*1480*/  FADD.FTZ R146, R146, -UR5 ;  /* 0x8000000592927e21 */ /* 0x000fe20008010000 */
[----:B------:R-:W4:Y:S04]  /*1490*/  LDG.E.128 R160, desc[UR10][R160.64+0x10] ;  /* 0x0000100aa0a07981 */ /* 0x000f28000c1e1d00 */
[----:B0-----:R-:W4:Y:S01]  /*14a0*/  LDL.LU R204, [R1+0x54] ;  /* 0x0000540001cc7983 */ /* 0x001f220000300800 */
[----:B------:R-:W-:-:S02]  /*14b0*/  HADD2.F32 R142, -RZ, R142.H1_H1 ;  /* 0x3000008eff8e7230 */ /* 0x000fc40000004100 */
[----:B------:R-:W-:Y:S01]  /*14c0*/  FMUL.FTZ R136, R49, R138 ;  /* 0x0000008a31887220 */ /* 0x000fe20000410000 */
[----:B------:R-:W4:Y:S02]  /*14d0*/  LDG.E.128 R156, desc[UR10][R156.64] ;  /* 0x0000000a9c9c7981 */ /* 0x000f24000c1e1d00 */
[----:B------:R-:W-:Y:S01]  /*14e0*/  FADD.FTZ R237, R142, R237 ;  /* 0x000000ed8eed7221 */ /* 0x000fe20000010000 */
[-C--:B------:R-:W-:Y:S01]  /*14f0*/  FFMA.FTZ R11, R145, R142.reuse, R11 ;  /* 0x0000008e910b7223 */ /* 0x080fe2000001000b */
[----:B------:R-:W4:Y:S01]  /*1500*/  LDL.LU R210, [R1+0x88] ;  /* 0x0000880001d27983 */ /* 0x000f220000300800 */
[----:B------:R-:W-:Y:S01]  /*1510*/  FFMA.FTZ R142, R81, R142, R136 ;  /* 0x0000008e518e7223 */ /* 0x000fe20000010088 */
[----:B------:R-:W-:Y:S02]  /*1520*/  HADD2.F32 R136, -RZ, R139.H0_H0 ;  /* 0x2000008bff887230 */ /* 0x000fe40000004100 */
[----:B------:R-:W4:Y:S01]  /*1530*/  LDL.LU R209, [R1+0x78] ;  /* 0x0000780001d17983 */ /* 0x000f220000300800 */
[----:B--2---:R-:W-:Y:S01]  /*1540*/  FADD.FTZ R208, R138, R208 ;  /* 0x000000d08ad07221 */ /* 0x004fe20000010000 */
[----:B------:R-:W-:-:S04]  /*1550*/  FFMA.FTZ R201, R145, R138, R201 ;  /* 0x0000008a91c97223 */ /* 0x000fc800000100c9 */
[----:B------:R0:W-:Y:S04]  /*1560*/  STL [R1+0x5c], R208 ;  /* 0x00005cd001007387 */ /* 0x0001e80000100800 */
[----:B------:R-:W-:Y:S01]  /*1570*/  STL [R1+0x4c], R201 ;  /* 0x00004cc901007387 */ /* 0x000fe20000100800 */
[----:B------:R-:W-:-:S03]  /*1580*/  FADD.FTZ R207, R136, R207 ;  /* 0x000000cf88cf7221 */ /* 0x000fc60000010000 */
[----:B0-----:R-:W2:Y:S04]  /*1590*/  LDL.LU R208, [R1+0x8c] ;  /* 0x00008c0001d07983 */ /* 0x001ea80000300800 */
[----:B------:R0:W-:Y:S04]  /*15a0*/  STL [R1+0x60], R207 ;  /* 0x000060cf01007387 */ /* 0x0001e80000100800 */
[----:B0-----:R-:W2:Y:S01]  /*15b0*/  LDL.LU R207, [R1+0x7c] ;  /* 0x00007c0001cf7983 */ /* 0x001ea20000300800 */
[----:B------:R-:W-:Y:S01]  /*15c0*/  FMUL.FTZ R146, R146, UR16 ;  /* 0x0000001092927c20 */ /* 0x000fe20008410000 */
[----:B------:R-:W-:Y:S01]  /*15d0*/  FADD.FTZ R236, R144, R236 ;  /* 0x000000ec90ec7221 */ /* 0x000fe20000010000 */
[-C--:B------:R-:W-:Y:S01]  /*15e0*/  FFMA.FTZ R10, R200, R144.reuse, R10 ;  /* 0x00000090c80a7223 */ /* 0x080fe2000001000a */
[----:B------:R-:W-:Y:S01]  /*15f0*/  FFMA.FTZ R144, R80, R144, R137 ;  /* 0x0000009050907223 */ /* 0x000fe20000010089 */
[----:B------:R-:W-:Y:S01]  /*1600*/  FMUL.FTZ R137, R50, R136 ;  /* 0x0000008832897220 */ /* 0x000fe20000410000 */
[----:B------:R-:W-:-:S02]  /*1610*/  HADD2.F32 R139, -RZ, R139.H1_H1 ;  /* 0x3000008bff8b7230 */ /* 0x000fc40000004100 */
[--C-:B------:R-:W-:Y:S02]  /*1620*/  HADD2.F32 R201, -RZ, R143.reuse.H0_H0 ;  /* 0x2000008fffc97230 */ /* 0x100fe40000004100 */
[----:B---3--:R-:W-:Y:S01]  /*1630*/  FFMA.FTZ R206, R146, R136, R206 ;  /* 0x0000008892ce7223 */ /* 0x008fe200000100ce */
[----:B------:R-:W-:Y:S01]  /*1640*/  FADD.FTZ R136, R147, -UR5 ;  /* 0x8000000593887e21 */ /* 0x000fe20008010000 */
[----:B------:R-:W-:-:S03]  /*1650*/  HADD2.F32 R147, -RZ, R143.H1_H1 ;  /* 0x3000008fff937230 */ /* 0x000fc60000004100 */
[----:B------:R-:W-:Y:S01]  /*1660*/  FMUL.FTZ R143, R136, UR16 ;  /* 0x00000010888f7c20 */ /* 0x000fe20008410000 */
[----:B------:R-:W-:Y:S01]  /*1670*/  FMUL.FTZ R136, R51, R139 ;  /* 0x0000008b33887220 */ /* 0x000fe20000410000 */
[----:B------:R0:W-:Y:S01]  /*1680*/  STL [R1+0x50], R206 ;  /* 0x000050ce01007387 */ /* 0x0001e20000100800 */
[----:B------:R-:W-:Y:S01]  /*1690*/  FADD.FTZ R239, R147, R239 ;  /* 0x000000ef93ef7221 */ /* 0x000fe20000010000 */
[-C--:B------:R-:W-:Y:S01]  /*16a0*/  FFMA.FTZ R13, R143, R147.reuse, R13 ;  /* 0x000000938f0d7223 */ /* 0x080fe2000001000d */
[----:B------:R-:W-:Y:S01]  /*16b0*/  FFMA.FTZ R147, R83, R147, R136 ;  /* 0x0000009353937223 */ /* 0x000fe20000010088 */
[----:B0-----:R-:W3:Y:S01]  /*16c0*/  LDL.LU R206, [R1+0x90] ;  /* 0x0000900001ce7983 */ /* 0x001ee20000300800 */
[----:B----4-:R-:W-:Y:S01]  /*16d0*/  FADD.FTZ R148, R148, -UR5 ;  /* 0x8000000594947e21 */ /* 0x010fe20008010000 */
[----:B------:R-:W-:-:S05]  /*16e0*/  FADD.FTZ R205, R139, R205 ;  /* 0x000000cd8bcd7221 */ /* 0x000fca0000010000 */
[----:B------:R0:W-:Y:S01]  /*16f0*/  STL [R1+0x64], R205 ;  /* 0x000064cd01007387 */ /* 0x0001e20000100800 */
[----:B------:R-:W-:-:S03]  /*1700*/  HADD2.F32 R136, -RZ, R152.H0_H0 ;  /* 0x20000098ff887230 */ /* 0x000fc60000004100 */
[----:B0-----:R-:W4:Y:S01]  /*1710*/  LDL.LU R205, [R1+0x80] ;  /* 0x0000800001cd7983 */ /* 0x001f220000300800 */
[----:B------:R-:W-:-:S05]  /*1720*/  FFMA.FTZ R204, R143, R139, R204 ;  /* 0x0000008b8fcc7223 */ /* 0x000fca00000100cc */
[----:B------:R0:W-:Y:S01]  /*1730*/  STL [R1+0x54], R204 ;  /* 0x000054cc01007387 */ /* 0x0001e20000100800 */
[----:B------:R-:W-:Y:S01]  /*1740*/  FADD.FTZ R210, R136, R210 ;  /* 0x000000d288d27221 */ /* 0x000fe20000010000 */
[----:B------:R-:W-:Y:S02]  /*1750*/  FADD.FTZ R149, R149, -UR5 ;  /* 0x8000000595957e21 */ /* 0x000fe40008010000 */
[----:B------:R-:W4:Y:S01]  /*1760*/  LDL.LU R139, [R1+0x94] ;  /* 0x00009400018b7983 */ /* 0x000f220000300800 */
[----:B0-----:R-:W-:Y:S01]  /*1770*/  FMUL.FTZ R204, R148, UR16 ;  /* 0x0000001094cc7c20 */ /* 0x001fe20008410000 */
[----:B------:R-:W-:-:S03]  /*1780*/  HADD2.F32 R148, -RZ, R156.H0_H0 ;  /* 0x2000009cff947230 */ /* 0x000fc60000004100 */
[-C--:B------:R-:W-:Y:S01]  /*1790*/  FFMA.FTZ R209, R204, R136.reuse, R209 ;  /* 0x00000088ccd17223 */ /* 0x080fe200000100d1 */
[----:B------:R-:W-:Y:S01]  /*17a0*/  FMUL.FTZ R136, R44, R136 ;  /* 0x000000882c887220 */ /* 0x000fe20000410000 */
[----:B------:R-:W-:Y:S01]  /*17b0*/  FADD.FTZ R240, R148, R240 ;  /* 0x000000f094f07221 */ /* 0x000fe20000010000 */
[-C--:B------:R-:W-:Y:S02]  /*17c0*/  FFMA.FTZ R14, R204, R148.reuse, R14 ;  /* 0x00000094cc0e7223 */ /* 0x080fe4000001000e */
[----:B------:R-:W-:Y:S01]  /*17d0*/  FFMA.FTZ R148, R76, R148, R136 ;  /* 0x000000944c947223 */ /* 0x000fe20000010088 */
[----:B------:R-:W-:Y:S02]  /*17e0*/  HADD2.F32 R136, -RZ, R152.H1_H1 ;  /* 0x30000098ff887230 */ /* 0x000fe40000004100 */
[----:B------:R-:W-:Y:S01]  /*17f0*/  FMUL.FTZ R149, R149, UR16 ;  /* 0x0000001095957c20 */ /* 0x000fe20008410000 */
[----:B------:R-:W-:Y:S04]  /*1800*/  STL [R1+0x88], R210 ;  /* 0x000088d201007387 */ /* 0x000fe80000100800 */
[----:B------:R-:W4:Y:S04]  /*1810*/  LDL.LU R138, [R1+0x84] ;  /* 0x00008400018a7983 */ /* 0x000f280000300800 */
[----:B------:R-:W-:Y:S01]  /*1820*/  STL [R1+0x78], R209 ;  /* 0x000078d101007387 */ /* 0x000fe20000100800 */
[----:B--2---:R-:W-:-:S05]  /*1830*/  FADD.FTZ R208, R136, R208 ;  /* 0x000000d088d07221 */ /* 0x004fca0000010000 */
[----:B------:R0:W-:Y:S01]  /*1840*/  STL [R1+0x8c], R208 ;  /* 0x00008cd001007387 */ /* 0x0001e20000100800 */
[----:B------:R-:W-:-:S03]  /*1850*/  FFMA.FTZ R207, R149, R136, R207 ;  /* 0x0000008895cf7223 */ /* 0x000fc600000100cf */
[----:B0-----:R-:W2:Y:S04]  /*1860*/  LDL.LU R208, [R1+0xb8] ;  /* 0x0000b80001d07983 */ /* 0x001ea80000300800 */
[----:B------:R0:W-:Y:S04]  /*1870*/  STL [R1+0x7c], R207 ;  /* 0x00007ccf01007387 */ /* 0x0001e80000100800 */
[----:B0-----:R-:W2:Y:S01]  /*1880*/  LDL.LU R207, [R1+0xa0] ;  /* 0x0000a00001cf7983 */ /* 0x001ea20000300800 */
[----:B------:R-:W-:Y:S01]  /*1890*/  FADD.FTZ R238, R201, R238 ;  /* 0x000000eec9ee7221 */ /* 0x000fe20000010000 */
[-C--:B------:R-:W-:Y:S01]  /*18a0*/  FFMA.FTZ R12, R146, R201.reuse, R12 ;  /* 0x000000c9920c7223 */ /* 0x080fe2000001000c */
[----:B------:R-:W-:Y:S01]  /*18b0*/  FFMA.FTZ R201, R82, R201, R137 ;  /* 0x000000c952c97223 */ /* 0x000fe20000010089 */
[----:B------:R-:W-:Y:S01]  /*18c0*/  FMUL.FTZ R137, R45, R136 ;  /* 0x000000882d897220 */ /* 0x000fe20000410000 */
[----:B------:R-:W-:-:S02]  /*18d0*/  HADD2.F32 R136, -RZ, R153.H0_H0 ;  /* 0x20000099ff887230 */ /* 0x000fc40000004100 */
[----:B------:R-:W-:Y:S01]  /*18e0*/  FADD.FTZ R150, R150, -UR5 ;  /* 0x8000000596967e21 */ /* 0x000fe20008010000 */
[----:B------:R-:W-:-:S03]  /*18f0*/  HADD2.F32 R152, -RZ, R156.H1_H1 ;  /* 0x3000009cff987230 */ /* 0x000fc60000004100 */
[----:B------:R-:W-:Y:S01]  /*1900*/  FMUL.FTZ R150, R150, UR16 ;  /* 0x0000001096967c20 */ /* 0x000fe20008410000 */
[----:B------:R-:W-:Y:S02]  /*1910*/  HADD2.F32 R156, -RZ, R157.H0_H0 ;  /* 0x2000009dff9c7230 */ /* 0x000fe40000004100 */
[----:B------:R-:W-:Y:S01]  /*1920*/  FADD.FTZ R151, R151, -UR5 ;  /* 0x8000000597977e21 */ /* 0x000fe20008010000 */
[----:B---3--:R-:W-:Y:S01]  /*1930*/  FADD.FTZ R206, R136, R206 ;  /* 0x000000ce88ce7221 */ /* 0x008fe20000010000 */
[----:B------:R-:W-:-:S04]  /*1940*/  HADD2.F32 R153, -RZ, R153.H1_H1 ;  /* 0x30000099ff997230 */ /* 0x000fc80000004100 */
[----:B------:R0:W-:Y:S01]  /*1950*/  STL [R1+0x90], R206 ;  /* 0x000090ce01007387 */ /* 0x0001e20000100800 */
[----:B------:R-:W-:Y:S01]  /*1960*/  FADD.FTZ R160, R160, -UR5 ;  /* 0x80000005a0a07e21 */ /* 0x000fe20008010000 */
[----:B------:R-:W-:Y:S01]  /*1970*/  FADD.FTZ R242, R156, R242 ;  /* 0x000000f29cf27221 */ /* 0x000fe20000010000 */
[----:B------:R-:W-:Y:S01]  /*1980*/  FFMA.FTZ R16, R150, R156, R16 ;  /* 0x0000009c96107223 */ /* 0x000fe20000010010 */
[----:B------:R-:W-:Y:S01]  /*1990*/  FMUL.FTZ R151, R151, UR16 ;  /* 0x0000001097977c20 */ /* 0x000fe20008410000 */
[----:B0-----:R-:W3:Y:S01]  /*19a0*/  LDL.LU R206, [R1+0xbc] ;  /* 0x0000bc0001ce7983 */ /* 0x001ee20000300800 */
[----:B------:R-:W-:Y:S01]  /*19b0*/  FMUL.FTZ R160, R160, UR16 ;  /* 0x00000010a0a07c20 */ /* 0x000fe20008410000 */
[-C--:B----4-:R-:W-:Y:S01]  /*19c0*/  FFMA.FTZ R205, R150, R136.reuse, R205 ;  /* 0x0000008896cd7223 */ /* 0x090fe200000100cd */
[----:B------:R-:W-:-:S04]  /*19d0*/  FMUL.FTZ R136, R46, R136 ;  /* 0x000000882e887220 */ /* 0x000fc80000410000 */
[----:B------:R-:W-:Y:S01]  /*19e0*/  FFMA.FTZ R156, R78, R156, R136 ;  /* 0x0000009c4e9c7223 */ /* 0x000fe20000010088 */
[----:B------:R-:W-:Y:S01]  /*19f0*/  HADD2.F32 R136, -RZ, R154.H0_H0 ;  /* 0x2000009aff887230 */ /* 0x000fe20000004100 */
[----:B------:R0:W-:Y:S01]  /*1a00*/  STL [R1+0x80], R205 ;  /* 0x000080cd01007387 */ /* 0x0001e20000100800 */
[----:B------:R-:W-:-:S03]  /*1a10*/  FADD.FTZ R139, R153, R139 ;  /* 0x0000008b998b7221 */ /* 0x000fc60000010000 */
[----:B0-----:R-:W4:Y:S04]  /*1a20*/  LDL.LU R205, [R1+0xa4] ;  /* 0x0000a40001cd7983 */ /* 0x001f280000300800 */
[----:B------:R0:W-:Y:S04]  /*1a30*/  STL [R1+0x94], R139 ;  /* 0x0000948b01007387 */ /* 0x0001e80000100800 */
[----:B0-----:R-:W4:Y:S01]  /*1a40*/  LDL.LU R139, [R1+0xc0] ;  /* 0x0000c000018b7983 */ /* 0x001f220000300800 */
[----:B------:R-:W-:-:S05]  /*1a50*/  FFMA.FTZ R138, R151, R153, R138 ;  /* 0x00000099978a7223 */ /* 0x000fca000001008a */
[----:B------:R0:W-:Y:S04]  /*1a60*/  STL [R1+0x84], R138 ;  /* 0x0000848a01007387 */ /* 0x0001e80000100800 */
[----:B0-----:R-:W4:Y:S01]  /*1a70*/  LDL.LU R138, [R1+0xa8] ;  /* 0x0000a800018a7983 */ /* 0x001f220000300800 */
[----:B--2---:R-:W-:Y:S01]  /*1a80*/  FADD.FTZ R208, R136, R208 ;  /* 0x000000d088d07221 */ /* 0x004fe20000010000 */
[----:B------:R-:W-:-:S05]  /*1a90*/  FFMA.FTZ R207, R160, R136, R207 ;  /* 0x00000088a0cf7223 */ /* 0x000fca00000100cf */
[----:B------:R0:W-:Y:S04]  /*1aa0*/  STL [R1+0xa0], R207 ;  /* 0x0000a0cf01007387 */ /* 0x0001e80000100800 */
[----:B0-----:R-:W2:Y:S04]  /*1ab0*/  LDL.LU R207, [R1+0xc4] ;  /* 0x0000c40001cf7983 */ /* 0x001ea80000300800 */
[----:B------:R-:W-:Y:S04]  /*1ac0*/  STL [R1+0xb8], R208 ;  /* 0x0000b8d001007387 */ /* 0x000fe80000100800 */
[----:B------:R-:W2:Y:S01]  /*1ad0*/  LDL.LU R209, [R1+0xac] ;  /* 0x0000ac0001d17983 */ /* 0x000ea20000300800 */
[----:B------:R-:W-:-:S03]  /*1ae0*/  IMAD.WIDE.U32 R168, R3, 0x10, R190 ;  /* 0x0000001003a87825 */ /* 0x000fc600078e00be */
[----:B------:R-:W2:Y:S01]  /*1af0*/  LDL.LU R232, [R1+0xe8] ;  /* 0x0000e80001e87983 */ /* 0x000ea20000300800 */
[----:B------:R-:W-:-:S03]  /*1b00*/  IMAD.WIDE.U32 R176, R3, 0x20, R202 ;  /* 0x0000002003b07825 */ /* 0x000fc600078e00ca */
[----:B------:R-:W2:Y:S04]  /*1b10*/  LDG.E.128 R168, desc[UR10][R168.64] ;  /* 0x0000000aa8a87981 */ /* 0x000ea8000c1e1d00 */
[----:B------:R-:W2:Y:S01]  /*1b20*/  LDG.E.128 R164, desc[UR10][R176.64] ;  /* 0x0000000ab0a47981 */ /* 0x000ea2000c1e1d00 */
[----:B------:R-:W-:Y:S01]  /*1b30*/  FADD.FTZ R241, R152, R241 ;  /* 0x000000f198f17221 */ /* 0x000fe20000010000 */
[-C--:B------:R-:W-:Y:S01]  /*1b40*/  FFMA.FTZ R15, R149, R152.reuse, R15 ;  /* 0x00000098950f7223 */ /* 0x080fe2000001000f */
[----:B------:R-:W-:Y:S01]  /*1b50*/  FFMA.FTZ R152, R77, R152, R137 ;  /* 0x000000984d987223 */ /* 0x000fe20000010089 */
[----:B------:R-:W-:Y:S01]  /*1b60*/  FMUL.FTZ R137, R40, R136 ;  /* 0x0000008828897220 */ /* 0x000fe20000410000 */
[----:B------:R-:W-:-:S04]  /*1b70*/  IMAD.WIDE.U32 R172, R3, 0x10, R188 ;  /* 0x0000001003ac7825 */ /* 0x000fc800078e00bc */
[----:B------:R-:W-:Y:S01]  /*1b80*/  FMUL.FTZ R153, R47, R153 ;  /* 0x000000992f997220 */ /* 0x000fe20000410000 */
[----:B------:R-:W2:Y:S01]  /*1b90*/  LDL.LU R210, [R1+0xb0] ;  /* 0x0000b00001d27983 */ /* 0x000ea20000300800 */
[----:B------:R-:W-:Y:S02]  /*1ba0*/  HADD2.F32 R157, -RZ, R157.H1_H1 ;  /* 0x3000009dff9d7230 */ /* 0x000fe40000004100 */
[----:B------:R-:W-:Y:S02]  /*1bb0*/  HADD2.F32 R136, -RZ, R154.H1_H1 ;  /* 0x3000009aff887230 */ /* 0x000fe40000004100 */
[----:B------:R-:W-:Y:S01]  /*1bc0*/  FADD.FTZ R154, R161, -UR5 ;  /* 0x80000005a19a7e21 */ /* 0x000fe20008010000 */
[----:B------:R-:W2:Y:S01]  /*1bd0*/  LDG.E.128 R172, desc[UR10][R172.64] ;  /* 0x0000000aacac7981 */ /* 0x000ea2000c1e1d00 */
[----:B------:R-:W-:Y:S01]  /*1be0*/  FADD.FTZ R244, R157, R244 ;  /* 0x000000f49df47221 */ /* 0x000fe20000010000 */
[-C--:B------:R-:W-:Y:S01]  /*1bf0*/  FFMA.FTZ R17, R151, R157.reuse, R17 ;  /* 0x0000009d97117223 */ /* 0x080fe20000010011 */
[----:B------:R-:W-:Y:S01]  /*1c00*/  FFMA.FTZ R153, R79, R157, R153 ;  /* 0x0000009d4f997223 */ /* 0x000fe20000010099 */
[----:B---3--:R-:W-:Y:S01]  /*1c10*/  FADD.FTZ R206, R136, R206 ;  /* 0x000000ce88ce7221 */ /* 0x008fe20000010000 */
[----:B------:R-:W-:-:S02]  /*1c20*/  HADD2.F32 R157, -RZ, R158.H0_H0 ;  /* 0x2000009eff9d7230 */ /* 0x000fc40000004100 */
[----:B------:R-:W-:Y:S02]  /*1c30*/  FMUL.FTZ R154, R154, UR16 ;  /* 0x000000109a9a7c20 */ /* 0x000fe40008410000 */
[----:B------:R0:W-:Y:S01]  /*1c40*/  STL [R1+0xbc], R206 ;  /* 0x0000bcce01007387 */ /* 0x0001e20000100800 */
[----:B------:R-:W-:Y:S01]  /*1c50*/  FADD.FTZ R246, R157, R246 ;  /* 0x000000f69df67221 */ /* 0x000fe20000010000 */
[-C--:B------:R-:W-:Y:S01]  /*1c60*/  FFMA.FTZ R18, R160, R157.reuse, R18 ;  /* 0x0000009da0127223 */ /* 0x080fe20000010012 */
[----:B------:R-:W-:Y:S01]  /*1c70*/  FFMA.FTZ R157, R72, R157, R137 ;  /* 0x0000009d489d7223 */ /* 0x000fe20000010089 */
[-C--:B------:R-:W-:Y:S01]  /*1c80*/  FMUL.FTZ R137, R41, R136.reuse ;  /* 0x0000008829897220 */ /* 0x080fe20000410000 */
[----:B------:R-:W-:Y:S01]  /*1c90*/  FADD.FTZ R161, R162, -UR5 ;  /* 0x80000005a2a17e21 */ /* 0x000fe20008010000 */
[----:B0-----:R-:W3:Y:S01]  /*1ca0*/  LDL.LU R206, [R1] ;  /* 0x0000000001ce7983 */ /* 0x001ee20000300800 */
[----:B----4-:R-:W-:Y:S01]  /*1cb0*/  FFMA.FTZ R205, R154, R136, R205 ;  /* 0x000000889acd7223 */ /* 0x010fe200000100cd */
[----:B------:R-:W-:-:S02]  /*1cc0*/  HADD2.F32 R136, -RZ, R155.H0_H0 ;  /* 0x2000009bff887230 */ /* 0x000fc40000004100 */
[----:B------:R-:W-:Y:S01]  /*1cd0*/  FMUL.FTZ R161, R161, UR16 ;  /* 0x00000010a1a17c20 */ /* 0x000fe20008410000 */
[----:B------:R-:W-:Y:S01]  /*1ce0*/  HADD2.F32 R162, -RZ, R155.H1_H1 ;  /* 0x3000009bffa27230 */ /* 0x000fe20000004100 */
[----:B------:R0:W-:Y:S04]  /*1cf0*/  STL [R1+0xa4], R205 ;  /* 0x0000a4cd01007387 */ /* 0x0001e80000100800 */
[----:B------:R-:W4:Y:S01]  /*1d00*/  LDL.LU R216, [R1+0x4] ;  /* 0x0000040001d87983 */ /* 0x000f220000300800 */
[----:B------:R-:W-:-:S03]  /*1d10*/  FADD.FTZ R163, R163, -UR5 ;  /* 0x80000005a3a37e21 */ /* 0x000fc60008010000 */
[----:B------:R-:W4:Y:S01]  /*1d20*/  LDL.LU R215, [R1+0xec] ;  /* 0x0000ec0001d77983 */ /* 0x000f220000300800 */
[----:B------:R-:W-:Y:S01]  /*1d30*/  FADD.FTZ R139, R136, R139 ;  /* 0x0000008b888b7221 */ /* 0x000fe20000010000 */
[----:B0-----:R-:W-:-:S04]  /*1d40*/  HADD2.F32 R205, -RZ, R159.H0_H0 ;  /* 0x2000009fffcd7230 */ /* 0x001fc80000004100 */
[----:B------:R-:W-:Y:S01]  /*1d50*/  STL [R1+0xc0], R139 ;  /* 0x0000c08b01007387 */ /* 0x000fe20000100800 */
[----:B------:R-:W-:-:S03]  /*1d60*/  HADD2.F32 R155, -RZ, R159.H1_H1 ;  /* 0x3000009fff9b7230 */ /* 0x000fc60000004100 */
[----:B------:R-:W4:Y:S01]  /*1d70*/  LDL.LU R208, [R1+0xb4] ;  /* 0x0000b40001d07983 */ /* 0x000f220000300800 */
[----:B------:R-:W-:Y:S01]  /*1d80*/  FFMA.FTZ R138, R161, R136, R138 ;  /* 0x00000088a18a7223 */ /* 0x000fe2000001008a */
[----:B------:R-:W-:-:S04]  /*1d90*/  FMUL.FTZ R159, R163, UR16 ;  /* 0x00000010a39f7c20 */ /* 0x000fc80008410000 */
[----:B------:R-:W-:Y:S01]  /*1da0*/  STL [R1+0xa8], R138 ;  /* 0x0000a88a01007387 */ /* 0x000fe20000100800 */
[----:B------:R-:W-:Y:S02]  /*1db0*/  ISETP.NE.AND.EX P1, PT, RZ, UR21, PT, P1 ;  /* 0x00000015ff007c0c */ /* 0x000fe4000bf25310 */
[----:B------:R-:W-:Y:S01]  /*1dc0*/  IADD3 R2, PT, PT, R5, 0x300, RZ ;  /* 0x0000030005027810 */ /* 0x000fe20007ffe0ff */
[----:B------:R-:W-:-:S04]  /*1dd0*/  @P0 IMAD.WIDE.U32 R182, R3, 0x8, R182 ;  /* 0x0000000803b60825 */ /* 0x000fc800078e00b6 */
[----:B------:R-:W-:Y:S01]  /*1de0*/  @P0 IMAD.WIDE.U32 R180, R2, 0x8, R180 ;  /* 0x0000000802b40825 */ /* 0x000fe200078e00b4 */
[----:B------:R-:W5:Y:S04]  /*1df0*/  @P0 LDG.E.64 R196, desc[UR10][R182.64] ;  /* 0x0000000ab6c40981 */ /* 0x000f68000c1e1b00 */
[----:B------:R0:W5:Y:S01]  /*1e00*/  @P0 LDG.E.64 R198, desc[UR10][R180.64] ;  /* 0x0000000ab4c60981 */ /* 0x000162000c1e1b00 */
[----:B--2---:R-:W-:Y:S01]  /*1e10*/  FADD.FTZ R207, R162, R207 ;  /* 0x000000cfa2cf7221 */ /* 0x004fe20000010000 */
[----:B0-----:R-:W0:Y:S04]  /*1e20*/  @P1 LDC.64 R180, c[0x0][0x438] ;  /* 0x00010e00ffb41b82 */ /* 0x001e280000000a00 */
[----:B------:R1:W-:Y:S01]  /*1e30*/  STL [R1+0xc4], R207 ;  /* 0x0000c4cf01007387 */ /* 0x0003e20000100800 */
[----:B------:R-:W-:-:S03]  /*1e40*/  FFMA.FTZ R209, R159, R162, R209 ;  /* 0x000000a29fd17223 */ /* 0x000fc600000100d1 */
[----:B------:R-:W2:Y:S01]  /*1e50*/  @P1 LDC.64 R182, c[0x0][0x438] ;  /* 0x00010e00ffb61b82 */ /* 0x000ea20000000a00 */
[----:B-1----:R-:W4:Y:S01]  /*1e60*/  LDL.LU R207, [R1+0xf0] ;  /* 0x0000f00001cf7983 */ /* 0x002f220000300800 */
[----:B------:R-:W-:Y:S02]  /*1e70*/  HADD2.F32 R158, -RZ, R158.H1_H1 ;  /* 0x3000009eff9e7230 */ /* 0x000fe40000004100 */
[----:B------:R-:W-:Y:S01]  /*1e80*/  FMUL.FTZ R163, R43, R162 ;  /* 0x000000a22ba37220 */ /* 0x000fe20000410000 */
[----:B------:R-:W-:Y:S01]  /*1e90*/  FADD.FTZ R250, R205, R250 ;  /* 0x000000facdfa7221 */ /* 0x000fe20000010000 */
[----:B------:R-:W4:Y:S01]  /*1ea0*/  LDL.LU R214, [R1+0xc8] ;  /* 0x0000c80001d67983 */ /* 0x000f220000300800 */
[----:B------:R-:W-:Y:S01]  /*1eb0*/  FADD.FTZ R164, R164, -UR5 ;  /* 0x80000005a4a47e21 */ /* 0x000fe20008010000 */
[----:B------:R-:W-:Y:S01]  /*1ec0*/  FFMA.FTZ R20, R161, R205, R20 ;  /* 0x000000cda1147223 */ /* 0x000fe20000010014 */
[----:B------:R-:W-:Y:S01]  /*1ed0*/  FADD.FTZ R251, R155, R251 ;  /* 0x000000fb9bfb7221 */ /* 0x000fe20000010000 */
[----:B------:R1:W-:Y:S01]  /*1ee0*/  STL [R1+0xac], R209 ;  /* 0x0000acd101007387 */ /* 0x0003e20000100800 */
[----:B------:R-:W-:Y:S01]  /*1ef0*/  FFMA.FTZ R21, R159, R155, R21 ;  /* 0x0000009b9f157223 */ /* 0x000fe20000010015 */
[----:B------:R-:W-:Y:S01]  /*1f00*/  FADD.FTZ R165, R165, -UR5 ;  /* 0x80000005a5a57e21 */ /* 0x000fe20008010000 */
[----:B------:R-:W-:-:S04]  /*1f10*/  @P0 IMAD.WIDE.U32 R178, R4, 0x8, R178 ;  /* 0x0000000804b20825 */ /* 0x000fc800078e00b2 */
[----:B------:R-:W-:Y:S01]  /*1f20*/  FADD.FTZ R166, R166, -UR5 ;  /* 0x80000005a6a67e21 */ /* 0x000fe20008010000 */
[----:B------:R-:W4:Y:S01]  /*1f30*/  @P1 LDC.64 R184, c[0x0][0x438] ;  /* 0x00010e00ffb81b82 */ /* 0x000f220000000a00 */
[----:B-1----:R-:W4:Y:S01]  /*1f40*/  LDL.LU R209, [R1+0x8] ;  /* 0x0000080001d17983 */ /* 0x002f220000300800 */
[----:B------:R-:W-:Y:S02]  /*1f50*/  HADD2.F32 R162, -RZ, R168.H0_H0 ;  /* 0x200000a8ffa27230 */ /* 0x000fe40000004100 */
[----:B------:R-:W-:Y:S01]  /*1f60*/  FADD.FTZ R247, R158, R247 ;  /* 0x000000f79ef77221 */ /* 0x000fe20000010000 */
[-C--:B------:R-:W-:Y:S01]  /*1f70*/  FFMA.FTZ R19, R154, R158.reuse, R19 ;  /* 0x0000009e9a137223 */ /* 0x080fe20000010013 */
[----:B------:R-:W-:Y:S01]  /*1f80*/  FFMA.FTZ R158, R73, R158, R137 ;  /* 0x0000009e499e7223 */ /* 0x000fe20000010089 */
[----:B0-----:R-:W-:-:S04]  /*1f90*/  @P1 IMAD.WIDE.U32 R180, R4, 0x20, R180 ;  /* 0x0000002004b41825 */ /* 0x001fc800078e00b4 */
[----:B------:R-:W-:Y:S01]  /*1fa0*/  FMUL.FTZ R137, R42, R136 ;  /* 0x000000882a897220 */ /* 0x000fe20000410000 */
[----:B------:R-:W-:Y:S01]  /*1fb0*/  FADD.FTZ R232, R162, R232 ;  /* 0x000000e8a2e87221 */ /* 0x000fe20000010000 */
[----:B--2---:R-:W-:Y:S01]  /*1fc0*/  @P1 IMAD.WIDE.U32 R182, R3, 0x20, R182 ;  /* 0x0000002003b61825 */ /* 0x004fe200078e00b6 */
[----:B------:R-:W5:Y:S03]  /*1fd0*/  @P1 LDG.E.128 R96, desc[UR10][R180.64] ;  /* 0x0000000ab4601981 */ /* 0x000f66000c1e1d00 */
[----:B------:R-:W-:Y:S01]  /*1fe0*/  IMAD.WIDE.U32 R202, R2, 0x20, R202 ;  /* 0x0000002002ca7825 */ /* 0x000fe200078e00ca */
[----:B------:R-:W5:Y:S03]  /*1ff0*/  @P1 LDG.E.128 R100, desc[UR10][R180.64+0x10] ;  /* 0x0000100ab4641981 */ /* 0x000f66000c1e1d00 */
[----:B------:R-:W-:Y:S01]  /*2000*/  FFMA.FTZ R205, R74, R205, R137 ;  /* 0x000000cd4acd7223 */ /* 0x000fe20000010089 */
[----:B------:R-:W5:Y:S04]  /*2010*/  @P1 LDG.E.128 R104, desc[UR10][R182.64] ;  /* 0x0000000ab6681981 */ /* 0x000f68000c1e1d00 */
[----:B------:R-:W5:Y:S04]  /*2020*/  @P1 LDG.E.128 R108, desc[UR10][R182.64+0x10] ;  /* 0x0000100ab66c1981 */ /* 0x000f68000c1e1d00 */
[----:B------:R-:W2:Y:S04]  /*2030*/  LDG.E.128 R136, desc[UR10][R202.64+0x10] ;  /* 0x0000100aca887981 */ /* 0x000ea8000c1e1d00 */
[----:B------:R-:W-:Y:S04]  /*2040*/  STL [R1+0xe8], R232 ;  /* 0x0000e8e801007387 */ /* 0x000fe80000100800 */
[----:B------:R0:W2:Y:S01]  /*2050*/  LDG.E.128 R180, desc[UR10][R202.64] ;  /* 0x0000000acab47981 */ /* 0x0000a2000c1e1d00 */
[----:B------:R-:W-:-:S03]  /*2060*/  FFMA.FTZ R155, R75, R155, R163 ;  /* 0x0000009b4b9b7223 */ /* 0x000fc600000100a3 */
[----:B------:R-:W5:Y:S01]  /*2070*/  @P0 LDG.E.64 R194, desc[UR10][R178.64] ;  /* 0x0000000ab2c20981 */ /* 0x000f62000c1e1b00 */
[----:B0-----:R-:W-:-:S03]  /*2080*/  FMUL.FTZ R203, R164, UR16 ;  /* 0x00000010a4cb7c20 */ /* 0x001fc60008410000 */
[----:B------:R-:W2:Y:S01]  /*2090*/  LDL.LU R164, [R1+0xf4] ;  /* 0x0000f40001a47983 */ /* 0x000ea20000300800 */
[----:B------:R-:W-:Y:S02]  /*20a0*/  HADD2.F32 R202, -RZ, R172.H0_H0 ;  /* 0x200000acffca7230 */ /* 0x000fe40000004100 */
[-C--:B------:R-:W-:Y:S01]  /*20b0*/  FFMA.FTZ R210, R203, R162.reuse, R210 ;  /* 0x000000a2cbd27223 */ /* 0x080fe200000100d2 */
[----:B------:R-:W-:Y:S01]  /*20c0*/  FMUL.FTZ R162, R36, R162 ;  /* 0x000000a224a27220 */ /* 0x000fe20000410000 */
[----:B------:R-:W-:Y:S01]  /*20d0*/  HADD2.F32 R168, -RZ, R168.H1_H1 ;  /* 0x300000a8ffa87230 */ /* 0x000fe20000004100 */
[----:B------:R-:W2:Y:S01]  /*20e0*/  LDG.E.128 R176, desc[UR10][R176.64+0x10] ;  /* 0x0000100ab0b07981 */ /* 0x000ea2000c1e1d00 */
[----:B---3--:R-:W-:-:S03]  /*20f0*/  FADD.FTZ R206, R202, R206 ;  /* 0x000000cecace7221 */ /* 0x008fc60000010000 */
[----:B------:R0:W-:Y:S01]  /*2100*/  STL [R1+0xb0], R210 ;  /* 0x0000b0d201007387 */ /* 0x0001e20000100800 */
[-C--:B------:R-:W-:Y:S01]  /*2110*/  FFMA.FTZ R22, R203, R202.reuse, R22 ;  /* 0x000000cacb167223 */ /* 0x080fe20000010016 */
[----:B------:R-:W-:Y:S02]  /*2120*/  HADD2.F32 R172, -RZ, R172.H1_H1 ;  /* 0x300000acffac7230 */ /* 0x000fe40000004100 */
[----:B------:R-:W-:Y:S01]  /*2130*/  FFMA.FTZ R202, R68, R202, R162 ;  /* 0x000000ca44ca7223 */ /* 0x000fe200000100a2 */
[----:B------:R-:W-:Y:S01]  /*2140*/  FMUL.FTZ R162, R37, R168 ;  /* 0x000000a825a27220 */ /* 0x000fe20000410000 */
[----:B0-----:R-:W3:Y:S04]  /*2150*/  LDL.LU R210, [R1+0xcc] ;  /* 0x0000cc0001d27983 */ /* 0x001ee80000300800 */
[----:B------:R-:W3:Y:S04]  /*2160*/  LDL.LU R163, [R1+0xc] ;  /* 0x00000c0001a37983 */ /* 0x000ee80000300800 */
[----:B------:R0:W-:Y:S01]  /*2170*/  STL [R1], R206 ;  /* 0x000000ce01007387 */ /* 0x0001e20000100800 */
[----:B----4-:R-:W-:Y:S01]  /*2180*/  FADD.FTZ R216, R172, R216 ;  /* 0x000000d8acd87221 */ /* 0x010fe20000010000 */
[----:B------:R-:W-:Y:S01]  /*2190*/  FADD.FTZ R215, R168, R215 ;  /* 0x000000d7a8d77221 */ /* 0x000fe20000010000 */
[----:B0-----:R-:W-:-:S04]  /*21a0*/  FMUL.FTZ R206, R165, UR16 ;  /* 0x00000010a5ce7c20 */ /* 0x001fc80008410000 */
[CC--:B------:R-:W-:Y:S01]  /*21b0*/  FFMA.FTZ R211, R206.reuse, R172.reuse, R211 ;  /* 0x000000acced37223 */ /* 0x0c0fe200000100d3 */
[----:B------:R-:W-:Y:S01]  /*21c0*/  FFMA.FTZ R172, R69, R172, R162 ;  /* 0x000000ac45ac7223 */ /* 0x000fe200000100a2 */
[----:B------:R-:W-:Y:S02]  /*21d0*/  HADD2.F32 R162, -RZ, R169.H0_H0 ;  /* 0x200000a9ffa27230 */ /* 0x000fe40000004100 */
[----:B------:R-:W-:Y:S01]  /*21e0*/  FFMA.FTZ R208, R206, R168, R208 ;  /* 0x000000a8ced07223 */ /* 0x000fe200000100d0 */
[----:B------:R-:W-:Y:S04]  /*21f0*/  STL [R1+0x4], R216 ;  /* 0x000004d801007387 */ /* 0x000fe80000100800 */
[----:B------:R-:W4:Y:S04]  /*2200*/  LDL.LU R233, [R1+0x10] ;  /* 0x0000100001e97983 */ /* 0x000f280000300800 */
[----:B------:R-:W-:Y:S04]  /*2210*/  STL [R1+0xec], R215 ;  /* 0x0000ecd701007387 */ /* 0x000fe80000100800 */
[----:B------:R0:W-:Y:S04]  /*2220*/  STL [R1+0xb4], R208 ;  /* 0x0000b4d001007387 */ /* 0x0001e80000100800 */
[----:B------:R-:W4:Y:S04]  /*2230*/  LDL.LU R232, [R1+0x110] ;  /* 0x0001100001e87983 */ /* 0x000f280000300800 */
[----:B------:R-:W4:Y:S01]  /*2240*/  LDL.LU R168, [R1+0xd0] ;  /* 0x0000d00001a87983 */ /* 0x000f220000300800 */
[----:B0-----:R-:W-:Y:S01]  /*2250*/  FMUL.FTZ R208, R166, UR16 ;  /* 0x00000010a6d07c20 */ /* 0x001fe20008410000 */
[----:B------:R-:W-:-:S05]  /*2260*/  FADD.FTZ R207, R162, R207 ;  /* 0x000000cfa2cf7221 */ /* 0x000fca0000010000 */
[----:B------:R0:W-:Y:S01]  /*2270*/  STL [R1+0xf0], R207 ;  /* 0x0000f0cf01007387 */ /* 0x0001e20000100800 */
[----:B------:R-:W-:-:S03]  /*2280*/  FFMA.FTZ R214, R208, R162, R214 ;  /* 0x000000a2d0d67223 */ /* 0x000fc600000100d6 */
[----:B------:R-:W4:Y:S01]  /*2290*/  LDL.LU R166, [R1+0x14] ;  /* 0x0000140001a67983 */ /* 0x000f220000300800 */
[----:B0-----:R-:W-:-:S03]  /*22a0*/  HADD2.F32 R207, -RZ, R173.H0_H0 ;  /* 0x200000adffcf7230 */ /* 0x001fc60000004100 */
[----:B------:R-:W-:Y:S02]  /*22b0*/  STL [R1+0xc8], R214 ;  /* 0x0000c8d601007387 */ /* 0x000fe40000100800 */
[----:B------:R-:W-:-:S05]  /*22c0*/  FADD.FTZ R209, R207, R209 ;  /* 0x000000d1cfd17221 */ /* 0x000fca0000010000 */
[----:B------:R-:W-:Y:S04]  /*22d0*/  STL [R1+0x8], R209 ;  /* 0x000008d101007387 */ /* 0x000fe80000100800 */
[----:B------:R-:W4:Y:S01]  /*22e0*/  LDL.LU R165, [R1+0x114] ;  /* 0x0001140001a57983 */ /* 0x000f220000300800 */
[----:B------:R-:W-:-:S05]  /*22f0*/  HADD2.F32 R169, -RZ, R169.H1_H1 ;  /* 0x300000a9ffa97230 */ /* 0x000fca0000004100 */
[----:B--2---:R-:W-:-:S05]  /*2300*/  FADD.FTZ R164, R169, R164 ;  /* 0x000000a4a9a47221 */ /* 0x004fca0000010000 */
[----:B------:R0:W-:Y:S04]  /*2310*/  STL [R1+0xf4], R164 ;  /* 0x0000f4a401007387 */ /* 0x0001e80000100800 */
[----:B0-----:R-:W2:Y:S01]  /*2320*/  LDL.LU R164, [R1+0xd4] ;  /* 0x0000d40001a47983 */ /* 0x001ea20000300800 */
[----:B------:R-:W-:-:S04]  /*2330*/  @P1 IMAD.WIDE.U32 R184, R5, 0x20, R184 ;  /* 0x0000002005b81825 */ /* 0x000fc800078e00b8 */
[----:B------:R-:W-:Y:S01]  /*2340*/  FADD.FTZ R167, R167, -UR5 ;  /* 0x80000005a7a77e21 */ /* 0x000fe20008010000 */
[----:B------:R-:W-:Y:S01]  /*2350*/  FMUL.FTZ R162, R38, R162 ;  /* 0x000000a226a27220 */ /* 0x000fe20000410000 */
[----:B------:R-:W2:Y:S04]  /*2360*/  LDL.LU R216, [R1+0x38] ;  /* 0x0000380001d87983 */ /* 0x000ea80000300800 */
[----:B------:R-:W5:Y:S04]  /*2370*/  @P1 LDG.E.128 R88, desc[UR10][R184.64] ;  /* 0x0000000ab8581981 */ /* 0x000f68000c1e1d00 */
[----:B------:R0:W5:Y:S01]  /*2380*/  @P1 LDG.E.128 R92, desc[UR10][R184.64+0x10] ;  /* 0x0000100ab85c1981 */ /* 0x000162000c1e1d00 */
[----:B------:R-:W-:Y:S01]  /*2390*/  FMUL.FTZ R209, R167, UR16 ;  /* 0x00000010a7d17c20 */ /* 0x000fe20008410000 */
[----:B0-----:R-:W0:Y:S03]  /*23a0*/  @P1 LDC.64 R184, c[0x0][0x438] ;  /* 0x00010e00ffb81b82 */ /* 0x001e260000000a00 */
[----:B---3--:R-:W-:Y:S01]  /*23b0*/  FFMA.FTZ R210, R209, R169, R210 ;  /* 0x000000a9d1d27223 */ /* 0x008fe200000100d2 */
[----:B------:R-:W-:-:S02]  /*23c0*/  HADD2.F32 R173, -RZ, R173.H1_H1 ;  /* 0x300000adffad7230 */ /* 0x000fc40000004100 */
[-C--:B------:R-:W-:Y:S02]  /*23d0*/  FFMA.FTZ R212, R208, R207.reuse, R212 ;  /* 0x000000cfd0d47223 */ /* 0x080fe400000100d4 */
[----:B------:R1:W-:Y:S01]  /*23e0*/  STL [R1+0xcc], R210 ;  /* 0x0000ccd201007387 */ /* 0x0003e20000100800 */
[----:B------:R-:W-:Y:S01]  /*23f0*/  FFMA.FTZ R207, R70, R207, R162 ;  /* 0x000000cf46cf7223 */ /* 0x000fe200000100a2 */
[----:B------:R-:W-:Y:S01]  /*2400*/  FADD.FTZ R163, R173, R163 ;  /* 0x000000a3ada37221 */ /* 0x000fe20000010000 */
[----:B------:R-:W-:Y:S01]  /*2410*/  HADD2.F32 R162, -RZ, R170.H0_H0 ;  /* 0x200000aaffa27230 */ /* 0x000fe20000004100 */
[----:B------:R-:W3:Y:S01]  /*2420*/  LDL.LU R215, [R1+0x118] ;  /* 0x0001180001d77983 */ /* 0x000ee20000300800 */
[----:B------:R-:W-:-:S03]  /*2430*/  FMUL.FTZ R169, R39, R169 ;  /* 0x000000a927a97220 */ /* 0x000fc60000410000 */
[----:B------:R-:W3:Y:S01]  /*2440*/  LDL.LU R214, [R1+0xd8] ;  /* 0x0000d80001d67983 */ /* 0x000ee20000300800 */
[----:B-1----:R-:W-:Y:S01]  /*2450*/  FADD.FTZ R210, R176, -UR5 ;  /* 0x80000005b0d27e21 */ /* 0x002fe20008010000 */
[----:B------:R-:W-:-:S03]  /*2460*/  HADD2.F32 R176, -RZ, R174.H0_H0 ;  /* 0x200000aeffb07230 */ /* 0x000fc60000004100 */
[----:B------:R-:W-:Y:S02]  /*2470*/  FMUL.FTZ R210, R210, UR16 ;  /* 0x00000010d2d27c20 */ /* 0x000fe40008410000 */
[----:B----4-:R-:W-:Y:S01]  /*2480*/  FADD.FTZ R233, R176, R233 ;  /* 0x000000e9b0e97221 */ /* 0x010fe20000010000 */
[----:B0-----:R-:W-:Y:S01]  /*2490*/  @P1 IMAD.WIDE.U32 R184, R2, 0x20, R184 ;  /* 0x0000002002b81825 */ /* 0x001fe200078e00b8 */
[----:B------:R0:W-:Y:S03]  /*24a0*/  STL [R1+0xc], R163 ;  /* 0x00000ca301007387 */ /* 0x0001e60000100800 */
[----:B------:R-:W-:Y:S01]  /*24b0*/  FADD.FTZ R232, R162, R232 ;  /* 0x000000e8a2e87221 */ /* 0x000fe20000010000 */
[-C--:B------:R-:W-:Y:S01]  /*24c0*/  FFMA.FTZ R213, R209, R173.reuse, R213 ;  /* 0x000000add1d57223 */ /* 0x080fe200000100d5 */
[----:B------:R-:W-:Y:S01]  /*24d0*/  FFMA.FTZ R168, R210, R162, R168 ;  /* 0x000000a2d2a87223 */ /* 0x000fe200000100a8 */
[----:B------:R-:W5:Y:S01]  /*24e0*/  @P1 LDG.E.128 R112, desc[UR10][R184.64] ;  /* 0x0000000ab8701981 */ /* 0x000f62000c1e1d00 */
[----:B------:R-:W-:-:S03]  /*24f0*/  FFMA.FTZ R173, R71, R173, R169 ;  /* 0x000000ad47ad7223 */ /* 0x000fc600000100a9 */
[----:B------:R1:W5:Y:S01]  /*2500*/  @P1 LDG.E.128 R116, desc[UR10][R184.64+0x10] ;  /* 0x0000100ab8741981 */ /* 0x000362000c1e1d00 */
[----:B0-----:R-:W-:Y:S01]  /*2510*/  FMUL.FTZ R163, R32, R162 ;  /* 0x000000a220a37220 */ /* 0x001fe20000410000 */
[----:B------:R-:W-:Y:S02]  /*2520*/  HADD2.F32 R162, -RZ, R170.H1_H1 ;  /* 0x300000aaffa27230 */ /* 0x000fe40000004100 */
[----:B------:R-:W-:Y:S01]  /*2530*/  STL [R1+0x10], R233 ;  /* 0x000010e901007387 */ /* 0x000fe20000100800 */
[----:B------:R-:W-:-:S03]  /*2540*/  HADD2.F32 R170, -RZ, R174.H1_H1 ;  /* 0x300000aeffaa7230 */ /* 0x000fc60000004100 */
[----:B------:R-:W4:Y:S01]  /*2550*/  LDL.LU R169, [R1+0x3c] ;  /* 0x00003c0001a97983 */ /* 0x000f220000300800 */
[----:B-1----:R-:W-:-:S03]  /*2560*/  IMAD.WIDE.U32 R184, R2, 0x10, R190 ;  /* 0x0000001002b87825 */ /* 0x002fc600078e00be */
[----:B------:R-:W-:Y:S04]  /*2570*/  STL [R1+0x110], R232 ;  /* 0x000110e801007387 */ /* 0x000fe80000100800 */
[----:B------:R0:W-:Y:S04]  /*2580*/  STL [R1+0xd0], R168 ;  /* 0x0000d0a801007387 */ /* 0x0001e80000100800 */
[----:B------:R-:W4:Y:S04]  /*2590*/  LDG.E.128 R184, desc[UR10][R184.64] ;  /* 0x0000000ab8b87981 */ /* 0x000f28000c1e1d00 */
[----:B0-----:R-:W4:Y:S04]  /*25a0*/  LDL.LU R168, [R1+0x11c] ;  /* 0x00011c0001a87983 */ /* 0x001f280000300800 */
[----:B------:R-:W4:Y:S01]  /*25b0*/  LDL.LU R167, [R1+0xdc] ;  /* 0x0000dc0001a77983 */ /* 0x000f220000300800 */
[----:B------:R-:W-:-:S05]  /*25c0*/  FADD.FTZ R166, R170, R166 ;  /* 0x000000a6aaa67221 */ /* 0x000fca0000010000 */
[----:B------:R0:W-:Y:S04]  /*25d0*/  STL [R1+0x14], R166 ;  /* 0x000014a601007387 */ /* 0x0001e80000100800 */
[----:B0-----:R-:W4:Y:S01]  /*25e0*/  LDL.LU R166, [R1+0x120] ;  /* 0x0001200001a67983 */ /* 0x001f220000300800 */
[----:B------:R-:W-:-:S05]  /*25f0*/  FADD.FTZ R165, R162, R165 ;  /* 0x000000a5a2a57221 */ /* 0x000fca0000010000 */
[----:B------:R0:W-:Y:S04]  /*2600*/  STL [R1+0x114], R165 ;  /* 0x000114a501007387 */ /* 0x0001e80000100800 */
[----:B0-----:R-:W4:Y:S01]  /*2610*/  LDL.LU R165, [R1+0xe0] ;  /* 0x0000e00001a57983 */ /* 0x001f220000300800 */
[----:B------:R-:W-:Y:S01]  /*2620*/  FADD.FTZ R177, R177, -UR5 ;  /* 0x80000005b1b17e21 */ /* 0x000fe20008010000 */
[----:B------:R-:W-:-:S04]  /*2630*/  IMAD.WIDE.U32 R188, R2, 0x10, R188 ;  /* 0x0000001002bc7825 */ /* 0x000fc800078e00bc */
[----:B------:R-:W-:Y:S02]  /*2640*/  FMUL.FTZ R174, R177, UR16 ;  /* 0x00000010b1ae7c20 */ /* 0x000fe40008410000 */
[----:B------:R-:W4:Y:S02]  /*2650*/  LDG.E.128 R188, desc[UR10][R188.64] ;  /* 0x0000000abcbc7981 */ /* 0x000f24000c1e1d00 */
[----:B--2---:R-:W-:-:S05]  /*2660*/  FFMA.FTZ R164, R174, R162, R164 ;  /* 0x000000a2aea47223 */ /* 0x004fca00000100a4 */
[----:B------:R0:W-:Y:S04]  /*2670*/  STL [R1+0xd4], R164 ;  /* 0x0000d4a401007387 */ /* 0x0001e80000100800 */
[----:B0-----:R-:W2:Y:S01]  /*2680*/  LDL.LU R164, [R1+0x40] ;  /* 0x0000400001a47983 */ /* 0x001ea20000300800 */
[-C--:B------:R-:W-:Y:S01]  /*2690*/  FFMA.FTZ R217, R210, R176.reuse, R217 ;  /* 0x000000b0d2d97223 */ /* 0x080fe200000100d9 */
[----:B------:R-:W-:Y:S01]  /*26a0*/  FADD.FTZ R178, R178, -UR5 ;  /* 0x80000005b2b27e21 */ /* 0x000fe20008010000 */
[----:B------:R-:W-:Y:S01]  /*26b0*/  FFMA.FTZ R176, R64, R176, R163 ;  /* 0x000000b040b07223 */ /* 0x000fe200000100a3 */
[----:B------:R-:W-:Y:S01]  /*26c0*/  FMUL.FTZ R163, R33, R162 ;  /* 0x000000a221a37220 */ /* 0x000fe20000410000 */
[----:B------:R-:W-:Y:S02]  /*26d0*/  HADD2.F32 R162, -RZ, R171.H0_H0 ;  /* 0x200000abffa27230 */ /* 0x000fe40000004100 */
[----:B------:R-:W-:Y:S01]  /*26e0*/  FMUL.FTZ R178, R178, UR16 ;  /* 0x00000010b2b27c20 */ /* 0x000fe20008410000 */
[-C--:B------:R-:W-:Y:S01]  /*26f0*/  FFMA.FTZ R218, R174, R170.reuse, R218 ;  /* 0x000000aaaeda7223 */ /* 0x080fe200000100da */
[----:B------:R-:W-:Y:S01]  /*2700*/  FFMA.FTZ R170, R65, R170, R163 ;  /* 0x000000aa41aa7223 */ /* 0x000fe200000100a3 */
[----:B------:R-:W-:-:S02]  /*2710*/  HADD2.F32 R177, -RZ, R175.H0_H0 ;  /* 0x200000afffb17230 */ /* 0x000fc40000004100 */
[-C--:B------:R-:W-:Y:S01]  /*2720*/  FMUL.FTZ R163, R34, R162.reuse ;  /* 0x000000a222a37220 */ /* 0x080fe20000410000 */
[----:B------:R-:W-:Y:S02]  /*2730*/  HADD2.F32 R175, -RZ, R175.H1_H1 ;  /* 0x300000afffaf7230 */ /* 0x000fe40000004100 */
[----:B---3--:R-:W-:Y:S01]  /*2740*/  FADD.FTZ R215, R162, R215 ;  /* 0x000000d7a2d77221 */ /* 0x008fe20000010000 */
[C---:B------:R-:W-:Y:S01]  /*2750*/  FFMA.FTZ R214, R178.reuse, R162, R214 ;  /* 0x000000a2b2d67223 */ /* 0x040fe200000100d6 */
[----:B------:R-:W-:Y:S02]  /*2760*/  HADD2.F32 R162, -RZ, R171.H1_H1 ;  /* 0x300000abffa27230 */ /* 0x000fe40000004100 */
[----:B------:R-:W-:Y:S01]  /*2770*/  FADD.FTZ R171, R179, -UR5 ;  /* 0x80000005b3ab7e21 */ /* 0x000fe20008010000 */
[----:B------:R-:W-:Y:S01]  /*2780*/  FADD.FTZ R216, R177, R216 ;  /* 0x000000d8b1d87221 */ /* 0x000fe20000010000 */
[-C--:B------:R-:W-:Y:S02]  /*2790*/  FFMA.FTZ R219, R178, R177.reuse, R219 ;  /* 0x000000b1b2db7223 */ /* 0x080fe400000100db */
[----:B------:R-:W-:Y:S01]  /*27a0*/  FMUL.FTZ R171, R171, UR16 ;  /* 0x00000010abab7c20 */ /* 0x000fe20008410000 */
[----:B------:R-:W-:Y:S01]  /*27b0*/  FFMA.FTZ R177, R66, R177, R163 ;  /* 0x000000b142b17223 */ /* 0x000fe200000100a3 */
[----:B------:R0:W-:Y:S01]  /*27c0*/  STL [R1+0x38], R216 ;  /* 0x000038d801007387 */ /* 0x0001e20000100800 */
[----:B------:R-:W-:Y:S01]  /*27d0*/  FMUL.FTZ R163, R35, R162 ;  /* 0x000000a223a37220 */ /* 0x000fe20000410000 */
[----:B------:R-:W-:-:S04]  /*27e0*/  FADD.FTZ R180, R180, -UR5 ;  /* 0x80000005b4b47e21 */ /* 0x000fc80008010000 */
[----:B------:R-:W-:Y:S01]  /*27f0*/  FMUL.FTZ R180, R180, UR16 ;  /* 0x00000010b4b47c20 */ /* 0x000fe20008410000 */
[----:B0-----:R-:W3:Y:S04]  /*2800*/  LDL.LU R216, [R1+0x44] ;  /* 0x0000440001d87983 */ /* 0x001ee80000300800 */
[----:B------:R0:W-:Y:S01]  /*2810*/  STL [R1+0x118], R215 ;  /* 0x000118d701007387 */ /* 0x0001e20000100800 */
[----:B----4-:R-:W-:-:S03]  /*2820*/  FADD.FTZ R169, R175, R169 ;  /* 0x000000a9afa97221 */ /* 0x010fc60000010000 */
[----:B0-----:R-:W4:Y:S04]  /*2830*/  LDL.LU R215, [R1+0x124] ;  /* 0x0001240001d77983 */ /* 0x001f280000300800 */
[----:B------:R0:W-:Y:S01]  /*2840*/  STL [R1+0xd8], R214 ;  /* 0x0000d8d601007387 */ /* 0x0001e20000100800 */
[----:B------:R-:W-:-:S03]  /*2850*/  FADD.FTZ R168, R162, R168 ;  /* 0x000000a8a2a87221 */ /* 0x000fc60000010000 */
[----:B0-----:R-:W4:Y:S01]  /*2860*/  LDL.LU R214, [R1+0xe4] ;  /* 0x0000e40001d67983 */ /* 0x001f220000300800 */
[----:B------:R-:W-:Y:S01]  /*2870*/  FFMA.FTZ R167, R171, R162, R167 ;  /* 0x000000a2aba77223 */ /* 0x000fe200000100a7 */
[----:B------:R-:W-:Y:S02]  /*2880*/  HADD2.F32 R162, -RZ, R184.H0_H0 ;  /* 0x200000b8ffa27230 */ /* 0x000fe40000004100 */
[----:B------:R0:W-:Y:S04]  /*2890*/  STL [R1+0x3c], R169 ;  /* 0x00003ca901007387 */ /* 0x0001e80000100800 */
[----:B0-----:R-:W4:Y:S04]  /*28a0*/  LDL.LU R169, [R1+0x128] ;  /* 0x0001280001a97983 */ /* 0x001f280000300800 */
[----:B------:R0:W-:Y:S04]  /*28b0*/  STL [R1+0x11c], R168 ;  /* 0x00011ca801007387 */ /* 0x0001e80000100800 */
[----:B0-----:R-:W4:Y:S04]  /*28c0*/  LDL.LU R168, [R1+0xf8] ;  /* 0x0000f80001a87983 */ /* 0x001f280000300800 */
[----:B------:R0:W-:Y:S04]  /*28d0*/  STL [R1+0xdc], R167 ;  /* 0x0000dca701007387 */ /* 0x0001e80000100800 */
[----:B0-----:R-:W4:Y:S01]  /*28e0*/  LDL.LU R167, [R1+0x68] ;  /* 0x0000680001a77983 */ /* 0x001f220000300800 */
[----:B------:R-:W-:-:S05]  /*28f0*/  FADD.FTZ R166, R162, R166 ;  /* 0x000000a6a2a67221 */ /* 0x000fca0000010000 */
[----:B------:R0:W-:Y:S04]  /*2900*/  STL [R1+0x120], R166 ;  /* 0x000120a601007387 */ /* 0x0001e80000100800 */
[----:B0-----:R-:W4:Y:S01]  /*2910*/  LDL.LU R166, [R1+0x12c] ;  /* 0x00012c0001a67983 */ /* 0x001f220000300800 */
[----:B------:R-:W-:-:S05]  /*2920*/  FFMA.FTZ R165, R180, R162, R165 ;  /* 0x000000a2b4a57223 */ /* 0x000fca00000100a5 */
[----:B------:R0:W-:Y:S04]  /*2930*/  STL [R1+0xe0], R165 ;  /* 0x0000e0a501007387 */ /* 0x0001e80000100800 */
[----:B0-----:R-:W4:Y:S01]  /*2940*/  LDL.LU R165, [R1+0xfc] ;  /* 0x0000fc0001a57983 */ /* 0x001f220000300800 */
[----:B------:R-:W-:-:S05]  /*2950*/  HADD2.F32 R179, -RZ, R188.H0_H0 ;  /* 0x200000bcffb37230 */ /* 0x000fca0000004100 */
[----:B--2---:R-:W-:-:S05]  /*2960*/  FADD.FTZ R164, R179, R164 ;  /* 0x000000a4b3a47221 */ /* 0x004fca0000010000 */
[----:B------:R0:W-:Y:S04]  /*2970*/  STL [R1+0x40], R164 ;  /* 0x000040a401007387 */ /* 0x0001e80000100800 */
[----:B0-----:R-:W2:Y:S01]  /*2980*/  LDL.LU R164, [R1+0x6c] ;  /* 0x00006c0001a47983 */ /* 0x001ea20000300800 */
[----:B------:R-:W-:Y:S01]  /*2990*/  FMUL.FTZ R162, R28, R162 ;  /* 0x000000a21ca27220 */ /* 0x000fe20000410000 */
[-C--:B------:R-:W-:Y:S01]  /*29a0*/  FFMA.FTZ R221, R180, R179.reuse, R221 ;  /* 0x000000b3b4dd7223 */ /* 0x080fe200000100dd */
[----:B------:R-:W-:Y:S02]  /*29b0*/  FADD.FTZ R181, R181, -UR5 ;  /* 0x80000005b5b57e21 */ /* 0x000fe40008010000 */
[----:B------:R-:W-:Y:S01]  /*29c0*/  FFMA.FTZ R179, R60, R179, R162 ;  /* 0x000000b33cb37223 */ /* 0x000fe200000100a2 */
[----:B------:R-:W-:-:S02]  /*29d0*/  HADD2.F32 R162, -RZ, R184.H1_H1 ;  /* 0x300000b8ffa27230 */ /* 0x000fc40000004100 */
[-C--:B------:R-:W-:Y:S01]  /*29e0*/  FFMA.FTZ R220, R171, R175.reuse, R220 ;  /* 0x000000afabdc7223 */ /* 0x080fe200000100dc */
[----:B------:R-:W-:Y:S02]  /*29f0*/  HADD2.F32 R184, -RZ, R188.H1_H1 ;  /* 0x300000bcffb87230 */ /* 0x000fe40000004100 */
[----:B------:R-:W-:Y:S01]  /*2a00*/  FFMA.FTZ R175, R67, R175, R163 ;  /* 0x000000af43af7223 */ /* 0x000fe200000100a3 */
[----:B------:R-:W-:Y:S01]  /*2a10*/  FMUL.FTZ R181, R181, UR16 ;  /* 0x00000010b5b57c20 */ /* 0x000fe20008410000 */
[----:B------:R-:W-:Y:S01]  /*2a20*/  FMUL.FTZ R163, R29, R162 ;  /* 0x000000a21da37220 */ /* 0x000fe20000410000 */
[----:B------:R-:W-:Y:S02]  /*2a30*/  FADD.FTZ R182, R182, -UR5 ;  /* 0x80000005b6b67e21 */ /* 0x000fe40008010000 */
[----:B------:R-:W-:Y:S01]  /*2a40*/  FFMA.FTZ R222, R181, R184, R222 ;  /* 0x000000b8b5de7223 */ /* 0x000fe200000100de */
[----:B------:R-:W-:Y:S01]  /*2a50*/  FADD.FTZ R183, R183, -UR5 ;  /* 0x80000005b7b77e21 */ /* 0x000fe20008010000 */
[----:B------:R-:W-:Y:S01]  /*2a60*/  FMUL.FTZ R182, R182, UR16 ;  /* 0x00000010b6b67c20 */ /* 0x000fe20008410000 */
[----:B------:R-:W-:-:S02]  /*2a70*/  HADD2.F32 R188, -RZ, R189.H0_H0 ;  /* 0x200000bdffbc7230 */ /* 0x000fc40000004100 */
[----:B---3--:R-:W-:Y:S01]  /*2a80*/  FADD.FTZ R216, R184, R216 ;  /* 0x000000d8b8d87221 */ /* 0x008fe20000010000 */
[----:B------:R-:W-:Y:S01]  /*2a90*/  FFMA.FTZ R184, R61, R184, R163 ;  /* 0x000000b83db87223 */ /* 0x000fe200000100a3 */
[--C-:B------:R-:W-:Y:S02]  /*2aa0*/  HADD2.F32 R163, -RZ, R185.reuse.H0_H0 ;  /* 0x200000b9ffa37230 */ /* 0x100fe40000004100 */
[----:B------:R-:W-:Y:S02]  /*2ab0*/  HADD2.F32 R185, -RZ, R185.H1_H1 ;  /* 0x300000b9ffb97230 */ /* 0x000fe40000004100 */
[----:B------:R-:W-:Y:S01]  /*2ac0*/  FMUL.FTZ R183, R183, UR16 ;  /* 0x00000010b7b77c20 */ /* 0x000fe20008410000 */
[----:B------:R-:W-:Y:S01]  /*2ad0*/  STL [R1+0x44], R216 ;  /* 0x000044d801007387 */ /* 0x000fe20000100800 */
[----:B----4-:R-:W-:-:S05]  /*2ae0*/  FADD.FTZ R215, R162, R215 ;  /* 0x000000d7a2d77221 */ /* 0x010fca0000010000 */
[----:B------:R0:W-:Y:S01]  /*2af0*/  STL [R1+0x124], R215 ;  /* 0x000124d701007387 */ /* 0x0001e20000100800 */
[----:B------:R-:W-:-:S05]  /*2b00*/  FFMA.FTZ R214, R181, R162, R214 ;  /* 0x000000a2b5d67223 */ /* 0x000fca00000100d6 */
[----:B------:R-:W-:Y:S01]  /*2b10*/  STL [R1+0xe4], R214 ;  /* 0x0000e4d601007387 */ /* 0x000fe20000100800 */
[----:B------:R-:W-:-:S05]  /*2b20*/  FADD.FTZ R169, R163, R169 ;  /* 0x000000a9a3a97221 */ /* 0x000fca0000010000 */
[----:B------:R-:W-:Y:S01]  /*2b30*/  STL [R1+0x128], R169 ;  /* 0x000128a901007387 */ /* 0x000fe20000100800 */
[----:B------:R-:W-:-:S05]  /*2b40*/  FFMA.FTZ R168, R182, R163, R168 ;  /* 0x000000a3b6a87223 */ /* 0x000fca00000100a8 */
[----:B------:R1:W-:Y:S01]  /*2b50*/  STL [R1+0xf8], R168 ;  /* 0x0000f8a801007387 */ /* 0x0003e20000100800 */
[----:B------:R-:W-:Y:S01]  /*2b60*/  FADD.FTZ R167, R188, R167 ;  /* 0x000000a7bca77221 */ /* 0x000fe20000010000 */
[----:B------:R-:W-:-:S04]  /*2b70*/  FADD.FTZ R166, R185, R166 ;  /* 0x000000a6b9a67221 */ /* 0x000fc80000010000 */
[----:B------:R-:W-:Y:S01]  /*2b80*/  STL [R1+0x68], R167 ;  /* 0x000068a701007387 */ /* 0x000fe20000100800 */
[----:B------:R-:W-:-:S03]  /*2b90*/  FFMA.FTZ R165, R183, R185, R165 ;  /* 0x000000b9b7a57223 */ /* 0x000fc600000100a5 */
[----:B------:R3:W-:Y:S01]  /*2ba0*/  STL [R1+0x12c], R166 ;  /* 0x00012ca601007387 */ /* 0x0007e20000100800 */
[----:B------:R-:W-:Y:S01]  /*2bb0*/  FADD.FTZ R162, RZ, R23 ;  /* 0x00000017ffa27221 */ /* 0x000fe20000010000 */
[----:B------:R-:W-:Y:S02]  /*2bc0*/  HADD2.F32 R189, -RZ, R189.H1_H1 ;  /* 0x300000bdffbd7230 */ /* 0x000fe40000004100 */
[----:B------:R-:W-:Y:S01]  /*2bd0*/  FMUL.FTZ R163, R30, R163 ;  /* 0x000000a31ea37220 */ /* 0x000fe20000410000 */
[----:B------:R-:W-:Y:S01]  /*2be0*/  STL [R1+0xfc], R165 ;  /* 0x0000fca501007387 */ /* 0x000fe20000100800 */
[----:B------:R-:W-:Y:S02]  /*2bf0*/  HADD2.F32 R249, -RZ, R190.H1_H1 ;  /* 0x300000befff97230 */ /* 0x000fe40000004100 */
[----:B------:R-:W-:Y:S01]  /*2c00*/  FFMA.FTZ R223, R182, R188, R223 ;  /* 0x000000bcb6df7223 */ /* 0x000fe200000100df */
[--C-:B------:R-:W-:Y:S01]  /*2c10*/  HADD2.F32 R248, -RZ, R186.reuse.H0_H0 ;  /* 0x200000bafff87230 */ /* 0x100fe20000004100 */
[----:B------:R-:W4:Y:S01]  /*2c20*/  LDL.LU R252, [R1+0x70] ;  /* 0x0000700001fc7983 */ /* 0x000f220000300800 */
[----:B------:R-:W-:Y:S01]  /*2c30*/  FADD.FTZ R162, R132, R162 ;  /* 0x000000a284a27221 */ /* 0x000fe20000010000 */
[----:B------:R-:W-:-:S02]  /*2c40*/  HADD2.F32 R245, -RZ, R186.H1_H1 ;  /* 0x300000bafff57230 */ /* 0x000fc40000004100 */
[--C-:B------:R-:W-:Y:S02]  /*2c50*/  HADD2.F32 R233, -RZ, R187.reuse.H0_H0 ;  /* 0x200000bbffe97230 */ /* 0x100fe40000004100 */
[----:B------:R-:W-:Y:S01]  /*2c60*/  FADD.FTZ R162, R134, R162 ;  /* 0x000000a286a27221 */ /* 0x000fe20000010000 */
[----:B------:R-:W-:Y:S02]  /*2c70*/  HADD2.F32 R234, -RZ, R187.H1_H1 ;  /* 0x300000bbffea7230 */ /* 0x000fe40000004100 */
[--C-:B------:R-:W-:Y:S02]  /*2c80*/  HADD2.F32 R243, -RZ, R191.reuse.H0_H0 ;  /* 0x200000bffff37230 */ /* 0x100fe40000004100 */
[----:B------:R-:W-:Y:S01]  /*2c90*/  FADD.FTZ R162, R135, R162 ;  /* 0x000000a287a27221 */ /* 0x000fe20000010000 */
[----:B------:R-:W-:Y:S01]  /*2ca0*/  FMUL.FTZ R185, R31, R185 ;  /* 0x000000b91fb97220 */ /* 0x000fe20000410000 */
[----:B------:R-:W-:Y:S02]  /*2cb0*/  HADD2.F32 R232, -RZ, R191.H1_H1 ;  /* 0x300000bfffe87230 */ /* 0x000fe40000004100 */
[----:B0-----:R-:W-:Y:S01]  /*2cc0*/  FADD.FTZ R215, R136, -UR5 ;  /* 0x8000000588d77e21 */ /* 0x001fe20008010000 */
[----:B------:R-:W-:Y:S01]  /*2cd0*/  FADD.FTZ R162, R144, R162 ;  /* 0x000000a290a27221 */ /* 0x000fe20000010000 */
[-C--:B------:R-:W-:Y:S01]  /*2ce0*/  FFMA.FTZ R224, R183, R189.reuse, R224 ;  /* 0x000000bdb7e07223 */ /* 0x080fe200000100e0 */
[----:B------:R-:W-:Y:S01]  /*2cf0*/  FFMA.FTZ R185, R63, R189, R185 ;  /* 0x000000bd3fb97223 */ /* 0x000fe200000100b9 */
[----:B------:R-:W-:Y:S01]  /*2d00*/  FADD.FTZ R139, R139, -UR5 ;  /* 0x800000058b8b7e21 */ /* 0x000fe20008010000 */
[----:B------:R-:W-:Y:S01]  /*2d10*/  FADD.FTZ R162, R142, R162 ;  /* 0x000000a28ea27221 */ /* 0x000fe20000010000 */
[----:B-1----:R-:W0:Y:S03]  /*2d20*/  LDC.64 R168, c[0x0][0x3b0] ;  /* 0x0000ec00ffa87b82 */ /* 0x002e260000000a00 */
[----:B------:R-:W-:-:S04]  /*2d30*/  FADD.FTZ R162, R201, R162 ;  /* 0x000000a2c9a27221 */ /* 0x000fc80000010000 */
[----:B------:R-:W-:-:S04]  /*2d40*/  FADD.FTZ R214, R147, R162 ;  /* 0x000000a293d67221 */ /* 0x000fc80000010000 */
[----:B------:R-:W-:Y:S01]  /*2d50*/  FADD.FTZ R214, R148, R214 ;  /* 0x000000d694d67221 */ /* 0x000fe20000010000 */
[----:B--2---:R-:W-:Y:S01]  /*2d60*/  FADD.FTZ R164, R189, R164 ;  /* 0x000000a4bda47221 */ /* 0x004fe20000010000 */
[----:B------:R-:W-:-:S04]  /*2d70*/  FFMA.FTZ R189, R0, R23, RZ ;  /* 0x0000001700bd7223 */ /* 0x000fc800000100ff */
        /* <DEDUP_REMOVED lines=30> */
[----:B------:R-:W-:Y:S01]  /*2f60*/  FFMA.FTZ R216, R206, R172, R189 ;  /* 0x000000acced87223 */ /* 0x000fe200000100bd */
[----:B------:R-:W-:Y:S01]  /*2f70*/  FADD.FTZ R189, R175, R214 ;  /* 0x000000d6afbd7221 */ /* 0x000fe20000010000 */
[----:B------:R-:W-:Y:S02]  /*2f80*/  HADD2.F32 R214, -RZ, R190.H0_H0 ;  /* 0x200000beffd67230 */ /* 0x000fe40000004100 */
[----:B------:R-:W-:Y:S01]  /*2f90*/  FFMA.FTZ R216, R208, R207, R216 ;  /* 0x000000cfd0d87223 */ /* 0x000fe200000100d8 */
[----:B------:R-:W-:Y:S01]  /*2fa0*/  FADD.FTZ R190, R179, R189 ;  /* 0x000000bdb3be7221 */ /* 0x000fe20000010000 */
[----:B------:R-:W-:Y:S02]  /*2fb0*/  FFMA.FTZ R188, R62, R188, R163 ;  /* 0x000000bc3ebc7223 */ /* 0x000fe400000100a3 */
[----:B------:R-:W-:Y:S01]  /*2fc0*/  FFMA.FTZ R216, R209, R173, R216 ;  /* 0x000000add1d87223 */ /* 0x000fe200000100d8 */
[----:B------:R-:W-:Y:S01]  /*2fd0*/  FADD.FTZ R190, R190, R184 ;  /* 0x000000b8bebe7221 */ /* 0x000fe20000010000 */
[----:B------:R-:W-:-:S02]  /*2fe0*/  FMUL.FTZ R189, R24, R248 ;  /* 0x000000f818bd7220 */ /* 0x000fc40000410000 */
[----:B------:R-:W-:Y:S01]  /*2ff0*/  FFMA.FTZ R216, R210, R176, R216 ;  /* 0x000000b0d2d87223 */ /* 0x000fe200000100d8 */
[----:B------:R-:W-:Y:S01]  /*3000*/  FADD.FTZ R190, R190, R188 ;  /* 0x000000bcbebe7221 */ /* 0x000fe20000010000 */
[----:B------:R-:W-:Y:S01]  /*3010*/  FFMA.FTZ R189, R56, R214, R189 ;  /* 0x000000d638bd7223 */ /* 0x000fe200000100bd */
[----:B------:R-:W-:Y:S01]  /*3020*/  FMUL.FTZ R187, R25, R245 ;  /* 0x000000f519bb7220 */ /* 0x000fe20000410000 */
[----:B------:R-:W-:Y:S01]  /*3030*/  FFMA.FTZ R216, R174, R170, R216 ;  /* 0x000000aaaed87223 */ /* 0x000fe200000100d8 */
[----:B------:R-:W-:Y:S01]  /*3040*/  FADD.FTZ R190, R190, R185 ;  /* 0x000000b9bebe7221 */ /* 0x000fe20000010000 */
[----:B------:R-:W-:Y:S01]  /*3050*/  FMUL.FTZ R186, R26, R233 ;  /* 0x000000e91aba7220 */ /* 0x000fe20000410000 */
[----:B------:R-:W-:Y:S01]  /*3060*/  FFMA.FTZ R187, R57, R249, R187 ;  /* 0x000000f939bb7223 */ /* 0x000fe200000100bb */
[----:B------:R-:W-:Y:S01]  /*3070*/  FFMA.FTZ R216, R178, R177, R216 ;  /* 0x000000b1b2d87223 */ /* 0x000fe200000100d8 */
[----:B------:R-:W-:Y:S01]  /*3080*/  FADD.FTZ R190, R190, R189 ;  /* 0x000000bdbebe7221 */ /* 0x000fe20000010000 */
[----:B------:R-:W-:Y:S01]  /*3090*/  FFMA.FTZ R186, R58, R243, R186 ;  /* 0x000000f33aba7223 */ /* 0x000fe200000100ba */
[----:B------:R-:W-:Y:S01]  /*30a0*/  FMUL.FTZ R191, R27, R234 ;  /* 0x000000ea1bbf7220 */ /* 0x000fe20000410000 */
[----:B------:R-:W-:Y:S01]  /*30b0*/  FFMA.FTZ R216, R171, R175, R216 ;  /* 0x000000afabd87223 */ /* 0x000fe200000100d8 */
[----:B------:R-:W-:-:S02]  /*30c0*/  FADD.FTZ R190, R190, R187 ;  /* 0x000000bbbebe7221 */ /* 0x000fc40000010000 */
[----:B------:R-:W-:Y:S01]  /*30d0*/  FFMA.FTZ R191, R59, R232, R191 ;  /* 0x000000e83bbf7223 */ /* 0x000fe200000100bf */
[----:B------:R-:W-:Y:S01]  /*30e0*/  FFMA.FTZ R136, R180, R179, R216 ;  /* 0x000000b3b4887223 */ /* 0x000fe200000100d8 */
[----:B------:R-:W-:Y:S01]  /*30f0*/  FADD.FTZ R216, R190, R186 ;  /* 0x000000babed87221 */ /* 0x000fe20000010000 */
[----:B------:R-:W-:Y:S01]  /*3100*/  FMUL.FTZ R190, R215, UR16 ;  /* 0x00000010d7be7c20 */ /* 0x000fe20008410000 */
[----:B------:R1:W-:Y:S01]  /*3110*/  STL [R1+0x6c], R164 ;  /* 0x00006ca401007387 */ /* 0x0003e20000100800 */
[----:B------:R-:W-:Y:S01]  /*3120*/  FFMA.FTZ R215, R181, R184, R136 ;  /* 0x000000b8b5d77223 */ /* 0x000fe20000010088 */
[----:B------:R-:W-:Y:S01]  /*3130*/  FADD.FTZ R136, R216, R191 ;  /* 0x000000bfd8887221 */ /* 0x000fe20000010000 */
[----:B------:R-:W-:Y:S01]  /*3140*/  FMUL.FTZ R216, R139, UR16 ;  /* 0x000000108bd87c20 */ /* 0x000fe20008410000 */
[----:B0-----:R-:W-:-:S04]  /*3150*/  IMAD.WIDE.U32 R162, R5, 0x8, R168 ;  /* 0x0000000805a27825 */ /* 0x001fc800078e00a8 */
[--C-:B---3--:R-:W-:Y:S02]  /*3160*/  IMAD.WIDE.U32 R166, R3, 0x8, R168.reuse ;  /* 0x0000000803a67825 */ /* 0x108fe400078e00a8 */
[----:B------:R-:W5:Y:S02]  /*3170*/  LDG.E.64 R162, desc[UR10][R162.64] ;  /* 0x0000000aa2a27981 */ /* 0x000f64000c1e1b00 */
[--C-:B-1----:R-:W-:Y:S02]  /*3180*/  IMAD.WIDE.U32 R164, R4, 0x8, R168.reuse ;  /* 0x0000000804a47825 */ /* 0x102fe400078e00a8 */
[----:B------:R-:W5:Y:S02]  /*3190*/  LDG.E.64 R166, desc[UR10][R166.64] ;  /* 0x0000000aa6a67981 */ /* 0x000f64000c1e1b00 */
[----:B------:R-:W-:Y:S02]  /*31a0*/  IMAD.WIDE.U32 R168, R2, 0x8, R168 ;  /* 0x0000000802a87825 */ /* 0x000fe400078e00a8 */
[----:B------:R-:W5:Y:S04]  /*31b0*/  LDG.E.64 R164, desc[UR10][R164.64] ;  /* 0x0000000aa4a47981 */ /* 0x000f68000c1e1b00 */
[----:B------:R-:W5:Y:S01]  /*31c0*/  LDG.E.64 R168, desc[UR10][R168.64] ;  /* 0x0000000aa8a87981 */ /* 0x000f62000c1e1b00 */
[----:B----4-:R-:W-:-:S05]  /*31d0*/  FADD.FTZ R252, R214, R252 ;  /* 0x000000fcd6fc7221 */ /* 0x010fca0000010000 */
        /* <DEDUP_REMOVED lines=26> */
[----:B------:R-:W1:Y:S01]  /*3380*/  S2R R252, SR_TID.X ;  /* 0x0000000000fc7919 */ /* 0x000e620000002100 */
[----:B0-----:R-:W-:Y:S02]  /*3390*/  FADD.FTZ R137, R137, R138 ;  /* 0x0000008a89897221 */ /* 0x001fe40000010000 */
[----:B------:R-:W0:Y:S01]  /*33a0*/  SHFL.DOWN PT, R138, R136, 0x2, 0x1f ;  /* 0x08401f00888a7f89 */ /* 0x000e2200000e0000 */
[----:B-1----:R-:W-:Y:S01]  /*33b0*/  LOP3.LUT P2, RZ, R252, 0x1f, RZ, 0xc0, !PT ;  /* 0x0000001ffcff7812 */ /* 0x002fe2000784c0ff */
[----:B0-----:R-:W-:Y:S01]  /*33c0*/  FADD.FTZ R138, R136, R138 ;  /* 0x0000008a888a7221 */ /* 0x001fe20000010000 */
[----:B------:R-:W-:Y:S01]  /*33d0*/  BSSY.RECONVERGENT B0, `(.L_x_3128) ;  /* 0x0000011000007945 */ /* 0x000fe20003800200 */
[----:B------:R-:W-:Y:S01]  /*33e0*/  FFMA.FTZ R226, R214, R249, R226 ;  /* 0x000000f9d6e27223 */ /* 0x000fe200000100e2 */
[----:B--2---:R-:W-:-:S05]  /*33f0*/  FADD.FTZ R139, R249, R139 ;  /* 0x0000008bf98b7221 */ /* 0x004fca0000010000 */
[----:B------:R-:W-:Y:S04]  /*3400*/  STL [R1+0x74], R139 ;  /* 0x0000748b01007387 */ /* 0x000fe80000100800 */
        /* <DEDUP_REMOVED lines=13> */
.L_x_3129:
[----:B------:R-:W-:Y:S05]  /*34e0*/  BSYNC.RECONVERGENT B0 ;  /* 0x0000000000007941 */ /* 0x000fea0003800200 */
.L_x_3128:
[----:B0-----:R-:W2:Y:S04]  /*34f0*/  LDL.LU R137, [R1+0x130] ;  /* 0x0001300001897983 */ /* 0x001ea80000300800 */
[----:B------:R-:W3:Y:S04]  /*3500*/  LDL.LU R136, [R1+0x100] ;  /* 0x0001000001887983 */ /* 0x000ee80000300800 */
        /* <DEDUP_REMOVED lines=10> */
[----:B------:R-:W2:Y:S01]  /*35b0*/  LDL.LU R248, [R1+0x134] ;  /* 0x0001340001f87983 */ /* 0x000ea20000300800 */
[----:B------:R-:W-:Y:S01]  /*35c0*/  FFMA.FTZ R227, R215, R243, R227 ;  /* 0x000000f3d7e37223 */ /* 0x000fe200000100e3 */
[----:B----4-:R-:W-:Y:S02]  /*35d0*/  FFMA.FTZ R252, R214, R245, R252 ;  /* 0x000000f5d6fc7223 */ /* 0x010fe400000100fc */
[----:B------:R-:W-:Y:S01]  /*35e0*/  STL [R1+0x130], R137 ;  /* 0x0001308901007387 */ /* 0x000fe20000100800 */
[----:B------:R-:W-:-:S03]  /*35f0*/  FADD.FTZ R249, R243, R249 ;  /* 0x000000f9f3f97221 */ /* 0x000fc60000010000 */
[----:B------:R-:W-:Y:S04]  /*3600*/  STL [R1+0x100], R136 ;  /* 0x0001008801007387 */ /* 0x000fe80000100800 */
[----:B------:R-:W0:Y:S01]  /*3610*/  LDS.128 R136, [UR6] ;  /* 0x00000006ff887984 */ /* 0x000e220008000c00 */
[----:B------:R-:W-:Y:S02]  /*3620*/  UIADD3 UR6, UPT, UPT, UR5, 0x8050, URZ ;  /* 0x0000805005067890 */ /* 0x000fe4000fffe0ff */
[----:B------:R-:W-:Y:S01]  /*3630*/  @!UP1 UIADD3 UR6, UPT, UPT, UR5, 0x8010, URZ ;  /* 0x0000801005069890 */ /* 0x000fe2000fffe0ff */
[----:B0-----:R-:W-:Y:S01]  /*3640*/  FADD.FTZ R136, RZ, R136 ;  /* 0x00000088ff887221 */ /* 0x001fe20000010000 */
[----:B------:R-:W-:-:S03]  /*3650*/  FADD.FTZ R137, RZ, R137 ;  /* 0x00000089ff897221 */ /* 0x000fc60000010000 */
[----:B------:R-:W-:Y:S01]  /*3660*/  FADD.FTZ R243, R138, R136 ;  /* 0x000000888af37221 */ /* 0x000fe20000010000 */
[----:B--2---:R-:W-:Y:S01]  /*3670*/  FADD.FTZ R248, R245, R248 ;  /* 0x000000f8f5f87221 */ /* 0x004fe20000010000 */
[----:B------:R-:W-:Y:S02]  /*3680*/  FADD.FTZ R245, R139, R137 ;  /* 0x000000898bf57221 */ /* 0x000fe40000010000 */
[----:B------:R-:W0:Y:S01]  /*3690*/  LDS.128 R136, [UR6] ;  /* 0x00000006ff887984 */ /* 0x000e220008000c00 */
[----:B------:R-:W-:Y:S02]  /*36a0*/  UIADD3 UR6, UPT, UPT, UR5, 0x8060, URZ ;  /* 0x0000806005067890 */ /* 0x000fe4000fffe0ff */
[----:B------:R-:W-:Y:S01]  /*36b0*/  @!UP1 UIADD3 UR6, UPT, UPT, UR5, 0x8020, URZ ;  /* 0x0000802005069890 */ /* 0x000fe2000fffe0ff */
[----:B------:R-:W-:Y:S04]  /*36c0*/  STL [R1+0x134], R248 ;  /* 0x000134f801007387 */ /* 0x000fe80000100800 */
[----:B------:R1:W-:Y:S04]  /*36d0*/  STL [R1+0x104], R252 ;  /* 0x000104fc01007387 */ /* 0x0003e80000100800 */
[----:B-1----:R-:W2:Y:S04]  /*36e0*/  LDL.LU R252, [R1+0x9c] ;  /* 0x00009c0001fc7983 */ /* 0x002ea80000300800 */
[----:B------:R1:W-:Y:S04]  /*36f0*/  STL [R1+0x98], R249 ;  /* 0x000098f901007387 */ /* 0x0003e80000100800 */
[----:B-1----:R-:W3:Y:S04]  /*3700*/  LDL.LU R249, [R1+0x108] ;  /* 0x0001080001f97983 */ /* 0x002ee80000300800 */
[----:B------:R-:W4:Y:S01]  /*3710*/  LDL.LU R248, [R1+0x10c] ;  /* 0x00010c0001f87983 */ /* 0x000f220000300800 */
[----:B0-----:R-:W-:Y:S01]  /*3720*/  FADD.FTZ R243, R243, R136 ;  /* 0x00000088f3f37221 */ /* 0x001fe20000010000 */
[----:B------:R-:W-:-:S03]  /*3730*/  FADD.FTZ R245, R245, R137 ;  /* 0x00000089f5f57221 */ /* 0x000fc60000010000 */
        /* <DEDUP_REMOVED lines=14> */
[----:B------:R-:W-:Y:S01]  /*3820*/  UISETP.NE.U32.AND UP0, UPT, UR24, URZ, UPT ;  /* 0x000000ff1800728c */ /* 0x000fe2000bf05070 */
[----:B------:R-:W-:Y:S01]  /*3830*/  FMUL.FTZ R137, R137, UR26 ;  /* 0x0000001a89897c20 */ /* 0x000fe20008410000 */
[----:B------:R-:W-:Y:S01]  /*3840*/  FADD.FTZ R136, R243, R136 ;  /* 0x00000088f3887221 */ /* 0x000fe20000010000 */
[----:B------:R-:W-:Y:S01]  /*3850*/  UIADD3 UR4, UPT, UPT, UR4, UR22, URZ ;  /* 0x0000001604047290 */ /* 0x000fe2000fffe0ff */
[----:B------:R-:W-:Y:S01]  /*3860*/  FFMA.FTZ R228, R216, R232, R228 ;  /* 0x000000e8d8e47223 */ /* 0x000fe200000100e4 */
[----:B------:R-:W-:Y:S01]  /*3870*/  UISETP.NE.AND.EX UP0, UPT, UR25, URZ, UPT, UP0 ;  /* 0x000000ff1900728c */ /* 0x000fe2000bf05300 */
[----:B------:R-:W-:Y:S01]  /*3880*/  FADD.FTZ R136, R138, R136 ;  /* 0x000000888a887221 */ /* 0x000fe20000010000 */
[----:B------:R-:W-:Y:S01]  /*3890*/  R2UR UR17, R137 ;  /* 0x00000000891172ca */ /* 0x000fe200000e0000 */
[----:B------:R-:W-:-:S02]  /*38a0*/  UISETP.GE.AND UP2, UPT, UR4, UR23, UPT ;  /* 0x000000170400728c */ /* 0x000fc4000bf46270 */
[----:B------:R-:W-:Y:S01]  /*38b0*/  FMUL.FTZ R136, R136, UR26 ;  /* 0x0000001a88887c20 */ /* 0x000fe20008410000 */
[----:B--2---:R-:W-:-:S05]  /*38c0*/  FADD.FTZ R252, R232, R252 ;  /* 0x000000fce8fc7221 */ /* 0x004fca0000010000 */
[----:B------:R0:W-:Y:S01]  /*38d0*/  STL [R1+0x9c], R252 ;  /* 0x00009cfc01007387 */ /* 0x0001e20000100800 */
[----:B---3--:R-:W-:Y:S01]  /*38e0*/  FFMA.FTZ R249, R215, R233, R249 ;  /* 0x000000e9d7f97223 */ /* 0x008fe200000100f9 */
[----:B0-----:R-:W0:Y:S01]  /*38f0*/  S2R R252, SR_TID.X ;  /* 0x0000000000fc7919 */ /* 0x001e220000002100 */
[----:B----4-:R-:W-:Y:S01]  /*3900*/  FFMA.FTZ R248, R216, R234, R248 ;  /* 0x000000ead8f87223 */ /* 0x010fe200000100f8 */
[----:B------:R-:W-:Y:S01]  /*3910*/  FADD.FTZ R245, R234, R245 ;  /* 0x000000f5eaf57221 */ /* 0x000fe20000010000 */
[----:B------:R-:W-:-:S05]  /*3920*/  FADD.FTZ R139, R233, R139 ;  /* 0x0000008be98b7221 */ /* 0x000fca0000010000 */
[----:B------:R1:W-:Y:S04]  /*3930*/  STL [R1+0x138], R139 ;  /* 0x0001388b01007387 */ /* 0x0003e80000100800 */
[----:B------:R2:W-:Y:S04]  /*3940*/  STL [R1+0x108], R249 ;  /* 0x000108f901007387 */ /* 0x0005e80000100800 */
[----:B------:R2:W-:Y:S01]  /*3950*/  STL [R1+0x13c], R245 ;  /* 0x00013cf501007387 */ /* 0x0005e20000100800 */
[----:B-1----:R-:W-:-:S03]  /*3960*/  FSEL R139, R136, RZ, !P3 ;  /* 0x000000ff888b7208 */ /* 0x002fc60005800000 */
[----:B------:R2:W-:Y:S01]  /*3970*/  STL [R1+0x10c], R248 ;  /* 0x00010cf801007387 */ /* 0x0005e20000100800 */
[----:B0-----:R-:W-:Y:S05]  /*3980*/  BRA.U UP0, `(.L_x_3130) ;  /* 0x0000000d00947547 */ /* 0x001fea000b800000 */
        /* <DEDUP_REMOVED lines=18> */
[----:B------:R-:W-:Y:S01]  /*3ab0*/  FADD.FTZ R134, R147, -R143 ;  /* 0x8000008f93867221 */ /* 0x000fe20000010000 */
[--C-:B------:R-:W-:Y:S01]  /*3ac0*/  FFMA.FTZ R141, R141, UR17, R139.reuse ;  /* 0x000000118d8d7c23 */ /* 0x100fe2000801008b */
[----:B------:R-:W-:Y:S01]  /*3ad0*/  FFMA.FTZ R0, R0, UR17, R139 ;  /* 0x0000001100007c23 */ /* 0x000fe2000801008b */
[----:B------:R-:W-:Y:S01]  /*3ae0*/  FMUL.FTZ R146, R146, UR16 ;  /* 0x0000001092927c20 */ /* 0x000fe20008410000 */
[----:B------:R-:W-:Y:S01]  /*3af0*/  FMUL.FTZ R134, R134, UR16 ;  /* 0x0000001086867c20 */ /* 0x000fe20008410000 */
[----:B------:R-:W-:Y:S01]  /*3b00*/  FMUL.FTZ R200, R200, UR16 ;  /* 0x00000010c8c87c20 */ /* 0x000fe20008410000 */
[----:B------:R-:W-:Y:S01]  /*3b10*/  FADD.FTZ R145, R142, -R145 ;  /* 0x800000918e917221 */ /* 0x000fe20000010000 */
[----:B-----5:R-:W-:Y:S01]  /*3b20*/  ISETP.GE.U32.AND P2, PT, R162, RZ, PT ;  /* 0x000000ffa200720c */ /* 0x020fe20003f46070 */
[----:B------:R-:W-:Y:S01]  /*3b30*/  FADD.FTZ R141, R135, -R141 ;  /* 0x8000008d878d7221 */ /* 0x000fe20000010000 */
        /* <DEDUP_REMOVED lines=35> */
.L_x_3132:
        /* <DEDUP_REMOVED lines=8> */
[----:B------:R-:W-:Y:S01]  /*3df0*/  FFMA.FTZ R127, R141, UR17, R139 ;  /* 0x000000118d7f7c23 */ /* 0x000fe2000801008b */
[----:B------:R-:W-:Y:S01]  /*3e00*/  FMUL.FTZ R120, R120, UR16 ;  /* 0x0000001078787c20 */ /* 0x000fe20008410000 */
[----:B------:R-:W-:Y:S01]  /*3e10*/  FADD.FTZ R145, R142, -R145 ;  /* 0x800000918e917221 */ /* 0x000fe20000010000 */
[----:B------:R-:W-:Y:S01]  /*3e20*/  FMUL.FTZ R123, R143, UR16 ;  /* 0x000000108f7b7c20 */ /* 0x000fe20008410000 */
[----:B------:R-:W-:Y:S01]  /*3e30*/  FMUL.FTZ R122, R146, UR16 ;  /* 0x00000010927a7c20 */ /* 0x000fe20008410000 */
[----:B-----5:R-:W-:Y:S01]  /*3e40*/  ISETP.GE.U32.AND P2, PT, R162, RZ, PT ;  /* 0x000000ffa200720c */ /* 0x020fe20003f46070 */
[----:B------:R-:W-:Y:S01]  /*3e50*/  FADD.FTZ R126, R134, -R126 ;  /* 0x8000007e867e7221 */ /* 0x000fe20000010000 */
[----:B------:R-:W-:Y:S01]  /*3e60*/  FADD.FTZ R127, R135, -R127 ;  /* 0x8000007f877f7221 */ /* 0x000fe20000010000 */
[----:B------:R-:W-:Y:S01]  /*3e70*/  FMUL.FTZ R134, R120, UR7 ;  /* 0x0000000778867c20 */ /* 0x000fe20008410000 */
[--C-:B------:R-:W-:Y:S01]  /*3e80*/  FFMA.FTZ R0, R0, UR17, R139.reuse ;  /* 0x0000001100007c23 */ /* 0x100fe2000801008b */
[----:B------:R-:W-:Y:S01]  /*3e90*/  FMUL.FTZ R135, R123, UR7 ;  /* 0x000000077b877c20 */ /* 0x000fe20008410000 */
[----:B------:R-:W-:Y:S01]  /*3ea0*/  LOP3.LUT P6, RZ, R163, 0xff, RZ, 0xc0, !PT ;  /* 0x000000ffa3ff7812 */ /* 0x000fe200078cc0ff */
[----:B------:R-:W-:Y:S01]  /*3eb0*/  FMUL.FTZ R124, R122, UR7 ;  /* 0x000000077a7c7c20 */ /* 0x000fe20008410000 */
[----:B------:R-:W-:Y:S01]  /*3ec0*/  FMUL.FTZ R121, R145, UR16 ;  /* 0x0000001091797c20 */ /* 0x000fe20008410000 */
[----:B------:R-:W-:Y:S01]  /*3ed0*/  LOP3.LUT P4, RZ, R163, 0xff0000, RZ, 0xc0, !PT ;  /* 0x00ff0000a3ff7812 */ /* 0x000fe2000788c0ff */
[----:B------:R-:W-:Y:S01]  /*3ee0*/  FFMA.FTZ R125, R133, UR17, R139 ;  /* 0x00000011857d7c23 */ /* 0x000fe2000801008b */
[----:B------:R-:W-:Y:S01]  /*3ef0*/  ISETP.GE.U32.AND.EX P2, PT, R163, 0x1000000, PT, P2 ;  /* 0x01000000a300780c */ /* 0x000fe20003f46120 */
[----:B------:R-:W-:Y:S01]  /*3f00*/  FADD.FTZ R23, R23, -R0 ;  /* 0x8000000017177221 */ /* 0x000fe20000010000 */
[----:B------:R-:W-:Y:S01]  /*3f10*/  FSEL R134, R134, RZ, P6 ;  /* 0x000000ff86867208 */ /* 0x000fe20003000000 */
[----:B------:R-:W-:Y:S01]  /*3f20*/  FMUL.FTZ R0, R121, UR7 ;  /* 0x0000000779007c20 */ /* 0x000fe20008410000 */
[----:B------:R-:W-:Y:S01]  /*3f30*/  FSEL R135, R135, RZ, P2 ;  /* 0x000000ff87877208 */ /* 0x000fe20001000000 */
[----:B------:R-:W-:Y:S01]  /*3f40*/  FADD.FTZ R125, R132, -R125 ;  /* 0x8000007d847d7221 */ /* 0x000fe20000010000 */
[----:B------:R-:W-:Y:S01]  /*3f50*/  FSEL R124, R124, RZ, P4 ;  /* 0x000000ff7c7c7208 */ /* 0x000fe20002000000 */
[----:B------:R-:W-:Y:S01]  /*3f60*/  FMUL.FTZ R126, R126, UR16 ;  /* 0x000000107e7e7c20 */ /* 0x000fe20008410000 */
[----:B------:R-:W-:Y:S01]  /*3f70*/  LOP3.LUT P6, RZ, R163, 0xff00, RZ, 0xc0, !PT ;  /* 0x0000ff00a3ff7812 */ /* 0x000fe200078cc0ff */
[----:B------:R-:W-:Y:S01]  /*3f80*/  FMUL.FTZ R127, R127, UR16 ;  /* 0x000000107f7f7c20 */ /* 0x000fe20008410000 */
        /* <DEDUP_REMOVED lines=20> */
.L_x_3131:
        /* <DEDUP_REMOVED lines=18> */
[----:B-----5:R-:W-:Y:S01]  /*41f0*/  FFMA.FTZ R146, R146, UR16, R94 ;  /* 0x0000001092927c23 */ /* 0x020fe2000801005e */
[----:B------:R-:W-:Y:S01]  /*4200*/  FFMA.FTZ R134, R134, UR16, R95 ;  /* 0x0000001086867c23 */ /* 0x000fe2000801005f */
[----:B------:R-:W-:Y:S01]  /*4210*/  FFMA.FTZ R200, R200, UR16, R92 ;  /* 0x00000010c8c87c23 */ /* 0x000fe2000801005c */
        /* <DEDUP_REMOVED lines=38> */
.L_x_3134:
        /* <DEDUP_REMOVED lines=9> */
[----:B-----5:R-:W-:Y:S01]  /*4510*/  FFMA.FTZ R120, R120, UR16, R92 ;  /* 0x0000001078787c23 */ /* 0x020fe2000801005c */
[----:B------:R-:W-:Y:S01]  /*4520*/  FADD.FTZ R145, R142, -R145 ;  /* 0x800000918e917221 */ /* 0x000fe20000010000 */
[----:B------:R-:W-:Y:S01]  /*4530*/  FFMA.FTZ R123, R143, UR16, R95 ;  /* 0x000000108f7b7c23 */ /* 0x000fe2000801005f */
[----:B------:R-:W-:Y:S01]  /*4540*/  FFMA.FTZ R122, R146, UR16, R94 ;  /* 0x00000010927a7c23 */ /* 0x000fe2000801005e */
[----:B------:R-:W-:Y:S01]  /*4550*/  ISETP.GE.U32.AND P2, PT, R162, RZ, PT ;  /* 0x000000ffa200720c */ /* 0x000fe20003f46070 */
[----:B------:R-:W-:Y:S01]  /*4560*/  FADD.FTZ R126, R134, -R126 ;  /* 0x8000007e867e7221 */ /* 0x000fe20000010000 */
[----:B------:R-:W-:Y:S01]  /*4570*/  FADD.FTZ R127, R135, -R127 ;  /* 0x8000007f877f7221 */ /* 0x000fe20000010000 */
[----:B------:R-:W-:Y:S01]  /*4580*/  FMUL.FTZ R134, R120, UR7 ;  /* 0x0000000778867c20 */ /* 0x000fe20008410000 */
[----:B------:R-:W-:Y:S01]  /*4590*/  FFMA.FTZ R0, R0, UR17, R139 ;  /* 0x0000001100007c23 */ /* 0x000fe2000801008b */
[----:B------:R-:W-:Y:S01]  /*45a0*/  FMUL.FTZ R135, R123, UR7 ;  /* 0x000000077b877c20 */ /* 0x000fe20008410000 */
[----:B------:R-:W-:Y:S01]  /*45b0*/  LOP3.LUT P6, RZ, R163, 0xff, RZ, 0xc0, !PT ;  /* 0x000000ffa3ff7812 */ /* 0x000fe200078cc0ff */
[----:B------:R-:W-:Y:S01]  /*45c0*/  FMUL.FTZ R124, R122, UR7 ;  /* 0x000000077a7c7c20 */ /* 0x000fe20008410000 */
[----:B------:R-:W-:Y:S01]  /*45d0*/  FFMA.FTZ R121, R145, UR16, R93 ;  /* 0x0000001091797c23 */ /* 0x000fe2000801005d */
        /* <DEDUP_REMOVED lines=9> */
[----:B------:R-:W-:Y:S01]  /*4670*/  FFMA.FTZ R126, R126, UR16, R90 ;  /* 0x000000107e7e7c23 */ /* 0x000fe2000801005a */
[----:B------:R-:W-:Y:S01]  /*4680*/  LOP3.LUT P6, RZ, R163, 0xff00, RZ, 0xc0, !PT ;  /* 0x0000ff00a3ff7812 */ /* 0x000fe200078cc0ff */
[----:B------:R-:W-:Y:S01]  /*4690*/  FFMA.FTZ R127, R127, UR16, R91 ;  /* 0x000000107f7f7c23 */ /* 0x000fe2000801005b */
[----:B------:R-:W-:Y:S01]  /*46a0*/  F2FP.F16.F32.PACK_AB R135, R135, R124 ;  /* 0x0000007c8787723e */ /* 0x000fe200000000ff */
[----:B------:R-:W-:Y:S01]  /*46b0*/  FFMA.FTZ R124, R23, UR16, R88 ;  /* 0x00000010177c7c23 */ /* 0x000fe20008010058 */
[----:B------:R-:W-:Y:S01]  /*46c0*/  FSEL R0, R0, RZ, P6 ;  /* 0x000000ff00007208 */ /* 0x000fe20003000000 */
[----:B------:R-:W-:Y:S01]  /*46d0*/  FFMA.FTZ R125, R125, UR16, R89 ;  /* 0x000000107d7d7c23 */ /* 0x000fe20008010059 */
        /* <DEDUP_REMOVED lines=16> */
.L_x_3130:
        /* <DEDUP_REMOVED lines=10> */
[----:B------:R-:W-:Y:S01]  /*4880*/  FFMA.FTZ R145, R145, UR17, R139 ;  /* 0x0000001191917c23 */ /* 0x000fe2000801008b */
[----:B-----5:R-:W-:Y:S01]  /*4890*/  ISETP.GE.U32.AND P2, PT, R162, RZ, PT ;  /* 0x000000ffa200720c */ /* 0x020fe20003f46070 */
[----:B------:R-:W-:Y:S01]  /*48a0*/  FADD.FTZ R143, R147, -R143 ;  /* 0x8000008f938f7221 */ /* 0x000fe20000010000 */
[----:B------:R-:W-:Y:S01]  /*48b0*/  FADD.FTZ R146, R201, -R146 ;  /* 0x80000092c9927221 */ /* 0x000fe20000010000 */
[----:B------:R-:W-:Y:S01]  /*48c0*/  FFMA.FTZ R128, R140, UR17, R139 ;  /* 0x000000118c807c23 */ /* 0x000fe2000801008b */
[----:B------:R-:W-:Y:S01]  /*48d0*/  FADD.FTZ R145, R142, -R145 ;  /* 0x800000918e917221 */ /* 0x000fe20000010000 */
[----:B------:R-:W-:Y:S01]  /*48e0*/  FMUL.FTZ R136, R143, UR16 ;  /* 0x000000108f887c20 */ /* 0x000fe20008410000 */
[----:B------:R-:W-:Y:S01]  /*48f0*/  FMUL.FTZ R131, R146, UR16 ;  /* 0x0000001092837c20 */ /* 0x000fe20008410000 */
[--C-:B------:R-:W-:Y:S01]  /*4900*/  FFMA.FTZ R133, R133, UR17, R139.reuse ;  /* 0x0000001185857c23 */ /* 0x100fe2000801008b */
[----:B------:R-:W-:Y:S01]  /*4910*/  LOP3.LUT P3, RZ, R163, 0xff0000, RZ, 0xc0, !PT ;  /* 0x00ff0000a3ff7812 */ /* 0x000fe2000786c0ff */
[----:B------:R-:W-:Y:S01]  /*4920*/  FMUL.FTZ R136, R136, UR7 ;  /* 0x0000000788887c20 */ /* 0x000fe20008410000 */
[----:B------:R-:W-:Y:S01]  /*4930*/  FMUL.FTZ R131, R131, UR7 ;  /* 0x0000000783837c20 */ /* 0x000fe20008410000 */
[----:B------:R-:W-:Y:S01]  /*4940*/  ISETP.GE.U32.AND.EX P4, PT, R163, 0x1000000, PT, P2 ;  /* 0x01000000a300780c */ /* 0x000fe20003f86120 */
[----:B------:R-:W-:Y:S01]  /*4950*/  FADD.FTZ R128, R134, -R128 ;  /* 0x8000008086807221 */ /* 0x000fe20000010000 */
[----:B------:R-:W-:Y:S01]  /*4960*/  FMUL.FTZ R137, R145, UR16 ;  /* 0x0000001091897c20 */ /* 0x000fe20008410000 */
[----:B------:R-:W-:Y:S01]  /*4970*/  FFMA.FTZ R141, R141, UR17, R139 ;  /* 0x000000118d8d7c23 */ /* 0x000fe2000801008b */
[----:B------:R-:W-:Y:S01]  /*4980*/  FADD.FTZ R132, R132, -R133 ;  /* 0x8000008584847221 */ /* 0x000fe20000010000 */
[----:B------:R-:W-:Y:S01]  /*4990*/  FSEL R129, R136, RZ, P4 ;  /* 0x000000ff88817208 */ /* 0x000fe20002000000 */
[----:B------:R-:W-:Y:S01]  /*49a0*/  FFMA.FTZ R138, R0, UR17, R139 ;  /* 0x00000011008a7c23 */ /* 0x000fe2000801008b */
[----:B------:R-:W-:Y:S01]  /*49b0*/  FSEL R133, R131, RZ, P3 ;  /* 0x000000ff83857208 */ /* 0x000fe20001800000 */
[----:B------:R-:W-:Y:S01]  /*49c0*/  FMUL.FTZ R137, R137, UR7 ;  /* 0x0000000789897c20 */ /* 0x000fe20008410000 */
[----:B------:R-:W-:Y:S01]  /*49d0*/  LOP3.LUT P6, RZ, R193, 0xff0000, RZ, 0xc0, !PT ;  /* 0x00ff0000c1ff7812 */ /* 0x000fe200078cc0ff */
[----:B------:R-:W-:Y:S01]  /*49e0*/  FMUL.FTZ R128, R128, UR16 ;  /* 0x0000001080807c20 */ /* 0x000fe20008410000 */
[----:B------:R-:W-:Y:S01]  /*49f0*/  LOP3.LUT P3, RZ, R163, 0xff00, RZ, 0xc0, !PT ;  /* 0x0000ff00a3ff7812 */ /* 0x000fe2000786c0ff */
[----:B------:R-:W-:Y:S01]  /*4a00*/  FADD.FTZ R0, R135, -R141 ;  /* 0x8000008d87007221 */ /* 0x000fe20000010000 */
[----:B------:R-:W-:Y:S01]  /*4a10*/  ISETP.GE.U32.AND P2, PT, R192, RZ, PT ;  /* 0x000000ffc000720c */ /* 0x000fe20003f46070 */
[----:B------:R-:W-:Y:S01]  /*4a20*/  FADD.FTZ R23, R23, -R138 ;  /* 0x8000008a17177221 */ /* 0x000fe20000010000 */
[----:B------:R-:W-:Y:S01]  /*4a30*/  F2FP.F16.F32.PACK_AB R135, R129, R133 ;  /* 0x000000858187723e */ /* 0x000fe200000000ff */
[----:B------:R-:W-:Y:S01]  /*4a40*/  FMUL.FTZ R129, R128, UR7 ;  /* 0x0000000780817c20 */ /* 0x000fe20008410000 */
[----:B------:R-:W-:Y:S01]  /*4a50*/  FSEL R131, R131, RZ, P6 ;  /* 0x000000ff83837208 */ /* 0x000fe20003000000 */
[----:B------:R-:W-:Y:S01]  /*4a60*/  FMUL.FTZ R0, R0, UR16 ;  /* 0x0000001000007c20 */ /* 0x000fe20008410000 */
[----:B------:R-:W-:Y:S01]  /*4a70*/  LOP3.LUT P6, RZ, R162, 0xff0000, RZ, 0xc0, !PT ;  /* 0x00ff0000a2ff7812 */ /* 0x000fe200078cc0ff */
[----:B------:R-:W-:Y:S01]  /*4a80*/  FFMA.FTZ R200, R200, UR17, R139 ;  /* 0x00000011c8c87c23 */ /* 0x000fe2000801008b */
[----:B------:R-:W-:Y:S01]  /*4a90*/  FSEL R138, R137, RZ, P3 ;  /* 0x000000ff898a7208 */ /* 0x000fe20001800000 */
[----:B------:R-:W-:Y:S01]  /*4aa0*/  FMUL.FTZ R0, R0, UR7 ;  /* 0x0000000700007c20 */ /* 0x000fe20008410000 */
[C---:B------:R-:W-:Y:S01]  /*4ab0*/  ISETP.GE.U32.AND.EX P2, PT, R193.reuse, 0x1000000, PT, P2 ;  /* 0x01000000c100780c */ /* 0x040fe20003f46120 */
[----:B------:R-:W-:Y:S01]  /*4ac0*/  FADD.FTZ R200, R144, -R200 ;  /* 0x800000c890c87221 */ /* 0x000fe20000010000 */
[----:B------:R-:W-:-:S02]  /*4ad0*/  LOP3.LUT P3, RZ, R193, 0xff00, RZ, 0xc0, !PT ;  /* 0x0000ff00c1ff7812 */ /* 0x000fc4000786c0ff */
[----:B------:R-:W-:Y:S01]  /*4ae0*/  FSEL R133, R129, RZ, P6 ;  /* 0x000000ff81857208 */ /* 0x000fe20003000000 */
[----:B------:R-:W-:Y:S01]  /*4af0*/  FMUL.FTZ R130, R200, UR16 ;  /* 0x00000010c8827c20 */ /* 0x000fe20008410000 */
[----:B------:R-:W-:Y:S02]  /*4b00*/  FSEL R136, R136, RZ, P2 ;  /* 0x000000ff88887208 */ /* 0x000fe40001000000 */
[----:B------:R-:W-:Y:S01]  /*4b10*/  FSEL R137, R137, RZ, P3 ;  /* 0x000000ff89897208 */ /* 0x000fe20001800000 */
[----:B------:R-:W-:Y:S01]  /*4b20*/  FMUL.FTZ R130, R130, UR7 ;  /* 0x0000000782827c20 */ /* 0x000fe20008410000 */
[----:B------:R-:W-:Y:S02]  /*4b30*/  LOP3.LUT P6, RZ, R192, 0xff000000, RZ, 0xc0, !PT ;  /* 0xff000000c0ff7812 */ /* 0x000fe400078cc0ff */
[----:B------:R-:W-:Y:S02]  /*4b40*/  LOP3.LUT P2, RZ, R162, 0xff000000, RZ, 0xc0, !PT ;  /* 0xff000000a2ff7812 */ /* 0x000fe4000784c0ff */
[----:B------:R-:W-:-:S02]  /*4b50*/  LOP3.LUT P3, RZ, R192, 0xff0000, RZ, 0xc0, !PT ;  /* 0x00ff0000c0ff7812 */ /* 0x000fc4000786c0ff */
        /* <DEDUP_REMOVED lines=13> */
[----:B------:R-:W-:Y:S02]  /*4c30*/  FSEL R130, R130, RZ, P4 ;  /* 0x000000ff82827208 */ /* 0x000fe40002000000 */
[----:B------:R-:W-:Y:S02]  /*4c40*/  LOP3.LUT P2, RZ, R192, 0xff, RZ, 0xc0, !PT ;  /* 0x000000ffc0ff7812 */ /* 0x000fe4000784c0ff */
[----:B------:R-:W-:Y:S02]  /*4c50*/  LOP3.LUT P4, RZ, R162, 0xff, RZ, 0xc0, !PT ;  /* 0x000000ffa2ff7812 */ /* 0x000fe4000788c0ff */
[----:B------:R-:W-:Y:S02]  /*4c60*/  LOP3.LUT P3, RZ, R192, 0xff00, RZ, 0xc0, !PT ;  /* 0x0000ff00c0ff7812 */ /* 0x000fe4000786c0ff */
[----:B------:R-:W-:-:S02]  /*4c70*/  FSEL R132, R128, RZ, P5 ;  /* 0x000000ff80847208 */ /* 0x000fc40002800000 */
[----:B------:R-:W-:Y:S02]  /*4c80*/  FSEL R23, R0, RZ, P2 ;  /* 0x000000ff00177208 */ /* 0x000fe40001000000 */
[----:B------:R-:W-:Y:S02]  /*4c90*/  FSEL R128, R128, RZ, P3 ;  /* 0x000000ff80807208 */ /* 0x000fe40001800000 */
[----:B------:R-:W-:Y:S02]  /*4ca0*/  FSEL R0, R0, RZ, P4 ;  /* 0x000000ff00007208 */ /* 0x000fe40002000000 */
[----:B------:R-:W-:Y:S02]  /*4cb0*/  F2FP.F16.F32.PACK_AB R131, R136, R131 ;  /* 0x000000838883723e */ /* 0x000fe400000000ff */
[----:B------:R-:W-:Y:S02]  /*4cc0*/  F2FP.F16.F32.PACK_AB R130, R137, R130 ;  /* 0x000000828982723e */ /* 0x000fe400000000ff */
[----:B------:R-:W-:-:S02]  /*4cd0*/  F2FP.F16.F32.PACK_AB R134, R138, R134 ;  /* 0x000000868a86723e */ /* 0x000fc400000000ff */
[----:B------:R-:W-:Y:S02]  /*4ce0*/  F2FP.F16.F32.PACK_AB R128, R128, R23 ;  /* 0x000000178080723e */ /* 0x000fe400000000ff */
[----:B------:R-:W-:Y:S01]  /*4cf0*/  F2FP.F16.F32.PACK_AB R132, R132, R0 ;  /* 0x000000008484723e */ /* 0x000fe200000000ff */
[----:B------:R-:W-:Y:S06]  /*4d00*/  BRA `(.L_x_3133) ;  /* 0x0000000c00947947 */ /* 0x000fec0003800000 */
.L_x_3136:
[--C-:B------:R-:W-:Y:S01]  /*4d10*/  FFMA.FTZ R143, R143, UR17, R139.reuse ;  /* 0x000000118f8f7c23 */ /* 0x100fe2000801008b */
[--C-:B------:R-:W-:Y:S01]  /*4d20*/  FFMA.FTZ R146, R146, UR17, R139.reuse ;  /* 0x0000001192927c23 */ /* 0x100fe2000801008b */
[----:B-----5:R-:W-:Y:S01]  /*4d30*/  ISETP.GE.U32.AND P3, PT, R192, RZ, PT ;  /* 0x000000ffc000720c */ /* 0x020fe20003f66070 */
[----:B------:R-:W-:Y:S01]  /*4d40*/  FFMA.FTZ R121, R145, UR17, R139 ;  /* 0x0000001191797c23 */ /* 0x000fe2000801008b */
[----:B------:R-:W-:Y:S01]  /*4d50*/  FADD.FTZ R143, R147, -R143 ;  /* 0x8000008f938f7221 */ /* 0x000fe20000010000 */
[----:B------:R-:W-:Y:S01]  /*4d60*/  FADD.FTZ R146, R201, -R146 ;  /* 0x80000092c9927221 */ /* 0x000fe20000010000 */
[----:B------:R-:W-:Y:S01]  /*4d70*/  ISETP.GE.U32.AND P2, PT, R162, RZ, PT ;  /* 0x000000ffa200720c */ /* 0x000fe20003f46070 */
[--C-:B------:R-:W-:Y:S01]  /*4d80*/  FFMA.FTZ R120, R200, UR17, R139.reuse ;  /* 0x00000011c8787c23 */ /* 0x100fe2000801008b */
[----:B------:R-:W-:Y:S01]  /*4d90*/  FMUL.FTZ R123, R143, UR16 ;  /* 0x000000108f7b7c20 */ /* 0x000fe20008410000 */
[----:B------:R-:W-:Y:S01]  /*4da0*/  FMUL.FTZ R122, R146, UR16 ;  /* 0x00000010927a7c20 */ /* 0x000fe20008410000 */
[----:B------:R-:W-:Y:S01]  /*4db0*/  FFMA.FTZ R127, R141, UR17, R139 ;  /* 0x000000118d7f7c23 */ /* 0x000fe2000801008b */
[----:B------:R-:W-:Y:S01]  /*4dc0*/  ISETP.GE.U32.AND.EX P3, PT, R193, 0x1000000, PT, P3 ;  /* 0x01000000c100780c */ /* 0x000fe20003f66130 */
[----:B------:R-:W-:Y:S01]  /*4dd0*/  FMUL.FTZ R124, R123, UR7 ;  /* 0x000000077b7c7c20 */ /* 0x000fe20008410000 */
[----:B------:R-:W-:Y:S01]  /*4de0*/  FMUL.FTZ R131, R122, UR7 ;  /* 0x000000077a837c20 */ /* 0x000fe20008410000 */
[C---:B------:R-:W-:Y:S01]  /*4df0*/  LOP3.LUT P4, RZ, R163.reuse, 0xff0000, RZ, 0xc0, !PT ;  /* 0x00ff0000a3ff7812 */ /* 0x040fe2000788c0ff */
[----:B------:R-:W-:Y:S01]  /*4e00*/  FADD.FTZ R121, R142, -R121 ;  /* 0x800000798e797221 */ /* 0x000fe20000010000 */
[----:B------:R-:W-:Y:S01]  /*4e10*/  ISETP.GE.U32.AND.EX P2, PT, R163, 0x1000000, PT, P2 ;  /* 0x01000000a300780c */ /* 0x000fe20003f46120 */
[----:B------:R-:W-:Y:S01]  /*4e20*/  FADD.FTZ R120, R144, -R120 ;  /* 0x8000007890787221 */ /* 0x000fe20000010000 */
[----:B------:R-:W-:Y:S01]  /*4e30*/  FADD.FTZ R127, R135, -R127 ;  /* 0x8000007f877f7221 */ /* 0x000fe20000010000 */
        /* <DEDUP_REMOVED lines=8> */
[----:B------:R-:W-:Y:S01]  /*4ec0*/  F2FP.F16.F32.PACK_AB R135, R124, R135 ;  /* 0x000000877c87723e */ /* 0x000fe200000000ff */
[----:B------:R-:W-:Y:S01]  /*4ed0*/  FMUL.FTZ R124, R121, UR7 ;  /* 0x00000007797c7c20 */ /* 0x000fe20008410000 */
[----:B------:R-:W-:Y:S01]  /*4ee0*/  FSEL R131, R131, RZ, P5 ;  /* 0x000000ff83837208 */ /* 0x000fe20002800000 */
[----:B------:R-:W-:Y:S01]  /*4ef0*/  FADD.FTZ R126, R134, -R126 ;  /* 0x8000007e867e7221 */ /* 0x000fe20000010000 */
[----:B------:R-:W-:Y:S01]  /*4f00*/  LOP3.LUT P5, RZ, R193, 0xff00, RZ, 0xc0, !PT ;  /* 0x0000ff00c1ff7812 */ /* 0x000fe200078ac0ff */
[----:B------:R-:W-:Y:S01]  /*4f10*/  FMUL.FTZ R127, R127, UR16 ;  /* 0x000000107f7f7c20 */ /* 0x000fe20008410000 */
[C---:B------:R-:W-:Y:S01]  /*4f20*/  LOP3.LUT P2, RZ, R163.reuse, 0xff, RZ, 0xc0, !PT ;  /* 0x000000ffa3ff7812 */ /* 0x040fe2000784c0ff */
[----:B------:R-:W-:Y:S01]  /*4f30*/  FMUL.FTZ R126, R126, UR16 ;  /* 0x000000107e7e7c20 */ /* 0x000fe20008410000 */
[----:B------:R-:W-:Y:S01]  /*4f40*/  LOP3.LUT P4, RZ, R163, 0xff00, RZ, 0xc0, !PT ;  /* 0x0000ff00a3ff7812 */ /* 0x000fe2000788c0ff */
[--C-:B------:R-:W-:Y:S01]  /*4f50*/  FFMA.FTZ R125, R133, UR17, R139.reuse ;  /* 0x00000011857d7c23 */ /* 0x100fe2000801008b */
[----:B------:R-:W-:Y:S01]  /*4f60*/  F2FP.F16.F32.PACK_AB R131, R128, R131 ;  /* 0x000000838083723e */ /* 0x000fe200000000ff */
[----:B------:R-:W-:Y:S01]  /*4f70*/  FMUL.FTZ R129, R126, UR7 ;  /* 0x000000077e817c20 */ /* 0x000fe20008410000 */
[----:B------:R-:W-:Y:S01]  /*4f80*/  FSEL R128, R124, RZ, P5 ;  /* 0x000000ff7c807208 */ /* 0x000fe20002800000 */
        /* <DEDUP_REMOVED lines=9> */
[----:B------:R-:W-:-:S02]  /*5020*/  FSEL R130, R130, RZ, P3 ;  /* 0x000000ff82827208 */ /* 0x000fc40001800000 */
[----:B------:R-:W-:Y:S02]  /*5030*/  LOP3.LUT P5, RZ, R192, 0xff000000, RZ, 0xc0, !PT ;  /* 0xff000000c0ff7812 */ /* 0x000fe400078ac0ff */
[C---:B------:R-:W-:Y:S02]  /*5040*/  LOP3.LUT P2, RZ, R162.reuse, 0xff0000, RZ, 0xc0, !PT ;  /* 0x00ff0000a2ff7812 */ /* 0x040fe4000784c0ff */
[----:B------:R-:W-:Y:S02]  /*5050*/  LOP3.LUT P4, RZ, R162, 0xff000000, RZ, 0xc0, !PT ;  /* 0xff000000a2ff7812 */ /* 0x000fe4000788c0ff */
[----:B------:R-:W-:Y:S02]  /*5060*/  F2FP.F16.F32.PACK_AB R130, R128, R130 ;  /* 0x000000828082723e */ /* 0x000fe400000000ff */
[----:B------:R-:W-:Y:S02]  /*5070*/  FSEL R128, R124, RZ, P5 ;  /* 0x000000ff7c807208 */ /* 0x000fe40002800000 */
        /* <DEDUP_REMOVED lines=20> */
.L_x_3135:
        /* <DEDUP_REMOVED lines=13> */
[----:B------:R-:W-:Y:S01]  /*5290*/  FFMA.FTZ R136, R143, UR16, R95 ;  /* 0x000000108f887c23 */ /* 0x000fe2000801005f */
[----:B------:R-:W-:Y:S01]  /*52a0*/  FFMA.FTZ R131, R146, UR16, R94 ;  /* 0x0000001092837c23 */ /* 0x000fe2000801005e */
[----:B------:R-:W-:Y:S01]  /*52b0*/  FFMA.FTZ R133, R133, UR17, R139 ;  /* 0x0000001185857c23 */ /* 0x000fe2000801008b */
[----:B------:R-:W-:Y:S01]  /*52c0*/  LOP3.LUT P3, RZ, R163, 0xff0000, RZ, 0xc0, !PT ;  /* 0x00ff0000a3ff7812 */ /* 0x000fe2000786c0ff */
[----:B------:R-:W-:Y:S01]  /*52d0*/  FMUL.FTZ R136, R136, UR7 ;  /* 0x0000000788887c20 */ /* 0x000fe20008410000 */
[----:B------:R-:W-:Y:S01]  /*52e0*/  FMUL.FTZ R131, R131, UR7 ;  /* 0x0000000783837c20 */ /* 0x000fe20008410000 */
[----:B------:R-:W-:Y:S01]  /*52f0*/  ISETP.GE.U32.AND.EX P4, PT, R163, 0x1000000, PT, P2 ;  /* 0x01000000a300780c */ /* 0x000fe20003f86120 */
[----:B------:R-:W-:Y:S01]  /*5300*/  FADD.FTZ R128, R134, -R128 ;  /* 0x8000008086807221 */ /* 0x000fe20000010000 */
[----:B------:R-:W-:Y:S01]  /*5310*/  FFMA.FTZ R137, R145, UR16, R93 ;  /* 0x0000001091897c23 */ /* 0x000fe2000801005d */
[----:B------:R-:W-:Y:S01]  /*5320*/  FFMA.FTZ R141, R141, UR17, R139 ;  /* 0x000000118d8d7c23 */ /* 0x000fe2000801008b */
[----:B------:R-:W-:Y:S01]  /*5330*/  FADD.FTZ R132, R132, -R133 ;  /* 0x8000008584847221 */ /* 0x000fe20000010000 */
[----:B------:R-:W-:Y:S01]  /*5340*/  FSEL R129, R136, RZ, P4 ;  /* 0x000000ff88817208 */ /* 0x000fe20002000000 */
[----:B------:R-:W-:Y:S01]  /*5350*/  FFMA.FTZ R138, R0, UR17, R139 ;  /* 0x00000011008a7c23 */ /* 0x000fe2000801008b */
[----:B------:R-:W-:Y:S01]  /*5360*/  FSEL R133, R131, RZ, P3 ;  /* 0x000000ff83857208 */ /* 0x000fe20001800000 */
[----:B------:R-:W-:Y:S01]  /*5370*/  FMUL.FTZ R137, R137, UR7 ;  /* 0x0000000789897c20 */ /* 0x000fe20008410000 */
[----:B------:R-:W-:Y:S01]  /*5380*/  LOP3.LUT P6, RZ, R193, 0xff0000, RZ, 0xc0, !PT ;  /* 0x00ff0000c1ff7812 */ /* 0x000fe200078cc0ff */
[----:B------:R-:W-:Y:S01]  /*5390*/  FFMA.FTZ R128, R128, UR16, R90 ;  /* 0x0000001080807c23 */ /* 0x000fe2000801005a */
[----:B------:R-:W-:Y:S01]  /*53a0*/  LOP3.LUT P3, RZ, R163, 0xff00, RZ, 0xc0, !PT ;  /* 0x0000ff00a3ff7812 */ /* 0x000fe2000786c0ff */
[----:B------:R-:W-:Y:S01]  /*53b0*/  FADD.FTZ R0, R135, -R141 ;  /* 0x8000008d87007221 */ /* 0x000fe20000010000 */
[----:B------:R-:W-:Y:S01]  /*53c0*/  ISETP.GE.U32.AND P2, PT, R192, RZ, PT ;  /* 0x000000ffc000720c */ /* 0x000fe20003f46070 */
[----:B------:R-:W-:Y:S01]  /*53d0*/  FADD.FTZ R23, R23, -R138 ;  /* 0x8000008a17177221 */ /* 0x000fe20000010000 */
[----:B------:R-:W-:Y:S01]  /*53e0*/  F2FP.F16.F32.PACK_AB R135, R129, R133 ;  /* 0x000000858187723e */ /* 0x000fe200000000ff */
[----:B------:R-:W-:Y:S01]  /*53f0*/  FMUL.FTZ R129, R128, UR7 ;  /* 0x0000000780817c20 */ /* 0x000fe20008410000 */
[----:B------:R-:W-:Y:S01]  /*5400*/  FSEL R131, R131, RZ, P6 ;  /* 0x000000ff83837208 */ /* 0x000fe20003000000 */
[----:B------:R-:W-:Y:S01]  /*5410*/  FFMA.FTZ R0, R0, UR16, R91 ;  /* 0x0000001000007c23 */ /* 0x000fe2000801005b */
        /* <DEDUP_REMOVED lines=8> */
[----:B------:R-:W-:Y:S01]  /*54a0*/  FFMA.FTZ R130, R200, UR16, R92 ;  /* 0x00000010c8827c23 */ /* 0x000fe2000801005c */
        /* <DEDUP_REMOVED lines=33> */
.L_x_3137:
        /* <DEDUP_REMOVED lines=32> */
[----:B------:R-:W-:Y:S01]  /*58c0*/  FFMA.FTZ R127, R127, UR16, R91 ;  /* 0x000000107f7f7c23 */ /* 0x000fe2000801005b */
[C---:B------:R-:W-:Y:S01]  /*58d0*/  LOP3.LUT P2, RZ, R163.reuse, 0xff, RZ, 0xc0, !PT ;  /* 0x000000ffa3ff7812 */ /* 0x040fe2000784c0ff */
[----:B------:R-:W-:Y:S01]  /*58e0*/  FFMA.FTZ R126, R126, UR16, R90 ;  /* 0x000000107e7e7c23 */ /* 0x000fe2000801005a */
        /* <DEDUP_REMOVED lines=39> */
.L_x_3133:
        /* <DEDUP_REMOVED lines=70> */
[----:B------:R-:W-:Y:S02]  /*5fc0*/  F2FP.F16.F32.PACK_AB R130, R5, R130 ;  /* 0x000000820582723e */ /* 0x000fe400000000ff */
[C---:B------:R-:W-:Y:S02]  /*5fd0*/  FSEL R5, R0.reuse, RZ, P6 ;  /* 0x000000ff00057208 */ /* 0x040fe40003000000 */
[C---:B------:R-:W-:Y:S02]  /*5fe0*/  FSEL R133, R129.reuse, RZ, P3 ;  /* 0x000000ff81857208 */ /* 0x040fe40001800000 */
[----:B------:R-:W-:Y:S02]  /*5ff0*/  FSEL R0, R0, RZ, P5 ;  /* 0x000000ff00007208 */ /* 0x000fe40002800000 */
[----:B------:R-:W-:Y:S02]  /*6000*/  LOP3.LUT P4, RZ, R194, 0xff0000, RZ, 0xc0, !PT ;  /* 0x00ff0000c2ff7812 */ /* 0x000fe4000788c0ff */
[----:B------:R-:W-:Y:S01]  /*6010*/  F2FP.F16.F32.PACK_AB R133, R0, R133 ;  /* 0x000000850085723e */ /* 0x000fe200000000ff */
[----:B------:R-:W-:Y:S01]  /*6020*/  FMUL.FTZ R0, R124, UR7 ;  /* 0x000000077c007c20 */ /* 0x000fe20008410000 */
[----:B------:R-:W-:-:S02]  /*6030*/  FSEL R129, R129, RZ, P4 ;  /* 0x000000ff81817208 */ /* 0x000fc40002000000 */
[----:B------:R-:W-:Y:S02]  /*6040*/  LOP3.LUT P5, RZ, R164, 0xff00, RZ, 0xc0, !PT ;  /* 0x0000ff00a4ff7812 */ /* 0x000fe400078ac0ff */
[----:B------:R-:W-:Y:S02]  /*6050*/  LOP3.LUT P4, RZ, R194, 0xff, RZ, 0xc0, !PT ;  /* 0x000000ffc2ff7812 */ /* 0x000fe4000788c0ff */
[----:B------:R-:W-:Y:S02]  /*6060*/  LOP3.LUT P3, RZ, R164, 0xff, RZ, 0xc0, !PT ;  /* 0x000000ffa4ff7812 */ /* 0x000fe4000786c0ff */
[----:B------:R-:W-:Y:S02]  /*6070*/  LOP3.LUT P6, RZ, R194, 0xff00, RZ, 0xc0, !PT ;  /* 0x0000ff00c2ff7812 */ /* 0x000fe400078cc0ff */
[----:B------:R-:W-:Y:S02]  /*6080*/  F2FP.F16.F32.PACK_AB R129, R5, R129 ;  /* 0x000000810581723e */ /* 0x000fe400000000ff */
[----:B------:R-:W-:-:S02]  /*6090*/  FSEL R132, R128, RZ, P5 ;  /* 0x000000ff80847208 */ /* 0x000fc40002800000 */
[----:B------:R-:W-:Y:S02]  /*60a0*/  FSEL R5, R0, RZ, P4 ;  /* 0x000000ff00057208 */ /* 0x000fe40002000000 */
[----:B------:R-:W-:Y:S02]  /*60b0*/  FSEL R128, R128, RZ, P6 ;  /* 0x000000ff80807208 */ /* 0x000fe40003000000 */
[----:B------:R-:W-:Y:S02]  /*60c0*/  FSEL R0, R0, RZ, P3 ;  /* 0x000000ff00007208 */ /* 0x000fe40001800000 */
[----:B------:R-:W-:Y:S02]  /*60d0*/  F2FP.F16.F32.PACK_AB R128, R128, R5 ;  /* 0x000000058080723e */ /* 0x000fe400000000ff */
[----:B------:R-:W-:Y:S01]  /*60e0*/  F2FP.F16.F32.PACK_AB R132, R132, R0 ;  /* 0x000000008484723e */ /* 0x000fe200000000ff */
[----:B------:R-:W-:Y:S06]  /*60f0*/  BRA `(.L_x_3141) ;  /* 0x0000001800f07947 */ /* 0x000fec0003800000 */
.L_x_3140:
        /* <DEDUP_REMOVED lines=53> */
[----:B------:R-:W-:Y:S01]  /*6450*/  F2FP.F16.F32.PACK_AB R131, R128, R131 ;  /* 0x000000838083723e */ /* 0x000fe200000000ff */
[----:B------:R-:W-:Y:S01]  /*6460*/  FFMA.FTZ R128, R152, UR16, R97 ;  /* 0x0000001098807c23 */ /* 0x000fe20008010061 */
[C---:B------:R-:W-:Y:S02]  /*6470*/  FSEL R0, R5.reuse, RZ, P5 ;  /* 0x000000ff05007208 */ /* 0x040fe40002800000 */
[----:B------:R-:W-:Y:S01]  /*6480*/  LOP3.LUT P4, RZ, R164, 0xff000000, RZ, 0xc0, !PT ;  /* 0xff000000a4ff7812 */ /* 0x000fe2000788c0ff */
[----:B------:R-:W-:Y:S01]  /*6490*/  FMUL.FTZ R128, R128, UR7 ;  /* 0x0000000780807c20 */ /* 0x000fe20008410000 */
[----:B------:R-:W-:Y:S01]  /*64a0*/  F2FP.F16.F32.PACK_AB R129, R0, R129 ;  /* 0x000000810081723e */ /* 0x000fe200000000ff */
[----:B------:R-:W-:Y:S01]  /*64b0*/  FFMA.FTZ R0, R148, UR16, R96 ;  /* 0x0000001094007c23 */ /* 0x000fe20008010060 */
[----:B------:R-:W-:-:S02]  /*64c0*/  FSEL R5, R5, RZ, P4 ;  /* 0x000000ff05057208 */ /* 0x000fc40002000000 */
[----:B------:R-:W-:Y:S01]  /*64d0*/  LOP3.LUT P6, RZ, R164, 0xff00, RZ, 0xc0, !PT ;  /* 0x0000ff00a4ff7812 */ /* 0x000fe200078cc0ff */
[----:B------:R-:W-:Y:S01]  /*64e0*/  FMUL.FTZ R0, R0, UR7 ;  /* 0x0000000700007c20 */ /* 0x000fe20008410000 */
        /* <DEDUP_REMOVED lines=9> */
[----:B------:R-:W-:Y:S02]  /*6580*/  F2FP.F16.F32.PACK_AB R128, R128, R5 ;  /* 0x000000058080723e */ /* 0x000fe400000000ff */
[----:B------:R-:W-:Y:S01]  /*6590*/  F2FP.F16.F32.PACK_AB R132, R132, R0 ;  /* 0x000000008484723e */ /* 0x000fe200000000ff */
[----:B------:R-:W-:Y:S06]  /*65a0*/  BRA `(.L_x_3141) ;  /* 0x0000001400c47947 */ /* 0x000fec0003800000 */
.L_x_3139:
        /* <DEDUP_REMOVED lines=76> */
.L_x_3142:
        /* <DEDUP_REMOVED lines=53> */
[----:B------:R-:W-:Y:S01]  /*6dc0*/  F2FP.F16.F32.PACK_AB R131, R128, R131 ;  /* 0x000000838083723e */ /* 0x000fe200000000ff */
[----:B------:R-:W-:Y:S01]  /*6dd0*/  FMUL.FTZ R128, R152, UR16 ;  /* 0x0000001098807c20 */ /* 0x000fe20008410000 */
[C---:B------:R-:W-:Y:S02]  /*6de0*/  FSEL R0, R5.reuse, RZ, P5 ;  /* 0x000000ff05007208 */ /* 0x040fe40002800000 */
[----:B------:R-:W-:Y:S01]  /*6df0*/  LOP3.LUT P4, RZ, R164, 0xff000000, RZ, 0xc0, !PT ;  /* 0xff000000a4ff7812 */ /* 0x000fe2000788c0ff */
[----:B------:R-:W-:Y:S01]  /*6e00*/  FMUL.FTZ R128, R128, UR7 ;  /* 0x0000000780807c20 */ /* 0x000fe20008410000 */
[----:B------:R-:W-:Y:S01]  /*6e10*/  F2FP.F16.F32.PACK_AB R129, R0, R129 ;  /* 0x000000810081723e */ /* 0x000fe200000000ff */
[----:B------:R-:W-:Y:S01]  /*6e20*/  FMUL.FTZ R0, R148, UR16 ;  /* 0x0000001094007c20 */ /* 0x000fe20008410000 */
        /* <DEDUP_REMOVED lines=15> */
.L_x_3138:
        /* <DEDUP_REMOVED lines=39> */
[----:B------:R-:W-:Y:S01]  /*7190*/  F2FP.F16.F32.PACK_AB R135, R135, R5 ;  /* 0x000000058787723e */ /* 0x000fe200000000ff */
[----:B0-----:R-:W-:Y:S01]  /*71a0*/  FMUL.FTZ R132, R124, UR7 ;  /* 0x000000077c847c20 */ /* 0x001fe20008410000 */
        /* <DEDUP_REMOVED lines=15> */
.L_x_3144:
        /* <DEDUP_REMOVED lines=54> */
.L_x_3143:
        /* <DEDUP_REMOVED lines=55> */
.L_x_3145:
        /* <DEDUP_REMOVED lines=53> */
.L_x_3141:
        /* <DEDUP_REMOVED lines=88> */
.L_x_3148:
        /* <DEDUP_REMOVED lines=48> */
[----:B------:R-:W-:Y:S01]  /*8540*/  F2FP.F16.F32.PACK_AB R130, R4, R130 ;  /* 0x000000820482723e */ /* 0x000fe200000000ff */
[----:B------:R-:W-:Y:S01]  /*8550*/  FFMA.FTZ R4, R173, UR16, R107 ;  /* 0x00000010ad047c23 */ /* 0x000fe2000801006b */
[----:B------:R-:W-:Y:S02]  /*8560*/  LOP3.LUT P5, RZ, R196, 0xff0000, RZ, 0xc0, !PT ;  /* 0x00ff0000c4ff7812 */ /* 0x000fe400078ac0ff */
[----:B------:R-:W-:Y:S01]  /*8570*/  F2FP.F16.F32.PACK_AB R134, R0, R134 ;  /* 0x000000860086723e */ /* 0x000fe200000000ff */
[----:B------:R-:W-:Y:S01]  /*8580*/  FMUL.FTZ R4, R4, UR7 ;  /* 0x0000000704047c20 */ /* 0x000fe20008410000 */
[----:B------:R-:W-:-:S02]  /*8590*/  FSEL R129, R207, RZ, P5 ;  /* 0x000000ffcf817208 */ /* 0x000fc40002800000 */
[----:B------:R-:W-:Y:S02]  /*85a0*/  LOP3.LUT P5, RZ, R196, 0xff000000, RZ, 0xc0, !PT ;  /* 0xff000000c4ff7812 */ /* 0x000fe400078ac0ff */
[----:B------:R-:W-:Y:S02]  /*85b0*/  LOP3.LUT P4, RZ, R166, 0xff000000, RZ, 0xc0, !PT ;  /* 0xff000000a6ff7812 */ /* 0x000fe4000788c0ff */
[C---:B------:R-:W-:Y:S02]  /*85c0*/  FSEL R0, R4.reuse, RZ, P5 ;  /* 0x000000ff04007208 */ /* 0x040fe40002800000 */
[----:B------:R-:W-:Y:S02]  /*85d0*/  FSEL R4, R4, RZ, P4 ;  /* 0x000000ff04047208 */ /* 0x000fe40002000000 */
[----:B------:R-:W-:Y:S01]  /*85e0*/  F2FP.F16.F32.PACK_AB R129, R0, R129 ;  /* 0x000000810081723e */ /* 0x000fe200000000ff */
[----:B------:R-:W-:Y:S01]  /*85f0*/  FFMA.FTZ R0, R202, UR16, R104 ;  /* 0x00000010ca007c23 */ /* 0x000fe20008010068 */
[----:B------:R-:W-:-:S02]  /*8600*/  LOP3.LUT P6, RZ, R166, 0xff00, RZ, 0xc0, !PT ;  /* 0x0000ff00a6ff7812 */ /* 0x000fc400078cc0ff */
[----:B------:R-:W-:Y:S01]  /*8610*/  LOP3.LUT P4, RZ, R196, 0xff, RZ, 0xc0, !PT ;  /* 0x000000ffc4ff7812 */ /* 0x000fe2000788c0ff */
[----:B------:R-:W-:Y:S01]  /*8620*/  FMUL.FTZ R0, R0, UR7 ;  /* 0x0000000700007c20 */ /* 0x000fe20008410000 */
        /* <DEDUP_REMOVED lines=12> */
.L_x_3147:
        /* <DEDUP_REMOVED lines=76> */
.L_x_3150:
        /* <DEDUP_REMOVED lines=48> */
[----:B------:R-:W-:Y:S01]  /*8eb0*/  F2FP.F16.F32.PACK_AB R130, R4, R130 ;  /* 0x000000820482723e */ /* 0x000fe200000000ff */
[----:B------:R-:W-:Y:S01]  /*8ec0*/  FMUL.FTZ R4, R173, UR16 ;  /* 0x00000010ad047c20 */ /* 0x000fe20008410000 */
        /* <DEDUP_REMOVED lines=9> */
[----:B------:R-:W-:Y:S01]  /*8f60*/  FMUL.FTZ R0, R202, UR16 ;  /* 0x00000010ca007c20 */ /* 0x000fe20008410000 */
        /* <DEDUP_REMOVED lines=15> */
.L_x_3146:
        /* <DEDUP_REMOVED lines=56> */
.L_x_3152:
        /* <DEDUP_REMOVED lines=54> */
.L_x_3151:
        /* <DEDUP_REMOVED lines=55> */
.L_x_3153:
        /* <DEDUP_REMOVED lines=53> */
.L_x_3149:
        /* <DEDUP_REMOVED lines=20> */
[----:B------:R-:W-:Y:S01]  /*9f40*/  FFMA.FTZ R214, R214, UR17, R139 ;  /* 0x00000011d6d67c23 */ /* 0x000fe2000801008b */
[----:B------:R-:W-:Y:S01]  /*9f50*/  FFMA.FTZ R122, R215, UR16, R118 ;  /* 0x00000010d77a7c23 */ /* 0x000fe20008010076 */
[----:B------:R-:W-:Y:S01]  /*9f60*/  FFMA.FTZ R123, R216, UR16, R119 ;  /* 0x00000010d87b7c23 */ /* 0x000fe20008010077 */
[----:B------:R-:W-:Y:S01]  /*9f70*/  FADD.FTZ R126, R188, -R3 ;  /* 0x80000003bc7e7221 */ /* 0x000fe20000010000 */
[----:B------:R-:W-:Y:S01]  /*9f80*/  LOP3.LUT P4, RZ, R169, 0xff0000, RZ, 0xc0, !PT ;  /* 0x00ff0000a9ff7812 */ /* 0x000fe2000788c0ff */
[----:B------:R-:W-:Y:S01]  /*9f90*/  FMUL.FTZ R0, R122, UR7 ;  /* 0x000000077a007c20 */ /* 0x000fe20008410000 */
[----:B------:R-:W-:Y:S01]  /*9fa0*/  ISETP.GE.U32.AND P3, PT, R198, RZ, PT ;  /* 0x000000ffc600720c */ /* 0x000fe20003f66070 */
[----:B------:R-:W-:Y:S01]  /*9fb0*/  FMUL.FTZ R3, R123, UR7 ;  /* 0x000000077b037c20 */ /* 0x000fe20008410000 */
[----:B------:R-:W-:Y:S01]  /*9fc0*/  LOP3.LUT P5, RZ, R199, 0xff0000, RZ, 0xc0, !PT ;  /* 0x00ff0000c7ff7812 */ /* 0x000fe200078ac0ff */
[----:B------:R-:W-:Y:S01]  /*9fd0*/  FADD.FTZ R189, R189, -R190 ;  /* 0x800000bebdbd7221 */ /* 0x000fe20000010000 */
[----:B------:R-:W-:Y:S01]  /*9fe0*/  ISETP.GE.U32.AND.EX P1, PT, R169, 0x1000000, PT, P1 ;  /* 0x01000000a900780c */ /* 0x000fe20003f26110 */
[----:B------:R-:W-:Y:S01]  /*9ff0*/  FADD.FTZ R214, R187, -R214 ;  /* 0x800000d6bbd67221 */ /* 0x000fe20000010000 */
[----:B------:R-:W-:Y:S01]  /*a000*/  ISETP.GE.U32.AND.EX P3, PT, R199, 0x1000000, PT, P3 ;  /* 0x01000000c700780c */ /* 0x000fe20003f66130 */
[----:B------:R-:W-:Y:S01]  /*a010*/  FFMA.FTZ R120, R189, UR16, R116 ;  /* 0x00000010bd787c23 */ /* 0x000fe20008010074 */
[----:B------:R-:W-:Y:S01]  /*a020*/  FSEL R135, R0, RZ, P4 ;  /* 0x000000ff00877208 */ /* 0x000fe20002000000 */
[----:B------:R-:W-:Y:S01]  /*a030*/  FFMA.FTZ R121, R214, UR16, R117 ;  /* 0x00000010d6797c23 */ /* 0x000fe20008010075 */
[----:B0-----:R-:W-:Y:S01]  /*a040*/  FSEL R131, R0, RZ, P5 ;  /* 0x000000ff00837208 */ /* 0x001fe20002800000 */
[----:B------:R-:W-:Y:S01]  /*a050*/  FFMA.FTZ R127, R183, UR17, R139 ;  /* 0x00000011b77f7c23 */ /* 0x000fe2000801008b */
[C---:B------:R-:W-:Y:S01]  /*a060*/  FSEL R0, R3.reuse, RZ, P1 ;  /* 0x000000ff03007208 */ /* 0x040fe20000800000 */
[----:B------:R-:W-:Y:S01]  /*a070*/  FFMA.FTZ R126, R126, UR16, R114 ;  /* 0x000000107e7e7c23 */ /* 0x000fe20008010072 */
[----:B------:R-:W-:Y:S01]  /*a080*/  FSEL R4, R3, RZ, P3 ;  /* 0x000000ff03047208 */ /* 0x000fe20001800000 */
[----:B------:R-:W-:Y:S01]  /*a090*/  FMUL.FTZ R3, R120, UR7 ;  /* 0x0000000778037c20 */ /* 0x000fe20008410000 */
[----:B------:R-:W-:Y:S01]  /*a0a0*/  F2FP.F16.F32.PACK_AB R135, R0, R135 ;  /* 0x000000870087723e */ /* 0x000fe200000000ff */
[----:B------:R-:W-:Y:S01]  /*a0b0*/  FMUL.FTZ R0, R121, UR7 ;  /* 0x0000000779007c20 */ /* 0x000fe20008410000 */
[----:B------:R-:W-:Y:S01]  /*a0c0*/  LOP3.LUT P4, RZ, R169, 0xff, RZ, 0xc0, !PT ;  /* 0x000000ffa9ff7812 */ /* 0x000fe2000788c0ff */
[----:B------:R-:W-:Y:S01]  /*a0d0*/  FADD.FTZ R127, R185, -R127 ;  /* 0x8000007fb97f7221 */ /* 0x000fe20000010000 */
[----:B------:R-:W-:Y:S01]  /*a0e0*/  LOP3.LUT P5, RZ, R199, 0xff, RZ, 0xc0, !PT ;  /* 0x000000ffc7ff7812 */ /* 0x000fe200078ac0ff */
[--C-:B------:R-:W-:Y:S01]  /*a0f0*/  FFMA.FTZ R125, R181, UR17, R139.reuse ;  /* 0x00000011b57d7c23 */ /* 0x100fe2000801008b */
[----:B------:R-:W-:Y:S01]  /*a100*/  LOP3.LUT P6, RZ, R199, 0xff00, RZ, 0xc0, !PT ;  /* 0x0000ff00c7ff7812 */ /* 0x000fe200078cc0ff */
[----:B------:R-:W-:Y:S01]  /*a110*/  FFMA.FTZ R139, R180, UR17, R139 ;  /* 0x00000011b48b7c23 */ /* 0x000fe2000801008b */
[----:B------:R-:W-:Y:S01]  /*a120*/  FSEL R134, R3, RZ, P4 ;  /* 0x000000ff03867208 */ /* 0x000fe20002000000 */
[----:B------:R-:W-:Y:S01]  /*a130*/  FFMA.FTZ R127, R127, UR16, R115 ;  /* 0x000000107f7f7c23 */ /* 0x000fe20008010073 */
[----:B------:R-:W-:Y:S01]  /*a140*/  FSEL R130, R3, RZ, P5 ;  /* 0x000000ff03827208 */ /* 0x000fe20002800000 */
[----:B------:R-:W-:Y:S01]  /*a150*/  FADD.FTZ R125, R184, -R125 ;  /* 0x8000007db87d7221 */ /* 0x000fe20000010000 */
[C---:B------:R-:W-:Y:S01]  /*a160*/  FSEL R3, R0.reuse, RZ, P6 ;  /* 0x000000ff00037208 */ /* 0x040fe20003000000 */
[----:B------:R-:W-:Y:S01]  /*a170*/  FADD.FTZ R139, R179, -R139 ;  /* 0x8000008bb38b7221 */ /* 0x000fe20000010000 */
[----:B------:R-:W-:Y:S01]  /*a180*/  LOP3.LUT P1, RZ, R169, 0xff00, RZ, 0xc0, !PT ;  /* 0x0000ff00a9ff7812 */ /* 0x000fe2000782c0ff */
[----:B------:R-:W-:Y:S01]  /*a190*/  FFMA.FTZ R125, R125, UR16, R113 ;  /* 0x000000107d7d7c23 */ /* 0x000fe20008010071 */
[----:B------:R-:W-:Y:S01]  /*a1a0*/  F2FP.F16.F32.PACK_AB R130, R3, R130 ;  /* 0x000000820382723e */ /* 0x000fe200000000ff */
[----:B------:R-:W-:Y:S01]  /*a1b0*/  FFMA.FTZ R124, R139, UR16, R112 ;  /* 0x000000108b7c7c23 */ /* 0x000fe20008010070 */
[----:B------:R-:W-:Y:S01]  /*a1c0*/  FSEL R3, R0, RZ, P1 ;  /* 0x000000ff00037208 */ /* 0x000fe20000800000 */
[----:B------:R-:W-:Y:S01]  /*a1d0*/  FMUL.FTZ R0, R126, UR7 ;  /* 0x000000077e007c20 */ /* 0x000fe20008410000 */
[----:B------:R-:W-:Y:S01]  /*a1e0*/  LOP3.LUT P3, RZ, R168, 0xff0000, RZ, 0xc0, !PT ;  /* 0x00ff0000a8ff7812 */ /* 0x000fe2000786c0ff */
[----:B------:R-:W-:Y:S01]  /*a1f0*/  FMUL.FTZ R128, R125, UR7 ;  /* 0x000000077d807c20 */ /* 0x000fe20008410000 */
[----:B------:R-:W-:Y:S01]  /*a200*/  F2FP.F16.F32.PACK_AB R134, R3, R134 ;  /* 0x000000860386723e */ /* 0x000fe200000000ff */
[----:B------:R-:W-:Y:S01]  /*a210*/  FMUL.FTZ R3, R127, UR7 ;  /* 0x000000077f037c20 */ /* 0x000fe20008410000 */
[----:B------:R-:W-:-:S02]  /*a220*/  LOP3.LUT P1, RZ, R198, 0xff0000, RZ, 0xc0, !PT ;  /* 0x00ff0000c6ff7812 */ /* 0x000fc4000782c0ff */
[----:B------:R-:W-:Y:S02]  /*a230*/  FSEL R133, R0, RZ, P3 ;  /* 0x000000ff00857208 */ /* 0x000fe40001800000 */
[----:B------:R-:W-:Y:S02]  /*a240*/  LOP3.LUT P4, RZ, R168, 0xff000000, RZ, 0xc0, !PT ;  /* 0xff000000a8ff7812 */ /* 0x000fe4000788c0ff */
[----:B------:R-:W-:Y:S02]  /*a250*/  LOP3.LUT P3, RZ, R198, 0xff000000, RZ, 0xc0, !PT ;  /* 0xff000000c6ff7812 */ /* 0x000fe4000786c0ff */
[----:B------:R-:W-:Y:S02]  /*a260*/  F2FP.F16.F32.PACK_AB R131, R4, R131 ;  /* 0x000000830483723e */ /* 0x000fe400000000ff */
[----:B------:R-:W-:Y:S02]  /*a270*/  FSEL R129, R0, RZ, P1 ;  /* 0x000000ff00817208 */ /* 0x000fe40000800000 */
[----:B------:R-:W-:-:S02]  /*a280*/  FSEL R4, R3, RZ, P3 ;  /* 0x000000ff03047208 */ /* 0x000fc40001800000 */
[----:B------:R-:W-:Y:S01]  /*a290*/  FSEL R0, R3, RZ, P4 ;  /* 0x000000ff03007208 */ /* 0x000fe20002000000 */
[----:B------:R-:W-:Y:S01]  /*a2a0*/  FMUL.FTZ R3, R124, UR7 ;  /* 0x000000077c037c20 */ /* 0x000fe20008410000 */
[----:B------:R-:W-:Y:S02]  /*a2b0*/  LOP3.LUT P5, RZ, R168, 0xff00, RZ, 0xc0, !PT ;  /* 0x0000ff00a8ff7812 */ /* 0x000fe400078ac0ff */
[----:B------:R-:W-:Y:S02]  /*a2c0*/  LOP3.LUT P1, RZ, R198, 0xff, RZ, 0xc0, !PT ;  /* 0x000000ffc6ff7812 */ /* 0x000fe4000782c0ff */
[----:B------:R-:W-:Y:S02]  /*a2d0*/  LOP3.LUT P6, RZ, R168, 0xff, RZ, 0xc0, !PT ;  /* 0x000000ffa8ff7812 */ /* 0x000fe400078cc0ff */
[----:B------:R-:W-:Y:S02]  /*a2e0*/  LOP3.LUT P3, RZ, R198, 0xff00, RZ, 0xc0, !PT ;  /* 0x0000ff00c6ff7812 */ /* 0x000fe4000786c0ff */
[----:B------:R-:W-:-:S02]  /*a2f0*/  FSEL R132, R128, RZ, P5 ;  /* 0x000000ff80847208 */ /* 0x000fc40002800000 */
[C---:B------:R-:W-:Y:S02]  /*a300*/  FSEL R5, R3.reuse, RZ, P1 ;  /* 0x000000ff03057208 */ /* 0x040fe40000800000 */
[----:B------:R-:W-:Y:S02]  /*a310*/  FSEL R128, R128, RZ, P3 ;  /* 0x000000ff80807208 */ /* 0x000fe40001800000 */
[----:B------:R-:W-:Y:S02]  /*a320*/  FSEL R3, R3, RZ, P6 ;  /* 0x000000ff03037208 */ /* 0x000fe40003000000 */
[----:B------:R-:W-:Y:S02]  /*a330*/  F2FP.F16.F32.PACK_AB R129, R4, R129 ;  /* 0x000000810481723e */ /* 0x000fe400000000ff */
[----:B------:R-:W-:Y:S02]  /*a340*/  F2FP.F16.F32.PACK_AB R133, R0, R133 ;  /* 0x000000850085723e */ /* 0x000fe400000000ff */
[----:B------:R-:W-:-:S02]  /*a350*/  F2FP.F16.F32.PACK_AB R128, R128, R5 ;  /* 0x000000058080723e */ /* 0x000fc400000000ff */
[----:B------:R-:W-:Y:S01]  /*a360*/  F2FP.F16.F32.PACK_AB R132, R132, R3 ;  /* 0x000000038484723e */ /* 0x000fe200000000ff */
[----:B------:R-:W-:Y:S06]  /*a370*/  BRA `(.L_x_3157) ;  /* 0x0000001800f07947 */ /* 0x000fec0003800000 */
.L_x_3156:
        /* <DEDUP_REMOVED lines=19> */
[----:B------:R-:W-:Y:S01]  /*a4b0*/  ISETP.GE.U32.AND P1, PT, R198, RZ, PT ;  /* 0x000000ffc600720c */ /* 0x000fe20003f26070 */
[----:B------:R-:W-:Y:S01]  /*a4c0*/  FFMA.FTZ R130, R190, UR16, R116 ;  /* 0x00000010be827c23 */ /* 0x000fe20008010074 */
[----:B------:R-:W-:Y:S01]  /*a4d0*/  LOP3.LUT P6, RZ, R199, 0xff0000, RZ, 0xc0, !PT ;  /* 0x00ff0000c7ff7812 */ /* 0x000fe200078cc0ff */
[----:B------:R-:W-:Y:S01]  /*a4e0*/  FFMA.FTZ R188, R188, UR16, R114 ;  /* 0x00000010bcbc7c23 */ /* 0x000fe20008010072 */
[----:B------:R-:W-:Y:S01]  /*a4f0*/  FSEL R135, R3, RZ, P4 ;  /* 0x000000ff03877208 */ /* 0x000fe20002000000 */
[----:B------:R-:W-:Y:S01]  /*a500*/  FADD.FTZ R185, R185, -R183 ;  /* 0x800000b7b9b97221 */ /* 0x000fe20000010000 */
[----:B------:R-:W-:Y:S01]  /*a510*/  FSEL R0, R131, RZ, P3 ;  /* 0x000000ff83007208 */ /* 0x000fe20001800000 */
[----:B------:R-:W-:Y:S01]  /*a520*/  FMUL.FTZ R5, R5, UR7 ;  /* 0x0000000705057c20 */ /* 0x000fe20008410000 */
[--C-:B------:R-:W-:Y:S01]  /*a530*/  FFMA.FTZ R181, R181, UR17, R139.reuse ;  /* 0x00000011b5b57c23 */ /* 0x100fe2000801008b */
[----:B------:R-:W-:Y:S01]  /*a540*/  LOP3.LUT P3, RZ, R169, 0xff00, RZ, 0xc0, !PT ;  /* 0x0000ff00a9ff7812 */ /* 0x000fe2000786c0ff */
[----:B------:R-:W-:Y:S01]  /*a550*/  FFMA.FTZ R139, R180, UR17, R139 ;  /* 0x00000011b48b7c23 */ /* 0x000fe2000801008b */
[----:B------:R-:W-:Y:S01]  /*a560*/  ISETP.GE.U32.AND.EX P1, PT, R199, 0x1000000, PT, P1 ;  /* 0x01000000c700780c */ /* 0x000fe20003f26110 */
[----:B------:R-:W-:Y:S01]  /*a570*/  FMUL.FTZ R130, R130, UR7 ;  /* 0x0000000782827c20 */ /* 0x000fe20008410000 */
[----:B------:R-:W-:Y:S01]  /*a580*/  FSEL R131, R131, RZ, P6 ;  /* 0x000000ff83837208 */ /* 0x000fe20003000000 */
[----:B------:R-:W-:Y:S01]  /*a590*/  FMUL.FTZ R188, R188, UR7 ;  /* 0x00000007bcbc7c20 */ /* 0x000fe20008410000 */
[----:B------:R-:W-:Y:S01]  /*a5a0*/  F2FP.F16.F32.PACK_AB R135, R135, R0 ;  /* 0x000000008787723e */ /* 0x000fe200000000ff */
[----:B------:R-:W-:Y:S01]  /*a5b0*/  FFMA.FTZ R0, R185, UR16, R115 ;  /* 0x00000010b9007c23 */ /* 0x000fe20008010073 */
[----:B------:R-:W-:Y:S01]  /*a5c0*/  LOP3.LUT P5, RZ, R169, 0xff, RZ, 0xc0, !PT ;  /* 0x000000ffa9ff7812 */ /* 0x000fe200078ac0ff */
[----:B------:R-:W-:Y:S01]  /*a5d0*/  FADD.FTZ R179, R179, -R139 ;  /* 0x8000008bb3b37221 */ /* 0x000fe20000010000 */
[----:B------:R-:W-:Y:S01]  /*a5e0*/  LOP3.LUT P6, RZ, R168, 0xff0000, RZ, 0xc0, !PT ;  /* 0x00ff0000a8ff7812 */ /* 0x000fe200078cc0ff */
[----:B------:R-:W-:Y:S01]  /*a5f0*/  FADD.FTZ R184, R184, -R181 ;  /* 0x800000b5b8b87221 */ /* 0x000fe20000010000 */
[----:B------:R-:W-:Y:S01]  /*a600*/  FSEL R3, R3, RZ, P1 ;  /* 0x000000ff03037208 */ /* 0x000fe20000800000 */
[----:B------:R-:W-:Y:S01]  /*a610*/  FMUL.FTZ R0, R0, UR7 ;  /* 0x0000000700007c20 */ /* 0x000fe20008410000 */
[----:B------:R-:W-:Y:S01]  /*a620*/  FSEL R4, R5, RZ, P3 ;  /* 0x000000ff05047208 */ /* 0x000fe20001800000 */
[----:B------:R-:W-:Y:S01]  /*a630*/  FFMA.FTZ R184, R184, UR16, R113 ;  /* 0x00000010b8b87c23 */ /* 0x000fe20008010071 */
[----:B------:R-:W-:-:S02]  /*a640*/  LOP3.LUT P3, RZ, R199, 0xff00, RZ, 0xc0, !PT ;  /* 0x0000ff00c7ff7812 */ /* 0x000fc4000786c0ff */
[----:B------:R-:W-:Y:S01]  /*a650*/  FSEL R134, R130, RZ, P5 ;  /* 0x000000ff82867208 */ /* 0x000fe20002800000 */
[----:B------:R-:W-:Y:S01]  /*a660*/  FMUL.FTZ R184, R184, UR7 ;  /* 0x00000007b8b87c20 */ /* 0x000fe20008410000 */
[----:B------:R-:W-:Y:S02]  /*a670*/  FSEL R133, R188, RZ, P6 ;  /* 0x000000ffbc857208 */ /* 0x000fe40003000000 */
[----:B------:R-:W-:Y:S01]  /*a680*/  F2FP.F16.F32.PACK_AB R131, R3, R131 ;  /* 0x000000830383723e */ /* 0x000fe200000000ff */
[----:B------:R-:W-:Y:S01]  /*a690*/  FFMA.FTZ R3, R179, UR16, R112 ;  /* 0x00000010b3037c23 */ /* 0x000fe20008010070 */
[----:B------:R-:W-:Y:S02]  /*a6a0*/  LOP3.LUT P6, RZ, R198, 0xff000000, RZ, 0xc0, !PT ;  /* 0xff000000c6ff7812 */ /* 0x000fe400078cc0ff */
[----:B------:R-:W-:Y:S01]  /*a6b0*/  LOP3.LUT P4, RZ, R199, 0xff, RZ, 0xc0, !PT ;  /* 0x000000ffc7ff7812 */ /* 0x000fe2000788c0ff */
[----:B------:R-:W-:Y:S01]  /*a6c0*/  FMUL.FTZ R3, R3, UR7 ;  /* 0x0000000703037c20 */ /* 0x000fe20008410000 */
[----:B------:R-:W-:-:S02]  /*a6d0*/  LOP3.LUT P1, RZ, R168, 0xff000000, RZ, 0xc0, !PT ;  /* 0xff000000a8ff7812 */ /* 0x000fc4000782c0ff */
[----:B------:R-:W-:Y:S02]  /*a6e0*/  FSEL R5, R5, RZ, P3 ;  /* 0x000000ff05057208 */ /* 0x000fe40001800000 */
[----:B------:R-:W-:Y:S02]  /*a6f0*/  LOP3.LUT P3, RZ, R198, 0xff0000, RZ, 0xc0, !PT ;  /* 0x00ff0000c6ff7812 */ /* 0x000fe4000786c0ff */
[----:B------:R-:W-:Y:S02]  /*a700*/  F2FP.F16.F32.PACK_AB R134, R4, R134 ;  /* 0x000000860486723e */ /* 0x000fe400000000ff */
[----:B------:R-:W-:Y:S02]  /*a710*/  FSEL R4, R0, RZ, P6 ;  /* 0x000000ff00047208 */ /* 0x000fe40003000000 */
[----:B------:R-:W-:Y:S02]  /*a720*/  FSEL R130, R130, RZ, P4 ;  /* 0x000000ff82827208 */ /* 0x000fe40002000000 */
[----:B------:R-:W-:-:S02]  /*a730*/  FSEL R0, R0, RZ, P1 ;  /* 0x000000ff00007208 */ /* 0x000fc40000800000 */
[----:B------:R-:W-:Y:S02]  /*a740*/  FSEL R129, R188, RZ, P3 ;  /* 0x000000ffbc817208 */ /* 0x000fe40001800000 */
[----:B------:R-:W-:Y:S02]  /*a750*/  LOP3.LUT P1, RZ, R198, 0xff, RZ, 0xc0, !PT ;  /* 0x000000ffc6ff7812 */ /* 0x000fe4000782c0ff */
[C---:B------:R-:W-:Y:S02]  /*a760*/  LOP3.LUT P5, RZ, R168.reuse, 0xff00, RZ, 0xc0, !PT ;  /* 0x0000ff00a8ff7812 */ /* 0x040fe400078ac0ff */
[----:B------:R-:W-:Y:S02]  /*a770*/  LOP3.LUT P4, RZ, R168, 0xff, RZ, 0xc0, !PT ;  /* 0x000000ffa8ff7812 */ /* 0x000fe4000788c0ff */
[----:B------:R-:W-:Y:S02]  /*a780*/  LOP3.LUT P3, RZ, R198, 0xff00, RZ, 0xc0, !PT ;  /* 0x0000ff00c6ff7812 */ /* 0x000fe4000786c0ff */
[----:B------:R-:W-:-:S02]  /*a790*/  F2FP.F16.F32.PACK_AB R130, R5, R130 ;  /* 0x000000820582723e */ /* 0x000fc400000000ff */
[C---:B------:R-:W-:Y:S02]  /*a7a0*/  FSEL R5, R3.reuse, RZ, P1 ;  /* 0x000000ff03057208 */ /* 0x040fe40000800000 */
[C---:B------:R-:W-:Y:S02]  /*a7b0*/  FSEL R132, R184.reuse, RZ, P5 ;  /* 0x000000ffb8847208 */ /* 0x040fe40002800000 */
[----:B------:R-:W-:Y:S02]  /*a7c0*/  FSEL R128, R184, RZ, P3 ;  /* 0x000000ffb8807208 */ /* 0x000fe40001800000 */
[----:B------:R-:W-:Y:S02]  /*a7d0*/  FSEL R3, R3, RZ, P4 ;  /* 0x000000ff03037208 */ /* 0x000fe40002000000 */
[----:B------:R-:W-:Y:S02]  /*a7e0*/  F2FP.F16.F32.PACK_AB R129, R4, R129 ;  /* 0x000000810481723e */ /* 0x000fe400000000ff */
[----:B------:R-:W-:-:S02]  /*a7f0*/  F2FP.F16.F32.PACK_AB R133, R0, R133 ;  /* 0x000000850085723e */ /* 0x000fc400000000ff */
[----:B------:R-:W-:Y:S02]  /*a800*/  F2FP.F16.F32.PACK_AB R128, R128, R5 ;  /* 0x000000058080723e */ /* 0x000fe400000000ff */
[----:B------:R-:W-:Y:S01]  /*a810*/  F2FP.F16.F32.PACK_AB R132, R132, R3 ;  /* 0x000000038484723e */ /* 0x000fe200000000ff */
[----:B------:R-:W-:Y:S06]  /*a820*/  BRA `(.L_x_3157) ;  /* 0x0000001400c47947 */ /* 0x000fec0003800000 */
.L_x_3155:
        /* <DEDUP_REMOVED lines=9> */
[----:B------:R-:W-:Y:S01]  /*a8c0*/  FMUL.FTZ R122, R215, UR16 ;  /* 0x00000010d77a7c20 */ /* 0x000fe20008410000 */
[----:B------:R-:W-:Y:S01]  /*a8d0*/  FMUL.FTZ R123, R216, UR16 ;  /* 0x00000010d87b7c20 */ /* 0x000fe20008410000 */
        /* <DEDUP_REMOVED lines=10> */
[----:B------:R-:W-:Y:S01]  /*a980*/  FMUL.FTZ R120, R190, UR16 ;  /* 0x00000010be787c20 */ /* 0x000fe20008410000 */
[----:B------:R-:W-:Y:S01]  /*a990*/  FSEL R135, R0, RZ, P4 ;  /* 0x000000ff00877208 */ /* 0x000fe20002000000 */
[----:B------:R-:W-:Y:S01]  /*a9a0*/  FMUL.FTZ R121, R214, UR16 ;  /* 0x00000010d6797c20 */ /* 0x000fe20008410000 */
[----:B0-----:R-:W-:Y:S01]  /*a9b0*/  FSEL R131, R0, RZ, P5 ;  /* 0x000000ff00837208 */ /* 0x001fe20002800000 */
[----:B------:R-:W-:Y:S01]  /*a9c0*/  FFMA.FTZ R127, R183, UR17, R139 ;  /* 0x00000011b77f7c23 */ /* 0x000fe2000801008b */
[C---:B------:R-:W-:Y:S01]  /*a9d0*/  FSEL R0, R3.reuse, RZ, P1 ;  /* 0x000000ff03007208 */ /* 0x040fe20000800000 */
[----:B------:R-:W-:Y:S01]  /*a9e0*/  FMUL.FTZ R126, R126, UR16 ;  /* 0x000000107e7e7c20 */ /* 0x000fe20008410000 */
        /* <DEDUP_REMOVED lines=11> */
[----:B------:R-:W-:Y:S01]  /*aaa0*/  FMUL.FTZ R127, R127, UR16 ;  /* 0x000000107f7f7c20 */ /* 0x000fe20008410000 */
[----:B------:R-:W-:Y:S01]  /*aab0*/  FSEL R130, R3, RZ, P5 ;  /* 0x000000ff03827208 */ /* 0x000fe20002800000 */
[----:B------:R-:W-:Y:S01]  /*aac0*/  FADD.FTZ R125, R184, -R125 ;  /* 0x8000007db87d7221 */ /* 0x000fe20000010000 */
[C---:B------:R-:W-:Y:S01]  /*aad0*/  FSEL R3, R0.reuse, RZ, P6 ;  /* 0x000000ff00037208 */ /* 0x040fe20003000000 */
[----:B------:R-:W-:Y:S01]  /*aae0*/  FADD.FTZ R139, R179, -R139 ;  /* 0x8000008bb38b7221 */ /* 0x000fe20000010000 */
[----:B------:R-:W-:Y:S01]  /*aaf0*/  LOP3.LUT P1, RZ, R169, 0xff00, RZ, 0xc0, !PT ;  /* 0x0000ff00a9ff7812 */ /* 0x000fe2000782c0ff */
[----:B------:R-:W-:Y:S01]  /*ab00*/  FMUL.FTZ R125, R125, UR16 ;  /* 0x000000107d7d7c20 */ /* 0x000fe20008410000 */
[----:B------:R-:W-:Y:S01]  /*ab10*/  F2FP.F16.F32.PACK_AB R130, R3, R130 ;  /* 0x000000820382723e */ /* 0x000fe200000000ff */
[----:B------:R-:W-:Y:S01]  /*ab20*/  FMUL.FTZ R124, R139, UR16 ;  /* 0x000000108b7c7c20 */ /* 0x000fe20008410000 */
        /* <DEDUP_REMOVED lines=28> */
.L_x_3158:
        /* <DEDUP_REMOVED lines=18> */
[----:B------:R-:W-:Y:S01]  /*ae10*/  FMUL.FTZ R5, R187, UR16 ;  /* 0x00000010bb057c20 */ /* 0x000fe20008410000 */
[----:B------:R-:W-:Y:S01]  /*ae20*/  ISETP.GE.U32.AND P1, PT, R198, RZ, PT ;  /* 0x000000ffc600720c */ /* 0x000fe20003f26070 */
[----:B------:R-:W-:Y:S01]  /*ae30*/  FMUL.FTZ R130, R190, UR16 ;  /* 0x00000010be827c20 */ /* 0x000fe20008410000 */
[----:B------:R-:W-:Y:S01]  /*ae40*/  LOP3.LUT P6, RZ, R199, 0xff0000, RZ, 0xc0, !PT ;  /* 0x00ff0000c7ff7812 */ /* 0x000fe200078cc0ff */
[----:B------:R-:W-:Y:S01]  /*ae50*/  FMUL.FTZ R188, R188, UR16 ;  /* 0x00000010bcbc7c20 */ /* 0x000fe20008410000 */
        /* <DEDUP_REMOVED lines=16> */
[----:B------:R-:W-:Y:S01]  /*af60*/  FADD.FTZ R184, R184, -R181 ;  /* 0x800000b5b8b87221 */ /* 0x000fe20000010000 */
[----:B------:R-:W-:Y:S01]  /*af70*/  FSEL R3, R3, RZ, P1 ;  /* 0x000000ff03037208 */ /* 0x000fe20000800000 */
[----:B------:R-:W-:Y:S01]  /*af80*/  FMUL.FTZ R0, R0, UR7 ;  /* 0x0000000700007c20 */ /* 0x000fe20008410000 */
[----:B------:R-:W-:Y:S01]  /*af90*/  FSEL R4, R5, RZ, P3 ;  /* 0x000000ff05047208 */ /* 0x000fe20001800000 */
[----:B------:R-:W-:Y:S01]  /*afa0*/  FMUL.FTZ R184, R184, UR16 ;  /* 0x00000010b8b87c20 */ /* 0x000fe20008410000 */
[----:B------:R-:W-:-:S02]  /*afb0*/  LOP3.LUT P3, RZ, R199, 0xff00, RZ, 0xc0, !PT ;  /* 0x0000ff00c7ff7812 */ /* 0x000fc4000786c0ff */
[----:B------:R-:W-:Y:S01]  /*afc0*/  FSEL R134, R130, RZ, P5 ;  /* 0x000000ff82867208 */ /* 0x000fe20002800000 */
[----:B------:R-:W-:Y:S01]  /*afd0*/  FMUL.FTZ R184, R184, UR7 ;  /* 0x00000007b8b87c20 */ /* 0x000fe20008410000 */
[----:B------:R-:W-:Y:S02]  /*afe0*/  FSEL R133, R188, RZ, P6 ;  /* 0x000000ffbc857208 */ /* 0x000fe40003000000 */
[----:B------:R-:W-:Y:S01]  /*aff0*/  F2FP.F16.F32.PACK_AB R131, R3, R131 ;  /* 0x000000830383723e */ /* 0x000fe200000000ff */
[----:B------:R-:W-:Y:S01]  /*b000*/  FMUL.FTZ R3, R179, UR16 ;  /* 0x00000010b3037c20 */ /* 0x000fe20008410000 */
        /* <DEDUP_REMOVED lines=25> */
.L_x_3154:
        /* <DEDUP_REMOVED lines=56> */
.L_x_3160:
        /* <DEDUP_REMOVED lines=54> */
.L_x_3159:
        /* <DEDUP_REMOVED lines=55> */
.L_x_3161:
        /* <DEDUP_REMOVED lines=52> */
[----:B------:R-:W-:-:S07]  /*bf30*/  F2FP.F16.F32.PACK_AB R132, R184, R132 ;  /* 0x00000084b884723e */ /* 0x000fce00000000ff */
.L_x_3157:
[----:B0-----:R-:W0:Y:S01]  /*bf40*/  @P2 LDC.64 R4, c[0x0][0x478] ;  /* 0x00011e00ff042b82 */ /* 0x001e220000000a00 */
        /* <DEDUP_REMOVED lines=12> */
[----:B0-----:R-:W-:Y:S02]  /*c010*/  MOV R4, R6 ;  /* 0x0000000600047202 */ /* 0x001fe40000000f00 */
        /* <DEDUP_REMOVED lines=98> */
[----:B--2---:R-:W-:Y:S02]  /*c640*/  MOV R248, R246 ;  /* 0x000000f600f87202 */ /* 0x004fe40000000f00 */
        /* <DEDUP_REMOVED lines=17> */
.L_x_3127:
        /* <DEDUP_REMOVED lines=45> */
.L_x_3163:
        /* <DEDUP_REMOVED lines=13> */
.L_x_4885:


//--------------------- .text._ZN10layer_norm22ln_bwd_finalize_kernelINS_22Kernel_traits_finalizeILj8192Ef6__halffS2_fjLb0ELj1024ELj4ENS_18Kernel_traits_baseILj8192EfS2_fS2_fjLj1024EEEEELb0ELb0EEEvNS_9BwdParamsE --------------------------
	.section	.text._ZN10layer_norm22ln_bwd_finalize_kernelINS_22Kernel_traits_finalizeILj8192Ef6__halffS2_fjLb0ELj1024ELj4ENS_18Kernel_traits_baseILj8192EfS2_fS2_fjLj1024EEEEELb0ELb0EEEvNS_9BwdParamsE,"ax",@progbits
	.align	128
        .global         _ZN10layer_norm22ln_bwd_finalize_kernelINS_22Kernel_traits_finalizeILj8192Ef6__halffS2_fjLb0ELj1024ELj4ENS_18Kernel_traits_baseILj8192EfS2_fS2_fjLj1024EEEEELb0ELb0EEEvNS_9BwdParamsE
        .type           _ZN10layer_norm22ln_bwd_finalize_kernelINS_22Kernel_traits_finalizeILj8192Ef6__halffS2_fjLb0ELj1024ELj4ENS_18Kernel_traits_baseILj8192EfS2_fS2_fjLj1024EEEEELb0ELb0EEEvNS_9BwdParamsE,@function
        .size           _ZN10layer_norm22ln_bwd_finalize_kernelINS_22Kernel_traits_finalizeILj8192Ef6__halffS2_fjLb0ELj1024ELj4ENS_18Kernel_traits_baseILj8192EfS2_fS2_fjLj1024EEEEELb0ELb0EEEvNS_9BwdParamsE,(.L_x_4886 - _ZN10layer_norm22ln_bwd_finalize_kernelINS_22Kernel_traits_finalizeILj8192Ef6__halffS2_fjLb0ELj1024ELj4ENS_18Kernel_traits_baseILj8192EfS2_fS2_fjLj1024EEEEELb0ELb0EEEvNS_9BwdParamsE)
        .other          _ZN10layer_norm22ln_bwd_finalize_kernelINS_22Kernel_traits_finalizeILj8192Ef6__halffS2_fjLb0ELj1024ELj4ENS_18Kernel_traits_baseILj8192EfS2_fS2_fjLj1024EEEEELb0ELb0EEEvNS_9BwdParamsE,@"STO_CUDA_ENTRY STV_DEFAULT"
_ZN10layer_norm22ln_bwd_finalize_kernelINS_22Kernel_traits_finalizeILj8192Ef6__halffS2_fjLb0ELj1024ELj4ENS_18Kernel_traits_baseILj8192EfS2_fS2_fjLj1024EEEEELb0ELb0EEEvNS_9BwdParamsE:
.text._ZN10layer_norm22ln_bwd_finalize_kernelINS_22Kernel_traits_finalizeILj8192Ef6__halffS2_fjLb0ELj1024ELj4ENS_18Kernel_traits_baseILj8192EfS2_fS2_fjLj1024EEEEELb0ELb0EEEvNS_9BwdParamsE:
        /* <DEDUP_REMOVED lines=78> */
.L_x_3168:
        /* <DEDUP_REMOVED lines=118> */
.L_x_3167:
[----:B------:R-:W-:Y:S05]  /*0c40*/  BSYNC.RECONVERGENT B1 ;  /* 0x0000000000017941 */ /* 0x000fea0003800200 */
.L_x_3166:
        /* <DEDUP_REMOVED lines=68> */
.L_x_3170:
[----:B------:R-:W-:Y:S05]  /*1090*/  BSYNC.RECONVERGENT B1 ;  /* 0x0000000000017941 */ /* 0x000fea0003800200 */
.L_x_3169:
        /* <DEDUP_REMOVED lines=37> */
.L_x_3172:
[----:B------:R-:W-:Y:S05]  /*12f0*/  BSYNC.RECONVERGENT B1 ;  /* 0x0000000000017941 */ /* 0x000fea0003800200 */
.L_x_3171:
[----:B------:R-:W-:Y:S05]  /*1300*/  @!P1 BRA `(.L_x_3165) ;  /* 0x00000000003c9947 */ /* 0x000fea0003800000 */
[----:B------:R-:W0:Y:S01]  /*1310*/  LDC.64 R8, c[0x0][0x440] ;  /* 0x00011000ff087b82 */ /* 0x000e220000000a00 */
[----:B------:R-:W-:Y:S01]  /*1320*/  IMAD R0, R3, R54, R0 ;  /* 0x0000003603007224 */ /* 0x000fe200078e0200 */
[----:B------:R-:W-:-:S04]  /*1330*/  IADD3 R12, PT, PT, -R55, RZ, RZ ;  /* 0x000000ff370c7210 */ /* 0x000fc80007ffe1ff */
[----:B------:R-:W-:Y:S02]  /*1340*/  IADD3 R3, PT, PT, R57, R0, RZ ;  /* 0x0000000039037210 */ /* 0x000fe40007ffe0ff */
[----:B------:R-:W1:Y:S05]  /*1350*/  LDC.64 R10, c[0x0][0x448] ;  /* 0x00011200ff0a7b82 */ /* 0x000e6a0000000a00 */
.L_x_3173:
        /* <DEDUP_REMOVED lines=10> */
.L_x_3165:
[----:B------:R-:W-:Y:S05]  /*1400*/  BSYNC.RECONVERGENT B0 ;  /* 0x0000000000007941 */ /* 0x000fea0003800200 */
.L_x_3164:
        /* <DEDUP_REMOVED lines=60> */
.L_x_3174:
        /* <DEDUP_REMOVED lines=11> */
.L_x_4886:


//--------------------- .text._ZN10layer_norm40ln_parallel_residual_bwd_finalize_kernelINS_22Kernel_traits_finalizeILj8192Ef6__halffS2_fjLb0ELj1024ELj4ENS_18Kernel_traits_baseILj8192EfS2_fS2_fjLj1024EEEEELb0EEEvNS_9BwdParamsE --------------------------
	.section	.text._ZN10layer_norm40ln_parallel_residual_bwd_finalize_kernelINS_22Kernel_traits_finalizeILj8192Ef6__halffS2_fjLb0ELj1024ELj4ENS_18Kernel_traits_baseILj8192EfS2_fS2_fjLj1024EEEEELb0EEEvNS_9BwdParamsE,"ax",@progbits
	.align	128
        .global         _ZN10layer_norm40ln_parallel_residual_bwd_finalize_kernelINS_22Kernel_traits_finalizeILj8192Ef6__halffS2_fjLb0ELj1024ELj4ENS_18Kernel_traits_baseILj8192EfS2_fS2_fjLj1024EEEEELb0EEEvNS_9BwdParamsE
        .type           _ZN10layer_norm40ln_parallel_residual_bwd_finalize_kernelINS_22Kernel_traits_finalizeILj8192Ef6__halffS2_fjLb0ELj1024ELj4ENS_18Kernel_traits_baseILj8192EfS2_fS2_fjLj1024EEEEELb0EEEvNS_9BwdParamsE,@function
        .size           _ZN10layer_norm40ln_parallel_residual_bwd_finalize_kernelINS_22Kernel_traits_finalizeILj8192Ef6__halffS2_fjLb0ELj1024ELj4ENS_18Kernel_traits_baseILj8192EfS2_fS2_fjLj1024EEEEELb0EEEvNS_9BwdParamsE,(.L_x_4887 - _ZN10layer_norm40ln_parallel_residual_bwd_finalize_kernelINS_22Kernel_traits_finalizeILj8192Ef6__halffS2_fjLb0ELj1024ELj4ENS_18Kernel_traits_baseILj8192EfS2_fS2_fjLj1024EEEEELb0EEEvNS_9BwdParamsE)
        .other          _ZN10layer_norm40ln_parallel_residual_bwd_finalize_kernelINS_22Kernel_traits_finalizeILj8192Ef6__halffS2_fjLb0ELj1024ELj4ENS_18Kernel_traits_baseILj8192EfS2_fS2_fjLj1024EEEEELb0EEEvNS_9BwdParamsE,@"STO_CUDA_ENTRY STV_DEFAULT"
_ZN10layer_norm40ln_parallel_residual_bwd_finalize_kernelINS_22Kernel_traits_finalizeILj8192Ef6__halffS2_fjLb0ELj1024ELj4ENS_18Kernel_traits_baseILj8192EfS2_fS2_fjLj1024EEEEELb0EEEvNS_9BwdParamsE:
.text._ZN10layer_norm40ln_parallel_residual_bwd_finalize_kernelINS_22Kernel_traits_finalizeILj8192Ef6__halffS2_fjLb0ELj1024ELj4ENS_18Kernel_traits_baseILj8192EfS2_fS2_fjLj1024EEEEELb0EEEvNS_9BwdParamsE:
        /* <DEDUP_REMOVED lines=58> */
.L_x_3179:
        /* <DEDUP_REMOVED lines=112> */
.L_x_3178:
[----:B------:R-:W-:Y:S05]  /*0aa0*/  BSYNC.RECONVERGENT B1 ;  /* 0x0000000000017941 */ /* 0x000fea0003800200 */
.L_x_3177:
        /* <DEDUP_REMOVED lines=66> */
.L_x_3181:
[----:B------:R-:W-:Y:S05]  /*0ed0*/  BSYNC.RECONVERGENT B1 ;  /* 0x0000000000017941 */ /* 0x000fea0003800200 */
.L_x_3180:
        /* <DEDUP_REMOVED lines=36> */
.L_x_3183:
[----:B------:R-:W-:Y:S05]  /*1120*/  BSYNC.RECONVERGENT B1 ;  /* 0x0000000000017941 */ /* 0x000fea0003800200 */
.L_x_3182:
        /* <DEDUP_REMOVED lines=18> */
.L_x_3176:
[----:B------:R-:W-:Y:S05]  /*1250*/  BSYNC.RECONVERGENT B0 ;  /* 0x0000000000007941 */ /* 0x000fea0003800200 */
.L_x_3175:
        /* <DEDUP_REMOVED lines=92> */
.L_x_3184:
        /* <DEDUP_REMOVED lines=14> */
.L_x_4887:


//--------------------- .text._ZN10layer_norm31ln_parallel_residual_bwd_kernelINS_13Kernel_traitsIf6__halffS2_fjLj8192ELj1ELj1ELj8ELj16ENS_18Kernel_traits_baseILj8192EfS2_fS2_fjLj256EEEEELb1ELb1ELb0EEEvNS_9BwdParamsE --------------------------
	.section	.text._ZN10layer_norm31ln_parallel_residual_bwd_kernelINS_13Kernel_traitsIf6__halffS2_fjLj8192ELj1ELj1ELj8ELj16ENS_18Kernel_traits_baseILj8192EfS2_fS2_fjLj256EEEEELb1ELb1ELb0EEEvNS_9BwdParamsE,"ax",@progbits
	.align	128
        .global         _ZN10layer_norm31ln_parallel_residual_bwd_kernelINS_13Kernel_traitsIf6__halffS2_fjLj8192ELj1ELj1ELj8ELj16ENS_18Kernel_traits_baseILj8192EfS2_fS2_fjLj256EEEEELb1ELb1ELb0EEEvNS_9BwdParamsE
        .type           _ZN10layer_norm31ln_parallel_residual_bwd_kernelINS_13Kernel_traitsIf6__halffS2_fjLj8192ELj1ELj1ELj8ELj16ENS_18Kernel_traits_baseILj8192EfS2_fS2_fjLj256EEEEELb1ELb1ELb0EEEvNS_9BwdParamsE,@function
        .size           _ZN10layer_norm31ln_parallel_residual_bwd_kernelINS_13Kernel_traitsIf6__halffS2_fjLj8192ELj1ELj1ELj8ELj16ENS_18Kernel_traits_baseILj8192EfS2_fS2_fjLj256EEEEELb1ELb1ELb0EEEvNS_9BwdParamsE,(.L_x_4888 - _ZN10layer_norm31ln_parallel_residual_bwd_kernelINS_13Kernel_traitsIf6__halffS2_fjLj8192ELj1ELj1ELj8ELj16ENS_18Kernel_traits_baseILj8192EfS2_fS2_fjLj256EEEEELb1ELb1ELb0EEEvNS_9BwdParamsE)
        .other          _ZN10layer_norm31ln_parallel_residual_bwd_kernelINS_13Kernel_traitsIf6__halffS2_fjLj8192ELj1ELj1ELj8ELj16ENS_18Kernel_traits_baseILj8192EfS2_fS2_fjLj256EEEEELb1ELb1ELb0EEEvNS_9BwdParamsE,@"STO_CUDA_ENTRY STV_DEFAULT"
_ZN10layer_norm31ln_parallel_residual_bwd_kernelINS_13Kernel_traitsIf6__halffS2_fjLj8192ELj1ELj1ELj8ELj16ENS_18Kernel_traits_baseILj8192EfS2_fS2_fjLj256EEEEELb1ELb1ELb0EEEvNS_9BwdParamsE:
.text._ZN10layer_norm31ln_parallel_residual_bwd_kernelINS_13Kernel_traitsIf6__halffS2_fjLj8192ELj1ELj1ELj8ELj16ENS_18Kernel_traits_baseILj8192EfS2_fS2_fjLj256EEEEELb1ELb1ELb0EEEvNS_9BwdParamsE:
        /* <DEDUP_REMOVED lines=113> */
.L_x_3236:
        /* <DEDUP_REMOVED lines=38> */
[----:B------:R2:W5:Y:S01]  /*0970*/  LDG.E.64 R230, desc[UR10][R208.64] ;  /* 0x0000000ad0e67981 */ /* 0x000562000c1e1b00 */
[----:B0-----:R-:W-:-:S05]  /*0980*/  @P0 IMAD.WIDE.U32 R210, R2, 0x20, R210 ;  /* 0x0000002002d20825 */ /* 0x001fca00078e00d2 */
[----:B------:R-:W5:Y:S04]  /*0990*/  @P0 LDG.E.128 R48, desc[UR10][R210.64] ;  /* 0x0000000ad2300981 */ /* 0x000f68000c1e1d00 */
[----:B------:R0:W5:Y:S01]  /*09a0*/  @P0 LDG.E.128 R44, desc[UR10][R210.64+0x10] ;  /* 0x0000100ad22c0981 */ /* 0x000162000c1e1d00 */
[----:B-1----:R-:W-:-:S05]  /*09b0*/  @P4 IMAD.WIDE.U32 R182, R2, 0x8, R182 ;  /* 0x0000000802b64825 */ /* 0x002fca00078e00b6 */
[----:B------:R1:W5:Y:S01]  /*09c0*/  @P4 LDG.E.64 R238, desc[UR10][R182.64] ;  /* 0x0000000ab6ee4981 */ /* 0x000362000c1e1b00 */
[----:B------:R-:W-:Y:S01]  /*09d0*/  IADD3 R181, PT, PT, R2, 0x100, RZ ;  /* 0x0000010002b57810 */ /* 0x000fe20007ffe0ff */
[----:B---3--:R-:W-:-:S04]  /*09e0*/  FADD.FTZ R223, -R180, R168 ;  /* 0x000000a8b4df7221 */ /* 0x008fc80000010100 */
[----:B------:R-:W-:Y:S01]  /*09f0*/  FMUL.FTZ R223, R223, UR23 ;  /* 0x00000017dfdf7c20 */ /* 0x000fe20008410000 */
[--C-:B----4-:R-:W-:Y:S02]  /*0a00*/  HADD2.F32 R221, -RZ, R172.reuse.H0_H0 ;  /* 0x200000acffdd7230 */ /* 0x110fe40000004100 */
[C---:B------:R-:W-:Y:S01]  /*0a10*/  FADD.FTZ R169, -R180.reuse, R169 ;  /* 0x000000a9b4a97221 */ /* 0x040fe20000010100 */
[C---:B------:R-:W-:Y:S01]  /*0a20*/  FADD.FTZ R170, -R180.reuse, R170 ;  /* 0x000000aab4aa7221 */ /* 0x040fe20000010100 */
[----:B------:R-:W-:Y:S01]  /*0a30*/  FADD.FTZ R171, -R180, R171 ;  /* 0x000000abb4ab7221 */ /* 0x000fe20000010100 */
[----:B------:R-:W-:Y:S02]  /*0a40*/  HADD2.F32 R172, -RZ, R172.H1_H1 ;  /* 0x300000acffac7230 */ /* 0x000fe40000004100 */
[----:B------:R-:W-:Y:S01]  /*0a50*/  FADD.FTZ R80, R80, R221 ;  /* 0x000000dd50507221 */ /* 0x000fe20000010000 */
[-C--:B------:R-:W-:Y:S01]  /*0a60*/  FFMA.FTZ R112, R223, R221.reuse, R112 ;  /* 0x000000dddf707223 */ /* 0x080fe20000010070 */
[----:B-----5:R-:W-:Y:S01]  /*0a70*/  FMUL.FTZ R221, R120, R221 ;  /* 0x000000dd78dd7220 */ /* 0x020fe20000410000 */
[----:B------:R-:W-:-:S02]  /*0a80*/  HADD2.F32 R217, -RZ, R173.H0_H0 ;  /* 0x200000adffd97230 */ /* 0x000fc40000004100 */
[----:B------:R-:W-:Y:S01]  /*0a90*/  FMUL.FTZ R220, R169, UR23 ;  /* 0x00000017a9dc7c20 */ /* 0x000fe20008410000 */
[----:B------:R-:W-:Y:S01]  /*0aa0*/  FMUL.FTZ R219, R170, UR23 ;  /* 0x00000017aadb7c20 */ /* 0x000fe20008410000 */
[----:B------:R-:W-:Y:S01]  /*0ab0*/  FMUL.FTZ R216, R171, UR23 ;  /* 0x00000017abd87c20 */ /* 0x000fe20008410000 */
[-C--:B------:R-:W-:Y:S01]  /*0ac0*/  FMUL.FTZ R218, R121, R172.reuse ;  /* 0x000000ac79da7220 */ /* 0x080fe20000410000 */
[----:B------:R-:W-:Y:S01]  /*0ad0*/  FADD.FTZ R169, RZ, R221 ;  /* 0x000000ddffa97221 */ /* 0x000fe20000010000 */
[----:B------:R-:W-:Y:S01]  /*0ae0*/  FFMA.FTZ R171, R223, R221, RZ ;  /* 0x000000dddfab7223 */ /* 0x000fe200000100ff */
[----:B------:R-:W-:Y:S02]  /*0af0*/  HADD2.F32 R214, -RZ, R173.H1_H1 ;  /* 0x300000adffd67230 */ /* 0x000fe40000004100 */
[----:B------:R-:W-:Y:S01]  /*0b00*/  FADD.FTZ R176, -R180, R176 ;  /* 0x000000b0b4b07221 */ /* 0x000fe20000010100 */
[----:B------:R-:W-:Y:S01]  /*0b10*/  FADD.FTZ R81, R81, R172 ;  /* 0x000000ac51517221 */ /* 0x000fe20000010000 */
[----:B------:R-:W-:Y:S01]  /*0b20*/  FFMA.FTZ R113, R220, R172, R113 ;  /* 0x000000acdc717223 */ /* 0x000fe20000010071 */
[----:B------:R-:W-:Y:S01]  /*0b30*/  FADD.FTZ R82, R82, R217 ;  /* 0x000000d952527221 */ /* 0x000fe20000010000 */
[-C--:B------:R-:W-:Y:S01]  /*0b40*/  FFMA.FTZ R114, R219, R217.reuse, R114 ;  /* 0x000000d9db727223 */ /* 0x080fe20000010072 */
[----:B------:R-:W-:Y:S01]  /*0b50*/  FMUL.FTZ R217, R122, R217 ;  /* 0x000000d97ad97220 */ /* 0x000fe20000410000 */
[----:B------:R-:W-:Y:S01]  /*0b60*/  FADD.FTZ R170, R169, R218 ;  /* 0x000000daa9aa7221 */ /* 0x000fe20000010000 */
[----:B------:R-:W-:Y:S01]  /*0b70*/  FFMA.FTZ R172, R220, R218, R171 ;  /* 0x000000dadcac7223 */ /* 0x000fe200000100ab */
[----:B------:R-:W-:-:S02]  /*0b80*/  HADD2.F32 R213, -RZ, R174.H0_H0 ;  /* 0x200000aeffd57230 */ /* 0x000fc40000004100 */
[----:B------:R-:W-:Y:S01]  /*0b90*/  FADD.FTZ R83, R83, R214 ;  /* 0x000000d653537221 */ /* 0x000fe20000010000 */
[-C--:B------:R-:W-:Y:S01]  /*0ba0*/  FFMA.FTZ R115, R216, R214.reuse, R115 ;  /* 0x000000d6d8737223 */ /* 0x080fe20000010073 */
[----:B------:R-:W-:Y:S01]  /*0bb0*/  FMUL.FTZ R215, R176, UR23 ;  /* 0x00000017b0d77c20 */ /* 0x000fe20008410000 */
        /* <DEDUP_REMOVED lines=11> */
[----:B--2---:R-:W-:-:S02]  /*0c70*/  HADD2.F32 R209, -RZ, R175.H0_H0 ;  /* 0x200000afffd17230 */ /* 0x004fc40000004100 */
[----:B0-----:R-:W-:Y:S01]  /*0c80*/  FMUL.FTZ R211, R178, UR23 ;  /* 0x00000017b2d37c20 */ /* 0x001fe20008410000 */
[----:B------:R-:W-:Y:S01]  /*0c90*/  FMUL.FTZ R212, R177, UR23 ;  /* 0x00000017b1d47c20 */ /* 0x000fe20008410000 */
        /* <DEDUP_REMOVED lines=10> */
[----:B------:R-:W-:Y:S01]  /*0d40*/  FMUL.FTZ R206, R119, R168 ;  /* 0x000000a877ce7220 */ /* 0x000fe20000410000 */
[----:B------:R-:W-:Y:S01]  /*0d50*/  FMUL.FTZ R208, R179, UR23 ;  /* 0x00000017b3d07c20 */ /* 0x000fe20008410000 */
[----:B-1----:R-:W-:Y:S01]  /*0d60*/  FADD.FTZ R183, R170, R209 ;  /* 0x000000d1aab77221 */ /* 0x002fe20000010000 */
[----:B------:R-:W-:Y:S01]  /*0d70*/  FFMA.FTZ R169, R211, R209, R172 ;  /* 0x000000d1d3a97223 */ /* 0x000fe200000100ac */
[----:B------:R-:W-:Y:S01]  /*0d80*/  FADD.FTZ R77, R77, R174 ;  /* 0x000000ae4d4d7221 */ /* 0x000fe20000010000 */
[----:B------:R-:W-:Y:S01]  /*0d90*/  FFMA.FTZ R109, R212, R174, R109 ;  /* 0x000000aed46d7223 */ /* 0x000fe2000001006d */
[----:B------:R-:W-:Y:S01]  /*0da0*/  FADD.FTZ R79, R79, R168 ;  /* 0x000000a84f4f7221 */ /* 0x000fe20000010000 */
[C---:B------:R-:W-:Y:S01]  /*0db0*/  FFMA.FTZ R111, R208.reuse, R168, R111 ;  /* 0x000000a8d06f7223 */ /* 0x040fe2000001006f */
[----:B------:R-:W-:Y:S01]  /*0dc0*/  FADD.FTZ R183, R183, R206 ;  /* 0x000000ceb7b77221 */ /* 0x000fe20000010000 */
[----:B------:R-:W-:-:S07]  /*0dd0*/  FFMA.FTZ R182, R208, R206, R169 ;  /* 0x000000ced0b67223 */ /* 0x000fce00000100a9 */
.L_x_3187:
[----:B------:R-:W-:Y:S05]  /*0de0*/  BSYNC.RECONVERGENT B0 ;  /* 0x0000000000007941 */ /* 0x000fea0003800200 */
.L_x_3186:
[----:B------:R-:W-:Y:S04]  /*0df0*/  BSSY.RECONVERGENT B0, `(.L_x_3188) ;  /* 0x0000058000007945 */ /* 0x000fe80003800200 */
[----:B------:R-:W-:Y:S05]  /*0e00*/  @!P1 BRA `(.L_x_3189) ;  /* 0x0000000400589947 */ /* 0x000fea0003800000 */
[----:B------:R-:W0:Y:S08]  /*0e10*/  LDC.64 R178, c[0x0][0x3a8] ;  /* 0x0000ea00ffb27b82 */ /* 0x000e300000000a00 */
[----:B------:R-:W1:Y:S08]  /*0e20*/  LDC.64 R8, c[0x0][0x428] ;  /* 0x00010a00ff087b82 */ /* 0x000e700000000a00 */
[----:B------:R-:W2:Y:S01]  /*0e30*/  LDC.64 R174, c[0x0][0x3b0] ;  /* 0x0000ec00ffae7b82 */ /* 0x000ea20000000a00 */
[----:B0-----:R-:W-:-:S05]  /*0e40*/  IMAD.WIDE.U32 R178, R181, 0x20, R178 ;  /* 0x00000020b5b27825 */ /* 0x001fca00078e00b2 */
[----:B------:R-:W3:Y:S01]  /*0e50*/  LDG.E.128 R4, desc[UR10][R178.64] ;  /* 0x0000000ab2047981 */ /* 0x000ee2000c1e1d00 */
[----:B-1----:R-:W-:-:S03]  /*0e60*/  IMAD.WIDE.U32 R8, R181, 0x10, R8 ;  /* 0x00000010b5087825 */ /* 0x002fc600078e0008 */
[----:B------:R-:W4:Y:S04]  /*0e70*/  LDG.E.128 R168, desc[UR10][R178.64+0x10] ;  /* 0x0000100ab2a87981 */ /* 0x000f28000c1e1d00 */
[----:B------:R-:W4:Y:S01]  /*0e80*/  LDG.E.128 R8, desc[UR10][R8.64] ;  /* 0x0000000a08087981 */ /* 0x000f22000c1e1d00 */
[----:B--2---:R-:W-:-:S05]  /*0e90*/  IMAD.WIDE.U32 R174, R181, 0x8, R174 ;  /* 0x00000008b5ae7825 */ /* 0x004fca00078e00ae */
[----:B------:R-:W5:Y:S01]  /*0ea0*/  LDG.E.64 R228, desc[UR10][R174.64] ;  /* 0x0000000aaee47981 */ /* 0x000f62000c1e1b00 */
[----:B------:R-:W-:Y:S02]  /*0eb0*/  ISETP.NE.U32.AND P0, PT, RZ, UR16, PT ;  /* 0x00000010ff007c0c */ /* 0x000fe4000bf05070 */
[----:B------:R-:W-:Y:S02]  /*0ec0*/  ISETP.NE.U32.AND P4, PT, RZ, UR18, PT ;  /* 0x00000012ff007c0c */ /* 0x000fe4000bf85070 */
[----:B------:R-:W-:Y:S02]  /*0ed0*/  ISETP.NE.AND.EX P0, PT, RZ, UR17, PT, P0 ;  /* 0x00000011ff007c0c */ /* 0x000fe4000bf05300 */
[----:B------:R-:W-:-:S11]  /*0ee0*/  ISETP.NE.AND.EX P4, PT, RZ, UR19, PT, P4 ;  /* 0x00000013ff007c0c */ /* 0x000fd6000bf85340 */
[----:B------:R-:W0:Y:S08]  /*0ef0*/  @P0 LDC.64 R176, c[0x0][0x438] ;  /* 0x00010e00ffb00b82 */ /* 0x000e300000000a00 */
[----:B------:R-:W1:Y:S01]  /*0f00*/  @P4 LDC.64 R172, c[0x0][0x3b8] ;  /* 0x0000ee00ffac4b82 */ /* 0x000e620000000a00 */
[----:B0-----:R-:W-:-:S05]  /*0f10*/  @P0 IMAD.WIDE.U32 R176, R181, 0x20, R176 ;  /* 0x00000020b5b00825 */ /* 0x001fca00078e00b0 */
[----:B------:R-:W5:Y:S01]  /*0f20*/  @P0 LDG.E.128 R40, desc[UR10][R176.64] ;  /* 0x0000000ab0280981 */ /* 0x000f62000c1e1d00 */
[----:B-1----:R-:W-:-:S03]  /*0f30*/  @P4 IMAD.WIDE.U32 R172, R181, 0x8, R172 ;  /* 0x00000008b5ac4825 */ /* 0x002fc600078e00ac */
[----:B------:R0:W5:Y:S04]  /*0f40*/  @P0 LDG.E.128 R36, desc[UR10][R176.64+0x10] ;  /* 0x0000100ab0240981 */ /* 0x000168000c1e1d00 */
[----:B------:R1:W5:Y:S01]  /*0f50*/  @P4 LDG.E.64 R236, desc[UR10][R172.64] ;  /* 0x0000000aacec4981 */ /* 0x000362000c1e1b00 */
[----:B------:R-:W-:Y:S01]  /*0f60*/  IADD3 R181, PT, PT, R181, 0x100, RZ ;  /* 0x00000100b5b57810 */ /* 0x000fe20007ffe0ff */
[----:B---3--:R-:W-:-:S04]  /*0f70*/  FADD.FTZ R4, -R180, R4 ;  /* 0x00000004b4047221 */ /* 0x008fc80000010100 */
[----:B------:R-:W-:Y:S01]  /*0f80*/  FMUL.FTZ R207, R4, UR23 ;  /* 0x0000001704cf7c20 */ /* 0x000fe20008410000 */
[--C-:B----4-:R-:W-:Y:S02]  /*0f90*/  HADD2.F32 R205, -RZ, R8.reuse.H0_H0 ;  /* 0x20000008ffcd7230 */ /* 0x110fe40000004100 */
[C---:B------:R-:W-:Y:S01]  /*0fa0*/  FADD.FTZ R6, -R180.reuse, R6 ;  /* 0x00000006b4067221 */ /* 0x040fe20000010100 */
[----:B------:R-:W-:Y:S02]  /*0fb0*/  HADD2.F32 R8, -RZ, R8.H1_H1 ;  /* 0x30000008ff087230 */ /* 0x000fe40000004100 */
[----:B------:R-:W-:Y:S01]  /*0fc0*/  FADD.FTZ R7, -R180, R7 ;  /* 0x00000007b4077221 */ /* 0x000fe20000010100 */
[----:B------:R-:W-:Y:S01]  /*0fd0*/  FADD.FTZ R72, R72, R205 ;  /* 0x000000cd48487221 */ /* 0x000fe20000010000 */
[-C--:B------:R-:W-:Y:S01]  /*0fe0*/  FFMA.FTZ R104, R207, R205.reuse, R104 ;  /* 0x000000cdcf687223 */ /* 0x080fe20000010068 */
[----:B-----5:R-:W-:Y:S01]  /*0ff0*/  FMUL.FTZ R205, R144, R205 ;  /* 0x000000cd90cd7220 */ /* 0x020fe20000410000 */
[----:B------:R-:W-:Y:S01]  /*1000*/  FADD.FTZ R5, -R180, R5 ;  /* 0x00000005b4057221 */ /* 0x000fe20000010100 */
[----:B------:R-:W-:-:S02]  /*1010*/  HADD2.F32 R201, -RZ, R9.H0_H0 ;  /* 0x20000009ffc97230 */ /* 0x000fc40000004100 */
[----:B------:R-:W-:Y:S01]  /*1020*/  FMUL.FTZ R203, R6, UR23 ;  /* 0x0000001706cb7c20 */ /* 0x000fe20008410000 */
[----:B------:R-:W-:Y:S01]  /*1030*/  FADD.FTZ R168, -R180, R168 ;  /* 0x000000a8b4a87221 */ /* 0x000fe20000010100 */
[----:B------:R-:W-:Y:S01]  /*1040*/  FMUL.FTZ R4, R7, UR23 ;  /* 0x0000001707047c20 */ /* 0x000fe20008410000 */
[----:B------:R-:W-:Y:S01]  /*1050*/  FMUL.FTZ R202, R145, R8 ;  /* 0x0000000891ca7220 */ /* 0x000fe20000410000 */
[----:B------:R-:W-:Y:S01]  /*1060*/  FADD.FTZ R183, R183, R205 ;  /* 0x000000cdb7b77221 */ /* 0x000fe20000010000 */
[----:B------:R-:W-:Y:S01]  /*1070*/  FMUL.FTZ R204, R5, UR23 ;  /* 0x0000001705cc7c20 */ /* 0x000fe20008410000 */
[----:B------:R-:W-:Y:S01]  /*1080*/  FFMA.FTZ R7, R207, R205, R182 ;  /* 0x000000cdcf077223 */ /* 0x000fe200000100b6 */
[----:B------:R-:W-:Y:S02]  /*1090*/  HADD2.F32 R178, -RZ, R9.H1_H1 ;  /* 0x30000009ffb27230 */ /* 0x000fe40000004100 */
[----:B------:R-:W-:Y:S01]  /*10a0*/  FADD.FTZ R74, R74, R201 ;  /* 0x000000c94a4a7221 */ /* 0x000fe20000010000 */
[----:B------:R-:W-:-:S02]  /*10b0*/  HADD2.F32 R9, -RZ, R10.H0_H0 ;  /* 0x2000000aff097230 */ /* 0x000fc40000004100 */
[-C--:B------:R-:W-:Y:S01]  /*10c0*/  FFMA.FTZ R106, R203, R201.reuse, R106 ;  /* 0x000000c9cb6a7223 */ /* 0x080fe2000001006a */
[----:B0-----:R-:W-:Y:S02]  /*10d0*/  HADD2.F32 R176, -RZ, R10.H1_H1 ;  /* 0x3000000affb07230 */ /* 0x001fe40000004100 */
[----:B------:R-:W-:Y:S01]  /*10e0*/  FMUL.FTZ R201, R146, R201 ;  /* 0x000000c992c97220 */ /* 0x000fe20000410000 */
[----:B------:R-:W-:Y:S01]  /*10f0*/  FMUL.FTZ R5, R168, UR23 ;  /* 0x00000017a8057c20 */ /* 0x000fe20008410000 */
[----:B------:R-:W-:Y:S01]  /*1100*/  FADD.FTZ R10, R183, R202 ;  /* 0x000000cab70a7221 */ /* 0x000fe20000010000 */
[----:B------:R-:W-:Y:S01]  /*1110*/  FFMA.FTZ R168, R204, R202, R7 ;  /* 0x000000cacca87223 */ /* 0x000fe20000010007 */
[----:B------:R-:W-:Y:S01]  /*1120*/  FADD.FTZ R169, -R180, R169 ;  /* 0x000000a9b4a97221 */ /* 0x000fe20000010100 */
[--C-:B-1----:R-:W-:Y:S02]  /*1130*/  HADD2.F32 R173, -RZ, R11.reuse.H0_H0 ;  /* 0x2000000bffad7230 */ /* 0x102fe40000004100 */
[----:B------:R-:W-:Y:S01]  /*1140*/  FMUL.FTZ R3, R147, R178 ;  /* 0x000000b293037220 */ /* 0x000fe20000410000 */
[----:B------:R-:W-:-:S02]  /*1150*/  HADD2.F32 R172, -RZ, R11.H1_H1 ;  /* 0x3000000bffac7230 */ /* 0x000fc40000004100 */
        /* <DEDUP_REMOVED lines=8> */
[----:B------:R-:W-:Y:S01]  /*11e0*/  FMUL.FTZ R7, R141, R176 ;  /* 0x000000b08d077220 */ /* 0x000fe20000410000 */
[C---:B------:R-:W-:Y:S01]  /*11f0*/  FADD.FTZ R170, -R180.reuse, R170 ;  /* 0x000000aab4aa7221 */ /* 0x040fe20000010100 */
[----:B------:R-:W-:Y:S01]  /*1200*/  FADD.FTZ R168, R169, R6 ;  /* 0x00000006a9a87221 */ /* 0x000fe20000010000 */
[C---:B------:R-:W-:Y:S01]  /*1210*/  FFMA.FTZ R169, R5.reuse, R6, R10 ;  /* 0x0000000605a97223 */ /* 0x040fe2000001000a */
[----:B------:R-:W-:Y:S01]  /*1220*/  FADD.FTZ R12, -R180, R171 ;  /* 0x000000abb40c7221 */ /* 0x000fe20000010100 */
[----:B------:R-:W-:Y:S01]  /*1230*/  FADD.FTZ R68, R68, R9 ;  /* 0x0000000944447221 */ /* 0x000fe20000010000 */
[----:B------:R-:W-:Y:S01]  /*1240*/  FFMA.FTZ R100, R5, R9, R100 ;  /* 0x0000000905647223 */ /* 0x000fe20000010064 */
[----:B------:R-:W-:Y:S01]  /*1250*/  FADD.FTZ R171, R168, R7 ;  /* 0x00000007a8ab7221 */ /* 0x000fe20000010000 */
[----:B------:R-:W-:Y:S01]  /*1260*/  FMUL.FTZ R9, R170, UR23 ;  /* 0x00000017aa097c20 */ /* 0x000fe20008410000 */
[----:B------:R-:W-:Y:S01]  /*1270*/  FMUL.FTZ R10, R142, R173 ;  /* 0x000000ad8e0a7220 */ /* 0x000fe20000410000 */
[----:B------:R-:W-:Y:S01]  /*1280*/  FFMA.FTZ R168, R8, R7, R169 ;  /* 0x0000000708a87223 */ /* 0x000fe200000100a9 */
[----:B------:R-:W-:Y:S01]  /*1290*/  FMUL.FTZ R11, R143, R172 ;  /* 0x000000ac8f0b7220 */ /* 0x000fe20000410000 */
        /* <DEDUP_REMOVED lines=13> */
.L_x_3189:
[----:B------:R-:W-:Y:S05]  /*1370*/  BSYNC.RECONVERGENT B0 ;  /* 0x0000000000007941 */ /* 0x000fea0003800200 */
.L_x_3188:
        /* <DEDUP_REMOVED lines=21> */
[----:B------:R-:W5:Y:S04]  /*14d0*/  @P0 LDG.E.128 R32, desc[UR10][R170.64] ;  /* 0x0000000aaa200981 */ /* 0x000f68000c1e1d00 */
[----:B------:R1:W5:Y:S01]  /*14e0*/  @P0 LDG.E.128 R28, desc[UR10][R170.64+0x10] ;  /* 0x0000100aaa1c0981 */ /* 0x000362000c1e1d00 */
[----:B------:R-:W-:Y:S01]  /*14f0*/  IADD3 R181, PT, PT, R181, 0x100, RZ ;  /* 0x00000100b5b57810 */ /* 0x000fe20007ffe0ff */
[C---:B---3--:R-:W-:Y:S01]  /*1500*/  FADD.FTZ R13, -R180.reuse, R16 ;  /* 0x00000010b40d7221 */ /* 0x048fe20000010100 */
[C---:B------:R-:W-:Y:S01]  /*1510*/  FADD.FTZ R16, -R180.reuse, R17 ;  /* 0x00000011b4107221 */ /* 0x040fe20000010100 */
[----:B------:R-:W-:Y:S02]  /*1520*/  FADD.FTZ R18, -R180, R18 ;  /* 0x00000012b4127221 */ /* 0x000fe40000010100 */
[----:B------:R-:W-:Y:S01]  /*1530*/  FMUL.FTZ R13, R13, UR23 ;  /* 0x000000170d0d7c20 */ /* 0x000fe20008410000 */
[----:B----4-:R-:W-:-:S02]  /*1540*/  HADD2.F32 R17, -RZ, R20.H0_H0 ;  /* 0x20000014ff117230 */ /* 0x010fc40000004100 */
[----:B0-----:R-:W-:Y:S01]  /*1550*/  FMUL.FTZ R15, R18, UR23 ;  /* 0x00000017120f7c20 */ /* 0x001fe20008410000 */
[----:B------:R-:W-:Y:S02]  /*1560*/  HADD2.F32 R20, -RZ, R20.H1_H1 ;  /* 0x30000014ff147230 */ /* 0x000fe40000004100 */
[----:B------:R-:W-:Y:S01]  /*1570*/  FADD.FTZ R172, -R180, R19 ;  /* 0x00000013b4ac7221 */ /* 0x000fe20000010100 */
[-C--:B-----5:R-:W-:Y:S01]  /*1580*/  FMUL.FTZ R18, R136, R17.reuse ;  /* 0x0000001188127220 */ /* 0x0a0fe20000410000 */
[----:B------:R-:W-:Y:S02]  /*1590*/  HADD2.F32 R19, -RZ, R21.H0_H0 ;  /* 0x20000015ff137230 */ /* 0x000fe40000004100 */
[----:B-1----:R-:W-:Y:S01]  /*15a0*/  FADD.FTZ R171, -R180, R26 ;  /* 0x0000001ab4ab7221 */ /* 0x002fe20000010100 */
[----:B------:R-:W-:Y:S01]  /*15b0*/  FMUL.FTZ R14, R16, UR23 ;  /* 0x00000017100e7c20 */ /* 0x000fe20008410000 */
[----:B------:R-:W-:Y:S01]  /*15c0*/  FADD.FTZ R64, R64, R17 ;  /* 0x0000001140407221 */ /* 0x000fe20000010000 */
[----:B------:R-:W-:Y:S01]  /*15d0*/  FFMA.FTZ R96, R13, R17, R96 ;  /* 0x000000110d607223 */ /* 0x000fe20000010060 */
[----:B------:R-:W-:-:S02]  /*15e0*/  HADD2.F32 R169, -RZ, R23.H0_H0 ;  /* 0x20000017ffa97230 */ /* 0x000fc40000004100 */
[----:B------:R-:W-:Y:S01]  /*15f0*/  FMUL.FTZ R17, R137, R20 ;  /* 0x0000001489117220 */ /* 0x000fe20000410000 */
[----:B------:R-:W-:Y:S02]  /*1600*/  HADD2.F32 R168, -RZ, R23.H1_H1 ;  /* 0x30000017ffa87230 */ /* 0x000fe40000004100 */
[----:B------:R-:W-:Y:S01]  /*1610*/  FADD.FTZ R26, R183, R18 ;  /* 0x00000012b71a7221 */ /* 0x000fe20000010000 */
[----:B------:R-:W-:Y:S02]  /*1620*/  HADD2.F32 R174, -RZ, R21.H1_H1 ;  /* 0x30000015ffae7230 */ /* 0x000fe40000004100 */
[----:B------:R-:W-:Y:S01]  /*1630*/  FFMA.FTZ R23, R13, R18, R182 ;  /* 0x000000120d177223 */ /* 0x000fe200000100b6 */
[C---:B------:R-:W-:Y:S01]  /*1640*/  FADD.FTZ R21, -R180.reuse, R24 ;  /* 0x00000018b4157221 */ /* 0x040fe20000010100 */
[----:B------:R-:W-:Y:S01]  /*1650*/  FADD.FTZ R24, -R180, R25 ;  /* 0x00000019b4187221 */ /* 0x000fe20000010100 */
[----:B------:R-:W-:Y:S01]  /*1660*/  FADD.FTZ R65, R65, R20 ;  /* 0x0000001441417221 */ /* 0x000fe20000010000 */
[----:B------:R-:W-:Y:S01]  /*1670*/  FFMA.FTZ R97, R14, R20, R97 ;  /* 0x000000140e617223 */ /* 0x000fe20000010061 */
[----:B------:R-:W-:Y:S01]  /*1680*/  FMUL.FTZ R20, R138, R19 ;  /* 0x000000138a147220 */ /* 0x000fe20000410000 */
[----:B------:R-:W-:Y:S01]  /*1690*/  FADD.FTZ R25, R26, R17 ;  /* 0x000000111a197221 */ /* 0x000fe20000010000 */
[----:B------:R-:W-:Y:S01]  /*16a0*/  FFMA.FTZ R26, R14, R17, R23 ;  /* 0x000000110e1a7223 */ /* 0x000fe20000010017 */
[----:B------:R-:W-:-:S02]  /*16b0*/  HADD2.F32 R173, -RZ, R22.H0_H0 ;  /* 0x20000016ffad7230 */ /* 0x000fc40000004100 */
[----:B------:R-:W-:Y:S01]  /*16c0*/  FADD.FTZ R66, R66, R19 ;  /* 0x0000001342427221 */ /* 0x000fe20000010000 */
[----:B------:R-:W-:Y:S01]  /*16d0*/  FFMA.FTZ R98, R15, R19, R98 ;  /* 0x000000130f627223 */ /* 0x000fe20000010062 */
[----:B------:R-:W-:Y:S01]  /*16e0*/  FADD.FTZ R184, -R180, R27 ;  /* 0x0000001bb4b87221 */ /* 0x000fe20000010100 */
[----:B------:R-:W-:Y:S01]  /*16f0*/  FMUL.FTZ R19, R139, R174 ;  /* 0x000000ae8b137220 */ /* 0x000fe20000410000 */
[----:B------:R-:W-:Y:S01]  /*1700*/  FADD.FTZ R170, R25, R20 ;  /* 0x0000001419aa7221 */ /* 0x000fe20000010000 */
[----:B------:R-:W-:Y:S01]  /*1710*/  FMUL.FTZ R16, R172, UR23 ;  /* 0x00000017ac107c20 */ /* 0x000fe20008410000 */
[----:B------:R-:W-:Y:S01]  /*1720*/  FFMA.FTZ R27, R15, R20, R26 ;  /* 0x000000140f1b7223 */ /* 0x000fe2000001001a */
[----:B------:R-:W-:Y:S02]  /*1730*/  HADD2.F32 R176, -RZ, R22.H1_H1 ;  /* 0x30000016ffb07230 */ /* 0x000fe40000004100 */
[----:B------:R-:W-:Y:S01]  /*1740*/  FMUL.FTZ R25, R171, UR23 ;  /* 0x00000017ab197c20 */ /* 0x000fe20008410000 */
[----:B------:R-:W-:Y:S01]  /*1750*/  FMUL.FTZ R22, R132, R173 ;  /* 0x000000ad84167220 */ /* 0x000fe20000410000 */
[----:B------:R-:W-:Y:S01]  /*1760*/  FADD.FTZ R171, R170, R19 ;  /* 0x00000013aaab7221 */ /* 0x000fe20000010000 */
[----:B------:R-:W-:Y:S01]  /*1770*/  FMUL.FTZ R21, R21, UR23 ;  /* 0x0000001715157c20 */ /* 0x000fe20008410000 */
[----:B------:R-:W-:Y:S01]  /*1780*/  FFMA.FTZ R26, R16, R19, R27 ;  /* 0x00000013101a7223 */ /* 0x000fe2000001001b */
[----:B------:R-:W-:Y:S01]  /*1790*/  FMUL.FTZ R23, R133, R176 ;  /* 0x000000b085177220 */ /* 0x000fe20000410000 */
[----:B------:R-:W-:Y:S01]  /*17a0*/  FADD.FTZ R170, R171, R22 ;  /* 0x00000016abaa7221 */ /* 0x000fe20000010000 */
[----:B------:R-:W-:Y:S01]  /*17b0*/  FMUL.FTZ R24, R24, UR23 ;  /* 0x0000001718187c20 */ /* 0x000fe20008410000 */
[----:B------:R-:W-:Y:S01]  /*17c0*/  FFMA.FTZ R171, R21, R22, R26 ;  /* 0x0000001615ab7223 */ /* 0x000fe2000001001a */
[----:B------:R-:W-:Y:S01]  /*17d0*/  FADD.FTZ R62, R62, R169 ;  /* 0x000000a93e3e7221 */ /* 0x000fe20000010000 */
[-C--:B------:R-:W-:Y:S01]  /*17e0*/  FFMA.FTZ R94, R25, R169.reuse, R94 ;  /* 0x000000a9195e7223 */ /* 0x080fe2000001005e */
[----:B------:R-:W-:Y:S01]  /*17f0*/  FMUL.FTZ R26, R134, R169 ;  /* 0x000000a9861a7220 */ /* 0x000fe20000410000 */
[----:B------:R-:W-:Y:S01]  /*1800*/  FADD.FTZ R169, R170, R23 ;  /* 0x00000017aaa97221 */ /* 0x000fe20000010000 */
        /* <DEDUP_REMOVED lines=15> */
.L_x_3191:
[----:B------:R-:W-:Y:S05]  /*1900*/  BSYNC.RECONVERGENT B0 ;  /* 0x0000000000007941 */ /* 0x000fea0003800200 */
.L_x_3190:
        /* <DEDUP_REMOVED lines=15> */
[----:B------:R1:W5:Y:S07]  /*1a00*/  LDG.E.64 R226, desc[UR10][R188.64] ;  /* 0x0000000abce27981 */ /* 0x00036e000c1e1b00 */
[----:B------:R-:W2:Y:S08]  /*1a10*/  @P4 LDC.64 R186, c[0x0][0x3b8] ;  /* 0x0000ee00ffba4b82 */ /* 0x000eb00000000a00 */
[----:B------:R-:W0:Y:S01]  /*1a20*/  @P0 LDC.64 R190, c[0x0][0x438] ;  /* 0x00010e00ffbe0b82 */ /* 0x000e220000000a00 */
[----:B--2---:R-:W-:-:S05]  /*1a30*/  @P4 IMAD.WIDE.U32 R186, R181, 0x8, R186 ;  /* 0x00000008b5ba4825 */ /* 0x004fca00078e00ba */
[----:B------:R2:W5:Y:S01]  /*1a40*/  @P4 LDG.E.64 R232, desc[UR10][R186.64] ;  /* 0x0000000abae84981 */ /* 0x000562000c1e1b00 */
[----:B0-----:R-:W-:-:S05]  /*1a50*/  @P0 IMAD.WIDE.U32 R190, R181, 0x20, R190 ;  /* 0x00000020b5be0825 */ /* 0x001fca00078e00be */
[----:B------:R-:W5:Y:S04]  /*1a60*/  @P0 LDG.E.128 R148, desc[UR10][R190.64] ;  /* 0x0000000abe940981 */ /* 0x000f68000c1e1d00 */
[----:B------:R0:W5:Y:S01]  /*1a70*/  @P0 LDG.E.128 R152, desc[UR10][R190.64+0x10] ;  /* 0x0000100abe980981 */ /* 0x000162000c1e1d00 */
[C---:B---3--:R-:W-:Y:S01]  /*1a80*/  FADD.FTZ R181, -R180.reuse, R169 ;  /* 0x000000a9b4b57221 */ /* 0x048fe20000010100 */
[C---:B------:R-:W-:Y:S01]  /*1a90*/  FADD.FTZ R192, -R180.reuse, R171 ;  /* 0x000000abb4c07221 */ /* 0x040fe20000010100 */
[C---:B------:R-:W-:Y:S01]  /*1aa0*/  FADD.FTZ R185, -R180.reuse, R168 ;  /* 0x000000a8b4b97221 */ /* 0x040fe20000010100 */
[C---:B------:R-:W-:Y:S01]  /*1ab0*/  FADD.FTZ R170, -R180.reuse, R170 ;  /* 0x000000aab4aa7221 */ /* 0x040fe20000010100 */
[----:B----4-:R-:W-:Y:S01]  /*1ac0*/  FADD.FTZ R193, -R180, R172 ;  /* 0x000000acb4c17221 */ /* 0x010fe20000010100 */
[----:B-1----:R-:W-:Y:S01]  /*1ad0*/  FMUL.FTZ R188, R192, UR23 ;  /* 0x00000017c0bc7c20 */ /* 0x002fe20008410000 */
[----:B------:R-:W-:-:S02]  /*1ae0*/  HADD2.F32 R169, -RZ, R176.H0_H0 ;  /* 0x200000b0ffa97230 */ /* 0x000fc40000004100 */
[----:B------:R-:W-:Y:S01]  /*1af0*/  FMUL.FTZ R185, R185, UR23 ;  /* 0x00000017b9b97c20 */ /* 0x000fe20008410000 */
[----:B------:R-:W-:Y:S02]  /*1b00*/  HADD2.F32 R176, -RZ, R176.H1_H1 ;  /* 0x300000b0ffb07230 */ /* 0x000fe40000004100 */
[----:B------:R-:W-:Y:S01]  /*1b10*/  FADD.FTZ R194, -R180, R173 ;  /* 0x000000adb4c27221 */ /* 0x000fe20000010100 */
[-C--:B-----5:R-:W-:Y:S01]  /*1b20*/  FMUL.FTZ R192, R128, R169.reuse ;  /* 0x000000a980c07220 */ /* 0x0a0fe20000410000 */
[--C-:B------:R-:W-:Y:S02]  /*1b30*/  HADD2.F32 R171, -RZ, R177.reuse.H0_H0 ;  /* 0x200000b1ffab7230 */ /* 0x100fe40000004100 */
[----:B--2---:R-:W-:Y:S01]  /*1b40*/  FMUL.FTZ R187, R170, UR23 ;  /* 0x00000017aabb7c20 */ /* 0x004fe20008410000 */
[----:B------:R-:W-:Y:S01]  /*1b50*/  FMUL.FTZ R189, R193, UR23 ;  /* 0x00000017c1bd7c20 */ /* 0x000fe20008410000 */
[----:B------:R-:W-:Y:S01]  /*1b60*/  FADD.FTZ R56, R56, R169 ;  /* 0x000000a938387221 */ /* 0x000fe20000010000 */
[----:B------:R-:W-:Y:S01]  /*1b70*/  FFMA.FTZ R88, R185, R169, R88 ;  /* 0x000000a9b9587223 */ /* 0x000fe20000010058 */
[----:B------:R-:W-:Y:S01]  /*1b80*/  FMUL.FTZ R193, R129, R176 ;  /* 0x000000b081c17220 */ /* 0x000fe20000410000 */
[----:B------:R-:W-:Y:S01]  /*1b90*/  FADD.FTZ R170, R183, R192 ;  /* 0x000000c0b7aa7221 */ /* 0x000fe20000010000 */
[----:B------:R-:W-:Y:S01]  /*1ba0*/  FMUL.FTZ R186, R181, UR23 ;  /* 0x00000017b5ba7c20 */ /* 0x000fe20008410000 */
[----:B------:R-:W-:Y:S01]  /*1bb0*/  FFMA.FTZ R169, R185, R192, R182 ;  /* 0x000000c0b9a97223 */ /* 0x000fe200000100b6 */
[----:B0-----:R-:W-:Y:S01]  /*1bc0*/  FMUL.FTZ R190, R194, UR23 ;  /* 0x00000017c2be7c20 */ /* 0x001fe20008410000 */
[----:B------:R-:W-:-:S02]  /*1bd0*/  HADD2.F32 R172, -RZ, R177.H1_H1 ;  /* 0x300000b1ffac7230 */ /* 0x000fc40000004100 */
[----:B------:R-:W-:Y:S01]  /*1be0*/  FADD.FTZ R58, R58, R171 ;  /* 0x000000ab3a3a7221 */ /* 0x000fe20000010000 */
[-C--:B------:R-:W-:Y:S01]  /*1bf0*/  FFMA.FTZ R90, R187, R171.reuse, R90 ;  /* 0x000000abbb5a7223 */ /* 0x080fe2000001005a */
[----:B------:R-:W-:Y:S01]  /*1c00*/  FMUL.FTZ R194, R130, R171 ;  /* 0x000000ab82c27220 */ /* 0x000fe20000410000 */
[----:B------:R-:W-:Y:S01]  /*1c10*/  FADD.FTZ R171, R170, R193 ;  /* 0x000000c1aaab7221 */ /* 0x000fe20000010000 */
[----:B------:R-:W-:Y:S01]  /*1c20*/  FFMA.FTZ R170, R186, R193, R169 ;  /* 0x000000c1baaa7223 */ /* 0x000fe200000100a9 */
[--C-:B------:R-:W-:Y:S02]  /*1c30*/  HADD2.F32 R173, -RZ, R178.reuse.H0_H0 ;  /* 0x200000b2ffad7230 */ /* 0x100fe40000004100 */
[----:B------:R-:W-:Y:S01]  /*1c40*/  FADD.FTZ R59, R59, R172 ;  /* 0x000000ac3b3b7221 */ /* 0x000fe20000010000 */
[-C--:B------:R-:W-:Y:S01]  /*1c50*/  FFMA.FTZ R91, R188, R172.reuse, R91 ;  /* 0x000000acbc5b7223 */ /* 0x080fe2000001005b */
[----:B------:R-:W-:Y:S01]  /*1c60*/  FMUL.FTZ R195, R131, R172 ;  /* 0x000000ac83c37220 */ /* 0x000fe20000410000 */
[----:B------:R-:W-:Y:S01]  /*1c70*/  FADD.FTZ R172, R171, R194 ;  /* 0x000000c2abac7221 */ /* 0x000fe20000010000 */
[----:B------:R-:W-:Y:S01]  /*1c80*/  FFMA.FTZ R169, R187, R194, R170 ;  /* 0x000000c2bba97223 */ /* 0x000fe200000100aa */
[----:B------:R-:W-:-:S02]  /*1c90*/  HADD2.F32 R178, -RZ, R178.H1_H1 ;  /* 0x300000b2ffb27230 */ /* 0x000fc40000004100 */
[----:B------:R-:W-:Y:S01]  /*1ca0*/  FMUL.FTZ R196, R124, R173 ;  /* 0x000000ad7cc47220 */ /* 0x000fe20000410000 */
[----:B------:R-:W-:Y:S01]  /*1cb0*/  FADD.FTZ R171, R172, R195 ;  /* 0x000000c3acab7221 */ /* 0x000fe20000010000 */
[----:B------:R-:W-:Y:S01]  /*1cc0*/  FFMA.FTZ R170, R188, R195, R169 ;  /* 0x000000c3bcaa7223 */ /* 0x000fe200000100a9 */
[--C-:B------:R-:W-:Y:S02]  /*1cd0*/  HADD2.F32 R177, -RZ, R179.reuse.H0_H0 ;  /* 0x200000b3ffb17230 */ /* 0x100fe40000004100 */
[C---:B------:R-:W-:Y:S01]  /*1ce0*/  FADD.FTZ R174, -R180.reuse, R174 ;  /* 0x000000aeb4ae7221 */ /* 0x040fe20000010100 */
[----:B------:R-:W-:Y:S01]  /*1cf0*/  FMUL.FTZ R197, R125, R178 ;  /* 0x000000b27dc57220 */ /* 0x000fe20000410000 */
[----:B------:R-:W-:Y:S01]  /*1d00*/  FADD.FTZ R172, R171, R196 ;  /* 0x000000c4abac7221 */ /* 0x000fe20000010000 */
[----:B------:R-:W-:Y:S01]  /*1d10*/  FFMA.FTZ R169, R189, R196, R170 ;  /* 0x000000c4bda97223 */ /* 0x000fe200000100aa */
[----:B------:R-:W-:Y:S02]  /*1d20*/  HADD2.F32 R168, -RZ, R179.H1_H1 ;  /* 0x300000b3ffa87230 */ /* 0x000fe40000004100 */
[----:B------:R-:W-:Y:S01]  /*1d30*/  FADD.FTZ R175, -R180, R175 ;  /* 0x000000afb4af7221 */ /* 0x000fe20000010100 */
[----:B------:R-:W-:Y:S01]  /*1d40*/  FMUL.FTZ R191, R174, UR23 ;  /* 0x00000017aebf7c20 */ /* 0x000fe20008410000 */
        /* <DEDUP_REMOVED lines=19> */
.L_x_3193:
[----:B------:R-:W-:Y:S05]  /*1e80*/  BSYNC.RECONVERGENT B0 ;  /* 0x0000000000007941 */ /* 0x000fea0003800200 */
.L_x_3192:
        /* <DEDUP_REMOVED lines=32> */
.L_x_3195:
[----:B------:R-:W-:Y:S05]  /*2090*/  BSYNC.RECONVERGENT B0 ;  /* 0x0000000000007941 */ /* 0x000fea0003800200 */
.L_x_3194:
        /* <DEDUP_REMOVED lines=106> */
.L_x_3200:
        /* <DEDUP_REMOVED lines=54> */
.L_x_3199:
        /* <DEDUP_REMOVED lines=55> */
[----:B------:R-:W-:Y:S01]  /*2e10*/  F2FP.F16.F32.PACK_AB R168, R173, R172 ;  /* 0x000000acada8723e */ /* 0x000fe200000000ff */
[----:B------:R-:W-:Y:S06]  /*2e20*/  BRA `(.L_x_3201) ;  /* 0x0000001400a87947 */ /* 0x000fec0003800000 */
.L_x_3202:
        /* <DEDUP_REMOVED lines=54> */
.L_x_3198:
        /* <DEDUP_REMOVED lines=35> */
[----:B------:R-:W-:Y:S01]  /*33c0*/  F2FP.F16.F32.PACK_AB R167, R164, R167 ;  /* 0x000000a7a4a7723e */ /* 0x000fe200000000ff */
[----:B------:R-:W-:Y:S01]  /*33d0*/  FFMA.FTZ R164, R219, UR6, R178 ;  /* 0x00000006dba47c23 */ /* 0x000fe200080100b2 */
[----:B------:R-:W-:Y:S02]  /*33e0*/  FSEL R166, R168, RZ, P6 ;  /* 0x000000ffa8a67208 */ /* 0x000fe40003000000 */
[----:B------:R-:W-:Y:S01]  /*33f0*/  FSEL R165, R170, RZ, P5 ;  /* 0x000000ffaaa57208 */ /* 0x000fe20002800000 */
[----:B------:R-:W-:Y:S01]  /*3400*/  FADD.FTZ R164, R217, -R164 ;  /* 0x800000a4d9a47221 */ /* 0x000fe20000010000 */
[----:B------:R-:W-:Y:S02]  /*3410*/  LOP3.LUT P6, RZ, R231, 0xff, RZ, 0xc0, !PT ;  /* 0x000000ffe7ff7812 */ /* 0x000fe400078cc0ff */
[----:B------:R-:W-:Y:S01]  /*3420*/  F2FP.F16.F32.PACK_AB R166, R165, R166 ;  /* 0x000000a6a5a6723e */ /* 0x000fe200000000ff */
[----:B------:R-:W-:Y:S01]  /*3430*/  FMUL.FTZ R164, R164, UR23 ;  /* 0x00000017a4a47c20 */ /* 0x000fe20008410000 */
[----:B------:R-:W-:Y:S01]  /*3440*/  FFMA.FTZ R165, R220, UR6, R178 ;  /* 0x00000006dca57c23 */ /* 0x000fe200080100b2 */
[----:B------:R-:W-:-:S02]  /*3450*/  F2FP.F16.F32.PACK_AB R171, R172, R171 ;  /* 0x000000abacab723e */ /* 0x000fc400000000ff */
        /* <DEDUP_REMOVED lines=27> */
[----:B------:R-:W-:Y:S02]  /*3610*/  F2FP.F16.F32.PACK_AB R170, R179, R172 ;  /* 0x000000acb3aa723e */ /* 0x000fe400000000ff */
        /* <DEDUP_REMOVED lines=8> */
.L_x_3204:
        /* <DEDUP_REMOVED lines=29> */
[----:B------:R-:W-:Y:S01]  /*3870*/  F2FP.F16.F32.PACK_AB R167, R156, R167 ;  /* 0x000000a79ca7723e */ /* 0x000fe200000000ff */
[----:B------:R-:W-:Y:S01]  /*3880*/  FFMA.FTZ R156, R219, UR6, R178 ;  /* 0x00000006db9c7c23 */ /* 0x000fe200080100b2 */
[----:B------:R-:W-:Y:S02]  /*3890*/  FSEL R159, R165, RZ, P5 ;  /* 0x000000ffa59f7208 */ /* 0x000fe40002800000 */
[----:B------:R-:W-:Y:S01]  /*38a0*/  LOP3.LUT P6, RZ, R231, 0xff, RZ, 0xc0, !PT ;  /* 0x000000ffe7ff7812 */ /* 0x000fe200078cc0ff */
[----:B------:R-:W-:Y:S01]  /*38b0*/  FADD.FTZ R156, R217, -R156 ;  /* 0x8000009cd99c7221 */ /* 0x000fe20000010000 */
[----:B------:R-:W-:Y:S01]  /*38c0*/  F2FP.F16.F32.PACK_AB R166, R159, R166 ;  /* 0x000000a69fa6723e */ /* 0x000fe200000000ff */
[--C-:B------:R-:W-:Y:S01]  /*38d0*/  FFMA.FTZ R159, R216, UR6, R178.reuse ;  /* 0x00000006d89f7c23 */ /* 0x100fe200080100b2 */
[----:B------:R-:W-:Y:S01]  /*38e0*/  FSEL R170, R157, RZ, P6 ;  /* 0x000000ff9daa7208 */ /* 0x000fe20003000000 */
[--C-:B------:R-:W-:Y:S01]  /*38f0*/  FFMA.FTZ R157, R220, UR6, R178.reuse ;  /* 0x00000006dc9d7c23 */ /* 0x100fe200080100b2 */
[----:B------:R-:W-:Y:S01]  /*3900*/  F2FP.F16.F32.PACK_AB R171, R158, R171 ;  /* 0x000000ab9eab723e */ /* 0x000fe200000000ff */
        /* <DEDUP_REMOVED lines=27> */
[----:B------:R-:W-:Y:S02]  /*3ac0*/  F2FP.F16.F32.PACK_AB R170, R175, R170 ;  /* 0x000000aaafaa723e */ /* 0x000fe400000000ff */
        /* <DEDUP_REMOVED lines=8> */
.L_x_3203:
        /* <DEDUP_REMOVED lines=37> */
[----:B------:R-:W-:Y:S01]  /*3da0*/  F2FP.F16.F32.PACK_AB R167, R164, R167 ;  /* 0x000000a7a4a7723e */ /* 0x000fe200000000ff */
[----:B------:R-:W-:Y:S01]  /*3db0*/  FFMA.FTZ R164, R219, UR6, R178 ;  /* 0x00000006dba47c23 */ /* 0x000fe200080100b2 */
[----:B------:R-:W-:-:S02]  /*3dc0*/  F2FP.F16.F32.PACK_AB R166, R165, R166 ;  /* 0x000000a6a5a6723e */ /* 0x000fc400000000ff */
[----:B------:R-:W-:Y:S01]  /*3dd0*/  LOP3.LUT P6, RZ, R231, 0xff, RZ, 0xc0, !PT ;  /* 0x000000ffe7ff7812 */ /* 0x000fe200078cc0ff */
[----:B------:R-:W-:Y:S01]  /*3de0*/  FADD.FTZ R165, R217, -R164 ;  /* 0x800000a4d9a57221 */ /* 0x000fe20000010000 */
[----:B------:R-:W-:Y:S02]  /*3df0*/  F2FP.F16.F32.PACK_AB R171, R170, R171 ;  /* 0x000000abaaab723e */ /* 0x000fe400000000ff */
        /* <DEDUP_REMOVED lines=29> */
[----:B------:R-:W-:Y:S02]  /*3fd0*/  F2FP.F16.F32.PACK_AB R165, R168, R165 ;  /* 0x000000a5a8a5723e */ /* 0x000fe400000000ff */
[----:B------:R-:W-:Y:S02]  /*3fe0*/  F2FP.F16.F32.PACK_AB R170, R179, R176 ;  /* 0x000000b0b3aa723e */ /* 0x000fe400000000ff */
[----:B------:R-:W-:-:S02]  /*3ff0*/  F2FP.F16.F32.PACK_AB R169, R177, R174 ;  /* 0x000000aeb1a9723e */ /* 0x000fc400000000ff */
[----:B------:R-:W-:Y:S02]  /*4000*/  F2FP.F16.F32.PACK_AB R164, R173, R164 ;  /* 0x000000a4ada4723e */ /* 0x000fe400000000ff */
[----:B------:R-:W-:Y:S01]  /*4010*/  F2FP.F16.F32.PACK_AB R168, R175, R172 ;  /* 0x000000acafa8723e */ /* 0x000fe200000000ff */
[----:B------:R-:W-:Y:S06]  /*4020*/  BRA `(.L_x_3201) ;  /* 0x0000000400287947 */ /* 0x000fec0003800000 */
.L_x_3205:
        /* <DEDUP_REMOVED lines=33> */
[----:B------:R-:W-:Y:S01]  /*4240*/  F2FP.F16.F32.PACK_AB R167, R156, R167 ;  /* 0x000000a79ca7723e */ /* 0x000fe200000000ff */
[----:B------:R-:W-:Y:S01]  /*4250*/  FFMA.FTZ R156, R219, UR6, R178 ;  /* 0x00000006db9c7c23 */ /* 0x000fe200080100b2 */
[----:B------:R-:W-:-:S02]  /*4260*/  F2FP.F16.F32.PACK_AB R166, R157, R166 ;  /* 0x000000a69da6723e */ /* 0x000fc400000000ff */
[----:B------:R-:W-:Y:S01]  /*4270*/  F2FP.F16.F32.PACK_AB R171, R158, R171 ;  /* 0x000000ab9eab723e */ /* 0x000fe200000000ff */
        /* <DEDUP_REMOVED lines=36> */
[----:B------:R-:W-:-:S07]  /*44c0*/  F2FP.F16.F32.PACK_AB R168, R173, R168 ;  /* 0x000000a8ada8723e */ /* 0x000fce00000000ff */
.L_x_3201:
        /* <DEDUP_REMOVED lines=15> */
.L_x_3197:
[----:B------:R-:W-:Y:S05]  /*45c0*/  BSYNC.RECONVERGENT B0 ;  /* 0x0000000000007941 */ /* 0x000fea0003800200 */
.L_x_3196:
        /* <DEDUP_REMOVED lines=33> */
[----:B------:R-:W-:Y:S02]  /*47e0*/  F2FP.F16.F32.PACK_AB R167, R164, R167 ;  /* 0x000000a7a4a7723e */ /* 0x000fe400000000ff */
[----:B------:R-:W-:Y:S01]  /*47f0*/  F2FP.F16.F32.PACK_AB R171, R158, R171 ;  /* 0x000000ab9eab723e */ /* 0x000fe200000000ff */
        /* <DEDUP_REMOVED lines=51> */
.L_x_3210:
        /* <DEDUP_REMOVED lines=22> */
[----:B------:R-:W-:Y:S02]  /*4c90*/  F2FP.F16.F32.PACK_AB R167, R168, R167 ;  /* 0x000000a7a8a7723e */ /* 0x000fe400000000ff */
[----:B------:R-:W-:Y:S01]  /*4ca0*/  F2FP.F16.F32.PACK_AB R171, R166, R171 ;  /* 0x000000aba6ab723e */ /* 0x000fe200000000ff */
        /* <DEDUP_REMOVED lines=51> */
.L_x_3209:
        /* <DEDUP_REMOVED lines=31> */
[----:B------:R-:W-:Y:S01]  /*51d0*/  F2FP.F16.F32.PACK_AB R167, R158, R167 ;  /* 0x000000a79ea7723e */ /* 0x000fe200000000ff */
[----:B------:R-:W-:Y:S01]  /*51e0*/  FFMA.FTZ R158, R203, UR6, R178 ;  /* 0x00000006cb9e7c23 */ /* 0x000fe200080100b2 */
[----:B------:R-:W-:Y:S01]  /*51f0*/  F2FP.F16.F32.PACK_AB R171, R156, R171 ;  /* 0x000000ab9cab723e */ /* 0x000fe200000000ff */
        /* <DEDUP_REMOVED lines=44> */
.L_x_3212:
        /* <DEDUP_REMOVED lines=24> */
[----:B------:R-:W-:Y:S01]  /*5640*/  F2FP.F16.F32.PACK_AB R171, R166, R171 ;  /* 0x000000aba6ab723e */ /* 0x000fe200000000ff */
        /* <DEDUP_REMOVED lines=10> */
[----:B------:R-:W-:Y:S01]  /*56f0*/  F2FP.F16.F32.PACK_AB R167, R168, R167 ;  /* 0x000000a7a8a7723e */ /* 0x000fe200000000ff */
        /* <DEDUP_REMOVED lines=39> */
.L_x_3208:
        /* <DEDUP_REMOVED lines=55> */
[----:B------:R-:W-:Y:S02]  /*5ce0*/  F2FP.F16.F32.PACK_AB R171, R179, R176 ;  /* 0x000000b0b3ab723e */ /* 0x000fe400000000ff */
[----:B------:R-:W-:Y:S02]  /*5cf0*/  F2FP.F16.F32.PACK_AB R170, R177, R170 ;  /* 0x000000aab1aa723e */ /* 0x000fe400000000ff */
[----:B------:R-:W-:Y:S02]  /*5d00*/  F2FP.F16.F32.PACK_AB R169, R175, R172 ;  /* 0x000000acafa9723e */ /* 0x000fe400000000ff */
[----:B------:R-:W-:Y:S01]  /*5d10*/  F2FP.F16.F32.PACK_AB R168, R173, R168 ;  /* 0x000000a8ada8723e */ /* 0x000fe200000000ff */
[----:B------:R-:W-:Y:S06]  /*5d20*/  BRA `(.L_x_3211) ;  /* 0x0000000800907947 */ /* 0x000fec0003800000 */
.L_x_3214:
        /* <DEDUP_REMOVED lines=52> */
[----:B------:R-:W-:Y:S01]  /*6070*/  F2FP.F16.F32.PACK_AB R168, R173, R172 ;  /* 0x000000acada8723e */ /* 0x000fe200000000ff */
[----:B------:R-:W-:Y:S06]  /*6080*/  BRA `(.L_x_3211) ;  /* 0x0000000400b87947 */ /* 0x000fec0003800000 */
.L_x_3213:
        /* <DEDUP_REMOVED lines=57> */
.L_x_3215:
        /* <DEDUP_REMOVED lines=53> */
.L_x_3211:
        /* <DEDUP_REMOVED lines=15> */
.L_x_3207:
[----:B------:R-:W-:Y:S05]  /*6860*/  BSYNC.RECONVERGENT B0 ;  /* 0x0000000000007941 */ /* 0x000fea0003800200 */
.L_x_3206:
        /* <DEDUP_REMOVED lines=38> */
[----:B------:R-:W-:Y:S01]  /*6ad0*/  F2FP.F16.F32.PACK_AB R171, R158, R171 ;  /* 0x000000ab9eab723e */ /* 0x000fe200000000ff */
[----:B------:R-:W-:Y:S01]  /*6ae0*/  FADD.FTZ R158, R23, -R156 ;  /* 0x8000009c179e7221 */ /* 0x000fe20000010000 */
[----:B------:R-:W-:Y:S01]  /*6af0*/  FMUL.FTZ R156, R160, UR25 ;  /* 0x00000019a09c7c20 */ /* 0x000fe20008410000 */
[----:B------:R-:W-:Y:S02]  /*6b00*/  LOP3.LUT P6, RZ, R235, 0xff, RZ, 0xc0, !PT ;  /* 0x000000ffebff7812 */ /* 0x000fe400078cc0ff */
[----:B------:R-:W-:Y:S01]  /*6b10*/  FFMA.FTZ R161, R158, UR23, R29 ;  /* 0x000000179ea17c23 */ /* 0x000fe2000801001d */
[----:B------:R-:W-:Y:S01]  /*6b20*/  F2FP.F16.F32.PACK_AB R167, R164, R167 ;  /* 0x000000a7a4a7723e */ /* 0x000fe200000000ff */
        /* <DEDUP_REMOVED lines=42> */
.L_x_3220:
        /* <DEDUP_REMOVED lines=23> */
[----:B------:R-:W-:Y:S01]  /*6f40*/  F2FP.F16.F32.PACK_AB R171, R166, R171 ;  /* 0x000000aba6ab723e */ /* 0x000fe200000000ff */
[----:B------:R-:W-:Y:S01]  /*6f50*/  FADD.FTZ R166, R23, -R164 ;  /* 0x800000a417a67221 */ /* 0x000fe20000010000 */
[----:B------:R-:W-:Y:S01]  /*6f60*/  FMUL.FTZ R164, R165, UR25 ;  /* 0x00000019a5a47c20 */ /* 0x000fe20008410000 */
[--C-:B------:R-:W-:Y:S01]  /*6f70*/  FFMA.FTZ R165, R15, UR6, R178.reuse ;  /* 0x000000060fa57c23 */ /* 0x100fe200080100b2 */
[----:B------:R-:W-:Y:S01]  /*6f80*/  LOP3.LUT P6, RZ, R235, 0xff, RZ, 0xc0, !PT ;  /* 0x000000ffebff7812 */ /* 0x000fe200078cc0ff */
[----:B------:R-:W-:Y:S01]  /*6f90*/  FFMA.FTZ R166, R166, UR23, R29 ;  /* 0x00000017a6a67c23 */ /* 0x000fe2000801001d */
[----:B------:R-:W-:Y:S01]  /*6fa0*/  F2FP.F16.F32.PACK_AB R167, R168, R167 ;  /* 0x000000a7a8a7723e */ /* 0x000fe200000000ff */
        /* <DEDUP_REMOVED lines=45> */
.L_x_3219:
        /* <DEDUP_REMOVED lines=32> */
[----:B------:R-:W-:Y:S01]  /*7480*/  F2FP.F16.F32.PACK_AB R171, R156, R171 ;  /* 0x000000ab9cab723e */ /* 0x000fe200000000ff */
[----:B------:R-:W-:Y:S01]  /*7490*/  FMUL.FTZ R156, R160, UR25 ;  /* 0x00000019a09c7c20 */ /* 0x000fe20008410000 */
[----:B------:R-:W-:Y:S02]  /*74a0*/  LOP3.LUT P6, RZ, R235, 0xff, RZ, 0xc0, !PT ;  /* 0x000000ffebff7812 */ /* 0x000fe400078cc0ff */
[----:B------:R-:W-:Y:S01]  /*74b0*/  F2FP.F16.F32.PACK_AB R167, R158, R167 ;  /* 0x000000a79ea7723e */ /* 0x000fe200000000ff */
        /* <DEDUP_REMOVED lines=42> */
.L_x_3222:
        /* <DEDUP_REMOVED lines=28> */
[----:B------:R-:W-:Y:S01]  /*7920*/  FMUL.FTZ R166, R166, UR23 ;  /* 0x00000017a6a67c20 */ /* 0x000fe20008410000 */
[----:B------:R-:W-:Y:S01]  /*7930*/  F2FP.F16.F32.PACK_AB R167, R168, R167 ;  /* 0x000000a7a8a7723e */ /* 0x000fe200000000ff */
        /* <DEDUP_REMOVED lines=45> */
.L_x_3218:
        /* <DEDUP_REMOVED lines=55> */
[----:B------:R-:W-:Y:S02]  /*7f80*/  F2FP.F16.F32.PACK_AB R171, R179, R176 ;  /* 0x000000b0b3ab723e */ /* 0x000fe400000000ff */
[----:B------:R-:W-:-:S02]  /*7f90*/  F2FP.F16.F32.PACK_AB R170, R177, R170 ;  /* 0x000000aab1aa723e */ /* 0x000fc400000000ff */
[----:B------:R-:W-:Y:S02]  /*7fa0*/  F2FP.F16.F32.PACK_AB R169, R175, R172 ;  /* 0x000000acafa9723e */ /* 0x000fe400000000ff */
[----:B------:R-:W-:Y:S01]  /*7fb0*/  F2FP.F16.F32.PACK_AB R168, R173, R168 ;  /* 0x000000a8ada8723e */ /* 0x000fe200000000ff */
[----:B------:R-:W-:Y:S06]  /*7fc0*/  BRA `(.L_x_3221) ;  /* 0x0000000800907947 */ /* 0x000fec0003800000 */
.L_x_3224:
        /* <DEDUP_REMOVED lines=54> */
.L_x_3223:
        /* <DEDUP_REMOVED lines=57> */
.L_x_3225:
        /* <DEDUP_REMOVED lines=52> */
[----:B------:R-:W-:-:S07]  /*8a00*/  F2FP.F16.F32.PACK_AB R168, R173, R172 ;  /* 0x000000acada8723e */ /* 0x000fce00000000ff */
.L_x_3221:
        /* <DEDUP_REMOVED lines=15> */
.L_x_3217:
[----:B------:R-:W-:Y:S05]  /*8b00*/  BSYNC.RECONVERGENT B0 ;  /* 0x0000000000007941 */ /* 0x000fea0003800200 */
.L_x_3216:
        /* <DEDUP_REMOVED lines=37> */
[----:B------:R-:W-:-:S02]  /*8d60*/  F2FP.F16.F32.PACK_AB R167, R158, R167 ;  /* 0x000000a79ea7723e */ /* 0x000fc400000000ff */
[----:B------:R-:W-:Y:S01]  /*8d70*/  LOP3.LUT P5, RZ, R227, 0xff, RZ, 0xc0, !PT ;  /* 0x000000ffe3ff7812 */ /* 0x000fe200078ac0ff */
        /* <DEDUP_REMOVED lines=47> */
.L_x_3230:
        /* <DEDUP_REMOVED lines=75> */
.L_x_3229:
        /* <DEDUP_REMOVED lines=31> */
[----:B------:R-:W-:Y:S01]  /*9710*/  F2FP.F16.F32.PACK_AB R171, R158, R171 ;  /* 0x000000ab9eab723e */ /* 0x000fe200000000ff */
[----:B------:R-:W-:Y:S01]  /*9720*/  FADD.FTZ R158, R194, -R157 ;  /* 0x8000009dc29e7221 */ /* 0x000fe20000010000 */
[----:B------:R-:W-:Y:S01]  /*9730*/  FMUL.FTZ R161, R161, UR23 ;  /* 0x00000017a1a17c20 */ /* 0x000fe20008410000 */
[----:B------:R-:W-:Y:S01]  /*9740*/  F2FP.F16.F32.PACK_AB R167, R164, R167 ;  /* 0x000000a7a4a7723e */ /* 0x000fe200000000ff */
        /* <DEDUP_REMOVED lines=43> */
.L_x_3232:
        /* <DEDUP_REMOVED lines=75> */
.L_x_3228:
        /* <DEDUP_REMOVED lines=60> */
.L_x_3234:
        /* <DEDUP_REMOVED lines=54> */
.L_x_3233:
        /* <DEDUP_REMOVED lines=57> */
.L_x_3235:
        /* <DEDUP_REMOVED lines=53> */
.L_x_3231:
        /* <DEDUP_REMOVED lines=14> */
.L_x_3227:
[----:B------:R-:W-:Y:S05]  /*ad90*/  BSYNC.RECONVERGENT B0 ;  /* 0x0000000000007941 */ /* 0x000fea0003800200 */
.L_x_3226:
[----:B------:R-:W-:Y:S01]  /*ada0*/  UPLOP3.LUT UP1, UPT, UPT, UPT, UP1, 0x40, 0x4 ;  /* 0x000000000004789c */ /* 0x000fe20003f2e810 */
[----:B------:R-:W-:Y:S10]  /*adb0*/  BRA.U !UP3, `(.L_x_3236) ;  /* 0xffffff590b547547 */ /* 0x000ff4000b83ffff */
.L_x_3185:
        /* <DEDUP_REMOVED lines=41> */
.L_x_3237:
        /* <DEDUP_REMOVED lines=11> */
.L_x_4888:


//--------------------- .text._ZN10layer_norm22ln_bwd_finalize_kernelINS_22Kernel_traits_finalizeILj8192Ef6__halffS2_fjLb0ELj1024ELj4ENS_18Kernel_traits_baseILj8192EfS2_fS2_fjLj1024EEEEELb0ELb1EEEvNS_9BwdParamsE --------------------------
	.section	.text._ZN10layer_norm22ln_bwd_finalize_kernelINS_22Kernel_traits_finalizeILj8192Ef6__halffS2_fjLb0ELj1024ELj4ENS_18Kernel_traits_baseILj8192EfS2_fS2_fjLj1024EEEEELb0ELb1EEEvNS_9BwdParamsE,"ax",@progbits
	.align	128
        .global         _ZN10layer_norm22ln_bwd_finalize_kernelINS_22Kernel_traits_finalizeILj8192Ef6__halffS2_fjLb0ELj1024ELj4ENS_18Kernel_traits_baseILj8192EfS2_fS2_fjLj1024EEEEELb0ELb1EEEvNS_9BwdParamsE
        .type           _ZN10layer_norm22ln_bwd_finalize_kernelINS_22Kernel_traits_finalizeILj8192Ef6__halffS2_fjLb0ELj1024ELj4ENS_18Kernel_traits_baseILj8192EfS2_fS2_fjLj1024EEEEELb0ELb1EEEvNS_9BwdParamsE,@function
        .size           _ZN10layer_norm22ln_bwd_finalize_kernelINS_22Kernel_traits_finalizeILj8192Ef6__halffS2_fjLb0ELj1024ELj4ENS_18Kernel_traits_baseILj8192EfS2_fS2_fjLj1024EEEEELb0ELb1EEEvNS_9BwdParamsE,(.L_x_4889 - _ZN10layer_norm22ln_bwd_finalize_kernelINS_22Kernel_traits_finalizeILj8192Ef6__halffS2_fjLb0ELj1024ELj4ENS_18Kernel_traits_baseILj8192EfS2_fS2_fjLj1024EEEEELb0ELb1EEEvNS_9BwdParamsE)
        .other          _ZN10layer_norm22ln_bwd_finalize_kernelINS_22Kernel_traits_finalizeILj8192Ef6__halffS2_fjLb0ELj1024ELj4ENS_18Kernel_traits_baseILj8192EfS2_fS2_fjLj1024EEEEELb0ELb1EEEvNS_9BwdParamsE,@"STO_CUDA_ENTRY STV_DEFAULT"
_ZN10layer_norm22ln_bwd_finalize_kernelINS_22Kernel_traits_finalizeILj8192Ef6__halffS2_fjLb0ELj1024ELj4ENS_18Kernel_traits_baseILj8192EfS2_fS2_fjLj1024EEEEELb0ELb1EEEvNS_9BwdParamsE:
.text._ZN10layer_norm22ln_bwd_finalize_kernelINS_22Kernel_traits_finalizeILj8192Ef6__halffS2_fjLb0ELj1024ELj4ENS_18Kernel_traits_baseILj8192EfS2_fS2_fjLj1024EEEEELb0ELb1EEEvNS_9BwdParamsE:
        /* <DEDUP_REMOVED lines=77> */
.L_x_3242:
        /* <DEDUP_REMOVED lines=118> */
.L_x_3241:
[----:B------:R-:W-:Y:S05]  /*0c30*/  BSYNC.RECONVERGENT B1 ;  /* 0x0000000000017941 */ /* 0x000fea0003800200 */
.L_x_3240:
        /* <DEDUP_REMOVED lines=69> */
.L_x_3244:
[----:B------:R-:W-:Y:S05]  /*1090*/  BSYNC.RECONVERGENT B1 ;  /* 0x0000000000017941 */ /* 0x000fea0003800200 */
.L_x_3243:
        /* <DEDUP_REMOVED lines=38> */
.L_x_3246:
[----:B------:R-:W-:Y:S05]  /*1300*/  BSYNC.RECONVERGENT B1 ;  /* 0x0000000000017941 */ /* 0x000fea0003800200 */
.L_x_3245:
[----:B------:R-:W-:Y:S05]  /*1310*/  @!P1 BRA `(.L_x_3239) ;  /* 0x0000000000409947 */ /* 0x000fea0003800000 */
[----:B------:R-:W0:Y:S01]  /*1320*/  LDC R14, c[0x0][0x388] ;  /* 0x0000e200ff0e7b82 */ /* 0x000e220000000800 */
[----:B------:R-:W-:-:S07]  /*1330*/  IADD3 R12, PT, PT, -R54, RZ, RZ ;  /* 0x000000ff360c7210 */ /* 0x000fce0007ffe1ff */
[----:B------:R-:W1:Y:S08]  /*1340*/  LDC.64 R8, c[0x0][0x440] ;  /* 0x00011000ff087b82 */ /* 0x000e700000000a00 */
[----:B------:R-:W2:Y:S01]  /*1350*/  LDC.64 R10, c[0x0][0x448] ;  /* 0x00011200ff0a7b82 */ /* 0x000ea20000000a00 */
[----:B0-----:R-:W-:-:S05]  /*1360*/  IMAD R0, R3, R14, R0 ;  /* 0x0000000e03007224 */ /* 0x001fca00078e0200 */
[----:B------:R-:W-:-:S07]  /*1370*/  IADD3 R3, PT, PT, R57, R0, RZ ;  /* 0x0000000039037210 */ /* 0x000fce0007ffe0ff */
.L_x_3247:
        /* <DEDUP_REMOVED lines=10> */
.L_x_3239:
[----:B------:R-:W-:Y:S05]  /*1420*/  BSYNC.RECONVERGENT B0 ;  /* 0x0000000000007941 */ /* 0x000fea0003800200 */
.L_x_3238:
        /* <DEDUP_REMOVED lines=57> */
.L_x_3248:
        /* <DEDUP_REMOVED lines=12> */
.L_x_4889:


//--------------------- .text._ZN10layer_norm40ln_parallel_residual_bwd_finalize_kernelINS_22Kernel_traits_finalizeILj8192Ef6__halffS2_fjLb0ELj1024ELj4ENS_18Kernel_traits_baseILj8192EfS2_fS2_fjLj1024EEEEELb1EEEvNS_9BwdParamsE --------------------------
	.section	.text._ZN10layer_norm40ln_parallel_residual_bwd_finalize_kernelINS_22Kernel_traits_finalizeILj8192Ef6__halffS2_fjLb0ELj1024ELj4ENS_18Kernel_traits_baseILj8192EfS2_fS2_fjLj1024EEEEELb1EEEvNS_9BwdParamsE,"ax",@progbits
	.align	128
        .global         _ZN10layer_norm40ln_parallel_residual_bwd_finalize_kernelINS_22Kernel_traits_finalizeILj8192Ef6__halffS2_fjLb0ELj1024ELj4ENS_18Kernel_traits_baseILj8192EfS2_fS2_fjLj1024EEEEELb1EEEvNS_9BwdParamsE
        .type           _ZN10layer_norm40ln_parallel_residual_bwd_finalize_kernelINS_22Kernel_traits_finalizeILj8192Ef6__halffS2_fjLb0ELj1024ELj4ENS_18Kernel_traits_baseILj8192EfS2_fS2_fjLj1024EEEEELb1EEEvNS_9BwdParamsE,@function
        .size           _ZN10layer_norm40ln_parallel_residual_bwd_finalize_kernelINS_22Kernel_traits_finalizeILj8192Ef6__halffS2_fjLb0ELj1024ELj4ENS_18Kernel_traits_baseILj8192EfS2_fS2_fjLj1024EEEEELb1EEEvNS_9BwdParamsE,(.L_x_4890 - _ZN10layer_norm40ln_parallel_residual_bwd_finalize_kernelINS_22Kernel_traits_finalizeILj8192Ef6__halffS2_fjLb0ELj1024ELj4ENS_18Kernel_traits_baseILj8192EfS2_fS2_fjLj1024EEEEELb1EEEvNS_9BwdParamsE)
        .other          _ZN10layer_norm40ln_parallel_residual_bwd_finalize_kernelINS_22Kernel_traits_finalizeILj8192Ef6__halffS2_fjLb0ELj1024ELj4ENS_18Kernel_traits_baseILj8192EfS2_fS2_fjLj1024EEEEELb1EEEvNS_9BwdParamsE,@"STO_CUDA_ENTRY STV_DEFAULT"
_ZN10layer_norm40ln_parallel_residual_bwd_finalize_kernelINS_22Kernel_traits_finalizeILj8192Ef6__halffS2_fjLb0ELj1024ELj4ENS_18Kernel_traits_baseILj8192EfS2_fS2_fjLj1024EEEEELb1EEEvNS_9BwdParamsE:
.text._ZN10layer_norm40ln_parallel_residual_bwd_finalize_kernelINS_22Kernel_traits_finalizeILj8192Ef6__halffS2_fjLb0ELj1024ELj4ENS_18Kernel_traits_baseILj8192EfS2_fS2_fjLj1024EEEEELb1EEEvNS_9BwdParamsE:
        /* <DEDUP_REMOVED lines=57> */
.L_x_3253:
        /* <DEDUP_REMOVED lines=112> */
.L_x_3252:
[----:B------:R-:W-:Y:S05]  /*0a90*/  BSYNC.RECONVERGENT B1 ;  /* 0x0000000000017941 */ /* 0x000fea0003800200 */
.L_x_3251:
        /* <DEDUP_REMOVED lines=67> */
.L_x_3255:
[----:B------:R-:W-:Y:S05]  /*0ed0*/  BSYNC.RECONVERGENT B1 ;  /* 0x0000000000017941 */ /* 0x000fea0003800200 */
.L_x_3254:
        /* <DEDUP_REMOVED lines=37> */
.L_x_3257:
[----:B------:R-:W-:Y:S05]  /*1130*/  BSYNC.RECONVERGENT B1 ;  /* 0x0000000000017941 */ /* 0x000fea0003800200 */
.L_x_3256:
        /* <DEDUP_REMOVED lines=19> */
.L_x_3250:
[----:B------:R-:W-:Y:S05]  /*1270*/  BSYNC.RECONVERGENT B0 ;  /* 0x0000000000007941 */ /* 0x000fea0003800200 */
.L_x_3249:
        /* <DEDUP_REMOVED lines=89> */
.L_x_3258:
        /* <DEDUP_REMOVED lines=15> */
.L_x_4890:


//--------------------- .text._ZN10layer_norm31ln_parallel_residual_bwd_kernelINS_13Kernel_traitsIf6__halffS2_fjLj8192ELj1ELj1ELj8ELj16ENS_18Kernel_traits_baseILj8192EfS2_fS2_fjLj256EEEEELb1ELb1ELb1EEEvNS_9BwdParamsE --------------------------
	.section	.text._ZN10layer_norm31ln_parallel_residual_bwd_kernelINS_13Kernel_traitsIf6__halffS2_fjLj8192ELj1ELj1ELj8ELj16ENS_18Kernel_traits_baseILj8192EfS2_fS2_fjLj256EEEEELb1ELb1ELb1EEEvNS_9BwdParamsE,"ax",@progbits
	.align	128
        .global         _ZN10layer_norm31ln_parallel_residual_bwd_kernelINS_13Kernel_traitsIf6__halffS2_fjLj8192ELj1ELj1ELj8ELj16ENS_18Kernel_traits_baseILj8192EfS2_fS2_fjLj256EEEEELb1ELb1ELb1EEEvNS_9BwdParamsE
        .type           _ZN10layer_norm31ln_parallel_residual_bwd_kernelINS_13Kernel_traitsIf6__halffS2_fjLj8192ELj1ELj1ELj8ELj16ENS_18Kernel_traits_baseILj8192EfS2_fS2_fjLj256EEEEELb1ELb1ELb1EEEvNS_9BwdParamsE,@function
        .size           _ZN10layer_norm31ln_parallel_residual_bwd_kernelINS_13Kernel_traitsIf6__halffS2_fjLj8192ELj1ELj1ELj8ELj16ENS_18Kernel_traits_baseILj8192EfS2_fS2_fjLj256EEEEELb1ELb1ELb1EEEvNS_9BwdParamsE,(.L_x_4891 - _ZN10layer_norm31ln_parallel_residual_bwd_kernelINS_13Kernel_traitsIf6__halffS2_fjLj8192ELj1ELj1ELj8ELj16ENS_18Kernel_traits_baseILj8192EfS2_fS2_fjLj256EEEEELb1ELb1ELb1EEEvNS_9BwdParamsE)
        .other          _ZN10layer_norm31ln_parallel_residual_bwd_kernelINS_13Kernel_traitsIf6__halffS2_fjLj8192ELj1ELj1ELj8ELj16ENS_18Kernel_traits_baseILj8192EfS2_fS2_fjLj256EEEEELb1ELb1ELb1EEEvNS_9BwdParamsE,@"STO_CUDA_ENTRY STV_DEFAULT"
_ZN10layer_norm31ln_parallel_residual_bwd_kernelINS_13Kernel_traitsIf6__halffS2_fjLj8192ELj1ELj1ELj8ELj16ENS_18Kernel_traits_baseILj8192EfS2_fS2_fjLj256EEEEELb1ELb1ELb1EEEvNS_9BwdParamsE:
.text._ZN10layer_norm31ln_parallel_residual_bwd_kernelINS_13Kernel_traitsIf6__halffS2_fjLj8192ELj1ELj1ELj8ELj16ENS_18Kernel_traits_baseILj8192EfS2_fS2_fjLj256EEEEELb1ELb1ELb1EEEvNS_9BwdParamsE:
        /* <DEDUP_REMOVED lines=74> */
[----:B------:R-:W-:Y:S01]  /*04a0*/  MOV R178, UR11 ;  /* 0x0000000b00b27c02 */ /* 0x000fe20008000f00 */
[----:B------:R-:W0:Y:S01]  /*04b0*/  LDCU.U8 UR14, c[0x0][0x410] ;  /* 0x00008200ff0e77ac */ /* 0x000e220008000000 */
[----:B------:R-:W5:Y:S01]  /*04c0*/  LDG.E.128 R44, desc[UR12][R2.64+0x2000] ;  /* 0x0020000c022c7981 */ /* 0x000f62000c1e1d00 */
[----:B------:R-:W-:-:S03]  /*04d0*/  UPLOP3.LUT UP1, UPT, UPT, UPT, UPT, 0x40, 0x4 ;  /* 0x000000000004789c */ /* 0x000fc60003f2e870 */
[----:B------:R-:W5:Y:S01]  /*04e0*/  LDG.E.128 R48, desc[UR12][R2.64+0x2010] ;  /* 0x0020100c02307981 */ /* 0x000f62000c1e1d00 */
[----:B------:R-:W1:Y:S03]  /*04f0*/  LDCU UR6, c[0x0][0x408] ;  /* 0x00008100ff0677ac */ /* 0x000e660008000800 */
        /* <DEDUP_REMOVED lines=9> */
[----:B0-2---:R-:W-:-:S07]  /*0590*/  CS2R R2, SRZ ;  /* 0x0000000000027805 */ /* 0x005fce000001ff00 */
.L_x_3294:
[----:B0-----:R-:W0:Y:S01]  /*05a0*/  S2R R112, SR_TID.X ;  /* 0x0000000000707919 */ /* 0x001e220000002100 */
[----:B------:R-:W2:Y:S01]  /*05b0*/  LDC.64 R156, c[0x0][0x428] ;  /* 0x00010a00ff9c7b82 */ /* 0x000ea20000000a00 */
[----:B------:R-:W-:-:S05]  /*05c0*/  IMAD R0, R178, UR15, RZ ;  /* 0x0000000fb2007c24 */ /* 0x000fca000f8e02ff */
[----:B------:R-:W-:Y:S02]  /*05d0*/  SHF.R.S32.HI R113, RZ, 0x1f, R0 ;  /* 0x0000001fff717819 */ /* 0x000fe40000011400 */
[----:B------:R-:W3:Y:S02]  /*05e0*/  LDC.64 R132, c[0x0][0x3c0] ;  /* 0x0000f000ff847b82 */ /* 0x000ee40000000a00 */
[----:B------:R-:W-:-:S06]  /*05f0*/  LEA.HI R113, R113, R0, RZ, 0x3 ;  /* 0x0000000071717211 */ /* 0x000fcc00078f18ff */
[----:B------:R-:W4:Y:S08]  /*0600*/  LDC.64 R152, c[0x0][0x3a8] ;  /* 0x0000ea00ff987b82 */ /* 0x000f300000000a00 */
[----:B------:R-:W1:Y:S01]  /*0610*/  LDC.64 R184, c[0x0][0x3c8] ;  /* 0x0000f200ffb87b82 */ /* 0x000e620000000a00 */
[----:B0-----:R-:W-:Y:S01]  /*0620*/  LEA.HI.SX32 R183, R113, R112, 0x1d ;  /* 0x0000007071b77211 */ /* 0x001fe200078feaff */
[----:B---3--:R-:W-:-:S03]  /*0630*/  IMAD.WIDE R132, R178, 0x4, R132 ;  /* 0x00000004b2847825 */ /* 0x008fc600078e0284 */
[C---:B------:R-:W-:Y:S02]  /*0640*/  IADD3 R181, PT, PT, R183.reuse, 0x100, RZ ;  /* 0x00000100b7b57810 */ /* 0x040fe40007ffe0ff */
[C---:B------:R-:W-:Y:S01]  /*0650*/  IADD3 R180, PT, PT, R183.reuse, 0x200, RZ ;  /* 0x00000200b7b47810 */ /* 0x040fe20007ffe0ff */
[----:B------:R-:W3:Y:S01]  /*0660*/  LDG.E R0, desc[UR12][R132.64] ;  /* 0x0000000c84007981 */ /* 0x000ee2000c1e1900 */
[----:B--2---:R-:W-:-:S04]  /*0670*/  IMAD.WIDE.U32 R116, R183, 0x10, R156 ;  /* 0x00000010b7747825 */ /* 0x004fc800078e009c */
[----:B------:R-:W-:Y:S02]  /*0680*/  IMAD.WIDE.U32 R128, R181, 0x10, R156 ;  /* 0x00000010b5807825 */ /* 0x000fe400078e009c */
[----:B------:R-:W2:Y:S02]  /*0690*/  LDG.E.128 R116, desc[UR12][R116.64] ;  /* 0x0000000c74747981 */ /* 0x000ea4000c1e1d00 */
[--C-:B----4-:R-:W-:Y:S02]  /*06a0*/  IMAD.WIDE.U32 R146, R183, 0x20, R152.reuse ;  /* 0x00000020b7927825 */ /* 0x110fe400078e0098 */
[----:B------:R-:W4:Y:S02]  /*06b0*/  LDG.E.128 R128, desc[UR12][R128.64] ;  /* 0x0000000c80807981 */ /* 0x000f24000c1e1d00 */
[----:B------:R-:W-:Y:S02]  /*06c0*/  IMAD.WIDE.U32 R144, R180, 0x20, R152 ;  /* 0x00000020b4907825 */ /* 0x000fe400078e0098 */
[----:B------:R-:W2:Y:S02]  /*06d0*/  LDG.E.128 R112, desc[UR12][R146.64] ;  /* 0x0000000c92707981 */ /* 0x000ea4000c1e1d00 */
[----:B-1----:R-:W-:-:S02]  /*06e0*/  IMAD.WIDE R184, R178, 0x4, R184 ;  /* 0x00000004b2b87825 */ /* 0x002fc400078e02b8 */
[----:B------:R-:W2:Y:S04]  /*06f0*/  LDG.E.128 R120, desc[UR12][R146.64+0x10] ;  /* 0x0000100c92787981 */ /* 0x000ea8000c1e1d00 */
[----:B------:R-:W2:Y:S04]  /*0700*/  LDG.E.128 R136, desc[UR12][R144.64] ;  /* 0x0000000c90887981 */ /* 0x000ea8000c1e1d00 */
[----:B------:R0:W2:Y:S04]  /*0710*/  LDG.E R182, desc[UR12][R184.64] ;  /* 0x0000000cb8b67981 */ /* 0x0000a8000c1e1900 */
[----:B------:R-:W2:Y:S01]  /*0720*/  LDG.E.128 R144, desc[UR12][R144.64+0x10] ;  /* 0x0000100c90907981 */ /* 0x000ea2000c1e1d00 */
[----:B------:R-:W-:Y:S01]  /*0730*/  IADD3 R179, PT, PT, R183, 0x300, RZ ;  /* 0x00000300b7b37810 */ /* 0x000fe20007ffe0ff */
[----:B------:R-:W-:Y:S01]  /*0740*/  IMAD.WIDE.U32 R158, R181, 0x20, R152 ;  /* 0x00000020b59e7825 */ /* 0x000fe200078e0098 */
[----:B------:R-:W-:Y:S01]  /*0750*/  ISETP.NE.U32.AND P0, PT, RZ, UR18, PT ;  /* 0x00000012ff007c0c */ /* 0x000fe2000bf05070 */
[----:B0-----:R-:W0:Y:S02]  /*0760*/  LDC.64 R184, c[0x0][0x380] ;  /* 0x0000e000ffb87b82 */ /* 0x001e240000000a00 */
[----:B------:R-:W-:Y:S01]  /*0770*/  IMAD.WIDE.U32 R140, R180, 0x10, R156 ;  /* 0x00000010b48c7825 */ /* 0x000fe200078e009c */
[----:B------:R-:W2:Y:S03]  /*0780*/  LDG.E.128 R124, desc[UR12][R158.64] ;  /* 0x0000000c9e7c7981 */ /* 0x000ea6000c1e1d00 */
[C---:B------:R-:W-:Y:S01]  /*0790*/  IMAD.WIDE.U32 R152, R179.reuse, 0x20, R152 ;  /* 0x00000020b3987825 */ /* 0x040fe200078e0098 */
[----:B------:R-:W2:Y:S04]  /*07a0*/  LDG.E.128 R132, desc[UR12][R158.64+0x10] ;  /* 0x0000100c9e847981 */ /* 0x000ea8000c1e1d00 */
[----:B------:R-:W2:Y:S04]  /*07b0*/  LDG.E.128 R140, desc[UR12][R140.64] ;  /* 0x0000000c8c8c7981 */ /* 0x000ea8000c1e1d00 */
[----:B------:R-:W2:Y:S04]  /*07c0*/  LDG.E.128 R148, desc[UR12][R152.64] ;  /* 0x0000000c98947981 */ /* 0x000ea8000c1e1d00 */
[----:B------:R-:W2:Y:S01]  /*07d0*/  LDG.E.128 R152, desc[UR12][R152.64+0x10] ;  /* 0x0000100c98987981 */ /* 0x000ea2000c1e1d00 */
[----:B------:R-:W-:-:S06]  /*07e0*/  IMAD.WIDE.U32 R156, R179, 0x10, R156 ;  /* 0x00000010b39c7825 */ /* 0x000fcc00078e009c */
[----:B------:R-:W2:Y:S01]  /*07f0*/  LDG.E.128 R156, desc[UR12][R156.64] ;  /* 0x0000000c9c9c7981 */ /* 0x000ea2000c1e1d00 */
[----:B------:R-:W-:Y:S02]  /*0800*/  ISETP.NE.AND.EX P0, PT, RZ, UR19, PT, P0 ;  /* 0x00000013ff007c0c */ /* 0x000fe4000bf05300 */
[----:B------:R-:W-:-:S04]  /*0810*/  ISETP.NE.U32.AND P1, PT, RZ, UR16, PT ;  /* 0x00000010ff007c0c */ /* 0x000fc8000bf25070 */
[----:B------:R-:W-:-:S07]  /*0820*/  ISETP.NE.AND.EX P1, PT, RZ, UR17, PT, P1 ;  /* 0x00000011ff007c0c */ /* 0x000fce000bf25310 */
[----:B------:R-:W1:Y:S08]  /*0830*/  @P0 LDC.64 R190, c[0x0][0x3b8] ;  /* 0x0000ee00ffbe0b82 */ /* 0x000e700000000a00 */
[----:B------:R-:W1:Y:S01]  /*0840*/  @P0 LDC.64 R192, c[0x0][0x3b8] ;  /* 0x0000ee00ffc00b82 */ /* 0x000e620000000a00 */
[----:B------:R-:W-:Y:S02]  /*0850*/  ISETP.NE.AND P3, PT, RZ, UR14, PT ;  /* 0x0000000eff007c0c */ /* 0x000fe4000bf65270 */
[----:B0-----:R-:W-:-:S05]  /*0860*/  IADD3 R178, PT, PT, R178, R184, RZ ;  /* 0x000000b8b2b27210 */ /* 0x001fca0007ffe0ff */
[----:B------:R-:W0:Y:S01]  /*0870*/  @P0 LDC.64 R188, c[0x0][0x3b8] ;  /* 0x0000ee00ffbc0b82 */ /* 0x000e220000000a00 */
[----:B-1----:R-:W-:-:S07]  /*0880*/  @P0 IMAD.WIDE.U32 R190, R180, 0x8, R190 ;  /* 0x00000008b4be0825 */ /* 0x002fce00078e00be */
[----:B------:R-:W1:Y:S01]  /*0890*/  @P0 LDC.64 R186, c[0x0][0x3b8] ;  /* 0x0000ee00ffba0b82 */ /* 0x000e620000000a00 */
[----:B-----5:R-:W5:Y:S01]  /*08a0*/  @P0 LDG.E.64 R172, desc[UR12][R190.64] ;  /* 0x0000000cbeac0981 */ /* 0x020f62000c1e1b00 */
[----:B------:R-:W-:-:S05]  /*08b0*/  @P0 IMAD.WIDE.U32 R192, R179, 0x8, R192 ;  /* 0x00000008b3c00825 */ /* 0x000fca00078e00c0 */
[----:B------:R2:W5:Y:S01]  /*08c0*/  @P0 LDG.E.64 R174, desc[UR12][R192.64] ;  /* 0x0000000cc0ae0981 */ /* 0x000562000c1e1b00 */
[----:B0-----:R-:W-:-:S05]  /*08d0*/  @P0 IMAD.WIDE.U32 R188, R181, 0x8, R188 ;  /* 0x00000008b5bc0825 */ /* 0x001fca00078e00bc */
[----:B------:R-:W5:Y:S01]  /*08e0*/  @P0 LDG.E.64 R170, desc[UR12][R188.64] ;  /* 0x0000000cbcaa0981 */ /* 0x000f62000c1e1b00 */
[----:B------:R-:W-:Y:S01]  /*08f0*/  ISETP.GE.AND P4, PT, R178, R185, PT ;  /* 0x000000b9b200720c */ /* 0x000fe20003f86270 */
[----:B-1----:R-:W-:-:S05]  /*0900*/  @P0 IMAD.WIDE.U32 R186, R183, 0x8, R186 ;  /* 0x00000008b7ba0825 */ /* 0x002fca00078e00ba */
[----:B------:R-:W5:Y:S01]  /*0910*/  @P0 LDG.E.64 R168, desc[UR12][R186.64] ;  /* 0x0000000cbaa80981 */ /* 0x000f62000c1e1b00 */
[--C-:B----4-:R-:W-:Y:S02]  /*0920*/  HADD2.F32 R197, -RZ, R128.reuse.H0_H0 ;  /* 0x20000080ffc57230 */ /* 0x110fe40000004100 */
[----:B------:R-:W-:Y:S02]  /*0930*/  HADD2.F32 R196, -RZ, R128.H1_H1 ;  /* 0x30000080ffc47230 */ /* 0x000fe40000004100 */
[--C-:B------:R-:W-:Y:S02]  /*0940*/  HADD2.F32 R195, -RZ, R129.reuse.H0_H0 ;  /* 0x20000081ffc37230 */ /* 0x100fe40000004100 */
[----:B------:R-:W-:Y:S02]  /*0950*/  HADD2.F32 R194, -RZ, R129.H1_H1 ;  /* 0x30000081ffc27230 */ /* 0x000fe40000004100 */
[----:B------:R-:W0:Y:S01]  /*0960*/  @P1 LDC.64 R128, c[0x0][0x438] ;  /* 0x00010e00ff801b82 */ /* 0x000e220000000a00 */
[----:B---3--:R-:W-:Y:S01]  /*0970*/  FSEL R184, R0, RZ, !P3 ;  /* 0x000000ff00b87208 */ /* 0x008fe20005800000 */
[----:B--2---:R-:W-:-:S02]  /*0980*/  HADD2.F32 R218, -RZ, R116.H0_H0 ;  /* 0x20000074ffda7230 */ /* 0x004fc40000004100 */
[----:B------:R-:W-:Y:S02]  /*0990*/  HADD2.F32 R219, -RZ, R116.H1_H1 ;  /* 0x30000074ffdb7230 */ /* 0x000fe40000004100 */
[C---:B------:R-:W-:Y:S01]  /*09a0*/  FADD.FTZ R0, -R184.reuse, R112 ;  /* 0x00000070b8007221 */ /* 0x040fe20000010100 */
[C---:B------:R-:W-:Y:S01]  /*09b0*/  FADD.FTZ R215, -R184.reuse, R113 ;  /* 0x00000071b8d77221 */ /* 0x040fe20000010100 */
[----:B------:R-:W-:Y:S01]  /*09c0*/  FADD.FTZ R216, -R184, R114 ;  /* 0x00000072b8d87221 */ /* 0x000fe20000010100 */
[--C-:B------:R-:W-:Y:S01]  /*09d0*/  HADD2.F32 R220, -RZ, R117.reuse.H0_H0 ;  /* 0x20000075ffdc7230 */ /* 0x100fe20000004100 */
[----:B------:R-:W1:Y:S01]  /*09e0*/  @P1 LDC.64 R112, c[0x0][0x438] ;  /* 0x00010e00ff701b82 */ /* 0x000e620000000a00 */
[----:B------:R-:W-:Y:S02]  /*09f0*/  HADD2.F32 R222, -RZ, R117.H1_H1 ;  /* 0x30000075ffde7230 */ /* 0x000fe40000004100 */
[----:B------:R-:W-:Y:S01]  /*0a00*/  FMUL.FTZ R0, R182, R0 ;  /* 0x00000000b6007220 */ /* 0x000fe20000410000 */
[----:B------:R-:W-:-:S02]  /*0a10*/  HADD2.F32 R192, -RZ, R130.H0_H0 ;  /* 0x20000082ffc07230 */ /* 0x000fc40000004100 */
[C---:B------:R-:W-:Y:S01]  /*0a20*/  FADD.FTZ R190, -R184.reuse, R146 ;  /* 0x00000092b8be7221 */ /* 0x040fe20000010100 */
[----:B------:R-:W-:Y:S02]  /*0a30*/  HADD2.F32 R114, -RZ, R130.H1_H1 ;  /* 0x30000082ff727230 */ /* 0x000fe40000004100 */
[----:B------:R-:W-:Y:S01]  /*0a40*/  FADD.FTZ R191, -R184, R147 ;  /* 0x00000093b8bf7221 */ /* 0x000fe20000010100 */
[--C-:B------:R-:W-:Y:S01]  /*0a50*/  HADD2.F32 R116, -RZ, R131.reuse.H0_H0 ;  /* 0x20000083ff747230 */ /* 0x100fe20000004100 */
[----:B------:R-:W2:Y:S01]  /*0a60*/  LDC.64 R146, c[0x0][0x3b0] ;  /* 0x0000ec00ff927b82 */ /* 0x000ea20000000a00 */
[----:B------:R-:W-:Y:S02]  /*0a70*/  HADD2.F32 R117, -RZ, R131.H1_H1 ;  /* 0x30000083ff757230 */ /* 0x000fe40000004100 */
[----:B------:R-:W-:Y:S01]  /*0a80*/  FMUL.FTZ R215, R182, R215 ;  /* 0x000000d7b6d77220 */ /* 0x000fe20000410000 */
[----:B------:R-:W-:Y:S01]  /*0a90*/  FADD.FTZ R13, R218, R13 ;  /* 0x0000000dda0d7221 */ /* 0x000fe20000010000 */
[----:B------:R-:W-:-:S03]  /*0aa0*/  FFMA.FTZ R177, R0, R218, R177 ;  /* 0x000000da00b17223 */ /* 0x000fc600000100b1 */
[----:B------:R-:W3:Y:S01]  /*0ab0*/  @P1 LDC.64 R130, c[0x0][0x438] ;  /* 0x00010e00ff821b82 */ /* 0x000ee20000000a00 */
[----:B0-----:R-:W-:-:S04]  /*0ac0*/  @P1 IMAD.WIDE.U32 R128, R180, 0x20, R128 ;  /* 0x00000020b4801825 */ /* 0x001fc800078e0080 */
[----:B------:R-:W-:Y:S01]  /*0ad0*/  FMUL.FTZ R218, R36, R218 ;  /* 0x000000da24da7220 */ /* 0x000fe20000410000 */
[----:B------:R-:W-:Y:S01]  /*0ae0*/  FADD.FTZ R115, -R184, R115 ;  /* 0x00000073b8737221 */ /* 0x000fe20000010100 */
[----:B------:R-:W-:Y:S01]  /*0af0*/  FMUL.FTZ R216, R182, R216 ;  /* 0x000000d8b6d87220 */ /* 0x000fe20000410000 */
[----:B------:R-:W-:Y:S01]  /*0b00*/  FADD.FTZ R12, R219, R12 ;  /* 0x0000000cdb0c7221 */ /* 0x000fe20000010000 */
[----:B------:R-:W5:Y:S01]  /*0b10*/  @P1 LDG.E.128 R92, desc[UR12][R128.64] ;  /* 0x0000000c805c1981 */ /* 0x000f62000c1e1d00 */
[-C--:B------:R-:W-:Y:S01]  /*0b20*/  FFMA.FTZ R176, R215, R219.reuse, R176 ;  /* 0x000000dbd7b07223 */ /* 0x080fe200000100b0 */
[----:B------:R-:W-:Y:S02]  /*0b30*/  FMUL.FTZ R219, R37, R219 ;  /* 0x000000db25db7220 */ /* 0x000fe40000410000 */
[----:B------:R0:W5:Y:S01]  /*0b40*/  @P1 LDG.E.128 R96, desc[UR12][R128.64+0x10] ;  /* 0x0000100c80601981 */ /* 0x000162000c1e1d00 */
[----:B------:R-:W-:Y:S01]  /*0b50*/  FADD.FTZ R221, -R184, R120 ;  /* 0x00000078b8dd7221 */ /* 0x000fe20000010100 */
[----:B------:R-:W-:Y:S01]  /*0b60*/  FMUL.FTZ R217, R182, R115 ;  /* 0x00000073b6d97220 */ /* 0x000fe20000410000 */
[----:B------:R-:W-:Y:S01]  /*0b70*/  FADD.FTZ R11, R220, R11 ;  /* 0x0000000bdc0b7221 */ /* 0x000fe20000010000 */
[-C--:B------:R-:W-:Y:S01]  /*0b80*/  FFMA.FTZ R167, R216, R220.reuse, R167 ;  /* 0x000000dcd8a77223 */ /* 0x080fe200000100a7 */
[----:B------:R-:W-:Y:S01]  /*0b90*/  FMUL.FTZ R220, R38, R220 ;  /* 0x000000dc26dc7220 */ /* 0x000fe20000410000 */
[----:B0-----:R-:W-:Y:S01]  /*0ba0*/  FADD.FTZ R128, RZ, R218 ;  /* 0x000000daff807221 */ /* 0x001fe20000010000 */
[----:B------:R-:W-:-:S03]  /*0bb0*/  HADD2.F32 R224, -RZ, R118.H0_H0 ;  /* 0x20000076ffe07230 */ /* 0x000fc60000004100 */
[----:B------:R-:W-:Y:S01]  /*0bc0*/  FADD.FTZ R115, R128, R219 ;  /* 0x000000db80737221 */ /* 0x000fe20000010000 */
[----:B------:R-:W-:Y:S01]  /*0bd0*/  FADD.FTZ R223, -R184, R121 ;  /* 0x00000079b8df7221 */ /* 0x000fe20000010100 */
[----:B------:R-:W-:Y:S01]  /*0be0*/  FADD.FTZ R10, R222, R10 ;  /* 0x0000000ade0a7221 */ /* 0x000fe20000010000 */
[----:B------:R-:W-:Y:S01]  /*0bf0*/  FMUL.FTZ R221, R182, R221 ;  /* 0x000000ddb6dd7220 */ /* 0x000fe20000410000 */
[-C--:B------:R-:W-:Y:S01]  /*0c00*/  FFMA.FTZ R166, R217, R222.reuse, R166 ;  /* 0x000000ded9a67223 */ /* 0x080fe200000100a6 */
[----:B------:R-:W-:Y:S01]  /*0c10*/  FMUL.FTZ R222, R39, R222 ;  /* 0x000000de27de7220 */ /* 0x000fe20000410000 */
[----:B------:R-:W-:Y:S01]  /*0c20*/  FADD.FTZ R115, R115, R220 ;  /* 0x000000dc73737221 */ /* 0x000fe20000010000 */
[----:B------:R-:W-:Y:S02]  /*0c30*/  HADD2.F32 R225, -RZ, R118.H1_H1 ;  /* 0x30000076ffe17230 */ /* 0x000fe40000004100 */
[----:B------:R-:W-:Y:S01]  /*0c40*/  FADD.FTZ R226, -R184, R122 ;  /* 0x0000007ab8e27221 */ /* 0x000fe20000010100 */
[----:B------:R-:W-:Y:S01]  /*0c50*/  FADD.FTZ R9, R224, R9 ;  /* 0x00000009e0097221 */ /* 0x000fe20000010000 */
[----:B------:R-:W-:Y:S01]  /*0c60*/  FMUL.FTZ R223, R182, R223 ;  /* 0x000000dfb6df7220 */ /* 0x000fe20000410000 */
[----:B------:R-:W-:Y:S01]  /*0c70*/  FFMA.FTZ R165, R221, R224, R165 ;  /* 0x000000e0dda57223 */ /* 0x000fe200000100a5 */
[----:B------:R-:W-:-:S02]  /*0c80*/  HADD2.F32 R228, -RZ, R119.H0_H0 ;  /* 0x20000077ffe47230 */ /* 0x000fc40000004100 */
[C---:B------:R-:W-:Y:S01]  /*0c90*/  FADD.FTZ R227, -R184.reuse, R123 ;  /* 0x0000007bb8e37221 */ /* 0x040fe20000010100 */
[----:B------:R-:W-:Y:S02]  /*0ca0*/  HADD2.F32 R229, -RZ, R119.H1_H1 ;  /* 0x30000077ffe57230 */ /* 0x000fe40000004100 */
[C---:B------:R-:W-:Y:S01]  /*0cb0*/  FADD.FTZ R201, -R184.reuse, R124 ;  /* 0x0000007cb8c97221 */ /* 0x040fe20000010100 */
[----:B------:R-:W-:Y:S01]  /*0cc0*/  FADD.FTZ R200, -R184, R125 ;  /* 0x0000007db8c87221 */ /* 0x000fe20000010100 */
[----:B------:R-:W-:Y:S01]  /*0cd0*/  FMUL.FTZ R224, R40, R224 ;  /* 0x000000e028e07220 */ /* 0x000fe20000410000 */
[----:B------:R-:W-:Y:S01]  /*0ce0*/  FADD.FTZ R115, R115, R222 ;  /* 0x000000de73737221 */ /* 0x000fe20000010000 */
[C---:B------:R-:W-:Y:S01]  /*0cf0*/  FADD.FTZ R206, -R184.reuse, R134 ;  /* 0x00000086b8ce7221 */ /* 0x040fe20000010100 */
[C---:B------:R-:W-:Y:S01]  /*0d00*/  FADD.FTZ R207, -R184.reuse, R135 ;  /* 0x00000087b8cf7221 */ /* 0x040fe20000010100 */
[--C-:B------:R-:W-:Y:S02]  /*0d10*/  HADD2.F32 R118, -RZ, R140.reuse.H0_H0 ;  /* 0x2000008cff767230 */ /* 0x100fe40000004100 */
[----:B------:R-:W-:Y:S01]  /*0d20*/  FADD.FTZ R199, -R184, R126 ;  /* 0x0000007eb8c77221 */ /* 0x000fe20000010100 */
[----:B------:R-:W-:-:S02]  /*0d30*/  HADD2.F32 R120, -RZ, R140.H1_H1 ;  /* 0x3000008cff787230 */ /* 0x000fc40000004100 */
[C---:B------:R-:W-:Y:S01]  /*0d40*/  FADD.FTZ R198, -R184.reuse, R127 ;  /* 0x0000007fb8c67221 */ /* 0x040fe20000010100 */
[--C-:B------:R-:W-:Y:S02]  /*0d50*/  HADD2.F32 R119, -RZ, R141.reuse.H0_H0 ;  /* 0x2000008dff777230 */ /* 0x100fe40000004100 */
[C---:B------:R-:W-:Y:S01]  /*0d60*/  FADD.FTZ R140, -R184.reuse, R148 ;  /* 0x00000094b88c7221 */ /* 0x040fe20000010100 */
[----:B------:R-:W-:Y:S02]  /*0d70*/  HADD2.F32 R122, -RZ, R141.H1_H1 ;  /* 0x3000008dff7a7230 */ /* 0x000fe40000004100 */
        /* <DEDUP_REMOVED lines=8> */
[----:B------:R-:W-:Y:S01]  /*0e00*/  FADD.FTZ R143, -R184, R155 ;  /* 0x0000009bb88f7221 */ /* 0x000fe20000010100 */
[----:B-1----:R-:W-:Y:S01]  /*0e10*/  @P1 IMAD.WIDE.U32 R134, R181, 0x20, R112 ;  /* 0x00000020b5861825 */ /* 0x002fe200078e0070 */
[----:B------:R-:W0:Y:S03]  /*0e20*/  @P1 LDC.64 R126, c[0x0][0x438] ;  /* 0x00010e00ff7e1b82 */ /* 0x000e260000000a00 */
[----:B------:R-:W-:Y:S01]  /*0e30*/  FADD.FTZ R8, R225, R8 ;  /* 0x00000008e1087221 */ /* 0x000fe20000010000 */
[----:B------:R-:W-:Y:S01]  /*0e40*/  FFMA.FTZ R164, R223, R225, R164 ;  /* 0x000000e1dfa47223 */ /* 0x000fe200000100a4 */
[----:B---3--:R-:W-:-:S04]  /*0e50*/  @P1 IMAD.WIDE.U32 R112, R179, 0x20, R130 ;  /* 0x00000020b3701825 */ /* 0x008fc800078e0082 */
[----:B------:R-:W-:Y:S01]  /*0e60*/  FMUL.FTZ R226, R182, R226 ;  /* 0x000000e2b6e27220 */ /* 0x000fe20000410000 */
[----:B------:R-:W-:Y:S01]  /*0e70*/  FMUL.FTZ R225, R41, R225 ;  /* 0x000000e129e17220 */ /* 0x000fe20000410000 */
[----:B------:R-:W-:Y:S01]  /*0e80*/  FADD.FTZ R130, R115, R224 ;  /* 0x000000e073827221 */ /* 0x000fe20000010000 */
[----:B--2---:R-:W-:-:S04]  /*0e90*/  IMAD.WIDE.U32 R154, R183, 0x8, R146 ;  /* 0x00000008b79a7825 */ /* 0x004fc800078e0092 */
[----:B------:R-:W-:-:S04]  /*0ea0*/  IMAD.WIDE.U32 R152, R181, 0x8, R146 ;  /* 0x00000008b5987825 */ /* 0x000fc800078e0092 */
[----:B------:R-:W-:-:S04]  /*0eb0*/  IMAD.WIDE.U32 R148, R180, 0x8, R146 ;  /* 0x00000008b4947825 */ /* 0x000fc800078e0092 */
[----:B------:R-:W-:Y:S01]  /*0ec0*/  FADD.FTZ R7, R228, R7 ;  /* 0x00000007e4077221 */ /* 0x000fe20000010000 */
[----:B------:R-:W-:Y:S01]  /*0ed0*/  FMUL.FTZ R227, R182, R227 ;  /* 0x000000e3b6e37220 */ /* 0x000fe20000410000 */
[----:B------:R-:W-:Y:S01]  /*0ee0*/  FFMA.FTZ R163, R226, R228, R163 ;  /* 0x000000e4e2a37223 */ /* 0x000fe200000100a3 */
[----:B------:R-:W-:-:S04]  /*0ef0*/  IMAD.WIDE.U32 R146, R179, 0x8, R146 ;  /* 0x00000008b3927825 */ /* 0x000fc800078e0092 */
[----:B------:R-:W-:Y:S01]  /*0f00*/  FMUL.FTZ R228, R42, R228 ;  /* 0x000000e42ae47220 */ /* 0x000fe20000410000 */
[----:B------:R-:W-:Y:S01]  /*0f10*/  FADD.FTZ R115, R130, R225 ;  /* 0x000000e182737221 */ /* 0x000fe20000010000 */
[----:B------:R-:W5:Y:S01]  /*0f20*/  LDG.E.64 R154, desc[UR12][R154.64] ;  /* 0x0000000c9a9a7981 */ /* 0x000f62000c1e1b00 */
[----:B------:R-:W-:Y:S01]  /*0f30*/  FADD.FTZ R6, R229, R6 ;  /* 0x00000006e5067221 */ /* 0x000fe20000010000 */
[----:B------:R-:W-:Y:S01]  /*0f40*/  FFMA.FTZ R162, R227, R229, R162 ;  /* 0x000000e5e3a27223 */ /* 0x000fe200000100a2 */
[----:B------:R-:W-:Y:S01]  /*0f50*/  FFMA.FTZ R128, R0, R218, RZ ;  /* 0x000000da00807223 */ /* 0x000fe200000100ff */
[----:B------:R-:W5:Y:S01]  /*0f60*/  LDG.E.64 R152, desc[UR12][R152.64] ;  /* 0x0000000c98987981 */ /* 0x000f62000c1e1b00 */
[----:B------:R-:W-:Y:S01]  /*0f70*/  FMUL.FTZ R201, R182, R201 ;  /* 0x000000c9b6c97220 */ /* 0x000fe20000410000 */
[----:B------:R-:W-:Y:S02]  /*0f80*/  FMUL.FTZ R229, R43, R229 ;  /* 0x000000e52be57220 */ /* 0x000fe40000410000 */
[----:B------:R-:W5:Y:S01]  /*0f90*/  LDG.E.64 R148, desc[UR12][R148.64] ;  /* 0x0000000c94947981 */ /* 0x000f62000c1e1b00 */
[----:B------:R-:W-:-:S03]  /*0fa0*/  FADD.FTZ R130, R115, R228 ;  /* 0x000000e473827221 */ /* 0x000fc60000010000 */
[----:B------:R-:W5:Y:S01]  /*0fb0*/  LDG.E.64 R146, desc[UR12][R146.64] ;  /* 0x0000000c92927981 */ /* 0x000f62000c1e1b00 */
[----:B------:R-:W-:Y:S01]  /*0fc0*/  FMUL.FTZ R200, R182, R200 ;  /* 0x000000c8b6c87220 */ /* 0x000fe20000410000 */
[----:B------:R-:W-:Y:S01]  /*0fd0*/  FADD.FTZ R5, R197, R5 ;  /* 0x00000005c5057221 */ /* 0x000fe20000010000 */
[----:B------:R-:W-:Y:S01]  /*0fe0*/  FFMA.FTZ R161, R201, R197, R161 ;  /* 0x000000c5c9a17223 */ /* 0x000fe200000100a1 */
        /* <DEDUP_REMOVED lines=9> */
[----:B------:R-:W-:Y:S01]  /*1080*/  FADD.FTZ R193, -R184, R132 ;  /* 0x00000084b8c17221 */ /* 0x000fe20000010100 */
[----:B------:R-:W-:Y:S01]  /*1090*/  FMUL.FTZ R198, R182, R198 ;  /* 0x000000c6b6c67220 */ /* 0x000fe20000410000 */
[----:B------:R-:W-:Y:S01]  /*10a0*/  FADD.FTZ R3, R195, R3 ;  /* 0x00000003c3037221 */ /* 0x000fe20000010000 */
[-C--:B------:R-:W-:Y:S01]  /*10b0*/  FFMA.FTZ R35, R199, R195.reuse, R35 ;  /* 0x000000c3c7237223 */ /* 0x080fe20000010023 */
[----:B------:R-:W-:Y:S01]  /*10c0*/  FFMA.FTZ R128, R217, R222, R128 ;  /* 0x000000ded9807223 */ /* 0x000fe20000010080 */
[----:B------:R-:W-:Y:S01]  /*10d0*/  FMUL.FTZ R195, R46, R195 ;  /* 0x000000c32ec37220 */ /* 0x000fe20000410000 */
[----:B------:R-:W-:Y:S01]  /*10e0*/  FADD.FTZ R130, R115, R196 ;  /* 0x000000c473827221 */ /* 0x000fe20000010000 */
[----:B------:R-:W-:Y:S01]  /*10f0*/  FADD.FTZ R205, -R184, R133 ;  /* 0x00000085b8cd7221 */ /* 0x000fe20000010100 */
[----:B0-----:R-:W-:-:S04]  /*1100*/  @P1 IMAD.WIDE.U32 R132, R183, 0x20, R126 ;  /* 0x00000020b7841825 */ /* 0x001fc800078e007e */
[----:B------:R-:W-:Y:S01]  /*1110*/  FADD.FTZ R2, R194, R2 ;  /* 0x00000002c2027221 */ /* 0x000fe20000010000 */
[----:B------:R-:W-:Y:S01]  /*1120*/  FFMA.FTZ R34, R198, R194, R34 ;  /* 0x000000c2c6227223 */ /* 0x000fe20000010022 */
[----:B------:R-:W-:Y:S01]  /*1130*/  FMUL.FTZ R193, R182, R193 ;  /* 0x000000c1b6c17220 */ /* 0x000fe20000410000 */
[----:B------:R-:W-:Y:S01]  /*1140*/  FFMA.FTZ R128, R221, R224, R128 ;  /* 0x000000e0dd807223 */ /* 0x000fe20000010080 */
[----:B------:R-:W-:Y:S01]  /*1150*/  FMUL.FTZ R194, R47, R194 ;  /* 0x000000c22fc27220 */ /* 0x000fe20000410000 */
[----:B------:R-:W-:Y:S01]  /*1160*/  FADD.FTZ R127, R130, R195 ;  /* 0x000000c3827f7221 */ /* 0x000fe20000010000 */
[----:B------:R-:W-:Y:S01]  /*1170*/  FADD.FTZ R230, R192, R230 ;  /* 0x000000e6c0e67221 */ /* 0x000fe20000010000 */
[-C--:B------:R-:W-:Y:S01]  /*1180*/  FFMA.FTZ R33, R193, R192.reuse, R33 ;  /* 0x000000c0c1217223 */ /* 0x080fe20000010021 */
[----:B------:R-:W-:Y:S01]  /*1190*/  FFMA.FTZ R115, R223, R225, R128 ;  /* 0x000000e1df737223 */ /* 0x000fe20000010080 */
[----:B------:R-:W-:Y:S01]  /*11a0*/  FMUL.FTZ R192, R48, R192 ;  /* 0x000000c030c07220 */ /* 0x000fe20000410000 */
[----:B------:R-:W-:Y:S01]  /*11b0*/  FADD.FTZ R127, R127, R194 ;  /* 0x000000c27f7f7221 */ /* 0x000fe20000010000 */
[----:B------:R-:W-:Y:S01]  /*11c0*/  FMUL.FTZ R202, R49, R114 ;  /* 0x0000007231ca7220 */ /* 0x000fe20000410000 */
[----:B------:R-:W-:Y:S01]  /*11d0*/  FFMA.FTZ R128, R226, R228, R115 ;  /* 0x000000e4e2807223 */ /* 0x000fe20000010073 */
[----:B------:R-:W-:Y:S01]  /*11e0*/  FADD.FTZ R204, -R184, R150 ;  /* 0x00000096b8cc7221 */ /* 0x000fe20000010100 */
[----:B------:R-:W-:Y:S01]  /*11f0*/  FADD.FTZ R127, R127, R192 ;  /* 0x000000c07f7f7221 */ /* 0x000fe20000010000 */
[----:B------:R-:W-:Y:S01]  /*1200*/  FMUL.FTZ R203, R50, R116 ;  /* 0x0000007432cb7220 */ /* 0x000fe20000410000 */
[----:B------:R-:W-:Y:S01]  /*1210*/  FFMA.FTZ R130, R227, R229, R128 ;  /* 0x000000e5e3827223 */ /* 0x000fe20000010080 */
[----:B------:R-:W5:Y:S01]  /*1220*/  @P1 LDG.E.128 R100, desc[UR12][R112.64] ;  /* 0x0000000c70641981 */ /* 0x000f62000c1e1d00 */
[----:B------:R-:W-:Y:S01]  /*1230*/  FADD.FTZ R128, R127, R202 ;  /* 0x000000ca7f807221 */ /* 0x000fe20000010000 */
[----:B------:R-:W-:Y:S01]  /*1240*/  MOV R127, R204 ;  /* 0x000000cc007f7202 */ /* 0x000fe20000000f00 */
[----:B------:R-:W-:Y:S01]  /*1250*/  FMUL.FTZ R204, R51, R117 ;  /* 0x0000007533cc7220 */ /* 0x000fe20000410000 */
[----:B------:R0:W5:Y:S01]  /*1260*/  @P1 LDG.E.128 R104, desc[UR12][R112.64+0x10] ;  /* 0x0000100c70681981 */ /* 0x000162000c1e1d00 */
[----:B------:R-:W-:Y:S01]  /*1270*/  FFMA.FTZ R115, R201, R197, R130 ;  /* 0x000000c5c9737223 */ /* 0x000fe20000010082 */
[----:B------:R-:W-:Y:S01]  /*1280*/  FADD.FTZ R189, -R184, R145 ;  /* 0x00000091b8bd7221 */ /* 0x000fe20000010100 */
[----:B------:R-:W-:Y:S01]  /*1290*/  FMUL.FTZ R145, R52, R118 ;  /* 0x0000007634917220 */ /* 0x000fe20000410000 */
[C---:B------:R-:W-:Y:S01]  /*12a0*/  FADD.FTZ R188, -R184.reuse, R144 ;  /* 0x00000090b8bc7221 */ /* 0x040fe20000010100 */
[----:B------:R-:W-:Y:S01]  /*12b0*/  FADD.FTZ R252, -R184, R151 ;  /* 0x00000097b8fc7221 */ /* 0x000fe20000010100 */
[----:B------:R-:W-:Y:S01]  /*12c0*/  FMUL.FTZ R205, R182, R205 ;  /* 0x000000cdb6cd7220 */ /* 0x000fe20000410000 */
[----:B------:R-:W-:-:S02]  /*12d0*/  HADD2.F32 R126, -RZ, R156.H0_H0 ;  /* 0x2000009cff7e7230 */ /* 0x000fc40000004100 */
[----:B------:R-:W-:Y:S02]  /*12e0*/  HADD2.F32 R209, -RZ, R156.H1_H1 ;  /* 0x3000009cffd17230 */ /* 0x000fe40000004100 */
[----:B0-----:R-:W-:Y:S01]  /*12f0*/  FADD.FTZ R113, R128, R203 ;  /* 0x000000cb80717221 */ /* 0x001fe20000010000 */
[----:B------:R-:W-:Y:S01]  /*1300*/  FFMA.FTZ R112, R200, R196, R115 ;  /* 0x000000c4c8707223 */ /* 0x000fe20000010073 */
[----:B------:R-:W-:Y:S01]  /*1310*/  FMUL.FTZ R206, R182, R206 ;  /* 0x000000ceb6ce7220 */ /* 0x000fe20000410000 */
[--C-:B------:R-:W-:Y:S02]  /*1320*/  HADD2.F32 R208, -RZ, R157.reuse.H0_H0 ;  /* 0x2000009dffd07230 */ /* 0x100fe40000004100 */
[----:B------:R-:W-:Y:S01]  /*1330*/  FADD.FTZ R128, R113, R204 ;  /* 0x000000cc71807221 */ /* 0x000fe20000010000 */
[----:B------:R-:W-:Y:S01]  /*1340*/  FMUL.FTZ R144, R53, R120 ;  /* 0x0000007835907220 */ /* 0x000fe20000410000 */
[----:B------:R-:W-:Y:S01]  /*1350*/  FFMA.FTZ R113, R199, R195, R112 ;  /* 0x000000c3c7717223 */ /* 0x000fe20000010070 */
[----:B------:R-:W-:-:S02]  /*1360*/  HADD2.F32 R211, -RZ, R157.H1_H1 ;  /* 0x3000009dffd37230 */ /* 0x000fc40000004100 */
[----:B------:R-:W-:Y:S01]  /*1370*/  FADD.FTZ R115, R128, R145 ;  /* 0x0000009180737221 */ /* 0x000fe20000010000 */
[----:B------:R-:W-:Y:S01]  /*1380*/  FMUL.FTZ R150, R54, R119 ;  /* 0x0000007736967220 */ /* 0x000fe20000410000 */
[----:B------:R-:W-:Y:S01]  /*1390*/  FFMA.FTZ R112, R198, R194, R113 ;  /* 0x000000c2c6707223 */ /* 0x000fe20000010071 */
[----:B------:R-:W-:Y:S01]  /*13a0*/  FADD.FTZ R136, -R184, R136 ;  /* 0x00000088b8887221 */ /* 0x000fe20000010100 */
        /* <DEDUP_REMOVED lines=8> */
[----:B------:R-:W-:Y:S01]  /*1430*/  FADD.FTZ R115, R128, R151 ;  /* 0x0000009780737221 */ /* 0x000fe20000010000 */
[----:B------:R-:W-:Y:S01]  /*1440*/  FMUL.FTZ R157, R57, R124 ;  /* 0x0000007c399d7220 */ /* 0x000fe20000410000 */
[----:B------:R-:W-:Y:S01]  /*1450*/  FFMA.FTZ R112, R206, R203, R113 ;  /* 0x000000cbce707223 */ /* 0x000fe20000010071 */
[----:B------:R-:W-:Y:S02]  /*1460*/  HADD2.F32 R214, -RZ, R159.H1_H1 ;  /* 0x3000009fffd67230 */ /* 0x000fe40000004100 */
[----:B------:R-:W-:Y:S01]  /*1470*/  FADD.FTZ R128, R115, R156 ;  /* 0x0000009c73807221 */ /* 0x000fe20000010000 */
[----:B------:R-:W-:Y:S01]  /*1480*/  FMUL.FTZ R159, R58, R123 ;  /* 0x0000007b3a9f7220 */ /* 0x000fe20000410000 */
[--C-:B------:R-:W-:Y:S02]  /*1490*/  HADD2.F32 R210, -RZ, R158.reuse.H0_H0 ;  /* 0x2000009effd27230 */ /* 0x100fe40000004100 */
[----:B------:R-:W-:Y:S01]  /*14a0*/  FADD.FTZ R137, -R184, R137 ;  /* 0x00000089b8897221 */ /* 0x000fe20000010100 */
[----:B------:R-:W-:Y:S01]  /*14b0*/  FADD.FTZ R128, R128, R157 ;  /* 0x0000009d80807221 */ /* 0x000fe20000010000 */
[----:B------:R-:W-:-:S02]  /*14c0*/  HADD2.F32 R213, -RZ, R158.H1_H1 ;  /* 0x3000009effd57230 */ /* 0x000fc40000004100 */
[----:B------:R-:W-:Y:S01]  /*14d0*/  FMUL.FTZ R158, R182, R136 ;  /* 0x00000088b69e7220 */ /* 0x000fe20000410000 */
[----:B------:R-:W-:Y:S01]  /*14e0*/  FFMA.FTZ R113, R207, R204, R112 ;  /* 0x000000cccf717223 */ /* 0x000fe20000010070 */
[----:B------:R-:W-:Y:S01]  /*14f0*/  FADD.FTZ R128, R128, R159 ;  /* 0x0000009f80807221 */ /* 0x000fe20000010000 */
[----:B------:R-:W-:Y:S01]  /*1500*/  FMUL.FTZ R185, R59, R125 ;  /* 0x0000007d3bb97220 */ /* 0x000fe20000410000 */
[C---:B------:R-:W-:Y:S01]  /*1510*/  FADD.FTZ R138, -R184.reuse, R138 ;  /* 0x0000008ab88a7221 */ /* 0x040fe20000010100 */
[----:B------:R-:W-:Y:S01]  /*1520*/  FADD.FTZ R139, -R184, R139 ;  /* 0x0000008bb88b7221 */ /* 0x000fe20000010100 */
[----:B------:R-:W-:Y:S01]  /*1530*/  FMUL.FTZ R184, R182, R137 ;  /* 0x00000089b6b87220 */ /* 0x000fe20000410000 */
        /* <DEDUP_REMOVED lines=13> */
[----:B------:R-:W5:Y:S01]  /*1610*/  @P1 LDG.E.128 R76, desc[UR12][R132.64] ;  /* 0x0000000c844c1981 */ /* 0x000f62000c1e1d00 */
[----:B------:R-:W-:Y:S01]  /*1620*/  FMUL.FTZ R189, R182, R189 ;  /* 0x000000bdb6bd7220 */ /* 0x000fe20000410000 */
[----:B------:R-:W-:Y:S01]  /*1630*/  FMUL.FTZ R131, R63, R211 ;  /* 0x000000d33f837220 */ /* 0x000fe20000410000 */
[----:B------:R-:W-:Y:S01]  /*1640*/  FFMA.FTZ R112, R188, R156, R113 ;  /* 0x0000009cbc707223 */ /* 0x000fe20000010071 */
[----:B------:R0:W5:Y:S01]  /*1650*/  @P1 LDG.E.128 R80, desc[UR12][R132.64+0x10] ;  /* 0x0000100c84501981 */ /* 0x000162000c1e1d00 */
[----:B------:R-:W-:-:S02]  /*1660*/  FMUL.FTZ R190, R182, R190 ;  /* 0x000000beb6be7220 */ /* 0x000fc40000410000 */
[----:B------:R-:W-:Y:S01]  /*1670*/  FFMA.FTZ R113, R189, R157, R112 ;  /* 0x0000009dbd717223 */ /* 0x000fe20000010070 */
[----:B------:R-:W-:Y:S01]  /*1680*/  FMUL.FTZ R191, R182, R191 ;  /* 0x000000bfb6bf7220 */ /* 0x000fe20000410000 */
[----:B------:R-:W5:Y:S04]  /*1690*/  @P1 LDG.E.128 R84, desc[UR12][R134.64] ;  /* 0x0000000c86541981 */ /* 0x000f68000c1e1d00 */
[----:B------:R1:W5:Y:S01]  /*16a0*/  @P1 LDG.E.128 R88, desc[UR12][R134.64+0x10] ;  /* 0x0000100c86581981 */ /* 0x000362000c1e1d00 */
[----:B0-----:R-:W-:-:S04]  /*16b0*/  FADD.FTZ R132, R115, R130 ;  /* 0x0000008273847221 */ /* 0x001fc80000010000 */
[----:B------:R-:W-:Y:S01]  /*16c0*/  FADD.FTZ R115, R132, R131 ;  /* 0x0000008384737221 */ /* 0x000fe20000010000 */
[----:B------:R-:W-:Y:S01]  /*16d0*/  FMUL.FTZ R132, R64, R210 ;  /* 0x000000d240847220 */ /* 0x000fe20000410000 */
[----:B------:R-:W-:Y:S01]  /*16e0*/  FFMA.FTZ R112, R190, R159, R113 ;  /* 0x0000009fbe707223 */ /* 0x000fe20000010071 */
[----:B------:R-:W-:Y:S02]  /*16f0*/  FMUL.FTZ R133, R65, R213 ;  /* 0x000000d541857220 */ /* 0x000fe40000410000 */
[----:B------:R-:W-:Y:S01]  /*1700*/  FADD.FTZ R136, R115, R132 ;  /* 0x0000008473887221 */ /* 0x000fe20000010000 */
[----:B-1----:R-:W-:Y:S01]  /*1710*/  FMUL.FTZ R134, R182, R140 ;  /* 0x0000008cb6867220 */ /* 0x002fe20000410000 */
        /* <DEDUP_REMOVED lines=54> */
.L_x_3261:
[----:B------:R-:W-:Y:S05]  /*1a80*/  BSYNC.RECONVERGENT B0 ;  /* 0x0000000000007941 */ /* 0x000fea0003800200 */
.L_x_3260:
        /* <DEDUP_REMOVED lines=44> */
[----:B------:R-:W-:Y:S01]  /*1d50*/  UISETP.NE.U32.AND UP0, UPT, UR18, URZ, UPT ;  /* 0x000000ff1200728c */ /* 0x000fe2000bf05070 */
[----:B------:R-:W-:Y:S01]  /*1d60*/  FADD.FTZ R246, R210, R246 ;  /* 0x000000f6d2f67221 */ /* 0x000fe20000010000 */
[----:B------:R-:W-:Y:S01]  /*1d70*/  FFMA.FTZ R17, R140, R210, R17 ;  /* 0x000000d28c117223 */ /* 0x000fe20000010011 */
[----:B------:R-:W-:Y:S01]  /*1d80*/  LDS.128 R124, [UR10] ;  /* 0x0000000aff7c7984 */ /* 0x000fe20008000c00 */
[----:B------:R-:W-:Y:S01]  /*1d90*/  UISETP.NE.AND.EX UP0, UPT, UR19, URZ, UPT, UP0 ;  /* 0x000000ff1300728c */ /* 0x000fe2000bf05300 */
        /* <DEDUP_REMOVED lines=89> */
.L_x_3264:
[-CC-:B------:R-:W-:Y:S01]  /*2330*/  FFMA.FTZ R111, R226, R122.reuse, R123.reuse ;  /* 0x0000007ae26f7223 */ /* 0x180fe2000001007b */
[-CC-:B------:R-:W-:Y:S01]  /*2340*/  FFMA.FTZ R74, R227, R122.reuse, R123.reuse ;  /* 0x0000007ae34a7223 */ /* 0x180fe2000001007b */
[-CC-:B------:R-:W-:Y:S01]  /*2350*/  FFMA.FTZ R73, R216, R122.reuse, R123.reuse ;  /* 0x0000007ad8497223 */ /* 0x180fe2000001007b */
[-C--:B------:R-:W-:Y:S01]  /*2360*/  FFMA.FTZ R72, R215, R122.reuse, R123 ;  /* 0x0000007ad7487223 */ /* 0x080fe2000001007b */
[----:B------:R-:W-:Y:S01]  /*2370*/  FADD.FTZ R113, R228, -R111 ;  /* 0x8000006fe4717221 */ /* 0x000fe20000010000 */
[----:B------:R-:W-:Y:S01]  /*2380*/  FADD.FTZ R111, R229, -R74 ;  /* 0x8000004ae56f7221 */ /* 0x000fe20000010000 */
[----:B------:R-:W-:Y:S01]  /*2390*/  FADD.FTZ R75, R220, -R73 ;  /* 0x80000049dc4b7221 */ /* 0x000fe20000010000 */
[-CC-:B------:R-:W-:Y:S01]  /*23a0*/  FFMA.FTZ R73, R0, R122.reuse, R123.reuse ;  /* 0x0000007a00497223 */ /* 0x180fe2000001007b */
[----:B-----5:R-:W-:Y:S01]  /*23b0*/  ISETP.GE.U32.AND P2, PT, R154, RZ, PT ;  /* 0x000000ff9a00720c */ /* 0x020fe20003f46070 */
[----:B------:R-:W-:Y:S01]  /*23c0*/  FMUL.FTZ R111, R182, R111 ;  /* 0x0000006fb66f7220 */ /* 0x000fe20000410000 */
[----:B------:R-:W-:Y:S01]  /*23d0*/  FADD.FTZ R219, R219, -R72 ;  /* 0x80000048dbdb7221 */ /* 0x000fe20000010000 */
[-C--:B------:R-:W-:Y:S01]  /*23e0*/  FFMA.FTZ R72, R223, R122.reuse, R123 ;  /* 0x0000007adf487223 */ /* 0x080fe2000001007b */
        /* <DEDUP_REMOVED lines=42> */
.L_x_3263:
        /* <DEDUP_REMOVED lines=59> */
.L_x_3266:
        /* <DEDUP_REMOVED lines=8> */
[----:B-----5:R-:W-:Y:S01]  /*2ac0*/  FFMA.FTZ R111, R182, R74, R83 ;  /* 0x0000004ab66f7223 */ /* 0x020fe20000010053 */
[----:B------:R-:W-:Y:S01]  /*2ad0*/  ISETP.GE.U32.AND P2, PT, R154, RZ, PT ;  /* 0x000000ff9a00720c */ /* 0x000fe20003f46070 */
[----:B------:R-:W-:Y:S01]  /*2ae0*/  FADD.FTZ R219, R219, -R72 ;  /* 0x80000048dbdb7221 */ /* 0x000fe20000010000 */
[-C--:B------:R-:W-:Y:S01]  /*2af0*/  FFMA.FTZ R72, R223, R122.reuse, R123 ;  /* 0x0000007adf487223 */ /* 0x080fe2000001007b */
        /* <DEDUP_REMOVED lines=42> */
.L_x_3262:
        /* <DEDUP_REMOVED lines=14> */
[-C--:B------:R-:W-:Y:S01]  /*2e80*/  FFMA.FTZ R69, R226, R122.reuse, R123 ;  /* 0x0000007ae2457223 */ /* 0x080fe2000001007b */
[----:B------:R-:W-:Y:S01]  /*2e90*/  FADD.FTZ R221, R224, -R221 ;  /* 0x800000dde0dd7221 */ /* 0x000fe20000010000 */
[-C--:B------:R-:W-:Y:S01]  /*2ea0*/  FFMA.FTZ R68, R223, R122.reuse, R123 ;  /* 0x0000007adf447223 */ /* 0x080fe2000001007b */
        /* <DEDUP_REMOVED lines=15> */
[-C--:B------:R-:W-:Y:S01]  /*2fa0*/  FFMA.FTZ R217, R217, R122.reuse, R123 ;  /* 0x0000007ad9d97223 */ /* 0x080fe2000001007b */
        /* <DEDUP_REMOVED lines=50> */
.L_x_3268:
        /* <DEDUP_REMOVED lines=75> */
.L_x_3267:
        /* <DEDUP_REMOVED lines=30> */
[-C--:B------:R-:W-:Y:S01]  /*3960*/  FFMA.FTZ R217, R217, R122.reuse, R123 ;  /* 0x0000007ad9d97223 */ /* 0x080fe2000001007b */
        /* <DEDUP_REMOVED lines=49> */
.L_x_3269:
        /* <DEDUP_REMOVED lines=74> */
.L_x_3265:
        /* <DEDUP_REMOVED lines=23> */
[----:B0-----:R-:W-:Y:S01]  /*4290*/  FFMA.FTZ R110, R182, R203, R90 ;  /* 0x000000cbb66e7223 */ /* 0x001fe2000001005a */
[----:B------:R-:W-:Y:S01]  /*42a0*/  LOP3.LUT P5, RZ, R153, 0xff0000, RZ, 0xc0, !PT ;  /* 0x00ff000099ff7812 */ /* 0x000fe200078ac0ff */
        /* <DEDUP_REMOVED lines=13> */
[C---:B------:R-:W-:Y:S01]  /*4380*/  ISETP.GE.U32.AND.EX P3, PT, R153.reuse, 0x1000000, PT, P3 ;  /* 0x010000009900780c */ /* 0x040fe20003f66130 */
[----:B------:R-:W-:Y:S01]  /*4390*/  FFMA.FTZ R109, R182, R205, R89 ;  /* 0x000000cdb66d7223 */ /* 0x000fe20000010059 */
[----:B------:R-:W-:Y:S01]  /*43a0*/  LOP3.LUT P6, RZ, R153, 0xff, RZ, 0xc0, !PT ;  /* 0x000000ff99ff7812 */ /* 0x000fe200078cc0ff */
[----:B------:R-:W-:Y:S01]  /*43b0*/  FADD.FTZ R71, R194, -R71 ;  /* 0x80000047c2477221 */ /* 0x000fe20000010000 */
[----:B------:R-:W-:Y:S01]  /*43c0*/  ISETP.GE.U32.AND.EX P5, PT, R171, 0x1000000, PT, P5 ;  /* 0x01000000ab00780c */ /* 0x000fe20003fa6150 */
[----:B------:R-:W-:Y:S01]  /*43d0*/  FFMA.FTZ R69, R200, R122, R123 ;  /* 0x0000007ac8457223 */ /* 0x000fe2000001007b */
[----:B------:R-:W-:Y:S01]  /*43e0*/  FSEL R120, R68, RZ, P3 ;  /* 0x000000ff44787208 */ /* 0x000fe20001800000 */
[----:B------:R-:W-:Y:S01]  /*43f0*/  FMUL.FTZ R70, R109, UR6 ;  /* 0x000000066d467c20 */ /* 0x000fe20008410000 */
[----:B------:R-:W-:Y:S01]  /*4400*/  LOP3.LUT P3, RZ, R171, 0xff, RZ, 0xc0, !PT ;  /* 0x000000ffabff7812 */ /* 0x000fe2000786c0ff */
[----:B------:R-:W-:Y:S01]  /*4410*/  FFMA.FTZ R74, R182, R195, R86 ;  /* 0x000000c3b64a7223 */ /* 0x000fe20000010056 */
[----:B------:R-:W-:Y:S01]  /*4420*/  FSEL R73, R68, RZ, P5 ;  /* 0x000000ff44497208 */ /* 0x000fe20002800000 */
[----:B------:R-:W-:Y:S01]  /*4430*/  FFMA.FTZ R75, R182, R71, R87 ;  /* 0x00000047b64b7223 */ /* 0x000fe20000010057 */
[----:B------:R-:W-:Y:S01]  /*4440*/  FSEL R114, R0, RZ, P6 ;  /* 0x000000ff00727208 */ /* 0x000fe20003000000 */
[----:B------:R-:W-:Y:S01]  /*4450*/  FADD.FTZ R69, R196, -R69 ;  /* 0x80000045c4457221 */ /* 0x000fe20000010000 */
[----:B------:R-:W-:Y:S01]  /*4460*/  LOP3.LUT P5, RZ, R153, 0xff00, RZ, 0xc0, !PT ;  /* 0x0000ff0099ff7812 */ /* 0x000fe200078ac0ff */
[----:B------:R-:W-:Y:S01]  /*4470*/  FMUL.FTZ R68, R74, UR6 ;  /* 0x000000064a447c20 */ /* 0x000fe20008410000 */
[----:B------:R-:W-:-:S02]  /*4480*/  LOP3.LUT P6, RZ, R171, 0xff00, RZ, 0xc0, !PT ;  /* 0x0000ff00abff7812 */ /* 0x000fc400078cc0ff */
[----:B------:R-:W-:Y:S01]  /*4490*/  FSEL R112, R0, RZ, P3 ;  /* 0x000000ff00707208 */ /* 0x000fe20001800000 */
[----:B------:R-:W-:Y:S01]  /*44a0*/  FFMA.FTZ R0, R201, R122, R123 ;  /* 0x0000007ac9007223 */ /* 0x000fe2000001007b */
[C---:B------:R-:W-:Y:S02]  /*44b0*/  FSEL R119, R70.reuse, RZ, P5 ;  /* 0x000000ff46777208 */ /* 0x040fe40002800000 */
[----:B------:R-:W-:Y:S01]  /*44c0*/  FSEL R121, R70, RZ, P6 ;  /* 0x000000ff46797208 */ /* 0x000fe20003000000 */
[----:B------:R-:W-:Y:S01]  /*44d0*/  FMUL.FTZ R70, R75, UR6 ;  /* 0x000000064b467c20 */ /* 0x000fe20008410000 */
[----:B------:R-:W-:Y:S01]  /*44e0*/  LOP3.LUT P3, RZ, R152, 0xff0000, RZ, 0xc0, !PT ;  /* 0x00ff000098ff7812 */ /* 0x000fe2000786c0ff */
[----:B------:R-:W-:Y:S01]  /*44f0*/  FADD.FTZ R197, R197, -R0 ;  /* 0x80000000c5c57221 */ /* 0x000fe20000010000 */
[----:B------:R-:W-:Y:S02]  /*4500*/  LOP3.LUT P5, RZ, R170, 0xff0000, RZ, 0xc0, !PT ;  /* 0x00ff0000aaff7812 */ /* 0x000fe400078ac0ff */
[----:B------:R-:W-:-:S02]  /*4510*/  LOP3.LUT P6, RZ, R152, 0xff000000, RZ, 0xc0, !PT ;  /* 0xff00000098ff7812 */ /* 0x000fc400078cc0ff */
[----:B------:R-:W-:Y:S01]  /*4520*/  F2FP.F16.F32.PACK_AB R71, R73, R72 ;  /* 0x000000484947723e */ /* 0x000fe200000000ff */
[----:B------:R-:W-:Y:S01]  /*4530*/  FFMA.FTZ R73, R182, R69, R85 ;  /* 0x00000045b6497223 */ /* 0x000fe20000010055 */
[----:B------:R-:W-:Y:S01]  /*4540*/  FSEL R113, R68, RZ, P3 ;  /* 0x000000ff44717208 */ /* 0x000fe20001800000 */
[----:B------:R-:W-:Y:S01]  /*4550*/  FFMA.FTZ R72, R182, R197, R84 ;  /* 0x000000c5b6487223 */ /* 0x000fe20000010054 */
[----:B------:R-:W-:Y:S01]  /*4560*/  FSEL R116, R68, RZ, P5 ;  /* 0x000000ff44747208 */ /* 0x000fe20002800000 */
[----:B------:R-:W-:Y:S01]  /*4570*/  FMUL.FTZ R68, R73, UR6 ;  /* 0x0000000649447c20 */ /* 0x000fe20008410000 */
[----:B------:R-:W-:Y:S01]  /*4580*/  FSEL R118, R70, RZ, P6 ;  /* 0x000000ff46767208 */ /* 0x000fe20003000000 */
[----:B------:R-:W-:Y:S01]  /*4590*/  FMUL.FTZ R0, R72, UR6 ;  /* 0x0000000648007c20 */ /* 0x000fe20008410000 */
[----:B------:R-:W-:Y:S02]  /*45a0*/  LOP3.LUT P6, RZ, R170, 0xff000000, RZ, 0xc0, !PT ;  /* 0xff000000aaff7812 */ /* 0x000fe400078cc0ff */
[----:B------:R-:W-:-:S02]  /*45b0*/  LOP3.LUT P3, RZ, R152, 0xff00, RZ, 0xc0, !PT ;  /* 0x0000ff0098ff7812 */ /* 0x000fc4000786c0ff */
[----:B------:R-:W-:Y:S02]  /*45c0*/  FSEL R69, R70, RZ, P6 ;  /* 0x000000ff46457208 */ /* 0x000fe40003000000 */
[----:B------:R-:W-:Y:S02]  /*45d0*/  LOP3.LUT P6, RZ, R170, 0xff00, RZ, 0xc0, !PT ;  /* 0x0000ff00aaff7812 */ /* 0x000fe400078cc0ff */
[----:B------:R-:W-:Y:S02]  /*45e0*/  FSEL R117, R68, RZ, P3 ;  /* 0x000000ff44757208 */ /* 0x000fe40001800000 */
[----:B------:R-:W-:Y:S02]  /*45f0*/  LOP3.LUT P5, RZ, R152, 0xff, RZ, 0xc0, !PT ;  /* 0x000000ff98ff7812 */ /* 0x000fe400078ac0ff */
        /* <DEDUP_REMOVED lines=12> */
.L_x_3272:
        /* <DEDUP_REMOVED lines=20> */
[----:B------:R-:W-:Y:S01]  /*4800*/  FFMA.FTZ R205, R182, R205, R89 ;  /* 0x000000cdb6cd7223 */ /* 0x000fe20000010059 */
        /* <DEDUP_REMOVED lines=54> */
.L_x_3271:
        /* <DEDUP_REMOVED lines=9> */
[----:B0-----:R-:W-:Y:S01]  /*4c00*/  FMUL.FTZ R110, R182, R203 ;  /* 0x000000cbb66e7220 */ /* 0x001fe20000410000 */
[----:B------:R-:W-:Y:S01]  /*4c10*/  FADD.FTZ R193, R192, -R193 ;  /* 0x800000c1c0c17221 */ /* 0x000fe20000010000 */
[-CC-:B------:R-:W-:Y:S01]  /*4c20*/  FFMA.FTZ R205, R205, R122.reuse, R123.reuse ;  /* 0x0000007acdcd7223 */ /* 0x180fe2000001007b */
[-C--:B------:R-:W-:Y:S01]  /*4c30*/  FFMA.FTZ R69, R200, R122.reuse, R123 ;  /* 0x0000007ac8457223 */ /* 0x080fe2000001007b */
[----:B------:R-:W-:Y:S01]  /*4c40*/  FMUL.FTZ R0, R110, UR6 ;  /* 0x000000066e007c20 */ /* 0x000fe20008410000 */
[----:B------:R-:W-:Y:S01]  /*4c50*/  LOP3.LUT P6, RZ, R171, 0xff0000, RZ, 0xc0, !PT ;  /* 0x00ff0000abff7812 */ /* 0x000fe200078cc0ff */
[----:B------:R-:W-:Y:S01]  /*4c60*/  FMUL.FTZ R111, R182, R207 ;  /* 0x000000cfb66f7220 */ /* 0x000fe20000410000 */
[----:B------:R-:W-:Y:S01]  /*4c70*/  ISETP.GE.U32.AND P3, PT, R152, RZ, PT ;  /* 0x000000ff9800720c */ /* 0x000fe20003f66070 */
[----:B------:R-:W-:Y:S01]  /*4c80*/  FMUL.FTZ R108, R182, R193 ;  /* 0x000000c1b66c7220 */ /* 0x000fe20000410000 */
[----:B------:R-:W-:Y:S01]  /*4c90*/  FSEL R115, R0, RZ, P5 ;  /* 0x000000ff00737208 */ /* 0x000fe20002800000 */
[----:B------:R-:W-:Y:S01]  /*4ca0*/  FADD.FTZ R205, R202, -R205 ;  /* 0x800000cdcacd7221 */ /* 0x000fe20000010000 */
[----:B------:R-:W-:Y:S01]  /*4cb0*/  ISETP.GE.U32.AND P5, PT, R170, RZ, PT ;  /* 0x000000ffaa00720c */ /* 0x000fe20003fa6070 */
[----:B------:R-:W-:Y:S01]  /*4cc0*/  FADD.FTZ R73, R196, -R69 ;  /* 0x80000045c4497221 */ /* 0x000fe20000010000 */
[----:B------:R-:W-:Y:S01]  /*4cd0*/  FSEL R71, R0, RZ, P6 ;  /* 0x000000ff00477208 */ /* 0x000fe20003000000 */
[----:B------:R-:W-:Y:S01]  /*4ce0*/  FMUL.FTZ R68, R111, UR6 ;  /* 0x000000066f447c20 */ /* 0x000fe20008410000 */
[----:B------:R-:W-:Y:S01]  /*4cf0*/  FFMA.FTZ R69, R198, R122, R123 ;  /* 0x0000007ac6457223 */ /* 0x000fe2000001007b */
        /* <DEDUP_REMOVED lines=11> */
[C---:B------:R-:W-:Y:S01]  /*4db0*/  FMUL.FTZ R75, R182.reuse, R69 ;  /* 0x00000045b64b7220 */ /* 0x040fe20000410000 */
[----:B------:R-:W-:Y:S01]  /*4dc0*/  LOP3.LUT P5, RZ, R153, 0xff00, RZ, 0xc0, !PT ;  /* 0x0000ff0099ff7812 */ /* 0x000fe200078ac0ff */
[----:B------:R-:W-:Y:S01]  /*4dd0*/  FMUL.FTZ R73, R182, R73 ;  /* 0x00000049b6497220 */ /* 0x000fe20000410000 */
[----:B------:R-:W-:Y:S01]  /*4de0*/  LOP3.LUT P6, RZ, R171, 0xff00, RZ, 0xc0, !PT ;  /* 0x0000ff00abff7812 */ /* 0x000fe200078cc0ff */
[----:B------:R-:W-:Y:S01]  /*4df0*/  FMUL.FTZ R70, R75, UR6 ;  /* 0x000000064b467c20 */ /* 0x000fe20008410000 */
[----:B------:R-:W-:-:S02]  /*4e00*/  LOP3.LUT P3, RZ, R171, 0xff, RZ, 0xc0, !PT ;  /* 0x000000ffabff7812 */ /* 0x000fc4000786c0ff */
[C---:B------:R-:W-:Y:S02]  /*4e10*/  FSEL R119, R68.reuse, RZ, P5 ;  /* 0x000000ff44777208 */ /* 0x040fe40002800000 */
[----:B------:R-:W-:Y:S01]  /*4e20*/  FSEL R121, R68, RZ, P6 ;  /* 0x000000ff44797208 */ /* 0x000fe20003000000 */
[----:B------:R-:W-:Y:S01]  /*4e30*/  FFMA.FTZ R68, R201, R122, R123 ;  /* 0x0000007ac9447223 */ /* 0x000fe2000001007b */
[----:B------:R-:W-:Y:S01]  /*4e40*/  FSEL R112, R0, RZ, P3 ;  /* 0x000000ff00707208 */ /* 0x000fe20001800000 */
[----:B------:R-:W-:Y:S01]  /*4e50*/  FMUL.FTZ R0, R74, UR6 ;  /* 0x000000064a007c20 */ /* 0x000fe20008410000 */
[C---:B------:R-:W-:Y:S01]  /*4e60*/  LOP3.LUT P6, RZ, R152.reuse, 0xff000000, RZ, 0xc0, !PT ;  /* 0xff00000098ff7812 */ /* 0x040fe200078cc0ff */
[----:B------:R-:W-:Y:S01]  /*4e70*/  FADD.FTZ R197, R197, -R68 ;  /* 0x80000044c5c57221 */ /* 0x000fe20000010000 */
[----:B------:R-:W-:Y:S01]  /*4e80*/  LOP3.LUT P3, RZ, R152, 0xff0000, RZ, 0xc0, !PT ;  /* 0x00ff000098ff7812 */ /* 0x000fe2000786c0ff */
[----:B------:R-:W-:Y:S01]  /*4e90*/  FMUL.FTZ R68, R73, UR6 ;  /* 0x0000000649447c20 */ /* 0x000fe20008410000 */
[----:B------:R-:W-:-:S02]  /*4ea0*/  FSEL R116, R70, RZ, P6 ;  /* 0x000000ff46747208 */ /* 0x000fc40003000000 */
[----:B------:R-:W-:Y:S02]  /*4eb0*/  LOP3.LUT P5, RZ, R170, 0xff0000, RZ, 0xc0, !PT ;  /* 0x00ff0000aaff7812 */ /* 0x000fe400078ac0ff */
[----:B------:R-:W-:Y:S02]  /*4ec0*/  FSEL R113, R0, RZ, P3 ;  /* 0x000000ff00717208 */ /* 0x000fe40001800000 */
[----:B------:R-:W-:Y:S01]  /*4ed0*/  F2FP.F16.F32.PACK_AB R71, R72, R71 ;  /* 0x000000474847723e */ /* 0x000fe200000000ff */
[----:B------:R-:W-:Y:S01]  /*4ee0*/  FMUL.FTZ R72, R182, R197 ;  /* 0x000000c5b6487220 */ /* 0x000fe20000410000 */
[----:B------:R-:W-:Y:S02]  /*4ef0*/  LOP3.LUT P6, RZ, R170, 0xff000000, RZ, 0xc0, !PT ;  /* 0xff000000aaff7812 */ /* 0x000fe400078cc0ff */
[----:B------:R-:W-:Y:S02]  /*4f00*/  LOP3.LUT P3, RZ, R152, 0xff00, RZ, 0xc0, !PT ;  /* 0x0000ff0098ff7812 */ /* 0x000fe4000786c0ff */
[----:B------:R-:W-:-:S02]  /*4f10*/  F2FP.F16.F32.PACK_AB R115, R118, R115 ;  /* 0x000000737673723e */ /* 0x000fc400000000ff */
[----:B------:R-:W-:Y:S01]  /*4f20*/  FSEL R69, R0, RZ, P5 ;  /* 0x000000ff00457208 */ /* 0x000fe20002800000 */
        /* <DEDUP_REMOVED lines=16> */
.L_x_3274:
        /* <DEDUP_REMOVED lines=18> */
[-C--:B------:R-:W-:Y:S01]  /*5150*/  FFMA.FTZ R71, R198, R122.reuse, R123 ;  /* 0x0000007ac6477223 */ /* 0x080fe2000001007b */
        /* <DEDUP_REMOVED lines=56> */
.L_x_3270:
[----:B------:R-:W-:Y:S05]  /*54e0*/  @!P1 BRA `(.L_x_3275) ;  /* 0x0000000400b49947 */ /* 0x000fea0003800000 */
[----:B------:R-:W-:Y:S05]  /*54f0*/  @!P2 BRA `(.L_x_3276) ;  /* 0x0000000000d8a947 */ /* 0x000fea0003800000 */
        /* <DEDUP_REMOVED lines=8> */
[----:B0-----:R-:W-:Y:S01]  /*5580*/  FFMA.FTZ R111, R182, R207, R91 ;  /* 0x000000cfb66f7223 */ /* 0x001fe2000001005b */
[-CC-:B------:R-:W-:Y:S01]  /*5590*/  FFMA.FTZ R193, R193, R122.reuse, R123.reuse ;  /* 0x0000007ac1c17223 */ /* 0x180fe2000001007b */
[----:B------:R-:W-:Y:S01]  /*55a0*/  FADD.FTZ R197, R197, -R0 ;  /* 0x80000000c5c57221 */ /* 0x000fe20000010000 */
[-C--:B------:R-:W-:Y:S01]  /*55b0*/  FFMA.FTZ R73, R200, R122.reuse, R123 ;  /* 0x0000007ac8497223 */ /* 0x080fe2000001007b */
[----:B------:R-:W-:Y:S01]  /*55c0*/  FMUL.FTZ R74, R111, UR6 ;  /* 0x000000066f4a7c20 */ /* 0x000fe20008410000 */
[----:B------:R-:W-:Y:S01]  /*55d0*/  ISETP.GE.U32.AND.EX P3, PT, R153, 0x1000000, PT, P3 ;  /* 0x010000009900780c */ /* 0x000fe20003f66130 */
[C---:B------:R-:W-:Y:S01]  /*55e0*/  FFMA.FTZ R110, R182.reuse, R203, R90 ;  /* 0x000000cbb66e7223 */ /* 0x040fe2000001005a */
[----:B------:R-:W-:Y:S01]  /*55f0*/  FFMA.FTZ R72, R182, R197, R84 ;  /* 0x000000c5b6487223 */ /* 0x000fe20000010054 */
[----:B------:R-:W-:Y:S01]  /*5600*/  FADD.FTZ R193, R192, -R193 ;  /* 0x800000c1c0c17221 */ /* 0x000fe20000010000 */
[-CC-:B------:R-:W-:Y:S01]  /*5610*/  FFMA.FTZ R205, R205, R122.reuse, R123.reuse ;  /* 0x0000007acdcd7223 */ /* 0x180fe2000001007b */
[----:B------:R-:W-:Y:S01]  /*5620*/  FFMA.FTZ R75, R198, R122, R123 ;  /* 0x0000007ac64b7223 */ /* 0x000fe2000001007b */
[----:B------:R-:W-:Y:S01]  /*5630*/  FADD.FTZ R196, R196, -R73 ;  /* 0x80000049c4c47221 */ /* 0x000fe20000010000 */
        /* <DEDUP_REMOVED lines=34> */
.L_x_3276:
        /* <DEDUP_REMOVED lines=13> */
[-CC-:B0-----:R-:W-:Y:S01]  /*5930*/  FFMA.FTZ R113, R200, R122.reuse, R123.reuse ;  /* 0x0000007ac8717223 */ /* 0x181fe2000001007b */
        /* <DEDUP_REMOVED lines=40> */
.L_x_3275:
[----:B------:R-:W-:Y:S05]  /*5bc0*/  @!P2 BRA `(.L_x_3277) ;  /* 0x0000000000d8a947 */ /* 0x000fea0003800000 */
[-CC-:B------:R-:W-:Y:S01]  /*5bd0*/  FFMA.FTZ R206, R206, R122.reuse, R123.reuse ;  /* 0x0000007acece7223 */ /* 0x180fe2000001007b */
[-CC-:B------:R-:W-:Y:S01]  /*5be0*/  FFMA.FTZ R0, R199, R122.reuse, R123.reuse ;  /* 0x0000007ac7007223 */ /* 0x180fe2000001007b */
[-C--:B------:R-:W-:Y:S01]  /*5bf0*/  FFMA.FTZ R207, R207, R122.reuse, R123 ;  /* 0x0000007acfcf7223 */ /* 0x080fe2000001007b */
[----:B------:R-:W-:Y:S01]  /*5c00*/  ISETP.GE.U32.AND P3, PT, R152, RZ, PT ;  /* 0x000000ff9800720c */ /* 0x000fe20003f66070 */
[----:B------:R-:W-:Y:S01]  /*5c10*/  FADD.FTZ R203, R203, -R206 ;  /* 0x800000cecbcb7221 */ /* 0x000fe20000010000 */
[----:B------:R-:W-:Y:S01]  /*5c20*/  FADD.FTZ R195, R195, -R0 ;  /* 0x80000000c3c37221 */ /* 0x000fe20000010000 */
[----:B------:R-:W-:Y:S01]  /*5c30*/  FADD.FTZ R207, R204, -R207 ;  /* 0x800000cfcccf7221 */ /* 0x000fe20000010000 */
[-CC-:B------:R-:W-:Y:S01]  /*5c40*/  FFMA.FTZ R0, R201, R122.reuse, R123.reuse ;  /* 0x0000007ac9007223 */ /* 0x180fe2000001007b */
[C---:B0-----:R-:W-:Y:S01]  /*5c50*/  FMUL.FTZ R110, R182.reuse, R203 ;  /* 0x000000cbb66e7220 */ /* 0x041fe20000410000 */
[-C--:B------:R-:W-:Y:S01]  /*5c60*/  FFMA.FTZ R193, R193, R122.reuse, R123 ;  /* 0x0000007ac1c17223 */ /* 0x080fe2000001007b */
[----:B------:R-:W-:Y:S01]  /*5c70*/  FMUL.FTZ R111, R182, R207 ;  /* 0x000000cfb66f7220 */ /* 0x000fe20000410000 */
[----:B------:R-:W-:Y:S01]  /*5c80*/  FADD.FTZ R197, R197, -R0 ;  /* 0x80000000c5c57221 */ /* 0x000fe20000010000 */
[----:B------:R-:W-:Y:S01]  /*5c90*/  FMUL.FTZ R74, R110, UR6 ;  /* 0x000000066e4a7c20 */ /* 0x000fe20008410000 */
[----:B------:R-:W-:Y:S01]  /*5ca0*/  LOP3.LUT P5, RZ, R153, 0xff0000, RZ, 0xc0, !PT ;  /* 0x00ff000099ff7812 */ /* 0x000fe200078ac0ff */
[----:B------:R-:W-:Y:S01]  /*5cb0*/  FMUL.FTZ R108, R111, UR6 ;  /* 0x000000066f6c7c20 */ /* 0x000fe20008410000 */
[----:B------:R-:W-:Y:S01]  /*5cc0*/  FMUL.FTZ R72, R182, R197 ;  /* 0x000000c5b6487220 */ /* 0x000fe20000410000 */
[----:B------:R-:W-:Y:S01]  /*5cd0*/  ISETP.GE.U32.AND.EX P3, PT, R153, 0x1000000, PT, P3 ;  /* 0x010000009900780c */ /* 0x000fe20003f66130 */
        /* <DEDUP_REMOVED lines=37> */
.L_x_3277:
        /* <DEDUP_REMOVED lines=53> */
.L_x_3273:
        /* <DEDUP_REMOVED lines=15> */
[-CC-:B------:R-:W-:Y:S01]  /*6370*/  FFMA.FTZ R73, R188, R122.reuse, R123.reuse ;  /* 0x0000007abc497223 */ /* 0x180fe2000001007b */
        /* <DEDUP_REMOVED lines=14> */
[----:B------:R-:W-:Y:S01]  /*6460*/  FFMA.FTZ R71, R186, R122, R123 ;  /* 0x0000007aba477223 */ /* 0x000fe2000001007b */
        /* <DEDUP_REMOVED lines=9> */
[-C--:B------:R-:W-:Y:S01]  /*6500*/  FFMA.FTZ R69, R184, R122.reuse, R123 ;  /* 0x0000007ab8457223 */ /* 0x080fe2000001007b */
        /* <DEDUP_REMOVED lines=15> */
[----:B------:R-:W-:Y:S01]  /*6600*/  FADD.FTZ R145, R145, -R158 ;  /* 0x8000009e91917221 */ /* 0x000fe20000010000 */
[----:B------:R-:W-:-:S02]  /*6610*/  LOP3.LUT P6, RZ, R148, 0xff000000, RZ, 0xc0, !PT ;  /* 0xff00000094ff7812 */ /* 0x000fc400078cc0ff */
[----:B------:R-:W-:Y:S01]  /*6620*/  F2FP.F16.F32.PACK_AB R71, R73, R72 ;  /* 0x000000484947723e */ /* 0x000fe200000000ff */
[----:B------:R-:W-:Y:S01]  /*6630*/  FFMA.FTZ R73, R182, R69, R93 ;  /* 0x00000045b6497223 */ /* 0x000fe2000001005d */
[----:B------:R-:W-:Y:S01]  /*6640*/  LOP3.LUT P3, RZ, R148, 0xff0000, RZ, 0xc0, !PT ;  /* 0x00ff000094ff7812 */ /* 0x000fe2000786c0ff */
[----:B------:R-:W-:Y:S01]  /*6650*/  FFMA.FTZ R72, R182, R145, R92 ;  /* 0x00000091b6487223 */ /* 0x000fe2000001005c */
[----:B------:R-:W-:Y:S01]  /*6660*/  FSEL R119, R68, RZ, P5 ;  /* 0x000000ff44777208 */ /* 0x000fe20002800000 */
[----:B------:R-:W-:Y:S01]  /*6670*/  FMUL.FTZ R68, R73, UR6 ;  /* 0x0000000649447c20 */ /* 0x000fe20008410000 */
[----:B------:R-:W-:Y:S02]  /*6680*/  FSEL R118, R70, RZ, P6 ;  /* 0x000000ff46767208 */ /* 0x000fe40003000000 */
[----:B------:R-:W-:Y:S02]  /*6690*/  LOP3.LUT P5, RZ, R172, 0xff0000, RZ, 0xc0, !PT ;  /* 0x00ff0000acff7812 */ /* 0x000fe400078ac0ff */
[----:B------:R-:W-:-:S02]  /*66a0*/  FSEL R113, R0, RZ, P3 ;  /* 0x000000ff00717208 */ /* 0x000fc40001800000 */
[----:B------:R-:W-:Y:S02]  /*66b0*/  LOP3.LUT P6, RZ, R172, 0xff000000, RZ, 0xc0, !PT ;  /* 0xff000000acff7812 */ /* 0x000fe400078cc0ff */
[----:B------:R-:W-:Y:S02]  /*66c0*/  LOP3.LUT P3, RZ, R148, 0xff00, RZ, 0xc0, !PT ;  /* 0x0000ff0094ff7812 */ /* 0x000fe4000786c0ff */
        /* <DEDUP_REMOVED lines=18> */
.L_x_3280:
[-CC-:B0-----:R-:W-:Y:S01]  /*67f0*/  FFMA.FTZ R68, R191, R122.reuse, R123.reuse ;  /* 0x0000007abf447223 */ /* 0x181fe2000001007b */
        /* <DEDUP_REMOVED lines=8> */
[C---:B------:R-:W-:Y:S01]  /*6880*/  FFMA.FTZ R159, R182.reuse, R159, R98 ;  /* 0x0000009fb69f7223 */ /* 0x040fe20000010062 */
[-CC-:B------:R-:W-:Y:S01]  /*6890*/  FFMA.FTZ R68, R189, R122.reuse, R123.reuse ;  /* 0x0000007abd447223 */ /* 0x180fe2000001007b */
[----:B------:R-:W-:Y:S01]  /*68a0*/  LOP3.LUT P5, RZ, R149, 0xff0000, RZ, 0xc0, !PT ;  /* 0x00ff000095ff7812 */ /* 0x000fe200078ac0ff */
[----:B------:R-:W-:Y:S01]  /*68b0*/  FMUL.FTZ R185, R185, UR6 ;  /* 0x00000006b9b97c20 */ /* 0x000fe20008410000 */
[----:B------:R-:W-:Y:S01]  /*68c0*/  FMUL.FTZ R159, R159, UR6 ;  /* 0x000000069f9f7c20 */ /* 0x000fe20008410000 */
[----:B------:R-:W-:Y:S01]  /*68d0*/  FADD.FTZ R68, R157, -R68 ;  /* 0x800000449d447221 */ /* 0x000fe20000010000 */
[----:B------:R-:W-:Y:S01]  /*68e0*/  FFMA.FTZ R113, R182, R113, R96 ;  /* 0x00000071b6717223 */ /* 0x000fe20000010060 */
[-CC-:B------:R-:W-:Y:S01]  /*68f0*/  FFMA.FTZ R71, R186, R122.reuse, R123.reuse ;  /* 0x0000007aba477223 */ /* 0x180fe2000001007b */
[----:B------:R-:W-:Y:S01]  /*6900*/  FSEL R112, R185, RZ, P3 ;  /* 0x000000ffb9707208 */ /* 0x000fe20001800000 */
[----:B------:R-:W-:Y:S01]  /*6910*/  FFMA.FTZ R0, R187, R122, R123 ;  /* 0x0000007abb007223 */ /* 0x000fe2000001007b */
[----:B------:R-:W-:Y:S01]  /*6920*/  ISETP.GE.U32.AND P3, PT, R172, RZ, PT ;  /* 0x000000ffac00720c */ /* 0x000fe20003f66070 */
[----:B------:R-:W-:Y:S01]  /*6930*/  FFMA.FTZ R68, R182, R68, R97 ;  /* 0x00000044b6447223 */ /* 0x000fe20000010061 */
[----:B------:R-:W-:Y:S01]  /*6940*/  LOP3.LUT P6, RZ, R173, 0xff0000, RZ, 0xc0, !PT ;  /* 0x00ff0000adff7812 */ /* 0x000fe200078cc0ff */
[----:B------:R-:W-:Y:S01]  /*6950*/  FMUL.FTZ R113, R113, UR6 ;  /* 0x0000000671717c20 */ /* 0x000fe20008410000 */
[----:B------:R-:W-:Y:S01]  /*6960*/  FSEL R115, R159, RZ, P5 ;  /* 0x000000ff9f737208 */ /* 0x000fe20002800000 */
[----:B------:R-:W-:Y:S01]  /*6970*/  FADD.FTZ R71, R150, -R71 ;  /* 0x8000004796477221 */ /* 0x000fe20000010000 */
[----:B------:R-:W-:Y:S01]  /*6980*/  ISETP.GE.U32.AND.EX P3, PT, R173, 0x1000000, PT, P3 ;  /* 0x01000000ad00780c */ /* 0x000fe20003f66130 */
        /* <DEDUP_REMOVED lines=25> */
[----:B------:R-:W-:Y:S01]  /*6b20*/  LOP3.LUT P5, RZ, R148, 0xff000000, RZ, 0xc0, !PT ;  /* 0xff00000094ff7812 */ /* 0x000fe200078ac0ff */
[----:B------:R-:W-:Y:S01]  /*6b30*/  FMUL.FTZ R145, R145, UR6 ;  /* 0x0000000691917c20 */ /* 0x000fe20008410000 */
[----:B------:R-:W-:-:S02]  /*6b40*/  FSEL R113, R71, RZ, P6 ;  /* 0x000000ff47717208 */ /* 0x000fc40003000000 */
[----:B------:R-:W-:Y:S02]  /*6b50*/  FSEL R0, R71, RZ, P3 ;  /* 0x000000ff47007208 */ /* 0x000fe40001800000 */
[----:B------:R-:W-:Y:S02]  /*6b60*/  F2FP.F16.F32.PACK_AB R71, R116, R159 ;  /* 0x0000009f7447723e */ /* 0x000fe400000000ff */
[----:B------:R-:W-:Y:S02]  /*6b70*/  FSEL R116, R68, RZ, P5 ;  /* 0x000000ff44747208 */ /* 0x000fe40002800000 */
[----:B------:R-:W-:Y:S02]  /*6b80*/  LOP3.LUT P6, RZ, R148, 0xff00, RZ, 0xc0, !PT ;  /* 0x0000ff0094ff7812 */ /* 0x000fe400078cc0ff */
[----:B------:R-:W-:Y:S02]  /*6b90*/  LOP3.LUT P5, RZ, R172, 0xff000000, RZ, 0xc0, !PT ;  /* 0xff000000acff7812 */ /* 0x000fe400078ac0ff */
[----:B------:R-:W-:-:S02]  /*6ba0*/  FSEL R117, R69, RZ, P6 ;  /* 0x000000ff45757208 */ /* 0x000fc40003000000 */
[----:B------:R-:W-:Y:S02]  /*6bb0*/  FSEL R121, R68, RZ, P5 ;  /* 0x000000ff44797208 */ /* 0x000fe40002800000 */
[----:B------:R-:W-:Y:S02]  /*6bc0*/  LOP3.LUT P3, RZ, R148, 0xff, RZ, 0xc0, !PT ;  /* 0x000000ff94ff7812 */ /* 0x000fe4000786c0ff */
[C---:B------:R-:W-:Y:S02]  /*6bd0*/  LOP3.LUT P5, RZ, R172.reuse, 0xff00, RZ, 0xc0, !PT ;  /* 0x0000ff00acff7812 */ /* 0x040fe400078ac0ff */
[----:B------:R-:W-:Y:S02]  /*6be0*/  LOP3.LUT P6, RZ, R172, 0xff, RZ, 0xc0, !PT ;  /* 0x000000ffacff7812 */ /* 0x000fe400078cc0ff */
[----:B------:R-:W-:Y:S02]  /*6bf0*/  F2FP.F16.F32.PACK_AB R115, R112, R115 ;  /* 0x000000737073723e */ /* 0x000fe400000000ff */
[----:B------:R-:W-:-:S02]  /*6c00*/  F2FP.F16.F32.PACK_AB R114, R119, R114 ;  /* 0x000000727772723e */ /* 0x000fc400000000ff */
        /* <DEDUP_REMOVED lines=9> */
.L_x_3279:
[----:B------:R-:W-:Y:S05]  /*6ca0*/  @!P2 BRA `(.L_x_3282) ;  /* 0x00000004002ca947 */ /* 0x000fea0003800000 */
[-CC-:B------:R-:W-:Y:S01]  /*6cb0*/  FFMA.FTZ R190, R190, R122.reuse, R123.reuse ;  /* 0x0000007abebe7223 */ /* 0x180fe2000001007b */
[-CC-:B------:R-:W-:Y:S01]  /*6cc0*/  FFMA.FTZ R0, R187, R122.reuse, R123.reuse ;  /* 0x0000007abb007223 */ /* 0x180fe2000001007b */
[-CC-:B0-----:R-:W-:Y:S01]  /*6cd0*/  FFMA.FTZ R69, R184, R122.reuse, R123.reuse ;  /* 0x0000007ab8457223 */ /* 0x181fe2000001007b */
[-CC-:B------:R-:W-:Y:S01]  /*6ce0*/  FFMA.FTZ R71, R186, R122.reuse, R123.reuse ;  /* 0x0000007aba477223 */ /* 0x180fe2000001007b */
[----:B------:R-:W-:Y:S01]  /*6cf0*/  FADD.FTZ R159, R159, -R190 ;  /* 0x800000be9f9f7221 */ /* 0x000fe20000010000 */
[----:B------:R-:W-:Y:S01]  /*6d00*/  FADD.FTZ R75, R151, -R0 ;  /* 0x80000000974b7221 */ /* 0x000fe20000010000 */
[-C--:B------:R-:W-:Y:S01]  /*6d10*/  FFMA.FTZ R0, R189, R122.reuse, R123 ;  /* 0x0000007abd007223 */ /* 0x080fe2000001007b */
[----:B------:R-:W-:Y:S01]  /*6d20*/  FADD.FTZ R73, R144, -R69 ;  /* 0x8000004590497221 */ /* 0x000fe20000010000 */
[----:B------:R-:W-:Y:S01]  /*6d30*/  FMUL.FTZ R110, R182, R159 ;  /* 0x0000009fb66e7220 */ /* 0x000fe20000410000 */
[----:B------:R-:W-:Y:S01]  /*6d40*/  FADD.FTZ R69, R150, -R71 ;  /* 0x8000004796457221 */ /* 0x000fe20000010000 */
[-CC-:B------:R-:W-:Y:S01]  /*6d50*/  FFMA.FTZ R68, R191, R122.reuse, R123.reuse ;  /* 0x0000007abf447223 */ /* 0x180fe2000001007b */
[-C--:B------:R-:W-:Y:S01]  /*6d60*/  FFMA.FTZ R71, R188, R122.reuse, R123 ;  /* 0x0000007abc477223 */ /* 0x080fe2000001007b */
[----:B------:R-:W-:Y:S01]  /*6d70*/  FADD.FTZ R157, R157, -R0 ;  /* 0x800000009d9d7221 */ /* 0x000fe20000010000 */
[----:B------:R-:W-:Y:S01]  /*6d80*/  FMUL.FTZ R0, R110, UR6 ;  /* 0x000000066e007c20 */ /* 0x000fe20008410000 */
[----:B------:R-:W-:Y:S01]  /*6d90*/  LOP3.LUT P5, RZ, R149, 0xff0000, RZ, 0xc0, !PT ;  /* 0x00ff000095ff7812 */ /* 0x000fe200078ac0ff */
[----:B------:R-:W-:Y:S01]  /*6da0*/  FADD.FTZ R111, R185, -R68 ;  /* 0x80000044b96f7221 */ /* 0x000fe20000010000 */
[----:B------:R-:W-:Y:S01]  /*6db0*/  FADD.FTZ R109, R156, -R71 ;  /* 0x800000479c6d7221 */ /* 0x000fe20000010000 */
[----:B------:R-:W-:Y:S01]  /*6dc0*/  LOP3.LUT P6, RZ, R173, 0xff0000, RZ, 0xc0, !PT ;  /* 0x00ff0000adff7812 */ /* 0x000fe200078cc0ff */
[----:B------:R-:W-:Y:S01]  /*6dd0*/  FMUL.FTZ R75, R182, R75 ;  /* 0x0000004bb64b7220 */ /* 0x000fe20000410000 */
[----:B------:R-:W-:Y:S01]  /*6de0*/  FSEL R115, R0, RZ, P5 ;  /* 0x000000ff00737208 */ /* 0x000fe20002800000 */
[----:B------:R-:W-:Y:S01]  /*6df0*/  FMUL.FTZ R111, R182, R111 ;  /* 0x0000006fb66f7220 */ /* 0x000fe20000410000 */
[----:B------:R-:W-:Y:S01]  /*6e00*/  ISETP.GE.U32.AND P3, PT, R148, RZ, PT ;  /* 0x000000ff9400720c */ /* 0x000fe20003f66070 */
[----:B------:R-:W-:Y:S01]  /*6e10*/  FMUL.FTZ R108, R182, R109 ;  /* 0x0000006db66c7220 */ /* 0x000fe20000410000 */
[----:B------:R-:W-:Y:S01]  /*6e20*/  ISETP.GE.U32.AND P5, PT, R172, RZ, PT ;  /* 0x000000ffac00720c */ /* 0x000fe20003fa6070 */
[----:B------:R-:W-:Y:S01]  /*6e30*/  FMUL.FTZ R68, R111, UR6 ;  /* 0x000000066f447c20 */ /* 0x000fe20008410000 */
[----:B------:R-:W-:Y:S01]  /*6e40*/  FSEL R71, R0, RZ, P6 ;  /* 0x000000ff00477208 */ /* 0x000fe20003000000 */
[----:B------:R-:W-:Y:S01]  /*6e50*/  FMUL.FTZ R0, R108, UR6 ;  /* 0x000000066c007c20 */ /* 0x000fe20008410000 */
[----:B------:R-:W-:Y:S01]  /*6e60*/  ISETP.GE.U32.AND.EX P3, PT, R149, 0x1000000, PT, P3 ;  /* 0x010000009500780c */ /* 0x000fe20003f66130 */
[C---:B------:R-:W-:Y:S01]  /*6e70*/  FMUL.FTZ R109, R182.reuse, R157 ;  /* 0x0000009db66d7220 */ /* 0x040fe20000410000 */
[----:B------:R-:W-:Y:S01]  /*6e80*/  ISETP.GE.U32.AND.EX P5, PT, R173, 0x1000000, PT, P5 ;  /* 0x01000000ad00780c */ /* 0x000fe20003fa6150 */
[----:B------:R-:W-:Y:S01]  /*6e90*/  FMUL.FTZ R74, R182, R69 ;  /* 0x00000045b64a7220 */ /* 0x000fe20000410000 */
[----:B------:R-:W-:Y:S01]  /*6ea0*/  LOP3.LUT P6, RZ, R149, 0xff, RZ, 0xc0, !PT ;  /* 0x000000ff95ff7812 */ /* 0x000fe200078cc0ff */
[----:B------:R-:W-:Y:S01]  /*6eb0*/  FFMA.FTZ R158, R158, R122, R123 ;  /* 0x0000007a9e9e7223 */ /* 0x000fe2000001007b */
[C---:B------:R-:W-:Y:S01]  /*6ec0*/  FSEL R118, R68.reuse, RZ, P3 ;  /* 0x000000ff44767208 */ /* 0x040fe20001800000 */
[----:B------:R-:W-:Y:S01]  /*6ed0*/  FMUL.FTZ R70, R75, UR6 ;  /* 0x000000064b467c20 */ /* 0x000fe20008410000 */
[----:B------:R-:W-:Y:S01]  /*6ee0*/  FSEL R72, R68, RZ, P5 ;  /* 0x000000ff44487208 */ /* 0x000fe20002800000 */
[----:B------:R-:W-:Y:S01]  /*6ef0*/  FMUL.FTZ R68, R109, UR6 ;  /* 0x000000066d447c20 */ /* 0x000fe20008410000 */
[----:B------:R-:W-:Y:S01]  /*6f00*/  FSEL R114, R0, RZ, P6 ;  /* 0x000000ff00727208 */ /* 0x000fe20003000000 */
        /* <DEDUP_REMOVED lines=8> */
[C---:B------:R-:W-:Y:S02]  /*6f90*/  LOP3.LUT P6, RZ, R148.reuse, 0xff000000, RZ, 0xc0, !PT ;  /* 0xff00000094ff7812 */ /* 0x040fe400078cc0ff */
[----:B------:R-:W-:Y:S02]  /*6fa0*/  LOP3.LUT P3, RZ, R148, 0xff0000, RZ, 0xc0, !PT ;  /* 0x00ff000094ff7812 */ /* 0x000fe4000786c0ff */
[----:B------:R-:W-:Y:S01]  /*6fb0*/  FSEL R119, R68, RZ, P5 ;  /* 0x000000ff44777208 */ /* 0x000fe20002800000 */
        /* <DEDUP_REMOVED lines=26> */
.L_x_3282:
[-CC-:B0-----:R-:W-:Y:S01]  /*7160*/  FFMA.FTZ R68, R191, R122.reuse, R123.reuse ;  /* 0x0000007abf447223 */ /* 0x181fe2000001007b */
[-CC-:B------:R-:W-:Y:S01]  /*7170*/  FFMA.FTZ R190, R190, R122.reuse, R123.reuse ;  /* 0x0000007abebe7223 */ /* 0x180fe2000001007b */
[-CC-:B------:R-:W-:Y:S01]  /*7180*/  FFMA.FTZ R0, R187, R122.reuse, R123.reuse ;  /* 0x0000007abb007223 */ /* 0x180fe2000001007b */
[----:B------:R-:W-:Y:S01]  /*7190*/  ISETP.GE.U32.AND P3, PT, R148, RZ, PT ;  /* 0x000000ff9400720c */ /* 0x000fe20003f66070 */
[----:B------:R-:W-:Y:S01]  /*71a0*/  FADD.FTZ R185, R185, -R68 ;  /* 0x80000044b9b97221 */ /* 0x000fe20000010000 */
[----:B------:R-:W-:Y:S01]  /*71b0*/  FADD.FTZ R159, R159, -R190 ;  /* 0x800000be9f9f7221 */ /* 0x000fe20000010000 */
[-C--:B------:R-:W-:Y:S01]  /*71c0*/  FFMA.FTZ R113, R188, R122.reuse, R123 ;  /* 0x0000007abc717223 */ /* 0x080fe2000001007b */
[----:B------:R-:W-:Y:S01]  /*71d0*/  FADD.FTZ R151, R151, -R0 ;  /* 0x8000000097977221 */ /* 0x000fe20000010000 */
[C---:B------:R-:W-:Y:S01]  /*71e0*/  FMUL.FTZ R185, R182.reuse, R185 ;  /* 0x000000b9b6b97220 */ /* 0x040fe20000410000 */
[----:B------:R-:W-:Y:S01]  /*71f0*/  FMUL.FTZ R159, R182, R159 ;  /* 0x0000009fb69f7220 */ /* 0x000fe20000410000 */
[----:B------:R-:W-:Y:S01]  /*7200*/  ISETP.GE.U32.AND.EX P3, PT, R149, 0x1000000, PT, P3 ;  /* 0x010000009500780c */ /* 0x000fe20003f66130 */
[----:B------:R-:W-:Y:S01]  /*7210*/  FADD.FTZ R113, R156, -R113 ;  /* 0x800000719c717221 */ /* 0x000fe20000010000 */
[----:B------:R-:W-:Y:S01]  /*7220*/  FMUL.FTZ R185, R185, UR6 ;  /* 0x00000006b9b97c20 */ /* 0x000fe20008410000 */
[-CC-:B------:R-:W-:Y:S01]  /*7230*/  FFMA.FTZ R0, R189, R122.reuse, R123.reuse ;  /* 0x0000007abd007223 */ /* 0x180fe2000001007b */
[----:B------:R-:W-:Y:S01]  /*7240*/  FMUL.FTZ R159, R159, UR6 ;  /* 0x000000069f9f7c20 */ /* 0x000fe20008410000 */
[----:B------:R-:W-:Y:S01]  /*7250*/  LOP3.LUT P5, RZ, R149, 0xff0000, RZ, 0xc0, !PT ;  /* 0x00ff000095ff7812 */ /* 0x000fe200078ac0ff */
[----:B------:R-:W-:Y:S01]  /*7260*/  FMUL.FTZ R113, R182, R113 ;  /* 0x00000071b6717220 */ /* 0x000fe20000410000 */
[----:B------:R-:W-:Y:S01]  /*7270*/  FSEL R68, R185, RZ, P3 ;  /* 0x000000ffb9447208 */ /* 0x000fe20001800000 */
[----:B------:R-:W-:Y:S01]  /*7280*/  FADD.FTZ R157, R157, -R0 ;  /* 0x800000009d9d7221 */ /* 0x000fe20000010000 */
[----:B------:R-:W-:Y:S01]  /*7290*/  ISETP.GE.U32.AND P3, PT, R172, RZ, PT ;  /* 0x000000ffac00720c */ /* 0x000fe20003f66070 */
[-C--:B------:R-:W-:Y:S01]  /*72a0*/  FFMA.FTZ R71, R186, R122.reuse, R123 ;  /* 0x0000007aba477223 */ /* 0x080fe2000001007b */
[----:B------:R-:W-:Y:S01]  /*72b0*/  FSEL R115, R159, RZ, P5 ;  /* 0x000000ff9f737208 */ /* 0x000fe20002800000 */
[----:B------:R-:W-:Y:S01]  /*72c0*/  FMUL.FTZ R157, R182, R157 ;  /* 0x0000009db69d7220 */ /* 0x000fe20000410000 */
[----:B------:R-:W-:Y:S01]  /*72d0*/  ISETP.GE.U32.AND.EX P3, PT, R173, 0x1000000, PT, P3 ;  /* 0x01000000ad00780c */ /* 0x000fe20003f66130 */
[----:B------:R-:W-:Y:S01]  /*72e0*/  FMUL.FTZ R113, R113, UR6 ;  /* 0x0000000671717c20 */ /* 0x000fe20008410000 */
        /* <DEDUP_REMOVED lines=32> */
[----:B------:R-:W-:Y:S02]  /*74f0*/  FSEL R0, R71, RZ, P3 ;  /* 0x000000ff47007208 */ /* 0x000fe40001800000 */
[----:B------:R-:W-:-:S02]  /*7500*/  FSEL R151, R151, RZ, P5 ;  /* 0x000000ff97977208 */ /* 0x000fc40002800000 */
[----:B------:R-:W-:Y:S02]  /*7510*/  FSEL R117, R69, RZ, P6 ;  /* 0x000000ff45757208 */ /* 0x000fe40003000000 */
[----:B------:R-:W-:Y:S02]  /*7520*/  LOP3.LUT P3, RZ, R148, 0xff, RZ, 0xc0, !PT ;  /* 0x000000ff94ff7812 */ /* 0x000fe4000786c0ff */
[C---:B------:R-:W-:Y:S02]  /*7530*/  LOP3.LUT P5, RZ, R172.reuse, 0xff00, RZ, 0xc0, !PT ;  /* 0x0000ff00acff7812 */ /* 0x040fe400078ac0ff */
[----:B------:R-:W-:Y:S02]  /*7540*/  LOP3.LUT P6, RZ, R172, 0xff, RZ, 0xc0, !PT ;  /* 0x000000ffacff7812 */ /* 0x000fe400078cc0ff */
[----:B------:R-:W-:Y:S02]  /*7550*/  F2FP.F16.F32.PACK_AB R71, R112, R159 ;  /* 0x0000009f7047723e */ /* 0x000fe400000000ff */
        /* <DEDUP_REMOVED lines=11> */
.L_x_3278:
[----:B------:R-:W-:Y:S05]  /*7610*/  @!P1 BRA `(.L_x_3283) ;  /* 0x0000000400b49947 */ /* 0x000fea0003800000 */
[----:B------:R-:W-:Y:S05]  /*7620*/  @!P2 BRA `(.L_x_3284) ;  /* 0x0000000000d8a947 */ /* 0x000fea0003800000 */
[-CC-:B0-----:R-:W-:Y:S01]  /*7630*/  FFMA.FTZ R72, R191, R122.reuse, R123.reuse ;  /* 0x0000007abf487223 */ /* 0x181fe2000001007b */
[-CC-:B------:R-:W-:Y:S01]  /*7640*/  FFMA.FTZ R190, R190, R122.reuse, R123.reuse ;  /* 0x0000007abebe7223 */ /* 0x180fe2000001007b */
[-CC-:B------:R-:W-:Y:S01]  /*7650*/  FFMA.FTZ R158, R158, R122.reuse, R123.reuse ;  /* 0x0000007a9e9e7223 */ /* 0x180fe2000001007b */
[-CC-:B------:R-:W-:Y:S01]  /*7660*/  FFMA.FTZ R0, R187, R122.reuse, R123.reuse ;  /* 0x0000007abb007223 */ /* 0x180fe2000001007b */
[----:B------:R-:W-:Y:S01]  /*7670*/  FADD.FTZ R72, R185, -R72 ;  /* 0x80000048b9487221 */ /* 0x000fe20000010000 */
[----:B------:R-:W-:Y:S01]  /*7680*/  ISETP.GE.U32.AND P3, PT, R148, RZ, PT ;  /* 0x000000ff9400720c */ /* 0x000fe20003f66070 */
[----:B------:R-:W-:Y:S01]  /*7690*/  FFMA.FTZ R75, R186, R122, R123 ;  /* 0x0000007aba4b7223 */ /* 0x000fe2000001007b */
[----:B------:R-:W-:Y:S01]  /*76a0*/  FADD.FTZ R159, R159, -R190 ;  /* 0x800000be9f9f7221 */ /* 0x000fe20000010000 */
[----:B------:R-:W-:Y:S01]  /*76b0*/  FFMA.FTZ R111, R182, R72, R99 ;  /* 0x00000048b66f7223 */ /* 0x000fe20000010063 */
[----:B------:R-:W-:Y:S01]  /*76c0*/  FADD.FTZ R145, R145, -R158 ;  /* 0x8000009e91917221 */ /* 0x000fe20000010000 */
[-CC-:B------:R-:W-:Y:S01]  /*76d0*/  FFMA.FTZ R109, R188, R122.reuse, R123.reuse ;  /* 0x0000007abc6d7223 */ /* 0x180fe2000001007b */
[----:B------:R-:W-:Y:S01]  /*76e0*/  FADD.FTZ R114, R151, -R0 ;  /* 0x8000000097727221 */ /* 0x000fe20000010000 */
[----:B------:R-:W-:Y:S01]  /*76f0*/  FMUL.FTZ R74, R111, UR6 ;  /* 0x000000066f4a7c20 */ /* 0x000fe20008410000 */
[-CC-:B------:R-:W-:Y:S01]  /*7700*/  FFMA.FTZ R73, R184, R122.reuse, R123.reuse ;  /* 0x0000007ab8497223 */ /* 0x180fe2000001007b */
[----:B------:R-:W-:Y:S01]  /*7710*/  FFMA.FTZ R0, R189, R122, R123 ;  /* 0x0000007abd007223 */ /* 0x000fe2000001007b */
[----:B------:R-:W-:Y:S01]  /*7720*/  ISETP.GE.U32.AND.EX P3, PT, R149, 0x1000000, PT, P3 ;  /* 0x010000009500780c */ /* 0x000fe20003f66130 */
[----:B------:R-:W-:Y:S01]  /*7730*/  FADD.FTZ R75, R150, -R75 ;  /* 0x8000004b964b7221 */ /* 0x000fe20000010000 */
[C---:B------:R-:W-:Y:S01]  /*7740*/  FFMA.FTZ R110, R182.reuse, R159, R98 ;  /* 0x0000009fb66e7223 */ /* 0x040fe20000010062 */
[----:B------:R-:W-:Y:S01]  /*7750*/  FFMA.FTZ R72, R182, R145, R92 ;  /* 0x00000091b6487223 */ /* 0x000fe2000001005c */
[----:B------:R-:W-:Y:S01]  /*7760*/  FADD.FTZ R109, R156, -R109 ;  /* 0x8000006d9c6d7221 */ /* 0x000fe20000010000 */
[----:B------:R-:W-:Y:S01]  /*7770*/  FADD.FTZ R144, R144, -R73 ;  /* 0x8000004990907221 */ /* 0x000fe20000010000 */
        /* <DEDUP_REMOVED lines=33> */
.L_x_3284:
[-CC-:B0-----:R-:W-:Y:S01]  /*7990*/  FFMA.FTZ R114, R191, R122.reuse, R123.reuse ;  /* 0x0000007abf727223 */ /* 0x181fe2000001007b */
[-CC-:B------:R-:W-:Y:S01]  /*79a0*/  FFMA.FTZ R190, R190, R122.reuse, R123.reuse ;  /* 0x0000007abebe7223 */ /* 0x180fe2000001007b */
[-CC-:B------:R-:W-:Y:S01]  /*79b0*/  FFMA.FTZ R115, R186, R122.reuse, R123.reuse ;  /* 0x0000007aba737223 */ /* 0x180fe2000001007b */
[-CC-:B------:R-:W-:Y:S01]  /*79c0*/  FFMA.FTZ R117, R188, R122.reuse, R123.reuse ;  /* 0x0000007abc757223 */ /* 0x180fe2000001007b */
        /* <DEDUP_REMOVED lines=50> */
.L_x_3283:
        /* <DEDUP_REMOVED lines=8> */
[----:B------:R-:W-:Y:S01]  /*7d70*/  FADD.FTZ R145, R145, -R158 ;  /* 0x8000009e91917221 */ /* 0x000fe20000010000 */
[C---:B------:R-:W-:Y:S01]  /*7d80*/  FMUL.FTZ R110, R182.reuse, R159 ;  /* 0x0000009fb66e7220 */ /* 0x040fe20000410000 */
[----:B------:R-:W-:Y:S01]  /*7d90*/  FMUL.FTZ R111, R182, R111 ;  /* 0x0000006fb66f7220 */ /* 0x000fe20000410000 */
[----:B------:R-:W-:Y:S01]  /*7da0*/  ISETP.GE.U32.AND P3, PT, R148, RZ, PT ;  /* 0x000000ff9400720c */ /* 0x000fe20003f66070 */
[-CC-:B------:R-:W-:Y:S01]  /*7db0*/  FFMA.FTZ R109, R188, R122.reuse, R123.reuse ;  /* 0x0000007abc6d7223 */ /* 0x180fe2000001007b */
[----:B------:R-:W-:Y:S01]  /*7dc0*/  FADD.FTZ R151, R151, -R0 ;  /* 0x8000000097977221 */ /* 0x000fe20000010000 */
[----:B------:R-:W-:Y:S01]  /*7dd0*/  FMUL.FTZ R74, R110, UR6 ;  /* 0x000000066e4a7c20 */ /* 0x000fe20008410000 */
[-C--:B------:R-:W-:Y:S01]  /*7de0*/  FFMA.FTZ R0, R189, R122.reuse, R123 ;  /* 0x0000007abd007223 */ /* 0x080fe2000001007b */
[----:B------:R-:W-:Y:S01]  /*7df0*/  LOP3.LUT P5, RZ, R149, 0xff0000, RZ, 0xc0, !PT ;  /* 0x00ff000095ff7812 */ /* 0x000fe200078ac0ff */
[----:B------:R-:W-:Y:S01]  /*7e00*/  FMUL.FTZ R108, R111, UR6 ;  /* 0x000000066f6c7c20 */ /* 0x000fe20008410000 */
[----:B------:R-:W-:Y:S01]  /*7e10*/  FADD.FTZ R75, R150, -R75 ;  /* 0x8000004b964b7221 */ /* 0x000fe20000010000 */
[----:B------:R-:W-:Y:S01]  /*7e20*/  FMUL.FTZ R72, R182, R145 ;  /* 0x00000091b6487220 */ /* 0x000fe20000410000 */
[----:B------:R-:W-:Y:S01]  /*7e30*/  ISETP.GE.U32.AND.EX P3, PT, R149, 0x1000000, PT, P3 ;  /* 0x010000009500780c */ /* 0x000fe20003f66130 */
[----:B------:R-:W-:Y:S01]  /*7e40*/  FADD.FTZ R109, R156, -R109 ;  /* 0x8000006d9c6d7221 */ /* 0x000fe20000010000 */
[----:B------:R-:W-:Y:S01]  /*7e50*/  FFMA.FTZ R73, R184, R122, R123 ;  /* 0x0000007ab8497223 */ /* 0x000fe2000001007b */
[----:B------:R-:W-:Y:S01]  /*7e60*/  FADD.FTZ R157, R157, -R0 ;  /* 0x800000009d9d7221 */ /* 0x000fe20000010000 */
[----:B------:R-:W-:Y:S01]  /*7e70*/  FSEL R120, R74, RZ, P5 ;  /* 0x000000ff4a787208 */ /* 0x000fe20002800000 */
[----:B------:R-:W-:Y:S01]  /*7e80*/  FMUL.FTZ R0, R72, UR6 ;  /* 0x0000000648007c20 */ /* 0x000fe20008410000 */
[----:B------:R-:W-:Y:S01]  /*7e90*/  FSEL R121, R108, RZ, P3 ;  /* 0x000000ff6c797208 */ /* 0x000fe20001800000 */
[----:B------:R-:W-:Y:S01]  /*7ea0*/  FMUL.FTZ R74, R182, R75 ;  /* 0x0000004bb64a7220 */ /* 0x000fe20000410000 */
[----:B------:R-:W-:Y:S01]  /*7eb0*/  LOP3.LUT P6, RZ, R148, 0xff, RZ, 0xc0, !PT ;  /* 0x000000ff94ff7812 */ /* 0x000fe200078cc0ff */
[----:B------:R-:W-:Y:S01]  /*7ec0*/  FMUL.FTZ R108, R182, R109 ;  /* 0x0000006db66c7220 */ /* 0x000fe20000410000 */
        /* <DEDUP_REMOVED lines=25> */
.L_x_3285:
[-CC-:B------:R-:W-:Y:S01]  /*8060*/  FFMA.FTZ R0, R187, R122.reuse, R123.reuse ;  /* 0x0000007abb007223 */ /* 0x180fe2000001007b */
[-CC-:B0-----:R-:W-:Y:S01]  /*8070*/  FFMA.FTZ R112, R191, R122.reuse, R123.reuse ;  /* 0x0000007abf707223 */ /* 0x181fe2000001007b */
[-CC-:B------:R-:W-:Y:S01]  /*8080*/  FFMA.FTZ R190, R190, R122.reuse, R123.reuse ;  /* 0x0000007abebe7223 */ /* 0x180fe2000001007b */
[-CC-:B------:R-:W-:Y:S01]  /*8090*/  FFMA.FTZ R115, R186, R122.reuse, R123.reuse ;  /* 0x0000007aba737223 */ /* 0x180fe2000001007b */
[----:B------:R-:W-:Y:S01]  /*80a0*/  FADD.FTZ R151, R151, -R0 ;  /* 0x8000000097977221 */ /* 0x000fe20000010000 */
[----:B------:R-:W-:Y:S01]  /*80b0*/  FADD.FTZ R185, R185, -R112 ;  /* 0x80000070b9b97221 */ /* 0x000fe20000010000 */
[----:B------:R-:W-:Y:S01]  /*80c0*/  FADD.FTZ R159, R159, -R190 ;  /* 0x800000be9f9f7221 */ /* 0x000fe20000010000 */
[-CC-:B------:R-:W-:Y:S01]  /*80d0*/  FFMA.FTZ R117, R188, R122.reuse, R123.reuse ;  /* 0x0000007abc757223 */ /* 0x180fe2000001007b */
[-C--:B------:R-:W-:Y:S01]  /*80e0*/  FFMA.FTZ R0, R189, R122.reuse, R123 ;  /* 0x0000007abd007223 */ /* 0x080fe2000001007b */
        /* <DEDUP_REMOVED lines=44> */
.L_x_3281:
        /* <DEDUP_REMOVED lines=37> */
[-CC-:B------:R-:W-:Y:S01]  /*8600*/  FFMA.FTZ R0, R139, R122.reuse, R123.reuse ;  /* 0x0000007a8b007223 */ /* 0x180fe2000001007b */
        /* <DEDUP_REMOVED lines=49> */
.L_x_3288:
        /* <DEDUP_REMOVED lines=18> */
[-CC-:B------:R-:W-:Y:S01]  /*8a40*/  FFMA.FTZ R68, R141, R122.reuse, R123.reuse ;  /* 0x0000007a8d447223 */ /* 0x180fe2000001007b */
[----:B------:R-:W-:Y:S01]  /*8a50*/  LOP3.LUT P5, RZ, R147, 0xff, RZ, 0xc0, !PT ;  /* 0x000000ff93ff7812 */ /* 0x000fe200078ac0ff */
[----:B------:R-:W-:Y:S01]  /*8a60*/  FMUL.FTZ R135, R135, UR6 ;  /* 0x0000000687877c20 */ /* 0x000fe20008410000 */
[----:B------:R-:W-:Y:S01]  /*8a70*/  LOP3.LUT P3, RZ, R147, 0xff0000, RZ, 0xc0, !PT ;  /* 0x00ff000093ff7812 */ /* 0x000fe2000786c0ff */
[----:B------:R-:W-:Y:S01]  /*8a80*/  FMUL.FTZ R69, R69, UR6 ;  /* 0x0000000645457c20 */ /* 0x000fe20008410000 */
[----:B------:R-:W-:Y:S01]  /*8a90*/  ISETP.GE.U32.AND P1, PT, R174, RZ, PT ;  /* 0x000000ffae00720c */ /* 0x000fe20003f26070 */
[----:B------:R-:W-:Y:S01]  /*8aa0*/  FADD.FTZ R0, R131, -R0 ;  /* 0x8000000083007221 */ /* 0x000fe20000010000 */
[----:B------:R-:W-:Y:S01]  /*8ab0*/  FSEL R114, R71, RZ, P5 ;  /* 0x000000ff47727208 */ /* 0x000fe20002800000 */
[-CC-:B------:R-:W-:Y:S01]  /*8ac0*/  FFMA.FTZ R136, R136, R122.reuse, R123.reuse ;  /* 0x0000007a88887223 */ /* 0x180fe2000001007b */
        /* <DEDUP_REMOVED lines=48> */
.L_x_3287:
        /* <DEDUP_REMOVED lines=28> */
[-CC-:B------:R-:W-:Y:S01]  /*8f90*/  FFMA.FTZ R136, R136, R122.reuse, R123.reuse ;  /* 0x0000007a88887223 */ /* 0x180fe2000001007b */
        /* <DEDUP_REMOVED lines=47> */
.L_x_3290:
[-CC-:B0-----:R-:W-:Y:S01]  /*9290*/  FFMA.FTZ R70, R143, R122.reuse, R123.reuse ;  /* 0x0000007a8f467223 */ /* 0x181fe2000001007b */
[-CC-:B------:R-:W-:Y:S01]  /*92a0*/  FFMA.FTZ R71, R140, R122.reuse, R123.reuse ;  /* 0x0000007a8c477223 */ /* 0x180fe2000001007b */
[----:B------:R-:W-:Y:S01]  /*92b0*/  ISETP.GE.U32.AND P1, PT, R146, RZ, PT ;  /* 0x000000ff9200720c */ /* 0x000fe20003f26070 */
[-C--:B------:R-:W-:Y:S01]  /*92c0*/  FFMA.FTZ R69, R138, R122.reuse, R123 ;  /* 0x0000007a8a457223 */ /* 0x080fe2000001007b */
[----:B------:R-:W-:Y:S01]  /*92d0*/  FADD.FTZ R137, R137, -R70 ;  /* 0x8000004689897221 */ /* 0x000fe20000010000 */
[----:B------:R-:W-:Y:S01]  /*92e0*/  FADD.FTZ R71, R132, -R71 ;  /* 0x8000004784477221 */ /* 0x000fe20000010000 */
[-CC-:B------:R-:W-:Y:S01]  /*92f0*/  FFMA.FTZ R142, R142, R122.reuse, R123.reuse ;  /* 0x0000007a8e8e7223 */ /* 0x180fe2000001007b */
[-C--:B------:R-:W-:Y:S01]  /*9300*/  FFMA.FTZ R68, R141, R122.reuse, R123 ;  /* 0x0000007a8d447223 */ /* 0x080fe2000001007b */
        /* <DEDUP_REMOVED lines=16> */
[-CC-:B------:R-:W-:Y:S01]  /*9410*/  FFMA.FTZ R136, R136, R122.reuse, R123.reuse ;  /* 0x0000007a88887223 */ /* 0x180fe2000001007b */
        /* <DEDUP_REMOVED lines=50> */
.L_x_3286:
        /* <DEDUP_REMOVED lines=56> */
.L_x_3292:
        /* <DEDUP_REMOVED lines=54> */
.L_x_3291:
        /* <DEDUP_REMOVED lines=55> */
.L_x_3293:
        /* <DEDUP_REMOVED lines=53> */
.L_x_3289:
        /* <DEDUP_REMOVED lines=75> */
.L_x_3259:
        /* <DEDUP_REMOVED lines=25> */
.L_x_3295:
        /* <DEDUP_REMOVED lines=14> */
.L_x_4891:


//--------------------- .text._ZN10layer_norm31ln_parallel_residual_bwd_kernelINS_13Kernel_traitsI6__halfffffjLj8192ELj1ELj1ELj8ELj16ENS_18Kernel_traits_baseILj8192ES2_ffffjLj256EEEEELb0ELb0ELb0EEEvNS_9BwdParamsE --------------------------
	.section	.text._ZN10layer_norm31ln_parallel_residual_bwd_kernelINS_13Kernel_traitsI6__halfffffjLj8192ELj1ELj1ELj8ELj16ENS_18Kernel_traits_baseILj8192ES2_ffffjLj256EEEEELb0ELb0ELb0EEEvNS_9BwdParamsE,"ax",@progbits
	.align	128
        .global         _ZN10layer_norm31ln_parallel_residual_bwd_kernelINS_13Kernel_traitsI6__halfffffjLj8192ELj1ELj1ELj8ELj16ENS_18Kernel_traits_baseILj8192ES2_ffffjLj256EEEEELb0ELb0ELb0EEEvNS_9BwdParamsE
        .type           _ZN10layer_norm31ln_parallel_residual_bwd_kernelINS_13Kernel_traitsI6__halfffffjLj8192ELj1ELj1ELj8ELj16ENS_18Kernel_traits_baseILj8192ES2_ffffjLj256EEEEELb0ELb0ELb0EEEvNS_9BwdParamsE,@function
        .size           _ZN10layer_norm31ln_parallel_residual_bwd_kernelINS_13Kernel_traitsI6__halfffffjLj8192ELj1ELj1ELj8ELj16ENS_18Kernel_traits_baseILj8192ES2_ffffjLj256EEEEELb0ELb0ELb0EEEvNS_9BwdParamsE,(.L_x_4892 - _ZN10layer_norm31ln_parallel_residual_bwd_kernelINS_13Kernel_traitsI6__halfffffjLj8192ELj1ELj1ELj8ELj16ENS_18Kernel_traits_baseILj8192ES2_ffffjLj256EEEEELb0ELb0ELb0EEEvNS_9BwdParamsE)
        .other          _ZN10layer_norm31ln_parallel_residual_bwd_kernelINS_13Kernel_traitsI6__halfffffjLj8192ELj1ELj1ELj8ELj16ENS_18Kernel_traits_baseILj8192ES2_ffffjLj256EEEEELb0ELb0ELb0EEEvNS_9BwdParamsE,@"STO_CUDA_ENTRY STV_DEFAULT"
_ZN10layer_norm31ln_parallel_residual_bwd_kernelINS_13Kernel_traitsI6__halfffffjLj8192ELj1ELj1ELj8ELj16ENS_18Kernel_traits_baseILj8192ES2_ffffjLj256EEEEELb0ELb0ELb0EEEvNS_9BwdParamsE:
.text._ZN10layer_norm31ln_parallel_residual_bwd_kernelINS_13Kernel_traitsI6__halfffffjLj8192ELj1ELj1ELj8ELj16ENS_18Kernel_traits_baseILj8192ES2_ffffjLj256EEEEELb0ELb0ELb0EEEvNS_9BwdParamsE:
[----:B------:R-:W0:Y:S01]  /*0000*/  LDC R1, c[0x0][0x37c] ;  /* 0x0000df00ff017b82 */ /* 0x000e220000000800 */
[----:B------:R-:W1:Y:S01]  /*0010*/  S2R R192, SR_TID.X ;  /* 0x0000000000c07919 */ /* 0x000e620000002100 */
[----:B------:R-:W2:Y:S06]  /*0020*/  LDCU UR6, c[0x0][0x388] ;  /* 0x00007100ff0677ac */ /* 0x000eac0008000800 */
[----:B------:R-:W3:Y:S01]  /*0030*/  LDC.64 R32, c[0x0][0x3d0] ;  /* 0x0000f400ff207b82 */ /* 0x000ee20000000a00 */
[----:B------:R-:W-:Y:S01]  /*0040*/  LOP3.LUT R2, R2, 0xfffffffb, RZ, 0xc0, !PT ;  /* 0xfffffffb02027812 */ /* 0x000fe200078ec0ff */
[----:B------:R-:W4:Y:S01]  /*0050*/  LDCU.64 UR14, c[0x0][0x358] ;  /* 0x00006b00ff0e77ac */ /* 0x000f220008000a00 */
[----:B0-----:R-:W-:-:S05]  /*0060*/  IADD3 R1, PT, PT, R1, -0x80, RZ ;  /* 0xffffff8001017810 */ /* 0x001fca0007ffe0ff */
[----:B------:R-:W0:Y:S08]  /*0070*/  LDC.64 R36, c[0x0][0x3d8] ;  /* 0x0000f600ff247b82 */ /* 0x000e300000000a00 */
[----:B------:R-:W4:Y:S01]  /*0080*/  LDC.64 R40, c[0x0][0x3d0] ;  /* 0x0000f400ff287b82 */ /* 0x000f220000000a00 */
[----:B--2---:R-:W-:-:S04]  /*0090*/  USHF.R.S32.HI UR4, URZ, 0x1f, UR6 ;  /* 0x0000001fff047899 */ /* 0x004fc80008011406 */
[----:B------:R-:W-:-:S03]  /*00a0*/  ULEA.HI UR4, UR4, UR6, URZ, 0x2 ;  /* 0x0000000604047291 */ /* 0x000fc6000f8f10ff */
[----:B------:R-:W2:Y:S03]  /*00b0*/  LDC.64 R42, c[0x0][0x3d8] ;  /* 0x0000f600ff2a7b82 */ /* 0x000ea60000000a00 */
[----:B------:R-:W-:Y:S02]  /*00c0*/  MOV R3, UR4 ;  /* 0x0000000400037c02 */ /* 0x000fe40008000f00 */
[----:B-1----:R-:W-:-:S03]  /*00d0*/  LOP3.LUT R250, R192, 0xff, RZ, 0x3c, !PT ;  /* 0x000000ffc0fa7812 */ /* 0x002fc600078e3cff */
[----:B------:R-:W1:Y:S01]  /*00e0*/  LDC.64 R44, c[0x0][0x3d0] ;  /* 0x0000f400ff2c7b82 */ /* 0x000e620000000a00 */
[----:B------:R-:W1:Y:S01]  /*00f0*/  LDCU UR4, c[0x0][0x384] ;  /* 0x00007080ff0477ac */ /* 0x000e620008000800 */
[----:B------:R-:W-:Y:S02]  /*0100*/  LEA.HI.SX32 R250, R3, R250, 0x1e ;  /* 0x000000fa03fa7211 */ /* 0x000fe400078ff2ff */
[----:B------:R-:W-:Y:S02]  /*0110*/  MOV R3, R192 ;  /* 0x000000c000037202 */ /* 0x000fe40000000f00 */
[C---:B------:R-:W-:Y:S02]  /*0120*/  ISETP.GE.U32.AND P2, PT, R250.reuse, 0x100, PT ;  /* 0x00000100fa00780c */ /* 0x040fe40003f46070 */
[----:B------:R-:W1:Y:S01]  /*0130*/  LDC.64 R46, c[0x0][0x3d8] ;  /* 0x0000f600ff2e7b82 */ /* 0x000e620000000a00 */
[C---:B------:R-:W-:Y:S02]  /*0140*/  ISETP.GE.U32.AND P3, PT, R250.reuse, 0x200, PT ;  /* 0x00000200fa00780c */ /* 0x040fe40003f66070 */
[----:B------:R-:W-:-:S02]  /*0150*/  ISETP.GE.U32.AND P4, PT, R250, 0x300, PT ;  /* 0x00000300fa00780c */ /* 0x000fc40003f86070 */
[----:B------:R-:W-:-:S03]  /*0160*/  ISETP.GE.U32.AND P0, PT, R250, 0x400, PT ;  /* 0x00000400fa00780c */ /* 0x000fc60003f06070 */
[----:B------:R-:W1:Y:S03]  /*0170*/  LDC.64 R48, c[0x0][0x3d0] ;  /* 0x0000f400ff307b82 */ /* 0x000e660000000a00 */
[----:B---3--:R-:W-:-:S05]  /*0180*/  @P2 IMAD.WIDE.U32 R32, R3, 0x8, R32 ;  /* 0x0000000803202825 */ /* 0x008fca00078e0020 */
[----:B------:R-:W3:Y:S01]  /*0190*/  LDC.64 R50, c[0x0][0x3d8] ;  /* 0x0000f600ff327b82 */ /* 0x000ee20000000a00 */
[C---:B0-----:R-:W-:Y:S01]  /*01a0*/  @P2 IMAD.WIDE.U32 R36, R3.reuse, 0x8, R36 ;  /* 0x0000000803242825 */ /* 0x041fe200078e0024 */
[----:B------:R-:W-:Y:S01]  /*01b0*/  @P2 LOP3.LUT R3, R3, 0x100, RZ, 0xfc, !PT ;  /* 0x0000010003032812 */ /* 0x000fe200078efcff */
[----:B----4-:R0:W5:Y:S05]  /*01c0*/  @P2 LDG.E.64 R34, desc[UR14][R32.64] ;  /* 0x0000000e20222981 */ /* 0x01016a000c1e1b00 */
[----:B------:R-:W4:Y:S01]  /*01d0*/  LDC.64 R52, c[0x0][0x3d0] ;  /* 0x0000f400ff347b82 */ /* 0x000f220000000a00 */
[----:B------:R-:W-:-:S07]  /*01e0*/  @P3 IMAD.WIDE.U32 R40, R3, 0x8, R40 ;  /* 0x0000000803283825 */ /* 0x000fce00078e0028 */
[----:B------:R-:W4:Y:S01]  /*01f0*/  LDC.64 R54, c[0x0][0x3d8] ;  /* 0x0000f600ff367b82 */ /* 0x000f220000000a00 */
[C---:B--2---:R-:W-:Y:S01]  /*0200*/  @P3 IMAD.WIDE.U32 R42, R3.reuse, 0x8, R42 ;  /* 0x00000008032a3825 */ /* 0x044fe200078e002a */
[----:B------:R-:W-:Y:S01]  /*0210*/  @P3 IADD3 R3, PT, PT, R3, 0x100, RZ ;  /* 0x0000010003033810 */ /* 0x000fe20007ffe0ff */
[----:B------:R2:W5:Y:S05]  /*0220*/  @P2 LDG.E.64 R38, desc[UR14][R36.64] ;  /* 0x0000000e24262981 */ /* 0x00056a000c1e1b00 */
[----:B------:R-:W2:Y:S01]  /*0230*/  LDC.64 R56, c[0x0][0x3d0] ;  /* 0x0000f400ff387b82 */ /* 0x000ea20000000a00 */
[----:B------:R-:W-:Y:S01]  /*0240*/  ISETP.GE.U32.AND P1, PT, R250, 0x500, PT ;  /* 0x00000500fa00780c */ /* 0x000fe20003f26070 */
[C---:B-1----:R-:W-:Y:S01]  /*0250*/  @P4 IMAD.WIDE.U32 R44, R3.reuse, 0x8, R44 ;  /* 0x00000008032c4825 */ /* 0x042fe200078e002c */
[----:B------:R-:W-:Y:S01]  /*0260*/  @P2 LOP3.LUT R2, R2, 0x4, RZ, 0xfc, !PT ;  /* 0x0000000402022812 */ /* 0x000fe200078efcff */
[----:B------:R-:W5:Y:S04]  /*0270*/  @P3 LDG.E.64 R8, desc[UR14][R40.64] ;  /* 0x0000000e28083981 */ /* 0x000f68000c1e1b00 */
[----:B------:R-:W1:Y:S01]  /*0280*/  LDC.64 R58, c[0x0][0x3d8] ;  /* 0x0000f600ff3a7b82 */ /* 0x000e620000000a00 */
[C---:B------:R-:W-:Y:S01]  /*0290*/  @P4 IMAD.WIDE.U32 R46, R3.reuse, 0x8, R46 ;  /* 0x00000008032e4825 */ /* 0x040fe200078e002e */
[----:B------:R-:W-:Y:S01]  /*02a0*/  @P4 IADD3 R3, PT, PT, R3, 0x100, RZ ;  /* 0x0000010003034810 */ /* 0x000fe20007ffe0ff */
[----:B------:R-:W5:Y:S01]  /*02b0*/  @P3 LDG.E.64 R16, desc[UR14][R42.64] ;  /* 0x0000000e2a103981 */ /* 0x000f62000c1e1b00 */
[----:B------:R-:W-:-:S04]  /*02c0*/  LOP3.LUT R2, R2, 0xfffffffd, RZ, 0xc0, !PT ;  /* 0xfffffffd02027812 */ /* 0x000fc800078ec0ff */
[----:B------:R-:W1:Y:S01]  /*02d0*/  LDC.64 R60, c[0x0][0x3d0] ;  /* 0x0000f400ff3c7b82 */ /* 0x000e620000000a00 */
[----:B------:R-:W-:Y:S01]  /*02e0*/  ISETP.GE.U32.AND P2, PT, R250, 0x600, PT ;  /* 0x00000600fa00780c */ /* 0x000fe20003f46070 */
[C---:B------:R-:W-:Y:S01]  /*02f0*/  @P0 IMAD.WIDE.U32 R48, R3.reuse, 0x8, R48 ;  /* 0x0000000803300825 */ /* 0x040fe200078e0030 */
[----:B------:R-:W-:Y:S01]  /*0300*/  @P3 LOP3.LUT R2, R2, 0x2, RZ, 0xfc, !PT ;  /* 0x0000000202023812 */ /* 0x000fe200078efcff */
[----:B------:R-:W5:Y:S04]  /*0310*/  @P4 LDG.E.64 R20, desc[UR14][R44.64] ;  /* 0x0000000e2c144981 */ /* 0x000f68000c1e1b00 */
[----:B------:R-:W1:Y:S01]  /*0320*/  LDC.64 R62, c[0x0][0x3d8] ;  /* 0x0000f600ff3e7b82 */ /* 0x000e620000000a00 */
[C---:B---3--:R-:W-:Y:S01]  /*0330*/  @P0 IMAD.WIDE.U32 R50, R3.reuse, 0x8, R50 ;  /* 0x0000000803320825 */ /* 0x048fe200078e0032 */
[----:B------:R-:W-:Y:S01]  /*0340*/  @P0 IADD3 R3, PT, PT, R3, 0x100, RZ ;  /* 0x0000010003030810 */ /* 0x000fe20007ffe0ff */
[----:B------:R-:W5:Y:S05]  /*0350*/  @P4 LDG.E.64 R26, desc[UR14][R46.64] ;  /* 0x0000000e2e1a4981 */ /* 0x000f6a000c1e1b00 */
[----:B0-----:R-:W0:Y:S01]  /*0360*/  LDC.64 R32, c[0x0][0x3d0] ;  /* 0x0000f400ff207b82 */ /* 0x001e220000000a00 */
[----:B------:R-:W-:Y:S01]  /*0370*/  ISETP.GE.U32.AND P3, PT, R250, 0x700, PT ;  /* 0x00000700fa00780c */ /* 0x000fe20003f66070 */
[C---:B----4-:R-:W-:Y:S01]  /*0380*/  @P1 IMAD.WIDE.U32 R52, R3.reuse, 0x8, R52 ;  /* 0x0000000803341825 */ /* 0x050fe200078e0034 */
[----:B------:R-:W-:Y:S01]  /*0390*/  LOP3.LUT R2, R2, 0xfffffffe, RZ, 0xc0, !PT ;  /* 0xfffffffe02027812 */ /* 0x000fe200078ec0ff */
[----:B------:R-:W5:Y:S04]  /*03a0*/  @P0 LDG.E.64 R4, desc[UR14][R48.64] ;  /* 0x0000000e30040981 */ /* 0x000f68000c1e1b00 */
[----:B--2---:R-:W2:Y:S01]  /*03b0*/  LDC.64 R36, c[0x0][0x3d8] ;  /* 0x0000f600ff247b82 */ /* 0x004ea20000000a00 */
[C---:B------:R-:W-:Y:S01]  /*03c0*/  @P1 IMAD.WIDE.U32 R54, R3.reuse, 0x8, R54 ;  /* 0x0000000803361825 */ /* 0x040fe200078e0036 */
[----:B------:R-:W-:Y:S01]  /*03d0*/  @P1 IADD3 R3, PT, PT, R3, 0x100, RZ ;  /* 0x0000010003031810 */ /* 0x000fe20007ffe0ff */
[----:B------:R-:W5:Y:S01]  /*03e0*/  @P0 LDG.E.64 R14, desc[UR14][R50.64] ;  /* 0x0000000e320e0981 */ /* 0x000f62000c1e1b00 */
[----:B------:R-:W-:-:S02]  /*03f0*/  @P4 LOP3.LUT R2, R2, 0x1, RZ, 0xfc, !PT ;  /* 0x0000000102024812 */ /* 0x000fc400078efcff */
[----:B------:R-:W-:Y:S01]  /*0400*/  ISETP.GE.U32.AND P4, PT, R250, 0x800, PT ;  /* 0x00000800fa00780c */ /* 0x000fe20003f86070 */
[C---:B------:R-:W-:Y:S01]  /*0410*/  @P2 IMAD.WIDE.U32 R56, R3.reuse, 0x8, R56 ;  /* 0x0000000803382825 */ /* 0x040fe200078e0038 */
[----:B------:R-:W3:Y:S01]  /*0420*/  S2UR UR9, SR_CTAID.X ;  /* 0x00000000000979c3 */ /* 0x000ee20000002500 */
[----:B------:R-:W5:Y:S02]  /*0430*/  @P1 LDG.E.64 R22, desc[UR14][R52.64] ;  /* 0x0000000e34161981 */ /* 0x000f64000c1e1b00 */
[C---:B-1----:R-:W-:Y:S01]  /*0440*/  @P2 IMAD.WIDE.U32 R58, R3.reuse, 0x8, R58 ;  /* 0x00000008033a2825 */ /* 0x042fe200078e003a */
[----:B------:R-:W-:Y:S01]  /*0450*/  @P2 IADD3 R3, PT, PT, R3, 0x100, RZ ;  /* 0x0000010003032810 */ /* 0x000fe20007ffe0ff */
[----:B------:R-:W5:Y:S04]  /*0460*/  @P1 LDG.E.64 R30, desc[UR14][R54.64] ;  /* 0x0000000e361e1981 */ /* 0x000f68000c1e1b00 */
[C---:B------:R-:W-:Y:S01]  /*0470*/  @P3 IMAD.WIDE.U32 R60, R3.reuse, 0x8, R60 ;  /* 0x00000008033c3825 */ /* 0x040fe200078e003c */
[----:B------:R-:W-:Y:S01]  /*0480*/  LOP3.LUT R2, R2, 0xfffffff7, RZ, 0xc0, !PT ;  /* 0xfffffff702027812 */ /* 0x000fe200078ec0ff */
[----:B------:R-:W5:Y:S02]  /*0490*/  @P2 LDG.E.64 R12, desc[UR14][R56.64] ;  /* 0x0000000e380c2981 */ /* 0x000f64000c1e1b00 */
[C---:B------:R-:W-:Y:S01]  /*04a0*/  @P3 IMAD.WIDE.U32 R62, R3.reuse, 0x8, R62 ;  /* 0x00000008033e3825 */ /* 0x040fe200078e003e */
[----:B------:R-:W-:Y:S01]  /*04b0*/  @P3 IADD3 R3, PT, PT, R3, 0x100, RZ ;  /* 0x0000010003033810 */ /* 0x000fe20007ffe0ff */
[----:B------:R-:W5:Y:S04]  /*04c0*/  @P2 LDG.E.64 R24, desc[UR14][R58.64] ;  /* 0x0000000e3a182981 */ /* 0x000f68000c1e1b00 */
[C---:B0-----:R-:W-:Y:S01]  /*04d0*/  @P4 IMAD.WIDE.U32 R32, R3.reuse, 0x8, R32 ;  /* 0x0000000803204825 */ /* 0x041fe200078e0020 */
[----:B------:R0:W5:Y:S03]  /*04e0*/  @P3 LDG.E.64 R6, desc[UR14][R60.64] ;  /* 0x0000000e3c063981 */ /* 0x000166000c1e1b00 */
[----:B--2---:R-:W-:Y:S01]  /*04f0*/  @P4 IMAD.WIDE.U32 R36, R3, 0x8, R36 ;  /* 0x0000000803244825 */ /* 0x004fe200078e0024 */
[----:B------:R-:W5:Y:S04]  /*0500*/  @P4 LDG.E.64 R10, desc[UR14][R32.64] ;  /* 0x0000000e200a4981 */ /* 0x000f68000c1e1b00 */
[----:B------:R-:W5:Y:S01]  /*0510*/  @P4 LDG.E.64 R28, desc[UR14][R36.64] ;  /* 0x0000000e241c4981 */ /* 0x000f62000c1e1b00 */
[----:B---3--:R-:W-:Y:S01]  /*0520*/  UISETP.GE.AND UP0, UPT, UR9, UR4, UPT ;  /* 0x000000040900728c */ /* 0x008fe2000bf06270 */
[----:B------:R-:W-:-:S02]  /*0530*/  @P4 LOP3.LUT R2, R2, 0x8, RZ, 0xfc, !PT ;  /* 0x0000000802024812 */ /* 0x000fc400078efcff */
[----:B------:R-:W-:Y:S01]  /*0540*/  CS2R R172, SRZ ;  /* 0x0000000000ac7805 */ /* 0x000fe2000001ff00 */
[----:B------:R1:W5:Y:S01]  /*0550*/  @P3 LDG.E.64 R18, desc[UR14][R62.64] ;  /* 0x0000000e3e123981 */ /* 0x000362000c1e1b00 */
        /* <DEDUP_REMOVED lines=55> */
[----:B0-----:R-:W-:Y:S02]  /*08d0*/  CS2R R60, SRZ ;  /* 0x00000000003c7805 */ /* 0x001fe4000001ff00 */
[----:B-1----:R-:W-:Y:S02]  /*08e0*/  CS2R R62, SRZ ;  /* 0x00000000003e7805 */ /* 0x002fe4000001ff00 */
[----:B------:R-:W-:Y:S02]  /*08f0*/  CS2R R56, SRZ ;  /* 0x0000000000387805 */ /* 0x000fe4000001ff00 */
[----:B------:R-:W-:-:S02]  /*0900*/  CS2R R58, SRZ ;  /* 0x00000000003a7805 */ /* 0x000fc4000001ff00 */
[----:B------:R-:W-:Y:S02]  /*0910*/  CS2R R52, SRZ ;  /* 0x0000000000347805 */ /* 0x000fe4000001ff00 */
[----:B------:R-:W-:Y:S02]  /*0920*/  CS2R R54, SRZ ;  /* 0x0000000000367805 */ /* 0x000fe4000001ff00 */
[----:B------:R-:W-:Y:S02]  /*0930*/  CS2R R48, SRZ ;  /* 0x0000000000307805 */ /* 0x000fe4000001ff00 */
[----:B------:R-:W-:Y:S01]  /*0940*/  CS2R R50, SRZ ;  /* 0x0000000000327805 */ /* 0x000fe2000001ff00 */
[----:B------:R-:W-:Y:S06]  /*0950*/  BRA.U UP0, `(.L_x_3296) ;  /* 0x000000a100507547 */ /* 0x000fec000b800000 */
[----:B-----5:R-:W-:Y:S01]  /*0960*/  MOV R0, R34 ;  /* 0x0000002200007202 */ /* 0x020fe20000000f00 */
[----:B------:R-:W0:Y:S01]  /*0970*/  LDCU.U8 UR4, c[0x0][0x410] ;  /* 0x00008200ff0477ac */ /* 0x000e220008000000 */
[--C-:B------:R-:W-:Y:S02]  /*0980*/  SHF.R.U64 R32, R34, 0x10, R35.reuse ;  /* 0x0000001022207819 */ /* 0x100fe40000001223 */
[----:B------:R-:W-:Y:S02]  /*0990*/  CS2R R172, SRZ ;  /* 0x0000000000ac7805 */ /* 0x000fe4000001ff00 */
[----:B------:R-:W-:Y:S01]  /*09a0*/  MOV R36, R35 ;  /* 0x0000002300247202 */ /* 0x000fe20000000f00 */
[----:B------:R-:W-:Y:S01]  /*09b0*/  STL.S16 [R1+0x76], R0 ;  /* 0x0000760001007387 */ /* 0x000fe20000100600 */
[----:B------:R-:W-:Y:S02]  /*09c0*/  SHF.R.U32.HI R35, RZ, 0x10, R35 ;  /* 0x00000010ff237819 */ /* 0x000fe40000011623 */
[----:B------:R-:W-:-:S02]  /*09d0*/  CS2R R174, SRZ ;  /* 0x0000000000ae7805 */ /* 0x000fc4000001ff00 */
[----:B------:R-:W-:Y:S01]  /*09e0*/  MOV R3, R38 ;  /* 0x0000002600037202 */ /* 0x000fe20000000f00 */
[----:B------:R-:W-:Y:S01]  /*09f0*/  STL.S16 [R1+0x72], R32 ;  /* 0x0000722001007387 */ /* 0x000fe20000100600 */
        /* <DEDUP_REMOVED lines=115> */
[----:B------:R1:W-:Y:S01]  /*1130*/  STL.S16 [R1+0x3c], R49 ;  /* 0x00003c3101007387 */ /* 0x0003e20000100600 */
[----:B------:R-:W-:Y:S02]  /*1140*/  SHF.R.U32.HI R28, RZ, 0x10, R29 ;  /* 0x00000010ff1c7819 */ /* 0x000fe4000001161d */
[----:B------:R-:W-:-:S02]  /*1150*/  CS2R R114, SRZ ;  /* 0x0000000000727805 */ /* 0x000fc4000001ff00 */
[----:B------:R-:W-:Y:S01]  /*1160*/  PRMT R252, R64, 0x5410, R252 ;  /* 0x0000541040fc7816 */ /* 0x000fe200000000fc */
[----:B------:R-:W-:Y:S01]  /*1170*/  STL.S16 [R1+0x38], R14 ;  /* 0x0000380e01007387 */ /* 0x000fe20000100600 */
[----:B------:R-:W-:Y:S02]  /*1180*/  PRMT R251, R28, 0x5410, R251 ;  /* 0x000054101cfb7816 */ /* 0x000fe400000000fb */
[----:B------:R-:W-:Y:S02]  /*1190*/  CS2R R108, SRZ ;  /* 0x00000000006c7805 */ /* 0x000fe4000001ff00 */
[----:B------:R-:W-:Y:S01]  /*11a0*/  CS2R R110, SRZ ;  /* 0x00000000006e7805 */ /* 0x000fe2000001ff00 */
[----:B------:R-:W-:Y:S01]  /*11b0*/  STL.S16 [R1+0x36], R15 ;  /* 0x0000360f01007387 */ /* 0x000fe20000100600 */
[----:B------:R-:W-:Y:S02]  /*11c0*/  CS2R R104, SRZ ;  /* 0x0000000000687805 */ /* 0x000fe4000001ff00 */
[----:B------:R-:W-:-:S02]  /*11d0*/  CS2R R106, SRZ ;  /* 0x00000000006a7805 */ /* 0x000fc4000001ff00 */
[----:B------:R-:W-:Y:S01]  /*11e0*/  CS2R R100, SRZ ;  /* 0x0000000000647805 */ /* 0x000fe2000001ff00 */
[----:B------:R2:W-:Y:S01]  /*11f0*/  STL.S16 [R1+0x32], R51 ;  /* 0x0000323301007387 */ /* 0x0005e20000100600 */
[----:B------:R-:W-:Y:S02]  /*1200*/  CS2R R102, SRZ ;  /* 0x0000000000667805 */ /* 0x000fe4000001ff00 */
[----:B------:R-:W-:Y:S02]  /*1210*/  CS2R R96, SRZ ;  /* 0x0000000000607805 */ /* 0x000fe4000001ff00 */
[----:B------:R-:W-:Y:S01]  /*1220*/  CS2R R98, SRZ ;  /* 0x0000000000627805 */ /* 0x000fe2000001ff00 */
[----:B------:R-:W-:Y:S01]  /*1230*/  STL.S16 [R1+0x2e], R52 ;  /* 0x00002e3401007387 */ /* 0x000fe20000100600 */
[----:B------:R-:W-:Y:S02]  /*1240*/  CS2R R92, SRZ ;  /* 0x00000000005c7805 */ /* 0x000fe4000001ff00 */
[----:B------:R-:W-:-:S02]  /*1250*/  CS2R R94, SRZ ;  /* 0x00000000005e7805 */ /* 0x000fc4000001ff00 */
[----:B------:R-:W-:Y:S01]  /*1260*/  CS2R R88, SRZ ;  /* 0x0000000000587805 */ /* 0x000fe2000001ff00 */
[----:B------:R-:W-:Y:S01]  /*1270*/  STL.S16 [R1+0x2a], R54 ;  /* 0x00002a3601007387 */ /* 0x000fe20000100600 */
        /* <DEDUP_REMOVED lines=11> */
[----:B------:R3:W-:Y:S01]  /*1330*/  STL.S16 [R1+0x2c], R53 ;  /* 0x00002c3501007387 */ /* 0x0007e20000100600 */
[----:B------:R-:W-:Y:S02]  /*1340*/  CS2R R68, SRZ ;  /* 0x0000000000447805 */ /* 0x000fe4000001ff00 */
[----:B------:R-:W-:-:S02]  /*1350*/  CS2R R70, SRZ ;  /* 0x0000000000467805 */ /* 0x000fc4000001ff00 */
[----:B------:R-:W-:Y:S01]  /*1360*/  CS2R R64, SRZ ;  /* 0x0000000000407805 */ /* 0x000fe2000001ff00 */
[----:B------:R-:W-:Y:S01]  /*1370*/  STL.S16 [R1+0x28], R30 ;  /* 0x0000281e01007387 */ /* 0x000fe20000100600 */
[----:B------:R-:W-:Y:S02]  /*1380*/  CS2R R66, SRZ ;  /* 0x0000000000427805 */ /* 0x000fe4000001ff00 */
[----:B-1----:R-:W-:Y:S02]  /*1390*/  CS2R R48, SRZ ;  /* 0x0000000000307805 */ /* 0x002fe4000001ff00 */
[----:B--2---:R-:W-:Y:S01]  /*13a0*/  CS2R R50, SRZ ;  /* 0x0000000000327805 */ /* 0x004fe2000001ff00 */
[----:B------:R-:W-:Y:S01]  /*13b0*/  STL.S16 [R1+0x26], R31 ;  /* 0x0000261f01007387 */ /* 0x000fe20000100600 */
[----:B------:R-:W-:Y:S01]  /*13c0*/  UPLOP3.LUT UP1, UPT, UPT, UPT, UPT, 0x40, 0x4 ;  /* 0x000000000004789c */ /* 0x000fe20003f2e870 */
[----:B---3--:R-:W-:Y:S01]  /*13d0*/  CS2R R52, SRZ ;  /* 0x0000000000347805 */ /* 0x008fe2000001ff00 */
[----:B------:R-:W1:Y:S01]  /*13e0*/  LDCU UR6, c[0x0][0x388] ;  /* 0x00007100ff0677ac */ /* 0x000e620008000800 */
[----:B------:R2:W-:Y:S01]  /*13f0*/  STL.S16 [R1+0x22], R55 ;  /* 0x0000223701007387 */ /* 0x0005e20000100600 */
[----:B------:R-:W3:Y:S03]  /*1400*/  LDCU.U8 UR28, c[0x0][0x410] ;  /* 0x00008200ff1c77ac */ /* 0x000ee60008000000 */
[----:B------:R-:W-:Y:S01]  /*1410*/  STL.S16 [R1+0x1e], R56 ;  /* 0x00001e3801007387 */ /* 0x000fe20000100600 */
[----:B------:R-:W4:Y:S03]  /*1420*/  LDCU UR24, c[0x0][0x400] ;  /* 0x00008000ff1877ac */ /* 0x000f260008000800 */
[----:B------:R-:W-:Y:S01]  /*1430*/  STL.S16 [R1+0x1a], R58 ;  /* 0x00001a3a01007387 */ /* 0x000fe20000100600 */
[----:B--2---:R-:W-:Y:S01]  /*1440*/  CS2R R54, SRZ ;  /* 0x0000000000367805 */ /* 0x004fe2000001ff00 */
[----:B------:R-:W2:Y:S02]  /*1450*/  LDCU.64 UR12, c[0x0][0x470] ;  /* 0x00008e00ff0c77ac */ /* 0x000ea40008000a00 */
[----:B------:R-:W-:Y:S01]  /*1460*/  STL.S16 [R1+0x24], R12 ;  /* 0x0000240c01007387 */ /* 0x000fe20000100600 */
[----:B------:R-:W0:Y:S03]  /*1470*/  LDCU.64 UR22, c[0x0][0x438] ;  /* 0x00008700ff1677ac */ /* 0x000e260008000a00 */
[----:B------:R-:W-:Y:S01]  /*1480*/  STL.S16 [R1+0x20], R13 ;  /* 0x0000200d01007387 */ /* 0x000fe20000100600 */
[----:B------:R-:W1:Y:S03]  /*1490*/  LDCU.64 UR10, c[0x0][0x478] ;  /* 0x00008f00ff0a77ac */ /* 0x000e660008000a00 */
[----:B------:R3:W-:Y:S01]  /*14a0*/  STL.S16 [R1+0x1c], R57 ;  /* 0x00001c3901007387 */ /* 0x0007e20000100600 */
[----:B------:R-:W1:Y:S03]  /*14b0*/  LDCU.128 UR16, c[0x0][0x3c0] ;  /* 0x00007800ff1077ac */ /* 0x000e660008000c00 */
[----:B------:R-:W-:Y:S01]  /*14c0*/  STL.S16 [R1+0x18], R24 ;  /* 0x0000181801007387 */ /* 0x000fe20000100600 */
[----:B------:R-:W1:Y:S03]  /*14d0*/  LDCU.64 UR20, c[0x0][0x380] ;  /* 0x00007000ff1477ac */ /* 0x000e660008000a00 */
[----:B------:R-:W-:Y:S01]  /*14e0*/  STL.S16 [R1+0x16], R25 ;  /* 0x0000161901007387 */ /* 0x000fe20000100600 */
[----:B---3--:R-:W-:Y:S01]  /*14f0*/  CS2R R56, SRZ ;  /* 0x0000000000387805 */ /* 0x008fe2000001ff00 */
[----:B0-----:R-:W-:-:S02]  /*1500*/  UISETP.NE.AND UP2, UPT, UR4, URZ, UPT ;  /* 0x000000ff0400728c */ /* 0x001fc4000bf45270 */
[----:B------:R0:W-:Y:S04]  /*1510*/  STL.S16 [R1+0x12], R59 ;  /* 0x0000123b01007387 */ /* 0x0001e80000100600 */
[----:B------:R-:W-:Y:S04]  /*1520*/  STL.S16 [R1+0xe], R60 ;  /* 0x00000e3c01007387 */ /* 0x000fe80000100600 */
[----:B------:R-:W-:Y:S01]  /*1530*/  STL.S16 [R1+0xa], R62 ;  /* 0x00000a3e01007387 */ /* 0x000fe20000100600 */
[----:B0-----:R-:W-:-:S03]  /*1540*/  CS2R R58, SRZ ;  /* 0x00000000003a7805 */ /* 0x001fc6000001ff00 */
[----:B------:R-:W-:Y:S04]  /*1550*/  STL.S16 [R1+0x14], R6 ;  /* 0x0000140601007387 */ /* 0x000fe80000100600 */
[----:B------:R-:W-:Y:S04]  /*1560*/  STL.S16 [R1+0x10], R7 ;  /* 0x0000100701007387 */ /* 0x000fe80000100600 */
[----:B------:R0:W-:Y:S04]  /*1570*/  STL.S16 [R1+0xc], R61 ;  /* 0x00000c3d01007387 */ /* 0x0001e80000100600 */
[----:B------:R-:W-:Y:S04]  /*1580*/  STL.S16 [R1+0x8], R18 ;  /* 0x0000081201007387 */ /* 0x000fe80000100600 */
[----:B------:R-:W-:Y:S01]  /*1590*/  STL.S16 [R1+0x6], R19 ;  /* 0x0000061301007387 */ /* 0x000fe20000100600 */
[----:B0-----:R-:W-:-:S03]  /*15a0*/  CS2R R60, SRZ ;  /* 0x00000000003c7805 */ /* 0x001fc6000001ff00 */
[----:B------:R0:W-:Y:S04]  /*15b0*/  STL.S16 [R1+0x2], R63 ;  /* 0x0000023f01007387 */ /* 0x0001e80000100600 */
[----:B------:R3:W-:Y:S04]  /*15c0*/  STL.S16 [R1+0x4], R10 ;  /* 0x0000040a01007387 */ /* 0x0007e80000100600 */
[----:B------:R3:W-:Y:S01]  /*15d0*/  STL.S16 [R1], R11 ;  /* 0x0000000b01007387 */ /* 0x0007e20000100600 */
[----:B012-4-:R-:W-:-:S07]  /*15e0*/  CS2R R62, SRZ ;  /* 0x00000000003e7805 */ /* 0x017fce000001ff00 */
.L_x_3395:
[----:B------:R-:W-:Y:S01]  /*15f0*/  UIMAD.WIDE UR4, UR9, 0x4, UR16 ;  /* 0x00000004090478a5 */ /* 0x000fe2000f8e0210 */
[----:B------:R-:W-:-:S05]  /*1600*/  LOP3.LUT P4, RZ, R2, 0x4, RZ, 0xc0, !PT ;  /* 0x0000000402ff7812 */ /* 0x000fca000788c0ff */
[----:B012-4-:R-:W-:Y:S02]  /*1610*/  MOV R4, UR4 ;  /* 0x0000000400047c02 */ /* 0x017fe40008000f00 */
[----:B------:R-:W-:Y:S01]  /*1620*/  MOV R5, UR5 ;  /* 0x0000000500057c02 */ /* 0x000fe20008000f00 */
[----:B------:R-:W-:-:S04]  /*1630*/  UIMAD.WIDE UR4, UR9, 0x4, UR18 ;  /* 0x00000004090478a5 */ /* 0x000fc8000f8e0212 */
[----:B------:R0:W2:Y:S02]  /*1640*/  LDG.E R0, desc[UR14][R4.64] ;  /* 0x0000000e04007981 */ /* 0x0000a4000c1e1900 */
[----:B0-----:R-:W-:Y:S02]  /*1650*/  MOV R4, UR4 ;  /* 0x0000000400047c02 */ /* 0x001fe40008000f00 */
[----:B------:R-:W-:-:S05]  /*1660*/  MOV R5, UR5 ;  /* 0x0000000500057c02 */ /* 0x000fca0008000f00 */
[----:B------:R0:W4:Y:S01]  /*1670*/  LDG.E R4, desc[UR14][R4.64] ;  /* 0x0000000e04047981 */ /* 0x000122000c1e1900 */
[----:B------:R-:W-:Y:S01]  /*1680*/  UIMAD UR4, UR9, UR6, URZ ;  /* 0x00000006090472a4 */ /* 0x000fe2000f8e02ff */
[C---:B------:R-:W-:Y:S01]  /*1690*/  ISETP.GE.U32.AND P1, PT, R250.reuse, 0x300, PT ;  /* 0x00000300fa00780c */ /* 0x040fe20003f26070 */
[----:B------:R-:W-:Y:S01]  /*16a0*/  BSSY.RECONVERGENT B0, `(.L_x_3297) ;  /* 0x000005d000007945 */ /* 0x000fe20003800200 */
[----:B------:R-:W-:Y:S01]  /*16b0*/  ISETP.GE.U32.AND P5, PT, R250, 0x200, PT ;  /* 0x00000200fa00780c */ /* 0x000fe20003fa6070 */
[----:B------:R-:W-:Y:S01]  /*16c0*/  USHF.R.S32.HI UR5, URZ, 0x1f, UR4 ;  /* 0x0000001fff057899 */ /* 0x000fe20008011404 */
[----:B------:R-:W-:Y:S02]  /*16d0*/  LOP3.LUT R2, R2, 0xfffffffd, RZ, 0xc0, !PT ;  /* 0xfffffffd02027812 */ /* 0x000fe400078ec0ff */
[----:B------:R-:W-:Y:S01]  /*16e0*/  PLOP3.LUT P0, PT, PT, PT, UP2, 0x40, 0x4 ;  /* 0x000000000004781c */ /* 0x000fe20003f0e828 */
[----:B------:R-:W-:Y:S01]  /*16f0*/  ULEA.HI UR5, UR5, UR4, URZ, 0x2 ;  /* 0x0000000405057291 */ /* 0x000fe2000f8f10ff */
[----:B------:R-:W-:-:S02]  /*1700*/  LOP3.LUT R2, R2, 0xfffffffe, RZ, 0xc0, !PT ;  /* 0xfffffffe02027812 */ /* 0x000fc400078ec0ff */
[C---:B------:R-:W-:Y:S02]  /*1710*/  ISETP.GE.U32.AND P2, PT, R250.reuse, 0x600, PT ;  /* 0x00000600fa00780c */ /* 0x040fe40003f46070 */
[----:B------:R-:W-:Y:S02]  /*1720*/  ISETP.GE.U32.AND P3, PT, R250, 0x700, PT ;  /* 0x00000700fa00780c */ /* 0x000fe40003f66070 */
[----:B------:R-:W-:Y:S02]  /*1730*/  MOV R3, UR5 ;  /* 0x0000000500037c02 */ /* 0x000fe40008000f00 */
[----:B------:R-:W-:Y:S02]  /*1740*/  @P1 LOP3.LUT R2, R2, 0x1, RZ, 0xfc, !PT ;  /* 0x0000000102021812 */ /* 0x000fe400078efcff */
[----:B------:R-:W-:Y:S02]  /*1750*/  LEA.HI.SX32 R3, R3, R192, 0x1e ;  /* 0x000000c003037211 */ /* 0x000fe400078ff2ff */
[----:B------:R-:W-:-:S02]  /*1760*/  @P5 LOP3.LUT R2, R2, 0x2, RZ, 0xfc, !PT ;  /* 0x0000000202025812 */ /* 0x000fc400078efcff */
[----:B------:R-:W-:Y:S02]  /*1770*/  ISETP.GE.U32.AND P1, PT, R250, 0x500, PT ;  /* 0x00000500fa00780c */ /* 0x000fe40003f26070 */
[----:B0-----:R-:W-:Y:S02]  /*1780*/  MOV R5, RZ ;  /* 0x000000ff00057202 */ /* 0x001fe40000000f00 */
[----:B--2---:R-:W-:Y:S02]  /*1790*/  FSEL R0, R0, RZ, P0 ;  /* 0x000000ff00007208 */ /* 0x004fe40000000000 */
[----:B------:R-:W-:Y:S02]  /*17a0*/  ISETP.GE.U32.AND P0, PT, R250, 0x400, PT ;  /* 0x00000400fa00780c */ /* 0x000fe40003f06070 */
[----:B------:R-:W-:Y:S01]  /*17b0*/  R2UR UR7, R0 ;  /* 0x00000000000772ca */ /* 0x000fe200000e0000 */
[----:B------:R-:W-:Y:S01]  /*17c0*/  HFMA2 R0, -RZ, RZ, 0, 0 ;  /* 0x00000000ff007431 */ /* 0x000fe200000001ff */
[----:B----4-:R-:W-:-:S02]  /*17d0*/  R2UR UR25, R4 ;  /* 0x00000000041972ca */ /* 0x010fc400000e0000 */
[----:B------:R-:W-:Y:S01]  /*17e0*/  MOV R4, R3 ;  /* 0x0000000300047202 */ /* 0x000fe20000000f00 */
[----:B-----5:R-:W-:-:S12]  /*17f0*/  @!P4 BRA `(.L_x_3298) ;  /* 0x00000004001cc947 */ /* 0x020fd80003800000 */
[----:B------:R-:W2:Y:S01]  /*1800*/  LDL.S16 R200, [R1+0x76] ;  /* 0x0000760001c87983 */ /* 0x000ea20000100600 */
[----:B------:R-:W-:Y:S01]  /*1810*/  ISETP.NE.U32.AND P4, PT, RZ, UR22, PT ;  /* 0x00000016ff007c0c */ /* 0x000fe2000bf85070 */
[----:B------:R-:W0:Y:S02]  /*1820*/  LDC.64 R188, c[0x0][0x430] ;  /* 0x00010c00ffbc7b82 */ /* 0x000e240000000a00 */
[----:B------:R-:W4:Y:S01]  /*1830*/  LDL.S16 R233, [R1+0x74] ;  /* 0x0000740001e97983 */ /* 0x000f220000100600 */
[----:B------:R-:W-:-:S03]  /*1840*/  ISETP.NE.AND.EX P4, PT, RZ, UR23, PT, P4 ;  /* 0x00000017ff007c0c */ /* 0x000fc6000bf85340 */
[----:B------:R-:W3:Y:S02]  /*1850*/  LDL.S16 R225, [R1+0x70] ;  /* 0x0000700001e17983 */ /* 0x000ee40000100600 */
[----:B------:R-:W1:Y:S02]  /*1860*/  LDC.64 R192, c[0x0][0x428] ;  /* 0x00010a00ffc07b82 */ /* 0x000e640000000a00 */
[----:B------:R-:W3:Y:S04]  /*1870*/  LDL.S16 R209, [R1+0x72] ;  /* 0x0000720001d17983 */ /* 0x000ee80000100600 */
[----:B------:R-:W3:Y:S02]  /*1880*/  LDL.S16 R201, [R1+0x6c] ;  /* 0x00006c0001c97983 */ /* 0x000ee40000100600 */
[----:B------:R-:W1:Y:S08]  /*1890*/  @P4 LDC.64 R4, c[0x0][0x438] ;  /* 0x00010e00ff044b82 */ /* 0x000e700000000a00 */
[----:B------:R-:W1:Y:S01]  /*18a0*/  LDC.64 R196, c[0x0][0x3a8] ;  /* 0x0000ea00ffc47b82 */ /* 0x000e620000000a00 */
[----:B0-----:R-:W-:-:S06]  /*18b0*/  IMAD.WIDE.U32 R188, R3, 0x10, R188 ;  /* 0x0000001003bc7825 */ /* 0x001fcc00078e00bc */
[----:B------:R-:W3:Y:S01]  /*18c0*/  LDG.E.128 R188, desc[UR14][R188.64] ;  /* 0x0000000ebcbc7981 */ /* 0x000ee2000c1e1d00 */
[----:B-1----:R-:W-:-:S06]  /*18d0*/  IMAD.WIDE.U32 R192, R3, 0x10, R192 ;  /* 0x0000001003c07825 */ /* 0x002fcc00078e00c0 */
[----:B------:R-:W3:Y:S01]  /*18e0*/  LDG.E.128 R192, desc[UR14][R192.64] ;  /* 0x0000000ec0c07981 */ /* 0x000ee2000c1e1d00 */
[----:B------:R-:W-:-:S05]  /*18f0*/  @P4 IMAD.WIDE.U32 R4, R3, 0x10, R4 ;  /* 0x0000001003044825 */ /* 0x000fca00078e0004 */
[----:B------:R0:W5:Y:S01]  /*1900*/  @P4 LDG.E.128 R44, desc[UR14][R4.64] ;  /* 0x0000000e042c4981 */ /* 0x000162000c1e1d00 */
[----:B------:R-:W-:-:S06]  /*1910*/  IMAD.WIDE.U32 R196, R3, 0x10, R196 ;  /* 0x0000001003c47825 */ /* 0x000fcc00078e00c4 */
[----:B------:R-:W3:Y:S04]  /*1920*/  LDG.E.128 R196, desc[UR14][R196.64] ;  /* 0x0000000ec4c47981 */ /* 0x000ee8000c1e1d00 */
[----:B------:R-:W3:Y:S04]  /*1930*/  LDL.S16 R5, [R1+0x68] ;  /* 0x0000680001057983 */ /* 0x000ee80000100600 */
[----:B------:R-:W3:Y:S01]  /*1940*/  LDL.S16 R4, [R1+0x6a] ;  /* 0x00006a0001047983 */ /* 0x000ee20000100600 */
[----:B--2---:R-:W-:-:S03]  /*1950*/  HADD2.F32 R0, -RZ, R200.H0_H0 ;  /* 0x200000c8ff007230 */ /* 0x004fc60000004100 */
[----:B------:R-:W2:Y:S01]  /*1960*/  LDL.S16 R200, [R1+0x6e] ;  /* 0x00006e0001c87983 */ /* 0x000ea20000100600 */
[----:B----4-:R-:W-:Y:S02]  /*1970*/  HADD2.F32 R234, -RZ, R233.H0_H0 ;  /* 0x200000e9ffea7230 */ /* 0x010fe40000004100 */
[----:B---3--:R-:W-:Y:S02]  /*1980*/  HADD2.F32 R242, -RZ, R225.H0_H0 ;  /* 0x200000e1fff27230 */ /* 0x008fe40000004100 */
[----:B------:R-:W-:Y:S02]  /*1990*/  HADD2.F32 R233, -RZ, R201.H0_H0 ;  /* 0x200000c9ffe97230 */ /* 0x000fe40000004100 */
[----:B------:R-:W-:Y:S01]  /*19a0*/  FMUL.FTZ R234, R188, R234 ;  /* 0x000000eabcea7220 */ /* 0x000fe20000410000 */
[----:B------:R-:W-:-:S03]  /*19b0*/  FMUL.FTZ R242, R189, R242 ;  /* 0x000000f2bdf27220 */ /* 0x000fc60000410000 */
[----:B------:R-:W-:Y:S01]  /*19c0*/  FFMA.FTZ R234, R192, R0, R234 ;  /* 0x00000000c0ea7223 */ /* 0x000fe200000100ea */
[----:B------:R-:W-:Y:S02]  /*19d0*/  HADD2.F32 R0, -RZ, R209.H0_H0 ;  /* 0x200000d1ff007230 */ /* 0x000fe40000004100 */
[----:B------:R-:W-:-:S03]  /*19e0*/  FMUL.FTZ R233, R190, R233 ;  /* 0x000000e9bee97220 */ /* 0x000fc60000410000 */
[----:B------:R-:W-:Y:S01]  /*19f0*/  FFMA.FTZ R242, R193, R0, R242 ;  /* 0x00000000c1f27223 */ /* 0x000fe200000100f2 */
[----:B------:R-:W-:Y:S01]  /*1a00*/  FADD.FTZ R196, R196, -UR7 ;  /* 0x80000007c4c47e21 */ /* 0x000fe20008010000 */
[----:B------:R-:W-:-:S03]  /*1a10*/  HADD2.F32 R225, -RZ, R5.H0_H0 ;  /* 0x20000005ffe17230 */ /* 0x000fc60000004100 */
[----:B------:R-:W-:Y:S01]  /*1a20*/  FMUL.FTZ R210, R196, UR25 ;  /* 0x00000019c4d27c20 */ /* 0x000fe20008410000 */
[----:B------:R-:W-:Y:S01]  /*1a30*/  FADD.FTZ R197, R197, -UR7 ;  /* 0x80000007c5c57e21 */ /* 0x000fe20008010000 */
[----:B------:R-:W-:-:S03]  /*1a40*/  FMUL.FTZ R225, R191, R225 ;  /* 0x000000e1bfe17220 */ /* 0x000fc60000410000 */
[----:B------:R-:W-:Y:S01]  /*1a50*/  FMUL.FTZ R209, R197, UR25 ;  /* 0x00000019c5d17c20 */ /* 0x000fe20008410000 */
[----:B------:R-:W-:Y:S01]  /*1a60*/  FADD.FTZ R198, R198, -UR7 ;  /* 0x80000007c6c67e21 */ /* 0x000fe20008010000 */
[----:B0-----:R-:W-:Y:S01]  /*1a70*/  FFMA.FTZ R5, R210, R234, RZ ;  /* 0x000000ead2057223 */ /* 0x001fe200000100ff */
[----:B------:R-:W-:Y:S02]  /*1a80*/  FADD.FTZ R199, R199, -UR7 ;  /* 0x80000007c7c77e21 */ /* 0x000fe40008010000 */
[----:B------:R-:W-:Y:S01]  /*1a90*/  FMUL.FTZ R201, R198, UR25 ;  /* 0x00000019c6c97c20 */ /* 0x000fe20008410000 */
[----:B------:R-:W-:Y:S01]  /*1aa0*/  FFMA.FTZ R5, R209, R242, R5 ;  /* 0x000000f2d1057223 */ /* 0x000fe20000010005 */
[----:B------:R-:W-:Y:S01]  /*1ab0*/  FADD.FTZ R140, R140, R192 ;  /* 0x000000c08c8c7221 */ /* 0x000fe20000010000 */
[-C--:B------:R-:W-:Y:S01]  /*1ac0*/  FFMA.FTZ R172, R192, R210.reuse, R172 ;  /* 0x000000d2c0ac7223 */ /* 0x080fe200000100ac */
[----:B------:R-:W-:Y:S01]  /*1ad0*/  FADD.FTZ R76, R76, R188 ;  /* 0x000000bc4c4c7221 */ /* 0x000fe20000010000 */
        /* <DEDUP_REMOVED lines=10> */
[----:B------:R-:W-:Y:S01]  /*1b80*/  FADD.FTZ R79, R79, R191 ;  /* 0x000000bf4f4f7221 */ /* 0x000fe20000010000 */
[----:B--2---:R-:W-:-:S05]  /*1b90*/  HADD2.F32 R0, -RZ, R200.H0_H0 ;  /* 0x200000c8ff007230 */ /* 0x004fca0000004100 */
[----:B------:R-:W-:Y:S01]  /*1ba0*/  FFMA.FTZ R233, R194, R0, R233 ;  /* 0x00000000c2e97223 */ /* 0x000fe200000100e9 */
[----:B------:R-:W-:-:S05]  /*1bb0*/  HADD2.F32 R0, -RZ, R4.H0_H0 ;  /* 0x20000004ff007230 */ /* 0x000fca0000004100 */
[----:B------:R-:W-:Y:S01]  /*1bc0*/  FFMA.FTZ R225, R195, R0, R225 ;  /* 0x00000000c3e17223 */ /* 0x000fe200000100e1 */
[----:B------:R-:W-:-:S04]  /*1bd0*/  FADD.FTZ R0, RZ, R234 ;  /* 0x000000eaff007221 */ /* 0x000fc80000010000 */
[----:B------:R-:W-:Y:S01]  /*1be0*/  FADD.FTZ R0, R0, R242 ;  /* 0x000000f200007221 */ /* 0x000fe20000010000 */
[----:B------:R-:W-:Y:S01]  /*1bf0*/  FMUL.FTZ R200, R199, UR25 ;  /* 0x00000019c7c87c20 */ /* 0x000fe20008410000 */
[----:B------:R-:W-:Y:S02]  /*1c00*/  FFMA.FTZ R5, R201, R233, R5 ;  /* 0x000000e9c9057223 */ /* 0x000fe40000010005 */
[----:B------:R-:W-:Y:S01]  /*1c10*/  FADD.FTZ R0, R0, R233 ;  /* 0x000000e900007221 */ /* 0x000fe20000010000 */
[-C--:B------:R-:W-:Y:S01]  /*1c20*/  FFMA.FTZ R175, R195, R200.reuse, R175 ;  /* 0x000000c8c3af7223 */ /* 0x080fe200000100af */
[----:B------:R-:W-:Y:S01]  /*1c30*/  FFMA.FTZ R111, R191, R200, R111 ;  /* 0x000000c8bf6f7223 */ /* 0x000fe2000001006f */
[----:B------:R-:W-:Y:S01]  /*1c40*/  FFMA.FTZ R5, R200, R225, R5 ;  /* 0x000000e1c8057223 */ /* 0x000fe20000010005 */
[----:B------:R-:W-:Y:S01]  /*1c50*/  FADD.FTZ R0, R0, R225 ;  /* 0x000000e100007221 */ /* 0x000fe20000010000 */
[----:B------:R-:W-:-:S07]  /*1c60*/  IADD3 R4, PT, PT, R3, 0x100, RZ ;  /* 0x0000010003047810 */ /* 0x000fce0007ffe0ff */
.L_x_3298:
[----:B------:R-:W-:Y:S05]  /*1c70*/  BSYNC.RECONVERGENT B0 ;  /* 0x0000000000007941 */ /* 0x000fea0003800200 */
.L_x_3297:
[----:B------:R-:W-:Y:S04]  /*1c80*/  BSSY.RECONVERGENT B0, `(.L_x_3299) ;  /* 0x000004b000007945 */ /* 0x000fe80003800200 */
[----:B------:R-:W-:Y:S05]  /*1c90*/  @!P5 BRA `(.L_x_3300) ;  /* 0x000000040024d947 */ /* 0x000fea0003800000 */
[----:B------:R-:W0:Y:S01]  /*1ca0*/  LDC.64 R196, c[0x0][0x3a8] ;  /* 0x0000ea00ffc47b82 */ /* 0x000e220000000a00 */
[----:B------:R1:W-:Y:S04]  /*1cb0*/  STL.64 [R1+0x78], R2 ;  /* 0x0000780201007387 */ /* 0x0003e80000100a00 */
[----:B------:R-:W2:Y:S03]  /*1cc0*/  LDL.S16 R13, [R1+0x64] ;  /* 0x00006400010d7983 */ /* 0x000ea60000100600 */
[----:B------:R-:W4:Y:S01]  /*1cd0*/  LDC.64 R188, c[0x0][0x430] ;  /* 0x00010c00ffbc7b82 */ /* 0x000f220000000a00 */
[----:B------:R-:W3:Y:S07]  /*1ce0*/  LDL.S16 R224, [R1+0x66] ;  /* 0x0000660001e07983 */ /* 0x000eee0000100600 */
[----:B------:R-:W1:Y:S01]  /*1cf0*/  LDC.64 R192, c[0x0][0x428] ;  /* 0x00010a00ffc07b82 */ /* 0x000e620000000a00 */
[----:B------:R-:W-:Y:S01]  /*1d00*/  ISETP.NE.U32.AND P4, PT, RZ, UR22, PT ;  /* 0x00000016ff007c0c */ /* 0x000fe2000bf85070 */
[----:B------:R-:W3:Y:S04]  /*1d10*/  LDL.S16 R232, [R1+0x60] ;  /* 0x0000600001e87983 */ /* 0x000ee80000100600 */
[----:B------:R-:W3:Y:S01]  /*1d20*/  LDL.S16 R208, [R1+0x62] ;  /* 0x0000620001d07983 */ /* 0x000ee20000100600 */
[----:B0-----:R-:W-:-:S06]  /*1d30*/  IMAD.WIDE.U32 R196, R4, 0x10, R196 ;  /* 0x0000001004c47825 */ /* 0x001fcc00078e00c4 */
[----:B------:R-:W3:Y:S01]  /*1d40*/  LDG.E.128 R196, desc[UR14][R196.64] ;  /* 0x0000000ec4c47981 */ /* 0x000ee2000c1e1d00 */
[----:B----4-:R-:W-:-:S06]  /*1d50*/  IMAD.WIDE.U32 R188, R4, 0x10, R188 ;  /* 0x0000001004bc7825 */ /* 0x010fcc00078e00bc */
[----:B------:R-:W4:Y:S01]  /*1d60*/  LDG.E.128 R188, desc[UR14][R188.64] ;  /* 0x0000000ebcbc7981 */ /* 0x000f22000c1e1d00 */
[----:B-1----:R-:W-:-:S06]  /*1d70*/  IMAD.WIDE.U32 R192, R4, 0x10, R192 ;  /* 0x0000001004c07825 */ /* 0x002fcc00078e00c0 */
[----:B------:R-:W4:Y:S01]  /*1d80*/  LDG.E.128 R192, desc[UR14][R192.64] ;  /* 0x0000000ec0c07981 */ /* 0x000f22000c1e1d00 */
[----:B------:R-:W-:-:S13]  /*1d90*/  ISETP.NE.AND.EX P4, PT, RZ, UR23, PT, P4 ;  /* 0x00000017ff007c0c */ /* 0x000fda000bf85340 */
[----:B------:R-:W0:Y:S02]  /*1da0*/  @P4 LDC.64 R2, c[0x0][0x438] ;  /* 0x00010e00ff024b82 */ /* 0x000e240000000a00 */
[----:B0-----:R-:W-:-:S05]  /*1db0*/  @P4 IMAD.WIDE.U32 R2, R4, 0x10, R2 ;  /* 0x0000001004024825 */ /* 0x001fca00078e0002 */
[----:B------:R0:W5:Y:S04]  /*1dc0*/  @P4 LDG.E.128 R40, desc[UR14][R2.64] ;  /* 0x0000000e02284981 */ /* 0x000168000c1e1d00 */
[----:B------:R0:W5:Y:S01]  /*1dd0*/  LDL.LU.64 R2, [R1+0x78] ;  /* 0x0000780001027983 */ /* 0x0001620000300a00 */
[----:B--2---:R-:W-:-:S03]  /*1de0*/  HADD2.F32 R249, -RZ, R13.H0_H0 ;  /* 0x2000000dfff97230 */ /* 0x004fc60000004100 */
[----:B------:R-:W2:Y:S01]  /*1df0*/  LDL.S16 R13, [R1+0x5e] ;  /* 0x00005e00010d7983 */ /* 0x000ea20000100600 */
[----:B---3--:R-:W-:-:S03]  /*1e00*/  HADD2.F32 R8, -RZ, R224.H0_H0 ;  /* 0x200000e0ff087230 */ /* 0x008fc60000004100 */
[----:B------:R-:W3:Y:S01]  /*1e10*/  LDL.S16 R224, [R1+0x5c] ;  /* 0x00005c0001e07983 */ /* 0x000ee20000100600 */
[----:B------:R-:W-:-:S04]  /*1e20*/  FADD.FTZ R196, R196, -UR7 ;  /* 0x80000007c4c47e21 */ /* 0x000fc80008010000 */
[----:B------:R-:W-:Y:S01]  /*1e30*/  FMUL.FTZ R217, R196, UR25 ;  /* 0x00000019c4d97c20 */ /* 0x000fe20008410000 */
[----:B----4-:R-:W-:Y:S01]  /*1e40*/  FMUL.FTZ R249, R188, R249 ;  /* 0x000000f9bcf97220 */ /* 0x010fe20000410000 */
[----:B------:R-:W-:Y:S02]  /*1e50*/  FADD.FTZ R72, R72, R188 ;  /* 0x000000bc48487221 */ /* 0x000fe40000010000 */
[-C--:B------:R-:W-:Y:S02]  /*1e60*/  FFMA.FTZ R104, R188, R217.reuse, R104 ;  /* 0x000000d9bc687223 */ /* 0x080fe40000010068 */
[----:B------:R-:W4:Y:S01]  /*1e70*/  LDL.S16 R188, [R1+0x5a] ;  /* 0x00005a0001bc7983 */ /* 0x000f220000100600 */
[----:B------:R-:W-:Y:S01]  /*1e80*/  FFMA.FTZ R249, R192, R8, R249 ;  /* 0x00000008c0f97223 */ /* 0x000fe200000100f9 */
[----:B------:R-:W-:Y:S01]  /*1e90*/  FADD.FTZ R136, R136, R192 ;  /* 0x000000c088887221 */ /* 0x000fe20000010000 */
[----:B------:R-:W-:Y:S02]  /*1ea0*/  FFMA.FTZ R168, R192, R217, R168 ;  /* 0x000000d9c0a87223 */ /* 0x000fe400000100a8 */
[----:B------:R-:W4:Y:S01]  /*1eb0*/  LDL.S16 R192, [R1+0x58] ;  /* 0x0000580001c07983 */ /* 0x000f220000100600 */
[----:B------:R-:W-:-:S02]  /*1ec0*/  HADD2.F32 R241, -RZ, R232.H0_H0 ;  /* 0x200000e8fff17230 */ /* 0x000fc40000004100 */
[----:B------:R-:W-:Y:S02]  /*1ed0*/  HADD2.F32 R8, -RZ, R208.H0_H0 ;  /* 0x200000d0ff087230 */ /* 0x000fe40000004100 */
[----:B------:R-:W-:Y:S01]  /*1ee0*/  FADD.FTZ R197, R197, -UR7 ;  /* 0x80000007c5c57e21 */ /* 0x000fe20008010000 */
[----:B------:R-:W-:Y:S01]  /*1ef0*/  FMUL.FTZ R241, R189, R241 ;  /* 0x000000f1bdf17220 */ /* 0x000fe20000410000 */
[----:B------:R-:W-:Y:S02]  /*1f00*/  FADD.FTZ R0, R0, R249 ;  /* 0x000000f900007221 */ /* 0x000fe40000010000 */
[----:B------:R-:W-:Y:S01]  /*1f10*/  FMUL.FTZ R208, R197, UR25 ;  /* 0x00000019c5d07c20 */ /* 0x000fe20008410000 */
[----:B------:R-:W-:Y:S01]  /*1f20*/  FFMA.FTZ R5, R217, R249, R5 ;  /* 0x000000f9d9057223 */ /* 0x000fe20000010005 */
[----:B------:R-:W-:Y:S01]  /*1f30*/  FFMA.FTZ R241, R193, R8, R241 ;  /* 0x00000008c1f17223 */ /* 0x000fe200000100f1 */
[----:B------:R-:W-:-:S03]  /*1f40*/  FADD.FTZ R8, R198, -UR7 ;  /* 0x80000007c6087e21 */ /* 0x000fc60008010000 */
[----:B------:R-:W-:Y:S01]  /*1f50*/  FADD.FTZ R0, R0, R241 ;  /* 0x000000f100007221 */ /* 0x000fe20000010000 */
        /* <DEDUP_REMOVED lines=12> */
[----:B------:R-:W-:Y:S01]  /*2020*/  IADD3 R4, PT, PT, R4, 0x100, RZ ;  /* 0x0000010004047810 */ /* 0x000fe20007ffe0ff */
[----:B--2---:R-:W-:-:S02]  /*2030*/  HADD2.F32 R13, -RZ, R13.H0_H0 ;  /* 0x2000000dff0d7230 */ /* 0x004fc40000004100 */
[----:B---3--:R-:W-:-:S05]  /*2040*/  HADD2.F32 R232, -RZ, R224.H0_H0 ;  /* 0x200000e0ffe87230 */ /* 0x008fca0000004100 */
[----:B------:R-:W-:-:S04]  /*2050*/  FMUL.FTZ R232, R190, R232 ;  /* 0x000000e8bee87220 */ /* 0x000fc80000410000 */
[----:B------:R-:W-:Y:S01]  /*2060*/  FFMA.FTZ R232, R194, R13, R232 ;  /* 0x0000000dc2e87223 */ /* 0x000fe200000100e8 */
[----:B------:R-:W-:-:S03]  /*2070*/  FADD.FTZ R13, R199, -UR7 ;  /* 0x80000007c70d7e21 */ /* 0x000fc60008010000 */
[----:B------:R-:W-:Y:S01]  /*2080*/  FADD.FTZ R0, R0, R232 ;  /* 0x000000e800007221 */ /* 0x000fe20000010000 */
[----:B------:R-:W-:Y:S01]  /*2090*/  FMUL.FTZ R13, R13, UR25 ;  /* 0x000000190d0d7c20 */ /* 0x000fe20008410000 */
[----:B------:R-:W-:-:S03]  /*20a0*/  FFMA.FTZ R5, R8, R232, R5 ;  /* 0x000000e808057223 */ /* 0x000fc60000010005 */
[-C--:B------:R-:W-:Y:S01]  /*20b0*/  FFMA.FTZ R171, R195, R13.reuse, R171 ;  /* 0x0000000dc3ab7223 */ /* 0x080fe200000100ab */
[----:B------:R-:W-:Y:S01]  /*20c0*/  FFMA.FTZ R107, R191, R13, R107 ;  /* 0x0000000dbf6b7223 */ /* 0x000fe2000001006b */
[----:B----4-:R-:W-:Y:S02]  /*20d0*/  HADD2.F32 R188, -RZ, R188.H0_H0 ;  /* 0x200000bcffbc7230 */ /* 0x010fe40000004100 */
[----:B------:R-:W-:-:S05]  /*20e0*/  HADD2.F32 R224, -RZ, R192.H0_H0 ;  /* 0x200000c0ffe07230 */ /* 0x000fca0000004100 */
[----:B------:R-:W-:-:S04]  /*20f0*/  FMUL.FTZ R224, R191, R224 ;  /* 0x000000e0bfe07220 */ /* 0x000fc80000410000 */
[----:B------:R-:W-:-:S04]  /*2100*/  FFMA.FTZ R224, R195, R188, R224 ;  /* 0x000000bcc3e07223 */ /* 0x000fc800000100e0 */
[----:B------:R-:W-:Y:S01]  /*2110*/  FADD.FTZ R0, R0, R224 ;  /* 0x000000e000007221 */ /* 0x000fe20000010000 */
[----:B0-----:R-:W-:-:S07]  /*2120*/  FFMA.FTZ R5, R13, R224, R5 ;  /* 0x000000e00d057223 */ /* 0x001fce0000010005 */
.L_x_3300:
[----:B------:R-:W-:Y:S05]  /*2130*/  BSYNC.RECONVERGENT B0 ;  /* 0x0000000000007941 */ /* 0x000fea0003800200 */
.L_x_3299:
[----:B-----5:R-:W-:Y:S01]  /*2140*/  LOP3.LUT P4, RZ, R2, 0x1, RZ, 0xc0, !PT ;  /* 0x0000000102ff7812 */ /* 0x020fe2000788c0ff */
[----:B------:R-:W-:-:S12]  /*2150*/  BSSY.RECONVERGENT B0, `(.L_x_3301) ;  /* 0x000004b000007945 */ /* 0x000fd80003800200 */
        /* <DEDUP_REMOVED lines=29> */
[----:B------:R-:W-:Y:S02]  /*2330*/  FFMA.FTZ R100, R188, R215, R100 ;  /* 0x000000d7bc647223 */ /* 0x000fe40000010064 */
        /* <DEDUP_REMOVED lines=44> */
.L_x_3302:
[----:B------:R-:W-:Y:S05]  /*2600*/  BSYNC.RECONVERGENT B0 ;  /* 0x0000000000007941 */ /* 0x000fea0003800200 */
.L_x_3301:
[----:B------:R-:W-:Y:S04]  /*2610*/  BSSY.RECONVERGENT B0, `(.L_x_3303) ;  /* 0x000004b000007945 */ /* 0x000fe80003800200 */
[----:B------:R-:W-:Y:S05]  /*2620*/  @!P0 BRA `(.L_x_3304) ;  /* 0x0000000400248947 */ /* 0x000fea0003800000 */
[----:B------:R-:W0:Y:S01]  /*2630*/  LDC.64 R196, c[0x0][0x3a8] ;  /* 0x0000ea00ffc47b82 */ /* 0x000e220000000a00 */
[----:B-----5:R1:W-:Y:S04]  /*2640*/  STL.64 [R1+0x78], R2 ;  /* 0x0000780201007387 */ /* 0x0203e80000100a00 */
        /* <DEDUP_REMOVED lines=71> */
.L_x_3304:
[----:B------:R-:W-:Y:S05]  /*2ac0*/  BSYNC.RECONVERGENT B0 ;  /* 0x0000000000007941 */ /* 0x000fea0003800200 */
.L_x_3303:
        /* <DEDUP_REMOVED lines=75> */
.L_x_3306:
[----:B------:R-:W-:Y:S05]  /*2f80*/  BSYNC.RECONVERGENT B0 ;  /* 0x0000000000007941 */ /* 0x000fea0003800200 */
.L_x_3305:
        /* <DEDUP_REMOVED lines=75> */
.L_x_3308:
[----:B------:R-:W-:Y:S05]  /*3440*/  BSYNC.RECONVERGENT B0 ;  /* 0x0000000000007941 */ /* 0x000fea0003800200 */
.L_x_3307:
[----:B------:R-:W-:Y:S04]  /*3450*/  BSSY.RECONVERGENT B0, `(.L_x_3309) ;  /* 0x0000049000007945 */ /* 0x000fe80003800200 */
[----:B------:R-:W-:Y:S05]  /*3460*/  @!P3 BRA `(.L_x_3310) ;  /* 0x00000004001cb947 */ /* 0x000fea0003800000 */
[----:B------:R-:W0:Y:S01]  /*3470*/  LDC.64 R188, c[0x0][0x3a8] ;  /* 0x0000ea00ffbc7b82 */ /* 0x000e220000000a00 */
[----:B------:R-:W2:Y:S04]  /*3480*/  LDL.S16 R202, [R1+0x14] ;  /* 0x0000140001ca7983 */ /* 0x000ea80000100600 */
[----:B------:R-:W4:Y:S03]  /*3490*/  LDL.S16 R219, [R1+0x16] ;  /* 0x0000160001db7983 */ /* 0x000f260000100600 */
[----:B------:R-:W1:Y:S01]  /*34a0*/  LDC.64 R192, c[0x0][0x430] ;  /* 0x00010c00ffc07b82 */ /* 0x000e620000000a00 */
[----:B------:R-:W3:Y:S04]  /*34b0*/  LDL.S16 R236, [R1+0x10] ;  /* 0x0000100001ec7983 */ /* 0x000ee80000100600 */
[----:B------:R-:W3:Y:S03]  /*34c0*/  LDL.S16 R227, [R1+0x12] ;  /* 0x0000120001e37983 */ /* 0x000ee60000100600 */
[----:B------:R-:W1:Y:S01]  /*34d0*/  LDC.64 R196, c[0x0][0x428] ;  /* 0x00010a00ffc47b82 */ /* 0x000e620000000a00 */
[----:B0-----:R-:W-:-:S06]  /*34e0*/  IMAD.WIDE.U32 R188, R4, 0x10, R188 ;  /* 0x0000001004bc7825 */ /* 0x001fcc00078e00bc */
[----:B------:R-:W3:Y:S01]  /*34f0*/  LDG.E.128 R188, desc[UR14][R188.64] ;  /* 0x0000000ebcbc7981 */ /* 0x000ee2000c1e1d00 */
[----:B-1----:R-:W-:-:S06]  /*3500*/  IMAD.WIDE.U32 R192, R4, 0x10, R192 ;  /* 0x0000001004c07825 */ /* 0x002fcc00078e00c0 */
[----:B------:R-:W3:Y:S01]  /*3510*/  LDG.E.128 R192, desc[UR14][R192.64] ;  /* 0x0000000ec0c07981 */ /* 0x000ee2000c1e1d00 */
[----:B------:R-:W-:Y:S01]  /*3520*/  ISETP.NE.U32.AND P4, PT, RZ, UR22, PT ;  /* 0x00000016ff007c0c */ /* 0x000fe2000bf85070 */
[----:B------:R-:W-:-:S03]  /*3530*/  IMAD.WIDE.U32 R196, R4, 0x10, R196 ;  /* 0x0000001004c47825 */ /* 0x000fc600078e00c4 */
[----:B------:R-:W-:-:S03]  /*3540*/  ISETP.NE.AND.EX P4, PT, RZ, UR23, PT, P4 ;  /* 0x00000017ff007c0c */ /* 0x000fc6000bf85340 */
[----:B------:R-:W3:Y:S10]  /*3550*/  LDG.E.128 R196, desc[UR14][R196.64] ;  /* 0x0000000ec4c47981 */ /* 0x000ef4000c1e1d00 */
[----:B------:R-:W0:Y:S02]  /*3560*/  @P4 LDC.64 R18, c[0x0][0x438] ;  /* 0x00010e00ff124b82 */ /* 0x000e240000000a00 */
[----:B0-----:R-:W-:-:S05]  /*3570*/  @P4 IMAD.WIDE.U32 R18, R4, 0x10, R18 ;  /* 0x0000001004124825 */ /* 0x001fca00078e0012 */
[----:B------:R4:W5:Y:S04]  /*3580*/  @P4 LDG.E.128 R20, desc[UR14][R18.64] ;  /* 0x0000000e12144981 */ /* 0x000968000c1e1d00 */
[----:B------:R-:W3:Y:S01]  /*3590*/  LDL.S16 R19, [R1+0xe] ;  /* 0x00000e0001137983 */ /* 0x000ee20000100600 */
[----:B--2---:R-:W-:Y:S02]  /*35a0*/  HADD2.F32 R244, -RZ, R202.H0_H0 ;  /* 0x200000cafff47230 */ /* 0x004fe40000004100 */
[----:B----4-:R-:W-:Y:S02]  /*35b0*/  HADD2.F32 R18, -RZ, R219.H0_H0 ;  /* 0x200000dbff127230 */ /* 0x010fe40000004100 */
[----:B------:R-:W2:Y:S01]  /*35c0*/  LDL.S16 R219, [R1+0xc] ;  /* 0x00000c0001db7983 */ /* 0x000ea20000100600 */
[----:B---3--:R-:W-:-:S04]  /*35d0*/  FADD.FTZ R188, R188, -UR7 ;  /* 0x80000007bcbc7e21 */ /* 0x008fc80008010000 */
[----:B------:R-:W-:Y:S02]  /*35e0*/  FMUL.FTZ R211, R188, UR25 ;  /* 0x00000019bcd37c20 */ /* 0x000fe40008410000 */
[----:B------:R-:W3:Y:S01]  /*35f0*/  LDL.S16 R188, [R1+0xa] ;  /* 0x00000a0001bc7983 */ /* 0x000ee20000100600 */
[----:B------:R-:W-:Y:S01]  /*3600*/  FMUL.FTZ R244, R192, R244 ;  /* 0x000000f4c0f47220 */ /* 0x000fe20000410000 */
[----:B------:R-:W-:Y:S01]  /*3610*/  FADD.FTZ R52, R52, R192 ;  /* 0x000000c034347221 */ /* 0x000fe20000010000 */
[----:B------:R-:W-:Y:S02]  /*3620*/  FFMA.FTZ R84, R192, R211, R84 ;  /* 0x000000d3c0547223 */ /* 0x000fe40000010054 */
[----:B------:R-:W4:Y:S01]  /*3630*/  LDL.S16 R192, [R1+0x8] ;  /* 0x0000080001c07983 */ /* 0x000f220000100600 */
[----:B------:R-:W-:Y:S02]  /*3640*/  HADD2.F32 R236, -RZ, R236.H0_H0 ;  /* 0x200000ecffec7230 */ /* 0x000fe40000004100 */
[----:B------:R-:W-:Y:S01]  /*3650*/  FFMA.FTZ R244, R196, R18, R244 ;  /* 0x00000012c4f47223 */ /* 0x000fe200000100f4 */
[----:B------:R-:W-:-:S02]  /*3660*/  HADD2.F32 R18, -RZ, R227.H0_H0 ;  /* 0x200000e3ff127230 */ /* 0x000fc40000004100 */
[----:B------:R-:W-:Y:S01]  /*3670*/  FMUL.FTZ R236, R193, R236 ;  /* 0x000000ecc1ec7220 */ /* 0x000fe20000410000 */
[----:B------:R-:W-:Y:S01]  /*3680*/  FADD.FTZ R189, R189, -UR7 ;  /* 0x80000007bdbd7e21 */ /* 0x000fe20008010000 */
[----:B------:R-:W-:Y:S01]  /*3690*/  FADD.FTZ R0, R0, R244 ;  /* 0x000000f400007221 */ /* 0x000fe20000010000 */
[----:B------:R-:W-:Y:S01]  /*36a0*/  FFMA.FTZ R5, R211, R244, R5 ;  /* 0x000000f4d3057223 */ /* 0x000fe20000010005 */
[----:B------:R-:W-:Y:S01]  /*36b0*/  FFMA.FTZ R236, R197, R18, R236 ;  /* 0x00000012c5ec7223 */ /* 0x000fe200000100ec */
[----:B------:R-:W-:Y:S01]  /*36c0*/  FMUL.FTZ R202, R189, UR25 ;  /* 0x00000019bdca7c20 */ /* 0x000fe20008410000 */
[----:B------:R-:W-:Y:S02]  /*36d0*/  FADD.FTZ R18, R190, -UR7 ;  /* 0x80000007be127e21 */ /* 0x000fe40008010000 */
[----:B------:R-:W-:Y:S01]  /*36e0*/  FADD.FTZ R0, R0, R236 ;  /* 0x000000ec00007221 */ /* 0x000fe20000010000 */
[----:B------:R-:W-:Y:S01]  /*36f0*/  FFMA.FTZ R5, R202, R236, R5 ;  /* 0x000000ecca057223 */ /* 0x000fe20000010005 */
[----:B------:R-:W-:Y:S01]  /*3700*/  FMUL.FTZ R18, R18, UR25 ;  /* 0x0000001912127c20 */ /* 0x000fe20008410000 */
        /* <DEDUP_REMOVED lines=13> */
[----:B------:R-:W-:-:S02]  /*37e0*/  HADD2.F32 R19, -RZ, R19.H0_H0 ;  /* 0x20000013ff137230 */ /* 0x000fc40000004100 */
[----:B--2---:R-:W-:-:S05]  /*37f0*/  HADD2.F32 R227, -RZ, R219.H0_H0 ;  /* 0x200000dbffe37230 */ /* 0x004fca0000004100 */
        /* <DEDUP_REMOVED lines=8> */
[----:B---3--:R-:W-:Y:S02]  /*3880*/  HADD2.F32 R188, -RZ, R188.H0_H0 ;  /* 0x200000bcffbc7230 */ /* 0x008fe40000004100 */
[----:B----4-:R-:W-:-:S05]  /*3890*/  HADD2.F32 R219, -RZ, R192.H0_H0 ;  /* 0x200000c0ffdb7230 */ /* 0x010fca0000004100 */
[----:B------:R-:W-:-:S04]  /*38a0*/  FMUL.FTZ R219, R195, R219 ;  /* 0x000000dbc3db7220 */ /* 0x000fc80000410000 */
[----:B------:R-:W-:-:S04]  /*38b0*/  FFMA.FTZ R219, R199, R188, R219 ;  /* 0x000000bcc7db7223 */ /* 0x000fc800000100db */
[----:B------:R-:W-:Y:S01]  /*38c0*/  FADD.FTZ R0, R0, R219 ;  /* 0x000000db00007221 */ /* 0x000fe20000010000 */
[----:B------:R-:W-:-:S07]  /*38d0*/  FFMA.FTZ R5, R19, R219, R5 ;  /* 0x000000db13057223 */ /* 0x000fce0000010005 */
.L_x_3310:
[----:B------:R-:W-:Y:S05]  /*38e0*/  BSYNC.RECONVERGENT B0 ;  /* 0x0000000000007941 */ /* 0x000fea0003800200 */
.L_x_3309:
[----:B------:R-:W-:Y:S01]  /*38f0*/  ISETP.GE.U32.AND P4, PT, R250, 0x800, PT ;  /* 0x00000800fa00780c */ /* 0x000fe20003f86070 */
[----:B------:R-:W-:Y:S01]  /*3900*/  BSSY.RECONVERGENT B0, `(.L_x_3311) ;  /* 0x0000046000007945 */ /* 0x000fe20003800200 */
[----:B-----5:R-:W-:-:S11]  /*3910*/  LOP3.LUT R2, R2, 0xfffffff7, RZ, 0xc0, !PT ;  /* 0xfffffff702027812 */ /* 0x020fd600078ec0ff */
[----:B------:R-:W-:Y:S01]  /*3920*/  @P4 LOP3.LUT R2, R2, 0x8, RZ, 0xfc, !PT ;  /* 0x0000000802024812 */ /* 0x000fe200078efcff */
[----:B------:R-:W-:Y:S06]  /*3930*/  @!P4 BRA `(.L_x_3312) ;  /* 0x000000040008c947 */ /* 0x000fec0003800000 */
[----:B------:R-:W0:Y:S01]  /*3940*/  LDC.64 R188, c[0x0][0x430] ;  /* 0x00010c00ffbc7b82 */ /* 0x000e220000000a00 */
[----:B------:R-:W2:Y:S04]  /*3950*/  LDL.S16 R207, [R1+0x4] ;  /* 0x0000040001cf7983 */ /* 0x000ea80000100600 */
[----:B------:R-:W4:Y:S03]  /*3960*/  LDL.S16 R235, [R1+0x6] ;  /* 0x0000060001eb7983 */ /* 0x000f260000100600 */
[----:B------:R-:W1:Y:S01]  /*3970*/  LDC.64 R192, c[0x0][0x428] ;  /* 0x00010a00ffc07b82 */ /* 0x000e620000000a00 */
[----:B------:R-:W3:Y:S04]  /*3980*/  LDL.S16 R226, [R1] ;  /* 0x0000000001e27983 */ /* 0x000ee80000100600 */
[----:B------:R-:W3:Y:S01]  /*3990*/  LDL.S16 R218, [R1+0x2] ;  /* 0x0000020001da7983 */ /* 0x000ee20000100600 */
[----:B------:R-:W-:-:S02]  /*39a0*/  ISETP.NE.U32.AND P4, PT, RZ, UR22, PT ;  /* 0x00000016ff007c0c */ /* 0x000fc4000bf85070 */
[----:B------:R-:W1:Y:S02]  /*39b0*/  LDC.64 R196, c[0x0][0x3a8] ;  /* 0x0000ea00ffc47b82 */ /* 0x000e640000000a00 */
[----:B------:R-:W-:Y:S01]  /*39c0*/  ISETP.NE.AND.EX P4, PT, RZ, UR23, PT, P4 ;  /* 0x00000017ff007c0c */ /* 0x000fe2000bf85340 */
[----:B0-----:R-:W-:-:S06]  /*39d0*/  IMAD.WIDE.U32 R188, R4, 0x10, R188 ;  /* 0x0000001004bc7825 */ /* 0x001fcc00078e00bc */
[----:B------:R-:W3:Y:S06]  /*39e0*/  LDG.E.128 R188, desc[UR14][R188.64] ;  /* 0x0000000ebcbc7981 */ /* 0x000eec000c1e1d00 */
[----:B------:R-:W0:Y:S01]  /*39f0*/  @P4 LDC.64 R6, c[0x0][0x438] ;  /* 0x00010e00ff064b82 */ /* 0x000e220000000a00 */
[----:B-1----:R-:W-:-:S06]  /*3a00*/  IMAD.WIDE.U32 R192, R4, 0x10, R192 ;  /* 0x0000001004c07825 */ /* 0x002fcc00078e00c0 */
[----:B------:R-:W3:Y:S01]  /*3a10*/  LDG.E.128 R192, desc[UR14][R192.64] ;  /* 0x0000000ec0c07981 */ /* 0x000ee2000c1e1d00 */
[----:B------:R-:W-:-:S06]  /*3a20*/  IMAD.WIDE.U32 R196, R4, 0x10, R196 ;  /* 0x0000001004c47825 */ /* 0x000fcc00078e00c4 */
[----:B------:R-:W3:Y:S01]  /*3a30*/  LDG.E.128 R196, desc[UR14][R196.64] ;  /* 0x0000000ec4c47981 */ /* 0x000ee2000c1e1d00 */
[----:B0-----:R-:W-:-:S05]  /*3a40*/  @P4 IMAD.WIDE.U32 R6, R4, 0x10, R6 ;  /* 0x0000001004064825 */ /* 0x001fca00078e0006 */
[----:B------:R0:W5:Y:S01]  /*3a50*/  @P4 LDG.E.128 R176, desc[UR14][R6.64] ;  /* 0x0000000e06b04981 */ /* 0x000162000c1e1d00 */
[----:B--2---:R-:W-:Y:S02]  /*3a60*/  HADD2.F32 R243, -RZ, R207.H0_H0 ;  /* 0x200000cffff37230 */ /* 0x004fe40000004100 */
[----:B----4-:R-:W-:Y:S02]  /*3a70*/  HADD2.F32 R4, -RZ, R235.H0_H0 ;  /* 0x200000ebff047230 */ /* 0x010fe40000004100 */
[----:B---3--:R-:W-:Y:S02]  /*3a80*/  HADD2.F32 R235, -RZ, R226.H0_H0 ;  /* 0x200000e2ffeb7230 */ /* 0x008fe40000004100 */
[----:B------:R-:W-:Y:S02]  /*3a90*/  HADD2.F32 R226, -RZ, R252.H0_H0 ;  /* 0x200000fcffe27230 */ /* 0x000fe40000004100 */
[----:B------:R-:W-:Y:S01]  /*3aa0*/  FMUL.FTZ R243, R188, R243 ;  /* 0x000000f3bcf37220 */ /* 0x000fe20000410000 */
[----:B------:R-:W-:-:S03]  /*3ab0*/  FMUL.FTZ R235, R189, R235 ;  /* 0x000000ebbdeb7220 */ /* 0x000fc60000410000 */
[----:B------:R-:W-:Y:S01]  /*3ac0*/  FFMA.FTZ R243, R192, R4, R243 ;  /* 0x00000004c0f37223 */ /* 0x000fe200000100f3 */
[----:B------:R-:W-:Y:S02]  /*3ad0*/  HADD2.F32 R4, -RZ, R218.H0_H0 ;  /* 0x200000daff047230 */ /* 0x000fe40000004100 */
[----:B------:R-:W-:Y:S01]  /*3ae0*/  FMUL.FTZ R226, R190, R226 ;  /* 0x000000e2bee27220 */ /* 0x000fe20000410000 */
[----:B------:R-:W-:Y:S01]  /*3af0*/  FADD.FTZ R196, R196, -UR7 ;  /* 0x80000007c4c47e21 */ /* 0x000fe20008010000 */
[----:B------:R-:W-:Y:S01]  /*3b00*/  FADD.FTZ R197, R197, -UR7 ;  /* 0x80000007c5c57e21 */ /* 0x000fe20008010000 */
[----:B------:R-:W-:Y:S01]  /*3b10*/  FFMA.FTZ R235, R193, R4, R235 ;  /* 0x00000004c1eb7223 */ /* 0x000fe200000100eb */
[----:B------:R-:W-:Y:S02]  /*3b20*/  HADD2.F32 R4, -RZ, R252.H1_H1 ;  /* 0x300000fcff047230 */ /* 0x000fe40000004100 */
[----:B------:R-:W-:Y:S01]  /*3b30*/  FMUL.FTZ R216, R196, UR25 ;  /* 0x00000019c4d87c20 */ /* 0x000fe20008410000 */
[----:B------:R-:W-:-:S02]  /*3b40*/  HADD2.F32 R218, -RZ, R251.H0_H0 ;  /* 0x200000fbffda7230 */ /* 0x000fc40000004100 */
[----:B------:R-:W-:Y:S01]  /*3b50*/  FMUL.FTZ R207, R197, UR25 ;  /* 0x00000019c5cf7c20 */ /* 0x000fe20008410000 */
[----:B0-----:R-:W-:Y:S01]  /*3b60*/  FADD.FTZ R6, R198, -UR7 ;  /* 0x80000007c6067e21 */ /* 0x001fe20008010000 */
[----:B------:R-:W-:Y:S01]  /*3b70*/  FADD.FTZ R0, R0, R243 ;  /* 0x000000f300007221 */ /* 0x000fe20000010000 */
[----:B------:R-:W-:Y:S01]  /*3b80*/  FFMA.FTZ R5, R216, R243, R5 ;  /* 0x000000f3d8057223 */ /* 0x000fe20000010005 */
[----:B------:R-:W-:Y:S01]  /*3b90*/  FFMA.FTZ R226, R194, R4, R226 ;  /* 0x00000004c2e27223 */ /* 0x000fe200000100e2 */
[----:B------:R-:W-:Y:S02]  /*3ba0*/  HADD2.F32 R4, -RZ, R251.H1_H1 ;  /* 0x300000fbff047230 */ /* 0x000fe40000004100 */
[----:B------:R-:W-:Y:S01]  /*3bb0*/  FMUL.FTZ R6, R6, UR25 ;  /* 0x0000001906067c20 */ /* 0x000fe20008410000 */
[----:B------:R-:W-:Y:S01]  /*3bc0*/  FADD.FTZ R7, R199, -UR7 ;  /* 0x80000007c7077e21 */ /* 0x000fe20008010000 */
[----:B------:R-:W-:Y:S01]  /*3bd0*/  FMUL.FTZ R218, R191, R218 ;  /* 0x000000dabfda7220 */ /* 0x000fe20000410000 */
[----:B------:R-:W-:Y:S01]  /*3be0*/  FADD.FTZ R0, R0, R235 ;  /* 0x000000eb00007221 */ /* 0x000fe20000010000 */
[----:B------:R-:W-:Y:S01]  /*3bf0*/  FFMA.FTZ R5, R207, R235, R5 ;  /* 0x000000ebcf057223 */ /* 0x000fe20000010005 */
[----:B------:R-:W-:Y:S01]  /*3c00*/  FMUL.FTZ R7, R7, UR25 ;  /* 0x0000001907077c20 */ /* 0x000fe20008410000 */
[----:B------:R-:W-:Y:S01]  /*3c10*/  FFMA.FTZ R218, R195, R4, R218 ;  /* 0x00000004c3da7223 */ /* 0x000fe200000100da */
        /* <DEDUP_REMOVED lines=19> */
[----:B------:R-:W-:-:S07]  /*3d50*/  FFMA.FTZ R5, R7, R218, R5 ;  /* 0x000000da07057223 */ /* 0x000fce0000010005 */
.L_x_3312:
[----:B------:R-:W-:Y:S05]  /*3d60*/  BSYNC.RECONVERGENT B0 ;  /* 0x0000000000007941 */ /* 0x000fea0003800200 */
.L_x_3311:
        /* <DEDUP_REMOVED lines=32> */
.L_x_3314:
[----:B------:R-:W-:Y:S05]  /*3f70*/  BSYNC.RECONVERGENT B0 ;  /* 0x0000000000007941 */ /* 0x000fea0003800200 */
.L_x_3313:
[----:B------:R-:W1:Y:S08]  /*3f80*/  S2UR UR5, SR_CgaCtaId ;  /* 0x00000000000579c3 */ /* 0x000e700000008800 */
[----:B------:R-:W-:Y:S01]  /*3f90*/  BAR.SYNC.DEFER_BLOCKING 0x0 ;  /* 0x0000000000007b1d */ /* 0x000fe20000010000 */
[----:B------:R-:W-:Y:S01]  /*3fa0*/  UISETP.NE.AND UP2, UPT, UR28, URZ, UPT ;  /* 0x000000ff1c00728c */ /* 0x000fe2000bf45270 */
[----:B------:R-:W-:Y:S01]  /*3fb0*/  ISETP.GE.U32.AND P5, PT, R250, 0x100, PT ;  /* 0x00000100fa00780c */ /* 0x000fe20003fa6070 */
[----:B------:R-:W-:Y:S01]  /*3fc0*/  UIADD3 UR9, UPT, UPT, UR9, UR20, URZ ;  /* 0x0000001409097290 */ /* 0x000fe2000fffe0ff */
[----:B------:R-:W-:-:S02]  /*3fd0*/  LOP3.LUT R2, R2, 0xfffffffb, RZ, 0xc0, !PT ;  /* 0xfffffffb02027812 */ /* 0x000fc400078ec0ff */
[----:B------:R-:W-:Y:S01]  /*3fe0*/  UMOV UR4, 0x400 ;  /* 0x0000040000047882 */ /* 0x000fe20000000000 */
[----:B------:R-:W-:Y:S01]  /*3ff0*/  PLOP3.LUT P4, PT, PT, PT, UP2, 0x40, 0x4 ;  /* 0x000000000004781c */ /* 0x000fe20003f8e828 */
[----:B------:R-:W-:Y:S01]  /*4000*/  UISETP.GE.AND UP3, UPT, UR9, UR21, UPT ;  /* 0x000000150900728c */ /* 0x000fe2000bf66270 */
[----:B------:R-:W-:Y:S06]  /*4010*/  BSSY.RECONVERGENT B0, `(.L_x_3315) ;  /* 0x00000fb000007945 */ /* 0x000fec0003800200 */
[----:B------:R-:W-:Y:S01]  /*4020*/  @P5 LOP3.LUT R2, R2, 0x4, RZ, 0xfc, !PT ;  /* 0x0000000402025812 */ /* 0x000fe200078efcff */
[----:B-1----:R-:W-:-:S04]  /*4030*/  ULEA UR4, UR5, UR4, 0x18 ;  /* 0x0000000405047291 */ /* 0x002fc8000f8ec0ff */
[----:B------:R-:W-:Y:S02]  /*4040*/  UIADD3 UR5, UPT, UPT, UR4, 0x8040, URZ ;  /* 0x0000804004057890 */ /* 0x000fe4000fffe0ff */
[----:B------:R-:W-:-:S09]  /*4050*/  @!UP1 UIADD3 UR5, UPT, UPT, UR4, 0x8000, URZ ;  /* 0x0000800004059890 */ /* 0x000fd2000fffe0ff */
[----:B------:R-:W0:Y:S01]  /*4060*/  LDS.128 R188, [UR5] ;  /* 0x00000005ffbc7984 */ /* 0x000e220008000c00 */
        /* <DEDUP_REMOVED lines=27> */
[----:B------:R-:W-:Y:S02]  /*4220*/  FSEL R0, R0, RZ, P4 ;  /* 0x000000ff00007208 */ /* 0x000fe40002000000 */
[----:B------:R-:W-:Y:S02]  /*4230*/  R2UR UR26, R4 ;  /* 0x00000000041a72ca */ /* 0x000fe400000e0000 */
[----:B------:R-:W-:Y:S01]  /*4240*/  R2UR UR27, R0 ;  /* 0x00000000001b72ca */ /* 0x000fe200000e0000 */
[----:B------:R-:W-:-:S14]  /*4250*/  @!P5 BRA `(.L_x_3316) ;  /* 0x0000000c0058d947 */ /* 0x000fdc0003800000 */
        /* <DEDUP_REMOVED lines=13> */
[----:B------:R-:W-:Y:S02]  /*4330*/  MOV R188, UR26 ;  /* 0x0000001a00bc7c02 */ /* 0x000fe40008000f00 */
[----:B------:R-:W-:Y:S02]  /*4340*/  MOV R189, UR26 ;  /* 0x0000001a00bd7c02 */ /* 0x000fe40008000f00 */
[----:B------:R-:W-:Y:S01]  /*4350*/  MOV R190, UR26 ;  /* 0x0000001a00be7c02 */ /* 0x000fe20008000f00 */
[----:B------:R-:W-:Y:S01]  /*4360*/  FFMA.FTZ R188, R210, R188, UR27 ;  /* 0x0000001bd2bc7e23 */ /* 0x000fe200080100bc */
[----:B------:R-:W-:Y:S01]  /*4370*/  MOV R191, UR26 ;  /* 0x0000001a00bf7c02 */ /* 0x000fe20008000f00 */
[----:B------:R-:W-:Y:S02]  /*4380*/  FFMA.FTZ R189, R209, R189, UR27 ;  /* 0x0000001bd1bd7e23 */ /* 0x000fe400080100bd */
[----:B------:R-:W-:Y:S01]  /*4390*/  FFMA.FTZ R190, R201, R190, UR27 ;  /* 0x0000001bc9be7e23 */ /* 0x000fe200080100be */
[----:B------:R-:W-:Y:S01]  /*43a0*/  FADD.FTZ R188, R234, -R188 ;  /* 0x800000bceabc7221 */ /* 0x000fe20000010000 */
[----:B------:R-:W-:Y:S01]  /*43b0*/  FFMA.FTZ R191, R200, R191, UR27 ;  /* 0x0000001bc8bf7e23 */ /* 0x000fe200080100bf */
[----:B------:R-:W-:Y:S01]  /*43c0*/  FADD.FTZ R189, R242, -R189 ;  /* 0x800000bdf2bd7221 */ /* 0x000fe20000010000 */
[----:B------:R-:W-:Y:S01]  /*43d0*/  FADD.FTZ R190, R233, -R190 ;  /* 0x800000bee9be7221 */ /* 0x000fe20000010000 */
[----:B------:R-:W-:Y:S01]  /*43e0*/  FMUL.FTZ R188, R188, UR25 ;  /* 0x00000019bcbc7c20 */ /* 0x000fe20008410000 */
[----:B------:R-:W-:Y:S01]  /*43f0*/  FADD.FTZ R191, R225, -R191 ;  /* 0x800000bfe1bf7221 */ /* 0x000fe20000010000 */
[----:B------:R-:W-:Y:S01]  /*4400*/  FMUL.FTZ R189, R189, UR25 ;  /* 0x00000019bdbd7c20 */ /* 0x000fe20008410000 */
[----:B------:R-:W-:-:S02]  /*4410*/  FMUL.FTZ R190, R190, UR25 ;  /* 0x00000019bebe7c20 */ /* 0x000fc40008410000 */
[----:B------:R-:W-:Y:S01]  /*4420*/  FMUL.FTZ R191, R191, UR25 ;  /* 0x00000019bfbf7c20 */ /* 0x000fe20008410000 */
[----:B------:R-:W-:Y:S06]  /*4430*/  BRA `(.L_x_3320) ;  /* 0x0000000800a87947 */ /* 0x000fec0003800000 */
.L_x_3319:
        /* <DEDUP_REMOVED lines=16> */
[----:B------:R-:W-:Y:S02]  /*4540*/  MOV R180, R188 ;  /* 0x000000bc00b47202 */ /* 0x000fe40000000f00 */
[----:B------:R-:W-:Y:S02]  /*4550*/  MOV R181, R189 ;  /* 0x000000bd00b57202 */ /* 0x000fe40000000f00 */
[----:B------:R-:W-:Y:S02]  /*4560*/  MOV R182, R190 ;  /* 0x000000be00b67202 */ /* 0x000fe40000000f00 */
[----:B------:R-:W-:Y:S01]  /*4570*/  MOV R183, R191 ;  /* 0x000000bf00b77202 */ /* 0x000fe20000000f00 */
[----:B------:R-:W-:Y:S06]  /*4580*/  BRA `(.L_x_3320) ;  /* 0x0000000800547947 */ /* 0x000fec0003800000 */
.L_x_3318:
        /* <DEDUP_REMOVED lines=26> */
.L_x_3321:
        /* <DEDUP_REMOVED lines=18> */
[-C--:B------:R-:W-:Y:S02]  /*4850*/  MOV R182, R190.reuse ;  /* 0x000000be00b67202 */ /* 0x080fe40000000f00 */
[-C--:B------:R-:W-:Y:S02]  /*4860*/  MOV R183, R191.reuse ;  /* 0x000000bf00b77202 */ /* 0x080fe40000000f00 */
[----:B------:R-:W-:Y:S02]  /*4870*/  MOV R187, R191 ;  /* 0x000000bf00bb7202 */ /* 0x000fe40000000f00 */
[----:B------:R-:W-:-:S02]  /*4880*/  MOV R186, R190 ;  /* 0x000000be00ba7202 */ /* 0x000fc40000000f00 */
[----:B------:R-:W-:Y:S02]  /*4890*/  MOV R185, R189 ;  /* 0x000000bd00b97202 */ /* 0x000fe40000000f00 */
[----:B------:R-:W-:Y:S01]  /*48a0*/  MOV R184, R188 ;  /* 0x000000bc00b87202 */ /* 0x000fe20000000f00 */
[----:B------:R-:W-:Y:S06]  /*48b0*/  BRA `(.L_x_3320) ;  /* 0x0000000400887947 */ /* 0x000fec0003800000 */
.L_x_3317:
        /* <DEDUP_REMOVED lines=21> */
[----:B------:R-:W-:Y:S01]  /*4a10*/  FFMA.FTZ R188, R188, UR25, R44 ;  /* 0x00000019bcbc7c23 */ /* 0x000fe2000801002c */
[----:B------:R-:W-:Y:S01]  /*4a20*/  FADD.FTZ R191, R225, -R191 ;  /* 0x800000bfe1bf7221 */ /* 0x000fe20000010000 */
[----:B------:R-:W-:Y:S01]  /*4a30*/  FFMA.FTZ R189, R189, UR25, R45 ;  /* 0x00000019bdbd7c23 */ /* 0x000fe2000801002d */
[----:B------:R-:W-:-:S02]  /*4a40*/  FFMA.FTZ R190, R190, UR25, R46 ;  /* 0x00000019bebe7c23 */ /* 0x000fc4000801002e */
[----:B------:R-:W-:Y:S01]  /*4a50*/  FFMA.FTZ R191, R191, UR25, R47 ;  /* 0x00000019bfbf7c23 */ /* 0x000fe2000801002f */
[----:B------:R-:W-:Y:S06]  /*4a60*/  BRA `(.L_x_3320) ;  /* 0x00000004001c7947 */ /* 0x000fec0003800000 */
.L_x_3323:
        /* <DEDUP_REMOVED lines=16> */
[----:B------:R-:W-:Y:S02]  /*4b70*/  MOV R180, R188 ;  /* 0x000000bc00b47202 */ /* 0x000fe40000000f00 */
[----:B------:R-:W-:Y:S02]  /*4b80*/  MOV R181, R189 ;  /* 0x000000bd00b57202 */ /* 0x000fe40000000f00 */
[----:B------:R-:W-:Y:S02]  /*4b90*/  MOV R182, R190 ;  /* 0x000000be00b67202 */ /* 0x000fe40000000f00 */
[----:B------:R-:W-:Y:S01]  /*4ba0*/  MOV R183, R191 ;  /* 0x000000bf00b77202 */ /* 0x000fe20000000f00 */
[----:B------:R-:W-:Y:S06]  /*4bb0*/  BRA `(.L_x_3320) ;  /* 0x0000000000c87947 */ /* 0x000fec0003800000 */
.L_x_3322:
        /* <DEDUP_REMOVED lines=26> */
.L_x_3324:
        /* <DEDUP_REMOVED lines=18> */
[-C--:B------:R-:W-:Y:S02]  /*4e80*/  MOV R182, R190.reuse ;  /* 0x000000be00b67202 */ /* 0x080fe40000000f00 */
[-C--:B------:R-:W-:Y:S02]  /*4e90*/  MOV R183, R191.reuse ;  /* 0x000000bf00b77202 */ /* 0x080fe40000000f00 */
[----:B------:R-:W-:Y:S02]  /*4ea0*/  MOV R187, R191 ;  /* 0x000000bf00bb7202 */ /* 0x000fe40000000f00 */
[----:B------:R-:W-:-:S02]  /*4eb0*/  MOV R186, R190 ;  /* 0x000000be00ba7202 */ /* 0x000fc40000000f00 */
[----:B------:R-:W-:Y:S02]  /*4ec0*/  MOV R185, R189 ;  /* 0x000000bd00b97202 */ /* 0x000fe40000000f00 */
[----:B------:R-:W-:-:S07]  /*4ed0*/  MOV R184, R188 ;  /* 0x000000bc00b87202 */ /* 0x000fce0000000f00 */
.L_x_3320:
        /* <DEDUP_REMOVED lines=14> */
.L_x_3316:
[----:B------:R-:W-:Y:S05]  /*4fc0*/  BSYNC.RECONVERGENT B0 ;  /* 0x0000000000007941 */ /* 0x000fea0003800200 */
.L_x_3315:
[----:B------:R-:W-:Y:S01]  /*4fd0*/  LOP3.LUT P4, RZ, R2, 0x2, RZ, 0xc0, !PT ;  /* 0x0000000202ff7812 */ /* 0x000fe2000788c0ff */
[----:B------:R-:W-:-:S12]  /*4fe0*/  BSSY.RECONVERGENT B0, `(.L_x_3325) ;  /* 0x00000ce000007945 */ /* 0x000fd80003800200 */
        /* <DEDUP_REMOVED lines=28> */
[----:B0-----:R-:W-:Y:S02]  /*51b0*/  MOV R180, R188 ;  /* 0x000000bc00b47202 */ /* 0x001fe40000000f00 */
        /* <DEDUP_REMOVED lines=8> */
.L_x_3329:
        /* <DEDUP_REMOVED lines=21> */
.L_x_3328:
[----:B0-----:R-:W0:Y:S02]  /*5390*/  LDC.64 R4, c[0x0][0x470] ;  /* 0x00011c00ff047b82 */ /* 0x001e240000000a00 */
[----:B0-----:R-:W-:-:S04]  /*53a0*/  ISETP.NE.U32.AND P5, PT, R4, RZ, PT ;  /* 0x000000ff0400720c */ /* 0x001fc80003fa5070 */
[----:B------:R-:W-:-:S13]  /*53b0*/  ISETP.NE.AND.EX P5, PT, R5, RZ, PT, P5 ;  /* 0x000000ff0500720c */ /* 0x000fda0003fa5350 */
        /* <DEDUP_REMOVED lines=22> */
.L_x_3331:
        /* <DEDUP_REMOVED lines=17> */
.L_x_3327:
        /* <DEDUP_REMOVED lines=33> */
.L_x_3333:
        /* <DEDUP_REMOVED lines=21> */
.L_x_3332:
        /* <DEDUP_REMOVED lines=25> */
.L_x_3334:
        /* <DEDUP_REMOVED lines=15> */
[----:B------:R-:W-:-:S07]  /*5c10*/  FMUL.FTZ R191, R191, UR25 ;  /* 0x00000019bfbf7c20 */ /* 0x000fce0008410000 */
.L_x_3330:
[----:B0-----:R-:W0:Y:S02]  /*5c20*/  @P4 LDC.64 R4, c[0x0][0x478] ;  /* 0x00011e00ff044b82 */ /* 0x001e240000000a00 */
[----:B0-----:R-:W-:-:S05]  /*5c30*/  @P4 IMAD.WIDE.U32 R4, R3, 0x10, R4 ;  /* 0x0000001003044825 */ /* 0x001fca00078e0004 */
        /* <DEDUP_REMOVED lines=8> */
.L_x_3326:
[----:B------:R-:W-:Y:S05]  /*5cc0*/  BSYNC.RECONVERGENT B0 ;  /* 0x0000000000007941 */ /* 0x000fea0003800200 */
.L_x_3325:
        /* <DEDUP_REMOVED lines=30> */
[----:B01----:R-:W-:Y:S02]  /*5eb0*/  MOV R180, R188 ;  /* 0x000000bc00b47202 */ /* 0x003fe40000000f00 */
        /* <DEDUP_REMOVED lines=8> */
.L_x_3339:
        /* <DEDUP_REMOVED lines=21> */
.L_x_3338:
[----:B01----:R-:W0:Y:S02]  /*6090*/  LDC.64 R4, c[0x0][0x470] ;  /* 0x00011c00ff047b82 */ /* 0x003e240000000a00 */
        /* <DEDUP_REMOVED lines=24> */
.L_x_3341:
        /* <DEDUP_REMOVED lines=17> */
.L_x_3337:
[----:B01----:R-:W0:Y:S02]  /*6330*/  LDC.64 R4, c[0x0][0x478] ;  /* 0x00011e00ff047b82 */ /* 0x003e240000000a00 */
        /* <DEDUP_REMOVED lines=32> */
.L_x_3343:
        /* <DEDUP_REMOVED lines=21> */
.L_x_3342:
        /* <DEDUP_REMOVED lines=25> */
.L_x_3344:
        /* <DEDUP_REMOVED lines=16> */
.L_x_3340:
[----:B01----:R-:W0:Y:S02]  /*6920*/  @P4 LDC.64 R4, c[0x0][0x478] ;  /* 0x00011e00ff044b82 */ /* 0x003e240000000a00 */
        /* <DEDUP_REMOVED lines=9> */
.L_x_3336:
[----:B------:R-:W-:Y:S05]  /*69c0*/  BSYNC.RECONVERGENT B0 ;  /* 0x0000000000007941 */ /* 0x000fea0003800200 */
.L_x_3335:
        /* <DEDUP_REMOVED lines=29> */
[----:B012---:R-:W-:Y:S02]  /*6ba0*/  MOV R180, R188 ;  /* 0x000000bc00b47202 */ /* 0x007fe40000000f00 */
        /* <DEDUP_REMOVED lines=8> */
.L_x_3349:
        /* <DEDUP_REMOVED lines=21> */
.L_x_3348:
[----:B012---:R-:W0:Y:S02]  /*6d80*/  LDC.64 R4, c[0x0][0x470] ;  /* 0x00011c00ff047b82 */ /* 0x007e240000000a00 */
        /* <DEDUP_REMOVED lines=24> */
.L_x_3351:
        /* <DEDUP_REMOVED lines=17> */
.L_x_3347:
[----:B012---:R-:W0:Y:S02]  /*7020*/  LDC.64 R4, c[0x0][0x478] ;  /* 0x00011e00ff047b82 */ /* 0x007e240000000a00 */
        /* <DEDUP_REMOVED lines=32> */
.L_x_3353:
        /* <DEDUP_REMOVED lines=21> */
.L_x_3352:
        /* <DEDUP_REMOVED lines=25> */
.L_x_3354:
        /* <DEDUP_REMOVED lines=16> */
.L_x_3350:
[----:B012---:R-:W0:Y:S02]  /*7610*/  @P4 LDC.64 R4, c[0x0][0x478] ;  /* 0x00011e00ff044b82 */ /* 0x007e240000000a00 */
        /* <DEDUP_REMOVED lines=9> */
.L_x_3346:
[----:B------:R-:W-:Y:S05]  /*76b0*/  BSYNC.RECONVERGENT B0 ;  /* 0x0000000000007941 */ /* 0x000fea0003800200 */
.L_x_3345:
        /* <DEDUP_REMOVED lines=29> */
[----:B012-4-:R-:W-:Y:S02]  /*7890*/  MOV R180, R188 ;  /* 0x000000bc00b47202 */ /* 0x017fe40000000f00 */
        /* <DEDUP_REMOVED lines=8> */
.L_x_3359:
        /* <DEDUP_REMOVED lines=21> */
.L_x_3358:
[----:B012-4-:R-:W0:Y:S02]  /*7a70*/  LDC.64 R4, c[0x0][0x470] ;  /* 0x00011c00ff047b82 */ /* 0x017e240000000a00 */
        /* <DEDUP_REMOVED lines=24> */
.L_x_3361:
        /* <DEDUP_REMOVED lines=17> */
.L_x_3357:
[----:B012-4-:R-:W0:Y:S02]  /*7d10*/  LDC.64 R4, c[0x0][0x478] ;  /* 0x00011e00ff047b82 */ /* 0x017e240000000a00 */
        /* <DEDUP_REMOVED lines=32> */
.L_x_3363:
        /* <DEDUP_REMOVED lines=21> */
.L_x_3362:
        /* <DEDUP_REMOVED lines=25> */
.L_x_3364:
        /* <DEDUP_REMOVED lines=16> */
.L_x_3360:
[----:B012-4-:R-:W0:Y:S02]  /*8300*/  @P4 LDC.64 R4, c[0x0][0x478] ;  /* 0x00011e00ff044b82 */ /* 0x017e240000000a00 */
        /* <DEDUP_REMOVED lines=9> */
.L_x_3356:
[----:B------:R-:W-:Y:S05]  /*83a0*/  BSYNC.RECONVERGENT B0 ;  /* 0x0000000000007941 */ /* 0x000fea0003800200 */
.L_x_3355:
        /* <DEDUP_REMOVED lines=38> */
.L_x_3369:
        /* <DEDUP_REMOVED lines=21> */
.L_x_3368:
        /* <DEDUP_REMOVED lines=25> */
.L_x_3371:
        /* <DEDUP_REMOVED lines=17> */
.L_x_3367:
        /* <DEDUP_REMOVED lines=33> */
.L_x_3373:
        /* <DEDUP_REMOVED lines=21> */
.L_x_3372:
        /* <DEDUP_REMOVED lines=25> */
.L_x_3374:
        /* <DEDUP_REMOVED lines=16> */
.L_x_3370:
        /* <DEDUP_REMOVED lines=10> */
.L_x_3366:
[----:B------:R-:W-:Y:S05]  /*9090*/  BSYNC.RECONVERGENT B0 ;  /* 0x0000000000007941 */ /* 0x000fea0003800200 */
.L_x_3365:
        /* <DEDUP_REMOVED lines=38> */
.L_x_3379:
        /* <DEDUP_REMOVED lines=21> */
.L_x_3378:
        /* <DEDUP_REMOVED lines=25> */
.L_x_3381:
        /* <DEDUP_REMOVED lines=17> */
.L_x_3377:
        /* <DEDUP_REMOVED lines=33> */
.L_x_3383:
        /* <DEDUP_REMOVED lines=21> */
.L_x_3382:
        /* <DEDUP_REMOVED lines=25> */
.L_x_3384:
        /* <DEDUP_REMOVED lines=16> */
.L_x_3380:
        /* <DEDUP_REMOVED lines=10> */
.L_x_3376:
[----:B------:R-:W-:Y:S05]  /*9d80*/  BSYNC.RECONVERGENT B0 ;  /* 0x0000000000007941 */ /* 0x000fea0003800200 */
.L_x_3375:
        /* <DEDUP_REMOVED lines=25> */
[----:B-----5:R-:W-:Y:S01]  /*9f20*/  FFMA.FTZ R188, R188, UR25, R176 ;  /* 0x00000019bcbc7c23 */ /* 0x020fe200080100b0 */
        /* <DEDUP_REMOVED lines=13> */
.L_x_3389:
        /* <DEDUP_REMOVED lines=21> */
.L_x_3388:
        /* <DEDUP_REMOVED lines=25> */
.L_x_3391:
        /* <DEDUP_REMOVED lines=16> */
[----:B------:R-:W-:Y:S06]  /*a3e0*/  BRA `(.L_x_3390) ;  /* 0x00000004007c7947 */ /* 0x000fec0003800000 */
.L_x_3387:
        /* <DEDUP_REMOVED lines=33> */
.L_x_3393:
        /* <DEDUP_REMOVED lines=21> */
.L_x_3392:
        /* <DEDUP_REMOVED lines=25> */
.L_x_3394:
        /* <DEDUP_REMOVED lines=16> */
.L_x_3390:
[----:B012-4-:R-:W0:Y:S02]  /*a9e0*/  @P4 LDC.64 R4, c[0x0][0x478] ;  /* 0x00011e00ff044b82 */ /* 0x017e240000000a00 */
[----:B0-----:R-:W-:-:S05]  /*a9f0*/  @P4 IMAD.WIDE.U32 R4, R3, 0x10, R4 ;  /* 0x0000001003044825 */ /* 0x001fca00078e0004 */
[----:B------:R0:W-:Y:S02]  /*aa00*/  @P4 STG.E.128 desc[UR14][R4.64], R184 ;  /* 0x000000b804004986 */ /* 0x0001e4000c101d0e */
[----:B0-----:R-:W0:Y:S02]  /*aa10*/  LDC.64 R4, c[0x0][0x468] ;  /* 0x00011a00ff047b82 */ /* 0x001e240000000a00 */
[----:B0-----:R-:W-:-:S05]  /*aa20*/  IMAD.WIDE.U32 R4, R3, 0x10, R4 ;  /* 0x0000001003047825 */ /* 0x001fca00078e0004 */
[----:B------:R0:W-:Y:S02]  /*aa30*/  STG.E.128 desc[UR14][R4.64], R188 ;  /* 0x000000bc04007986 */ /* 0x0001e4000c101d0e */
[----:B0-----:R-:W0:Y:S02]  /*aa40*/  @P5 LDC.64 R4, c[0x0][0x470] ;  /* 0x00011c00ff045b82 */ /* 0x001e240000000a00 */
[----:B0-----:R-:W-:-:S05]  /*aa50*/  @P5 IMAD.WIDE.U32 R4, R3, 0x10, R4 ;  /* 0x0000001003045825 */ /* 0x001fca00078e0004 */
[----:B------:R0:W-:Y:S02]  /*aa60*/  @P5 STG.E.128 desc[UR14][R4.64], R180 ;  /* 0x000000b404005986 */ /* 0x0001e4000c101d0e */
.L_x_3386:
[----:B------:R-:W-:Y:S05]  /*aa70*/  BSYNC.RECONVERGENT B0 ;  /* 0x0000000000007941 */ /* 0x000fea0003800200 */
.L_x_3385:
[----:B------:R-:W-:Y:S01]  /*aa80*/  UPLOP3.LUT UP1, UPT, UPT, UPT, UP1, 0x40, 0x4 ;  /* 0x000000000004789c */ /* 0x000fe20003f2e810 */
[----:B------:R-:W-:Y:S10]  /*aa90*/  BRA.U !UP3, `(.L_x_3395) ;  /* 0xffffff690bd47547 */ /* 0x000ff4000b83ffff */
.L_x_3296:
[----:B------:R-:W0:Y:S01]  /*aaa0*/  S2UR UR4, SR_CTAID.X ;  /* 0x00000000000479c3 */ /* 0x000e220000002500 */
[----:B------:R-:W-:Y:S01]  /*aab0*/  LOP3.LUT P4, RZ, R2, 0x4, RZ, 0xc0, !PT ;  /* 0x0000000402ff7812 */ /* 0x000fe2000788c0ff */
[----:B------:R-:W-:Y:S01]  /*aac0*/  BSSY.RECONVERGENT B0, `(.L_x_3396) ;  /* 0x0000012000007945 */ /* 0x000fe20003800200 */
[----:B0-----:R-:W-:-:S06]  /*aad0*/  UIMAD UR4, UR4, UR6, URZ ;  /* 0x00000006040472a4 */ /* 0x001fcc000f8e02ff */
[----:B------:R-:W-:-:S04]  /*aae0*/  MOV R3, UR4 ;  /* 0x0000000400037c02 */ /* 0x000fc80008000f00 */
[----:B------:R-:W-:Y:S01]  /*aaf0*/  LEA.HI R192, R3, R192, RZ, 0x1e ;  /* 0x000000c003c07211 */ /* 0x000fe200078ff0ff */
[----:B------:R-:W-:Y:S06]  /*ab00*/  @!P4 BRA `(.L_x_3397) ;  /* 0x000000000034c947 */ /* 0x000fec0003800000 */
[----:B-12-45:R-:W0:Y:S08]  /*ab10*/  LDC.64 R4, c[0x0][0x440] ;  /* 0x00011000ff047b82 */ /* 0x036e300000000a00 */
[----:B------:R-:W1:Y:S08]  /*ab20*/  LDC.64 R6, c[0x0][0x448] ;  /* 0x00011200ff067b82 */ /* 0x000e700000000a00 */
[----:B------:R-:W2:Y:S08]  /*ab30*/  LDC.64 R8, c[0x0][0x450] ;  /* 0x00011400ff087b82 */ /* 0x000eb00000000a00 */
[----:B---3--:R-:W3:Y:S01]  /*ab40*/  LDC.64 R10, c[0x0][0x458] ;  /* 0x00011600ff0a7b82 */ /* 0x008ee20000000a00 */
[----:B0-----:R-:W-:-:S05]  /*ab50*/  IMAD.WIDE.U32 R4, R192, 0x10, R4 ;  /* 0x00000010c0047825 */ /* 0x001fca00078e0004 */
[----:B------:R0:W-:Y:S01]  /*ab60*/  STG.E.128 desc[UR14][R4.64], R140 ;  /* 0x0000008c04007986 */ /* 0x0001e2000c101d0e */
[----:B-1----:R-:W-:-:S05]  /*ab70*/  IMAD.WIDE.U32 R6, R192, 0x10, R6 ;  /* 0x00000010c0067825 */ /* 0x002fca00078e0006 */
[----:B------:R0:W-:Y:S01]  /*ab80*/  STG.E.128 desc[UR14][R6.64], R172 ;  /* 0x000000ac06007986 */ /* 0x0001e2000c101d0e */
[----:B--2---:R-:W-:-:S05]  /*ab90*/  IMAD.WIDE.U32 R8, R192, 0x10, R8 ;  /* 0x00000010c0087825 */ /* 0x004fca00078e0008 */
[----:B------:R0:W-:Y:S01]  /*aba0*/  STG.E.128 desc[UR14][R8.64], R76 ;  /* 0x0000004c08007986 */ /* 0x0001e2000c101d0e */
[C---:B---3--:R-:W-:Y:S01]  /*abb0*/  IMAD.WIDE.U32 R10, R192.reuse, 0x10, R10 ;  /* 0x00000010c00a7825 */ /* 0x048fe200078e000a */
[----:B------:R-:W-:-:S04]  /*abc0*/  IADD3 R192, PT, PT, R192, 0x100, RZ ;  /* 0x00000100c0c07810 */ /* 0x000fc80007ffe0ff */
[----:B------:R0:W-:Y:S03]  /*abd0*/  STG.E.128 desc[UR14][R10.64], R108 ;  /* 0x0000006c0a007986 */ /* 0x0001e6000c101d0e */
.L_x_3397:
[----:B------:R-:W-:Y:S05]  /*abe0*/  BSYNC.RECONVERGENT B0 ;  /* 0x0000000000007941 */ /* 0x000fea0003800200 */
.L_x_3396:
[----:B------:R-:W-:Y:S01]  /*abf0*/  LOP3.LUT P4, RZ, R2, 0x2, RZ, 0xc0, !PT ;  /* 0x0000000202ff7812 */ /* 0x000fe2000788c0ff */
[----:B------:R-:W-:-:S12]  /*ac00*/  BSSY.RECONVERGENT B0, `(.L_x_3398) ;  /* 0x000000f000007945 */ /* 0x000fd80003800200 */
[----:B------:R-:W-:Y:S05]  /*ac10*/  @!P4 BRA `(.L_x_3399) ;  /* 0x000000000034c947 */ /* 0x000fea0003800000 */
[----:B012-45:R-:W0:Y:S08]  /*ac20*/  LDC.64 R4, c[0x0][0x440] ;  /* 0x00011000ff047b82 */ /* 0x037e300000000a00 */
        /* <DEDUP_REMOVED lines=12> */
.L_x_3399:
[----:B------:R-:W-:Y:S05]  /*acf0*/  BSYNC.RECONVERGENT B0 ;  /* 0x0000000000007941 */ /* 0x000fea0003800200 */
.L_x_3398:
        /* <DEDUP_REMOVED lines=16> */
.L_x_3401:
[----:B------:R-:W-:Y:S05]  /*ae00*/  BSYNC.RECONVERGENT B0 ;  /* 0x0000000000007941 */ /* 0x000fea0003800200 */
.L_x_3400:
[----:B------:R-:W-:Y:S04]  /*ae10*/  BSSY.RECONVERGENT B0, `(.L_x_3402) ;  /* 0x000000f000007945 */ /* 0x000fe80003800200 */
        /* <DEDUP_REMOVED lines=14> */
.L_x_3403:
[----:B------:R-:W-:Y:S05]  /*af00*/  BSYNC.RECONVERGENT B0 ;  /* 0x0000000000007941 */ /* 0x000fea0003800200 */
.L_x_3402:
        /* <DEDUP_REMOVED lines=15> */
.L_x_3405:
[----:B------:R-:W-:Y:S05]  /*b000*/  BSYNC.RECONVERGENT B0 ;  /* 0x0000000000007941 */ /* 0x000fea0003800200 */
.L_x_3404:
        /* <DEDUP_REMOVED lines=15> */
.L_x_3407:
[----:B------:R-:W-:Y:S05]  /*b100*/  BSYNC.RECONVERGENT B0 ;  /* 0x0000000000007941 */ /* 0x000fea0003800200 */
.L_x_3406:
        /* <DEDUP_REMOVED lines=15> */
.L_x_3409:
[----:B------:R-:W-:Y:S05]  /*b200*/  BSYNC.RECONVERGENT B0 ;  /* 0x0000000000007941 */ /* 0x000fea0003800200 */
.L_x_3408:
[----:B------:R-:W-:-:S13]  /*b210*/  LOP3.LUT P0, RZ, R2, 0x8, RZ, 0xc0, !PT ;  /* 0x0000000802ff7812 */ /* 0x000fda000780c0ff */
[----:B------:R-:W-:Y:S05]  /*b220*/  @!P0 EXIT ;  /* 0x000000000000894d */ /* 0x000fea0003800000 */
[----:B------:R-:W3:Y:S08]  /*b230*/  LDC.64 R2, c[0x0][0x440] ;  /* 0x00011000ff027b82 */ /* 0x000ef00000000a00 */
[----:B012-45:R-:W0:Y:S08]  /*b240*/  LDC.64 R4, c[0x0][0x448] ;  /* 0x00011200ff047b82 */ /* 0x037e300000000a00 */
[----:B------:R-:W1:Y:S08]  /*b250*/  LDC.64 R6, c[0x0][0x450] ;  /* 0x00011400ff067b82 */ /* 0x000e700000000a00 */
[----:B------:R-:W2:Y:S01]  /*b260*/  LDC.64 R8, c[0x0][0x458] ;  /* 0x00011600ff087b82 */ /* 0x000ea20000000a00 */
[----:B---3--:R-:W-:-:S05]  /*b270*/  IMAD.WIDE.U32 R2, R192, 0x10, R2 ;  /* 0x00000010c0027825 */ /* 0x008fca00078e0002 */
[----:B------:R-:W-:Y:S01]  /*b280*/  STG.E.128 desc[UR14][R2.64], R112 ;  /* 0x0000007002007986 */ /* 0x000fe2000c101d0e */
[----:B0-----:R-:W-:-:S05]  /*b290*/  IMAD.WIDE.U32 R4, R192, 0x10, R4 ;  /* 0x00000010c0047825 */ /* 0x001fca00078e0004 */
[----:B------:R-:W-:Y:S01]  /*b2a0*/  STG.E.128 desc[UR14][R4.64], R144 ;  /* 0x0000009004007986 */ /* 0x000fe2000c101d0e */
[----:B-1----:R-:W-:-:S05]  /*b2b0*/  IMAD.WIDE.U32 R6, R192, 0x10, R6 ;  /* 0x00000010c0067825 */ /* 0x002fca00078e0006 */
[----:B------:R-:W-:Y:S01]  /*b2c0*/  STG.E.128 desc[UR14][R6.64], R48 ;  /* 0x0000003006007986 */ /* 0x000fe2000c101d0e */
[----:B--2---:R-:W-:-:S05]  /*b2d0*/  IMAD.WIDE.U32 R192, R192, 0x10, R8 ;  /* 0x00000010c0c07825 */ /* 0x004fca00078e0008 */
[----:B------:R-:W-:Y:S01]  /*b2e0*/  STG.E.128 desc[UR14][R192.64], R80 ;  /* 0x00000050c0007986 */ /* 0x000fe2000c101d0e */
[----:B------:R-:W-:Y:S05]  /*b2f0*/  EXIT ;  /* 0x000000000000794d */ /* 0x000fea0003800000 */
.L_x_3410:
        /* <DEDUP_REMOVED lines=16> */
.L_x_4892:


//--------------------- .text._ZN10layer_norm31ln_parallel_residual_bwd_kernelINS_13Kernel_traitsI6__halfffffjLj8192ELj1ELj1ELj8ELj16ENS_18Kernel_traits_baseILj8192ES2_ffffjLj256EEEEELb0ELb0ELb1EEEvNS_9BwdParamsE --------------------------
	.section	.text._ZN10layer_norm31ln_parallel_residual_bwd_kernelINS_13Kernel_traitsI6__halfffffjLj8192ELj1ELj1ELj8ELj16ENS_18Kernel_traits_baseILj8192ES2_ffffjLj256EEEEELb0ELb0ELb1EEEvNS_9BwdParamsE,"ax",@progbits
	.align	128
        .global         _ZN10layer_norm31ln_parallel_residual_bwd_kernelINS_13Kernel_traitsI6__halfffffjLj8192ELj1ELj1ELj8ELj16ENS_18Kernel_traits_baseILj8192ES2_ffffjLj256EEEEELb0ELb0ELb1EEEvNS_9BwdParamsE
        .type           _ZN10layer_norm31ln_parallel_residual_bwd_kernelINS_13Kernel_traitsI6__halfffffjLj8192ELj1ELj1ELj8ELj16ENS_18Kernel_traits_baseILj8192ES2_ffffjLj256EEEEELb0ELb0ELb1EEEvNS_9BwdParamsE,@function
        .size           _ZN10layer_norm31ln_parallel_residual_bwd_kernelINS_13Kernel_traitsI6__halfffffjLj8192ELj1ELj1ELj8ELj16ENS_18Kernel_traits_baseILj8192ES2_ffffjLj256EEEEELb0ELb0ELb1EEEvNS_9BwdParamsE,(.L_x_4893 - _ZN10layer_norm31ln_parallel_residual_bwd_kernelINS_13Kernel_traitsI6__halfffffjLj8192ELj1ELj1ELj8ELj16ENS_18Kernel_traits_baseILj8192ES2_ffffjLj256EEEEELb0ELb0ELb1EEEvNS_9BwdParamsE)
        .other          _ZN10layer_norm31ln_parallel_residual_bwd_kernelINS_13Kernel_traitsI6__halfffffjLj8192ELj1ELj1ELj8ELj16ENS_18Kernel_traits_baseILj8192ES2_ffffjLj256EEEEELb0ELb0ELb1EEEvNS_9BwdParamsE,@"STO_CUDA_ENTRY STV_DEFAULT"
_ZN10layer_norm31ln_parallel_residual_bwd_kernelINS_13Kernel_traitsI6__halfffffjLj8192ELj1ELj1ELj8ELj16ENS_18Kernel_traits_baseILj8192ES2_ffffjLj256EEEEELb0ELb0ELb1EEEvNS_9BwdParamsE:
.text._ZN10layer_norm31ln_parallel_residual_bwd_kernelINS_13Kernel_traitsI6__halfffffjLj8192ELj1ELj1ELj8ELj16ENS_18Kernel_traits_baseILj8192ES2_ffffjLj256EEEEELb0ELb0ELb1EEEvNS_9BwdParamsE:
        /* <DEDUP_REMOVED lines=94> */
[----:B0-----:R-:W3:Y:S01]  /*05e0*/  LDG.E.64 R6, desc[UR14][R4.64+0x3800] ;  /* 0x0038000e04067981 */ /* 0x001ee2000c1e1b00 */
[----:B------:R-:W-:-:S02]  /*05f0*/  CS2R R214, SRZ ;  /* 0x0000000000d67805 */ /* 0x000fc4000001ff00 */
[----:B------:R-:W-:Y:S02]  /*0600*/  CS2R R212, SRZ ;  /* 0x0000000000d47805 */ /* 0x000fe4000001ff00 */
[----:B------:R-:W-:Y:S01]  /*0610*/  CS2R R210, SRZ ;  /* 0x0000000000d27805 */ /* 0x000fe2000001ff00 */
[----:B------:R-:W4:Y:S01]  /*0620*/  LDG.E.64 R38, desc[UR14][R4.64+0x3000] ;  /* 0x0030000e04267981 */ /* 0x000f22000c1e1b00 */
[----:B------:R-:W-:Y:S02]  /*0630*/  CS2R R208, SRZ ;  /* 0x0000000000d07805 */ /* 0x000fe4000001ff00 */
[----:B------:R-:W-:Y:S02]  /*0640*/  CS2R R206, SRZ ;  /* 0x0000000000ce7805 */ /* 0x000fe4000001ff00 */
[----:B------:R-:W-:Y:S01]  /*0650*/  CS2R R204, SRZ ;  /* 0x0000000000cc7805 */ /* 0x000fe2000001ff00 */
[----:B------:R-:W5:Y:S01]  /*0660*/  LDG.E.64 R42, desc[UR14][R4.64+0x2800] ;  /* 0x0028000e042a7981 */ /* 0x000f62000c1e1b00 */
[----:B------:R-:W-:-:S02]  /*0670*/  CS2R R202, SRZ ;  /* 0x0000000000ca7805 */ /* 0x000fc4000001ff00 */
[----:B------:R-:W-:Y:S02]  /*0680*/  CS2R R200, SRZ ;  /* 0x0000000000c87805 */ /* 0x000fe4000001ff00 */
[----:B------:R-:W-:Y:S01]  /*0690*/  CS2R R198, SRZ ;  /* 0x0000000000c67805 */ /* 0x000fe2000001ff00 */
[----:B------:R-:W5:Y:S01]  /*06a0*/  LDG.E.64 R46, desc[UR14][R4.64+0x2000] ;  /* 0x0020000e042e7981 */ /* 0x000f62000c1e1b00 */
[----:B------:R-:W-:Y:S02]  /*06b0*/  CS2R R196, SRZ ;  /* 0x0000000000c47805 */ /* 0x000fe4000001ff00 */
[----:B------:R-:W-:Y:S02]  /*06c0*/  CS2R R194, SRZ ;  /* 0x0000000000c27805 */ /* 0x000fe4000001ff00 */
[----:B------:R-:W-:Y:S01]  /*06d0*/  CS2R R192, SRZ ;  /* 0x0000000000c07805 */ /* 0x000fe2000001ff00 */
[----:B------:R-:W5:Y:S01]  /*06e0*/  LDG.E.64 R50, desc[UR14][R4.64+0x1800] ;  /* 0x0018000e04327981 */ /* 0x000f62000c1e1b00 */
[----:B------:R-:W-:-:S02]  /*06f0*/  CS2R R190, SRZ ;  /* 0x0000000000be7805 */ /* 0x000fc4000001ff00 */
[----:B------:R-:W-:Y:S02]  /*0700*/  MOV R168, RZ ;  /* 0x000000ff00a87202 */ /* 0x000fe40000000f00 */
[----:B------:R-:W-:Y:S01]  /*0710*/  CS2R R166, SRZ ;  /* 0x0000000000a67805 */ /* 0x000fe2000001ff00 */
[----:B------:R-:W5:Y:S01]  /*0720*/  LDG.E.64 R54, desc[UR14][R4.64+0x1000] ;  /* 0x0010000e04367981 */ /* 0x000f62000c1e1b00 */
[----:B------:R-:W-:Y:S02]  /*0730*/  CS2R R164, SRZ ;  /* 0x0000000000a47805 */ /* 0x000fe4000001ff00 */
[----:B------:R-:W-:Y:S02]  /*0740*/  CS2R R162, SRZ ;  /* 0x0000000000a27805 */ /* 0x000fe4000001ff00 */
[----:B------:R-:W-:Y:S01]  /*0750*/  CS2R R160, SRZ ;  /* 0x0000000000a07805 */ /* 0x000fe2000001ff00 */
[----:B------:R-:W5:Y:S01]  /*0760*/  LDG.E.64 R58, desc[UR14][R4.64+0x800] ;  /* 0x0008000e043a7981 */ /* 0x000f62000c1e1b00 */
[----:B--2---:R-:W-:Y:S01]  /*0770*/  IMAD.WIDE.U32 R2, R138, 0x8, R2 ;  /* 0x000000088a027825 */ /* 0x004fe200078e0002 */
[----:B------:R-:W-:-:S02]  /*0780*/  CS2R R158, SRZ ;  /* 0x00000000009e7805 */ /* 0x000fc4000001ff00 */
[----:B------:R-:W-:Y:S01]  /*0790*/  CS2R R156, SRZ ;  /* 0x00000000009c7805 */ /* 0x000fe2000001ff00 */
[----:B------:R0:W2:Y:S01]  /*07a0*/  LDG.E.64 R62, desc[UR14][R4.64] ;  /* 0x0000000e043e7981 */ /* 0x0000a2000c1e1b00 */
[----:B------:R-:W-:Y:S02]  /*07b0*/  CS2R R154, SRZ ;  /* 0x00000000009a7805 */ /* 0x000fe4000001ff00 */
[----:B------:R-:W-:Y:S02]  /*07c0*/  CS2R R152, SRZ ;  /* 0x0000000000987805 */ /* 0x000fe4000001ff00 */
[----:B------:R-:W-:Y:S01]  /*07d0*/  CS2R R150, SRZ ;  /* 0x0000000000967805 */ /* 0x000fe2000001ff00 */
[----:B------:R-:W2:Y:S01]  /*07e0*/  LDG.E.64 R8, desc[UR14][R2.64+0x3800] ;  /* 0x0038000e02087981 */ /* 0x000ea2000c1e1b00 */
[----:B------:R-:W-:Y:S02]  /*07f0*/  CS2R R148, SRZ ;  /* 0x0000000000947805 */ /* 0x000fe4000001ff00 */
[----:B------:R-:W-:-:S02]  /*0800*/  CS2R R34, SRZ ;  /* 0x0000000000227805 */ /* 0x000fc4000001ff00 */
[----:B------:R-:W-:Y:S01]  /*0810*/  CS2R R32, SRZ ;  /* 0x0000000000207805 */ /* 0x000fe2000001ff00 */
[----:B------:R-:W2:Y:S01]  /*0820*/  LDG.E.64 R10, desc[UR14][R2.64+0x3000] ;  /* 0x0030000e020a7981 */ /* 0x000ea2000c1e1b00 */
[----:B------:R-:W-:Y:S02]  /*0830*/  CS2R R30, SRZ ;  /* 0x00000000001e7805 */ /* 0x000fe4000001ff00 */
[----:B------:R-:W-:Y:S02]  /*0840*/  CS2R R28, SRZ ;  /* 0x00000000001c7805 */ /* 0x000fe4000001ff00 */
[----:B------:R-:W-:Y:S01]  /*0850*/  CS2R R26, SRZ ;  /* 0x00000000001a7805 */ /* 0x000fe2000001ff00 */
[----:B------:R-:W2:Y:S01]  /*0860*/  LDG.E.64 R12, desc[UR14][R2.64+0x2800] ;  /* 0x0028000e020c7981 */ /* 0x000ea2000c1e1b00 */
[----:B------:R-:W-:Y:S02]  /*0870*/  CS2R R24, SRZ ;  /* 0x0000000000187805 */ /* 0x000fe4000001ff00 */
[----:B------:R-:W-:Y:S01]  /*0880*/  CS2R R22, SRZ ;  /* 0x0000000000167805 */ /* 0x000fe2000001ff00 */
[----:B------:R-:W-:Y:S01]  /*0890*/  UPLOP3.LUT UP1, UPT, UPT, UPT, UPT, 0x40, 0x4 ;  /* 0x000000000004789c */ /* 0x000fe20003f2e870 */
[----:B------:R-:W2:Y:S01]  /*08a0*/  LDG.E.64 R14, desc[UR14][R2.64+0x2000] ;  /* 0x0020000e020e7981 */ /* 0x000ea2000c1e1b00 */
[----:B------:R-:W1:Y:S03]  /*08b0*/  LDCU UR21, c[0x0][0x388] ;  /* 0x00007100ff1577ac */ /* 0x000e660008000800 */
[----:B------:R-:W2:Y:S01]  /*08c0*/  LDG.E.64 R16, desc[UR14][R2.64+0x1800] ;  /* 0x0018000e02107981 */ /* 0x000ea2000c1e1b00 */
[----:B------:R-:W1:Y:S03]  /*08d0*/  LDCU.U8 UR20, c[0x0][0x410] ;  /* 0x00008200ff1477ac */ /* 0x000e660008000000 */
[----:B------:R-:W2:Y:S01]  /*08e0*/  LDG.E.64 R18, desc[UR14][R2.64+0x1000] ;  /* 0x0010000e02127981 */ /* 0x000ea2000c1e1b00 */
[----:B------:R-:W1:Y:S03]  /*08f0*/  LDCU UR26, c[0x0][0x400] ;  /* 0x00008000ff1a77ac */ /* 0x000e660008000800 */
[----:B------:R-:W2:Y:S01]  /*0900*/  LDG.E.64 R20, desc[UR14][R2.64+0x800] ;  /* 0x0008000e02147981 */ /* 0x000ea2000c1e1b00 */
[----:B------:R-:W1:Y:S03]  /*0910*/  LDCU.64 UR28, c[0x0][0x468] ;  /* 0x00008d00ff1c77ac */ /* 0x000e660008000a00 */
[----:B------:R3:W2:Y:S01]  /*0920*/  LDG.E.64 R66, desc[UR14][R2.64] ;  /* 0x0000000e02427981 */ /* 0x0006a2000c1e1b00 */
[----:B0-----:R-:W-:Y:S01]  /*0930*/  CS2R R4, SRZ ;  /* 0x0000000000047805 */ /* 0x001fe2000001ff00 */
[----:B------:R-:W0:Y:S01]  /*0940*/  LDCU.64 UR12, c[0x0][0x470] ;  /* 0x00008e00ff0c77ac */ /* 0x000e220008000a00 */
[----:B------:R-:W0:Y:S01]  /*0950*/  LDCU.64 UR10, c[0x0][0x478] ;  /* 0x00008f00ff0a77ac */ /* 0x000e220008000a00 */
[----:B------:R-:W0:Y:S01]  /*0960*/  LDCU.128 UR16, c[0x0][0x3c0] ;  /* 0x00007800ff1077ac */ /* 0x000e220008000c00 */
[----:B------:R-:W0:Y:S01]  /*0970*/  LDCU.64 UR22, c[0x0][0x438] ;  /* 0x00008700ff1677ac */ /* 0x000e220008000a00 */
[----:B------:R-:W0:Y:S01]  /*0980*/  LDCU.64 UR24, c[0x0][0x380] ;  /* 0x00007000ff1877ac */ /* 0x000e220008000a00 */
[----:B---3--:R-:W-:Y:S01]  /*0990*/  HADD2.F32 R0, -RZ, R6.H0_H0 ;  /* 0x20000006ff007230 */ /* 0x008fe20000004100 */
[----:B------:R-:W-:Y:S01]  /*09a0*/  SHF.R.U64 R37, R6, 0x10, R7 ;  /* 0x0000001006257819 */ /* 0x000fe20000001207 */
[----:B------:R-:W-:-:S02]  /*09b0*/  HADD2.F32 R2, -RZ, R7.H0_H0 ;  /* 0x20000007ff027230 */ /* 0x000fc40000004100 */
[----:B----4-:R-:W-:Y:S01]  /*09c0*/  HADD2.F32 R3, -RZ, R38.H0_H0 ;  /* 0x20000026ff037230 */ /* 0x010fe20000004100 */
[----:B------:R3:W-:Y:S01]  /*09d0*/  STL [R1+0x40], R0 ;  /* 0x0000400001007387 */ /* 0x0007e20000100800 */
[----:B------:R-:W-:Y:S02]  /*09e0*/  SHF.R.U64 R41, R38, 0x10, R39 ;  /* 0x0000001026297819 */ /* 0x000fe40000001227 */
[----:B-----5:R-:W-:Y:S01]  /*09f0*/  SHF.R.U64 R45, R42, 0x10, R43 ;  /* 0x000000102a2d7819 */ /* 0x020fe2000000122b */
[----:B------:R4:W-:Y:S01]  /*0a00*/  STL [R1+0x30], R2 ;  /* 0x0000300201007387 */ /* 0x0009e20000100800 */
[----:B------:R-:W-:-:S03]  /*0a10*/  SHF.R.U64 R49, R46, 0x10, R47 ;  /* 0x000000102e317819 */ /* 0x000fc6000000122f */
[----:B------:R5:W-:Y:S01]  /*0a20*/  STL [R1+0x60], R3 ;  /* 0x0000600301007387 */ /* 0x000be20000100800 */
[----:B---3--:R-:W-:Y:S02]  /*0a30*/  SHF.R.U32.HI R0, RZ, 0x10, R7 ;  /* 0x00000010ff007819 */ /* 0x008fe40000011607 */
[----:B------:R-:W-:Y:S02]  /*0a40*/  CS2R R6, SRZ ;  /* 0x0000000000067805 */ /* 0x000fe4000001ff00 */
[----:B------:R-:W-:Y:S01]  /*0a50*/  SHF.R.U64 R53, R50, 0x10, R51 ;  /* 0x0000001032357819 */ /* 0x000fe20000001233 */
[----:B----4-:R-:W-:Y:S01]  /*0a60*/  HADD2.F32 R2, -RZ, R39.H0_H0 ;  /* 0x20000027ff027230 */ /* 0x010fe20000004100 */
[----:B------:R-:W-:Y:S01]  /*0a70*/  SHF.R.U32.HI R39, RZ, 0x10, R39 ;  /* 0x00000010ff277819 */ /* 0x000fe20000011627 */
[----:B------:R-:W-:Y:S01]  /*0a80*/  HADD2.F32 R0, -RZ, R0.H0_H0 ;  /* 0x20000000ff007230 */ /* 0x000fe20000004100 */
[----:B------:R-:W-:Y:S01]  /*0a90*/  SHF.R.U64 R57, R54, 0x10, R55 ;  /* 0x0000001036397819 */ /* 0x000fe20000001237 */
[----:B-----5:R-:W-:Y:S01]  /*0aa0*/  HADD2.F32 R3, -RZ, R42.H0_H0 ;  /* 0x2000002aff037230 */ /* 0x020fe20000004100 */
[----:B------:R3:W-:Y:S01]  /*0ab0*/  STL [R1+0x50], R2 ;  /* 0x0000500201007387 */ /* 0x0007e20000100800 */
[----:B------:R-:W-:Y:S01]  /*0ac0*/  HADD2.F32 R39, -RZ, R39.H0_H0 ;  /* 0x20000027ff277230 */ /* 0x000fe20000004100 */
[----:B------:R-:W-:-:S02]  /*0ad0*/  SHF.R.U64 R61, R58, 0x10, R59 ;  /* 0x000000103a3d7819 */ /* 0x000fc4000000123b */
[----:B------:R4:W-:Y:S01]  /*0ae0*/  STL [R1+0x80], R3 ;  /* 0x0000800301007387 */ /* 0x0009e20000100800 */
[----:B--2---:R-:W-:Y:S02]  /*0af0*/  SHF.R.U64 R65, R62, 0x10, R63 ;  /* 0x000000103e417819 */ /* 0x004fe4000000123f */
[----:B------:R-:W-:Y:S01]  /*0b00*/  SHF.R.U64 R38, R8, 0x10, R9 ;  /* 0x0000001008267819 */ /* 0x000fe20000001209 */
[----:B---3--:R-:W-:Y:S01]  /*0b10*/  HADD2.F32 R2, -RZ, R43.H0_H0 ;  /* 0x2000002bff027230 */ /* 0x008fe20000004100 */
[----:B------:R-:W-:Y:S02]  /*0b20*/  SHF.R.U32.HI R43, RZ, 0x10, R43 ;  /* 0x00000010ff2b7819 */ /* 0x000fe4000001162b */
[----:B------:R-:W-:Y:S01]  /*0b30*/  SHF.R.U32.HI R36, RZ, 0x10, R9 ;  /* 0x00000010ff247819 */ /* 0x000fe20000011609 */
[----:B----4-:R-:W-:Y:S01]  /*0b40*/  HADD2.F32 R3, -RZ, R46.H0_H0 ;  /* 0x2000002eff037230 */ /* 0x010fe20000004100 */
[----:B------:R2:W-:Y:S01]  /*0b50*/  STL [R1+0x70], R2 ;  /* 0x0000700201007387 */ /* 0x0005e20000100800 */
[----:B------:R-:W-:-:S02]  /*0b60*/  SHF.R.U64 R42, R10, 0x10, R11 ;  /* 0x000000100a2a7819 */ /* 0x000fc4000000120b */
[----:B------:R-:W-:Y:S01]  /*0b70*/  SHF.R.U32.HI R40, RZ, 0x10, R11 ;  /* 0x00000010ff287819 */ /* 0x000fe2000001160b */
[----:B------:R3:W-:Y:S01]  /*0b80*/  STL [R1+0xa0], R3 ;  /* 0x0000a00301007387 */ /* 0x0007e20000100800 */
[--C-:B------:R-:W-:Y:S02]  /*0b90*/  SHF.R.U64 R46, R12, 0x10, R13.reuse ;  /* 0x000000100c2e7819 */ /* 0x100fe4000000120d */
[----:B------:R-:W-:Y:S02]  /*0ba0*/  SHF.R.U32.HI R44, RZ, 0x10, R13 ;  /* 0x00000010ff2c7819 */ /* 0x000fe4000001160d */
[----:B------:R-:W-:Y:S01]  /*0bb0*/  SHF.R.U32.HI R48, RZ, 0x10, R15 ;  /* 0x00000010ff307819 */ /* 0x000fe2000001160f */
[----:B--2---:R-:W-:Y:S01]  /*0bc0*/  HADD2.F32 R2, -RZ, R47.H0_H0 ;  /* 0x2000002fff027230 */ /* 0x004fe20000004100 */
[----:B------:R-:W-:Y:S02]  /*0bd0*/  SHF.R.U32.HI R47, RZ, 0x10, R47 ;  /* 0x00000010ff2f7819 */ /* 0x000fe4000001162f */
[----:B------:R-:W-:Y:S01]  /*0be0*/  SHF.R.U32.HI R52, RZ, 0x10, R17 ;  /* 0x00000010ff347819 */ /* 0x000fe20000011611 */
[----:B---3--:R-:W-:Y:S01]  /*0bf0*/  HADD2.F32 R3, -RZ, R50.H0_H0 ;  /* 0x20000032ff037230 */ /* 0x008fe20000004100 */
[----:B------:R2:W-:Y:S01]  /*0c00*/  STL [R1+0x90], R2 ;  /* 0x0000900201007387 */ /* 0x0005e20000100800 */
[----:B------:R-:W-:-:S02]  /*0c10*/  SHF.R.U64 R50, R14, 0x10, R15 ;  /* 0x000000100e327819 */ /* 0x000fc4000000120f */
[----:B------:R-:W-:Y:S01]  /*0c20*/  SHF.R.U32.HI R56, RZ, 0x10, R19 ;  /* 0x00000010ff387819 */ /* 0x000fe20000011613 */
[----:B------:R3:W-:Y:S01]  /*0c30*/  STL [R1+0xc0], R3 ;  /* 0x0000c00301007387 */ /* 0x0007e20000100800 */
[----:B------:R-:W-:Y:S02]  /*0c40*/  SHF.R.U32.HI R60, RZ, 0x10, R21 ;  /* 0x00000010ff3c7819 */ /* 0x000fe40000011615 */
[----:B------:R-:W-:Y:S01]  /*0c50*/  SHF.R.U32.HI R64, RZ, 0x10, R67 ;  /* 0x00000010ff407819 */ /* 0x000fe20000011643 */
[----:B--2---:R-:W-:Y:S01]  /*0c60*/  HADD2.F32 R2, -RZ, R51.H0_H0 ;  /* 0x20000033ff027230 */ /* 0x004fe20000004100 */
[----:B------:R-:W-:Y:S01]  /*0c70*/  SHF.R.U32.HI R51, RZ, 0x10, R51 ;  /* 0x00000010ff337819 */ /* 0x000fe20000011633 */
[----:B---3--:R-:W-:-:S03]  /*0c80*/  HADD2.F32 R3, -RZ, R54.H0_H0 ;  /* 0x20000036ff037230 */ /* 0x008fc60000004100 */
[----:B------:R2:W-:Y:S01]  /*0c90*/  STL [R1+0xb0], R2 ;  /* 0x0000b00201007387 */ /* 0x0005e20000100800 */
[----:B------:R-:W-:-:S03]  /*0ca0*/  SHF.R.U64 R54, R16, 0x10, R17 ;  /* 0x0000001010367819 */ /* 0x000fc60000001211 */
[----:B------:R3:W-:Y:S01]  /*0cb0*/  STL [R1+0xe0], R3 ;  /* 0x0000e00301007387 */ /* 0x0007e20000100800 */
        /* <DEDUP_REMOVED lines=15> */
[----:B------:R2:W-:Y:S04]  /*0db0*/  STL [R1+0x110], R2 ;  /* 0x0001100201007387 */ /* 0x0005e80000100800 */
[----:B------:R3:W-:Y:S01]  /*0dc0*/  STL [R1+0x44], R3 ;  /* 0x0000440301007387 */ /* 0x0007e20000100800 */
[----:B--2---:R-:W-:Y:S01]  /*0dd0*/  HADD2.F32 R2, -RZ, R9.H0_H0 ;  /* 0x20000009ff027230 */ /* 0x004fe20000004100 */
[----:B------:R-:W-:Y:S01]  /*0de0*/  CS2R R8, SRZ ;  /* 0x0000000000087805 */ /* 0x000fe2000001ff00 */
        /* <DEDUP_REMOVED lines=31> */
[----:B------:R2:W-:Y:S01]  /*0fe0*/  STL [R1+0xf4], R2 ;  /* 0x0000f40201007387 */ /* 0x0005e20000100800 */
[----:B------:R-:W-:-:S03]  /*0ff0*/  SHF.R.U64 R66, R66, 0x10, R67 ;  /* 0x0000001042427819 */ /* 0x000fc60000001243 */
[----:B------:R-:W-:Y:S01]  /*1000*/  STL [R1+0x124], R3 ;  /* 0x0001240301007387 */ /* 0x000fe20000100800 */
[----:B--2---:R-:W-:Y:S02]  /*1010*/  HADD2.F32 R2, -RZ, R67.H0_H0 ;  /* 0x20000043ff027230 */ /* 0x004fe40000004100 */
[----:B------:R-:W-:Y:S02]  /*1020*/  HADD2.F32 R67, -RZ, R37.H0_H0 ;  /* 0x20000025ff437230 */ /* 0x000fe40000004100 */
[----:B------:R-:W-:Y:S01]  /*1030*/  HADD2.F32 R37, -RZ, R41.H0_H0 ;  /* 0x20000029ff257230 */ /* 0x000fe20000004100 */
[----:B------:R2:W-:Y:S04]  /*1040*/  STL [R1+0x114], R2 ;  /* 0x0001140201007387 */ /* 0x0005e80000100800 */
[----:B------:R-:W-:Y:S04]  /*1050*/  STL [R1], RZ ;  /* 0x000000ff01007387 */ /* 0x000fe80000100800 */
[----:B------:R-:W-:Y:S01]  /*1060*/  STL [R1+0x24], RZ ;  /* 0x000024ff01007387 */ /* 0x000fe20000100800 */
[----:B--2---:R-:W-:-:S03]  /*1070*/  CS2R R2, SRZ ;  /* 0x0000000000027805 */ /* 0x004fc6000001ff00 */
[----:B------:R-:W-:Y:S04]  /*1080*/  STL [R1+0x20], RZ ;  /* 0x000020ff01007387 */ /* 0x000fe80000100800 */
[----:B------:R-:W-:Y:S04]  /*1090*/  STL [R1+0x1c], RZ ;  /* 0x00001cff01007387 */ /* 0x000fe80000100800 */
[----:B------:R-:W-:Y:S04]  /*10a0*/  STL [R1+0x18], RZ ;  /* 0x000018ff01007387 */ /* 0x000fe80000100800 */
[----:B------:R-:W-:Y:S04]  /*10b0*/  STL [R1+0x14], RZ ;  /* 0x000014ff01007387 */ /* 0x000fe80000100800 */
[----:B------:R-:W-:Y:S04]  /*10c0*/  STL [R1+0x10], RZ ;  /* 0x000010ff01007387 */ /* 0x000fe80000100800 */
[----:B------:R-:W-:Y:S04]  /*10d0*/  STL [R1+0xc], RZ ;  /* 0x00000cff01007387 */ /* 0x000fe80000100800 */
[----:B------:R-:W-:Y:S04]  /*10e0*/  STL [R1+0x8], RZ ;  /* 0x000008ff01007387 */ /* 0x000fe80000100800 */
[----:B------:R-:W-:Y:S04]  /*10f0*/  STL [R1+0x4], RZ ;  /* 0x000004ff01007387 */ /* 0x000fe80000100800 */
[----:B------:R-:W-:Y:S04]  /*1100*/  STL [R1+0x38], R67 ;  /* 0x0000384301007387 */ /* 0x000fe80000100800 */
[----:B------:R2:W-:Y:S04]  /*1110*/  STL [R1+0x28], R0 ;  /* 0x0000280001007387 */ /* 0x0005e80000100800 */
[----:B------:R3:W-:Y:S04]  /*1120*/  STL [R1+0x58], R37 ;  /* 0x0000582501007387 */ /* 0x0007e80000100800 */
[----:B------:R4:W-:Y:S01]  /*1130*/  STL [R1+0x48], R39 ;  /* 0x0000482701007387 */ /* 0x0009e20000100800 */
[----:B--2---:R-:W-:-:S02]  /*1140*/  HADD2.F32 R0, -RZ, R45.H0_H0 ;  /* 0x2000002dff007230 */ /* 0x004fc40000004100 */
[----:B---3--:R-:W-:-:S03]  /*1150*/  HADD2.F32 R37, -RZ, R43.H0_H0 ;  /* 0x2000002bff257230 */ /* 0x008fc60000004100 */
[----:B------:R2:W-:Y:S01]  /*1160*/  STL [R1+0x78], R0 ;  /* 0x0000780001007387 */ /* 0x0005e20000100800 */
[----:B----4-:R-:W-:-:S03]  /*1170*/  HADD2.F32 R39, -RZ, R49.H0_H0 ;  /* 0x20000031ff277230 */ /* 0x010fc60000004100 */
[----:B------:R3:W-:Y:S04]  /*1180*/  STL [R1+0x68], R37 ;  /* 0x0000682501007387 */ /* 0x0007e80000100800 */
[----:B------:R4:W-:Y:S01]  /*1190*/  STL [R1+0x98], R39 ;  /* 0x0000982701007387 */ /* 0x0009e20000100800 */
[----:B--2---:R-:W-:Y:S02]  /*11a0*/  HADD2.F32 R0, -RZ, R47.H0_H0 ;  /* 0x2000002fff007230 */ /* 0x004fe40000004100 */
        /* <DEDUP_REMOVED lines=16> */
[----:B------:R-:W-:Y:S01]  /*12b0*/  STL [R1+0x108], R39 ;  /* 0x0001082701007387 */ /* 0x000fe20000100800 */
[----:B--2---:R-:W-:Y:S02]  /*12c0*/  HADD2.F32 R0, -RZ, R38.H0_H0 ;  /* 0x20000026ff007230 */ /* 0x004fe40000004100 */
[----:B---3--:R-:W-:-:S03]  /*12d0*/  HADD2.F32 R37, -RZ, R36.H0_H0 ;  /* 0x20000024ff257230 */ /* 0x008fc60000004100 */
[----:B------:R2:W-:Y:S01]  /*12e0*/  STL [R1+0x3c], R0 ;  /* 0x00003c0001007387 */ /* 0x0005e20000100800 */
[----:B------:R-:W-:-:S03]  /*12f0*/  HADD2.F32 R36, -RZ, R42.H0_H0 ;  /* 0x2000002aff247230 */ /* 0x000fc60000004100 */
        /* <DEDUP_REMOVED lines=26> */
[----:B--2---:R-:W-:-:S05]  /*14a0*/  HADD2.F32 R0, -RZ, R64.H0_H0 ;  /* 0x20000040ff007230 */ /* 0x004fca0000004100 */
[----:B01----:R3:W-:Y:S02]  /*14b0*/  STL [R1+0x10c], R0 ;  /* 0x00010c0001007387 */ /* 0x0037e40000100800 */
.L_x_3478:
[----:B------:R-:W-:Y:S01]  /*14c0*/  UIMAD.WIDE UR6, UR4, 0x4, UR16 ;  /* 0x00000004040678a5 */ /* 0x000fe2000f8e0210 */
[----:B0-----:R-:W0:Y:S01]  /*14d0*/  LDC.64 R136, c[0x0][0x3a8] ;  /* 0x0000ea00ff887b82 */ /* 0x001e220000000a00 */
[----:B------:R-:W-:Y:S01]  /*14e0*/  UIMAD UR5, UR4, UR21, URZ ;  /* 0x00000015040572a4 */ /* 0x000fe2000f8e02ff */
[----:B------:R-:W2:Y:S03]  /*14f0*/  LDL R144, [R1+0x120] ;  /* 0x0001200001907983 */ /* 0x000ea60000100800 */
[----:B-1----:R-:W-:Y:S01]  /*1500*/  MOV R76, UR6 ;  /* 0x00000006004c7c02 */ /* 0x002fe20008000f00 */
[----:B------:R-:W-:Y:S01]  /*1510*/  USHF.R.S32.HI UR6, URZ, 0x1f, UR5 ;  /* 0x0000001fff067899 */ /* 0x000fe20008011405 */
[----:B------:R-:W4:Y:S01]  /*1520*/  LDL R139, [R1+0x124] ;  /* 0x00012400018b7983 */ /* 0x000f220000100800 */
[----:B------:R-:W1:Y:S01]  /*1530*/  LDC.64 R140, c[0x0][0x430] ;  /* 0x00010c00ff8c7b82 */ /* 0x000e620000000a00 */
[----:B------:R-:W-:Y:S01]  /*1540*/  MOV R77, UR7 ;  /* 0x00000007004d7c02 */ /* 0x000fe20008000f00 */
[----:B------:R-:W-:Y:S01]  /*1550*/  ULEA.HI UR6, UR6, UR5, URZ, 0x2 ;  /* 0x0000000506067291 */ /* 0x000fe2000f8f10ff */
[----:B------:R-:W4:Y:S01]  /*1560*/  LDL R177, [R1+0x118] ;  /* 0x0001180001b17983 */ /* 0x000f220000100800 */
[----:B------:R-:W-:-:S03]  /*1570*/  UIMAD.WIDE UR8, UR4, 0x4, UR18 ;  /* 0x00000004040878a5 */ /* 0x000fc6000f8e0212 */
[----:B---3--:R3:W2:Y:S01]  /*1580*/  LDG.E R0, desc[UR14][R76.64] ;  /* 0x0000000e4c007981 */ /* 0x0086a2000c1e1900 */
[----:B------:R-:W0:Y:S01]  /*1590*/  LDC.64 R142, c[0x0][0x428] ;  /* 0x00010a00ff8e7b82 */ /* 0x000e220000000a00 */
[----:B------:R-:W-:Y:S02]  /*15a0*/  MOV R79, UR6 ;  /* 0x00000006004f7c02 */ /* 0x000fe40008000f00 */
[----:B------:R-:W-:Y:S01]  /*15b0*/  ISETP.NE.AND P1, PT, RZ, UR20, PT ;  /* 0x00000014ff007c0c */ /* 0x000fe2000bf25270 */
[----:B------:R-:W4:Y:S01]  /*15c0*/  LDL R180, [R1+0x108] ;  /* 0x0001080001b47983 */ /* 0x000f220000100800 */
[----:B------:R-:W-:-:S03]  /*15d0*/  LEA.HI.SX32 R174, R79, R138, 0x1e ;  /* 0x0000008a4fae7211 */ /* 0x000fc600078ff2ff */
[----:B------:R-:W4:Y:S01]  /*15e0*/  LDL R178, [R1+0x11c] ;  /* 0x00011c0001b27983 */ /* 0x000f220000100800 */
[----:B---3--:R-:W-:Y:S02]  /*15f0*/  MOV R76, UR8 ;  /* 0x00000008004c7c02 */ /* 0x008fe40008000f00 */
[----:B------:R-:W-:Y:S01]  /*1600*/  MOV R77, UR9 ;  /* 0x00000009004d7c02 */ /* 0x000fe20008000f00 */
[----:B------:R-:W3:Y:S04]  /*1610*/  LDL R182, [R1+0x100] ;  /* 0x0001000001b67983 */ /* 0x000ee80000100800 */
[----:B------:R0:W4:Y:S01]  /*1620*/  LDG.E R126, desc[UR14][R76.64] ;  /* 0x0000000e4c7e7981 */ /* 0x000122000c1e1900 */
[----:B-1----:R-:W-:Y:S01]  /*1630*/  IMAD.WIDE.U32 R80, R174, 0x10, R140 ;  /* 0x00000010ae507825 */ /* 0x002fe200078e008c */
[----:B------:R-:W-:-:S02]  /*1640*/  ISETP.NE.U32.AND P0, PT, RZ, UR22, PT ;  /* 0x00000016ff007c0c */ /* 0x000fc4000bf05070 */
[----:B------:R-:W3:Y:S01]  /*1650*/  LDL R184, [R1+0x104] ;  /* 0x0001040001b87983 */ /* 0x000ee20000100800 */
[----:B0-----:R-:W-:-:S03]  /*1660*/  IMAD.WIDE.U32 R84, R174, 0x10, R142 ;  /* 0x00000010ae547825 */ /* 0x001fc600078e008e */
[----:B------:R-:W3:Y:S01]  /*1670*/  LDG.E.128 R80, desc[UR14][R80.64] ;  /* 0x0000000e50507981 */ /* 0x000ee2000c1e1d00 */
[----:B------:R-:W-:-:S03]  /*1680*/  IMAD.WIDE.U32 R76, R174, 0x10, R136 ;  /* 0x00000010ae4c7825 */ /* 0x000fc600078e0088 */
[----:B------:R-:W3:Y:S04]  /*1690*/  LDG.E.128 R84, desc[UR14][R84.64] ;  /* 0x0000000e54547981 */ /* 0x000ee8000c1e1d00 */
[----:B------:R-:W3:Y:S01]  /*16a0*/  LDG.E.128 R76, desc[UR14][R76.64] ;  /* 0x0000000e4c4c7981 */ /* 0x000ee2000c1e1d00 */
[----:B--2---:R-:W-:-:S04]  /*16b0*/  FSEL R0, R0, RZ, !P1 ;  /* 0x000000ff00007208 */ /* 0x004fc80004800000 */
[----:B------:R-:W-:Y:S02]  /*16c0*/  R2UR UR5, R0 ;  /* 0x00000000000572ca */ /* 0x000fe400000e0000 */
[----:B----4-:R-:W-:Y:S01]  /*16d0*/  R2UR UR9, R126 ;  /* 0x000000007e0972ca */ /* 0x010fe200000e0000 */
[----:B---3--:R-:W-:-:S10]  /*16e0*/  FMUL.FTZ R175, R144, R80 ;  /* 0x0000005090af7220 */ /* 0x008fd40000410000 */
[----:B------:R-:W-:Y:S01]  /*16f0*/  FADD.FTZ R0, R76, -UR5 ;  /* 0x800000054c007e21 */ /* 0x000fe20008010000 */
[----:B------:R-:W-:Y:S01]  /*1700*/  FADD.FTZ R34, R84, R34 ;  /* 0x0000002254227221 */ /* 0x000fe20000010000 */
[----:B------:R-:W-:Y:S01]  /*1710*/  FFMA.FTZ R175, R139, R84, R175 ;  /* 0x000000548baf7223 */ /* 0x000fe200000100af */
[----:B------:R-:W2:Y:S01]  /*1720*/  LDL R76, [R1+0x114] ;  /* 0x00011400014c7983 */ /* 0x000ea20000100800 */
[----:B------:R-:W-:-:S04]  /*1730*/  FMUL.FTZ R0, R0, UR9 ;  /* 0x0000000900007c20 */ /* 0x000fc80008410000 */
[-C--:B------:R-:W-:Y:S02]  /*1740*/  FFMA.FTZ R2, R84, R0.reuse, R2 ;  /* 0x0000000054027223 */ /* 0x080fe40000010002 */
[----:B------:R-:W3:Y:S01]  /*1750*/  LDL R84, [R1+0x110] ;  /* 0x0001100001547983 */ /* 0x000ee20000100800 */
[C---:B------:R-:W-:Y:S01]  /*1760*/  FADD.FTZ R229, R80.reuse, R229 ;  /* 0x000000e550e57221 */ /* 0x040fe20000010000 */
[----:B------:R-:W-:Y:S02]  /*1770*/  FFMA.FTZ R199, R80, R0, R199 ;  /* 0x0000000050c77223 */ /* 0x000fe400000100c7 */
[----:B------:R-:W4:Y:S01]  /*1780*/  LDL R80, [R1+0x10c] ;  /* 0x00010c0001507983 */ /* 0x000f220000100800 */
[----:B------:R-:W-:Y:S01]  /*1790*/  ISETP.NE.AND.EX P0, PT, RZ, UR23, PT, P0 ;  /* 0x00000017ff007c0c */ /* 0x000fe2000bf05300 */
[----:B------:R-:W-:-:S04]  /*17a0*/  FADD.FTZ R77, R77, -UR5 ;  /* 0x800000054d4d7e21 */ /* 0x000fc80008010000 */
[----:B------:R-:W-:Y:S01]  /*17b0*/  FMUL.FTZ R176, R77, UR9 ;  /* 0x000000094db07c20 */ /* 0x000fe20008410000 */
[C---:B------:R-:W-:Y:S02]  /*17c0*/  IADD3 R173, PT, PT, R174.reuse, 0x100, RZ ;  /* 0x00000100aead7810 */ /* 0x040fe40007ffe0ff */
[----:B------:R-:W-:-:S03]  /*17d0*/  IADD3 R172, PT, PT, R174, 0x200, RZ ;  /* 0x00000200aeac7810 */ /* 0x000fc60007ffe0ff */
[----:B------:R-:W-:-:S04]  /*17e0*/  IMAD.WIDE.U32 R92, R173, 0x10, R140 ;  /* 0x00000010ad5c7825 */ /* 0x000fc800078e008c */
[----:B------:R-:W-:Y:S01]  /*17f0*/  FMUL.FTZ R177, R177, R81 ;  /* 0x00000051b1b17220 */ /* 0x000fe20000410000 */
[C---:B------:R-:W-:Y:S01]  /*1800*/  FADD.FTZ R228, R81.reuse, R228 ;  /* 0x000000e451e47221 */ /* 0x040fe20000010000 */
[----:B------:R-:W-:Y:S01]  /*1810*/  FFMA.FTZ R200, R81, R176, R200 ;  /* 0x000000b051c87223 */ /* 0x000fe200000100c8 */
[----:B------:R-:W-:-:S04]  /*1820*/  IMAD.WIDE.U32 R96, R173, 0x10, R142 ;  /* 0x00000010ad607825 */ /* 0x000fc800078e008e */
[----:B------:R-:W-:Y:S01]  /*1830*/  FMUL.FTZ R183, R180, R83 ;  /* 0x00000053b4b77220 */ /* 0x000fe20000410000 */
[----:B------:R-:W4:Y:S01]  /*1840*/  LDG.E.128 R92, desc[UR14][R92.64] ;  /* 0x0000000e5c5c7981 */ /* 0x000f22000c1e1d00 */
[----:B------:R-:W-:-:S03]  /*1850*/  IMAD.WIDE.U32 R100, R172, 0x10, R136 ;  /* 0x00000010ac647825 */ /* 0x000fc600078e0088 */
[----:B------:R-:W4:Y:S01]  /*1860*/  LDL R81, [R1+0xf0] ;  /* 0x0000f00001517983 */ /* 0x000f220000100800 */
[----:B------:R-:W-:Y:S01]  /*1870*/  FADD.FTZ R79, R79, -UR5 ;  /* 0x800000054f4f7e21 */ /* 0x000fe20008010000 */
[----:B------:R-:W-:-:S04]  /*1880*/  IMAD.WIDE.U32 R104, R172, 0x10, R140 ;  /* 0x00000010ac687825 */ /* 0x000fc800078e008c */
[C---:B------:R-:W-:Y:S01]  /*1890*/  FADD.FTZ R35, R85.reuse, R35 ;  /* 0x0000002355237221 */ /* 0x040fe20000010000 */
[----:B------:R-:W4:Y:S01]  /*18a0*/  LDG.E.128 R96, desc[UR14][R96.64] ;  /* 0x0000000e60607981 */ /* 0x000f22000c1e1d00 */
[----:B------:R-:W-:Y:S01]  /*18b0*/  FFMA.FTZ R3, R85, R176, R3 ;  /* 0x000000b055037223 */ /* 0x000fe20000010003 */
[----:B------:R-:W-:Y:S02]  /*18c0*/  FFMA.FTZ R177, R178, R85, R177 ;  /* 0x00000055b2b17223 */ /* 0x000fe400000100b1 */
[----:B------:R-:W4:Y:S01]  /*18d0*/  LDG.E.128 R100, desc[UR14][R100.64] ;  /* 0x0000000e64647981 */ /* 0x000f22000c1e1d00 */
[----:B------:R-:W-:-:S04]  /*18e0*/  IMAD.WIDE.U32 R108, R172, 0x10, R142 ;  /* 0x00000010ac6c7825 */ /* 0x000fc800078e008e */
[----:B------:R-:W-:Y:S01]  /*18f0*/  FADD.FTZ R78, R78, -UR5 ;  /* 0x800000054e4e7e21 */ /* 0x000fe20008010000 */
[----:B------:R-:W4:Y:S01]  /*1900*/  LDL R85, [R1+0xf8] ;  /* 0x0000f80001557983 */ /* 0x000f220000100800 */
[----:B------:R-:W-:-:S03]  /*1910*/  FMUL.FTZ R181, R79, UR9 ;  /* 0x000000094fb57c20 */ /* 0x000fc60008410000 */
[----:B------:R-:W4:Y:S01]  /*1920*/  LDL R79, [R1+0xe8] ;  /* 0x0000e800014f7983 */ /* 0x000f220000100800 */
[----:B------:R-:W-:-:S03]  /*1930*/  FMUL.FTZ R178, R78, UR9 ;  /* 0x000000094eb27c20 */ /* 0x000fc60008410000 */
[----:B------:R-:W4:Y:S04]  /*1940*/  LDG.E.128 R104, desc[UR14][R104.64] ;  /* 0x0000000e68687981 */ /* 0x000f28000c1e1d00 */
[----:B------:R-:W4:Y:S04]  /*1950*/  LDG.E.128 R108, desc[UR14][R108.64] ;  /* 0x0000000e6c6c7981 */ /* 0x000f28000c1e1d00 */
[----:B------:R-:W4:Y:S01]  /*1960*/  LDL R78, [R1+0xec] ;  /* 0x0000ec00014e7983 */ /* 0x000f220000100800 */
[----:B---3--:R-:W-:-:S03]  /*1970*/  FMUL.FTZ R179, R84, R82 ;  /* 0x0000005254b37220 */ /* 0x008fc60000410000 */
[----:B------:R-:W3:Y:S01]  /*1980*/  LDL R84, [R1+0xfc] ;  /* 0x0000fc0001547983 */ /* 0x000ee20000100800 */
[----:B--2---:R-:W-:Y:S02]  /*1990*/  FFMA.FTZ R179, R76, R86, R179 ;  /* 0x000000564cb37223 */ /* 0x004fe400000100b3 */
[----:B------:R-:W0:Y:S01]  /*19a0*/  @P0 LDC.64 R76, c[0x0][0x438] ;  /* 0x00010e00ff4c0b82 */ /* 0x000e220000000a00 */
[----:B----4-:R-:W-:Y:S02]  /*19b0*/  FFMA.FTZ R183, R80, R87, R183 ;  /* 0x0000005750b77223 */ /* 0x010fe400000100b7 */
[----:B------:R-:W2:Y:S01]  /*19c0*/  LDL R80, [R1+0xf4] ;  /* 0x0000f40001507983 */ /* 0x000ea20000100800 */
[----:B0-----:R-:W-:-:S05]  /*19d0*/  @P0 IMAD.WIDE.U32 R76, R174, 0x10, R76 ;  /* 0x00000010ae4c0825 */ /* 0x001fca00078e004c */
[----:B-----5:R0:W5:Y:S04]  /*19e0*/  @P0 LDG.E.128 R36, desc[UR14][R76.64] ;  /* 0x0000000e4c240981 */ /* 0x020168000c1e1d00 */
[----:B------:R-:W0:Y:S04]  /*19f0*/  LDL R76, [R1+0xe0] ;  /* 0x0000e000014c7983 */ /* 0x000e280000100800 */
[----:B------:R-:W4:Y:S01]  /*1a00*/  LDL R77, [R1+0xe4] ;  /* 0x0000e400014d7983 */ /* 0x000f220000100800 */
[C---:B------:R-:W-:Y:S01]  /*1a10*/  FADD.FTZ R227, R82.reuse, R227 ;  /* 0x000000e352e37221 */ /* 0x040fe20000010000 */
[----:B------:R-:W-:Y:S01]  /*1a20*/  FFMA.FTZ R201, R82, R178, R201 ;  /* 0x000000b252c97223 */ /* 0x000fe200000100c9 */
[----:B------:R-:W-:Y:S01]  /*1a30*/  FMUL.FTZ R187, R81, R94 ;  /* 0x0000005e51bb7220 */ /* 0x000fe20000410000 */
[----:B------:R-:W4:Y:S01]  /*1a40*/  LDL R82, [R1+0xd8] ;  /* 0x0000d80001527983 */ /* 0x000f220000100800 */
[----:B------:R-:W-:Y:S01]  /*1a50*/  IMAD.WIDE.U32 R88, R173, 0x10, R136 ;  /* 0x00000010ad587825 */ /* 0x000fe200078e0088 */
[----:B------:R-:W-:-:S03]  /*1a60*/  IADD3 R171, PT, PT, R174, 0x300, RZ ;  /* 0x00000300aeab7810 */ /* 0x000fc60007ffe0ff */
[----:B------:R-:W-:Y:S01]  /*1a70*/  FMUL.FTZ R185, R85, R93 ;  /* 0x0000005d55b97220 */ /* 0x000fe20000410000 */
[----:B------:R-:W4:Y:S01]  /*1a80*/  LDL R81, [R1+0xdc] ;  /* 0x0000dc0001517983 */ /* 0x000f220000100800 */
[----:B------:R-:W-:Y:S01]  /*1a90*/  FADD.FTZ R100, R100, -UR5 ;  /* 0x8000000564647e21 */ /* 0x000fe20008010000 */
[----:B------:R-:W-:Y:S02]  /*1aa0*/  FMUL.FTZ R189, R79, R95 ;  /* 0x0000005f4fbd7220 */ /* 0x000fe40000410000 */
[----:B------:R-:W4:Y:S01]  /*1ab0*/  LDG.E.128 R88, desc[UR14][R88.64] ;  /* 0x0000000e58587981 */ /* 0x000f22000c1e1d00 */
[----:B------:R-:W-:-:S04]  /*1ac0*/  IMAD.WIDE.U32 R116, R171, 0x10, R140 ;  /* 0x00000010ab747825 */ /* 0x000fc800078e008c */
[----:B------:R-:W-:Y:S01]  /*1ad0*/  FMUL.FTZ R100, R100, UR9 ;  /* 0x0000000964647c20 */ /* 0x000fe20008410000 */
[----:B------:R-:W4:Y:S01]  /*1ae0*/  LDL R79, [R1+0xd4] ;  /* 0x0000d400014f7983 */ /* 0x000f220000100800 */
[----:B------:R-:W-:-:S04]  /*1af0*/  IMAD.WIDE.U32 R112, R171, 0x10, R136 ;  /* 0x00000010ab707825 */ /* 0x000fc800078e0088 */
[----:B------:R-:W-:Y:S01]  /*1b00*/  FFMA.FTZ R189, R78, R99, R189 ;  /* 0x000000634ebd7223 */ /* 0x000fe200000100bd */
[C---:B------:R-:W-:Y:S01]  /*1b10*/  FADD.FTZ R154, R108.reuse, R154 ;  /* 0x0000009a6c9a7221 */ /* 0x040fe20000010000 */
[----:B------:R-:W-:Y:S01]  /*1b20*/  FFMA.FTZ R10, R108, R100, R10 ;  /* 0x000000646c0a7223 */ /* 0x000fe2000001000a */
[----:B------:R-:W4:Y:S04]  /*1b30*/  LDL R78, [R1+0xcc] ;  /* 0x0000cc00014e7983 */ /* 0x000f280000100800 */
[----:B------:R-:W4:Y:S04]  /*1b40*/  LDG.E.128 R116, desc[UR14][R116.64] ;  /* 0x0000000e74747981 */ /* 0x000f28000c1e1d00 */
[----:B------:R-:W4:Y:S01]  /*1b50*/  LDG.E.128 R112, desc[UR14][R112.64] ;  /* 0x0000000e70707981 */ /* 0x000f22000c1e1d00 */
[----:B---3--:R-:W-:-:S03]  /*1b60*/  FFMA.FTZ R185, R84, R97, R185 ;  /* 0x0000006154b97223 */ /* 0x008fc600000100b9 */
[----:B------:R-:W3:Y:S01]  /*1b70*/  LDL R84, [R1+0xc8] ;  /* 0x0000c80001547983 */ /* 0x000ee20000100800 */
[----:B--2---:R-:W-:-:S03]  /*1b80*/  FFMA.FTZ R187, R80, R98, R187 ;  /* 0x0000006250bb7223 */ /* 0x004fc600000100bb */
[----:B------:R-:W2:Y:S01]  /*1b90*/  LDL R80, [R1+0xd0] ;  /* 0x0000d00001507983 */ /* 0x000ea20000100800 */
[----:B0-----:R-:W-:-:S04]  /*1ba0*/  FMUL.FTZ R76, R76, R104 ;  /* 0x000000684c4c7220 */ /* 0x001fc80000410000 */
[----:B----4-:R-:W-:Y:S02]  /*1bb0*/  FFMA.FTZ R108, R77, R108, R76 ;  /* 0x0000006c4d6c7223 */ /* 0x010fe4000001004c */
[----:B------:R-:W4:Y:S01]  /*1bc0*/  LDL R77, [R1+0xc0] ;  /* 0x0000c000014d7983 */ /* 0x000f220000100800 */
[----:B------:R-:W-:Y:S01]  /*1bd0*/  FADD.FTZ R101, R101, -UR5 ;  /* 0x8000000565657e21 */ /* 0x000fe20008010000 */
[----:B------:R-:W-:Y:S01]  /*1be0*/  IADD3 R170, PT, PT, R174, 0x400, RZ ;  /* 0x00000400aeaa7810 */ /* 0x000fe20007ffe0ff */
[C---:B------:R-:W-:Y:S01]  /*1bf0*/  FADD.FTZ R221, R104.reuse, R221 ;  /* 0x000000dd68dd7221 */ /* 0x040fe20000010000 */
[----:B------:R-:W-:Y:S01]  /*1c00*/  FFMA.FTZ R207, R104, R100, R207 ;  /* 0x0000006468cf7223 */ /* 0x000fe200000100cf */
[----:B------:R-:W-:Y:S01]  /*1c10*/  FMUL.FTZ R104, R101, UR9 ;  /* 0x0000000965687c20 */ /* 0x000fe20008410000 */
[----:B------:R-:W-:Y:S01]  /*1c20*/  FMUL.FTZ R76, R82, R105 ;  /* 0x00000069524c7220 */ /* 0x000fe20000410000 */
[----:B------:R-:W-:Y:S01]  /*1c30*/  FADD.FTZ R102, R102, -UR5 ;  /* 0x8000000566667e21 */ /* 0x000fe20008010000 */
[----:B------:R-:W-:-:S04]  /*1c40*/  IMAD.WIDE.U32 R124, R170, 0x10, R136 ;  /* 0x00000010aa7c7825 */ /* 0x000fc800078e0088 */
[C---:B------:R-:W-:Y:S01]  /*1c50*/  FADD.FTZ R155, R109.reuse, R155 ;  /* 0x0000009b6d9b7221 */ /* 0x040fe20000010000 */
[----:B------:R-:W-:Y:S01]  /*1c60*/  FFMA.FTZ R11, R109, R104, R11 ;  /* 0x000000686d0b7223 */ /* 0x000fe2000001000b */
[----:B------:R-:W-:Y:S01]  /*1c70*/  FFMA.FTZ R109, R81, R109, R76 ;  /* 0x0000006d516d7223 */ /* 0x000fe2000001004c */
[----:B------:R-:W-:Y:S01]  /*1c80*/  FMUL.FTZ R102, R102, UR9 ;  /* 0x0000000966667c20 */ /* 0x000fe20008410000 */
[----:B------:R-:W-:Y:S01]  /*1c90*/  FADD.FTZ R103, R103, -UR5 ;  /* 0x8000000567677e21 */ /* 0x000fe20008010000 */
[----:B------:R-:W-:-:S04]  /*1ca0*/  IMAD.WIDE.U32 R128, R170, 0x10, R140 ;  /* 0x00000010aa807825 */ /* 0x000fc800078e008c */
[----:B------:R-:W-:Y:S01]  /*1cb0*/  FADD.FTZ R91, R91, -UR5 ;  /* 0x800000055b5b7e21 */ /* 0x000fe20008010000 */
[----:B------:R-:W4:Y:S01]  /*1cc0*/  LDG.E.128 R124, desc[UR14][R124.64] ;  /* 0x0000000e7c7c7981 */ /* 0x000f22000c1e1d00 */
[C---:B------:R-:W-:Y:S01]  /*1cd0*/  FADD.FTZ R220, R105.reuse, R220 ;  /* 0x000000dc69dc7221 */ /* 0x040fe20000010000 */
[----:B------:R-:W-:Y:S01]  /*1ce0*/  FFMA.FTZ R208, R105, R104, R208 ;  /* 0x0000006869d07223 */ /* 0x000fe200000100d0 */
[C---:B------:R-:W-:Y:S01]  /*1cf0*/  FADD.FTZ R156, R110.reuse, R156 ;  /* 0x0000009c6e9c7221 */ /* 0x040fe20000010000 */
[----:B------:R-:W-:Y:S01]  /*1d00*/  FFMA.FTZ R12, R110, R102, R12 ;  /* 0x000000666e0c7223 */ /* 0x000fe2000001000c */
[----:B------:R-:W-:Y:S01]  /*1d10*/  FMUL.FTZ R105, R103, UR9 ;  /* 0x0000000967697c20 */ /* 0x000fe20008410000 */
[----:B------:R-:W-:-:S04]  /*1d20*/  IMAD.WIDE.U32 R132, R170, 0x10, R142 ;  /* 0x00000010aa847825 */ /* 0x000fc800078e008e */
[----:B------:R-:W-:Y:S01]  /*1d30*/  FADD.FTZ R90, R90, -UR5 ;  /* 0x800000055a5a7e21 */ /* 0x000fe20008010000 */
[----:B------:R-:W-:Y:S01]  /*1d40*/  FMUL.FTZ R188, R91, UR9 ;  /* 0x000000095bbc7c20 */ /* 0x000fe20008410000 */
[----:B------:R-:W4:Y:S01]  /*1d50*/  LDG.E.128 R128, desc[UR14][R128.64] ;  /* 0x0000000e80807981 */ /* 0x000f22000c1e1d00 */
[C---:B------:R-:W-:Y:S01]  /*1d60*/  FADD.FTZ R157, R111.reuse, R157 ;  /* 0x0000009d6f9d7221 */ /* 0x040fe20000010000 */
[----:B------:R-:W-:Y:S02]  /*1d70*/  FFMA.FTZ R13, R111, R105, R13 ;  /* 0x000000696f0d7223 */ /* 0x000fe4000001000d */
[----:B------:R-:W4:Y:S01]  /*1d80*/  LDL R91, [R1+0xa0] ;  /* 0x0000a000015b7983 */ /* 0x000f220000100800 */
[C---:B------:R-:W-:Y:S01]  /*1d90*/  FADD.FTZ R226, R83.reuse, R226 ;  /* 0x000000e253e27221 */ /* 0x040fe20000010000 */
[----:B------:R-:W-:Y:S01]  /*1da0*/  FFMA.FTZ R202, R83, R181, R202 ;  /* 0x000000b553ca7223 */ /* 0x000fe200000100ca */
[----:B------:R-:W-:Y:S01]  /*1db0*/  FMUL.FTZ R186, R90, UR9 ;  /* 0x000000095aba7c20 */ /* 0x000fe20008410000 */
[----:B------:R-:W4:Y:S01]  /*1dc0*/  LDG.E.128 R132, desc[UR14][R132.64] ;  /* 0x0000000e84847981 */ /* 0x000f22000c1e1d00 */
[----:B------:R-:W-:-:S03]  /*1dd0*/  FADD.FTZ R103, R112, -UR5 ;  /* 0x8000000570677e21 */ /* 0x000fc60008010000 */
[----:B------:R-:W4:Y:S04]  /*1de0*/  LDL R83, [R1+0xc4] ;  /* 0x0000c40001537983 */ /* 0x000f280000100800 */
[----:B------:R-:W4:Y:S04]  /*1df0*/  LDL R82, [R1+0xb8] ;  /* 0x0000b80001527983 */ /* 0x000f280000100800 */
[----:B------:R-:W4:Y:S04]  /*1e00*/  LDL R81, [R1+0xbc] ;  /* 0x0000bc0001517983 */ /* 0x000f280000100800 */
[----:B------:R-:W4:Y:S01]  /*1e10*/  LDL R90, [R1+0xa4] ;  /* 0x0000a400015a7983 */ /* 0x000f220000100800 */
[----:B--2---:R-:W-:-:S03]  /*1e20*/  FMUL.FTZ R76, R80, R106 ;  /* 0x0000006a504c7220 */ /* 0x004fc60000410000 */
[----:B------:R-:W2:Y:S01]  /*1e30*/  LDL R80, [R1+0xb0] ;  /* 0x0000b00001507983 */ /* 0x000ea20000100800 */
[----:B------:R-:W-:Y:S01]  /*1e40*/  FFMA.FTZ R110, R79, R110, R76 ;  /* 0x0000006e4f6e7223 */ /* 0x000fe2000001004c */
[----:B---3--:R-:W-:Y:S02]  /*1e50*/  FMUL.FTZ R76, R84, R107 ;  /* 0x0000006b544c7220 */ /* 0x008fe40000410000 */
[----:B------:R-:W3:Y:S02]  /*1e60*/  LDL R79, [R1+0xb4] ;  /* 0x0000b400014f7983 */ /* 0x000ee40000100800 */
[----:B------:R-:W-:Y:S02]  /*1e70*/  FFMA.FTZ R111, R78, R111, R76 ;  /* 0x0000006f4e6f7223 */ /* 0x000fe4000001004c */
[----:B------:R-:W3:Y:S01]  /*1e80*/  LDL R78, [R1+0xa8] ;  /* 0x0000a800014e7983 */ /* 0x000ee20000100800 */
[----:B----4-:R-:W-:-:S03]  /*1e90*/  FMUL.FTZ R76, R77, R116 ;  /* 0x000000744d4c7220 */ /* 0x010fc60000410000 */
[----:B------:R-:W4:Y:S04]  /*1ea0*/  LDL R77, [R1+0xac] ;  /* 0x0000ac00014d7983 */ /* 0x000f280000100800 */
[----:B------:R-:W2:Y:S01]  /*1eb0*/  LDL.LU R112, [R1] ;  /* 0x0000000001707983 */ /* 0x000ea20000300800 */
[----:B------:R-:W-:Y:S01]  /*1ec0*/  FADD.FTZ R88, R88, -UR5 ;  /* 0x8000000558587e21 */ /* 0x000fe20008010000 */
[----:B------:R-:W-:Y:S01]  /*1ed0*/  FMUL.FTZ R182, R182, R92 ;  /* 0x0000005cb6b67220 */ /* 0x000fe20000410000 */
[----:B------:R-:W-:Y:S02]  /*1ee0*/  FADD.FTZ R89, R89, -UR5 ;  /* 0x8000000559597e21 */ /* 0x000fe40008010000 */
[----:B------:R-:W-:Y:S01]  /*1ef0*/  FMUL.FTZ R180, R88, UR9 ;  /* 0x0000000958b47c20 */ /* 0x000fe20008410000 */
[----:B------:R-:W-:Y:S01]  /*1f00*/  FFMA.FTZ R182, R184, R96, R182 ;  /* 0x00000060b8b67223 */ /* 0x000fe200000100b6 */
[----:B------:R-:W-:-:S02]  /*1f10*/  FMUL.FTZ R184, R89, UR9 ;  /* 0x0000000959b87c20 */ /* 0x000fc40008410000 */
[----:B------:R-:W0:Y:S01]  /*1f20*/  @P0 LDC.64 R88, c[0x0][0x438] ;  /* 0x00010e00ff580b82 */ /* 0x000e220000000a00 */
[----:B------:R-:W-:-:S04]  /*1f30*/  IMAD.WIDE.U32 R120, R171, 0x10, R142 ;  /* 0x00000010ab787825 */ /* 0x000fc800078e008e */
[----:B------:R-:W-:Y:S02]  /*1f40*/  FMUL.FTZ R103, R103, UR9 ;  /* 0x0000000967677c20 */ /* 0x000fe40008410000 */
[----:B------:R-:W3:Y:S01]  /*1f50*/  LDG.E.128 R120, desc[UR14][R120.64] ;  /* 0x0000000e78787981 */ /* 0x000ee2000c1e1d00 */
[----:B0-----:R-:W-:-:S05]  /*1f60*/  @P0 IMAD.WIDE.U32 R88, R173, 0x10, R88 ;  /* 0x00000010ad580825 */ /* 0x001fca00078e0058 */
[----:B------:R0:W5:Y:S02]  /*1f70*/  @P0 LDG.E.128 R40, desc[UR14][R88.64] ;  /* 0x0000000e58280981 */ /* 0x000164000c1e1d00 */
[----:B0-----:R-:W0:Y:S01]  /*1f80*/  @P0 LDC.64 R88, c[0x0][0x438] ;  /* 0x00010e00ff580b82 */ /* 0x001e220000000a00 */
[C---:B------:R-:W-:Y:S01]  /*1f90*/  FADD.FTZ R241, R116.reuse, R241 ;  /* 0x000000f174f17221 */ /* 0x040fe20000010000 */
[----:B------:R-:W-:Y:S01]  /*1fa0*/  FFMA.FTZ R211, R116, R103, R211 ;  /* 0x0000006774d37223 */ /* 0x000fe200000100d3 */
[C---:B------:R-:W-:Y:S01]  /*1fb0*/  FADD.FTZ R222, R95.reuse, R222 ;  /* 0x000000de5fde7221 */ /* 0x040fe20000010000 */
[----:B------:R-:W-:Y:S01]  /*1fc0*/  FFMA.FTZ R206, R95, R188, R206 ;  /* 0x000000bc5fce7223 */ /* 0x000fe200000100ce */
[----:B------:R-:W-:Y:S01]  /*1fd0*/  FADD.FTZ R116, R124, -UR5 ;  /* 0x800000057c747e21 */ /* 0x000fe20008010000 */
[----:B------:R-:W4:Y:S01]  /*1fe0*/  LDL R95, [R1+0x98] ;  /* 0x00009800015f7983 */ /* 0x000f220000100800 */
[C---:B------:R-:W-:Y:S01]  /*1ff0*/  FADD.FTZ R223, R94.reuse, R223 ;  /* 0x000000df5edf7221 */ /* 0x040fe20000010000 */
[----:B------:R-:W-:Y:S01]  /*2000*/  FFMA.FTZ R205, R94, R186, R205 ;  /* 0x000000ba5ecd7223 */ /* 0x000fe200000100cd */
[----:B------:R-:W-:Y:S01]  /*2010*/  FMUL.FTZ R116, R116, UR9 ;  /* 0x0000000974747c20 */ /* 0x000fe20008410000 */
[----:B------:R-:W4:Y:S01]  /*2020*/  LDL R94, [R1+0x9c] ;  /* 0x00009c00015e7983 */ /* 0x000f220000100800 */
[----:B------:R-:W-:Y:S01]  /*2030*/  FADD.FTZ R162, R132, R162 ;  /* 0x000000a284a27221 */ /* 0x000fe20000010000 */
[----:B------:R-:W-:Y:S01]  /*2040*/  FADD.FTZ R219, R106, R219 ;  /* 0x000000db6adb7221 */ /* 0x000fe20000010000 */
[----:B------:R-:W-:Y:S01]  /*2050*/  FFMA.FTZ R18, R132, R116, R18 ;  /* 0x0000007484127223 */ /* 0x000fe20000010012 */
[----:B------:R-:W-:Y:S01]  /*2060*/  FFMA.FTZ R209, R106, R102, R209 ;  /* 0x000000666ad17223 */ /* 0x000fe200000100d1 */
[----:B0-----:R-:W-:-:S05]  /*2070*/  @P0 IMAD.WIDE.U32 R88, R172, 0x10, R88 ;  /* 0x00000010ac580825 */ /* 0x001fca00078e0058 */
[----:B------:R0:W5:Y:S01]  /*2080*/  @P0 LDG.E.128 R44, desc[UR14][R88.64] ;  /* 0x0000000e582c0981 */ /* 0x000162000c1e1d00 */
[----:B------:R-:W-:-:S03]  /*2090*/  FADD.FTZ R106, R113, -UR5 ;  /* 0x80000005716a7e21 */ /* 0x000fc60008010000 */
[----:B------:R-:W4:Y:S01]  /*20a0*/  LDL R113, [R1+0x88] ;  /* 0x0000880001717983 */ /* 0x000f220000100800 */
[----:B0-----:R-:W-:-:S03]  /*20b0*/  FMUL.FTZ R88, R91, R128 ;  /* 0x000000805b587220 */ /* 0x001fc60000410000 */
[----:B------:R-:W4:Y:S01]  /*20c0*/  LDL R91, [R1+0x90] ;  /* 0x00009000015b7983 */ /* 0x000f220000100800 */
[----:B------:R-:W-:-:S03]  /*20d0*/  FFMA.FTZ R132, R90, R132, R88 ;  /* 0x000000845a847223 */ /* 0x000fc60000010058 */
[----:B------:R-:W4:Y:S01]  /*20e0*/  LDL R90, [R1+0x94] ;  /* 0x00009400015a7983 */ /* 0x000f220000100800 */
[----:B--2---:R-:W-:-:S05]  /*20f0*/  FFMA.FTZ R112, R128, R116, R112 ;  /* 0x0000007480707223 */ /* 0x004fca0000010070 */
[----:B------:R0:W-:Y:S04]  /*2100*/  STL [R1], R112 ;  /* 0x0000007001007387 */ /* 0x0001e80000100800 */
[----:B0-----:R-:W2:Y:S01]  /*2110*/  LDL R112, [R1+0x8c] ;  /* 0x00008c0001707983 */ /* 0x001ea20000100800 */
[C---:B------:R-:W-:Y:S01]  /*2120*/  FADD.FTZ R218, R107.reuse, R218 ;  /* 0x000000da6bda7221 */ /* 0x040fe20000010000 */
[----:B------:R-:W-:Y:S01]  /*2130*/  FFMA.FTZ R210, R107, R105, R210 ;  /* 0x000000696bd27223 */ /* 0x000fe200000100d2 */
[----:B------:R-:W-:Y:S01]  /*2140*/  FMUL.FTZ R106, R106, UR9 ;  /* 0x000000096a6a7c20 */ /* 0x000fe20008410000 */
[----:B------:R-:W-:Y:S01]  /*2150*/  FADD.FTZ R107, R114, -UR5 ;  /* 0x80000005726b7e21 */ /* 0x000fe20008010000 */
[C---:B---3--:R-:W-:Y:S01]  /*2160*/  FADD.FTZ R158, R120.reuse, R158 ;  /* 0x0000009e789e7221 */ /* 0x048fe20000010000 */
[----:B------:R-:W-:Y:S01]  /*2170*/  FFMA.FTZ R14, R120, R103, R14 ;  /* 0x00000067780e7223 */ /* 0x000fe2000001000e */
[----:B------:R-:W-:Y:S01]  /*2180*/  IADD3 R169, PT, PT, R174, 0x500, RZ ;  /* 0x00000500aea97810 */ /* 0x000fe20007ffe0ff */
[----:B------:R-:W-:Y:S01]  /*2190*/  FFMA.FTZ R120, R83, R120, R76 ;  /* 0x0000007853787223 */ /* 0x000fe2000001004c */
[----:B------:R-:W-:Y:S01]  /*21a0*/  FMUL.FTZ R76, R82, R117 ;  /* 0x00000075524c7220 */ /* 0x000fe20000410000 */
[C---:B------:R-:W-:Y:S01]  /*21b0*/  FADD.FTZ R240, R117.reuse, R240 ;  /* 0x000000f075f07221 */ /* 0x040fe20000010000 */
[-C--:B------:R-:W-:Y:S01]  /*21c0*/  FFMA.FTZ R212, R117, R106.reuse, R212 ;  /* 0x0000006a75d47223 */ /* 0x080fe200000100d4 */
[----:B------:R-:W-:Y:S01]  /*21d0*/  FMUL.FTZ R107, R107, UR9 ;  /* 0x000000096b6b7c20 */ /* 0x000fe20008410000 */
[----:B------:R-:W-:Y:S01]  /*21e0*/  FADD.FTZ R117, R125, -UR5 ;  /* 0x800000057d757e21 */ /* 0x000fe20008010000 */
[C---:B------:R-:W-:Y:S01]  /*21f0*/  FADD.FTZ R159, R121.reuse, R159 ;  /* 0x0000009f799f7221 */ /* 0x040fe20000010000 */
[----:B------:R-:W-:Y:S01]  /*2200*/  FFMA.FTZ R15, R121, R106, R15 ;  /* 0x0000006a790f7223 */ /* 0x000fe2000001000f */
[----:B------:R-:W-:-:S04]  /*2210*/  IMAD.WIDE.U32 R136, R169, 0x10, R136 ;  /* 0x00000010a9887825 */ /* 0x000fc800078e0088 */
[----:B------:R-:W-:Y:S01]  /*2220*/  FFMA.FTZ R121, R81, R121, R76 ;  /* 0x0000007951797223 */ /* 0x000fe2000001004c */
[----:B------:R-:W-:Y:S01]  /*2230*/  FMUL.FTZ R76, R80, R118 ;  /* 0x00000076504c7220 */ /* 0x000fe20000410000 */
[C---:B------:R-:W-:Y:S01]  /*2240*/  FADD.FTZ R239, R118.reuse, R239 ;  /* 0x000000ef76ef7221 */ /* 0x040fe20000010000 */
[----:B------:R-:W-:Y:S01]  /*2250*/  FFMA.FTZ R213, R118, R107, R213 ;  /* 0x0000006b76d57223 */ /* 0x000fe200000100d5 */
[----:B------:R-:W-:Y:S01]  /*2260*/  FMUL.FTZ R117, R117, UR9 ;  /* 0x0000000975757c20 */ /* 0x000fe20008410000 */
[----:B------:R-:W-:Y:S01]  /*2270*/  FADD.FTZ R118, R126, -UR5 ;  /* 0x800000057e767e21 */ /* 0x000fe20008010000 */
[C---:B------:R-:W-:Y:S01]  /*2280*/  FADD.FTZ R163, R133.reuse, R163 ;  /* 0x000000a385a37221 */ /* 0x040fe20000010000 */
[----:B------:R-:W3:Y:S01]  /*2290*/  LDG.E.128 R136, desc[UR14][R136.64] ;  /* 0x0000000e88887981 */ /* 0x000ee2000c1e1d00 */
[----:B------:R-:W-:Y:S01]  /*22a0*/  FFMA.FTZ R19, R133, R117, R19 ;  /* 0x0000007585137223 */ /* 0x000fe20000010013 */
[----:B------:R-:W-:Y:S01]  /*22b0*/  FMUL.FTZ R118, R118, UR9 ;  /* 0x0000000976767c20 */ /* 0x000fe20008410000 */
[----:B------:R-:W-:Y:S01]  /*22c0*/  FADD.FTZ R124, R127, -UR5 ;  /* 0x800000057f7c7e21 */ /* 0x000fe20008010000 */
[----:B------:R-:W-:-:S04]  /*22d0*/  IMAD.WIDE.U32 R140, R169, 0x10, R140 ;  /* 0x00000010a98c7825 */ /* 0x000fc800078e008c */
[C---:B------:R-:W-:Y:S01]  /*22e0*/  FADD.FTZ R164, R134.reuse, R164 ;  /* 0x000000a486a47221 */ /* 0x040fe20000010000 */
[----:B------:R-:W-:Y:S01]  /*22f0*/  FFMA.FTZ R20, R134, R118, R20 ;  /* 0x0000007686147223 */ /* 0x000fe20000010014 */
[----:B----4-:R-:W-:Y:S01]  /*2300*/  FMUL.FTZ R88, R95, R129 ;  /* 0x000000815f587220 */ /* 0x010fe20000410000 */
[----:B------:R-:W-:Y:S01]  /*2310*/  FMUL.FTZ R124, R124, UR9 ;  /* 0x000000097c7c7c20 */ /* 0x000fe20008410000 */
[----:B------:R-:W-:Y:S01]  /*2320*/  IMAD.WIDE.U32 R144, R169, 0x10, R142 ;  /* 0x00000010a9907825 */ /* 0x000fe200078e008e */
[----:B------:R-:W4:Y:S03]  /*2330*/  LDL R95, [R1+0x80] ;  /* 0x00008000015f7983 */ /* 0x000f260000100800 */
[----:B------:R-:W-:Y:S01]  /*2340*/  FFMA.FTZ R133, R94, R133, R88 ;  /* 0x000000855e857223 */ /* 0x000fe20000010058 */
[C---:B------:R-:W-:Y:S01]  /*2350*/  FADD.FTZ R165, R135.reuse, R165 ;  /* 0x000000a587a57221 */ /* 0x040fe20000010000 */
[----:B------:R-:W4:Y:S01]  /*2360*/  LDL R94, [R1+0x84] ;  /* 0x00008400015e7983 */ /* 0x000f220000100800 */
[----:B------:R-:W-:-:S03]  /*2370*/  FFMA.FTZ R21, R135, R124, R21 ;  /* 0x0000007c87157223 */ /* 0x000fc60000010015 */
[----:B------:R-:W4:Y:S04]  /*2380*/  LDG.E.128 R140, desc[UR14][R140.64] ;  /* 0x0000000e8c8c7981 */ /* 0x000f28000c1e1d00 */
[----:B------:R-:W4:Y:S04]  /*2390*/  LDL.LU R89, [R1+0x24] ;  /* 0x0000240001597983 */ /* 0x000f280000300800 */
[----:B------:R-:W4:Y:S01]  /*23a0*/  LDG.E.128 R144, desc[UR14][R144.64] ;  /* 0x0000000e90907981 */ /* 0x000f22000c1e1d00 */
[----:B------:R-:W-:-:S03]  /*23b0*/  FMUL.FTZ R88, R91, R130 ;  /* 0x000000825b587220 */ /* 0x000fc60000410000 */
[----:B------:R-:W4:Y:S01]  /*23c0*/  LDL R91, [R1+0x7c] ;  /* 0x00007c00015b7983 */ /* 0x000f220000100800 */
[----:B------:R-:W-:Y:S01]  /*23d0*/  FFMA.FTZ R134, R90, R134, R88 ;  /* 0x000000865a867223 */ /* 0x000fe20000010058 */
[----:B------:R-:W-:Y:S02]  /*23e0*/  FMUL.FTZ R88, R113, R131 ;  /* 0x0000008371587220 */ /* 0x000fe40000410000 */
[----:B------:R-:W4:Y:S02]  /*23f0*/  LDL R90, [R1+0x78] ;  /* 0x00007800015a7983 */ /* 0x000f240000100800 */
[----:B--2---:R-:W-:Y:S02]  /*2400*/  FFMA.FTZ R135, R112, R135, R88 ;  /* 0x0000008770877223 */ /* 0x004fe40000010058 */
[----:B------:R-:W2:Y:S01]  /*2410*/  LDL.LU R112, [R1+0x20] ;  /* 0x0000200001707983 */ /* 0x000ea20000300800 */
[C---:B------:R-:W-:Y:S01]  /*2420*/  FADD.FTZ R152, R98.reuse, R152 ;  /* 0x0000009862987221 */ /* 0x040fe20000010000 */
[----:B------:R-:W-:Y:S01]  /*2430*/  FFMA.FTZ R8, R98, R186, R8 ;  /* 0x000000ba62087223 */ /* 0x000fe20000010008 */
[C---:B------:R-:W-:Y:S01]  /*2440*/  FADD.FTZ R153, R99.reuse, R153 ;  /* 0x0000009963997221 */ /* 0x040fe20000010000 */
[----:B------:R-:W-:Y:S01]  /*2450*/  FFMA.FTZ R9, R99, R188, R9 ;  /* 0x000000bc63097223 */ /* 0x000fe20000010009 */
[----:B------:R-:W-:Y:S01]  /*2460*/  FADD.FTZ R114, R115, -UR5 ;  /* 0x8000000573727e21 */ /* 0x000fe20008010000 */
[----:B------:R-:W0:Y:S01]  /*2470*/  LDC.64 R98, c[0x0][0x430] ;  /* 0x00010c00ff627b82 */ /* 0x000e220000000a00 */
[----:B------:R-:W-:-:S02]  /*2480*/  FADD.FTZ R160, R122, R160 ;  /* 0x000000a07aa07221 */ /* 0x000fc40000010000 */
[----:B------:R-:W-:Y:S01]  /*2490*/  FMUL.FTZ R114, R114, UR9 ;  /* 0x0000000972727c20 */ /* 0x000fe20008410000 */
[----:B------:R-:W-:Y:S01]  /*24a0*/  FFMA.FTZ R16, R122, R107, R16 ;  /* 0x0000006b7a107223 */ /* 0x000fe20000010010 */
[----:B------:R-:W-:Y:S01]  /*24b0*/  FFMA.FTZ R122, R79, R122, R76 ;  /* 0x0000007a4f7a7223 */ /* 0x000fe2000001004c */
[----:B------:R-:W-:Y:S01]  /*24c0*/  FMUL.FTZ R76, R78, R119 ;  /* 0x000000774e4c7220 */ /* 0x000fe20000410000 */
[C---:B------:R-:W-:Y:S01]  /*24d0*/  FADD.FTZ R238, R119.reuse, R238 ;  /* 0x000000ee77ee7221 */ /* 0x040fe20000010000 */
[----:B------:R-:W-:Y:S01]  /*24e0*/  FFMA.FTZ R214, R119, R114, R214 ;  /* 0x0000007277d67223 */ /* 0x000fe200000100d6 */
[----:B---3--:R-:W-:Y:S01]  /*24f0*/  FADD.FTZ R119, R136, -UR5 ;  /* 0x8000000588777e21 */ /* 0x008fe20008010000 */
[----:B------:R-:W-:-:S03]  /*2500*/  FADD.FTZ R125, R137, -UR5 ;  /* 0x80000005897d7e21 */ /* 0x000fc60008010000 */
[----:B------:R-:W-:Y:S01]  /*2510*/  FMUL.FTZ R119, R119, UR9 ;  /* 0x0000000977777c20 */ /* 0x000fe20008410000 */
[----:B------:R-:W-:Y:S01]  /*2520*/  FMUL.FTZ R125, R125, UR9 ;  /* 0x000000097d7d7c20 */ /* 0x000fe20008410000 */
[C---:B------:R-:W-:Y:S02]  /*2530*/  IADD3 R101, PT, PT, R174.reuse, 0x600, RZ ;  /* 0x00000600ae657810 */ /* 0x040fe40007ffe0ff */
[----:B------:R-:W-:Y:S01]  /*2540*/  IADD3 R115, PT, PT, R174, 0x700, RZ ;  /* 0x00000700ae737810 */ /* 0x000fe20007ffe0ff */
[----:B------:R-:W-:Y:S02]  /*2550*/  FADD.FTZ R126, R138, -UR5 ;  /* 0x800000058a7e7e21 */ /* 0x000fe40008010000 */
[----:B0-----:R-:W-:-:S04]  /*2560*/  IMAD.WIDE.U32 R80, R101, 0x10, R98 ;  /* 0x0000001065507825 */ /* 0x001fc800078e0062 */
[C---:B------:R-:W-:Y:S01]  /*2570*/  FADD.FTZ R244, R130.reuse, R244 ;  /* 0x000000f482f47221 */ /* 0x040fe20000010000 */
[----:B------:R-:W-:Y:S01]  /*2580*/  FFMA.FTZ R251, R130, R118, R251 ;  /* 0x0000007682fb7223 */ /* 0x000fe200000100fb */
[C---:B------:R-:W-:Y:S01]  /*2590*/  FADD.FTZ R245, R129.reuse, R245 ;  /* 0x000000f581f57221 */ /* 0x040fe20000010000 */
[----:B------:R-:W-:Y:S01]  /*25a0*/  FFMA.FTZ R252, R129, R117, R252 ;  /* 0x0000007581fc7223 */ /* 0x000fe200000100fc */
[----:B----4-:R-:W-:Y:S01]  /*25b0*/  FMUL.FTZ R88, R95, R140 ;  /* 0x0000008c5f587220 */ /* 0x010fe20000410000 */
[-C--:B------:R-:W-:Y:S01]  /*25c0*/  FFMA.FTZ R89, R140, R119.reuse, R89 ;  /* 0x000000778c597223 */ /* 0x080fe20000010059 */
[C---:B------:R-:W-:Y:S01]  /*25d0*/  FADD.FTZ R166, R144.reuse, R166 ;  /* 0x000000a690a67221 */ /* 0x040fe20000010000 */
[----:B------:R-:W-:Y:S01]  /*25e0*/  FFMA.FTZ R22, R144, R119, R22 ;  /* 0x0000007790167223 */ /* 0x000fe20000010016 */
[----:B------:R-:W-:Y:S02]  /*25f0*/  FFMA.FTZ R144, R94, R144, R88 ;  /* 0x000000905e907223 */ /* 0x000fe40000010058 */
[----:B------:R0:W-:Y:S01]  /*2600*/  STL [R1+0x24], R89 ;  /* 0x0000245901007387 */ /* 0x0001e20000100800 */
[----:B--2---:R-:W-:Y:S01]  /*2610*/  FFMA.FTZ R112, R141, R125, R112 ;  /* 0x0000007d8d707223 */ /* 0x004fe20000010070 */
[----:B0-----:R-:W-:-:S04]  /*2620*/  IMAD.WIDE.U32 R88, R115, 0x10, R98 ;  /* 0x0000001073587825 */ /* 0x001fc800078e0062 */
[C---:B------:R-:W-:Y:S01]  /*2630*/  FADD.FTZ R150, R96.reuse, R150 ;  /* 0x0000009660967221 */ /* 0x040fe20000010000 */
[----:B------:R-:W2:Y:S04]  /*2640*/  LDL R98, [R1+0x70] ;  /* 0x0000700001627983 */ /* 0x000ea80000100800 */
[----:B------:R-:W3:Y:S04]  /*2650*/  LDL R99, [R1+0x74] ;  /* 0x0000740001637983 */ /* 0x000ee80000100800 */
[----:B------:R0:W-:Y:S04]  /*2660*/  STL [R1+0x20], R112 ;  /* 0x0000207001007387 */ /* 0x0001e80000100800 */
[----:B------:R-:W4:Y:S04]  /*2670*/  LDL.LU R138, [R1+0x1c] ;  /* 0x00001c00018a7983 */ /* 0x000f280000300800 */
[----:B------:R-:W2:Y:S01]  /*2680*/  LDL R137, [R1+0x68] ;  /* 0x0000680001897983 */ /* 0x000ea20000100800 */
[----:B0-----:R-:W0:Y:S03]  /*2690*/  @P0 LDC.64 R112, c[0x0][0x438] ;  /* 0x00010e00ff700b82 */ /* 0x001e260000000a00 */
[----:B------:R-:W3:Y:S04]  /*26a0*/  LDL R130, [R1+0x6c] ;  /* 0x00006c0001827983 */ /* 0x000ee80000100800 */
[----:B------:R-:W3:Y:S01]  /*26b0*/  LDL.LU R129, [R1+0x18] ;  /* 0x0000180001817983 */ /* 0x000ee20000300800 */
[----:B------:R-:W-:Y:S01]  /*26c0*/  FFMA.FTZ R6, R96, R180, R6 ;  /* 0x000000b460067223 */ /* 0x000fe20000010006 */
[C---:B------:R-:W-:Y:S01]  /*26d0*/  FADD.FTZ R151, R97.reuse, R151 ;  /* 0x0000009761977221 */ /* 0x040fe20000010000 */
[----:B------:R-:W-:Y:S01]  /*26e0*/  FFMA.FTZ R7, R97, R184, R7 ;  /* 0x000000b861077223 */ /* 0x000fe20000010007 */
[C---:B------:R-:W-:Y:S01]  /*26f0*/  FADD.FTZ R225, R92.reuse, R225 ;  /* 0x000000e15ce17221 */ /* 0x040fe20000010000 */
[----:B------:R-:W1:Y:S01]  /*2700*/  LDC.64 R96, c[0x0][0x3a8] ;  /* 0x0000ea00ff607b82 */ /* 0x000e620000000a00 */
[----:B------:R-:W-:Y:S01]  /*2710*/  FFMA.FTZ R203, R92, R180, R203 ;  /* 0x000000b45ccb7223 */ /* 0x000fe200000100cb */
[C---:B------:R-:W-:Y:S01]  /*2720*/  FADD.FTZ R224, R93.reuse, R224 ;  /* 0x000000e05de07221 */ /* 0x040fe20000010000 */
[----:B------:R-:W-:Y:S01]  /*2730*/  FFMA.FTZ R204, R93, R184, R204 ;  /* 0x000000b85dcc7223 */ /* 0x000fe200000100cc */
[C---:B------:R-:W-:Y:S01]  /*2740*/  FADD.FTZ R161, R123.reuse, R161 ;  /* 0x000000a17ba17221 */ /* 0x040fe20000010000 */
[----:B------:R-:W-:Y:S01]  /*2750*/  FFMA.FTZ R17, R123, R114, R17 ;  /* 0x000000727b117223 */ /* 0x000fe20000010011 */
[----:B------:R-:W-:Y:S01]  /*2760*/  FMUL.FTZ R126, R126, UR9 ;  /* 0x000000097e7e7c20 */ /* 0x000fe20008410000 */
[----:B------:R-:W-:Y:S01]  /*2770*/  FADD.FTZ R246, R128, R246 ;  /* 0x000000f680f67221 */ /* 0x000fe20000010000 */
[----:B------:R-:W1:Y:S01]  /*2780*/  LDC.64 R92, c[0x0][0x428] ;  /* 0x00010a00ff5c7b82 */ /* 0x000e620000000a00 */
[C---:B------:R-:W-:Y:S01]  /*2790*/  FADD.FTZ R243, R131.reuse, R243 ;  /* 0x000000f383f37221 */ /* 0x040fe20000010000 */
[----:B------:R-:W-:Y:S01]  /*27a0*/  FFMA.FTZ R250, R131, R124, R250 ;  /* 0x0000007c83fa7223 */ /* 0x000fe200000100fa */
[----:B------:R-:W-:Y:S01]  /*27b0*/  FADD.FTZ R190, R147, R190 ;  /* 0x000000be93be7221 */ /* 0x000fe20000010000 */
[----:B------:R-:W-:Y:S01]  /*27c0*/  FADD.FTZ R235, R143, R235 ;  /* 0x000000eb8feb7221 */ /* 0x000fe20000010000 */
[----:B0-----:R-:W-:-:S04]  /*27d0*/  @P0 IMAD.WIDE.U32 R112, R171, 0x10, R112 ;  /* 0x00000010ab700825 */ /* 0x001fc800078e0070 */
[----:B------:R-:W-:Y:S01]  /*27e0*/  FFMA.FTZ R123, R77, R123, R76 ;  /* 0x0000007b4d7b7223 */ /* 0x000fe2000001004c */
[----:B------:R-:W3:Y:S04]  /*27f0*/  LDL R136, [R1+0x60] ;  /* 0x0000600001887983 */ /* 0x000ee80000100800 */
[----:B------:R0:W5:Y:S04]  /*2800*/  @P0 LDG.E.128 R48, desc[UR14][R112.64] ;  /* 0x0000000e70300981 */ /* 0x000168000c1e1d00 */
[----:B------:R-:W3:Y:S04]  /*2810*/  LDL R127, [R1+0x64] ;  /* 0x00006400017f7983 */ /* 0x000ee80000100800 */
[----:B------:R-:W3:Y:S01]  /*2820*/  LDL R131, [R1+0x58] ;  /* 0x0000580001837983 */ /* 0x000ee20000100800 */
[----:B0-----:R-:W0:Y:S03]  /*2830*/  @P0 LDC.64 R112, c[0x0][0x438] ;  /* 0x00010e00ff700b82 */ /* 0x001e260000000a00 */
[----:B------:R-:W3:Y:S01]  /*2840*/  LDL R128, [R1+0x5c] ;  /* 0x00005c0001807983 */ /* 0x000ee20000100800 */
[C---:B------:R-:W-:Y:S01]  /*2850*/  FADD.FTZ R148, R86.reuse, R148 ;  /* 0x0000009456947221 */ /* 0x040fe20000010000 */
[----:B------:R-:W-:-:S02]  /*2860*/  FFMA.FTZ R4, R86, R178, R4 ;  /* 0x000000b256047223 */ /* 0x000fc40000010004 */
[----:B------:R-:W3:Y:S01]  /*2870*/  LDG.E.128 R80, desc[UR14][R80.64] ;  /* 0x0000000e50507981 */ /* 0x000ee2000c1e1d00 */
        /* <DEDUP_REMOVED lines=8> */
[----:B0-----:R-:W0:Y:S01]  /*2900*/  @P0 LDC.64 R112, c[0x0][0x438] ;  /* 0x00010e00ff700b82 */ /* 0x001e220000000a00 */
[----:B-1----:R-:W-:-:S06]  /*2910*/  IMAD.WIDE.U32 R76, R101, 0x10, R96 ;  /* 0x00000010654c7825 */ /* 0x002fcc00078e0060 */
[----:B------:R-:W3:Y:S01]  /*2920*/  LDG.E.128 R76, desc[UR14][R76.64] ;  /* 0x0000000e4c4c7981 */ /* 0x000ee2000c1e1d00 */
[----:B0-----:R-:W-:-:S05]  /*2930*/  @P0 IMAD.WIDE.U32 R112, R115, 0x10, R112 ;  /* 0x0000001073700825 */ /* 0x001fca00078e0070 */
[----:B------:R0:W5:Y:S02]  /*2940*/  @P0 LDG.E.128 R64, desc[UR14][R112.64] ;  /* 0x0000000e70400981 */ /* 0x000164000c1e1d00 */
[----:B0-----:R-:W-:-:S04]  /*2950*/  FADD.FTZ R113, R139, -UR5 ;  /* 0x800000058b717e21 */ /* 0x001fc80008010000 */
[----:B------:R-:W-:Y:S01]  /*2960*/  FMUL.FTZ R113, R113, UR9 ;  /* 0x0000000971717c20 */ /* 0x000fe20008410000 */
[----:B------:R-:W-:-:S04]  /*2970*/  IMAD.WIDE.U32 R84, R101, 0x10, R92 ;  /* 0x0000001065547825 */ /* 0x000fc800078e005c */
[----:B------:R-:W-:Y:S01]  /*2980*/  FFMA.FTZ R25, R147, R113, R25 ;  /* 0x0000007193197223 */ /* 0x000fe20000010019 */
[C---:B------:R-:W-:Y:S01]  /*2990*/  FADD.FTZ R149, R87.reuse, R149 ;  /* 0x0000009557957221 */ /* 0x040fe20000010000 */
[----:B------:R-:W-:Y:S02]  /*29a0*/  FFMA.FTZ R5, R87, R181, R5 ;  /* 0x000000b557057223 */ /* 0x000fe40000010005 */
[----:B------:R-:W3:Y:S01]  /*29b0*/  LDG.E.128 R84, desc[UR14][R84.64] ;  /* 0x0000000e54547981 */ /* 0x000ee2000c1e1d00 */
[C---:B------:R-:W-:Y:S01]  /*29c0*/  FADD.FTZ R236, R142.reuse, R236 ;  /* 0x000000ec8eec7221 */ /* 0x040fe20000010000 */
[----:B----4-:R-:W-:Y:S01]  /*29d0*/  FFMA.FTZ R138, R142, R126, R138 ;  /* 0x0000007e8e8a7223 */ /* 0x010fe2000001008a */
[----:B--2---:R-:W-:-:S04]  /*29e0*/  FMUL.FTZ R112, R137, R143 ;  /* 0x0000008f89707220 */ /* 0x004fc80000410000 */
[----:B------:R-:W-:Y:S01]  /*29f0*/  STL [R1+0x1c], R138 ;  /* 0x00001c8a01007387 */ /* 0x000fe20000100800 */
[----:B---3--:R-:W-:-:S03]  /*2a00*/  FFMA.FTZ R147, R130, R147, R112 ;  /* 0x0000009382937223 */ /* 0x008fc60000010070 */
[----:B------:R-:W2:Y:S01]  /*2a10*/  LDL R130, [R1+0x50] ;  /* 0x0000500001827983 */ /* 0x000ea20000100800 */
[----:B------:R-:W-:-:S05]  /*2a20*/  FFMA.FTZ R129, R143, R113, R129 ;  /* 0x000000718f817223 */ /* 0x000fca0000010081 */
[----:B------:R0:W-:Y:S01]  /*2a30*/  STL [R1+0x18], R129 ;  /* 0x0000188101007387 */ /* 0x0001e20000100800 */
[----:B------:R-:W-:-:S03]  /*2a40*/  FMUL.FTZ R98, R98, R142 ;  /* 0x0000008e62627220 */ /* 0x000fc60000410000 */
[----:B0-----:R-:W3:Y:S04]  /*2a50*/  LDL R129, [R1+0x54] ;  /* 0x0000540001817983 */ /* 0x001ee80000100800 */
[----:B------:R-:W4:Y:S04]  /*2a60*/  LDL.LU R143, [R1+0x14] ;  /* 0x00001400018f7983 */ /* 0x000f280000300800 */
[----:B------:R-:W2:Y:S01]  /*2a70*/  LDL.LU R142, [R1+0x10] ;  /* 0x00001000018e7983 */ /* 0x000ea20000300800 */
[----:B------:R-:W-:Y:S01]  /*2a80*/  FMUL.FTZ R90, R90, R141 ;  /* 0x0000008d5a5a7220 */ /* 0x000fe20000410000 */
[----:B------:R-:W-:Y:S01]  /*2a90*/  FADD.FTZ R237, R141, R237 ;  /* 0x000000ed8ded7221 */ /* 0x000fe20000010000 */
[----:B------:R-:W-:Y:S01]  /*2aa0*/  FADD.FTZ R234, R80, R234 ;  /* 0x000000ea50ea7221 */ /* 0x000fe20000010000 */
[----:B------:R-:W-:-:S04]  /*2ab0*/  FADD.FTZ R76, R76, -UR5 ;  /* 0x800000054c4c7e21 */ /* 0x000fc80008010000 */
[----:B------:R-:W-:Y:S01]  /*2ac0*/  FMUL.FTZ R112, R76, UR9 ;  /* 0x000000094c707c20 */ /* 0x000fe20008410000 */
[----:B------:R-:W-:Y:S01]  /*2ad0*/  FMUL.FTZ R76, R136, R80 ;  /* 0x00000050884c7220 */ /* 0x000fe20000410000 */
[----:B------:R-:W-:Y:S01]  /*2ae0*/  FADD.FTZ R77, R77, -UR5 ;  /* 0x800000054d4d7e21 */ /* 0x000fe20008010000 */
[C---:B------:R-:W-:Y:S01]  /*2af0*/  FADD.FTZ R191, R84.reuse, R191 ;  /* 0x000000bf54bf7221 */ /* 0x040fe20000010000 */
[----:B------:R-:W-:Y:S01]  /*2b00*/  FFMA.FTZ R26, R84, R112, R26 ;  /* 0x00000070541a7223 */ /* 0x000fe2000001001a */
[----:B------:R-:W-:Y:S01]  /*2b10*/  FFMA.FTZ R84, R127, R84, R76 ;  /* 0x000000547f547223 */ /* 0x000fe2000001004c */
[----:B------:R-:W-:Y:S01]  /*2b20*/  FMUL.FTZ R127, R77, UR9 ;  /* 0x000000094d7f7c20 */ /* 0x000fe20008410000 */
[----:B----4-:R-:W-:-:S05]  /*2b30*/  FFMA.FTZ R143, R80, R112, R143 ;  /* 0x00000070508f7223 */ /* 0x010fca000001008f */
[----:B------:R-:W-:Y:S01]  /*2b40*/  STL [R1+0x14], R143 ;  /* 0x0000148f01007387 */ /* 0x000fe20000100800 */
[----:B--2---:R-:W-:-:S03]  /*2b50*/  FFMA.FTZ R142, R81, R127, R142 ;  /* 0x0000007f518e7223 */ /* 0x004fc6000001008e */
[----:B------:R-:W2:Y:S04]  /*2b60*/  LDL.LU R141, [R1+0xc] ;  /* 0x00000c00018d7983 */ /* 0x000ea80000300800 */
[----:B------:R-:W-:Y:S04]  /*2b70*/  STL [R1+0x10], R142 ;  /* 0x0000108e01007387 */ /* 0x000fe80000100800 */
[----:B------:R-:W4:Y:S04]  /*2b80*/  LDL R80, [R1+0x48] ;  /* 0x0000480001507983 */ /* 0x000f280000100800 */
[----:B------:R-:W4:Y:S01]  /*2b90*/  LDL R77, [R1+0x4c] ;  /* 0x00004c00014d7983 */ /* 0x000f220000100800 */
[----:B------:R-:W-:Y:S01]  /*2ba0*/  FMUL.FTZ R76, R131, R81 ;  /* 0x00000051834c7220 */ /* 0x000fe20000410000 */
[----:B------:R-:W-:Y:S01]  /*2bb0*/  FADD.FTZ R78, R78, -UR5 ;  /* 0x800000054e4e7e21 */ /* 0x000fe20008010000 */
[C---:B------:R-:W-:Y:S01]  /*2bc0*/  FADD.FTZ R192, R85.reuse, R192 ;  /* 0x000000c055c07221 */ /* 0x040fe20000010000 */
[----:B------:R-:W-:Y:S01]  /*2bd0*/  FFMA.FTZ R27, R85, R127, R27 ;  /* 0x0000007f551b7223 */ /* 0x000fe2000001001b */
[----:B------:R-:W-:Y:S01]  /*2be0*/  FFMA.FTZ R85, R128, R85, R76 ;  /* 0x0000005580557223 */ /* 0x000fe2000001004c */
[C---:B------:R-:W-:Y:S01]  /*2bf0*/  FADD.FTZ R167, R145.reuse, R167 ;  /* 0x000000a791a77221 */ /* 0x040fe20000010000 */
[----:B------:R-:W-:Y:S01]  /*2c00*/  FFMA.FTZ R23, R145, R125, R23 ;  /* 0x0000007d91177223 */ /* 0x000fe20000010017 */
[----:B------:R-:W-:-:S04]  /*2c10*/  IMAD.WIDE.U32 R92, R115, 0x10, R92 ;  /* 0x00000010735c7825 */ /* 0x000fc800078e005c */
[----:B------:R-:W-:Y:S01]  /*2c20*/  FMUL.FTZ R128, R78, UR9 ;  /* 0x000000094e807c20 */ /* 0x000fe20008410000 */
[----:B------:R-:W-:Y:S01]  /*2c30*/  FFMA.FTZ R145, R91, R145, R90 ;  /* 0x000000915b917223 */ /* 0x000fe2000001005a */
[----:B------:R-:W4:Y:S01]  /*2c40*/  LDL R139, [R1+0x40] ;  /* 0x00004000018b7983 */ /* 0x000f220000100800 */
[----:B------:R-:W-:-:S03]  /*2c50*/  FMUL.FTZ R131, R130, R82 ;  /* 0x0000005282837220 */ /* 0x000fc60000410000 */
[----:B------:R-:W4:Y:S01]  /*2c60*/  LDG.E.128 R88, desc[UR14][R88.64] ;  /* 0x0000000e58587981 */ /* 0x000f22000c1e1d00 */
[----:B---3--:R-:W-:Y:S01]  /*2c70*/  FFMA.FTZ R131, R129, R86, R131 ;  /* 0x0000005681837223 */ /* 0x008fe20000010083 */
[----:B------:R-:W-:Y:S02]  /*2c80*/  FADD.FTZ R79, R79, -UR5 ;  /* 0x800000054f4f7e21 */ /* 0x000fe40008010000 */
[----:B------:R-:W3:Y:S01]  /*2c90*/  LDG.E.128 R92, desc[UR14][R92.64] ;  /* 0x0000000e5c5c7981 */ /* 0x000ee2000c1e1d00 */
[----:B------:R-:W-:-:S03]  /*2ca0*/  FADD.FTZ R233, R81, R233 ;  /* 0x000000e951e97221 */ /* 0x000fc60000010000 */
[----:B------:R-:W3:Y:S04]  /*2cb0*/  LDL R138, [R1+0x44] ;  /* 0x00004400018a7983 */ /* 0x000ee80000100800 */
[----:B------:R-:W3:Y:S04]  /*2cc0*/  LDL R130, [R1+0x38] ;  /* 0x0000380001827983 */ /* 0x000ee80000100800 */
[----:B------:R-:W3:Y:S01]  /*2cd0*/  LDL R129, [R1+0x30] ;  /* 0x0000300001817983 */ /* 0x000ee20000100800 */
[----:B------:R-:W-:Y:S01]  /*2ce0*/  FMUL.FTZ R136, R79, UR9 ;  /* 0x000000094f887c20 */ /* 0x000fe20008410000 */
[----:B------:R-:W-:-:S04]  /*2cf0*/  IMAD.WIDE.U32 R96, R115, 0x10, R96 ;  /* 0x0000001073607825 */ /* 0x000fc800078e0060 */
[C---:B------:R-:W-:Y:S01]  /*2d00*/  FADD.FTZ R168, R146.reuse, R168 ;  /* 0x000000a892a87221 */ /* 0x040fe20000010000 */
[----:B------:R-:W-:Y:S01]  /*2d10*/  FFMA.FTZ R24, R146, R126, R24 ;  /* 0x0000007e92187223 */ /* 0x000fe20000010018 */
[----:B------:R-:W-:Y:S02]  /*2d20*/  FFMA.FTZ R146, R99, R146, R98 ;  /* 0x0000009263927223 */ /* 0x000fe40000010062 */
[----:B------:R-:W3:Y:S01]  /*2d30*/  LDG.E.128 R96, desc[UR14][R96.64] ;  /* 0x0000000e60607981 */ /* 0x000ee2000c1e1d00 */
[----:B------:R-:W-:-:S04]  /*2d40*/  FADD.FTZ R76, RZ, R175 ;  /* 0x000000afff4c7221 */ /* 0x000fc80000010000 */
[----:B------:R-:W-:-:S04]  /*2d50*/  FADD.FTZ R76, R177, R76 ;  /* 0x0000004cb14c7221 */ /* 0x000fc80000010000 */
[----:B------:R-:W-:-:S04]  /*2d60*/  FADD.FTZ R76, R179, R76 ;  /* 0x0000004cb34c7221 */ /* 0x000fc80000010000 */
[----:B------:R-:W-:-:S04]  /*2d70*/  FADD.FTZ R76, R183, R76 ;  /* 0x0000004cb74c7221 */ /* 0x000fc80000010000 */
[----:B------:R-:W-:-:S04]  /*2d80*/  FADD.FTZ R76, R182, R76 ;  /* 0x0000004cb64c7221 */ /* 0x000fc80000010000 */
[----:B------:R-:W-:Y:S01]  /*2d90*/  FADD.FTZ R76, R185, R76 ;  /* 0x0000004cb94c7221 */ /* 0x000fe20000010000 */
[----:B------:R-:W-:-:S03]  /*2da0*/  FFMA.FTZ R78, R0, R175, RZ ;  /* 0x000000af004e7223 */ /* 0x000fc600000100ff */
[----:B------:R-:W-:Y:S01]  /*2db0*/  FADD.FTZ R76, R187, R76 ;  /* 0x0000004cbb4c7221 */ /* 0x000fe20000010000 */
[----:B------:R-:W-:Y:S01]  /*2dc0*/  FFMA.FTZ R78, R176, R177, R78 ;  /* 0x000000b1b04e7223 */ /* 0x000fe2000001004e */
[----:B--2---:R-:W-:-:S05]  /*2dd0*/  FFMA.FTZ R141, R82, R128, R141 ;  /* 0x00000080528d7223 */ /* 0x004fca000001008d */
[----:B------:R-:W-:Y:S04]  /*2de0*/  STL [R1+0xc], R141 ;  /* 0x00000c8d01007387 */ /* 0x000fe80000100800 */
[----:B------:R-:W2:Y:S01]  /*2df0*/  LDL R81, [R1+0x3c] ;  /* 0x00003c0001517983 */ /* 0x000ea20000100800 */
[----:B----4-:R-:W-:-:S03]  /*2e00*/  FMUL.FTZ R137, R80, R83 ;  /* 0x0000005350897220 */ /* 0x010fc60000410000 */
[----:B------:R-:W4:Y:S01]  /*2e10*/  LDL R80, [R1+0x34] ;  /* 0x0000340001507983 */ /* 0x000f220000100800 */
[----:B------:R-:W-:-:S03]  /*2e20*/  FFMA.FTZ R137, R77, R87, R137 ;  /* 0x000000574d897223 */ /* 0x000fc60000010089 */
[----:B------:R-:W4:Y:S04]  /*2e30*/  LDL R79, [R1+0x28] ;  /* 0x00002800014f7983 */ /* 0x000f280000100800 */
[----:B------:R-:W4:Y:S01]  /*2e40*/  LDL R77, [R1+0x2c] ;  /* 0x00002c00014d7983 */ /* 0x000f220000100800 */
[----:B------:R-:W-:Y:S01]  /*2e50*/  FADD.FTZ R76, R189, R76 ;  /* 0x0000004cbd4c7221 */ /* 0x000fe20000010000 */
[----:B------:R-:W-:Y:S01]  /*2e60*/  FADD.FTZ R242, R140, R242 ;  /* 0x000000f28cf27221 */ /* 0x000fe20000010000 */
[----:B------:R-:W-:Y:S01]  /*2e70*/  FFMA.FTZ R78, R178, R179, R78 ;  /* 0x000000b3b24e7223 */ /* 0x000fe2000001004e */
[----:B------:R-:W4:Y:S01]  /*2e80*/  LDL.LU R140, [R1+0x8] ;  /* 0x00000800018c7983 */ /* 0x000f220000300800 */
        /* <DEDUP_REMOVED lines=35> */
[C---:B------:R-:W-:Y:S01]  /*30c0*/  FADD.FTZ R193, R86.reuse, R193 ;  /* 0x000000c156c17221 */ /* 0x040fe20000010000 */
[----:B------:R-:W-:Y:S01]  /*30d0*/  FFMA.FTZ R28, R86, R128, R28 ;  /* 0x00000080561c7223 */ /* 0x000fe2000001001c */
[----:B------:R-:W-:Y:S01]  /*30e0*/  FMUL.FTZ R86, R139, R88 ;  /* 0x000000588b567220 */ /* 0x000fe20000410000 */
[----:B------:R-:W-:Y:S01]  /*30f0*/  FADD.FTZ R76, R131, R76 ;  /* 0x0000004c834c7221 */ /* 0x000fe20000010000 */
[----:B------:R-:W-:Y:S01]  /*3100*/  FFMA.FTZ R78, R119, R144, R78 ;  /* 0x00000090774e7223 */ /* 0x000fe2000001004e */
[C---:B------:R-:W-:Y:S01]  /*3110*/  FADD.FTZ R194, R87.reuse, R194 ;  /* 0x000000c257c27221 */ /* 0x040fe20000010000 */
[----:B------:R-:W-:Y:S01]  /*3120*/  FFMA.FTZ R29, R87, R136, R29 ;  /* 0x00000088571d7223 */ /* 0x000fe2000001001d */
[----:B---3--:R-:W-:Y:S01]  /*3130*/  FFMA.FTZ R86, R138, R92, R86 ;  /* 0x0000005c8a567223 */ /* 0x008fe20000010056 */
[----:B------:R-:W-:Y:S01]  /*3140*/  FADD.FTZ R76, R137, R76 ;  /* 0x0000004c894c7221 */ /* 0x000fe20000010000 */
[----:B------:R-:W-:Y:S01]  /*3150*/  FMUL.FTZ R87, R130, R89 ;  /* 0x0000005982577220 */ /* 0x000fe20000410000 */
[----:B------:R-:W-:Y:S01]  /*3160*/  FFMA.FTZ R78, R125, R145, R78 ;  /* 0x000000917d4e7223 */ /* 0x000fe2000001004e */
[----:B------:R-:W-:Y:S01]  /*3170*/  FMUL.FTZ R129, R129, R90 ;  /* 0x0000005a81817220 */ /* 0x000fe20000410000 */
[----:B------:R-:W-:-:S02]  /*3180*/  FADD.FTZ R76, R86, R76 ;  /* 0x0000004c564c7221 */ /* 0x000fc40000010000 */
[----:B------:R-:W-:-:S04]  /*3190*/  FFMA.FTZ R78, R126, R146, R78 ;  /* 0x000000927e4e7223 */ /* 0x000fc8000001004e */
[----:B------:R-:W-:-:S04]  /*31a0*/  FFMA.FTZ R78, R113, R147, R78 ;  /* 0x00000093714e7223 */ /* 0x000fc8000001004e */
[----:B------:R-:W-:-:S04]  /*31b0*/  FFMA.FTZ R78, R112, R84, R78 ;  /* 0x00000054704e7223 */ /* 0x000fc8000001004e */
        /* <DEDUP_REMOVED lines=9> */
[----:B------:R-:W-:Y:S01]  /*3250*/  FADD.FTZ R99, R99, -UR5 ;  /* 0x8000000563637e21 */ /* 0x000fe20008010000 */
[----:B------:R-:W-:-:S03]  /*3260*/  FMUL.FTZ R98, R98, UR9 ;  /* 0x0000000962627c20 */ /* 0x000fc60008410000 */
[----:B------:R-:W-:Y:S01]  /*3270*/  FMUL.FTZ R99, R99, UR9 ;  /* 0x0000000963637c20 */ /* 0x000fe20008410000 */
[----:B--2---:R-:W-:Y:S01]  /*3280*/  FFMA.FTZ R87, R81, R93, R87 ;  /* 0x0000005d51577223 */ /* 0x004fe20000010057 */
[----:B----4-:R-:W-:-:S03]  /*3290*/  FFMA.FTZ R129, R80, R94, R129 ;  /* 0x0000005e50817223 */ /* 0x010fc60000010081 */
[----:B------:R-:W-:Y:S01]  /*32a0*/  FADD.FTZ R76, R76, R87 ;  /* 0x000000574c4c7221 */ /* 0x000fe20000010000 */
[----:B------:R-:W-:-:S03]  /*32b0*/  FMUL.FTZ R130, R79, R91 ;  /* 0x0000005b4f827220 */ /* 0x000fc60000410000 */
[----:B------:R-:W-:Y:S01]  /*32c0*/  FADD.FTZ R76, R76, R129 ;  /* 0x000000814c4c7221 */ /* 0x000fe20000010000 */
[----:B------:R-:W-:-:S04]  /*32d0*/  FFMA.FTZ R130, R77, R95, R130 ;  /* 0x0000005f4d827223 */ /* 0x000fc80000010082 */
[----:B------:R-:W-:-:S05]  /*32e0*/  FADD.FTZ R76, R76, R130 ;  /* 0x000000824c4c7221 */ /* 0x000fca0000010000 */
[----:B------:R-:W0:Y:S01]  /*32f0*/  SHFL.DOWN PT, R77, R76, 0x10, 0x1f ;  /* 0x0a001f004c4d7f89 */ /* 0x000e2200000e0000 */
        /* <DEDUP_REMOVED lines=19> */
[----:B------:R-:W-:-:S05]  /*3430*/  FFMA.FTZ R140, R83, R136, R140 ;  /* 0x00000088538c7223 */ /* 0x000fca000001008c */
[----:B------:R-:W-:Y:S01]  /*3440*/  STL [R1+0x8], R140 ;  /* 0x0000088c01007387 */ /* 0x000fe20000100800 */
[----:B0-----:R-:W-:Y:S01]  /*3450*/  FADD.FTZ R78, R76, R78 ;  /* 0x0000004e4c4e7221 */ /* 0x001fe20000010000 */
[----:B--2---:R-:W-:-:S04]  /*3460*/  FADD.FTZ R76, R77, R79 ;  /* 0x0000004f4d4c7221 */ /* 0x004fc80000010000 */
[----:B------:R-:W0:Y:S01]  /*3470*/  SHFL.DOWN PT, R77, R78, 0x1, 0x1f ;  /* 0x08201f004e4d7f89 */ /* 0x000e2200000e0000 */
[----:B-1----:R-:W-:Y:S01]  /*3480*/  LOP3.LUT P2, RZ, R138, 0x1f, RZ, 0xc0, !PT ;  /* 0x0000001f8aff7812 */ /* 0x002fe2000784c0ff */
[----:B------:R-:W-:Y:S01]  /*3490*/  BSSY.RECONVERGENT B0, `(.L_x_3412) ;  /* 0x000000d000007945 */ /* 0x000fe20003800200 */
[----:B------:R-:W-:Y:S01]  /*34a0*/  FADD.FTZ R232, R82, R232 ;  /* 0x000000e852e87221 */ /* 0x000fe20000010000 */
[----:B------:R-:W-:Y:S01]  /*34b0*/  FADD.FTZ R231, R83, R231 ;  /* 0x000000e753e77221 */ /* 0x000fe20000010000 */
[----:B0-----:R-:W-:-:S09]  /*34c0*/  FADD.FTZ R77, R78, R77 ;  /* 0x0000004d4e4d7221 */ /* 0x001fd20000010000 */
        /* <DEDUP_REMOVED lines=9> */
.L_x_3413:
[----:B------:R-:W-:Y:S05]  /*3560*/  BSYNC.RECONVERGENT B0 ;  /* 0x0000000000007941 */ /* 0x000fea0003800200 */
.L_x_3412:
[----:B------:R-:W2:Y:S01]  /*3570*/  LDL.LU R139, [R1+0x4] ;  /* 0x00000400018b7983 */ /* 0x000ea20000300800 */
[----:B------:R-:W1:Y:S01]  /*3580*/  S2UR UR6, SR_CgaCtaId ;  /* 0x00000000000679c3 */ /* 0x000e620000008800 */
[----:B------:R-:W-:Y:S01]  /*3590*/  UMOV UR5, 0x400 ;  /* 0x0000040000057882 */ /* 0x000fe20000000000 */
[----:B------:R-:W-:Y:S01]  /*35a0*/  UISETP.NE.U32.AND UP0, UPT, UR22, URZ, UPT ;  /* 0x000000ff1600728c */ /* 0x000fe2000bf05070 */
[C---:B------:R-:W-:Y:S01]  /*35b0*/  FADD.FTZ R195, R92.reuse, R195 ;  /* 0x000000c35cc37221 */ /* 0x040fe20000010000 */
[----:B------:R-:W-:Y:S01]  /*35c0*/  UIADD3 UR4, UPT, UPT, UR4, UR24, URZ ;  /* 0x0000001804047290 */ /* 0x000fe2000fffe0ff */
[----:B------:R-:W-:Y:S01]  /*35d0*/  FFMA.FTZ R30, R92, R96, R30 ;  /* 0x000000605c1e7223 */ /* 0x000fe2000001001e */
[----:B------:R-:W-:Y:S01]  /*35e0*/  UISETP.NE.AND.EX UP0, UPT, UR23, URZ, UPT, UP0 ;  /* 0x000000ff1700728c */ /* 0x000fe2000bf05300 */
[C---:B------:R-:W-:Y:S01]  /*35f0*/  FADD.FTZ R196, R93.reuse, R196 ;  /* 0x000000c45dc47221 */ /* 0x040fe20000010000 */
[----:B------:R-:W-:Y:S01]  /*3600*/  FFMA.FTZ R31, R93, R97, R31 ;  /* 0x000000615d1f7223 */ /* 0x000fe2000001001f */
[C---:B------:R-:W-:Y:S01]  /*3610*/  FADD.FTZ R197, R94.reuse, R197 ;  /* 0x000000c55ec57221 */ /* 0x040fe20000010000 */
[-C--:B------:R-:W-:Y:S01]  /*3620*/  FFMA.FTZ R32, R94, R98.reuse, R32 ;  /* 0x000000625e207223 */ /* 0x080fe20000010020 */
[C---:B------:R-:W-:Y:S01]  /*3630*/  FADD.FTZ R198, R95.reuse, R198 ;  /* 0x000000c65fc67221 */ /* 0x040fe20000010000 */
[----:B------:R-:W-:Y:S01]  /*3640*/  FFMA.FTZ R33, R95, R99, R33 ;  /* 0x000000635f217223 */ /* 0x000fe20000010021 */
[----:B------:R-:W-:Y:S01]  /*3650*/  FADD.FTZ R230, R88, R230 ;  /* 0x000000e658e67221 */ /* 0x000fe20000010000 */
[C---:B------:R-:W-:Y:S01]  /*3660*/  FADD.FTZ R217, R89.reuse, R217 ;  /* 0x000000d959d97221 */ /* 0x040fe20000010000 */
[----:B------:R-:W-:Y:S01]  /*3670*/  FFMA.FTZ R249, R89, R97, R249 ;  /* 0x0000006159f97223 */ /* 0x000fe200000100f9 */
[C---:B------:R-:W-:Y:S01]  /*3680*/  FADD.FTZ R216, R90.reuse, R216 ;  /* 0x000000d85ad87221 */ /* 0x040fe20000010000 */
[----:B------:R-:W-:Y:S01]  /*3690*/  FFMA.FTZ R248, R90, R98, R248 ;  /* 0x000000625af87223 */ /* 0x000fe200000100f8 */
[C---:B------:R-:W-:Y:S01]  /*36a0*/  FADD.FTZ R215, R91.reuse, R215 ;  /* 0x000000d75bd77221 */ /* 0x040fe20000010000 */
[----:B------:R-:W-:Y:S01]  /*36b0*/  FFMA.FTZ R247, R91, R99, R247 ;  /* 0x000000635bf77223 */ /* 0x000fe200000100f7 */
[----:B------:R-:W-:-:S02]  /*36c0*/  UISETP.GE.AND UP2, UPT, UR4, UR25, UPT ;  /* 0x000000190400728c */ /* 0x000fc4000bf46270 */
[----:B-1----:R-:W-:-:S04]  /*36d0*/  ULEA UR5, UR6, UR5, 0x18 ;  /* 0x0000000506057291 */ /* 0x002fc8000f8ec0ff */
[----:B------:R-:W-:Y:S02]  /*36e0*/  UIADD3 UR6, UPT, UPT, UR5, 0x8040, URZ ;  /* 0x0000804005067890 */ /* 0x000fe4000fffe0ff */
[----:B------:R-:W-:Y:S01]  /*36f0*/  @!UP1 UIADD3 UR6, UPT, UPT, UR5, 0x8000, URZ ;  /* 0x0000800005069890 */ /* 0x000fe2000fffe0ff */
[----:B------:R-:W-:Y:S08]  /*3700*/  BAR.SYNC.DEFER_BLOCKING 0x0 ;  /* 0x0000000000007b1d */ /* 0x000ff00000010000 */
[----:B0-----:R-:W0:Y:S01]  /*3710*/  LDS.128 R76, [UR6] ;  /* 0x00000006ff4c7984 */ /* 0x001e220008000c00 */
[----:B------:R-:W-:-:S02]  /*3720*/  UIADD3 UR6, UPT, UPT, UR5, 0x8050, URZ ;  /* 0x0000805005067890 */ /* 0x000fc4000fffe0ff */
        /* <DEDUP_REMOVED lines=16> */
[----:B------:R-:W-:-:S07]  /*3830*/  FADD.FTZ R77, R81, R77 ;  /* 0x0000004d514d7221 */ /* 0x000fce0000010000 */
[----:B------:R-:W0:Y:S01]  /*3840*/  LDS.128 R80, [UR6] ;  /* 0x00000006ff507984 */ /* 0x000e220008000c00 */
        /* <DEDUP_REMOVED lines=8> */
[----:B------:R-:W-:Y:S02]  /*38d0*/  FSEL R76, R76, RZ, !P1 ;  /* 0x000000ff4c4c7208 */ /* 0x000fe40004800000 */
[----:B------:R-:W-:Y:S02]  /*38e0*/  R2UR UR27, R77 ;  /* 0x000000004d1b72ca */ /* 0x000fe400000e0000 */
[----:B------:R-:W-:Y:S01]  /*38f0*/  R2UR UR30, R76 ;  /* 0x000000004c1e72ca */ /* 0x000fe200000e0000 */
[----:B--2---:R-:W-:-:S05]  /*3900*/  FFMA.FTZ R139, R88, R96, R139 ;  /* 0x00000060588b7223 */ /* 0x004fca000001008b */
[----:B------:R0:W-:Y:S01]  /*3910*/  STL [R1+0x4], R139 ;  /* 0x0000048b01007387 */ /* 0x0001e20000100800 */
[----:B------:R-:W-:Y:S08]  /*3920*/  BRA.U UP0, `(.L_x_3414) ;  /* 0x00000005008c7547 */ /* 0x000ff0000b800000 */
        /* <DEDUP_REMOVED lines=10> */
[----:B------:R-:W-:-:S05]  /*39d0*/  MOV R76, UR27 ;  /* 0x0000001b004c7c02 */ /* 0x000fca0008000f00 */
[----:B------:R-:W-:Y:S01]  /*39e0*/  FFMA.FTZ R76, R0, R76, UR30 ;  /* 0x0000001e004c7e23 */ /* 0x000fe2000801004c */
[----:B------:R-:W-:-:S03]  /*39f0*/  MOV R0, UR27 ;  /* 0x0000001b00007c02 */ /* 0x000fc60008000f00 */
[----:B------:R-:W-:Y:S02]  /*3a00*/  FADD.FTZ R76, R175, -R76 ;  /* 0x8000004caf4c7221 */ /* 0x000fe40000010000 */
[----:B------:R-:W-:Y:S02]  /*3a10*/  FFMA.FTZ R0, R176, R0, UR30 ;  /* 0x0000001eb0007e23 */ /* 0x000fe40008010000 */
[----:B------:R-:W-:Y:S02]  /*3a20*/  FMUL.FTZ R76, R76, UR9 ;  /* 0x000000094c4c7c20 */ /* 0x000fe40008410000 */
[----:B------:R-:W-:Y:S01]  /*3a30*/  FADD.FTZ R77, R177, -R0 ;  /* 0x80000000b14d7221 */ /* 0x000fe20000010000 */
[----:B------:R-:W-:-:S03]  /*3a40*/  MOV R0, UR27 ;  /* 0x0000001b00007c02 */ /* 0x000fc60008000f00 */
[----:B------:R-:W-:Y:S02]  /*3a50*/  FMUL.FTZ R77, R77, UR9 ;  /* 0x000000094d4d7c20 */ /* 0x000fe40008410000 */
[----:B------:R-:W-:-:S04]  /*3a60*/  FFMA.FTZ R0, R178, R0, UR30 ;  /* 0x0000001eb2007e23 */ /* 0x000fc80008010000 */
[----:B------:R-:W-:Y:S01]  /*3a70*/  FADD.FTZ R78, R179, -R0 ;  /* 0x80000000b34e7221 */ /* 0x000fe20000010000 */
[----:B------:R-:W-:-:S03]  /*3a80*/  MOV R0, UR27 ;  /* 0x0000001b00007c02 */ /* 0x000fc60008000f00 */
[----:B------:R-:W-:Y:S02]  /*3a90*/  FMUL.FTZ R78, R78, UR9 ;  /* 0x000000094e4e7c20 */ /* 0x000fe40008410000 */
[----:B------:R-:W-:-:S04]  /*3aa0*/  FFMA.FTZ R0, R181, R0, UR30 ;  /* 0x0000001eb5007e23 */ /* 0x000fc80008010000 */
[----:B------:R-:W-:-:S04]  /*3ab0*/  FADD.FTZ R79, R183, -R0 ;  /* 0x80000000b74f7221 */ /* 0x000fc80000010000 */
[----:B------:R-:W-:Y:S01]  /*3ac0*/  FMUL.FTZ R79, R79, UR9 ;  /* 0x000000094f4f7c20 */ /* 0x000fe20008410000 */
[----:B------:R-:W-:Y:S06]  /*3ad0*/  BRA `(.L_x_3417) ;  /* 0x0000000800a87947 */ /* 0x000fec0003800000 */
.L_x_3416:
[----:B------:R-:W-:-:S05]  /*3ae0*/  MOV R68, UR27 ;  /* 0x0000001b00447c02 */ /* 0x000fca0008000f00 */
[----:B------:R-:W-:Y:S01]  /*3af0*/  FFMA.FTZ R68, R0, R68, UR30 ;  /* 0x0000001e00447e23 */ /* 0x000fe20008010044 */
[----:B------:R-:W-:-:S03]  /*3b00*/  MOV R0, UR27 ;  /* 0x0000001b00007c02 */ /* 0x000fc60008000f00 */
[----:B------:R-:W-:Y:S02]  /*3b10*/  FADD.FTZ R68, R175, -R68 ;  /* 0x80000044af447221 */ /* 0x000fe40000010000 */
[----:B------:R-:W-:Y:S02]  /*3b20*/  FFMA.FTZ R0, R176, R0, UR30 ;  /* 0x0000001eb0007e23 */ /* 0x000fe40008010000 */
[----:B------:R-:W-:Y:S02]  /*3b30*/  FMUL.FTZ R76, R68, UR9 ;  /* 0x00000009444c7c20 */ /* 0x000fe40008410000 */
[----:B------:R-:W-:Y:S01]  /*3b40*/  FADD.FTZ R77, R177, -R0 ;  /* 0x80000000b14d7221 */ /* 0x000fe20000010000 */
[----:B------:R-:W-:Y:S02]  /*3b50*/  MOV R0, UR27 ;  /* 0x0000001b00007c02 */ /* 0x000fe40008000f00 */
[----:B------:R-:W-:Y:S01]  /*3b60*/  MOV R68, R76 ;  /* 0x0000004c00447202 */ /* 0x000fe20000000f00 */
[----:B------:R-:W-:-:S02]  /*3b70*/  FMUL.FTZ R77, R77, UR9 ;  /* 0x000000094d4d7c20 */ /* 0x000fc40008410000 */
[----:B------:R-:W-:-:S03]  /*3b80*/  FFMA.FTZ R0, R178, R0, UR30 ;  /* 0x0000001eb2007e23 */ /* 0x000fc60008010000 */
[----:B------:R-:W-:Y:S01]  /*3b90*/  MOV R69, R77 ;  /* 0x0000004d00457202 */ /* 0x000fe20000000f00 */
[----:B------:R-:W-:Y:S01]  /*3ba0*/  FADD.FTZ R78, R179, -R0 ;  /* 0x80000000b34e7221 */ /* 0x000fe20000010000 */
[----:B------:R-:W-:-:S03]  /*3bb0*/  MOV R0, UR27 ;  /* 0x0000001b00007c02 */ /* 0x000fc60008000f00 */
[----:B------:R-:W-:Y:S02]  /*3bc0*/  FMUL.FTZ R78, R78, UR9 ;  /* 0x000000094e4e7c20 */ /* 0x000fe40008410000 */
[----:B------:R-:W-:-:S03]  /*3bd0*/  FFMA.FTZ R0, R181, R0, UR30 ;  /* 0x0000001eb5007e23 */ /* 0x000fc60008010000 */
[----:B------:R-:W-:Y:S01]  /*3be0*/  MOV R70, R78 ;  /* 0x0000004e00467202 */ /* 0x000fe20000000f00 */
[----:B------:R-:W-:-:S04]  /*3bf0*/  FADD.FTZ R79, R183, -R0 ;  /* 0x80000000b74f7221 */ /* 0x000fc80000010000 */
[----:B------:R-:W-:-:S05]  /*3c00*/  FMUL.FTZ R79, R79, UR9 ;  /* 0x000000094f4f7c20 */ /* 0x000fca0008410000 */
[----:B------:R-:W-:Y:S01]  /*3c10*/  MOV R71, R79 ;  /* 0x0000004f00477202 */ /* 0x000fe20000000f00 */
[----:B------:R-:W-:Y:S06]  /*3c20*/  BRA `(.L_x_3417) ;  /* 0x0000000800547947 */ /* 0x000fec0003800000 */
.L_x_3415:
        /* <DEDUP_REMOVED lines=26> */
.L_x_3418:
        /* <DEDUP_REMOVED lines=17> */
[-C--:B------:R-:W-:Y:S02]  /*3ee0*/  MOV R70, R78.reuse ;  /* 0x0000004e00467202 */ /* 0x080fe40000000f00 */
[----:B------:R-:W-:Y:S02]  /*3ef0*/  MOV R69, R77 ;  /* 0x0000004d00457202 */ /* 0x000fe40000000f00 */
[-C--:B------:R-:W-:Y:S02]  /*3f00*/  MOV R71, R79.reuse ;  /* 0x0000004f00477202 */ /* 0x080fe40000000f00 */
[----:B------:R-:W-:Y:S02]  /*3f10*/  MOV R75, R79 ;  /* 0x0000004f004b7202 */ /* 0x000fe40000000f00 */
[----:B------:R-:W-:-:S02]  /*3f20*/  MOV R74, R78 ;  /* 0x0000004e004a7202 */ /* 0x000fc40000000f00 */
[----:B------:R-:W-:Y:S02]  /*3f30*/  MOV R73, R77 ;  /* 0x0000004d00497202 */ /* 0x000fe40000000f00 */
[----:B------:R-:W-:Y:S01]  /*3f40*/  MOV R72, R76 ;  /* 0x0000004c00487202 */ /* 0x000fe20000000f00 */
[----:B------:R-:W-:Y:S06]  /*3f50*/  BRA `(.L_x_3417) ;  /* 0x0000000400887947 */ /* 0x000fec0003800000 */
.L_x_3414:
        /* <DEDUP_REMOVED lines=15> */
[----:B-----5:R-:W-:Y:S02]  /*4050*/  FFMA.FTZ R76, R76, UR9, R36 ;  /* 0x000000094c4c7c23 */ /* 0x020fe40008010024 */
[----:B------:R-:W-:Y:S01]  /*4060*/  FADD.FTZ R77, R177, -R0 ;  /* 0x80000000b14d7221 */ /* 0x000fe20000010000 */
[----:B------:R-:W-:-:S03]  /*4070*/  MOV R0, UR27 ;  /* 0x0000001b00007c02 */ /* 0x000fc60008000f00 */
[----:B------:R-:W-:Y:S02]  /*4080*/  FFMA.FTZ R77, R77, UR9, R37 ;  /* 0x000000094d4d7c23 */ /* 0x000fe40008010025 */
[----:B------:R-:W-:-:S04]  /*4090*/  FFMA.FTZ R0, R178, R0, UR30 ;  /* 0x0000001eb2007e23 */ /* 0x000fc80008010000 */
[----:B------:R-:W-:Y:S01]  /*40a0*/  FADD.FTZ R78, R179, -R0 ;  /* 0x80000000b34e7221 */ /* 0x000fe20000010000 */
[----:B------:R-:W-:-:S03]  /*40b0*/  MOV R0, UR27 ;  /* 0x0000001b00007c02 */ /* 0x000fc60008000f00 */
[----:B------:R-:W-:Y:S02]  /*40c0*/  FFMA.FTZ R78, R78, UR9, R38 ;  /* 0x000000094e4e7c23 */ /* 0x000fe40008010026 */
[----:B------:R-:W-:-:S04]  /*40d0*/  FFMA.FTZ R0, R181, R0, UR30 ;  /* 0x0000001eb5007e23 */ /* 0x000fc80008010000 */
[----:B------:R-:W-:-:S04]  /*40e0*/  FADD.FTZ R79, R183, -R0 ;  /* 0x80000000b74f7221 */ /* 0x000fc80000010000 */
[----:B------:R-:W-:Y:S01]  /*40f0*/  FFMA.FTZ R79, R79, UR9, R39 ;  /* 0x000000094f4f7c23 */ /* 0x000fe20008010027 */
[----:B------:R-:W-:Y:S06]  /*4100*/  BRA `(.L_x_3417) ;  /* 0x00000004001c7947 */ /* 0x000fec0003800000 */
.L_x_3420:
[----:B------:R-:W-:-:S05]  /*4110*/  MOV R68, UR27 ;  /* 0x0000001b00447c02 */ /* 0x000fca0008000f00 */
[----:B------:R-:W-:Y:S01]  /*4120*/  FFMA.FTZ R68, R0, R68, UR30 ;  /* 0x0000001e00447e23 */ /* 0x000fe20008010044 */
[----:B------:R-:W-:-:S03]  /*4130*/  MOV R0, UR27 ;  /* 0x0000001b00007c02 */ /* 0x000fc60008000f00 */
[----:B------:R-:W-:Y:S02]  /*4140*/  FADD.FTZ R68, R175, -R68 ;  /* 0x80000044af447221 */ /* 0x000fe40000010000 */
[----:B------:R-:W-:Y:S02]  /*4150*/  FFMA.FTZ R0, R176, R0, UR30 ;  /* 0x0000001eb0007e23 */ /* 0x000fe40008010000 */
[----:B-----5:R-:W-:Y:S02]  /*4160*/  FFMA.FTZ R76, R68, UR9, R36 ;  /* 0x00000009444c7c23 */ /* 0x020fe40008010024 */
[----:B------:R-:W-:Y:S01]  /*4170*/  FADD.FTZ R77, R177, -R0 ;  /* 0x80000000b14d7221 */ /* 0x000fe20000010000 */
[----:B------:R-:W-:Y:S02]  /*4180*/  MOV R0, UR27 ;  /* 0x0000001b00007c02 */ /* 0x000fe40008000f00 */
[----:B------:R-:W-:Y:S01]  /*4190*/  MOV R68, R76 ;  /* 0x0000004c00447202 */ /* 0x000fe20000000f00 */
[----:B------:R-:W-:-:S02]  /*41a0*/  FFMA.FTZ R77, R77, UR9, R37 ;  /* 0x000000094d4d7c23 */ /* 0x000fc40008010025 */
[----:B------:R-:W-:-:S03]  /*41b0*/  FFMA.FTZ R0, R178, R0, UR30 ;  /* 0x0000001eb2007e23 */ /* 0x000fc60008010000 */
[----:B------:R-:W-:Y:S01]  /*41c0*/  MOV R69, R77 ;  /* 0x0000004d00457202 */ /* 0x000fe20000000f00 */
[----:B------:R-:W-:Y:S01]  /*41d0*/  FADD.FTZ R78, R179, -R0 ;  /* 0x80000000b34e7221 */ /* 0x000fe20000010000 */
[----:B------:R-:W-:-:S03]  /*41e0*/  MOV R0, UR27 ;  /* 0x0000001b00007c02 */ /* 0x000fc60008000f00 */
[----:B------:R-:W-:Y:S02]  /*41f0*/  FFMA.FTZ R78, R78, UR9, R38 ;  /* 0x000000094e4e7c23 */ /* 0x000fe40008010026 */
[----:B------:R-:W-:-:S03]  /*4200*/  FFMA.FTZ R0, R181, R0, UR30 ;  /* 0x0000001eb5007e23 */ /* 0x000fc60008010000 */
[----:B------:R-:W-:Y:S01]  /*4210*/  MOV R70, R78 ;  /* 0x0000004e00467202 */ /* 0x000fe20000000f00 */
[----:B------:R-:W-:-:S04]  /*4220*/  FADD.FTZ R79, R183, -R0 ;  /* 0x80000000b74f7221 */ /* 0x000fc80000010000 */
[----:B------:R-:W-:-:S05]  /*4230*/  FFMA.FTZ R79, R79, UR9, R39 ;  /* 0x000000094f4f7c23 */ /* 0x000fca0008010027 */
[----:B------:R-:W-:Y:S01]  /*4240*/  MOV R71, R79 ;  /* 0x0000004f00477202 */ /* 0x000fe20000000f00 */
[----:B------:R-:W-:Y:S06]  /*4250*/  BRA `(.L_x_3417) ;  /* 0x0000000000c87947 */ /* 0x000fec0003800000 */
.L_x_3419:
        /* <DEDUP_REMOVED lines=26> */
.L_x_3421:
        /* <DEDUP_REMOVED lines=17> */
[-C--:B------:R-:W-:Y:S02]  /*4510*/  MOV R70, R78.reuse ;  /* 0x0000004e00467202 */ /* 0x080fe40000000f00 */
[----:B------:R-:W-:Y:S02]  /*4520*/  MOV R69, R77 ;  /* 0x0000004d00457202 */ /* 0x000fe40000000f00 */
[-C--:B------:R-:W-:Y:S02]  /*4530*/  MOV R71, R79.reuse ;  /* 0x0000004f00477202 */ /* 0x080fe40000000f00 */
[----:B------:R-:W-:Y:S02]  /*4540*/  MOV R75, R79 ;  /* 0x0000004f004b7202 */ /* 0x000fe40000000f00 */
[----:B------:R-:W-:-:S02]  /*4550*/  MOV R74, R78 ;  /* 0x0000004e004a7202 */ /* 0x000fc40000000f00 */
[----:B------:R-:W-:Y:S02]  /*4560*/  MOV R73, R77 ;  /* 0x0000004d00497202 */ /* 0x000fe40000000f00 */
[----:B------:R-:W-:-:S07]  /*4570*/  MOV R72, R76 ;  /* 0x0000004c00487202 */ /* 0x000fce0000000f00 */
.L_x_3417:
[----:B------:R-:W-:Y:S01]  /*4580*/  ISETP.NE.U32.AND P1, PT, RZ, UR5, PT ;  /* 0x00000005ff007c0c */ /* 0x000fe2000bf25070 */
[----:B------:R-:W-:Y:S01]  /*4590*/  HFMA2 R83, -RZ, RZ, 0, 9.5367431640625e-07 ;  /* 0x00000010ff537431 */ /* 0x000fe200000001ff */
[----:B------:R-:W-:Y:S02]  /*45a0*/  ISETP.NE.U32.AND P2, PT, RZ, UR7, PT ;  /* 0x00000007ff007c0c */ /* 0x000fe4000bf45070 */
[----:B------:R-:W-:Y:S02]  /*45b0*/  ISETP.NE.AND.EX P1, PT, RZ, UR6, PT, P1 ;  /* 0x00000006ff007c0c */ /* 0x000fe4000bf25310 */
[----:B------:R-:W-:-:S11]  /*45c0*/  ISETP.NE.AND.EX P2, PT, RZ, UR8, PT, P2 ;  /* 0x00000008ff007c0c */ /* 0x000fd6000bf45320 */
[----:B------:R-:W1:Y:S02]  /*45d0*/  @P1 LDC.64 R80, c[0x0][0x478] ;  /* 0x00011e00ff501b82 */ /* 0x000e640000000a00 */
[----:B-1----:R-:W-:-:S05]  /*45e0*/  @P1 IMAD.WIDE.U32 R80, R174, 0x10, R80 ;  /* 0x00000010ae501825 */ /* 0x002fca00078e0050 */
[----:B------:R1:W-:Y:S02]  /*45f0*/  @P1 STG.E.128 desc[UR14][R80.64], R72 ;  /* 0x0000004850001986 */ /* 0x0003e4000c101d0e */
[----:B-1----:R-:W-:-:S05]  /*4600*/  IMAD.WIDE.U32 R80, R174, R83, UR28 ;  /* 0x0000001cae507e25 */ /* 0x002fca000f8e0053 */
[----:B------:R1:W-:Y:S02]  /*4610*/  STG.E.128 desc[UR14][R80.64], R76 ;  /* 0x0000004c50007986 */ /* 0x0003e4000c101d0e */
[----:B-1----:R-:W1:Y:S02]  /*4620*/  @P2 LDC.64 R76, c[0x0][0x470] ;  /* 0x00011c00ff4c2b82 */ /* 0x002e640000000a00 */
[----:B-1----:R-:W-:-:S05]  /*4630*/  @P2 IMAD.WIDE.U32 R76, R174, 0x10, R76 ;  /* 0x00000010ae4c2825 */ /* 0x002fca00078e004c */
[----:B------:R1:W-:Y:S01]  /*4640*/  @P2 STG.E.128 desc[UR14][R76.64], R68 ;  /* 0x000000444c002986 */ /* 0x0003e2000c101d0e */
[----:B------:R-:W-:Y:S05]  /*4650*/  @!P0 BRA `(.L_x_3422) ;  /* 0x00000004005c8947 */ /* 0x000fea0003800000 */
[----:B------:R-:W-:Y:S05]  /*4660*/  @!P1 BRA `(.L_x_3423) ;  /* 0x0000000000bc9947 */ /* 0x000fea0003800000 */
[----:B------:R-:W-:Y:S05]  /*4670*/  @!P2 BRA `(.L_x_3424) ;  /* 0x000000000064a947 */ /* 0x000fea0003800000 */
[----:B------:R-:W-:Y:S02]  /*4680*/  MOV R0, UR27 ;  /* 0x0000001b00007c02 */ /* 0x000fe40008000f00 */
[----:B-1----:R-:W-:Y:S02]  /*4690*/  MOV R68, UR27 ;  /* 0x0000001b00447c02 */ /* 0x002fe40008000f00 */
        /* <DEDUP_REMOVED lines=23> */
.L_x_3424:
[----:B------:R-:W-:Y:S02]  /*4810*/  MOV R72, UR27 ;  /* 0x0000001b00487c02 */ /* 0x000fe40008000f00 */
[----:B------:R-:W-:-:S03]  /*4820*/  MOV R0, UR27 ;  /* 0x0000001b00007c02 */ /* 0x000fc60008000f00 */
[----:B------:R-:W-:Y:S02]  /*4830*/  FFMA.FTZ R72, R184, R72, UR30 ;  /* 0x0000001eb8487e23 */ /* 0x000fe40008010048 */
[----:B------:R-:W-:Y:S02]  /*4840*/  FFMA.FTZ R0, R180, R0, UR30 ;  /* 0x0000001eb4007e23 */ /* 0x000fe40008010000 */
[----:B-1----:R-:W-:Y:S01]  /*4850*/  FADD.FTZ R77, R185, -R72 ;  /* 0x80000048b94d7221 */ /* 0x002fe20000010000 */
[----:B------:R-:W-:Y:S01]  /*4860*/  MOV R72, UR27 ;  /* 0x0000001b00487c02 */ /* 0x000fe20008000f00 */
[----:B------:R-:W-:Y:S02]  /*4870*/  FADD.FTZ R0, R182, -R0 ;  /* 0x80000000b6007221 */ /* 0x000fe40000010000 */
[----:B-----5:R-:W-:Y:S02]  /*4880*/  FFMA.FTZ R77, R77, UR9, R41 ;  /* 0x000000094d4d7c23 */ /* 0x020fe40008010029 */
[----:B------:R-:W-:Y:S01]  /*4890*/  FFMA.FTZ R72, R186, R72, UR30 ;  /* 0x0000001eba487e23 */ /* 0x000fe20008010048 */
[----:B------:R-:W-:-:S02]  /*48a0*/  FFMA.FTZ R76, R0, UR9, R40 ;  /* 0x00000009004c7c23 */ /* 0x000fc40008010028 */
[----:B------:R-:W-:Y:S01]  /*48b0*/  MOV R73, R77 ;  /* 0x0000004d00497202 */ /* 0x000fe20000000f00 */
[----:B------:R-:W-:Y:S01]  /*48c0*/  FADD.FTZ R78, R187, -R72 ;  /* 0x80000048bb4e7221 */ /* 0x000fe20000010000 */
[----:B------:R-:W-:-:S03]  /*48d0*/  MOV R72, UR27 ;  /* 0x0000001b00487c02 */ /* 0x000fc60008000f00 */
[----:B------:R-:W-:Y:S02]  /*48e0*/  FFMA.FTZ R78, R78, UR9, R42 ;  /* 0x000000094e4e7c23 */ /* 0x000fe4000801002a */
[----:B------:R-:W-:-:S03]  /*48f0*/  FFMA.FTZ R72, R188, R72, UR30 ;  /* 0x0000001ebc487e23 */ /* 0x000fc60008010048 */
[----:B------:R-:W-:Y:S01]  /*4900*/  MOV R74, R78 ;  /* 0x0000004e004a7202 */ /* 0x000fe20000000f00 */
[----:B------:R-:W-:Y:S01]  /*4910*/  FADD.FTZ R79, R189, -R72 ;  /* 0x80000048bd4f7221 */ /* 0x000fe20000010000 */
[----:B------:R-:W-:-:S03]  /*4920*/  MOV R72, R76 ;  /* 0x0000004c00487202 */ /* 0x000fc60000000f00 */
[----:B------:R-:W-:-:S05]  /*4930*/  FFMA.FTZ R79, R79, UR9, R43 ;  /* 0x000000094f4f7c23 */ /* 0x000fca000801002b */
[----:B------:R-:W-:Y:S01]  /*4940*/  MOV R75, R79 ;  /* 0x0000004f004b7202 */ /* 0x000fe20000000f00 */
[----:B------:R-:W-:Y:S06]  /*4950*/  BRA `(.L_x_3425) ;  /* 0x0000000400f47947 */ /* 0x000fec0003800000 */
.L_x_3423:
[----:B------:R-:W-:Y:S05]  /*4960*/  @!P2 BRA `(.L_x_3426) ;  /* 0x000000000054a947 */ /* 0x000fea0003800000 */
[----:B-1----:R-:W-:Y:S02]  /*4970*/  MOV R68, UR27 ;  /* 0x0000001b00447c02 */ /* 0x002fe40008000f00 */
[----:B------:R-:W-:-:S03]  /*4980*/  MOV R0, UR27 ;  /* 0x0000001b00007c02 */ /* 0x000fc60008000f00 */
[----:B------:R-:W-:Y:S02]  /*4990*/  FFMA.FTZ R68, R184, R68, UR30 ;  /* 0x0000001eb8447e23 */ /* 0x000fe40008010044 */
[----:B------:R-:W-:Y:S02]  /*49a0*/  FFMA.FTZ R0, R180, R0, UR30 ;  /* 0x0000001eb4007e23 */ /* 0x000fe40008010000 */
[----:B------:R-:W-:Y:S01]  /*49b0*/  FADD.FTZ R77, R185, -R68 ;  /* 0x80000044b94d7221 */ /* 0x000fe20000010000 */
        /* <DEDUP_REMOVED lines=16> */
.L_x_3426:
        /* <DEDUP_REMOVED lines=8> */
[----:B------:R-:W-:-:S04]  /*4b40*/  FFMA.FTZ R76, R186, R76, UR30 ;  /* 0x0000001eba4c7e23 */ /* 0x000fc8000801004c */
[----:B------:R-:W-:Y:S01]  /*4b50*/  FADD.FTZ R78, R187, -R76 ;  /* 0x8000004cbb4e7221 */ /* 0x000fe20000010000 */
[----:B------:R-:W-:-:S03]  /*4b60*/  MOV R76, UR27 ;  /* 0x0000001b004c7c02 */ /* 0x000fc60008000f00 */
[----:B------:R-:W-:Y:S02]  /*4b70*/  FFMA.FTZ R78, R78, UR9, R42 ;  /* 0x000000094e4e7c23 */ /* 0x000fe4000801002a */
[----:B------:R-:W-:-:S04]  /*4b80*/  FFMA.FTZ R76, R188, R76, UR30 ;  /* 0x0000001ebc4c7e23 */ /* 0x000fc8000801004c */
[----:B------:R-:W-:Y:S01]  /*4b90*/  FADD.FTZ R79, R189, -R76 ;  /* 0x8000004cbd4f7221 */ /* 0x000fe20000010000 */
[----:B------:R-:W-:-:S03]  /*4ba0*/  FFMA.FTZ R76, R0, UR9, R40 ;  /* 0x00000009004c7c23 */ /* 0x000fc60008010028 */
[----:B------:R-:W-:Y:S01]  /*4bb0*/  FFMA.FTZ R79, R79, UR9, R43 ;  /* 0x000000094f4f7c23 */ /* 0x000fe2000801002b */
[----:B------:R-:W-:Y:S06]  /*4bc0*/  BRA `(.L_x_3425) ;  /* 0x0000000400587947 */ /* 0x000fec0003800000 */
.L_x_3422:
        /* <DEDUP_REMOVED lines=27> */
.L_x_3428:
[----:B------:R-:W-:Y:S02]  /*4d80*/  MOV R72, UR27 ;  /* 0x0000001b00487c02 */ /* 0x000fe40008000f00 */
[----:B------:R-:W-:-:S03]  /*4d90*/  MOV R0, UR27 ;  /* 0x0000001b00007c02 */ /* 0x000fc60008000f00 */
[----:B------:R-:W-:Y:S02]  /*4da0*/  FFMA.FTZ R72, R184, R72, UR30 ;  /* 0x0000001eb8487e23 */ /* 0x000fe40008010048 */
[----:B------:R-:W-:Y:S02]  /*4db0*/  FFMA.FTZ R0, R180, R0, UR30 ;  /* 0x0000001eb4007e23 */ /* 0x000fe40008010000 */
[----:B-1----:R-:W-:Y:S01]  /*4dc0*/  FADD.FTZ R77, R185, -R72 ;  /* 0x80000048b94d7221 */ /* 0x002fe20000010000 */
[----:B------:R-:W-:Y:S01]  /*4dd0*/  MOV R72, UR27 ;  /* 0x0000001b00487c02 */ /* 0x000fe20008000f00 */
[----:B------:R-:W-:Y:S02]  /*4de0*/  FADD.FTZ R0, R182, -R0 ;  /* 0x80000000b6007221 */ /* 0x000fe40000010000 */
[----:B------:R-:W-:Y:S02]  /*4df0*/  FMUL.FTZ R77, R77, UR9 ;  /* 0x000000094d4d7c20 */ /* 0x000fe40008410000 */
[----:B------:R-:W-:Y:S01]  /*4e00*/  FFMA.FTZ R72, R186, R72, UR30 ;  /* 0x0000001eba487e23 */ /* 0x000fe20008010048 */
[----:B------:R-:W-:-:S02]  /*4e10*/  FMUL.FTZ R76, R0, UR9 ;  /* 0x00000009004c7c20 */ /* 0x000fc40008410000 */
[----:B------:R-:W-:Y:S01]  /*4e20*/  MOV R73, R77 ;  /* 0x0000004d00497202 */ /* 0x000fe20000000f00 */
[----:B------:R-:W-:Y:S01]  /*4e30*/  FADD.FTZ R78, R187, -R72 ;  /* 0x80000048bb4e7221 */ /* 0x000fe20000010000 */
[----:B------:R-:W-:-:S03]  /*4e40*/  MOV R72, UR27 ;  /* 0x0000001b00487c02 */ /* 0x000fc60008000f00 */
[----:B------:R-:W-:Y:S02]  /*4e50*/  FMUL.FTZ R78, R78, UR9 ;  /* 0x000000094e4e7c20 */ /* 0x000fe40008410000 */
[----:B------:R-:W-:-:S03]  /*4e60*/  FFMA.FTZ R72, R188, R72, UR30 ;  /* 0x0000001ebc487e23 */ /* 0x000fc60008010048 */
[----:B------:R-:W-:Y:S01]  /*4e70*/  MOV R74, R78 ;  /* 0x0000004e004a7202 */ /* 0x000fe20000000f00 */
[----:B------:R-:W-:Y:S01]  /*4e80*/  FADD.FTZ R79, R189, -R72 ;  /* 0x80000048bd4f7221 */ /* 0x000fe20000010000 */
[----:B------:R-:W-:-:S03]  /*4e90*/  MOV R72, R76 ;  /* 0x0000004c00487202 */ /* 0x000fc60000000f00 */
[----:B------:R-:W-:-:S05]  /*4ea0*/  FMUL.FTZ R79, R79, UR9 ;  /* 0x000000094f4f7c20 */ /* 0x000fca0008410000 */
[----:B------:R-:W-:Y:S01]  /*4eb0*/  MOV R75, R79 ;  /* 0x0000004f004b7202 */ /* 0x000fe20000000f00 */
[----:B------:R-:W-:Y:S06]  /*4ec0*/  BRA `(.L_x_3425) ;  /* 0x0000000000987947 */ /* 0x000fec0003800000 */
.L_x_3427:
        /* <DEDUP_REMOVED lines=22> */
.L_x_3429:
        /* <DEDUP_REMOVED lines=8> */
[----:B------:R-:W-:-:S04]  /*50b0*/  FFMA.FTZ R76, R186, R76, UR30 ;  /* 0x0000001eba4c7e23 */ /* 0x000fc8000801004c */
[----:B------:R-:W-:Y:S01]  /*50c0*/  FADD.FTZ R78, R187, -R76 ;  /* 0x8000004cbb4e7221 */ /* 0x000fe20000010000 */
[----:B------:R-:W-:-:S03]  /*50d0*/  MOV R76, UR27 ;  /* 0x0000001b004c7c02 */ /* 0x000fc60008000f00 */
[----:B------:R-:W-:Y:S02]  /*50e0*/  FMUL.FTZ R78, R78, UR9 ;  /* 0x000000094e4e7c20 */ /* 0x000fe40008410000 */
[----:B------:R-:W-:-:S04]  /*50f0*/  FFMA.FTZ R76, R188, R76, UR30 ;  /* 0x0000001ebc4c7e23 */ /* 0x000fc8000801004c */
[----:B------:R-:W-:Y:S01]  /*5100*/  FADD.FTZ R79, R189, -R76 ;  /* 0x8000004cbd4f7221 */ /* 0x000fe20000010000 */
[----:B------:R-:W-:-:S03]  /*5110*/  FMUL.FTZ R76, R0, UR9 ;  /* 0x00000009004c7c20 */ /* 0x000fc60008410000 */
[----:B------:R-:W-:-:S07]  /*5120*/  FMUL.FTZ R79, R79, UR9 ;  /* 0x000000094f4f7c20 */ /* 0x000fce0008410000 */
.L_x_3425:
[----:B------:R-:W1:Y:S02]  /*5130*/  @P1 LDC.64 R80, c[0x0][0x478] ;  /* 0x00011e00ff501b82 */ /* 0x000e640000000a00 */
[----:B-1----:R-:W-:-:S05]  /*5140*/  @P1 IMAD.WIDE.U32 R80, R173, 0x10, R80 ;  /* 0x00000010ad501825 */ /* 0x002fca00078e0050 */
        /* <DEDUP_REMOVED lines=35> */
.L_x_3432:
        /* <DEDUP_REMOVED lines=21> */
.L_x_3431:
        /* <DEDUP_REMOVED lines=22> */
.L_x_3434:
        /* <DEDUP_REMOVED lines=17> */
.L_x_3430:
        /* <DEDUP_REMOVED lines=27> */
.L_x_3436:
        /* <DEDUP_REMOVED lines=21> */
.L_x_3435:
        /* <DEDUP_REMOVED lines=22> */
.L_x_3437:
        /* <DEDUP_REMOVED lines=16> */
.L_x_3433:
        /* <DEDUP_REMOVED lines=37> */
.L_x_3440:
        /* <DEDUP_REMOVED lines=21> */
.L_x_3439:
        /* <DEDUP_REMOVED lines=22> */
.L_x_3442:
        /* <DEDUP_REMOVED lines=17> */
.L_x_3438:
        /* <DEDUP_REMOVED lines=27> */
.L_x_3444:
        /* <DEDUP_REMOVED lines=21> */
.L_x_3443:
        /* <DEDUP_REMOVED lines=22> */
.L_x_3445:
        /* <DEDUP_REMOVED lines=16> */
.L_x_3441:
        /* <DEDUP_REMOVED lines=37> */
.L_x_3448:
        /* <DEDUP_REMOVED lines=21> */
.L_x_3447:
        /* <DEDUP_REMOVED lines=22> */
.L_x_3450:
        /* <DEDUP_REMOVED lines=17> */
.L_x_3446:
        /* <DEDUP_REMOVED lines=27> */
.L_x_3452:
        /* <DEDUP_REMOVED lines=21> */
.L_x_3451:
        /* <DEDUP_REMOVED lines=22> */
.L_x_3453:
        /* <DEDUP_REMOVED lines=16> */
.L_x_3449:
        /* <DEDUP_REMOVED lines=37> */
.L_x_3456:
        /* <DEDUP_REMOVED lines=21> */
.L_x_3455:
        /* <DEDUP_REMOVED lines=22> */
.L_x_3458:
        /* <DEDUP_REMOVED lines=17> */
.L_x_3454:
        /* <DEDUP_REMOVED lines=27> */
.L_x_3460:
        /* <DEDUP_REMOVED lines=21> */
.L_x_3459:
        /* <DEDUP_REMOVED lines=22> */
.L_x_3461:
        /* <DEDUP_REMOVED lines=16> */
.L_x_3457:
        /* <DEDUP_REMOVED lines=12> */
[----:B-1----:R-:W-:Y:S02]  /*7fb0*/  MOV R69, UR27 ;  /* 0x0000001b00457c02 */ /* 0x002fe40008000f00 */
        /* <DEDUP_REMOVED lines=24> */
.L_x_3464:
[----:B------:R-:W-:Y:S02]  /*8140*/  MOV R73, UR27 ;  /* 0x0000001b00497c02 */ /* 0x000fe40008000f00 */
[----:B------:R-:W-:Y:S02]  /*8150*/  MOV R0, UR27 ;  /* 0x0000001b00007c02 */ /* 0x000fe40008000f00 */
[----:B------:R-:W-:Y:S01]  /*8160*/  MOV R75, UR27 ;  /* 0x0000001b004b7c02 */ /* 0x000fe20008000f00 */
[----:B------:R-:W-:Y:S01]  /*8170*/  FFMA.FTZ R73, R112, R73, UR30 ;  /* 0x0000001e70497e23 */ /* 0x000fe20008010049 */
[----:B-1----:R-:W-:Y:S01]  /*8180*/  MOV R77, UR27 ;  /* 0x0000001b004d7c02 */ /* 0x002fe20008000f00 */
        /* <DEDUP_REMOVED lines=16> */
.L_x_3463:
        /* <DEDUP_REMOVED lines=22> */
.L_x_3466:
[----:B-1----:R-:W-:Y:S02]  /*83f0*/  MOV R77, UR27 ;  /* 0x0000001b004d7c02 */ /* 0x002fe40008000f00 */
[----:B------:R-:W-:Y:S02]  /*8400*/  MOV R0, UR27 ;  /* 0x0000001b00007c02 */ /* 0x000fe40008000f00 */
[----:B------:R-:W-:Y:S01]  /*8410*/  MOV R79, UR27 ;  /* 0x0000001b004f7c02 */ /* 0x000fe20008000f00 */
[----:B------:R-:W-:Y:S02]  /*8420*/  FFMA.FTZ R77, R112, R77, UR30 ;  /* 0x0000001e704d7e23 */ /* 0x000fe4000801004d */
[----:B------:R-:W-:Y:S02]  /*8430*/  FFMA.FTZ R0, R127, R0, UR30 ;  /* 0x0000001e7f007e23 */ /* 0x000fe40008010000 */
[-C--:B------:R-:W-:Y:S01]  /*8440*/  FFMA.FTZ R128, R128, R79.reuse, UR30 ;  /* 0x0000001e80807e23 */ /* 0x080fe2000801004f */
[----:B------:R-:W-:Y:S01]  /*8450*/  FFMA.FTZ R136, R136, R79, UR30 ;  /* 0x0000001e88887e23 */ /* 0x000fe2000801004f */
        /* <DEDUP_REMOVED lines=8> */
[----:B------:R-:W-:Y:S06]  /*84e0*/  BRA `(.L_x_3465) ;  /* 0x0000000400547947 */ /* 0x000fec0003800000 */
.L_x_3462:
        /* <DEDUP_REMOVED lines=27> */
.L_x_3468:
        /* <DEDUP_REMOVED lines=21> */
.L_x_3467:
        /* <DEDUP_REMOVED lines=22> */
.L_x_3469:
        /* <DEDUP_REMOVED lines=11> */
[----:B------:R-:W-:Y:S01]  /*8a00*/  FMUL.FTZ R76, R76, UR9 ;  /* 0x000000094c4c7c20 */ /* 0x000fe20008410000 */
[----:B------:R-:W-:Y:S01]  /*8a10*/  FMUL.FTZ R77, R77, UR9 ;  /* 0x000000094d4d7c20 */ /* 0x000fe20008410000 */
[----:B------:R-:W-:Y:S01]  /*8a20*/  FMUL.FTZ R78, R78, UR9 ;  /* 0x000000094e4e7c20 */ /* 0x000fe20008410000 */
[----:B------:R-:W-:-:S07]  /*8a30*/  FMUL.FTZ R79, R136, UR9 ;  /* 0x00000009884f7c20 */ /* 0x000fce0008410000 */
.L_x_3465:
[----:B------:R-:W1:Y:S01]  /*8a40*/  @P1 LDC.64 R80, c[0x0][0x478] ;  /* 0x00011e00ff501b82 */ /* 0x000e620000000a00 */
[----:B------:R-:W-:Y:S02]  /*8a50*/  HFMA2 R0, -RZ, RZ, 0, 9.5367431640625e-07 ;  /* 0x00000010ff007431 */ /* 0x000fe400000001ff */
        /* <DEDUP_REMOVED lines=35> */
.L_x_3472:
        /* <DEDUP_REMOVED lines=11> */
[----:B-1---5:R-:W-:Y:S01]  /*8d40*/  FFMA.FTZ R76, R73, UR9, R64 ;  /* 0x00000009494c7c23 */ /* 0x022fe20008010040 */
        /* <DEDUP_REMOVED lines=9> */
.L_x_3471:
        /* <DEDUP_REMOVED lines=22> */
.L_x_3474:
        /* <DEDUP_REMOVED lines=17> */
.L_x_3470:
        /* <DEDUP_REMOVED lines=27> */
.L_x_3476:
        /* <DEDUP_REMOVED lines=11> */
[----:B-1----:R-:W-:Y:S01]  /*92b0*/  FMUL.FTZ R76, R73, UR9 ;  /* 0x00000009494c7c20 */ /* 0x002fe20008410000 */
        /* <DEDUP_REMOVED lines=9> */
.L_x_3475:
        /* <DEDUP_REMOVED lines=22> */
.L_x_3477:
        /* <DEDUP_REMOVED lines=16> */
.L_x_3473:
[----:B------:R-:W1:Y:S01]  /*95b0*/  @P1 LDC.64 R82, c[0x0][0x478] ;  /* 0x00011e00ff521b82 */ /* 0x000e620000000a00 */
[----:B------:R-:W-:Y:S01]  /*95c0*/  HFMA2 R0, -RZ, RZ, 0, 9.5367431640625e-07 ;  /* 0x00000010ff007431 */ /* 0x000fe200000001ff */
[----:B------:R-:W-:-:S06]  /*95d0*/  UPLOP3.LUT UP1, UPT, UPT, UPT, UP1, 0x40, 0x4 ;  /* 0x000000000004789c */ /* 0x000fcc0003f2e810 */
[----:B------:R-:W2:Y:S01]  /*95e0*/  @P2 LDC.64 R80, c[0x0][0x470] ;  /* 0x00011c00ff502b82 */ /* 0x000ea20000000a00 */
[----:B-1----:R-:W-:-:S05]  /*95f0*/  @P1 IMAD.WIDE.U32 R82, R115, 0x10, R82 ;  /* 0x0000001073521825 */ /* 0x002fca00078e0052 */
[----:B------:R1:W-:Y:S01]  /*9600*/  @P1 STG.E.128 desc[UR14][R82.64], R72 ;  /* 0x0000004852001986 */ /* 0x0003e2000c101d0e */
[----:B--2---:R-:W-:-:S04]  /*9610*/  @P2 IMAD.WIDE.U32 R80, R115, 0x10, R80 ;  /* 0x0000001073502825 */ /* 0x004fc800078e0050 */
[----:B-1----:R-:W-:-:S05]  /*9620*/  IMAD.WIDE.U32 R82, R115, R0, UR28 ;  /* 0x0000001c73527e25 */ /* 0x002fca000f8e0000 */
[----:B------:R1:W-:Y:S04]  /*9630*/  STG.E.128 desc[UR14][R82.64], R76 ;  /* 0x0000004c52007986 */ /* 0x0003e8000c101d0e */
[----:B------:R1:W-:Y:S01]  /*9640*/  @P2 STG.E.128 desc[UR14][R80.64], R68 ;  /* 0x0000004450002986 */ /* 0x0003e2000c101d0e */
[----:B------:R-:W-:Y:S05]  /*9650*/  BRA.U !UP2, `(.L_x_3478) ;  /* 0xffffff7d0a987547 */ /* 0x000fea000b83ffff */
[----:B-----5:R2:W5:Y:S01]  /*9660*/  LDL.LU R56, [R1] ;  /* 0x0000000001387983 */ /* 0x0205620000300800 */
[----:B------:R-:W-:Y:S02]  /*9670*/  MOV R66, R12 ;  /* 0x0000000c00427202 */ /* 0x000fe40000000f00 */
        /* <DEDUP_REMOVED lines=124> */
.L_x_3411:
        /* <DEDUP_REMOVED lines=12> */
[----:B----4-:R-:W-:-:S05]  /*9f00*/  IMAD.WIDE.U32 R30, R35, 0x10, R30 ;  /* 0x00000010231e7825 */ /* 0x010fca00078e001e */
[----:B------:R-:W-:Y:S01]  /*9f10*/  STG.E.128 desc[UR14][R30.64], R96 ;  /* 0x000000601e007986 */ /* 0x000fe2000c101d0e */
[----:B-1----:R-:W-:-:S05]  /*9f20*/  IMAD.WIDE.U32 R32, R35, 0x10, R32 ;  /* 0x0000001023207825 */ /* 0x002fca00078e0020 */
        /* <DEDUP_REMOVED lines=30> */
.L_x_3479:
        /* <DEDUP_REMOVED lines=15> */
.L_x_4893:


//--------------------- .text._ZN10layer_norm31ln_parallel_residual_bwd_kernelINS_13Kernel_traitsI6__halfffffjLj8192ELj1ELj1ELj8ELj16ENS_18Kernel_traits_baseILj8192ES2_ffffjLj256EEEEELb0ELb1ELb0EEEvNS_9BwdParamsE --------------------------
	.section	.text._ZN10layer_norm31ln_parallel_residual_bwd_kernelINS_13Kernel_traitsI6__halfffffjLj8192ELj1ELj1ELj8ELj16ENS_18Kernel_traits_baseILj8192ES2_ffffjLj256EEEEELb0ELb1ELb0EEEvNS_9BwdParamsE,"ax",@progbits
	.align	128
        .global         _ZN10layer_norm31ln_parallel_residual_bwd_kernelINS_13Kernel_traitsI6__halfffffjLj8192ELj1ELj1ELj8ELj16ENS_18Kernel_traits_baseILj8192ES2_ffffjLj256EEEEELb0ELb1ELb0EEEvNS_9BwdParamsE
        .type           _ZN10layer_norm31ln_parallel_residual_bwd_kernelINS_13Kernel_traitsI6__halfffffjLj8192ELj1ELj1ELj8ELj16ENS_18Kernel_traits_baseILj8192ES2_ffffjLj256EEEEELb0ELb1ELb0EEEvNS_9BwdParamsE,@function
        .size           _ZN10layer_norm31ln_parallel_residual_bwd_kernelINS_13Kernel_traitsI6__halfffffjLj8192ELj1ELj1ELj8ELj16ENS_18Kernel_traits_baseILj8192ES2_ffffjLj256EEEEELb0ELb1ELb0EEEvNS_9BwdParamsE,(.L_x_4894 - _ZN10layer_norm31ln_parallel_residual_bwd_kernelINS_13Kernel_traitsI6__halfffffjLj8192ELj1ELj1ELj8ELj16ENS_18Kernel_traits_baseILj8192ES2_ffffjLj256EEEEELb0ELb1ELb0EEEvNS_9BwdParamsE)
        .other          _ZN10layer_norm31ln_parallel_residual_bwd_kernelINS_13Kernel_traitsI6__halfffffjLj8192ELj1ELj1ELj8ELj16ENS_18Kernel_traits_baseILj8192ES2_ffffjLj256EEEEELb0ELb1ELb0EEEvNS_9BwdParamsE,@"STO_CUDA_ENTRY STV_DEFAULT"
_ZN10layer_norm31ln_parallel_residual_bwd_kernelINS_13Kernel_traitsI6__halfffffjLj8192ELj1ELj1ELj8ELj16ENS_18Kernel_traits_baseILj8192ES2_ffffjLj256EEEEELb0ELb1ELb0EEEvNS_9BwdParamsE:
.text._ZN10layer_norm31ln_parallel_residual_bwd_kernelINS_13Kernel_traitsI6__halfffffjLj8192ELj1ELj1ELj8ELj16ENS_18Kernel_traits_baseILj8192ES2_ffffjLj256EEEEELb0ELb1ELb0EEEvNS_9BwdParamsE:
        /* <DEDUP_REMOVED lines=14> */
[C---:B------:R-:W-:Y:S02]  /*00e0*/  ISETP.GE.U32.AND P0, PT, R2.reuse, 0x400, PT ;  /* 0x000004000200780c */ /* 0x040fe40003f06070 */
[C---:B------:R-:W-:Y:S02]  /*00f0*/  ISETP.GE.U32.AND P1, PT, R2.reuse, 0x500, PT ;  /* 0x000005000200780c */ /* 0x040fe40003f26070 */
[----:B------:R-:W-:-:S02]  /*0100*/  ISETP.GE.U32.AND P2, PT, R2, 0x600, PT ;  /* 0x000006000200780c */ /* 0x000fc40003f46070 */
[----:B------:R-:W-:Y:S01]  /*0110*/  ISETP.GE.U32.AND P3, PT, R2, 0x700, PT ;  /* 0x000007000200780c */ /* 0x000fe20003f66070 */
[----:B------:R-:W0:Y:S01]  /*0120*/  @P4 LDC.64 R4, c[0x0][0x3d0] ;  /* 0x0000f400ff044b82 */ /* 0x000e220000000a00 */
[----:B------:R-:W-:Y:S02]  /*0130*/  P2R R146, PR, RZ, 0x10 ;  /* 0x00000010ff927803 */ /* 0x000fe40000000000 */
[----:B------:R-:W-:Y:S02]  /*0140*/  P2R R8, PR, RZ, 0x40 ;  /* 0x00000040ff087803 */ /* 0x000fe40000000000 */
[----:B------:R-:W-:Y:S02]  /*0150*/  P2R R7, PR, RZ, 0x40 ;  /* 0x00000040ff077803 */ /* 0x000fe40000000000 */
[----:B------:R-:W-:Y:S02]  /*0160*/  CS2R R104, SRZ ;  /* 0x0000000000687805 */ /* 0x000fe4000001ff00 */
[----:B------:R-:W-:Y:S01]  /*0170*/  P2R R6, PR, RZ, 0x20 ;  /* 0x00000020ff067803 */ /* 0x000fe20000000000 */
[----:B------:R-:W1:Y:S08]  /*0180*/  @P6 LDC.64 R24, c[0x0][0x3d0] ;  /* 0x0000f400ff186b82 */ /* 0x000e700000000a00 */
[----:B------:R-:W4:Y:S01]  /*0190*/  @P5 LDC.64 R30, c[0x0][0x3d0] ;  /* 0x0000f400ff1e5b82 */ /* 0x000f220000000a00 */
[C---:B0-----:R-:W-:Y:S01]  /*01a0*/  @P4 IMAD.WIDE.U32 R4, R3.reuse, 0x8, R4 ;  /* 0x0000000803044825 */ /* 0x041fe200078e0004 */
[----:B------:R-:W-:-:S06]  /*01b0*/  @P4 LOP3.LUT R3, R3, 0x100, RZ, 0xfc, !PT ;  /* 0x0000010003034812 */ /* 0x000fcc00078efcff */
[----:B------:R-:W0:Y:S01]  /*01c0*/  @P0 LDC.64 R32, c[0x0][0x3d0] ;  /* 0x0000f400ff200b82 */ /* 0x000e220000000a00 */
[----:B------:R-:W-:-:S04]  /*01d0*/  ISETP.GE.U32.AND P4, PT, R2, 0x800, PT ;  /* 0x000008000200780c */ /* 0x000fc80003f86070 */
[----:B------:R-:W-:Y:S01]  /*01e0*/  P2R R191, PR, RZ, 0x10 ;  /* 0x00000010ffbf7803 */ /* 0x000fe20000000000 */
[C---:B-1----:R-:W-:Y:S01]  /*01f0*/  @P6 IMAD.WIDE.U32 R28, R3.reuse, 0x8, R24 ;  /* 0x00000008031c6825 */ /* 0x042fe200078e0018 */
[----:B------:R-:W-:Y:S01]  /*0200*/  @P6 IADD3 R3, PT, PT, R3, 0x100, RZ ;  /* 0x0000010003036810 */ /* 0x000fe20007ffe0ff */
[----:B------:R-:W1:Y:S01]  /*0210*/  @P1 LDC.64 R24, c[0x0][0x3d0] ;  /* 0x0000f400ff181b82 */ /* 0x000e620000000a00 */
[----:B------:R-:W-:-:S03]  /*0220*/  ISETP.NE.AND P6, PT, R146, RZ, PT ;  /* 0x000000ff9200720c */ /* 0x000fc60003fc5270 */
[C---:B----4-:R-:W-:Y:S01]  /*0230*/  @P5 IMAD.WIDE.U32 R30, R3.reuse, 0x8, R30 ;  /* 0x00000008031e5825 */ /* 0x050fe200078e001e */
[----:B------:R-:W-:-:S03]  /*0240*/  @P5 IADD3 R3, PT, PT, R3, 0x100, RZ ;  /* 0x0000010003035810 */ /* 0x000fc60007ffe0ff */
[----:B------:R-:W4:Y:S01]  /*0250*/  @P2 LDC.64 R36, c[0x0][0x3d0] ;  /* 0x0000f400ff242b82 */ /* 0x000f220000000a00 */
[----:B--2---:R-:W5:Y:S05]  /*0260*/  @P5 LDG.E.64 R14, desc[UR12][R30.64] ;  /* 0x0000000c1e0e5981 */ /* 0x004f6a000c1e1b00 */
[----:B------:R2:W5:Y:S02]  /*0270*/  @P6 LDG.E.64 R10, desc[UR12][R4.64] ;  /* 0x0000000c040a6981 */ /* 0x000564000c1e1b00 */
[----:B------:R-:W3:Y:S01]  /*0280*/  @P3 LDC.64 R38, c[0x0][0x3d0] ;  /* 0x0000f400ff263b82 */ /* 0x000ee20000000a00 */
[C---:B0-----:R-:W-:Y:S01]  /*0290*/  @P0 IMAD.WIDE.U32 R32, R3.reuse, 0x8, R32 ;  /* 0x0000000803200825 */ /* 0x041fe200078e0020 */
[----:B------:R-:W-:-:S02]  /*02a0*/  @P0 IADD3 R3, PT, PT, R3, 0x100, RZ ;  /* 0x0000010003030810 */ /* 0x000fc40007ffe0ff */
[----:B------:R-:W-:Y:S02]  /*02b0*/  ISETP.NE.AND P6, PT, R7, RZ, PT ;  /* 0x000000ff0700720c */ /* 0x000fe40003fc5270 */
[----:B------:R0:W5:Y:S01]  /*02c0*/  @P0 LDG.E.64 R16, desc[UR12][R32.64] ;  /* 0x0000000c20100981 */ /* 0x000162000c1e1b00 */
[C---:B-1----:R-:W-:Y:S01]  /*02d0*/  @P1 IMAD.WIDE.U32 R34, R3.reuse, 0x8, R24 ;  /* 0x0000000803221825 */ /* 0x042fe200078e0018 */
[----:B------:R-:W-:Y:S01]  /*02e0*/  @P1 IADD3 R3, PT, PT, R3, 0x100, RZ ;  /* 0x0000010003031810 */ /* 0x000fe20007ffe0ff */
[----:B------:R-:W1:Y:S03]  /*02f0*/  @P4 LDC.64 R40, c[0x0][0x3d0] ;  /* 0x0000f400ff284b82 */ /* 0x000e660000000a00 */
[----:B------:R0:W5:Y:S01]  /*0300*/  @P1 LDG.E.64 R18, desc[UR12][R34.64] ;  /* 0x0000000c22121981 */ /* 0x000162000c1e1b00 */
[C---:B----4-:R-:W-:Y:S01]  /*0310*/  @P2 IMAD.WIDE.U32 R36, R3.reuse, 0x8, R36 ;  /* 0x0000000803242825 */ /* 0x050fe200078e0024 */
[----:B------:R-:W-:-:S03]  /*0320*/  @P2 IADD3 R3, PT, PT, R3, 0x100, RZ ;  /* 0x0000010003032810 */ /* 0x000fc60007ffe0ff */
[----:B------:R0:W5:Y:S04]  /*0330*/  @P6 LDG.E.64 R12, desc[UR12][R28.64] ;  /* 0x0000000c1c0c6981 */ /* 0x000168000c1e1b00 */
[----:B------:R0:W5:Y:S01]  /*0340*/  @P2 LDG.E.64 R20, desc[UR12][R36.64] ;  /* 0x0000000c24142981 */ /* 0x000162000c1e1b00 */
[C---:B---3--:R-:W-:Y:S01]  /*0350*/  @P3 IMAD.WIDE.U32 R38, R3.reuse, 0x8, R38 ;  /* 0x0000000803263825 */ /* 0x048fe200078e0026 */
[----:B------:R-:W2:Y:S01]  /*0360*/  S2UR UR4, SR_CTAID.X ;  /* 0x00000000000479c3 */ /* 0x000ea20000002500 */
[----:B------:R-:W-:-:S03]  /*0370*/  @P3 IADD3 R3, PT, PT, R3, 0x100, RZ ;  /* 0x0000010003033810 */ /* 0x000fc60007ffe0ff */
[----:B------:R0:W5:Y:S02]  /*0380*/  @P3 LDG.E.64 R22, desc[UR12][R38.64] ;  /* 0x0000000c26163981 */ /* 0x000164000c1e1b00 */
[----:B-1----:R-:W-:-:S05]  /*0390*/  @P4 IMAD.WIDE.U32 R24, R3, 0x8, R40 ;  /* 0x0000000803184825 */ /* 0x002fca00078e0028 */
[----:B------:R0:W5:Y:S01]  /*03a0*/  @P4 LDG.E.64 R26, desc[UR12][R24.64] ;  /* 0x0000000c181a4981 */ /* 0x000162000c1e1b00 */
[----:B--2---:R-:W-:-:S04]  /*03b0*/  MOV R5, UR4 ;  /* 0x0000000400057c02 */ /* 0x004fc80008000f00 */
        /* <DEDUP_REMOVED lines=32> */
[----:B0-----:R-:W-:Y:S06]  /*05c0*/  @P4 BRA `(.L_x_3480) ;  /* 0x0000007800e04947 */ /* 0x001fec0003800000 */
[----:B------:R-:W0:Y:S01]  /*05d0*/  LDCU.U8 UR4, c[0x0][0x410] ;  /* 0x00008200ff0477ac */ /* 0x000e220008000000 */
[----:B-----5:R-:W-:Y:S02]  /*05e0*/  MOV R194, R10 ;  /* 0x0000000a00c27202 */ /* 0x020fe40000000f00 */
[----:B------:R-:W-:Y:S02]  /*05f0*/  CS2R R104, SRZ ;  /* 0x0000000000687805 */ /* 0x000fe4000001ff00 */
[----:B------:R-:W-:Y:S02]  /*0600*/  SHF.R.U64 R0, R10, 0x10, R11 ;  /* 0x000000100a007819 */ /* 0x000fe4000000120b */
[----:B------:R-:W-:Y:S02]  /*0610*/  CS2R R106, SRZ ;  /* 0x00000000006a7805 */ /* 0x000fe4000001ff00 */
[----:B------:R-:W-:Y:S02]  /*0620*/  MOV R195, R11 ;  /* 0x0000000b00c37202 */ /* 0x000fe40000000f00 */
[----:B------:R-:W-:-:S02]  /*0630*/  CS2R R100, SRZ ;  /* 0x0000000000647805 */ /* 0x000fc4000001ff00 */
[----:B------:R-:W-:Y:S02]  /*0640*/  SHF.R.U32.HI R3, RZ, 0x10, R11 ;  /* 0x00000010ff037819 */ /* 0x000fe4000001160b */
[----:B------:R-:W-:Y:S02]  /*0650*/  CS2R R102, SRZ ;  /* 0x0000000000667805 */ /* 0x000fe4000001ff00 */
[----:B------:R-:W-:Y:S02]  /*0660*/  MOV R196, R12 ;  /* 0x0000000c00c47202 */ /* 0x000fe40000000f00 */
[----:B------:R-:W-:Y:S02]  /*0670*/  CS2R R96, SRZ ;  /* 0x0000000000607805 */ /* 0x000fe4000001ff00 */
[----:B------:R-:W-:Y:S02]  /*0680*/  SHF.R.U64 R4, R12, 0x10, R13 ;  /* 0x000000100c047819 */ /* 0x000fe4000000120d */
[----:B------:R-:W-:-:S02]  /*0690*/  CS2R R98, SRZ ;  /* 0x0000000000627805 */ /* 0x000fc4000001ff00 */
[----:B------:R-:W-:Y:S02]  /*06a0*/  MOV R197, R13 ;  /* 0x0000000d00c57202 */ /* 0x000fe40000000f00 */
[----:B------:R-:W-:Y:S02]  /*06b0*/  CS2R R92, SRZ ;  /* 0x00000000005c7805 */ /* 0x000fe4000001ff00 */
[----:B------:R-:W-:Y:S02]  /*06c0*/  SHF.R.U32.HI R6, RZ, 0x10, R13 ;  /* 0x00000010ff067819 */ /* 0x000fe4000001160d */
[----:B------:R-:W-:Y:S02]  /*06d0*/  CS2R R94, SRZ ;  /* 0x00000000005e7805 */ /* 0x000fe4000001ff00 */
[----:B------:R-:W-:Y:S01]  /*06e0*/  MOV R198, R14 ;  /* 0x0000000e00c67202 */ /* 0x000fe20000000f00 */
[----:B0-----:R-:W-:Y:S01]  /*06f0*/  UISETP.NE.AND UP0, UPT, UR4, URZ, UPT ;  /* 0x000000ff0400728c */ /* 0x001fe2000bf05270 */
[----:B------:R-:W-:-:S02]  /*0700*/  SHF.R.U64 R7, R14, 0x10, R15 ;  /* 0x000000100e077819 */ /* 0x000fc4000000120f */
[----:B------:R-:W-:Y:S02]  /*0710*/  CS2R R88, SRZ ;  /* 0x0000000000587805 */ /* 0x000fe4000001ff00 */
[----:B------:R-:W-:Y:S02]  /*0720*/  MOV R199, R15 ;  /* 0x0000000f00c77202 */ /* 0x000fe40000000f00 */
[----:B------:R-:W-:Y:S02]  /*0730*/  CS2R R90, SRZ ;  /* 0x00000000005a7805 */ /* 0x000fe4000001ff00 */
[----:B------:R-:W-:Y:S02]  /*0740*/  SHF.R.U32.HI R8, RZ, 0x10, R15 ;  /* 0x00000010ff087819 */ /* 0x000fe4000001160f */
[----:B------:R-:W-:Y:S02]  /*0750*/  CS2R R84, SRZ ;  /* 0x0000000000547805 */ /* 0x000fe4000001ff00 */
[----:B------:R-:W-:-:S02]  /*0760*/  MOV R200, R16 ;  /* 0x0000001000c87202 */ /* 0x000fc40000000f00 */
[----:B------:R-:W-:Y:S02]  /*0770*/  CS2R R86, SRZ ;  /* 0x0000000000567805 */ /* 0x000fe4000001ff00 */
[--C-:B------:R-:W-:Y:S02]  /*0780*/  SHF.R.U64 R9, R16, 0x10, R17.reuse ;  /* 0x0000001010097819 */ /* 0x100fe40000001211 */
[----:B------:R-:W-:Y:S02]  /*0790*/  CS2R R80, SRZ ;  /* 0x0000000000507805 */ /* 0x000fe4000001ff00 */
[----:B------:R-:W-:Y:S02]  /*07a0*/  MOV R201, R17 ;  /* 0x0000001100c97202 */ /* 0x000fe40000000f00 */
[----:B------:R-:W-:Y:S02]  /*07b0*/  CS2R R82, SRZ ;  /* 0x0000000000527805 */ /* 0x000fe4000001ff00 */
[----:B------:R-:W-:-:S02]  /*07c0*/  SHF.R.U32.HI R10, RZ, 0x10, R17 ;  /* 0x00000010ff0a7819 */ /* 0x000fc40000011611 */
[----:B------:R-:W-:Y:S02]  /*07d0*/  CS2R R76, SRZ ;  /* 0x00000000004c7805 */ /* 0x000fe4000001ff00 */
[----:B------:R-:W-:Y:S02]  /*07e0*/  MOV R202, R18 ;  /* 0x0000001200ca7202 */ /* 0x000fe40000000f00 */
[----:B------:R-:W-:Y:S02]  /*07f0*/  CS2R R78, SRZ ;  /* 0x00000000004e7805 */ /* 0x000fe4000001ff00 */
[----:B------:R-:W-:Y:S02]  /*0800*/  SHF.R.U64 R11, R18, 0x10, R19 ;  /* 0x00000010120b7819 */ /* 0x000fe40000001213 */
[----:B------:R-:W-:Y:S02]  /*0810*/  CS2R R72, SRZ ;  /* 0x0000000000487805 */ /* 0x000fe4000001ff00 */
[----:B------:R-:W-:-:S02]  /*0820*/  MOV R203, R19 ;  /* 0x0000001300cb7202 */ /* 0x000fc40000000f00 */
[----:B------:R-:W-:Y:S02]  /*0830*/  CS2R R74, SRZ ;  /* 0x00000000004a7805 */ /* 0x000fe4000001ff00 */
[----:B------:R-:W-:Y:S02]  /*0840*/  SHF.R.U32.HI R12, RZ, 0x10, R19 ;  /* 0x00000010ff0c7819 */ /* 0x000fe40000011613 */
[----:B------:R-:W-:Y:S02]  /*0850*/  CS2R R68, SRZ ;  /* 0x0000000000447805 */ /* 0x000fe4000001ff00 */
[----:B------:R-:W-:Y:S02]  /*0860*/  MOV R204, R20 ;  /* 0x0000001400cc7202 */ /* 0x000fe40000000f00 */
[----:B------:R-:W-:Y:S02]  /*0870*/  CS2R R70, SRZ ;  /* 0x0000000000467805 */ /* 0x000fe4000001ff00 */
        /* <DEDUP_REMOVED lines=22> */
[----:B------:R-:W-:Y:S02]  /*09e0*/  PLOP3.LUT P0, PT, PT, PT, UP0, 0x80, 0x8 ;  /* 0x000000000008781c */ /* 0x000fe40003f0f008 */
[----:B------:R-:W-:Y:S02]  /*09f0*/  CS2R R46, SRZ ;  /* 0x00000000002e7805 */ /* 0x000fe4000001ff00 */
[----:B------:R-:W-:Y:S01]  /*0a00*/  PRMT R194, R194, 0x5410, R0 ;  /* 0x00005410c2c27816 */ /* 0x000fe20000000000 */
[----:B------:R-:W-:Y:S01]  /*0a10*/  UPLOP3.LUT UP1, UPT, UPT, UPT, UPT, 0x40, 0x4 ;  /* 0x000000000004789c */ /* 0x000fe20003f2e870 */
[----:B------:R-:W-:Y:S01]  /*0a20*/  PRMT R195, R195, 0x5410, R3 ;  /* 0x00005410c3c37816 */ /* 0x000fe20000000003 */
[----:B------:R-:W0:Y:S01]  /*0a30*/  LDCU UR11, c[0x0][0x400] ;  /* 0x00008000ff0b77ac */ /* 0x000e220008000800 */
[----:B------:R-:W-:-:S02]  /*0a40*/  PRMT R196, R196, 0x5410, R4 ;  /* 0x00005410c4c47816 */ /* 0x000fc40000000004 */
[----:B------:R-:W-:Y:S01]  /*0a50*/  PRMT R197, R197, 0x5410, R6 ;  /* 0x00005410c5c57816 */ /* 0x000fe20000000006 */
[----:B------:R-:W1:Y:S01]  /*0a60*/  LDCU.64 UR6, c[0x0][0x470] ;  /* 0x00008e00ff0677ac */ /* 0x000e620008000a00 */
[----:B------:R-:W-:Y:S02]  /*0a70*/  PRMT R198, R198, 0x5410, R7 ;  /* 0x00005410c6c67816 */ /* 0x000fe40000000007 */
[----:B------:R-:W-:Y:S01]  /*0a80*/  PRMT R199, R199, 0x5410, R8 ;  /* 0x00005410c7c77816 */ /* 0x000fe20000000008 */
[----:B------:R-:W2:Y:S01]  /*0a90*/  LDCU.64 UR14, c[0x0][0x438] ;  /* 0x00008700ff0e77ac */ /* 0x000ea20008000a00 */
[----:B------:R-:W-:Y:S02]  /*0aa0*/  PRMT R200, R200, 0x5410, R9 ;  /* 0x00005410c8c87816 */ /* 0x000fe40000000009 */
[----:B------:R-:W-:Y:S01]  /*0ab0*/  PRMT R201, R201, 0x5410, R10 ;  /* 0x00005410c9c97816 */ /* 0x000fe2000000000a */
[----:B------:R-:W3:Y:S01]  /*0ac0*/  LDCU.64 UR8, c[0x0][0x478] ;  /* 0x00008f00ff0877ac */ /* 0x000ee20008000a00 */
        /* <DEDUP_REMOVED lines=8> */
[----:B012---:R-:W-:-:S07]  /*0b50*/  P2R R144, PR, RZ, 0x1 ;  /* 0x00000001ff907803 */ /* 0x007fce0000000000 */
.L_x_3579:
[----:B0----5:R-:W0:Y:S01]  /*0b60*/  LDC.64 R6, c[0x0][0x3c0] ;  /* 0x0000f000ff067b82 */ /* 0x021e220000000a00 */
[----:B------:R-:W-:Y:S02]  /*0b70*/  ISETP.NE.AND P3, PT, R144, RZ, PT ;  /* 0x000000ff9000720c */ /* 0x000fe40003f65270 */
[----:B------:R-:W-:-:S05]  /*0b80*/  ISETP.NE.AND P4, PT, R146, RZ, PT ;  /* 0x000000ff9200720c */ /* 0x000fca0003f85270 */
[----:B--234-:R-:W1:Y:S08]  /*0b90*/  LDC.64 R140, c[0x0][0x3c8] ;  /* 0x0000f200ff8c7b82 */ /* 0x01ce700000000a00 */
[----:B------:R-:W2:Y:S01]  /*0ba0*/  LDC R0, c[0x0][0x388] ;  /* 0x0000e200ff007b82 */ /* 0x000ea20000000800 */
[----:B0-----:R-:W-:-:S06]  /*0bb0*/  IMAD.WIDE R6, R5, 0x4, R6 ;  /* 0x0000000405067825 */ /* 0x001fcc00078e0206 */
[----:B------:R0:W4:Y:S01]  /*0bc0*/  LDG.E R7, desc[UR12][R6.64] ;  /* 0x0000000c06077981 */ /* 0x000122000c1e1900 */
[C---:B------:R-:W-:Y:S01]  /*0bd0*/  ISETP.GE.U32.AND P2, PT, R2.reuse, 0x300, PT ;  /* 0x000003000200780c */ /* 0x040fe20003f46070 */
[C---:B-1----:R-:W-:Y:S01]  /*0be0*/  IMAD.WIDE R140, R5.reuse, 0x4, R140 ;  /* 0x00000004058c7825 */ /* 0x042fe200078e028c */
[C---:B------:R-:W-:Y:S01]  /*0bf0*/  ISETP.GE.U32.AND P5, PT, R2.reuse, 0x200, PT ;  /* 0x000002000200780c */ /* 0x040fe20003fa6070 */
[----:B------:R-:W-:Y:S02]  /*0c00*/  BSSY.RECONVERGENT B0, `(.L_x_3481) ;  /* 0x000003d000007945 */ /* 0x000fe40003800200 */
[----:B------:R-:W-:Y:S01]  /*0c10*/  HFMA2 R149, -RZ, RZ, 0, 0 ;  /* 0x00000000ff957431 */ /* 0x000fe200000001ff */
[C---:B------:R-:W-:Y:S02]  /*0c20*/  ISETP.GE.U32.AND P0, PT, R2.reuse, 0x400, PT ;  /* 0x000004000200780c */ /* 0x040fe40003f06070 */
[----:B------:R-:W-:Y:S01]  /*0c30*/  ISETP.GE.U32.AND P1, PT, R2, 0x500, PT ;  /* 0x000005000200780c */ /* 0x000fe20003f26070 */
[----:B--2---:R-:W-:Y:S01]  /*0c40*/  IMAD R4, R5, R0, RZ ;  /* 0x0000000005047224 */ /* 0x004fe200078e02ff */
[----:B0-----:R-:W-:-:S02]  /*0c50*/  P2R R6, PR, RZ, 0x4 ;  /* 0x00000004ff067803 */ /* 0x001fc40000000000 */
[----:B------:R-:W-:Y:S02]  /*0c60*/  P2R R8, PR, RZ, 0x20 ;  /* 0x00000020ff087803 */ /* 0x000fe40000000000 */
[----:B------:R-:W-:Y:S02]  /*0c70*/  SHF.R.S32.HI R143, RZ, 0x1f, R4 ;  /* 0x0000001fff8f7819 */ /* 0x000fe40000011404 */
[----:B------:R-:W-:Y:S02]  /*0c80*/  ISETP.GE.U32.AND P2, PT, R2, 0x600, PT ;  /* 0x000006000200780c */ /* 0x000fe40003f46070 */
[----:B------:R-:W-:-:S04]  /*0c90*/  LEA.HI R4, R143, R4, RZ, 0x2 ;  /* 0x000000048f047211 */ /* 0x000fc800078f10ff */
[----:B------:R-:W-:Y:S02]  /*0ca0*/  LEA.HI.SX32 R4, R4, R193, 0x1e ;  /* 0x000000c104047211 */ /* 0x000fe400078ff2ff */
[----:B----4-:R-:W-:Y:S02]  /*0cb0*/  FSEL R148, R7, RZ, !P3 ;  /* 0x000000ff07947208 */ /* 0x010fe40005800000 */
[----:B------:R0:W5:Y:S01]  /*0cc0*/  LDG.E R7, desc[UR12][R140.64] ;  /* 0x0000000c8c077981 */ /* 0x000162000c1e1900 */
[----:B------:R-:W-:Y:S02]  /*0cd0*/  ISETP.GE.U32.AND P3, PT, R2, 0x700, PT ;  /* 0x000007000200780c */ /* 0x000fe40003f66070 */
[----:B------:R-:W-:Y:S02]  /*0ce0*/  MOV R150, RZ ;  /* 0x000000ff00967202 */ /* 0x000fe40000000f00 */
[----:B------:R-:W-:Y:S01]  /*0cf0*/  MOV R151, R4 ;  /* 0x0000000400977202 */ /* 0x000fe20000000f00 */
[----:B------:R-:W-:Y:S08]  /*0d00*/  @!P4 BRA `(.L_x_3482) ;  /* 0x0000000000b0c947 */ /* 0x000ff00003800000 */
[----:B------:R-:W1:Y:S01]  /*0d10*/  LDC.64 R142, c[0x0][0x3a8] ;  /* 0x0000ea00ff8e7b82 */ /* 0x000e620000000a00 */
[----:B------:R-:W-:-:S04]  /*0d20*/  ISETP.NE.U32.AND P4, PT, RZ, UR14, PT ;  /* 0x0000000eff007c0c */ /* 0x000fc8000bf85070 */
[----:B------:R-:W-:-:S03]  /*0d30*/  ISETP.NE.AND.EX P4, PT, RZ, UR15, PT, P4 ;  /* 0x0000000fff007c0c */ /* 0x000fc6000bf85340 */
[----:B0-----:R-:W0:Y:S01]  /*0d40*/  LDC.64 R140, c[0x0][0x428] ;  /* 0x00010a00ff8c7b82 */ /* 0x001e220000000a00 */
[----:B------:R-:W-:-:S09]  /*0d50*/  HADD2.F32 R33, -RZ, R194.H0_H0 ;  /* 0x200000c2ff217230 */ /* 0x000fd20000004100 */
[----:B------:R-:W2:Y:S01]  /*0d60*/  @P4 LDC.64 R150, c[0x0][0x438] ;  /* 0x00010e00ff964b82 */ /* 0x000ea20000000a00 */
[----:B-1----:R-:W-:-:S06]  /*0d70*/  IMAD.WIDE.U32 R144, R4, 0x10, R142 ;  /* 0x0000001004907825 */ /* 0x002fcc00078e008e */
[----:B------:R-:W4:Y:S01]  /*0d80*/  LDG.E.128 R144, desc[UR12][R144.64] ;  /* 0x0000000c90907981 */ /* 0x000f22000c1e1d00 */
[----:B0-----:R-:W-:-:S06]  /*0d90*/  IMAD.WIDE.U32 R140, R4, 0x10, R140 ;  /* 0x00000010048c7825 */ /* 0x001fcc00078e008c */
[----:B------:R-:W3:Y:S01]  /*0da0*/  LDG.E.128 R140, desc[UR12][R140.64] ;  /* 0x0000000c8c8c7981 */ /* 0x000ee2000c1e1d00 */
[----:B--2---:R-:W-:-:S05]  /*0db0*/  @P4 IMAD.WIDE.U32 R150, R4, 0x10, R150 ;  /* 0x0000001004964825 */ /* 0x004fca00078e0096 */
[----:B------:R0:W5:Y:S02]  /*0dc0*/  @P4 LDG.E.128 R40, desc[UR12][R150.64] ;  /* 0x0000000c96284981 */ /* 0x000164000c1e1d00 */
[----:B0-----:R-:W-:Y:S01]  /*0dd0*/  IADD3 R151, PT, PT, R4, 0x100, RZ ;  /* 0x0000010004977810 */ /* 0x001fe20007ffe0ff */
[C---:B----4-:R-:W-:Y:S01]  /*0de0*/  FADD.FTZ R18, -R148.reuse, R144 ;  /* 0x0000009094127221 */ /* 0x050fe20000010100 */
[C---:B------:R-:W-:Y:S01]  /*0df0*/  FADD.FTZ R156, -R148.reuse, R145 ;  /* 0x00000091949c7221 */ /* 0x040fe20000010100 */
[----:B------:R-:W-:Y:S02]  /*0e00*/  HADD2.F32 R144, -RZ, R194.H1_H1 ;  /* 0x300000c2ff907230 */ /* 0x000fe40000004100 */
[----:B------:R-:W-:Y:S01]  /*0e10*/  FADD.FTZ R146, -R148, R146 ;  /* 0x0000009294927221 */ /* 0x000fe20000010100 */
[C---:B-----5:R-:W-:Y:S01]  /*0e20*/  FMUL.FTZ R3, R7.reuse, R18 ;  /* 0x0000001207037220 */ /* 0x060fe20000410000 */
[----:B------:R-:W-:Y:S01]  /*0e30*/  FMUL.FTZ R156, R7, R156 ;  /* 0x0000009c079c7220 */ /* 0x000fe20000410000 */
[----:B------:R-:W-:-:S02]  /*0e40*/  HADD2.F32 R145, -RZ, R195.H0_H0 ;  /* 0x200000c3ff917230 */ /* 0x000fc40000004100 */
[----:B------:R-:W-:Y:S01]  /*0e50*/  FMUL.FTZ R175, R7, R146 ;  /* 0x0000009207af7220 */ /* 0x000fe20000410000 */
[----:B---3--:R-:W-:Y:S01]  /*0e60*/  FMUL.FTZ R18, R140, R33 ;  /* 0x000000218c127220 */ /* 0x008fe20000410000 */
[----:B------:R-:W-:Y:S01]  /*0e70*/  FADD.FTZ R72, R72, R140 ;  /* 0x0000008c48487221 */ /* 0x000fe20000010000 */
[----:B------:R-:W-:Y:S01]  /*0e80*/  FFMA.FTZ R104, R140, R3, R104 ;  /* 0x000000038c687223 */ /* 0x000fe20000010068 */
[----:B------:R-:W-:Y:S01]  /*0e90*/  FMUL.FTZ R33, R141, R144 ;  /* 0x000000908d217220 */ /* 0x000fe20000410000 */
[----:B------:R-:W-:Y:S01]  /*0ea0*/  FADD.FTZ R73, R73, R141 ;  /* 0x0000008d49497221 */ /* 0x000fe20000010000 */
[----:B------:R-:W-:Y:S01]  /*0eb0*/  FFMA.FTZ R105, R141, R156, R105 ;  /* 0x0000009c8d697223 */ /* 0x000fe20000010069 */
[----:B------:R-:W-:Y:S01]  /*0ec0*/  FADD.FTZ R140, RZ, R18 ;  /* 0x00000012ff8c7221 */ /* 0x000fe20000010000 */
[----:B------:R-:W-:Y:S01]  /*0ed0*/  FFMA.FTZ R141, R3, R18, RZ ;  /* 0x00000012038d7223 */ /* 0x000fe200000100ff */
[----:B------:R-:W-:Y:S01]  /*0ee0*/  FMUL.FTZ R174, R142, R145 ;  /* 0x000000918eae7220 */ /* 0x000fe20000410000 */
[----:B------:R-:W-:-:S02]  /*0ef0*/  HADD2.F32 R144, -RZ, R195.H1_H1 ;  /* 0x300000c3ff907230 */ /* 0x000fc40000004100 */
[----:B------:R-:W-:Y:S01]  /*0f00*/  FADD.FTZ R145, R140, R33 ;  /* 0x000000218c917221 */ /* 0x000fe20000010000 */
[----:B------:R-:W-:Y:S01]  /*0f10*/  FADD.FTZ R192, -R148, R147 ;  /* 0x0000009394c07221 */ /* 0x000fe20000010100 */
        /* <DEDUP_REMOVED lines=10> */
[----:B------:R-:W-:-:S07]  /*0fc0*/  FFMA.FTZ R150, R192, R189, R141 ;  /* 0x000000bdc0967223 */ /* 0x000fce000001008d */
.L_x_3482:
[----:B---3--:R-:W-:Y:S05]  /*0fd0*/  BSYNC.RECONVERGENT B0 ;  /* 0x0000000000007941 */ /* 0x008fea0003800200 */
.L_x_3481:
[----:B------:R-:W-:Y:S04]  /*0fe0*/  BSSY.RECONVERGENT B0, `(.L_x_3483) ;  /* 0x000002e000007945 */ /* 0x000fe80003800200 */
[----:B------:R-:W-:Y:S05]  /*0ff0*/  @!P5 BRA `(.L_x_3484) ;  /* 0x0000000000b0d947 */ /* 0x000fea0003800000 */
[----:B------:R-:W1:Y:S01]  /*1000*/  LDC.64 R142, c[0x0][0x3a8] ;  /* 0x0000ea00ff8e7b82 */ /* 0x000e620000000a00 */
[----:B------:R-:W-:-:S04]  /*1010*/  ISETP.NE.U32.AND P4, PT, RZ, UR14, PT ;  /* 0x0000000eff007c0c */ /* 0x000fc8000bf85070 */
[----:B------:R-:W-:-:S03]  /*1020*/  ISETP.NE.AND.EX P4, PT, RZ, UR15, PT, P4 ;  /* 0x0000000fff007c0c */ /* 0x000fc6000bf85340 */
[----:B0-----:R-:W0:Y:S10]  /*1030*/  LDC.64 R140, c[0x0][0x428] ;  /* 0x00010a00ff8c7b82 */ /* 0x001e340000000a00 */
[----:B------:R-:W2:Y:S01]  /*1040*/  @P4 LDC.64 R152, c[0x0][0x438] ;  /* 0x00010e00ff984b82 */ /* 0x000ea20000000a00 */
[----:B-1----:R-:W-:-:S06]  /*1050*/  IMAD.WIDE.U32 R144, R151, 0x10, R142 ;  /* 0x0000001097907825 */ /* 0x002fcc00078e008e */
[----:B------:R-:W3:Y:S01]  /*1060*/  LDG.E.128 R144, desc[UR12][R144.64] ;  /* 0x0000000c90907981 */ /* 0x000ee2000c1e1d00 */
[----:B0-----:R-:W-:-:S06]  /*1070*/  IMAD.WIDE.U32 R140, R151, 0x10, R140 ;  /* 0x00000010978c7825 */ /* 0x001fcc00078e008c */
[----:B------:R-:W4:Y:S01]  /*1080*/  LDG.E.128 R140, desc[UR12][R140.64] ;  /* 0x0000000c8c8c7981 */ /* 0x000f22000c1e1d00 */
[----:B--2---:R-:W-:-:S05]  /*1090*/  @P4 IMAD.WIDE.U32 R152, R151, 0x10, R152 ;  /* 0x0000001097984825 */ /* 0x004fca00078e0098 */
[----:B------:R1:W5:Y:S01]  /*10a0*/  @P4 LDG.E.128 R36, desc[UR12][R152.64] ;  /* 0x0000000c98244981 */ /* 0x000362000c1e1d00 */
[--C-:B------:R-:W-:Y:S01]  /*10b0*/  HADD2.F32 R31, -RZ, R196.reuse.H0_H0 ;  /* 0x200000c4ff1f7230 */ /* 0x100fe20000004100 */
[----:B------:R-:W-:Y:S01]  /*10c0*/  IADD3 R151, PT, PT, R151, 0x100, RZ ;  /* 0x0000010097977810 */ /* 0x000fe20007ffe0ff */
[--C-:B------:R-:W-:Y:S02]  /*10d0*/  HADD2.F32 R171, -RZ, R197.reuse.H0_H0 ;  /* 0x200000c5ffab7230 */ /* 0x100fe40000004100 */
[----:B------:R-:W-:Y:S02]  /*10e0*/  HADD2.F32 R188, -RZ, R197.H1_H1 ;  /* 0x300000c5ffbc7230 */ /* 0x000fe40000004100 */
[C---:B---3--:R-:W-:Y:S01]  /*10f0*/  FADD.FTZ R16, -R148.reuse, R144 ;  /* 0x0000009094107221 */ /* 0x048fe20000010100 */
[C---:B------:R-:W-:Y:S01]  /*1100*/  FADD.FTZ R34, -R148.reuse, R145 ;  /* 0x0000009194227221 */ /* 0x040fe20000010100 */
[----:B------:R-:W-:Y:S02]  /*1110*/  HADD2.F32 R144, -RZ, R196.H1_H1 ;  /* 0x300000c4ff907230 */ /* 0x000fe40000004100 */
[C---:B------:R-:W-:Y:S01]  /*1120*/  FADD.FTZ R146, -R148.reuse, R146 ;  /* 0x0000009294927221 */ /* 0x040fe20000010100 */
[C---:B-----5:R-:W-:Y:S01]  /*1130*/  FMUL.FTZ R19, R7.reuse, R16 ;  /* 0x0000001007137220 */ /* 0x060fe20000410000 */
[C---:B------:R-:W-:Y:S01]  /*1140*/  FMUL.FTZ R34, R7.reuse, R34 ;  /* 0x0000002207227220 */ /* 0x040fe20000410000 */
[----:B------:R-:W-:Y:S01]  /*1150*/  FADD.FTZ R190, -R148, R147 ;  /* 0x0000009394be7221 */ /* 0x000fe20000010100 */
[----:B------:R-:W-:Y:S01]  /*1160*/  FMUL.FTZ R173, R7, R146 ;  /* 0x0000009207ad7220 */ /* 0x000fe20000410000 */
[----:B----4-:R-:W-:Y:S01]  /*1170*/  FMUL.FTZ R16, R140, R31 ;  /* 0x0000001f8c107220 */ /* 0x010fe20000410000 */
[----:B------:R-:W-:Y:S01]  /*1180*/  FADD.FTZ R68, R68, R140 ;  /* 0x0000008c44447221 */ /* 0x000fe20000010000 */
[----:B------:R-:W-:Y:S01]  /*1190*/  FFMA.FTZ R100, R140, R19, R100 ;  /* 0x000000138c647223 */ /* 0x000fe20000010064 */
[----:B------:R-:W-:Y:S01]  /*11a0*/  FMUL.FTZ R31, R141, R144 ;  /* 0x000000908d1f7220 */ /* 0x000fe20000410000 */
[----:B------:R-:W-:Y:S01]  /*11b0*/  FADD.FTZ R69, R69, R141 ;  /* 0x0000008d45457221 */ /* 0x000fe20000010000 */
[----:B------:R-:W-:Y:S01]  /*11c0*/  FFMA.FTZ R101, R141, R34, R101 ;  /* 0x000000228d657223 */ /* 0x000fe20000010065 */
        /* <DEDUP_REMOVED lines=14> */
[----:B-1----:R-:W-:-:S07]  /*12b0*/  FFMA.FTZ R150, R190, R188, R141 ;  /* 0x000000bcbe967223 */ /* 0x002fce000001008d */
.L_x_3484:
[----:B------:R-:W-:Y:S05]  /*12c0*/  BSYNC.RECONVERGENT B0 ;  /* 0x0000000000007941 */ /* 0x000fea0003800200 */
.L_x_3483:
[----:B------:R-:W-:Y:S01]  /*12d0*/  ISETP.NE.AND P4, PT, R6, RZ, PT ;  /* 0x000000ff0600720c */ /* 0x000fe20003f85270 */
[----:B------:R-:W-:-:S12]  /*12e0*/  BSSY.RECONVERGENT B0, `(.L_x_3485) ;  /* 0x000002e000007945 */ /* 0x000fd80003800200 */
        /* <DEDUP_REMOVED lines=14> */
[C---:B---3--:R-:W-:Y:S01]  /*13d0*/  FADD.FTZ R14, -R148.reuse, R144 ;  /* 0x00000090940e7221 */ /* 0x048fe20000010100 */
[C---:B------:R-:W-:Y:S01]  /*13e0*/  FADD.FTZ R32, -R148.reuse, R145 ;  /* 0x0000009194207221 */ /* 0x040fe20000010100 */
[----:B------:R-:W-:Y:S02]  /*13f0*/  HADD2.F32 R144, -RZ, R198.H1_H1 ;  /* 0x300000c6ff907230 */ /* 0x000fe40000004100 */
[----:B------:R-:W-:Y:S01]  /*1400*/  FADD.FTZ R146, -R148, R146 ;  /* 0x0000009294927221 */ /* 0x000fe20000010100 */
[C---:B-----5:R-:W-:Y:S01]  /*1410*/  FMUL.FTZ R17, R7.reuse, R14 ;  /* 0x0000000e07117220 */ /* 0x060fe20000410000 */
[----:B------:R-:W-:Y:S01]  /*1420*/  FMUL.FTZ R32, R7, R32 ;  /* 0x0000002007207220 */ /* 0x000fe20000410000 */
[----:B------:R-:W-:-:S02]  /*1430*/  HADD2.F32 R145, -RZ, R199.H0_H0 ;  /* 0x200000c7ff917230 */ /* 0x000fc40000004100 */
        /* <DEDUP_REMOVED lines=24> */
.L_x_3486:
[----:B------:R-:W-:Y:S05]  /*15c0*/  BSYNC.RECONVERGENT B0 ;  /* 0x0000000000007941 */ /* 0x000fea0003800200 */
.L_x_3485:
        /* <DEDUP_REMOVED lines=46> */
.L_x_3488:
[----:B------:R-:W-:Y:S05]  /*18b0*/  BSYNC.RECONVERGENT B0 ;  /* 0x0000000000007941 */ /* 0x000fea0003800200 */
.L_x_3487:
        /* <DEDUP_REMOVED lines=46> */
.L_x_3490:
[----:B------:R-:W-:Y:S05]  /*1ba0*/  BSYNC.RECONVERGENT B0 ;  /* 0x0000000000007941 */ /* 0x000fea0003800200 */
.L_x_3489:
        /* <DEDUP_REMOVED lines=46> */
.L_x_3492:
[----:B------:R-:W-:Y:S05]  /*1e90*/  BSYNC.RECONVERGENT B0 ;  /* 0x0000000000007941 */ /* 0x000fea0003800200 */
.L_x_3491:
[----:B------:R-:W-:Y:S01]  /*1ea0*/  ISETP.GE.U32.AND P5, PT, R2, 0x800, PT ;  /* 0x000008000200780c */ /* 0x000fe20003fa6070 */
[----:B------:R-:W-:Y:S03]  /*1eb0*/  BSSY.RECONVERGENT B0, `(.L_x_3493) ;  /* 0x000002f000007945 */ /* 0x000fe60003800200 */
[----:B------:R-:W-:Y:S01]  /*1ec0*/  P2R R191, PR, RZ, 0x20 ;  /* 0x00000020ffbf7803 */ /* 0x000fe20000000000 */
[----:B------:R-:W-:Y:S08]  /*1ed0*/  @!P3 BRA `(.L_x_3494) ;  /* 0x0000000000b0b947 */ /* 0x000ff00003800000 */
        /* <DEDUP_REMOVED lines=9> */
[----:B--2---:R-:W-:-:S04]  /*1f70*/  @P4 IMAD.WIDE.U32 R20, R151, 0x10, R20 ;  /* 0x0000001097144825 */ /* 0x004fc800078e0014 */
[----:B------:R-:W-:Y:S01]  /*1f80*/  HADD2.F32 R153, -RZ, R206.H0_H0 ;  /* 0x200000ceff997230 */ /* 0x000fe20000004100 */
[----:B------:R0:W5:Y:S01]  /*1f90*/  @P4 LDG.E.128 R124, desc[UR12][R20.64] ;  /* 0x0000000c147c4981 */ /* 0x000162000c1e1d00 */
[----:B------:R-:W-:Y:S01]  /*1fa0*/  IADD3 R151, PT, PT, R151, 0x100, RZ ;  /* 0x0000010097977810 */ /* 0x000fe20007ffe0ff */
[C---:B---3--:R-:W-:Y:S01]  /*1fb0*/  FADD.FTZ R22, -R148.reuse, R144 ;  /* 0x0000009094167221 */ /* 0x048fe20000010100 */
[----:B------:R-:W-:-:S03]  /*1fc0*/  FADD.FTZ R24, -R148, R145 ;  /* 0x0000009194187221 */ /* 0x000fc60000010100 */
[C---:B0----5:R-:W-:Y:S01]  /*1fd0*/  FMUL.FTZ R21, R7.reuse, R22 ;  /* 0x0000001607157220 */ /* 0x061fe20000410000 */
[----:B------:R-:W-:Y:S02]  /*1fe0*/  HADD2.F32 R22, -RZ, R206.H1_H1 ;  /* 0x300000ceff167230 */ /* 0x000fe40000004100 */
[----:B------:R-:W-:Y:S01]  /*1ff0*/  FMUL.FTZ R24, R7, R24 ;  /* 0x0000001807187220 */ /* 0x000fe20000410000 */
[----:B----4-:R-:W-:Y:S01]  /*2000*/  FMUL.FTZ R20, R140, R153 ;  /* 0x000000998c147220 */ /* 0x010fe20000410000 */
[----:B------:R-:W-:Y:S01]  /*2010*/  FADD.FTZ R48, R48, R140 ;  /* 0x0000008c30307221 */ /* 0x000fe20000010000 */
[----:B------:R-:W-:Y:S01]  /*2020*/  FFMA.FTZ R80, R140, R21, R80 ;  /* 0x000000158c507223 */ /* 0x000fe20000010050 */
[--C-:B------:R-:W-:Y:S02]  /*2030*/  HADD2.F32 R140, -RZ, R207.reuse.H1_H1 ;  /* 0x300000cfff8c7230 */ /* 0x100fe40000004100 */
[----:B------:R-:W-:Y:S01]  /*2040*/  FADD.FTZ R146, -R148, R146 ;  /* 0x0000009294927221 */ /* 0x000fe20000010100 */
[----:B------:R-:W-:-:S02]  /*2050*/  HADD2.F32 R145, -RZ, R207.H0_H0 ;  /* 0x200000cfff917230 */ /* 0x000fc40000004100 */
[----:B------:R-:W-:Y:S01]  /*2060*/  FMUL.FTZ R22, R141, R22 ;  /* 0x000000168d167220 */ /* 0x000fe20000410000 */
[----:B------:R-:W-:Y:S01]  /*2070*/  FADD.FTZ R49, R49, R141 ;  /* 0x0000008d31317221 */ /* 0x000fe20000010000 */
[----:B------:R-:W-:Y:S01]  /*2080*/  FFMA.FTZ R81, R141, R24, R81 ;  /* 0x000000188d517223 */ /* 0x000fe20000010051 */
[----:B------:R-:W-:Y:S01]  /*2090*/  FADD.FTZ R149, R149, R20 ;  /* 0x0000001495957221 */ /* 0x000fe20000010000 */
[----:B------:R-:W-:Y:S01]  /*20a0*/  FFMA.FTZ R141, R21, R20, R150 ;  /* 0x00000014158d7223 */ /* 0x000fe20000010096 */
[----:B------:R-:W-:Y:S01]  /*20b0*/  FMUL.FTZ R163, R7, R146 ;  /* 0x0000009207a37220 */ /* 0x000fe20000410000 */
[----:B------:R-:W-:Y:S01]  /*20c0*/  FMUL.FTZ R179, R143, R140 ;  /* 0x0000008c8fb37220 */ /* 0x000fe20000410000 */
[----:B------:R-:W-:Y:S01]  /*20d0*/  FADD.FTZ R176, -R148, R147 ;  /* 0x0000009394b07221 */ /* 0x000fe20000010100 */
        /* <DEDUP_REMOVED lines=10> */
[----:B------:R-:W-:Y:S01]  /*2180*/  FADD.FTZ R149, R142, R179 ;  /* 0x000000b38e957221 */ /* 0x000fe20000010000 */
[----:B------:R-:W-:-:S07]  /*2190*/  FFMA.FTZ R150, R176, R179, R141 ;  /* 0x000000b3b0967223 */ /* 0x000fce000001008d */
.L_x_3494:
[----:B------:R-:W-:Y:S05]  /*21a0*/  BSYNC.RECONVERGENT B0 ;  /* 0x0000000000007941 */ /* 0x000fea0003800200 */
.L_x_3493:
[----:B------:R-:W-:Y:S04]  /*21b0*/  BSSY.RECONVERGENT B0, `(.L_x_3495) ;  /* 0x000002d000007945 */ /* 0x000fe80003800200 */
[----:B------:R-:W-:Y:S05]  /*21c0*/  @!P5 BRA `(.L_x_3496) ;  /* 0x0000000000acd947 */ /* 0x000fea0003800000 */
[----:B------:R-:W-:Y:S01]  /*21d0*/  ISETP.NE.U32.AND P4, PT, RZ, UR14, PT ;  /* 0x0000000eff007c0c */ /* 0x000fe2000bf85070 */
[----:B------:R-:W1:Y:S03]  /*21e0*/  LDC.64 R144, c[0x0][0x428] ;  /* 0x00010a00ff907b82 */ /* 0x000e660000000a00 */
[----:B------:R-:W-:-:S13]  /*21f0*/  ISETP.NE.AND.EX P4, PT, RZ, UR15, PT, P4 ;  /* 0x0000000fff007c0c */ /* 0x000fda000bf85340 */
[----:B0-----:R-:W0:Y:S02]  /*2200*/  @P4 LDC.64 R140, c[0x0][0x438] ;  /* 0x00010e00ff8c4b82 */ /* 0x001e240000000a00 */
[----:B0-----:R-:W-:-:S06]  /*2210*/  @P4 IMAD.WIDE.U32 R152, R151, 0x10, R140 ;  /* 0x0000001097984825 */ /* 0x001fcc00078e008c */
[----:B------:R-:W0:Y:S01]  /*2220*/  LDC.64 R140, c[0x0][0x3a8] ;  /* 0x0000ea00ff8c7b82 */ /* 0x000e220000000a00 */
[C---:B-1----:R-:W-:Y:S01]  /*2230*/  IMAD.WIDE.U32 R144, R151.reuse, 0x10, R144 ;  /* 0x0000001097907825 */ /* 0x042fe200078e0090 */
[----:B------:R1:W5:Y:S05]  /*2240*/  @P4 LDG.E.128 R128, desc[UR12][R152.64] ;  /* 0x0000000c98804981 */ /* 0x00036a000c1e1d00 */
[----:B------:R-:W2:Y:S01]  /*2250*/  LDG.E.128 R144, desc[UR12][R144.64] ;  /* 0x0000000c90907981 */ /* 0x000ea2000c1e1d00 */
[----:B0-----:R-:W-:-:S06]  /*2260*/  IMAD.WIDE.U32 R140, R151, 0x10, R140 ;  /* 0x00000010978c7825 */ /* 0x001fcc00078e008c */
[----:B------:R-:W3:Y:S01]  /*2270*/  LDG.E.128 R140, desc[UR12][R140.64] ;  /* 0x0000000c8c8c7981 */ /* 0x000ee2000c1e1d00 */
[----:B------:R-:W-:-:S05]  /*2280*/  HADD2.F32 R151, -RZ, R208.H0_H0 ;  /* 0x200000d0ff977230 */ /* 0x000fca0000004100 */
[----:B--2---:R-:W-:Y:S01]  /*2290*/  FMUL.FTZ R158, R144, R151 ;  /* 0x00000097909e7220 */ /* 0x004fe20000410000 */
[----:B------:R-:W-:Y:S01]  /*22a0*/  FADD.FTZ R44, R44, R144 ;  /* 0x000000902c2c7221 */ /* 0x000fe20000010000 */
[----:B------:R-:W-:Y:S01]  /*22b0*/  FADD.FTZ R45, R45, R145 ;  /* 0x000000912d2d7221 */ /* 0x000fe20000010000 */
[C---:B---3--:R-:W-:Y:S01]  /*22c0*/  FADD.FTZ R154, -R148.reuse, R140 ;  /* 0x0000008c949a7221 */ /* 0x048fe20000010100 */
[C---:B------:R-:W-:Y:S01]  /*22d0*/  FADD.FTZ R160, -R148.reuse, R141 ;  /* 0x0000008d94a07221 */ /* 0x040fe20000010100 */
[----:B------:R-:W-:Y:S01]  /*22e0*/  FADD.FTZ R186, -R148, R142 ;  /* 0x0000008e94ba7221 */ /* 0x000fe20000010100 */
[----:B------:R-:W-:Y:S02]  /*22f0*/  HADD2.F32 R142, -RZ, R208.H1_H1 ;  /* 0x300000d0ff8e7230 */ /* 0x000fe40000004100 */
[--C-:B------:R-:W-:Y:S02]  /*2300*/  HADD2.F32 R141, -RZ, R209.reuse.H0_H0 ;  /* 0x200000d1ff8d7230 */ /* 0x100fe40000004100 */
[----:B-----5:R-:W-:Y:S01]  /*2310*/  FMUL.FTZ R35, R7, R154 ;  /* 0x0000009a07237220 */ /* 0x020fe20000410000 */
[----:B------:R-:W-:Y:S01]  /*2320*/  FADD.FTZ R140, R149, R158 ;  /* 0x0000009e958c7221 */ /* 0x000fe20000010000 */
[----:B------:R-:W-:Y:S01]  /*2330*/  FMUL.FTZ R157, R145, R142 ;  /* 0x0000008e919d7220 */ /* 0x000fe20000410000 */
[----:B------:R-:W-:Y:S01]  /*2340*/  FMUL.FTZ R160, R7, R160 ;  /* 0x000000a007a07220 */ /* 0x000fe20000410000 */
[----:B------:R-:W-:Y:S01]  /*2350*/  FMUL.FTZ R162, R146, R141 ;  /* 0x0000008d92a27220 */ /* 0x000fe20000410000 */
[----:B------:R-:W-:Y:S01]  /*2360*/  FFMA.FTZ R141, R35, R158, R150 ;  /* 0x0000009e238d7223 */ /* 0x000fe20000010096 */
[----:B------:R-:W-:Y:S01]  /*2370*/  FADD.FTZ R148, -R148, R143 ;  /* 0x0000008f94947221 */ /* 0x000fe20000010100 */
[----:B------:R-:W-:-:S02]  /*2380*/  HADD2.F32 R142, -RZ, R209.H1_H1 ;  /* 0x300000d1ff8e7230 */ /* 0x000fc40000004100 */
[----:B------:R-:W-:Y:S01]  /*2390*/  FADD.FTZ R143, R140, R157 ;  /* 0x0000009d8c8f7221 */ /* 0x000fe20000010000 */
[C---:B------:R-:W-:Y:S01]  /*23a0*/  FMUL.FTZ R169, R7.reuse, R186 ;  /* 0x000000ba07a97220 */ /* 0x040fe20000410000 */
[----:B------:R-:W-:Y:S01]  /*23b0*/  FFMA.FTZ R140, R160, R157, R141 ;  /* 0x0000009da08c7223 */ /* 0x000fe2000001008d */
[----:B------:R-:W-:Y:S01]  /*23c0*/  FMUL.FTZ R186, R7, R148 ;  /* 0x0000009407ba7220 */ /* 0x000fe20000410000 */
[----:B------:R-:W-:Y:S01]  /*23d0*/  FMUL.FTZ R177, R147, R142 ;  /* 0x0000008e93b17220 */ /* 0x000fe20000410000 */
[----:B------:R-:W-:Y:S01]  /*23e0*/  FADD.FTZ R142, R143, R162 ;  /* 0x000000a28f8e7221 */ /* 0x000fe20000010000 */
[----:B------:R-:W-:Y:S01]  /*23f0*/  FFMA.FTZ R141, R169, R162, R140 ;  /* 0x000000a2a98d7223 */ /* 0x000fe2000001008c */
[----:B------:R-:W-:Y:S01]  /*2400*/  FFMA.FTZ R76, R144, R35, R76 ;  /* 0x00000023904c7223 */ /* 0x000fe2000001004c */
[----:B------:R-:W-:Y:S01]  /*2410*/  FFMA.FTZ R77, R145, R160, R77 ;  /* 0x000000a0914d7223 */ /* 0x000fe2000001004d */
[----:B------:R-:W-:Y:S01]  /*2420*/  FADD.FTZ R46, R46, R146 ;  /* 0x000000922e2e7221 */ /* 0x000fe20000010000 */
[----:B------:R-:W-:Y:S01]  /*2430*/  FFMA.FTZ R78, R146, R169, R78 ;  /* 0x000000a9924e7223 */ /* 0x000fe2000001004e */
[----:B------:R-:W-:Y:S01]  /*2440*/  FADD.FTZ R47, R47, R147 ;  /* 0x000000932f2f7221 */ /* 0x000fe20000010000 */
[----:B------:R-:W-:Y:S01]  /*2450*/  FFMA.FTZ R79, R147, R186, R79 ;  /* 0x000000ba934f7223 */ /* 0x000fe2000001004f */
[----:B------:R-:W-:Y:S01]  /*2460*/  FADD.FTZ R149, R142, R177 ;  /* 0x000000b18e957221 */ /* 0x000fe20000010000 */
[----:B-1----:R-:W-:-:S07]  /*2470*/  FFMA.FTZ R150, R186, R177, R141 ;  /* 0x000000b1ba967223 */ /* 0x002fce000001008d */
.L_x_3496:
[----:B------:R-:W-:Y:S05]  /*2480*/  BSYNC.RECONVERGENT B0 ;  /* 0x0000000000007941 */ /* 0x000fea0003800200 */
.L_x_3495:
[----:B0-----:R-:W0:Y:S01]  /*2490*/  SHFL.DOWN PT, R140, R149, 0x10, 0x1f ;  /* 0x0a001f00958c7f89 */ /* 0x001e2200000e0000 */
        /* <DEDUP_REMOVED lines=31> */
.L_x_3498:
[----:B------:R-:W-:Y:S05]  /*2690*/  BSYNC.RECONVERGENT B0 ;  /* 0x0000000000007941 */ /* 0x000fea0003800200 */
.L_x_3497:
[----:B------:R-:W1:Y:S08]  /*26a0*/  S2UR UR5, SR_CgaCtaId ;  /* 0x00000000000579c3 */ /* 0x000e700000008800 */
[----:B------:R-:W-:Y:S06]  /*26b0*/  BAR.SYNC.DEFER_BLOCKING 0x0 ;  /* 0x0000000000007b1d */ /* 0x000fec0000010000 */
[----:B------:R-:W-:Y:S01]  /*26c0*/  UMOV UR4, 0x400 ;  /* 0x0000040000047882 */ /* 0x000fe20000000000 */
[----:B------:R-:W-:Y:S01]  /*26d0*/  BSSY.RECONVERGENT B0, `(.L_x_3499) ;  /* 0x00000d9000007945 */ /* 0x000fe20003800200 */
        /* <DEDUP_REMOVED lines=16> */
[----:B------:R-:W-:Y:S02]  /*27e0*/  FADD.FTZ R142, R143, R140 ;  /* 0x0000008c8f8e7221 */ /* 0x000fe40000010000 */
[----:B------:R-:W0:Y:S01]  /*27f0*/  LDC.U8 R143, c[0x0][0x410] ;  /* 0x00010400ff8f7b82 */ /* 0x000e220000000000 */
[----:B-1----:R-:W-:Y:S01]  /*2800*/  FADD.FTZ R211, R211, R144 ;  /* 0x00000090d3d37221 */ /* 0x002fe20000010000 */
[----:B------:R-:W-:-:S03]  /*2810*/  FADD.FTZ R142, R142, R145 ;  /* 0x000000918e8e7221 */ /* 0x000fc60000010000 */
[----:B------:R-:W-:Y:S01]  /*2820*/  FADD.FTZ R211, R146, R211 ;  /* 0x000000d392d37221 */ /* 0x000fe20000010000 */
[----:B------:R-:W-:Y:S02]  /*2830*/  FADD.FTZ R142, R147, R142 ;  /* 0x0000008e938e7221 */ /* 0x000fe40000010000 */
[----:B------:R-:W1:Y:S01]  /*2840*/  LDC.64 R140, c[0x0][0x380] ;  /* 0x0000e000ff8c7b82 */ /* 0x000e620000000a00 */
        /* <DEDUP_REMOVED lines=8> */
[----:B0-----:R-:W-:Y:S02]  /*28d0*/  ISETP.NE.AND P4, PT, R143, RZ, PT ;  /* 0x000000ff8f00720c */ /* 0x001fe40003f85270 */
[----:B------:R-:W-:Y:S01]  /*28e0*/  FMUL.FTZ R147, R154, UR11 ;  /* 0x0000000b9a937c20 */ /* 0x000fe20008410000 */
[----:B------:R-:W-:Y:S01]  /*28f0*/  FMUL.FTZ R148, R142, UR11 ;  /* 0x0000000b8e947c20 */ /* 0x000fe20008410000 */
[----:B------:R-:W-:-:S03]  /*2900*/  P2R R144, PR, RZ, 0x10 ;  /* 0x00000010ff907803 */ /* 0x000fc60000000000 */
[----:B------:R-:W-:Y:S02]  /*2910*/  FSEL R147, R147, RZ, !P4 ;  /* 0x000000ff93937208 */ /* 0x000fe40006000000 */
[----:B------:R-:W-:Y:S02]  /*2920*/  ISETP.GE.U32.AND P4, PT, R2, 0x100, PT ;  /* 0x000001000200780c */ /* 0x000fe40003f86070 */
[----:B-1----:R-:W-:Y:S02]  /*2930*/  IADD3 R5, PT, PT, R5, R140, RZ ;  /* 0x0000008c05057210 */ /* 0x002fe40007ffe0ff */
[----:B------:R-:W-:Y:S02]  /*2940*/  P2R R146, PR, RZ, 0x10 ;  /* 0x00000010ff927803 */ /* 0x000fe40000000000 */
[----:B------:R-:W-:-:S04]  /*2950*/  ISETP.GE.AND P5, PT, R5, R141, PT ;  /* 0x0000008d0500720c */ /* 0x000fc80003fa6270 */
[----:B------:R-:W-:-:S03]  /*2960*/  P2R R145, PR, RZ, 0x20 ;  /* 0x00000020ff917803 */ /* 0x000fc60000000000 */
        /* <DEDUP_REMOVED lines=20> */
[C---:B-----5:R-:W-:Y:S01]  /*2ab0*/  FMUL.FTZ R141, R7.reuse, R142 ;  /* 0x0000008e078d7220 */ /* 0x060fe20000410000 */
[C---:B------:R-:W-:Y:S01]  /*2ac0*/  FMUL.FTZ R140, R7.reuse, R140 ;  /* 0x0000008c078c7220 */ /* 0x040fe20000410000 */
[C---:B------:R-:W-:Y:S01]  /*2ad0*/  FMUL.FTZ R142, R7.reuse, R150 ;  /* 0x00000096078e7220 */ /* 0x040fe20000410000 */
[----:B------:R-:W-:Y:S01]  /*2ae0*/  FMUL.FTZ R143, R7, R152 ;  /* 0x00000098078f7220 */ /* 0x000fe20000410000 */
[----:B------:R-:W-:Y:S06]  /*2af0*/  BRA `(.L_x_3504) ;  /* 0x0000000800207947 */ /* 0x000fec0003800000 */
.L_x_3503:
        /* <DEDUP_REMOVED lines=11> */
[----:B------:R-:W-:-:S02]  /*2bb0*/  FMUL.FTZ R143, R7, R134 ;  /* 0x00000086078f7220 */ /* 0x000fc40000410000 */
[----:B------:R-:W-:Y:S02]  /*2bc0*/  MOV R132, R140 ;  /* 0x0000008c00847202 */ /* 0x000fe40000000f00 */
[----:B------:R-:W-:Y:S02]  /*2bd0*/  MOV R133, R141 ;  /* 0x0000008d00857202 */ /* 0x000fe40000000f00 */
[----:B------:R-:W-:Y:S02]  /*2be0*/  MOV R134, R142 ;  /* 0x0000008e00867202 */ /* 0x000fe40000000f00 */
[----:B------:R-:W-:Y:S01]  /*2bf0*/  MOV R135, R143 ;  /* 0x0000008f00877202 */ /* 0x000fe20000000f00 */
[----:B------:R-:W-:Y:S06]  /*2c00*/  BRA `(.L_x_3504) ;  /* 0x0000000400dc7947 */ /* 0x000fec0003800000 */
.L_x_3502:
        /* <DEDUP_REMOVED lines=20> */
.L_x_3505:
        /* <DEDUP_REMOVED lines=21> */
.L_x_3501:
        /* <DEDUP_REMOVED lines=16> */
[C---:B-----5:R-:W-:Y:S01]  /*2fa0*/  FFMA.FTZ R140, R7.reuse, R141, R40 ;  /* 0x0000008d078c7223 */ /* 0x060fe20000010028 */
[C---:B------:R-:W-:Y:S01]  /*2fb0*/  FFMA.FTZ R141, R7.reuse, R142, R41 ;  /* 0x0000008e078d7223 */ /* 0x040fe20000010029 */
[C---:B------:R-:W-:Y:S01]  /*2fc0*/  FFMA.FTZ R142, R7.reuse, R143, R42 ;  /* 0x0000008f078e7223 */ /* 0x040fe2000001002a */
[----:B------:R-:W-:Y:S01]  /*2fd0*/  FFMA.FTZ R143, R7, R150, R43 ;  /* 0x00000096078f7223 */ /* 0x000fe2000001002b */
[----:B------:R-:W-:Y:S06]  /*2fe0*/  BRA `(.L_x_3504) ;  /* 0x0000000000e47947 */ /* 0x000fec0003800000 */
.L_x_3507:
        /* <DEDUP_REMOVED lines=11> */
[----:B------:R-:W-:-:S02]  /*30a0*/  FFMA.FTZ R143, R7, R134, R43 ;  /* 0x00000086078f7223 */ /* 0x000fc4000001002b */
[----:B------:R-:W-:Y:S02]  /*30b0*/  MOV R132, R140 ;  /* 0x0000008c00847202 */ /* 0x000fe40000000f00 */
[----:B------:R-:W-:Y:S02]  /*30c0*/  MOV R133, R141 ;  /* 0x0000008d00857202 */ /* 0x000fe40000000f00 */
[----:B------:R-:W-:Y:S02]  /*30d0*/  MOV R134, R142 ;  /* 0x0000008e00867202 */ /* 0x000fe40000000f00 */
[----:B------:R-:W-:Y:S01]  /*30e0*/  MOV R135, R143 ;  /* 0x0000008f00877202 */ /* 0x000fe20000000f00 */
[----:B------:R-:W-:Y:S06]  /*30f0*/  BRA `(.L_x_3504) ;  /* 0x0000000000a07947 */ /* 0x000fec0003800000 */
.L_x_3506:
        /* <DEDUP_REMOVED lines=20> */
.L_x_3508:
        /* <DEDUP_REMOVED lines=20> */
.L_x_3504:
        /* <DEDUP_REMOVED lines=14> */
.L_x_3500:
[----:B------:R-:W-:Y:S05]  /*3460*/  BSYNC.RECONVERGENT B0 ;  /* 0x0000000000007941 */ /* 0x000fea0003800200 */
.L_x_3499:
[----:B------:R-:W-:Y:S01]  /*3470*/  ISETP.NE.AND P4, PT, R8, RZ, PT ;  /* 0x000000ff0800720c */ /* 0x000fe20003f85270 */
        /* <DEDUP_REMOVED lines=28> */
[-C--:B------:R-:W-:Y:S02]  /*3640*/  MOV R135, R143.reuse ;  /* 0x0000008f00877202 */ /* 0x080fe40000000f00 */
[----:B------:R-:W-:Y:S02]  /*3650*/  MOV R139, R143 ;  /* 0x0000008f008b7202 */ /* 0x000fe40000000f00 */
[----:B------:R-:W-:-:S02]  /*3660*/  MOV R138, R142 ;  /* 0x0000008e008a7202 */ /* 0x000fc40000000f00 */
[----:B------:R-:W-:Y:S02]  /*3670*/  MOV R137, R141 ;  /* 0x0000008d00897202 */ /* 0x000fe40000000f00 */
[----:B------:R-:W-:Y:S01]  /*3680*/  MOV R136, R140 ;  /* 0x0000008c00887202 */ /* 0x000fe20000000f00 */
[----:B------:R-:W-:Y:S06]  /*3690*/  BRA `(.L_x_3514) ;  /* 0x0000000800087947 */ /* 0x000fec0003800000 */
.L_x_3513:
        /* <DEDUP_REMOVED lines=17> */
.L_x_3512:
        /* <DEDUP_REMOVED lines=21> */
.L_x_3515:
        /* <DEDUP_REMOVED lines=13> */
.L_x_3511:
        /* <DEDUP_REMOVED lines=29> */
.L_x_3517:
        /* <DEDUP_REMOVED lines=17> */
.L_x_3516:
        /* <DEDUP_REMOVED lines=21> */
.L_x_3518:
        /* <DEDUP_REMOVED lines=11> */
[----:B------:R-:W-:-:S07]  /*3eb0*/  FMUL.FTZ R143, R7, R152 ;  /* 0x00000098078f7220 */ /* 0x000fce0000410000 */
.L_x_3514:
        /* <DEDUP_REMOVED lines=10> */
.L_x_3510:
[----:B------:R-:W-:Y:S05]  /*3f60*/  BSYNC.RECONVERGENT B0 ;  /* 0x0000000000007941 */ /* 0x000fea0003800200 */
.L_x_3509:
        /* <DEDUP_REMOVED lines=35> */
.L_x_3523:
        /* <DEDUP_REMOVED lines=17> */
.L_x_3522:
        /* <DEDUP_REMOVED lines=21> */
.L_x_3525:
        /* <DEDUP_REMOVED lines=13> */
.L_x_3521:
        /* <DEDUP_REMOVED lines=29> */
.L_x_3527:
        /* <DEDUP_REMOVED lines=17> */
.L_x_3526:
        /* <DEDUP_REMOVED lines=21> */
.L_x_3528:
        /* <DEDUP_REMOVED lines=12> */
.L_x_3524:
        /* <DEDUP_REMOVED lines=10> */
.L_x_3520:
[----:B------:R-:W-:Y:S05]  /*4a60*/  BSYNC.RECONVERGENT B0 ;  /* 0x0000000000007941 */ /* 0x000fea0003800200 */
.L_x_3519:
        /* <DEDUP_REMOVED lines=34> */
.L_x_3533:
        /* <DEDUP_REMOVED lines=17> */
.L_x_3532:
[----:B0--34-:R-:W0:Y:S02]  /*4da0*/  LDC.64 R140, c[0x0][0x470] ;  /* 0x00011c00ff8c7b82 */ /* 0x019e240000000a00 */
        /* <DEDUP_REMOVED lines=20> */
.L_x_3535:
        /* <DEDUP_REMOVED lines=13> */
.L_x_3531:
        /* <DEDUP_REMOVED lines=29> */
.L_x_3537:
        /* <DEDUP_REMOVED lines=17> */
.L_x_3536:
        /* <DEDUP_REMOVED lines=21> */
.L_x_3538:
        /* <DEDUP_REMOVED lines=12> */
.L_x_3534:
        /* <DEDUP_REMOVED lines=10> */
.L_x_3530:
[----:B------:R-:W-:Y:S05]  /*5550*/  BSYNC.RECONVERGENT B0 ;  /* 0x0000000000007941 */ /* 0x000fea0003800200 */
.L_x_3529:
        /* <DEDUP_REMOVED lines=34> */
.L_x_3543:
        /* <DEDUP_REMOVED lines=17> */
.L_x_3542:
        /* <DEDUP_REMOVED lines=21> */
.L_x_3545:
        /* <DEDUP_REMOVED lines=13> */
.L_x_3541:
        /* <DEDUP_REMOVED lines=29> */
.L_x_3547:
        /* <DEDUP_REMOVED lines=17> */
.L_x_3546:
        /* <DEDUP_REMOVED lines=21> */
.L_x_3548:
        /* <DEDUP_REMOVED lines=12> */
.L_x_3544:
        /* <DEDUP_REMOVED lines=10> */
.L_x_3540:
[----:B------:R-:W-:Y:S05]  /*6040*/  BSYNC.RECONVERGENT B0 ;  /* 0x0000000000007941 */ /* 0x000fea0003800200 */
.L_x_3539:
        /* <DEDUP_REMOVED lines=34> */
.L_x_3553:
        /* <DEDUP_REMOVED lines=17> */
.L_x_3552:
        /* <DEDUP_REMOVED lines=21> */
.L_x_3555:
        /* <DEDUP_REMOVED lines=13> */
.L_x_3551:
        /* <DEDUP_REMOVED lines=29> */
.L_x_3557:
        /* <DEDUP_REMOVED lines=17> */
.L_x_3556:
        /* <DEDUP_REMOVED lines=21> */
.L_x_3558:
        /* <DEDUP_REMOVED lines=12> */
.L_x_3554:
        /* <DEDUP_REMOVED lines=10> */
.L_x_3550:
[----:B------:R-:W-:Y:S05]  /*6b30*/  BSYNC.RECONVERGENT B0 ;  /* 0x0000000000007941 */ /* 0x000fea0003800200 */
.L_x_3549:
        /* <DEDUP_REMOVED lines=34> */
.L_x_3563:
        /* <DEDUP_REMOVED lines=17> */
.L_x_3562:
        /* <DEDUP_REMOVED lines=21> */
.L_x_3565:
        /* <DEDUP_REMOVED lines=13> */
.L_x_3561:
        /* <DEDUP_REMOVED lines=29> */
.L_x_3567:
        /* <DEDUP_REMOVED lines=17> */
.L_x_3566:
        /* <DEDUP_REMOVED lines=21> */
.L_x_3568:
        /* <DEDUP_REMOVED lines=12> */
.L_x_3564:
        /* <DEDUP_REMOVED lines=10> */
.L_x_3560:
[----:B------:R-:W-:Y:S05]  /*7620*/  BSYNC.RECONVERGENT B0 ;  /* 0x0000000000007941 */ /* 0x000fea0003800200 */
.L_x_3559:
        /* <DEDUP_REMOVED lines=35> */
.L_x_3573:
        /* <DEDUP_REMOVED lines=17> */
.L_x_3572:
        /* <DEDUP_REMOVED lines=21> */
.L_x_3575:
        /* <DEDUP_REMOVED lines=13> */
.L_x_3571:
        /* <DEDUP_REMOVED lines=29> */
.L_x_3577:
        /* <DEDUP_REMOVED lines=17> */
.L_x_3576:
        /* <DEDUP_REMOVED lines=21> */
.L_x_3578:
        /* <DEDUP_REMOVED lines=12> */
.L_x_3574:
        /* <DEDUP_REMOVED lines=9> */
.L_x_3570:
[----:B------:R-:W-:Y:S05]  /*8110*/  BSYNC.RECONVERGENT B0 ;  /* 0x0000000000007941 */ /* 0x000fea0003800200 */
.L_x_3569:
[----:B------:R-:W-:Y:S01]  /*8120*/  ISETP.NE.AND P4, PT, R145, RZ, PT ;  /* 0x000000ff9100720c */ /* 0x000fe20003f85270 */
[----:B------:R-:W-:-:S12]  /*8130*/  UPLOP3.LUT UP1, UPT, UPT, UPT, UP1, 0x40, 0x4 ;  /* 0x000000000004789c */ /* 0x000fd80003f2e810 */
[----:B------:R-:W-:Y:S05]  /*8140*/  @!P4 BRA `(.L_x_3579) ;  /* 0xffffff880084c947 */ /* 0x000fea000383ffff */
.L_x_3480:
[----:B------:R-:W1:Y:S01]  /*8150*/  S2UR UR4, SR_CTAID.X ;  /* 0x00000000000479c3 */ /* 0x000e620000002500 */
[----:B------:R-:W-:Y:S02]  /*8160*/  ISETP.NE.AND P6, PT, R8, RZ, PT ;  /* 0x000000ff0800720c */ /* 0x000fe40003fc5270 */
[----:B------:R-:W-:Y:S02]  /*8170*/  ISETP.NE.AND P5, PT, R6, RZ, PT ;  /* 0x000000ff0600720c */ /* 0x000fe40003fa5270 */
[----:B------:R-:W-:-:S03]  /*8180*/  ISETP.NE.AND P4, PT, R146, RZ, PT ;  /* 0x000000ff9200720c */ /* 0x000fc60003f85270 */
[----:B------:R-:W0:Y:S08]  /*8190*/  LDC.64 R2, c[0x0][0x440] ;  /* 0x00011000ff027b82 */ /* 0x000e300000000a00 */
[----:B------:R-:W2:Y:S08]  /*81a0*/  LDC.64 R4, c[0x0][0x448] ;  /* 0x00011200ff047b82 */ /* 0x000eb00000000a00 */
[----:B-----5:R-:W3:Y:S01]  /*81b0*/  LDC.64 R6, c[0x0][0x440] ;  /* 0x00011000ff067b82 */ /* 0x020ee20000000a00 */
        /* <DEDUP_REMOVED lines=9> */
[----:B------:R-:W2:Y:S01]  /*8250*/  LDC.64 R12, c[0x0][0x448] ;  /* 0x00011200ff0c7b82 */ /* 0x000ea20000000a00 */
[----:B---3--:R-:W-:Y:S01]  /*8260*/  @P6 IMAD.WIDE.U32 R6, R193, 0x10, R6 ;  /* 0x00000010c1066825 */ /* 0x008fe200078e0006 */
[----:B------:R-:W-:-:S04]  /*8270*/  ISETP.NE.AND P4, PT, R191, RZ, PT ;  /* 0x000000ffbf00720c */ /* 0x000fc80003f85270 */
[----:B------:R3:W-:Y:S02]  /*8280*/  @P6 STG.E.128 desc[UR12][R6.64], R68 ;  /* 0x0000004406006986 */ /* 0x0007e4000c101d0c */
[----:B------:R-:W4:Y:S01]  /*8290*/  LDC.64 R14, c[0x0][0x440] ;  /* 0x00011000ff0e7b82 */ /* 0x000f220000000a00 */
[C---:B-1----:R-:W-:Y:S01]  /*82a0*/  @P6 IMAD.WIDE.U32 R8, R193.reuse, 0x10, R8 ;  /* 0x00000010c1086825 */ /* 0x042fe200078e0008 */
[----:B------:R-:W-:-:S04]  /*82b0*/  @P6 IADD3 R193, PT, PT, R193, 0x100, RZ ;  /* 0x00000100c1c16810 */ /* 0x000fc80007ffe0ff */
[----:B------:R3:W-:Y:S02]  /*82c0*/  @P6 STG.E.128 desc[UR12][R8.64], R100 ;  /* 0x0000006408006986 */ /* 0x0007e4000c101d0c */
[----:B------:R-:W1:Y:S01]  /*82d0*/  LDC.64 R16, c[0x0][0x448] ;  /* 0x00011200ff107b82 */ /* 0x000e620000000a00 */
[----:B0-----:R-:W-:-:S05]  /*82e0*/  @P5 IMAD.WIDE.U32 R10, R193, 0x10, R10 ;  /* 0x00000010c10a5825 */ /* 0x001fca00078e000a */
[----:B------:R3:W-:Y:S02]  /*82f0*/  @P5 STG.E.128 desc[UR12][R10.64], R64 ;  /* 0x000000400a005986 */ /* 0x0007e4000c101d0c */
[----:B------:R-:W0:Y:S01]  /*8300*/  LDC.64 R18, c[0x0][0x440] ;  /* 0x00011000ff127b82 */ /* 0x000e220000000a00 */
[C---:B--2---:R-:W-:Y:S01]  /*8310*/  @P5 IMAD.WIDE.U32 R12, R193.reuse, 0x10, R12 ;  /* 0x00000010c10c5825 */ /* 0x044fe200078e000c */
[----:B------:R-:W-:-:S04]  /*8320*/  @P5 IADD3 R193, PT, PT, R193, 0x100, RZ ;  /* 0x00000100c1c15810 */ /* 0x000fc80007ffe0ff */
[----:B------:R3:W-:Y:S02]  /*8330*/  @P5 STG.E.128 desc[UR12][R12.64], R96 ;  /* 0x000000600c005986 */ /* 0x0007e4000c101d0c */
[----:B------:R-:W2:Y:S01]  /*8340*/  LDC.64 R20, c[0x0][0x448] ;  /* 0x00011200ff147b82 */ /* 0x000ea20000000a00 */
[----:B----4-:R-:W-:-:S05]  /*8350*/  @P0 IMAD.WIDE.U32 R14, R193, 0x10, R14 ;  /* 0x00000010c10e0825 */ /* 0x010fca00078e000e */
        /* <DEDUP_REMOVED lines=14> */
[----:B------:R3:W-:Y:S01]  /*8440*/  @P2 STG.E.128 desc[UR12][R2.64], R52 ;  /* 0x0000003402002986 */ /* 0x0007e2000c101d0c */
[C---:B-1----:R-:W-:Y:S01]  /*8450*/  @P2 IMAD.WIDE.U32 R4, R193.reuse, 0x10, R4 ;  /* 0x00000010c1042825 */ /* 0x042fe200078e0004 */
[----:B------:R-:W-:-:S04]  /*8460*/  @P2 IADD3 R193, PT, PT, R193, 0x100, RZ ;  /* 0x00000100c1c12810 */ /* 0x000fc80007ffe0ff */
[----:B------:R3:W-:Y:S01]  /*8470*/  @P2 STG.E.128 desc[UR12][R4.64], R84 ;  /* 0x0000005404002986 */ /* 0x0007e2000c101d0c */
[----:B0-----:R-:W-:-:S05]  /*8480*/  @P3 IMAD.WIDE.U32 R22, R193, 0x10, R22 ;  /* 0x00000010c1163825 */ /* 0x001fca00078e0016 */
[----:B------:R3:W-:Y:S01]  /*8490*/  @P3 STG.E.128 desc[UR12][R22.64], R48 ;  /* 0x0000003016003986 */ /* 0x0007e2000c101d0c */
[----:B--2---:R-:W-:-:S05]  /*84a0*/  @P3 IMAD.WIDE.U32 R24, R193, 0x10, R24 ;  /* 0x00000010c1183825 */ /* 0x004fca00078e0018 */
[----:B------:R3:W-:Y:S01]  /*84b0*/  @P3 STG.E.128 desc[UR12][R24.64], R80 ;  /* 0x0000005018003986 */ /* 0x0007e2000c101d0c */
[----:B------:R-:W-:Y:S05]  /*84c0*/  @!P4 EXIT ;  /* 0x000000000000c94d */ /* 0x000fea0003800000 */
[----:B---3--:R-:W0:Y:S01]  /*84d0*/  LDC.64 R2, c[0x0][0x440] ;  /* 0x00011000ff027b82 */ /* 0x008e220000000a00 */
[----:B------:R-:W-:-:S07]  /*84e0*/  @P3 IADD3 R193, PT, PT, R193, 0x100, RZ ;  /* 0x00000100c1c13810 */ /* 0x000fce0007ffe0ff */
[----:B------:R-:W1:Y:S01]  /*84f0*/  LDC.64 R4, c[0x0][0x448] ;  /* 0x00011200ff047b82 */ /* 0x000e620000000a00 */
[----:B0-----:R-:W-:-:S05]  /*8500*/  IMAD.WIDE.U32 R2, R193, 0x10, R2 ;  /* 0x00000010c1027825 */ /* 0x001fca00078e0002 */
[----:B------:R-:W-:Y:S01]  /*8510*/  STG.E.128 desc[UR12][R2.64], R44 ;  /* 0x0000002c02007986 */ /* 0x000fe2000c101d0c */
[----:B-1----:R-:W-:-:S05]  /*8520*/  IMAD.WIDE.U32 R4, R193, 0x10, R4 ;  /* 0x00000010c1047825 */ /* 0x002fca00078e0004 */
[----:B------:R-:W-:Y:S01]  /*8530*/  STG.E.128 desc[UR12][R4.64], R76 ;  /* 0x0000004c04007986 */ /* 0x000fe2000c101d0c */
[----:B------:R-:W-:Y:S05]  /*8540*/  EXIT ;  /* 0x000000000000794d */ /* 0x000fea0003800000 */
.L_x_3580:
        /* <DEDUP_REMOVED lines=11> */
.L_x_4894:


//--------------------- .text._ZN10layer_norm31ln_parallel_residual_bwd_kernelINS_13Kernel_traitsI6__halfffffjLj8192ELj1ELj1ELj8ELj16ENS_18Kernel_traits_baseILj8192ES2_ffffjLj256EEEEELb0ELb1ELb1EEEvNS_9BwdParamsE --------------------------
	.section	.text._ZN10layer_norm31ln_parallel_residual_bwd_kernelINS_13Kernel_traitsI6__halfffffjLj8192ELj1ELj1ELj8ELj16ENS_18Kernel_traits_baseILj8192ES2_ffffjLj256EEEEELb0ELb1ELb1EEEvNS_9BwdParamsE,"ax",@progbits
	.align	128
        .global         _ZN10layer_norm31ln_parallel_residual_bwd_kernelINS_13Kernel_traitsI6__halfffffjLj8192ELj1ELj1ELj8ELj16ENS_18Kernel_traits_baseILj8192ES2_ffffjLj256EEEEELb0ELb1ELb1EEEvNS_9BwdParamsE
        .type           _ZN10layer_norm31ln_parallel_residual_bwd_kernelINS_13Kernel_traitsI6__halfffffjLj8192ELj1ELj1ELj8ELj16ENS_18Kernel_traits_baseILj8192ES2_ffffjLj256EEEEELb0ELb1ELb1EEEvNS_9BwdParamsE,@function
        .size           _ZN10layer_norm31ln_parallel_residual_bwd_kernelINS_13Kernel_traitsI6__halfffffjLj8192ELj1ELj1ELj8ELj16ENS_18Kernel_traits_baseILj8192ES2_ffffjLj256EEEEELb0ELb1ELb1EEEvNS_9BwdParamsE,(.L_x_4895 - _ZN10layer_norm31ln_parallel_residual_bwd_kernelINS_13Kernel_traitsI6__halfffffjLj8192ELj1ELj1ELj8ELj16ENS_18Kernel_traits_baseILj8192ES2_ffffjLj256EEEEELb0ELb1ELb1EEEvNS_9BwdParamsE)
        .other          _ZN10layer_norm31ln_parallel_residual_bwd_kernelINS_13Kernel_traitsI6__halfffffjLj8192ELj1ELj1ELj8ELj16ENS_18Kernel_traits_baseILj8192ES2_ffffjLj256EEEEELb0ELb1ELb1EEEvNS_9BwdParamsE,@"STO_CUDA_ENTRY STV_DEFAULT"
_ZN10layer_norm31ln_parallel_residual_bwd_kernelINS_13Kernel_traitsI6__halfffffjLj8192ELj1ELj1ELj8ELj16ENS_18Kernel_traits_baseILj8192ES2_ffffjLj256EEEEELb0ELb1ELb1EEEvNS_9BwdParamsE:
.text._ZN10layer_norm31ln_parallel_residual_bwd_kernelINS_13Kernel_traitsI6__halfffffjLj8192ELj1ELj1ELj8ELj16ENS_18Kernel_traits_baseILj8192ES2_ffffjLj256EEEEELb0ELb1ELb1EEEvNS_9BwdParamsE:
        /* <DEDUP_REMOVED lines=68> */
[----:B0-----:R-:W2:Y:S01]  /*0440*/  LDG.E.64 R184, desc[UR12][R2.64+0x3800] ;  /* 0x0038000c02b87981 */ /* 0x001ea2000c1e1b00 */
[----:B------:R-:W-:Y:S02]  /*0450*/  CS2R R12, SRZ ;  /* 0x00000000000c7805 */ /* 0x000fe4000001ff00 */
[----:B------:R-:W-:Y:S02]  /*0460*/  CS2R R10, SRZ ;  /* 0x00000000000a7805 */ /* 0x000fe4000001ff00 */
[----:B------:R-:W-:Y:S01]  /*0470*/  CS2R R8, SRZ ;  /* 0x0000000000087805 */ /* 0x000fe2000001ff00 */
[----:B------:R-:W3:Y:S01]  /*0480*/  LDG.E.64 R186, desc[UR12][R2.64+0x3000] ;  /* 0x0030000c02ba7981 */ /* 0x000ee2000c1e1b00 */
[----:B------:R-:W-:-:S02]  /*0490*/  CS2R R6, SRZ ;  /* 0x0000000000067805 */ /* 0x000fc4000001ff00 */
[----:B------:R-:W-:Y:S02]  /*04a0*/  CS2R R4, SRZ ;  /* 0x0000000000047805 */ /* 0x000fe4000001ff00 */
[----:B------:R-:W-:Y:S01]  /*04b0*/  MOV R183, RZ ;  /* 0x000000ff00b77202 */ /* 0x000fe20000000f00 */
[----:B------:R-:W4:Y:S01]  /*04c0*/  LDG.E.64 R188, desc[UR12][R2.64+0x2800] ;  /* 0x0028000c02bc7981 */ /* 0x000f22000c1e1b00 */
[----:B------:R-:W-:Y:S01]  /*04d0*/  UPLOP3.LUT UP1, UPT, UPT, UPT, UPT, 0x40, 0x4 ;  /* 0x000000000004789c */ /* 0x000fe20003f2e870 */
[----:B------:R-:W0:Y:S02]  /*04e0*/  LDCU UR16, c[0x0][0x388] ;  /* 0x00007100ff1077ac */ /* 0x000e240008000800 */
[----:B------:R-:W5:Y:S01]  /*04f0*/  LDG.E.64 R190, desc[UR12][R2.64+0x2000] ;  /* 0x0020000c02be7981 */ /* 0x000f62000c1e1b00 */
[----:B------:R-:W1:Y:S03]  /*0500*/  LDCU.U8 UR11, c[0x0][0x410] ;  /* 0x00008200ff0b77ac */ /* 0x000e660008000000 */
[----:B------:R-:W5:Y:S01]  /*0510*/  LDG.E.64 R192, desc[UR12][R2.64+0x1800] ;  /* 0x0018000c02c07981 */ /* 0x000f62000c1e1b00 */
[----:B------:R-:W0:Y:S03]  /*0520*/  LDCU UR17, c[0x0][0x400] ;  /* 0x00008000ff1177ac */ /* 0x000e260008000800 */
[----:B------:R-:W5:Y:S01]  /*0530*/  LDG.E.64 R194, desc[UR12][R2.64+0x1000] ;  /* 0x0010000c02c27981 */ /* 0x000f62000c1e1b00 */
[----:B------:R-:W0:Y:S03]  /*0540*/  LDCU.64 UR6, c[0x0][0x470] ;  /* 0x00008e00ff0677ac */ /* 0x000e260008000a00 */
[----:B------:R-:W5:Y:S01]  /*0550*/  LDG.E.64 R196, desc[UR12][R2.64+0x800] ;  /* 0x0008000c02c47981 */ /* 0x000f62000c1e1b00 */
[----:B------:R-:W0:Y:S03]  /*0560*/  LDCU.64 UR8, c[0x0][0x478] ;  /* 0x00008f00ff0877ac */ /* 0x000e260008000a00 */
[----:B------:R1:W5:Y:S01]  /*0570*/  LDG.E.64 R198, desc[UR12][R2.64] ;  /* 0x0000000c02c67981 */ /* 0x000362000c1e1b00 */
[----:B------:R-:W0:Y:S01]  /*0580*/  LDCU.64 UR14, c[0x0][0x438] ;  /* 0x00008700ff0e77ac */ /* 0x000e220008000a00 */
[----:B-1----:R-:W-:Y:S01]  /*0590*/  CS2R R2, SRZ ;  /* 0x0000000000027805 */ /* 0x002fe2000001ff00 */
[----:B--2---:R-:W-:Y:S01]  /*05a0*/  HADD2.F32 R181, -RZ, R184.H0_H0 ;  /* 0x200000b8ffb57230 */ /* 0x004fe20000004100 */
[--C-:B------:R-:W-:Y:S01]  /*05b0*/  SHF.R.U64 R184, R184, 0x10, R185.reuse ;  /* 0x00000010b8b87819 */ /* 0x100fe200000012b9 */
[----:B------:R-:W-:Y:S01]  /*05c0*/  HADD2.F32 R180, -RZ, R185.H0_H0 ;  /* 0x200000b9ffb47230 */ /* 0x000fe20000004100 */
[----:B------:R-:W-:Y:S01]  /*05d0*/  SHF.R.U32.HI R185, RZ, 0x10, R185 ;  /* 0x00000010ffb97819 */ /* 0x000fe200000116b9 */
[----:B---3--:R-:W-:Y:S01]  /*05e0*/  HADD2.F32 R179, -RZ, R186.H0_H0 ;  /* 0x200000baffb37230 */ /* 0x008fe20000004100 */
[--C-:B------:R-:W-:Y:S01]  /*05f0*/  SHF.R.U64 R186, R186, 0x10, R187.reuse ;  /* 0x00000010baba7819 */ /* 0x100fe200000012bb */
[----:B------:R-:W-:Y:S01]  /*0600*/  HADD2.F32 R178, -RZ, R187.H0_H0 ;  /* 0x200000bbffb27230 */ /* 0x000fe20000004100 */
[----:B------:R-:W-:Y:S01]  /*0610*/  SHF.R.U32.HI R187, RZ, 0x10, R187 ;  /* 0x00000010ffbb7819 */ /* 0x000fe200000116bb */
[----:B----4-:R-:W-:Y:S01]  /*0620*/  HADD2.F32 R177, -RZ, R188.H0_H0 ;  /* 0x200000bcffb17230 */ /* 0x010fe20000004100 */
[--C-:B------:R-:W-:Y:S01]  /*0630*/  SHF.R.U64 R188, R188, 0x10, R189.reuse ;  /* 0x00000010bcbc7819 */ /* 0x100fe200000012bd */
[----:B------:R-:W-:Y:S01]  /*0640*/  HADD2.F32 R176, -RZ, R189.H0_H0 ;  /* 0x200000bdffb07230 */ /* 0x000fe20000004100 */
[----:B------:R-:W-:Y:S01]  /*0650*/  SHF.R.U32.HI R189, RZ, 0x10, R189 ;  /* 0x00000010ffbd7819 */ /* 0x000fe200000116bd */
[----:B-----5:R-:W-:Y:S01]  /*0660*/  HADD2.F32 R175, -RZ, R190.H0_H0 ;  /* 0x200000beffaf7230 */ /* 0x020fe20000004100 */
[--C-:B------:R-:W-:Y:S01]  /*0670*/  SHF.R.U64 R190, R190, 0x10, R191.reuse ;  /* 0x00000010bebe7819 */ /* 0x100fe200000012bf */
[----:B------:R-:W-:Y:S01]  /*0680*/  HADD2.F32 R174, -RZ, R191.H0_H0 ;  /* 0x200000bfffae7230 */ /* 0x000fe20000004100 */
[----:B------:R-:W-:Y:S01]  /*0690*/  SHF.R.U32.HI R191, RZ, 0x10, R191 ;  /* 0x00000010ffbf7819 */ /* 0x000fe200000116bf */
[----:B------:R-:W-:Y:S01]  /*06a0*/  HADD2.F32 R173, -RZ, R192.H0_H0 ;  /* 0x200000c0ffad7230 */ /* 0x000fe20000004100 */
        /* <DEDUP_REMOVED lines=15> */
[----:B------:R-:W-:-:S02]  /*07a0*/  HADD2.F32 R184, -RZ, R184.H0_H0 ;  /* 0x200000b8ffb87230 */ /* 0x000fc40000004100 */
[----:B------:R-:W-:Y:S02]  /*07b0*/  HADD2.F32 R185, -RZ, R185.H0_H0 ;  /* 0x200000b9ffb97230 */ /* 0x000fe40000004100 */
[----:B------:R-:W-:Y:S02]  /*07c0*/  HADD2.F32 R186, -RZ, R186.H0_H0 ;  /* 0x200000baffba7230 */ /* 0x000fe40000004100 */
[----:B------:R-:W-:Y:S02]  /*07d0*/  HADD2.F32 R187, -RZ, R187.H0_H0 ;  /* 0x200000bbffbb7230 */ /* 0x000fe40000004100 */
[----:B------:R-:W-:Y:S02]  /*07e0*/  HADD2.F32 R188, -RZ, R188.H0_H0 ;  /* 0x200000bcffbc7230 */ /* 0x000fe40000004100 */
[----:B------:R-:W-:Y:S02]  /*07f0*/  HADD2.F32 R189, -RZ, R189.H0_H0 ;  /* 0x200000bdffbd7230 */ /* 0x000fe40000004100 */
        /* <DEDUP_REMOVED lines=9> */
[----:B0-----:R-:W-:-:S07]  /*0890*/  HADD2.F32 R199, -RZ, R199.H0_H0 ;  /* 0x200000c7ffc77230 */ /* 0x001fce0000004100 */
.L_x_3648:
[----:B01----:R-:W0:Y:S01]  /*08a0*/  LDC.64 R42, c[0x0][0x3c0] ;  /* 0x0000f000ff2a7b82 */ /* 0x003e220000000a00 */
        /* <DEDUP_REMOVED lines=10> */
[C---:B------:R-:W-:Y:S01]  /*0950*/  IADD3 R208, PT, PT, R210.reuse, 0x200, RZ ;  /* 0x00000200d2d07810 */ /* 0x040fe20007ffe0ff */
[--C-:B-1----:R-:W-:Y:S01]  /*0960*/  IMAD.WIDE.U32 R116, R209, 0x10, R40.reuse ;  /* 0x00000010d1747825 */ /* 0x102fe200078e0028 */
[C---:B------:R-:W-:Y:S02]  /*0970*/  IADD3 R207, PT, PT, R210.reuse, 0x300, RZ ;  /* 0x00000300d2cf7810 */ /* 0x040fe40007ffe0ff */
[C---:B------:R-:W-:Y:S01]  /*0980*/  IADD3 R206, PT, PT, R210.reuse, 0x400, RZ ;  /* 0x00000400d2ce7810 */ /* 0x040fe20007ffe0ff */
[C---:B------:R-:W-:Y:S02]  /*0990*/  IMAD.WIDE.U32 R112, R210.reuse, 0x10, R40 ;  /* 0x00000010d2707825 */ /* 0x040fe400078e0028 */
[----:B------:R-:W4:Y:S01]  /*09a0*/  LDG.E.128 R116, desc[UR12][R116.64] ;  /* 0x0000000c74747981 */ /* 0x000f22000c1e1d00 */
[----:B------:R-:W-:-:S02]  /*09b0*/  IADD3 R205, PT, PT, R210, 0x500, RZ ;  /* 0x00000500d2cd7810 */ /* 0x000fc40007ffe0ff */
[C---:B------:R-:W-:Y:S02]  /*09c0*/  IADD3 R204, PT, PT, R210.reuse, 0x600, RZ ;  /* 0x00000600d2cc7810 */ /* 0x040fe40007ffe0ff */
[----:B------:R-:W-:Y:S01]  /*09d0*/  IADD3 R200, PT, PT, R210, 0x700, RZ ;  /* 0x00000700d2c87810 */ /* 0x000fe20007ffe0ff */
[--C-:B------:R-:W-:Y:S01]  /*09e0*/  IMAD.WIDE.U32 R120, R208, 0x10, R40.reuse ;  /* 0x00000010d0787825 */ /* 0x100fe200078e0028 */
[----:B------:R-:W4:Y:S03]  /*09f0*/  LDG.E.128 R112, desc[UR12][R112.64] ;  /* 0x0000000c70707981 */ /* 0x000f26000c1e1d00 */
[--C-:B------:R-:W-:Y:S02]  /*0a00*/  IMAD.WIDE.U32 R124, R207, 0x10, R40.reuse ;  /* 0x00000010cf7c7825 */ /* 0x100fe400078e0028 */
[----:B------:R-:W4:Y:S02]  /*0a10*/  LDG.E.128 R120, desc[UR12][R120.64] ;  /* 0x0000000c78787981 */ /* 0x000f24000c1e1d00 */
[----:B------:R-:W-:-:S02]  /*0a20*/  IMAD.WIDE.U32 R128, R206, 0x10, R40 ;  /* 0x00000010ce807825 */ /* 0x000fc400078e0028 */
[----:B------:R-:W4:Y:S02]  /*0a30*/  LDG.E.128 R124, desc[UR12][R124.64] ;  /* 0x0000000c7c7c7981 */ /* 0x000f24000c1e1d00 */
[--C-:B------:R-:W-:Y:S02]  /*0a40*/  IMAD.WIDE.U32 R132, R205, 0x10, R40.reuse ;  /* 0x00000010cd847825 */ /* 0x100fe400078e0028 */
[----:B------:R-:W4:Y:S02]  /*0a50*/  LDG.E.128 R128, desc[UR12][R128.64] ;  /* 0x0000000c80807981 */ /* 0x000f24000c1e1d00 */
[--C-:B------:R-:W-:Y:S02]  /*0a60*/  IMAD.WIDE.U32 R136, R204, 0x10, R40.reuse ;  /* 0x00000010cc887825 */ /* 0x100fe400078e0028 */
[----:B------:R-:W4:Y:S02]  /*0a70*/  LDG.E.128 R132, desc[UR12][R132.64] ;  /* 0x0000000c84847981 */ /* 0x000f24000c1e1d00 */
[----:B------:R-:W-:-:S02]  /*0a80*/  IMAD.WIDE.U32 R140, R200, 0x10, R40 ;  /* 0x00000010c88c7825 */ /* 0x000fc400078e0028 */
[----:B------:R-:W4:Y:S02]  /*0a90*/  LDG.E.128 R136, desc[UR12][R136.64] ;  /* 0x0000000c88887981 */ /* 0x000f24000c1e1d00 */
[----:B--2---:R-:W-:Y:S02]  /*0aa0*/  IMAD.WIDE.U32 R40, R210, 0x10, R68 ;  /* 0x00000010d2287825 */ /* 0x004fe400078e0044 */
[----:B------:R-:W2:Y:S02]  /*0ab0*/  LDG.E.128 R140, desc[UR12][R140.64] ;  /* 0x0000000c8c8c7981 */ /* 0x000ea4000c1e1d00 */
[----:B0-----:R-:W-:Y:S02]  /*0ac0*/  IMAD.WIDE R44, R202, 0x4, R44 ;  /* 0x00000004ca2c7825 */ /* 0x001fe400078e022c */
[----:B------:R-:W2:Y:S04]  /*0ad0*/  LDG.E.128 R40, desc[UR12][R40.64] ;  /* 0x0000000c28287981 */ /* 0x000ea8000c1e1d00 */
[----:B------:R0:W2:Y:S02]  /*0ae0*/  LDG.E R203, desc[UR12][R44.64] ;  /* 0x0000000c2ccb7981 */ /* 0x0000a4000c1e1900 */
[----:B0-----:R-:W-:-:S06]  /*0af0*/  IMAD.WIDE.U32 R44, R209, 0x10, R68 ;  /* 0x00000010d12c7825 */ /* 0x001fcc00078e0044 */
[----:B------:R-:W2:Y:S01]  /*0b00*/  LDG.E.128 R44, desc[UR12][R44.64] ;  /* 0x0000000c2c2c7981 */ /* 0x000ea2000c1e1d00 */
[----:B------:R-:W-:-:S06]  /*0b10*/  IMAD.WIDE.U32 R48, R208, 0x10, R68 ;  /* 0x00000010d0307825 */ /* 0x000fcc00078e0044 */
        /* <DEDUP_REMOVED lines=11> */
[----:B------:R-:W-:-:S04]  /*0bd0*/  ISETP.NE.U32.AND P1, PT, RZ, UR14, PT ;  /* 0x0000000eff007c0c */ /* 0x000fc8000bf25070 */
[----:B------:R-:W-:Y:S02]  /*0be0*/  ISETP.NE.AND.EX P1, PT, RZ, UR15, PT, P1 ;  /* 0x0000000fff007c0c */ /* 0x000fe4000bf25310 */
[----:B------:R-:W-:-:S11]  /*0bf0*/  ISETP.NE.AND P0, PT, RZ, UR11, PT ;  /* 0x0000000bff007c0c */ /* 0x000fd6000bf05270 */
[----:B------:R-:W0:Y:S08]  /*0c00*/  @P1 LDC.64 R224, c[0x0][0x438] ;  /* 0x00010e00ffe01b82 */ /* 0x000e300000000a00 */
[----:B------:R-:W1:Y:S01]  /*0c10*/  @P1 LDC.64 R248, c[0x0][0x438] ;  /* 0x00010e00fff81b82 */ /* 0x000e620000000a00 */
[----:B0-----:R-:W-:-:S05]  /*0c20*/  @P1 IMAD.WIDE.U32 R224, R209, 0x10, R224 ;  /* 0x00000010d1e01825 */ /* 0x001fca00078e00e0 */
[----:B-----5:R-:W5:Y:S01]  /*0c30*/  @P1 LDG.E.128 R76, desc[UR12][R224.64] ;  /* 0x0000000ce04c1981 */ /* 0x020f62000c1e1d00 */
[----:B---3--:R-:W-:-:S05]  /*0c40*/  FSEL R214, R214, RZ, !P0 ;  /* 0x000000ffd6d67208 */ /* 0x008fca0004000000 */
[C---:B----4-:R-:W-:Y:S01]  /*0c50*/  FADD.FTZ R235, -R214.reuse, R118 ;  /* 0x00000076d6eb7221 */ /* 0x050fe20000010100 */
[C---:B------:R-:W-:Y:S02]  /*0c60*/  FADD.FTZ R233, -R214.reuse, R119 ;  /* 0x00000077d6e97221 */ /* 0x040fe40000010100 */
[----:B------:R-:W0:Y:S01]  /*0c70*/  @P1 LDC.64 R118, c[0x0][0x438] ;  /* 0x00010e00ff761b82 */ /* 0x000e220000000a00 */
[C---:B------:R-:W-:Y:S01]  /*0c80*/  FADD.FTZ R247, -R214.reuse, R112 ;  /* 0x00000070d6f77221 */ /* 0x040fe20000010100 */
[C---:B------:R-:W-:Y:S01]  /*0c90*/  FADD.FTZ R245, -R214.reuse, R113 ;  /* 0x00000071d6f57221 */ /* 0x040fe20000010100 */
[C---:B------:R-:W-:Y:S01]  /*0ca0*/  FADD.FTZ R243, -R214.reuse, R114 ;  /* 0x00000072d6f37221 */ /* 0x040fe20000010100 */
[----:B------:R-:W-:-:S04]  /*0cb0*/  FADD.FTZ R241, -R214, R115 ;  /* 0x00000073d6f17221 */ /* 0x000fc80000010100 */
[----:B------:R-:W3:Y:S01]  /*0cc0*/  @P1 LDC.64 R112, c[0x0][0x438] ;  /* 0x00010e00ff701b82 */ /* 0x000ee20000000a00 */
[C---:B------:R-:W-:Y:S01]  /*0cd0*/  FADD.FTZ R213, -R214.reuse, R130 ;  /* 0x00000082d6d57221 */ /* 0x040fe20000010100 */
[----:B------:R-:W-:Y:S01]  /*0ce0*/  FADD.FTZ R239, -R214, R116 ;  /* 0x00000074d6ef7221 */ /* 0x000fe20000010100 */
[----:B--2---:R-:W-:Y:S01]  /*0cf0*/  FMUL.FTZ R246, R201, R40 ;  /* 0x00000028c9f67220 */ /* 0x004fe20000410000 */
[----:B0-----:R-:W-:-:S04]  /*0d00*/  @P1 IMAD.WIDE.U32 R118, R207, 0x10, R118 ;  /* 0x00000010cf761825 */ /* 0x001fc800078e0076 */
[----:B------:R-:W-:Y:S01]  /*0d10*/  FADD.FTZ R130, -R214, R133 ;  /* 0x00000085d6827221 */ /* 0x000fe20000010100 */
[----:B------:R-:W-:Y:S01]  /*0d20*/  FMUL.FTZ R244, R198, R41 ;  /* 0x00000029c6f47220 */ /* 0x000fe20000410000 */
[C---:B------:R-:W-:Y:S01]  /*0d30*/  FMUL.FTZ R247, R203.reuse, R247 ;  /* 0x000000f7cbf77220 */ /* 0x040fe20000410000 */
[----:B------:R-:W-:Y:S01]  /*0d40*/  FADD.FTZ R133, RZ, R246 ;  /* 0x000000f6ff857221 */ /* 0x000fe20000010000 */
[----:B------:R0:W5:Y:S01]  /*0d50*/  @P1 LDG.E.128 R84, desc[UR12][R118.64] ;  /* 0x0000000c76541981 */ /* 0x000162000c1e1d00 */
[C---:B------:R-:W-:Y:S01]  /*0d60*/  FMUL.FTZ R245, R203.reuse, R245 ;  /* 0x000000f5cbf57220 */ /* 0x040fe20000410000 */
[----:B------:R-:W-:Y:S01]  /*0d70*/  FMUL.FTZ R242, R182, R42 ;  /* 0x0000002ab6f27220 */ /* 0x000fe20000410000 */
[----:B------:R-:W-:Y:S01]  /*0d80*/  FADD.FTZ R133, R244, R133 ;  /* 0x00000085f4857221 */ /* 0x000fe20000010000 */
[----:B------:R-:W-:Y:S01]  /*0d90*/  FMUL.FTZ R243, R203, R243 ;  /* 0x000000f3cbf37220 */ /* 0x000fe20000410000 */
[----:B------:R-:W-:Y:S01]  /*0da0*/  FMUL.FTZ R240, R199, R43 ;  /* 0x0000002bc7f07220 */ /* 0x000fe20000410000 */
[----:B------:R-:W-:Y:S01]  /*0db0*/  FADD.FTZ R237, -R214, R117 ;  /* 0x00000075d6ed7221 */ /* 0x000fe20000010100 */
[----:B------:R-:W2:Y:S01]  /*0dc0*/  @P1 LDC.64 R114, c[0x0][0x438] ;  /* 0x00010e00ff721b82 */ /* 0x000ea20000000a00 */
[----:B0-----:R-:W-:Y:S01]  /*0dd0*/  FFMA.FTZ R118, R247, R246, RZ ;  /* 0x000000f6f7767223 */ /* 0x001fe200000100ff */
[----:B------:R-:W-:-:S03]  /*0de0*/  FADD.FTZ R133, R242, R133 ;  /* 0x00000085f2857221 */ /* 0x000fc60000010000 */
[----:B------:R-:W-:Y:S01]  /*0df0*/  FFMA.FTZ R118, R245, R244, R118 ;  /* 0x000000f4f5767223 */ /* 0x000fe20000010076 */
[----:B------:R-:W-:Y:S01]  /*0e00*/  FMUL.FTZ R241, R203, R241 ;  /* 0x000000f1cbf17220 */ /* 0x000fe20000410000 */
[----:B------:R-:W-:Y:S01]  /*0e10*/  FMUL.FTZ R238, R169, R44 ;  /* 0x0000002ca9ee7220 */ /* 0x000fe20000410000 */
[----:B------:R-:W-:Y:S01]  /*0e20*/  FMUL.FTZ R239, R203, R239 ;  /* 0x000000efcbef7220 */ /* 0x000fe20000410000 */
[----:B------:R-:W-:Y:S01]  /*0e30*/  FFMA.FTZ R118, R243, R242, R118 ;  /* 0x000000f2f3767223 */ /* 0x000fe20000010076 */
[----:B------:R-:W-:Y:S01]  /*0e40*/  FADD.FTZ R133, R240, R133 ;  /* 0x00000085f0857221 */ /* 0x000fe20000010000 */
[----:B------:R-:W-:Y:S01]  /*0e50*/  FMUL.FTZ R236, R196, R45 ;  /* 0x0000002dc4ec7220 */ /* 0x000fe20000410000 */
[----:B------:R-:W-:Y:S01]  /*0e60*/  FMUL.FTZ R234, R168, R46 ;  /* 0x0000002ea8ea7220 */ /* 0x000fe20000410000 */
[----:B------:R-:W-:Y:S01]  /*0e70*/  FFMA.FTZ R118, R241, R240, R118 ;  /* 0x000000f0f1767223 */ /* 0x000fe20000010076 */
[----:B------:R-:W-:Y:S01]  /*0e80*/  FADD.FTZ R133, R238, R133 ;  /* 0x00000085ee857221 */ /* 0x000fe20000010000 */
[C---:B------:R-:W-:Y:S01]  /*0e90*/  FMUL.FTZ R237, R203.reuse, R237 ;  /* 0x000000edcbed7220 */ /* 0x040fe20000410000 */
[----:B------:R-:W-:Y:S01]  /*0ea0*/  FMUL.FTZ R235, R203, R235 ;  /* 0x000000ebcbeb7220 */ /* 0x000fe20000410000 */
[----:B------:R-:W-:Y:S01]  /*0eb0*/  FFMA.FTZ R118, R239, R238, R118 ;  /* 0x000000eeef767223 */ /* 0x000fe20000010076 */
[----:B------:R-:W-:Y:S01]  /*0ec0*/  FADD.FTZ R133, R236, R133 ;  /* 0x00000085ec857221 */ /* 0x000fe20000010000 */
[----:B------:R-:W-:Y:S01]  /*0ed0*/  FMUL.FTZ R232, R197, R47 ;  /* 0x0000002fc5e87220 */ /* 0x000fe20000410000 */
[----:B------:R-:W-:Y:S01]  /*0ee0*/  FADD.FTZ R231, -R214, R120 ;  /* 0x00000078d6e77221 */ /* 0x000fe20000010100 */
[----:B------:R-:W-:Y:S01]  /*0ef0*/  FFMA.FTZ R118, R237, R236, R118 ;  /* 0x000000eced767223 */ /* 0x000fe20000010076 */
[----:B------:R-:W-:Y:S01]  /*0f00*/  FADD.FTZ R133, R234, R133 ;  /* 0x00000085ea857221 */ /* 0x000fe20000010000 */
[----:B------:R-:W-:Y:S01]  /*0f10*/  FMUL.FTZ R233, R203, R233 ;  /* 0x000000e9cbe97220 */ /* 0x000fe20000410000 */
[----:B------:R-:W-:Y:S01]  /*0f20*/  FMUL.FTZ R230, R171, R48 ;  /* 0x00000030abe67220 */ /* 0x000fe20000410000 */
[----:B------:R-:W-:Y:S01]  /*0f30*/  FFMA.FTZ R118, R235, R234, R118 ;  /* 0x000000eaeb767223 */ /* 0x000fe20000010076 */
[----:B------:R-:W-:Y:S01]  /*0f40*/  FADD.FTZ R133, R232, R133 ;  /* 0x00000085e8857221 */ /* 0x000fe20000010000 */
[----:B------:R-:W-:Y:S01]  /*0f50*/  FADD.FTZ R229, -R214, R121 ;  /* 0x00000079d6e57221 */ /* 0x000fe20000010100 */
[----:B------:R-:W-:Y:S01]  /*0f60*/  FMUL.FTZ R231, R203, R231 ;  /* 0x000000e7cbe77220 */ /* 0x000fe20000410000 */
[----:B------:R-:W-:Y:S01]  /*0f70*/  FFMA.FTZ R118, R233, R232, R118 ;  /* 0x000000e8e9767223 */ /* 0x000fe20000010076 */
[----:B---3--:R-:W-:-:S04]  /*0f80*/  @P1 IMAD.WIDE.U32 R112, R204, 0x10, R112 ;  /* 0x00000010cc701825 */ /* 0x008fc800078e0070 */
[----:B------:R-:W-:Y:S01]  /*0f90*/  FMUL.FTZ R224, R194, R49 ;  /* 0x00000031c2e07220 */ /* 0x000fe20000410000 */
[----:B------:R-:W-:Y:S01]  /*0fa0*/  FADD.FTZ R133, R230, R133 ;  /* 0x00000085e6857221 */ /* 0x000fe20000010000 */
[C---:B------:R-:W-:Y:S01]  /*0fb0*/  FADD.FTZ R226, -R214.reuse, R122 ;  /* 0x0000007ad6e27221 */ /* 0x040fe20000010100 */
[----:B------:R-:W-:Y:S01]  /*0fc0*/  FMUL.FTZ R229, R203, R229 ;  /* 0x000000e5cbe57220 */ /* 0x000fe20000410000 */
[----:B------:R-:W-:Y:S01]  /*0fd0*/  FFMA.FTZ R118, R231, R230, R118 ;  /* 0x000000e6e7767223 */ /* 0x000fe20000010076 */
[----:B------:R-:W-:Y:S01]  /*0fe0*/  FADD.FTZ R228, -R214, R123 ;  /* 0x0000007bd6e47221 */ /* 0x000fe20000010100 */
[----:B------:R0:W5:Y:S01]  /*0ff0*/  @P1 LDG.E.128 R96, desc[UR12][R112.64] ;  /* 0x0000000c70601981 */ /* 0x000162000c1e1d00 */
[----:B------:R-:W3:Y:S01]  /*1000*/  @P1 LDC.64 R122, c[0x0][0x438] ;  /* 0x00010e00ff7a1b82 */ /* 0x000ee20000000a00 */
[----:B------:R-:W-:Y:S01]  /*1010*/  FMUL.FTZ R225, R170, R50 ;  /* 0x00000032aae17220 */ /* 0x000fe20000410000 */
[----:B------:R-:W-:Y:S01]  /*1020*/  FMUL.FTZ R226, R203, R226 ;  /* 0x000000e2cbe27220 */ /* 0x000fe20000410000 */
[----:B--2---:R-:W-:-:S04]  /*1030*/  @P1 IMAD.WIDE.U32 R114, R205, 0x10, R114 ;  /* 0x00000010cd721825 */ /* 0x004fc800078e0072 */
[----:B------:R-:W-:Y:S01]  /*1040*/  FMUL.FTZ R227, R195, R51 ;  /* 0x00000033c3e37220 */ /* 0x000fe20000410000 */
[----:B------:R-:W-:Y:S01]  /*1050*/  FADD.FTZ R217, -R214, R124 ;  /* 0x0000007cd6d97221 */ /* 0x000fe20000010100 */
[----:B------:R-:W-:Y:S01]  /*1060*/  FMUL.FTZ R228, R203, R228 ;  /* 0x000000e4cbe47220 */ /* 0x000fe20000410000 */
[----:B------:R2:W5:Y:S01]  /*1070*/  @P1 LDG.E.128 R92, desc[UR12][R114.64] ;  /* 0x0000000c725c1981 */ /* 0x000562000c1e1d00 */
[----:B0-----:R-:W-:Y:S01]  /*1080*/  FADD.FTZ R112, R224, R133 ;  /* 0x00000085e0707221 */ /* 0x001fe20000010000 */
[----:B------:R-:W-:Y:S01]  /*1090*/  FFMA.FTZ R113, R229, R224, R118 ;  /* 0x000000e0e5717223 */ /* 0x000fe20000010076 */
[----:B------:R-:W-:Y:S01]  /*10a0*/  FADD.FTZ R219, -R214, R125 ;  /* 0x0000007dd6db7221 */ /* 0x000fe20000010100 */
[----:B------:R-:W-:Y:S01]  /*10b0*/  FMUL.FTZ R216, R173, R52 ;  /* 0x00000034add87220 */ /* 0x000fe20000410000 */
[----:B------:R-:W-:Y:S01]  /*10c0*/  FADD.FTZ R112, R225, R112 ;  /* 0x00000070e1707221 */ /* 0x000fe20000010000 */
[----:B------:R-:W-:Y:S01]  /*10d0*/  FFMA.FTZ R113, R226, R225, R113 ;  /* 0x000000e1e2717223 */ /* 0x000fe20000010071 */
[----:B------:R-:W-:Y:S01]  /*10e0*/  FMUL.FTZ R217, R203, R217 ;  /* 0x000000d9cbd97220 */ /* 0x000fe20000410000 */
[----:B------:R-:W-:Y:S01]  /*10f0*/  FADD.FTZ R221, -R214, R126 ;  /* 0x0000007ed6dd7221 */ /* 0x000fe20000010100 */
[----:B------:R-:W-:Y:S01]  /*1100*/  FMUL.FTZ R218, R192, R53 ;  /* 0x00000035c0da7220 */ /* 0x000fe20000410000 */
[----:B--2---:R-:W-:Y:S01]  /*1110*/  FADD.FTZ R115, R227, R112 ;  /* 0x00000070e3737221 */ /* 0x004fe20000010000 */
[----:B------:R-:W-:Y:S01]  /*1120*/  FFMA.FTZ R112, R228, R227, R113 ;  /* 0x000000e3e4707223 */ /* 0x000fe20000010071 */
        /* <DEDUP_REMOVED lines=11> */
[----:B------:R-:W-:Y:S01]  /*11e0*/  FMUL.FTZ R223, R203, R223 ;  /* 0x000000dfcbdf7220 */ /* 0x000fe20000410000 */
[----:B------:R-:W-:Y:S01]  /*11f0*/  FFMA.FTZ R112, R221, R220, R112 ;  /* 0x000000dcdd707223 */ /* 0x000fe20000010070 */
[C---:B------:R-:W-:Y:S01]  /*1200*/  FADD.FTZ R125, -R214.reuse, R136 ;  /* 0x00000088d67d7221 */ /* 0x040fe20000010100 */
[----:B------:R-:W-:Y:S01]  /*1210*/  FADD.FTZ R127, -R214, R137 ;  /* 0x00000089d67f7221 */ /* 0x000fe20000010100 */
[----:B---3--:R-:W-:-:S04]  /*1220*/  @P1 IMAD.WIDE.U32 R136, R208, 0x10, R122 ;  /* 0x00000010d0881825 */ /* 0x008fc800078e007a */
[C---:B------:R-:W-:Y:S01]  /*1230*/  FADD.FTZ R124, -R214.reuse, R141 ;  /* 0x0000008dd67c7221 */ /* 0x040fe20000010100 */
[C---:B------:R-:W-:Y:S01]  /*1240*/  FADD.FTZ R122, -R214.reuse, R142 ;  /* 0x0000008ed67a7221 */ /* 0x040fe20000010100 */
[----:B------:R-:W-:Y:S01]  /*1250*/  FADD.FTZ R211, -R214, R129 ;  /* 0x00000081d6d37221 */ /* 0x000fe20000010100 */
[----:B------:R-:W-:Y:S01]  /*1260*/  FMUL.FTZ R141, R175, R56 ;  /* 0x00000038af8d7220 */ /* 0x000fe20000410000 */
[----:B------:R-:W-:Y:S01]  /*1270*/  FADD.FTZ R114, R222, R115 ;  /* 0x00000073de727221 */ /* 0x000fe20000010000 */
[----:B------:R-:W-:Y:S01]  /*1280*/  FMUL.FTZ R142, R203, R212 ;  /* 0x000000d4cb8e7220 */ /* 0x000fe20000410000 */
[----:B------:R-:W-:Y:S01]  /*1290*/  FFMA.FTZ R113, R223, R222, R112 ;  /* 0x000000dedf717223 */ /* 0x000fe20000010070 */
        /* <DEDUP_REMOVED lines=12> */
[----:B-1----:R-:W-:-:S04]  /*1360*/  @P1 IMAD.WIDE.U32 R134, R210, 0x10, R248 ;  /* 0x00000010d2861825 */ /* 0x002fc800078e00f8 */
        /* <DEDUP_REMOVED lines=8> */
[----:B------:R0:W5:Y:S01]  /*13f0*/  @P1 LDG.E.128 R72, desc[UR12][R134.64] ;  /* 0x0000000c86481981 */ /* 0x000162000c1e1d00 */
[----:B------:R-:W-:Y:S01]  /*1400*/  FMUL.FTZ R133, R177, R60 ;  /* 0x0000003cb1857220 */ /* 0x000fe20000410000 */
[----:B------:R-:W-:Y:S01]  /*1410*/  FADD.FTZ R114, R214, R113 ;  /* 0x00000071d6727221 */ /* 0x000fe20000010000 */
[----:B------:R-:W-:Y:S01]  /*1420*/  FFMA.FTZ R115, R215, R214, R112 ;  /* 0x000000d6d7737223 */ /* 0x000fe20000010070 */
[----:B------:R-:W1:Y:S01]  /*1430*/  @P1 LDC.64 R116, c[0x0][0x438] ;  /* 0x00010e00ff741b82 */ /* 0x000e620000000a00 */
[----:B------:R2:W5:Y:S01]  /*1440*/  @P1 LDG.E.128 R80, desc[UR12][R136.64] ;  /* 0x0000000c88501981 */ /* 0x000562000c1e1d00 */
[----:B------:R-:W-:Y:S01]  /*1450*/  FADD.FTZ R113, R133, R114 ;  /* 0x0000007285717221 */ /* 0x000fe20000010000 */
[C---:B0-----:R-:W-:Y:S01]  /*1460*/  FMUL.FTZ R134, R203.reuse, R132 ;  /* 0x00000084cb867220 */ /* 0x041fe20000410000 */
[----:B------:R-:W-:-:S04]  /*1470*/  FMUL.FTZ R135, R203, R130 ;  /* 0x00000082cb877220 */ /* 0x000fc80000410000 */
[----:B------:R-:W0:Y:S01]  /*1480*/  @P1 LDC.64 R120, c[0x0][0x438] ;  /* 0x00010e00ff781b82 */ /* 0x000e220000000a00 */
[----:B------:R-:W-:Y:S01]  /*1490*/  FFMA.FTZ R112, R134, R133, R115 ;  /* 0x0000008586707223 */ /* 0x000fe20000010073 */
[----:B--2---:R-:W-:Y:S01]  /*14a0*/  FMUL.FTZ R136, R188, R61 ;  /* 0x0000003dbc887220 */ /* 0x004fe20000410000 */
[----:B------:R-:W-:Y:S01]  /*14b0*/  FMUL.FTZ R137, R203, R128 ;  /* 0x00000080cb897220 */ /* 0x000fe20000410000 */
[----:B------:R-:W-:Y:S02]  /*14c0*/  FMUL.FTZ R138, R176, R62 ;  /* 0x0000003eb08a7220 */ /* 0x000fe40000410000 */
        /* <DEDUP_REMOVED lines=18> */
[----:B-1----:R-:W-:-:S04]  /*15f0*/  @P1 IMAD.WIDE.U32 R116, R206, 0x10, R116 ;  /* 0x00000010ce741825 */ /* 0x002fc800078e0074 */
[----:B------:R-:W-:Y:S01]  /*1600*/  FMUL.FTZ R131, R203, R131 ;  /* 0x00000083cb837220 */ /* 0x000fe20000410000 */
[----:B------:R-:W-:Y:S01]  /*1610*/  FADD.FTZ R113, R130, R113 ;  /* 0x0000007182717221 */ /* 0x000fe20000010000 */
[----:B------:R-:W-:Y:S01]  /*1620*/  FFMA.FTZ R112, R129, R130, R112 ;  /* 0x0000008281707223 */ /* 0x000fe20000010070 */
[----:B------:R-:W-:Y:S01]  /*1630*/  FMUL.FTZ R132, R187, R67 ;  /* 0x00000043bb847220 */ /* 0x000fe20000410000 */
[----:B0-----:R-:W-:Y:S01]  /*1640*/  @P1 IMAD.WIDE.U32 R120, R200, 0x10, R120 ;  /* 0x00000010c8781825 */ /* 0x001fe200078e0078 */
[----:B------:R0:W5:Y:S03]  /*1650*/  @P1 LDG.E.128 R88, desc[UR12][R116.64] ;  /* 0x0000000c74581981 */ /* 0x000166000c1e1d00 */
[----:B------:R-:W-:Y:S01]  /*1660*/  FMUL.FTZ R118, R181, R68 ;  /* 0x00000044b5767220 */ /* 0x000fe20000410000 */
[----:B------:R-:W-:Y:S01]  /*1670*/  FADD.FTZ R113, R132, R113 ;  /* 0x0000007184717221 */ /* 0x000fe20000010000 */
[----:B------:R-:W-:Y:S01]  /*1680*/  FFMA.FTZ R112, R131, R132, R112 ;  /* 0x0000008483707223 */ /* 0x000fe20000010070 */
[----:B------:R1:W5:Y:S01]  /*1690*/  @P1 LDG.E.128 R100, desc[UR12][R120.64] ;  /* 0x0000000c78641981 */ /* 0x000362000c1e1d00 */
[C---:B------:R-:W-:Y:S01]  /*16a0*/  FMUL.FTZ R119, R203.reuse, R124 ;  /* 0x0000007ccb777220 */ /* 0x040fe20000410000 */
[----:B------:R-:W-:Y:S01]  /*16b0*/  FADD.FTZ R113, R118, R113 ;  /* 0x0000007176717221 */ /* 0x000fe20000010000 */
[----:B0-----:R-:W-:-:S04]  /*16c0*/  FMUL.FTZ R117, R203, R248 ;  /* 0x000000f8cb757220 */ /* 0x001fc80000410000 */
[----:B------:R-:W-:Y:S01]  /*16d0*/  FFMA.FTZ R112, R117, R118, R112 ;  /* 0x0000007675707223 */ /* 0x000fe20000010070 */
[----:B-1----:R-:W-:Y:S01]  /*16e0*/  FMUL.FTZ R120, R184, R69 ;  /* 0x00000045b8787220 */ /* 0x002fe20000410000 */
[----:B------:R-:W-:Y:S01]  /*16f0*/  FMUL.FTZ R121, R203, R122 ;  /* 0x0000007acb797220 */ /* 0x000fe20000410000 */
[----:B------:R-:W-:Y:S02]  /*1700*/  FMUL.FTZ R122, R180, R70 ;  /* 0x00000046b47a7220 */ /* 0x000fe40000410000 */
        /* <DEDUP_REMOVED lines=41> */
.L_x_3583:
[----:B------:R-:W-:Y:S05]  /*19a0*/  BSYNC.RECONVERGENT B0 ;  /* 0x0000000000007941 */ /* 0x000fea0003800200 */
.L_x_3582:
[----:B------:R-:W2:Y:S08]  /*19b0*/  S2UR UR5, SR_CgaCtaId ;  /* 0x00000000000579c3 */ /* 0x000eb00000008800 */
[----:B------:R-:W-:Y:S01]  /*19c0*/  BAR.SYNC.DEFER_BLOCKING 0x0 ;  /* 0x0000000000007b1d */ /* 0x000fe20000010000 */
[C---:B------:R-:W-:Y:S01]  /*19d0*/  FADD.FTZ R167, R40.reuse, R167 ;  /* 0x000000a728a77221 */ /* 0x040fe20000010000 */
[----:B------:R-:W-:Y:S01]  /*19e0*/  FFMA.FTZ R183, R40, R247, R183 ;  /* 0x000000f728b77223 */ /* 0x000fe200000100b7 */
[C---:B------:R-:W-:Y:S01]  /*19f0*/  FADD.FTZ R165, R41.reuse, R165 ;  /* 0x000000a529a57221 */ /* 0x040fe20000010000 */
[----:B------:R-:W-:Y:S01]  /*1a00*/  FFMA.FTZ R166, R41, R245, R166 ;  /* 0x000000f529a67223 */ /* 0x000fe200000100a6 */
[C---:B------:R-:W-:Y:S01]  /*1a10*/  FADD.FTZ R163, R42.reuse, R163 ;  /* 0x000000a32aa37221 */ /* 0x040fe20000010000 */
[----:B------:R-:W-:Y:S01]  /*1a20*/  UMOV UR4, 0x400 ;  /* 0x0000040000047882 */ /* 0x000fe20000000000 */
[----:B------:R-:W-:Y:S01]  /*1a30*/  FFMA.FTZ R164, R42, R243, R164 ;  /* 0x000000f32aa47223 */ /* 0x000fe200000100a4 */
[C---:B------:R-:W-:Y:S01]  /*1a40*/  FADD.FTZ R161, R43.reuse, R161 ;  /* 0x000000a12ba17221 */ /* 0x040fe20000010000 */
        /* <DEDUP_REMOVED lines=14> */
[----:B--2---:R-:W-:Y:S01]  /*1b30*/  ULEA UR4, UR5, UR4, 0x18 ;  /* 0x0000000405047291 */ /* 0x004fe2000f8ec0ff */
[----:B------:R-:W-:Y:S01]  /*1b40*/  FFMA.FTZ R7, R50, R226, R7 ;  /* 0x000000e232077223 */ /* 0x000fe20000010007 */
[C---:B------:R-:W-:Y:S01]  /*1b50*/  FADD.FTZ R36, R51.reuse, R36 ;  /* 0x0000002433247221 */ /* 0x040fe20000010000 */
[----:B------:R-:W-:Y:S01]  /*1b60*/  FFMA.FTZ R8, R51, R228, R8 ;  /* 0x000000e433087223 */ /* 0x000fe20000010008 */
[----:B------:R-:W-:Y:S01]  /*1b70*/  UIADD3 UR5, UPT, UPT, UR4, 0x8040, URZ ;  /* 0x0000804004057890 */ /* 0x000fe2000fffe0ff */
[C---:B------:R-:W-:Y:S01]  /*1b80*/  FADD.FTZ R37, R52.reuse, R37 ;  /* 0x0000002534257221 */ /* 0x040fe20000010000 */
[----:B------:R-:W-:Y:S01]  /*1b90*/  @!UP1 UIADD3 UR5, UPT, UPT, UR4, 0x8000, URZ ;  /* 0x0000800004059890 */ /* 0x000fe2000fffe0ff */
[----:B------:R-:W-:Y:S01]  /*1ba0*/  FFMA.FTZ R9, R52, R217, R9 ;  /* 0x000000d934097223 */ /* 0x000fe20000010009 */
[----:B------:R-:W-:Y:S01]  /*1bb0*/  UIADD3 UR10, UPT, UPT, UR4, 0x8050, URZ ;  /* 0x00008050040a7890 */ /* 0x000fe2000fffe0ff */
[C---:B------:R-:W-:Y:S01]  /*1bc0*/  FADD.FTZ R38, R53.reuse, R38 ;  /* 0x0000002635267221 */ /* 0x040fe20000010000 */
[----:B------:R-:W-:Y:S01]  /*1bd0*/  @!UP1 UIADD3 UR10, UPT, UPT, UR4, 0x8010, URZ ;  /* 0x00008010040a9890 */ /* 0x000fe2000fffe0ff */
[----:B------:R-:W-:Y:S01]  /*1be0*/  FFMA.FTZ R10, R53, R219, R10 ;  /* 0x000000db350a7223 */ /* 0x000fe2000001000a */
[C---:B------:R-:W-:Y:S01]  /*1bf0*/  FADD.FTZ R39, R54.reuse, R39 ;  /* 0x0000002736277221 */ /* 0x040fe20000010000 */
[----:B------:R-:W-:Y:S01]  /*1c00*/  FFMA.FTZ R11, R54, R221, R11 ;  /* 0x000000dd360b7223 */ /* 0x000fe2000001000b */
[C---:B------:R-:W-:Y:S01]  /*1c10*/  FADD.FTZ R144, R55.reuse, R144 ;  /* 0x0000009037907221 */ /* 0x040fe20000010000 */
[----:B------:R-:W2:Y:S01]  /*1c20*/  LDS.128 R40, [UR5] ;  /* 0x00000005ff287984 */ /* 0x000ea20008000c00 */
[----:B------:R-:W-:Y:S01]  /*1c30*/  UIADD3 UR5, UPT, UPT, UR4, 0x8060, URZ ;  /* 0x0000806004057890 */ /* 0x000fe2000fffe0ff */
[----:B------:R-:W-:Y:S01]  /*1c40*/  FFMA.FTZ R12, R55, R223, R12 ;  /* 0x000000df370c7223 */ /* 0x000fe2000001000c */
[----:B------:R-:W-:Y:S01]  /*1c50*/  @!UP1 UIADD3 UR5, UPT, UPT, UR4, 0x8020, URZ ;  /* 0x0000802004059890 */ /* 0x000fe2000fffe0ff */
[----:B------:R-:W3:Y:S01]  /*1c60*/  LDS.128 R44, [UR10] ;  /* 0x0000000aff2c7984 */ /* 0x000ee20008000c00 */
[----:B------:R-:W-:Y:S01]  /*1c70*/  UIADD3 UR10, UPT, UPT, UR4, 0x8070, URZ ;  /* 0x00008070040a7890 */ /* 0x000fe2000fffe0ff */
[C---:B------:R-:W-:Y:S01]  /*1c80*/  FADD.FTZ R146, R57.reuse, R146 ;  /* 0x0000009239927221 */ /* 0x040fe20000010000 */
[----:B------:R-:W-:Y:S01]  /*1c90*/  @!UP1 UIADD3 UR10, UPT, UPT, UR4, 0x8030, URZ ;  /* 0x00008030040a9890 */ /* 0x000fe2000fffe0ff */
[----:B------:R-:W-:Y:S01]  /*1ca0*/  FFMA.FTZ R14, R57, R211, R14 ;  /* 0x000000d3390e7223 */ /* 0x000fe2000001000e */
[----:B------:R-:W-:Y:S01]  /*1cb0*/  UISETP.NE.U32.AND UP0, UPT, UR14, URZ, UPT ;  /* 0x000000ff0e00728c */ /* 0x000fe2000bf05070 */
[----:B-1----:R-:W-:Y:S01]  /*1cc0*/  IADD3 R202, PT, PT, R202, R112, RZ ;  /* 0x00000070caca7210 */ /* 0x002fe20007ffe0ff */
[----:B------:R-:W-:Y:S01]  /*1cd0*/  FADD.FTZ R145, R56, R145 ;  /* 0x0000009138917221 */ /* 0x000fe20000010000 */
[----:B------:R-:W1:Y:S01]  /*1ce0*/  LDS.128 R48, [UR5] ;  /* 0x00000005ff307984 */ /* 0x000e620008000c00 */
[----:B------:R-:W-:Y:S01]  /*1cf0*/  UISETP.NE.AND.EX UP0, UPT, UR15, URZ, UPT, UP0 ;  /* 0x000000ff0f00728c */ /* 0x000fe2000bf05300 */
[----:B------:R-:W-:Y:S01]  /*1d00*/  ISETP.GE.AND P3, PT, R202, R113, PT ;  /* 0x00000071ca00720c */ /* 0x000fe20003f66270 */
[----:B------:R-:W-:Y:S01]  /*1d10*/  FFMA.FTZ R13, R56, R142, R13 ;  /* 0x0000008e380d7223 */ /* 0x000fe2000001000d */
[----:B------:R-:W4:Y:S01]  /*1d20*/  LDS.128 R52, [UR10] ;  /* 0x0000000aff347984 */ /* 0x000f220008000c00 */
        /* <DEDUP_REMOVED lines=23> */
[----:B--2---:R-:W-:Y:S01]  /*1ea0*/  FADD.FTZ R57, RZ, R40 ;  /* 0x00000028ff397221 */ /* 0x004fe20000010000 */
[----:B------:R-:W-:Y:S01]  /*1eb0*/  FADD.FTZ R40, RZ, R41 ;  /* 0x00000029ff287221 */ /* 0x000fe20000010000 */
[----:B------:R-:W-:Y:S01]  /*1ec0*/  FFMA.FTZ R26, R69, R119, R26 ;  /* 0x00000077451a7223 */ /* 0x000fe2000001001a */
[----:B------:R-:W-:Y:S01]  /*1ed0*/  FADD.FTZ R159, R70, R159 ;  /* 0x0000009f469f7221 */ /* 0x000fe20000010000 */
[----:B------:R-:W-:Y:S01]  /*1ee0*/  FADD.FTZ R57, R42, R57 ;  /* 0x000000392a397221 */ /* 0x000fe20000010000 */
[----:B------:R-:W-:Y:S01]  /*1ef0*/  FADD.FTZ R40, R43, R40 ;  /* 0x000000282b287221 */ /* 0x000fe20000010000 */
[----:B------:R-:W-:Y:S01]  /*1f00*/  FFMA.FTZ R27, R70, R121, R27 ;  /* 0x00000079461b7223 */ /* 0x000fe2000001001b */
[----:B------:R-:W-:Y:S01]  /*1f10*/  FADD.FTZ R160, R71, R160 ;  /* 0x000000a047a07221 */ /* 0x000fe20000010000 */
[----:B---3--:R-:W-:Y:S01]  /*1f20*/  FADD.FTZ R57, R57, R44 ;  /* 0x0000002c39397221 */ /* 0x008fe20000010000 */
[----:B------:R-:W-:Y:S01]  /*1f30*/  FADD.FTZ R40, R40, R45 ;  /* 0x0000002d28287221 */ /* 0x000fe20000010000 */
[----:B------:R-:W-:-:S02]  /*1f40*/  FFMA.FTZ R28, R71, R123, R28 ;  /* 0x0000007b471c7223 */ /* 0x000fc4000001001c */
[----:B------:R-:W-:Y:S01]  /*1f50*/  FADD.FTZ R57, R46, R57 ;  /* 0x000000392e397221 */ /* 0x000fe20000010000 */
[----:B------:R-:W-:-:S03]  /*1f60*/  FADD.FTZ R40, R47, R40 ;  /* 0x000000282f287221 */ /* 0x000fc60000010000 */
[----:B-1----:R-:W-:Y:S01]  /*1f70*/  FADD.FTZ R57, R57, R48 ;  /* 0x0000003039397221 */ /* 0x002fe20000010000 */
[----:B------:R-:W-:-:S03]  /*1f80*/  FADD.FTZ R40, R40, R49 ;  /* 0x0000003128287221 */ /* 0x000fc60000010000 */
[----:B------:R-:W-:Y:S01]  /*1f90*/  FADD.FTZ R57, R50, R57 ;  /* 0x0000003932397221 */ /* 0x000fe20000010000 */
[----:B------:R-:W-:-:S03]  /*1fa0*/  FADD.FTZ R40, R51, R40 ;  /* 0x0000002833287221 */ /* 0x000fc60000010000 */
[----:B----4-:R-:W-:Y:S01]  /*1fb0*/  FADD.FTZ R57, R57, R52 ;  /* 0x0000003439397221 */ /* 0x010fe20000010000 */
        /* <DEDUP_REMOVED lines=24> */
[C---:B------:R-:W-:Y:S01]  /*2140*/  FMUL.FTZ R41, R203.reuse, R244 ;  /* 0x000000f4cb297220 */ /* 0x040fe20000410000 */
[C---:B------:R-:W-:Y:S01]  /*2150*/  FMUL.FTZ R42, R203.reuse, R42 ;  /* 0x0000002acb2a7220 */ /* 0x040fe20000410000 */
[----:B------:R-:W-:Y:S01]  /*2160*/  FMUL.FTZ R43, R203, R240 ;  /* 0x000000f0cb2b7220 */ /* 0x000fe20000410000 */
[----:B------:R-:W-:Y:S06]  /*2170*/  BRA `(.L_x_3587) ;  /* 0x0000000800207947 */ /* 0x000fec0003800000 */
.L_x_3586:
        /* <DEDUP_REMOVED lines=17> */
.L_x_3585:
        /* <DEDUP_REMOVED lines=20> */
.L_x_3588:
        /* <DEDUP_REMOVED lines=21> */
.L_x_3584:
        /* <DEDUP_REMOVED lines=21> */
.L_x_3590:
        /* <DEDUP_REMOVED lines=17> */
.L_x_3589:
        /* <DEDUP_REMOVED lines=20> */
.L_x_3591:
        /* <DEDUP_REMOVED lines=20> */
.L_x_3587:
[----:B------:R-:W-:Y:S01]  /*2a00*/  ISETP.NE.U32.AND P0, PT, RZ, UR4, PT ;  /* 0x00000004ff007c0c */ /* 0x000fe2000bf05070 */
[----:B------:R-:W1:Y:S01]  /*2a10*/  LDC.64 R44, c[0x0][0x468] ;  /* 0x00011a00ff2c7b82 */ /* 0x000e620000000a00 */
[----:B------:R-:W-:Y:S02]  /*2a20*/  ISETP.NE.U32.AND P2, PT, RZ, UR6, PT ;  /* 0x00000006ff007c0c */ /* 0x000fe4000bf45070 */
[----:B------:R-:W-:Y:S02]  /*2a30*/  ISETP.NE.AND.EX P0, PT, RZ, UR5, PT, P0 ;  /* 0x00000005ff007c0c */ /* 0x000fe4000bf05300 */
[----:B------:R-:W-:-:S11]  /*2a40*/  ISETP.NE.AND.EX P2, PT, RZ, UR7, PT, P2 ;  /* 0x00000007ff007c0c */ /* 0x000fd6000bf45320 */
[----:B------:R-:W2:Y:S08]  /*2a50*/  @P0 LDC.64 R50, c[0x0][0x478] ;  /* 0x00011e00ff320b82 */ /* 0x000eb00000000a00 */
[----:B------:R-:W3:Y:S01]  /*2a60*/  @P2 LDC.64 R46, c[0x0][0x470] ;  /* 0x00011c00ff2e2b82 */ /* 0x000ee20000000a00 */
[----:B-1----:R-:W-:-:S04]  /*2a70*/  IMAD.WIDE.U32 R48, R210, 0x10, R44 ;  /* 0x00000010d2307825 */ /* 0x002fc800078e002c */
[----:B--2---:R-:W-:-:S05]  /*2a80*/  @P0 IMAD.WIDE.U32 R50, R210, 0x10, R50 ;  /* 0x00000010d2320825 */ /* 0x004fca00078e0032 */
[----:B------:R1:W-:Y:S01]  /*2a90*/  @P0 STG.E.128 desc[UR12][R50.64], R108 ;  /* 0x0000006c32000986 */ /* 0x0003e2000c101d0c */
[----:B---3--:R-:W-:-:S03]  /*2aa0*/  @P2 IMAD.WIDE.U32 R46, R210, 0x10, R46 ;  /* 0x00000010d22e2825 */ /* 0x008fc600078e002e */
        /* <DEDUP_REMOVED lines=13> */
[C---:B-1---5:R-:W-:Y:S01]  /*2b80*/  FFMA.FTZ R40, R203.reuse, R239, R76 ;  /* 0x000000efcb287223 */ /* 0x062fe2000001004c */
        /* <DEDUP_REMOVED lines=12> */
.L_x_3594:
        /* <DEDUP_REMOVED lines=17> */
.L_x_3593:
        /* <DEDUP_REMOVED lines=18> */
.L_x_3596:
        /* <DEDUP_REMOVED lines=11> */
[----:B------:R-:W-:Y:S01]  /*2f30*/  FFMA.FTZ R43, R203, R232, R79 ;  /* 0x000000e8cb2b7223 */ /* 0x000fe2000001004f */
[----:B------:R-:W-:Y:S06]  /*2f40*/  BRA `(.L_x_3595) ;  /* 0x0000000400187947 */ /* 0x000fec0003800000 */
.L_x_3592:
[----:B------:R-:W-:Y:S05]  /*2f50*/  @!P0 BRA `(.L_x_3597) ;  /* 0x00000000009c8947 */ /* 0x000fea0003800000 */
[----:B------:R-:W-:Y:S05]  /*2f60*/  @!P2 BRA `(.L_x_3598) ;  /* 0x000000000054a947 */ /* 0x000fea0003800000 */
[-CC-:B------:R-:W-:Y:S01]  /*2f70*/  FFMA.FTZ R239, R239, R52.reuse, R54.reuse ;  /* 0x00000034efef7223 */ /* 0x180fe20000010036 */
[-CC-:B------:R-:W-:Y:S01]  /*2f80*/  FFMA.FTZ R237, R237, R52.reuse, R54.reuse ;  /* 0x00000034eded7223 */ /* 0x180fe20000010036 */
[-CC-:B------:R-:W-:Y:S01]  /*2f90*/  FFMA.FTZ R235, R235, R52.reuse, R54.reuse ;  /* 0x00000034ebeb7223 */ /* 0x180fe20000010036 */
[----:B------:R-:W-:Y:S01]  /*2fa0*/  FFMA.FTZ R233, R233, R52, R54 ;  /* 0x00000034e9e97223 */ /* 0x000fe20000010036 */
[----:B-1----:R-:W-:Y:S01]  /*2fb0*/  FADD.FTZ R40, R238, -R239 ;  /* 0x800000efee287221 */ /* 0x002fe20000010000 */
        /* <DEDUP_REMOVED lines=16> */
.L_x_3598:
        /* <DEDUP_REMOVED lines=17> */
.L_x_3597:
        /* <DEDUP_REMOVED lines=18> */
.L_x_3599:
        /* <DEDUP_REMOVED lines=11> */
[----:B------:R-:W-:-:S07]  /*33a0*/  FMUL.FTZ R43, R203, R232 ;  /* 0x000000e8cb2b7220 */ /* 0x000fce0000410000 */
.L_x_3595:
[----:B------:R-:W1:Y:S01]  /*33b0*/  @P0 LDC.64 R50, c[0x0][0x478] ;  /* 0x00011e00ff320b82 */ /* 0x000e620000000a00 */
[----:B------:R-:W-:-:S07]  /*33c0*/  IMAD.WIDE.U32 R48, R209, 0x10, R44 ;  /* 0x00000010d1307825 */ /* 0x000fce00078e002c */
[----:B------:R-:W2:Y:S01]  /*33d0*/  @P2 LDC.64 R46, c[0x0][0x470] ;  /* 0x00011c00ff2e2b82 */ /* 0x000ea20000000a00 */
        /* <DEDUP_REMOVED lines=29> */
.L_x_3602:
        /* <DEDUP_REMOVED lines=17> */
.L_x_3601:
        /* <DEDUP_REMOVED lines=18> */
.L_x_3604:
        /* <DEDUP_REMOVED lines=13> */
.L_x_3600:
        /* <DEDUP_REMOVED lines=23> */
.L_x_3606:
        /* <DEDUP_REMOVED lines=17> */
.L_x_3605:
        /* <DEDUP_REMOVED lines=18> */
.L_x_3607:
        /* <DEDUP_REMOVED lines=12> */
.L_x_3603:
        /* <DEDUP_REMOVED lines=32> */
.L_x_3610:
        /* <DEDUP_REMOVED lines=17> */
.L_x_3609:
        /* <DEDUP_REMOVED lines=18> */
.L_x_3612:
        /* <DEDUP_REMOVED lines=13> */
.L_x_3608:
        /* <DEDUP_REMOVED lines=23> */
.L_x_3614:
        /* <DEDUP_REMOVED lines=17> */
.L_x_3613:
        /* <DEDUP_REMOVED lines=18> */
.L_x_3615:
        /* <DEDUP_REMOVED lines=12> */
.L_x_3611:
        /* <DEDUP_REMOVED lines=11> */
[-CC-:B-1----:R-:W-:Y:S01]  /*4720*/  FFMA.FTZ R40, R211, R52.reuse, R54.reuse ;  /* 0x00000034d3287223 */ /* 0x182fe20000010036 */
        /* <DEDUP_REMOVED lines=20> */
.L_x_3618:
        /* <DEDUP_REMOVED lines=17> */
.L_x_3617:
        /* <DEDUP_REMOVED lines=18> */
.L_x_3620:
        /* <DEDUP_REMOVED lines=13> */
.L_x_3616:
        /* <DEDUP_REMOVED lines=23> */
.L_x_3622:
        /* <DEDUP_REMOVED lines=17> */
.L_x_3621:
        /* <DEDUP_REMOVED lines=18> */
.L_x_3623:
        /* <DEDUP_REMOVED lines=11> */
[----:B------:R-:W-:-:S07]  /*4fc0*/  FMUL.FTZ R43, R203, R214 ;  /* 0x000000d6cb2b7220 */ /* 0x000fce0000410000 */
.L_x_3619:
        /* <DEDUP_REMOVED lines=32> */
.L_x_3626:
        /* <DEDUP_REMOVED lines=17> */
.L_x_3625:
        /* <DEDUP_REMOVED lines=18> */
.L_x_3628:
        /* <DEDUP_REMOVED lines=13> */
.L_x_3624:
        /* <DEDUP_REMOVED lines=8> */
[----:B-1----:R-:W-:Y:S01]  /*5550*/  FADD.FTZ R42, R138, -R137 ;  /* 0x800000898a2a7221 */ /* 0x002fe20000010000 */
        /* <DEDUP_REMOVED lines=14> */
.L_x_3630:
        /* <DEDUP_REMOVED lines=17> */
.L_x_3629:
        /* <DEDUP_REMOVED lines=18> */
.L_x_3631:
        /* <DEDUP_REMOVED lines=11> */
[----:B------:R-:W-:-:S07]  /*5920*/  FMUL.FTZ R43, R203, R140 ;  /* 0x0000008ccb2b7220 */ /* 0x000fce0000410000 */
.L_x_3627:
        /* <DEDUP_REMOVED lines=32> */
.L_x_3634:
        /* <DEDUP_REMOVED lines=17> */
.L_x_3633:
        /* <DEDUP_REMOVED lines=18> */
.L_x_3636:
        /* <DEDUP_REMOVED lines=13> */
.L_x_3632:
        /* <DEDUP_REMOVED lines=23> */
.L_x_3638:
        /* <DEDUP_REMOVED lines=17> */
.L_x_3637:
        /* <DEDUP_REMOVED lines=18> */
.L_x_3639:
        /* <DEDUP_REMOVED lines=12> */
.L_x_3635:
        /* <DEDUP_REMOVED lines=32> */
.L_x_3642:
        /* <DEDUP_REMOVED lines=17> */
.L_x_3641:
        /* <DEDUP_REMOVED lines=18> */
.L_x_3644:
        /* <DEDUP_REMOVED lines=13> */
.L_x_3640:
        /* <DEDUP_REMOVED lines=23> */
.L_x_3646:
        /* <DEDUP_REMOVED lines=17> */
.L_x_3645:
        /* <DEDUP_REMOVED lines=18> */
.L_x_3647:
        /* <DEDUP_REMOVED lines=12> */
.L_x_3643:
[----:B------:R-:W1:Y:S01]  /*6bf0*/  @P0 LDC.64 R46, c[0x0][0x478] ;  /* 0x00011e00ff2e0b82 */ /* 0x000e620000000a00 */
[----:B------:R-:W-:Y:S01]  /*6c00*/  IMAD.WIDE.U32 R44, R200, 0x10, R44 ;  /* 0x00000010c82c7825 */ /* 0x000fe200078e002c */
[----:B------:R-:W-:-:S06]  /*6c10*/  UPLOP3.LUT UP1, UPT, UPT, UPT, UP1, 0x40, 0x4 ;  /* 0x000000000004789c */ /* 0x000fcc0003f2e810 */
[----:B------:R-:W2:Y:S01]  /*6c20*/  @P2 LDC.64 R48, c[0x0][0x470] ;  /* 0x00011c00ff302b82 */ /* 0x000ea20000000a00 */
[----:B-1----:R-:W-:-:S05]  /*6c30*/  @P0 IMAD.WIDE.U32 R46, R200, 0x10, R46 ;  /* 0x00000010c82e0825 */ /* 0x002fca00078e002e */
[----:B------:R1:W-:Y:S01]  /*6c40*/  @P0 STG.E.128 desc[UR12][R46.64], R108 ;  /* 0x0000006c2e000986 */ /* 0x0003e2000c101d0c */
[----:B--2---:R-:W-:-:S03]  /*6c50*/  @P2 IMAD.WIDE.U32 R48, R200, 0x10, R48 ;  /* 0x00000010c8302825 */ /* 0x004fc600078e0030 */
        /* <DEDUP_REMOVED lines=22> */
[----:B-----5:R-:W-:Y:S02]  /*6dc0*/  MOV R75, R16 ;  /* 0x00000010004b7202 */ /* 0x020fe40000000f00 */
        /* <DEDUP_REMOVED lines=8> */
[----:B-1----:R-:W-:Y:S02]  /*6e50*/  MOV R40, R183 ;  /* 0x000000b700287202 */ /* 0x002fe40000000f00 */
        /* <DEDUP_REMOVED lines=35> */
.L_x_3581:
        /* <DEDUP_REMOVED lines=8> */
[----:B---3--:R-:W-:-:S05]  /*7110*/  IMAD.WIDE.U32 R12, R15, 0x10, R12 ;  /* 0x000000100f0c7825 */ /* 0x008fca00078e000c */
        /* <DEDUP_REMOVED lines=16> */
.L_x_3649:
        /* <DEDUP_REMOVED lines=14> */
.L_x_4895:


//--------------------- .text._ZN10layer_norm31ln_parallel_residual_bwd_kernelINS_13Kernel_traitsI6__halfffffjLj8192ELj1ELj1ELj8ELj16ENS_18Kernel_traits_baseILj8192ES2_ffffjLj256EEEEELb1ELb0ELb0EEEvNS_9BwdParamsE --------------------------
	.section	.text._ZN10layer_norm31ln_parallel_residual_bwd_kernelINS_13Kernel_traitsI6__halfffffjLj8192ELj1ELj1ELj8ELj16ENS_18Kernel_traits_baseILj8192ES2_ffffjLj256EEEEELb1ELb0ELb0EEEvNS_9BwdParamsE,"ax",@progbits
	.align	128
        .global         _ZN10layer_norm31ln_parallel_residual_bwd_kernelINS_13Kernel_traitsI6__halfffffjLj8192ELj1ELj1ELj8ELj16ENS_18Kernel_traits_baseILj8192ES2_ffffjLj256EEEEELb1ELb0ELb0EEEvNS_9BwdParamsE
        .type           _ZN10layer_norm31ln_parallel_residual_bwd_kernelINS_13Kernel_traitsI6__halfffffjLj8192ELj1ELj1ELj8ELj16ENS_18Kernel_traits_baseILj8192ES2_ffffjLj256EEEEELb1ELb0ELb0EEEvNS_9BwdParamsE,@function
        .size           _ZN10layer_norm31ln_parallel_residual_bwd_kernelINS_13Kernel_traitsI6__halfffffjLj8192ELj1ELj1ELj8ELj16ENS_18Kernel_traits_baseILj8192ES2_ffffjLj256EEEEELb1ELb0ELb0EEEvNS_9BwdParamsE,(.L_x_4896 - _ZN10layer_norm31ln_parallel_residual_bwd_kernelINS_13Kernel_traitsI6__halfffffjLj8192ELj1ELj1ELj8ELj16ENS_18Kernel_traits_baseILj8192ES2_ffffjLj256EEEEELb1ELb0ELb0EEEvNS_9BwdParamsE)
        .other          _ZN10layer_norm31ln_parallel_residual_bwd_kernelINS_13Kernel_traitsI6__halfffffjLj8192ELj1ELj1ELj8ELj16ENS_18Kernel_traits_baseILj8192ES2_ffffjLj256EEEEELb1ELb0ELb0EEEvNS_9BwdParamsE,@"STO_CUDA_ENTRY STV_DEFAULT"
_ZN10layer_norm31ln_parallel_residual_bwd_kernelINS_13Kernel_traitsI6__halfffffjLj8192ELj1ELj1ELj8ELj16ENS_18Kernel_traits_baseILj8192ES2_ffffjLj256EEEEELb1ELb0ELb0EEEvNS_9BwdParamsE:
.text._ZN10layer_norm31ln_parallel_residual_bwd_kernelINS_13Kernel_traitsI6__halfffffjLj8192ELj1ELj1ELj8ELj16ENS_18Kernel_traits_baseILj8192ES2_ffffjLj256EEEEELb1ELb0ELb0EEEvNS_9BwdParamsE:
        /* <DEDUP_REMOVED lines=21> */
[----:B------:R-:W-:-:S07]  /*0150*/  ISETP.GE.U32.AND P3, PT, R178, 0x200, PT ;  /* 0x00000200b200780c */ /* 0x000fce0003f66070 */
[----:B------:R-:W1:Y:S01]  /*0160*/  LDC.64 R54, c[0x0][0x3d8] ;  /* 0x0000f600ff367b82 */ /* 0x000e620000000a00 */
[C---:B------:R-:W-:Y:S01]  /*0170*/  ISETP.GE.U32.AND P4, PT, R178.reuse, 0x300, PT ;  /* 0x00000300b200780c */ /* 0x040fe20003f86070 */
[----:B---3--:R-:W-:Y:S01]  /*0180*/  @P2 IMAD.WIDE.U32 R32, R65, 0x8, R32 ;  /* 0x0000000841202825 */ /* 0x008fe200078e0020 */
[----:B------:R-:W-:-:S05]  /*0190*/  ISETP.GE.U32.AND P0, PT, R178, 0x400, PT ;  /* 0x00000400b200780c */ /* 0x000fca0003f06070 */
[----:B------:R-:W3:Y:S01]  /*01a0*/  LDC.64 R56, c[0x0][0x3d0] ;  /* 0x0000f400ff387b82 */ /* 0x000ee20000000a00 */
[C---:B0-----:R-:W-:Y:S01]  /*01b0*/  @P2 IMAD.WIDE.U32 R36, R65.reuse, 0x8, R36 ;  /* 0x0000000841242825 */ /* 0x041fe200078e0024 */
[----:B------:R-:W-:Y:S01]  /*01c0*/  @P2 LOP3.LUT R65, R65, 0x100, RZ, 0xfc, !PT ;  /* 0x0000010041412812 */ /* 0x000fe200078efcff */
[----:B----4-:R0:W5:Y:S01]  /*01d0*/  @P2 LDG.E.64 R34, desc[UR10][R32.64] ;  /* 0x0000000a20222981 */ /* 0x010162000c1e1b00 */
[----:B------:R-:W4:Y:S04]  /*01e0*/  LDCU UR4, c[0x0][0x384] ;  /* 0x00007080ff0477ac */ /* 0x000f280008000800 */
[----:B------:R-:W2:Y:S01]  /*01f0*/  LDC.64 R40, c[0x0][0x3d0] ;  /* 0x0000f400ff287b82 */ /* 0x000ea20000000a00 */
[----:B------:R-:W-:Y:S01]  /*0200*/  @P3 IMAD.WIDE.U32 R42, R65, 0x8, R42 ;  /* 0x00000008412a3825 */ /* 0x000fe200078e002a */
[----:B------:R-:W-:Y:S01]  /*0210*/  ISETP.GE.U32.AND P1, PT, R178, 0x500, PT ;  /* 0x00000500b200780c */ /* 0x000fe20003f26070 */
[----:B------:R4:W5:Y:S01]  /*0220*/  @P2 LDG.E.64 R38, desc[UR10][R36.64] ;  /* 0x0000000a24262981 */ /* 0x000962000c1e1b00 */
[----:B------:R-:W-:-:S04]  /*0230*/  @P2 LOP3.LUT R5, R5, 0x4, RZ, 0xfc, !PT ;  /* 0x0000000405052812 */ /* 0x000fc800078efcff */
[----:B------:R-:W3:Y:S01]  /*0240*/  LDC.64 R58, c[0x0][0x3d8] ;  /* 0x0000f600ff3a7b82 */ /* 0x000ee20000000a00 */
[----:B------:R-:W-:Y:S01]  /*0250*/  LOP3.LUT R5, R5, 0xfffffffd, RZ, 0xc0, !PT ;  /* 0xfffffffd05057812 */ /* 0x000fe200078ec0ff */
[----:B------:R0:W5:Y:S01]  /*0260*/  @P3 LDG.E.64 R16, desc[UR10][R42.64] ;  /* 0x0000000a2a103981 */ /* 0x000162000c1e1b00 */
[----:B------:R-:W-:Y:S02]  /*0270*/  ISETP.GE.U32.AND P2, PT, R178, 0x600, PT ;  /* 0x00000600b200780c */ /* 0x000fe40003f46070 */
[----:B------:R-:W-:-:S03]  /*0280*/  @P3 LOP3.LUT R5, R5, 0x2, RZ, 0xfc, !PT ;  /* 0x0000000205053812 */ /* 0x000fc600078efcff */
[----:B------:R-:W3:Y:S01]  /*0290*/  LDC.64 R60, c[0x0][0x3d0] ;  /* 0x0000f400ff3c7b82 */ /* 0x000ee20000000a00 */
[----:B------:R-:W-:-:S04]  /*02a0*/  LOP3.LUT R5, R5, 0xfffffffe, RZ, 0xc0, !PT ;  /* 0xfffffffe05057812 */ /* 0x000fc800078ec0ff */
[----:B------:R-:W-:Y:S01]  /*02b0*/  @P4 LOP3.LUT R5, R5, 0x1, RZ, 0xfc, !PT ;  /* 0x0000000105054812 */ /* 0x000fe200078efcff */
[C---:B--2---:R-:W-:Y:S01]  /*02c0*/  @P3 IMAD.WIDE.U32 R40, R65.reuse, 0x8, R40 ;  /* 0x0000000841283825 */ /* 0x044fe200078e0028 */
[----:B------:R-:W-:Y:S01]  /*02d0*/  @P3 IADD3 R65, PT, PT, R65, 0x100, RZ ;  /* 0x0000010041413810 */ /* 0x000fe20007ffe0ff */
[----:B------:R-:W2:Y:S03]  /*02e0*/  LDC.64 R62, c[0x0][0x3d8] ;  /* 0x0000f600ff3e7b82 */ /* 0x000ea60000000a00 */
[----:B------:R2:W5:Y:S01]  /*02f0*/  @P3 LDG.E.64 R8, desc[UR10][R40.64] ;  /* 0x0000000a28083981 */ /* 0x000562000c1e1b00 */
[----:B------:R-:W-:-:S04]  /*0300*/  @P4 IMAD.WIDE.U32 R44, R65, 0x8, R44 ;  /* 0x00000008412c4825 */ /* 0x000fc800078e002c */
[C---:B-1----:R-:W-:Y:S01]  /*0310*/  @P4 IMAD.WIDE.U32 R46, R65.reuse, 0x8, R46 ;  /* 0x00000008412e4825 */ /* 0x042fe200078e002e */
[----:B------:R-:W-:Y:S01]  /*0320*/  @P4 IADD3 R65, PT, PT, R65, 0x100, RZ ;  /* 0x0000010041414810 */ /* 0x000fe20007ffe0ff */
[----:B0-----:R-:W0:Y:S01]  /*0330*/  LDC.64 R32, c[0x0][0x3d0] ;  /* 0x0000f400ff207b82 */ /* 0x001e220000000a00 */
[C---:B------:R-:W-:Y:S01]  /*0340*/  ISETP.GE.U32.AND P3, PT, R178.reuse, 0x700, PT ;  /* 0x00000700b200780c */ /* 0x040fe20003f66070 */
[----:B------:R1:W5:Y:S02]  /*0350*/  @P4 LDG.E.64 R20, desc[UR10][R44.64] ;  /* 0x0000000a2c144981 */ /* 0x000364000c1e1b00 */
[C---:B------:R-:W-:Y:S02]  /*0360*/  @P0 IMAD.WIDE.U32 R48, R65.reuse, 0x8, R48 ;  /* 0x0000000841300825 */ /* 0x040fe400078e0030 */
[----:B------:R1:W5:Y:S02]  /*0370*/  @P4 LDG.E.64 R26, desc[UR10][R46.64] ;  /* 0x0000000a2e1a4981 */ /* 0x000364000c1e1b00 */
[C---:B------:R-:W-:Y:S01]  /*0380*/  @P0 IMAD.WIDE.U32 R50, R65.reuse, 0x8, R50 ;  /* 0x0000000841320825 */ /* 0x040fe200078e0032 */
[----:B----4-:R-:W4:Y:S01]  /*0390*/  LDC.64 R36, c[0x0][0x3d8] ;  /* 0x0000f600ff247b82 */ /* 0x010f220000000a00 */
[----:B------:R-:W-:Y:S01]  /*03a0*/  @P0 IADD3 R65, PT, PT, R65, 0x100, RZ ;  /* 0x0000010041410810 */ /* 0x000fe20007ffe0ff */
[----:B------:R1:W5:Y:S04]  /*03b0*/  @P0 LDG.E.64 R2, desc[UR10][R48.64] ;  /* 0x0000000a30020981 */ /* 0x000368000c1e1b00 */
[C---:B------:R-:W-:Y:S01]  /*03c0*/  @P1 IMAD.WIDE.U32 R52, R65.reuse, 0x8, R52 ;  /* 0x0000000841341825 */ /* 0x040fe200078e0034 */
[----:B------:R-:W-:Y:S01]  /*03d0*/  ISETP.GE.U32.AND P4, PT, R178, 0x800, PT ;  /* 0x00000800b200780c */ /* 0x000fe20003f86070 */
[----:B------:R1:W5:Y:S02]  /*03e0*/  @P0 LDG.E.64 R14, desc[UR10][R50.64] ;  /* 0x0000000a320e0981 */ /* 0x000364000c1e1b00 */
[C---:B------:R-:W-:Y:S01]  /*03f0*/  @P1 IMAD.WIDE.U32 R54, R65.reuse, 0x8, R54 ;  /* 0x0000000841361825 */ /* 0x040fe200078e0036 */
[----:B------:R-:W-:Y:S01]  /*0400*/  @P1 IADD3 R65, PT, PT, R65, 0x100, RZ ;  /* 0x0000010041411810 */ /* 0x000fe20007ffe0ff */
[----:B------:R1:W5:Y:S04]  /*0410*/  @P1 LDG.E.64 R22, desc[UR10][R52.64] ;  /* 0x0000000a34161981 */ /* 0x000368000c1e1b00 */
[C---:B---3--:R-:W-:Y:S01]  /*0420*/  @P2 IMAD.WIDE.U32 R56, R65.reuse, 0x8, R56 ;  /* 0x0000000841382825 */ /* 0x048fe200078e0038 */
[----:B------:R1:W5:Y:S03]  /*0430*/  @P1 LDG.E.64 R30, desc[UR10][R54.64] ;  /* 0x0000000a361e1981 */ /* 0x000366000c1e1b00 */
[C---:B------:R-:W-:Y:S01]  /*0440*/  @P2 IMAD.WIDE.U32 R58, R65.reuse, 0x8, R58 ;  /* 0x00000008413a2825 */ /* 0x040fe200078e003a */
[----:B------:R-:W-:Y:S01]  /*0450*/  @P2 IADD3 R65, PT, PT, R65, 0x100, RZ ;  /* 0x0000010041412810 */ /* 0x000fe20007ffe0ff */
[----:B------:R1:W5:Y:S04]  /*0460*/  @P2 LDG.E.64 R12, desc[UR10][R56.64] ;  /* 0x0000000a380c2981 */ /* 0x000368000c1e1b00 */
[C---:B------:R-:W-:Y:S01]  /*0470*/  @P3 IMAD.WIDE.U32 R60, R65.reuse, 0x8, R60 ;  /* 0x00000008413c3825 */ /* 0x040fe200078e003c */
[----:B------:R1:W5:Y:S03]  /*0480*/  @P2 LDG.E.64 R24, desc[UR10][R58.64] ;  /* 0x0000000a3a182981 */ /* 0x000366000c1e1b00 */
[C---:B--2---:R-:W-:Y:S01]  /*0490*/  @P3 IMAD.WIDE.U32 R62, R65.reuse, 0x8, R62 ;  /* 0x00000008413e3825 */ /* 0x044fe200078e003e */
[----:B------:R-:W-:Y:S01]  /*04a0*/  @P3 IADD3 R65, PT, PT, R65, 0x100, RZ ;  /* 0x0000010041413810 */ /* 0x000fe20007ffe0ff */
[----:B------:R1:W5:Y:S04]  /*04b0*/  @P3 LDG.E.64 R6, desc[UR10][R60.64] ;  /* 0x0000000a3c063981 */ /* 0x000368000c1e1b00 */
[C---:B0-----:R-:W-:Y:S01]  /*04c0*/  @P4 IMAD.WIDE.U32 R32, R65.reuse, 0x8, R32 ;  /* 0x0000000841204825 */ /* 0x041fe200078e0020 */
[----:B------:R1:W5:Y:S03]  /*04d0*/  @P3 LDG.E.64 R18, desc[UR10][R62.64] ;  /* 0x0000000a3e123981 */ /* 0x000366000c1e1b00 */
[----:B----4-:R-:W-:Y:S01]  /*04e0*/  @P4 IMAD.WIDE.U32 R36, R65, 0x8, R36 ;  /* 0x0000000841244825 */ /* 0x010fe200078e0024 */
[----:B------:R1:W5:Y:S04]  /*04f0*/  @P4 LDG.E.64 R10, desc[UR10][R32.64] ;  /* 0x0000000a200a4981 */ /* 0x000368000c1e1b00 */
[----:B------:R1:W5:Y:S01]  /*0500*/  @P4 LDG.E.64 R28, desc[UR10][R36.64] ;  /* 0x0000000a241c4981 */ /* 0x000362000c1e1b00 */
[----:B------:R-:W0:Y:S03]  /*0510*/  S2UR UR7, SR_CTAID.X ;  /* 0x00000000000779c3 */ /* 0x000e260000002500 */
        /* <DEDUP_REMOVED lines=16> */
[----:B0-----:R-:W-:Y:S01]  /*0620*/  UISETP.GE.AND UP0, UPT, UR7, UR4, UPT ;  /* 0x000000040700728c */ /* 0x001fe2000bf06270 */
[----:B------:R-:W-:-:S02]  /*0630*/  LOP3.LUT R5, R5, 0xfffffff7, RZ, 0xc0, !PT ;  /* 0xfffffff705057812 */ /* 0x000fc400078ec0ff */
[----:B------:R-:W-:Y:S02]  /*0640*/  CS2R R248, SRZ ;  /* 0x0000000000f87805 */ /* 0x000fe4000001ff00 */
[----:B------:R-:W-:Y:S02]  /*0650*/  CS2R R250, SRZ ;  /* 0x0000000000fa7805 */ /* 0x000fe4000001ff00 */
[----:B------:R-:W-:Y:S02]  /*0660*/  CS2R R244, SRZ ;  /* 0x0000000000f47805 */ /* 0x000fe4000001ff00 */
[----:B------:R-:W-:Y:S02]  /*0670*/  @P4 LOP3.LUT R5, R5, 0x8, RZ, 0xfc, !PT ;  /* 0x0000000805054812 */ /* 0x000fe400078efcff */
        /* <DEDUP_REMOVED lines=54> */
[----:B-----5:R-:W-:Y:S01]  /*09e0*/  MOV R0, R34 ;  /* 0x0000002200007202 */ /* 0x020fe20000000f00 */
[----:B------:R-:W0:Y:S01]  /*09f0*/  LDCU.U8 UR4, c[0x0][0x410] ;  /* 0x00008200ff0477ac */ /* 0x000e220008000000 */
[--C-:B------:R-:W-:Y:S02]  /*0a00*/  SHF.R.U64 R32, R34, 0x10, R35.reuse ;  /* 0x0000001022207819 */ /* 0x100fe40000001223 */
[----:B------:R-:W-:Y:S02]  /*0a10*/  CS2R R248, SRZ ;  /* 0x0000000000f87805 */ /* 0x000fe4000001ff00 */
[----:B------:R-:W-:Y:S01]  /*0a20*/  MOV R36, R35 ;  /* 0x0000002300247202 */ /* 0x000fe20000000f00 */
[----:B------:R1:W-:Y:S01]  /*0a30*/  STL.S16 [R1+0xb6], R0 ;  /* 0x0000b60001007387 */ /* 0x0003e20000100600 */
[----:B------:R-:W-:Y:S02]  /*0a40*/  SHF.R.U32.HI R35, RZ, 0x10, R35 ;  /* 0x00000010ff237819 */ /* 0x000fe40000011623 */
[----:B------:R-:W-:-:S02]  /*0a50*/  CS2R R250, SRZ ;  /* 0x0000000000fa7805 */ /* 0x000fc4000001ff00 */
[----:B------:R-:W-:Y:S01]  /*0a60*/  MOV R4, R38 ;  /* 0x0000002600047202 */ /* 0x000fe20000000f00 */
[----:B------:R1:W-:Y:S01]  /*0a70*/  STL.S16 [R1+0xb2], R32 ;  /* 0x0000b22001007387 */ /* 0x0003e20000100600 */
        /* <DEDUP_REMOVED lines=118> */
[----:B------:R-:W-:Y:S01]  /*11e0*/  PRMT R252, R64, 0x5410, R252 ;  /* 0x0000541040fc7816 */ /* 0x000fe200000000fc */
[----:B------:R1:W-:Y:S01]  /*11f0*/  STL.S16 [R1+0x78], R14 ;  /* 0x0000780e01007387 */ /* 0x0003e20000100600 */
[----:B------:R-:W-:Y:S02]  /*1200*/  PRMT R179, R28, 0x5410, R179 ;  /* 0x000054101cb37816 */ /* 0x000fe400000000b3 */
        /* <DEDUP_REMOVED lines=31> */
[----:B------:R-:W-:Y:S01]  /*1400*/  CS2R R138, SRZ ;  /* 0x00000000008a7805 */ /* 0x000fe2000001ff00 */
[----:B------:R-:W-:Y:S02]  /*1410*/  UPLOP3.LUT UP1, UPT, UPT, UPT, UPT, 0x40, 0x4 ;  /* 0x000000000004789c */ /* 0x000fe40003f2e870 */
[----:B------:R1:W-:Y:S01]  /*1420*/  STL.S16 [R1+0x66], R31 ;  /* 0x0000661f01007387 */ /* 0x0003e20000100600 */
[----:B------:R-:W2:Y:S03]  /*1430*/  LDCU UR21, c[0x0][0x408] ;  /* 0x00008100ff1577ac */ /* 0x000ea60008000800 */
[----:B------:R1:W-:Y:S01]  /*1440*/  STL.S16 [R1+0x62], R55 ;  /* 0x0000623701007387 */ /* 0x0003e20000100600 */
[----:B------:R-:W3:Y:S03]  /*1450*/  LDCU UR6, c[0x0][0x388] ;  /* 0x00007100ff0677ac */ /* 0x000ee60008000800 */
[----:B------:R1:W-:Y:S01]  /*1460*/  STL.S16 [R1+0x5e], R56 ;  /* 0x00005e3801007387 */ /* 0x0003e20000100600 */
[----:B------:R-:W4:Y:S03]  /*1470*/  LDCU.U8 UR25, c[0x0][0x410] ;  /* 0x00008200ff1977ac */ /* 0x000f260008000000 */
[----:B------:R1:W-:Y:S01]  /*1480*/  STL.S16 [R1+0x5a], R58 ;  /* 0x00005a3a01007387 */ /* 0x0003e20000100600 */
[----:B------:R-:W0:Y:S03]  /*1490*/  LDCU UR20, c[0x0][0x400] ;  /* 0x00008000ff1477ac */ /* 0x000e260008000800 */
[----:B------:R1:W-:Y:S01]  /*14a0*/  STL.S16 [R1+0x64], R12 ;  /* 0x0000640c01007387 */ /* 0x0003e20000100600 */
[----:B------:R-:W0:Y:S03]  /*14b0*/  LDCU.64 UR8, c[0x0][0x478] ;  /* 0x00008f00ff0877ac */ /* 0x000e260008000a00 */
[----:B------:R1:W-:Y:S01]  /*14c0*/  STL.S16 [R1+0x60], R13 ;  /* 0x0000600d01007387 */ /* 0x0003e20000100600 */
[----:B------:R-:W1:Y:S03]  /*14d0*/  LDCU.64 UR26, c[0x0][0x438] ;  /* 0x00008700ff1a77ac */ /* 0x000e660008000a00 */
[----:B------:R0:W-:Y:S01]  /*14e0*/  STL.S16 [R1+0x5c], R57 ;  /* 0x00005c3901007387 */ /* 0x0001e20000100600 */
[----:B------:R-:W1:Y:S03]  /*14f0*/  LDCU.64 UR18, c[0x0][0x470] ;  /* 0x00008e00ff1277ac */ /* 0x000e660008000a00 */
[----:B------:R1:W-:Y:S01]  /*1500*/  STL.S16 [R1+0x58], R24 ;  /* 0x0000581801007387 */ /* 0x0003e20000100600 */
[----:B------:R-:W1:Y:S03]  /*1510*/  LDCU.128 UR12, c[0x0][0x3c0] ;  /* 0x00007800ff0c77ac */ /* 0x000e660008000c00 */
[----:B------:R1:W-:Y:S01]  /*1520*/  STL.S16 [R1+0x56], R25 ;  /* 0x0000561901007387 */ /* 0x0003e20000100600 */
[----:B------:R-:W1:Y:S03]  /*1530*/  LDCU.64 UR16, c[0x0][0x380] ;  /* 0x00007000ff1077ac */ /* 0x000e660008000a00 */
[----:B------:R1:W-:Y:S01]  /*1540*/  STL.S16 [R1+0x52], R59 ;  /* 0x0000523b01007387 */ /* 0x0003e20000100600 */
[----:B0-----:R-:W-:-:S03]  /*1550*/  UISETP.NE.AND UP2, UPT, UR4, URZ, UPT ;  /* 0x000000ff0400728c */ /* 0x001fc6000bf45270 */
[----:B------:R0:W-:Y:S04]  /*1560*/  STL.S16 [R1+0x4e], R60 ;  /* 0x00004e3c01007387 */ /* 0x0001e80000100600 */
        /* <DEDUP_REMOVED lines=25> */
.L_x_3749:
[----:B------:R-:W-:Y:S01]  /*1700*/  UIMAD.WIDE UR4, UR7, 0x4, UR12 ;  /* 0x00000004070478a5 */ /* 0x000fe2000f8e020c */
[----:B------:R-:W-:-:S05]  /*1710*/  LOP3.LUT P3, RZ, R5, 0x4, RZ, 0xc0, !PT ;  /* 0x0000000405ff7812 */ /* 0x000fca000786c0ff */
[----:B01234-:R-:W-:Y:S02]  /*1720*/  MOV R92, UR4 ;  /* 0x00000004005c7c02 */ /* 0x01ffe40008000f00 */
[----:B------:R-:W-:Y:S01]  /*1730*/  MOV R93, UR5 ;  /* 0x00000005005d7c02 */ /* 0x000fe20008000f00 */
[----:B------:R-:W-:-:S04]  /*1740*/  UIMAD.WIDE UR4, UR7, 0x4, UR14 ;  /* 0x00000004070478a5 */ /* 0x000fc8000f8e020e */
[----:B------:R1:W2:Y:S02]  /*1750*/  LDG.E R4, desc[UR10][R92.64] ;  /* 0x0000000a5c047981 */ /* 0x0002a4000c1e1900 */
[----:B-1----:R-:W-:Y:S02]  /*1760*/  MOV R92, UR4 ;  /* 0x00000004005c7c02 */ /* 0x002fe40008000f00 */
[----:B------:R-:W-:-:S05]  /*1770*/  MOV R93, UR5 ;  /* 0x00000005005d7c02 */ /* 0x000fca0008000f00 */
[----:B------:R-:W3:Y:S01]  /*1780*/  LDG.E R92, desc[UR10][R92.64] ;  /* 0x0000000a5c5c7981 */ /* 0x000ee2000c1e1900 */
[----:B------:R-:W-:Y:S01]  /*1790*/  UIMAD UR4, UR7, UR6, URZ ;  /* 0x00000006070472a4 */ /* 0x000fe2000f8e02ff */
[C---:B------:R-:W-:Y:S01]  /*17a0*/  ISETP.GE.U32.AND P2, PT, R178.reuse, 0x300, PT ;  /* 0x00000300b200780c */ /* 0x040fe20003f46070 */
[----:B------:R-:W-:Y:S01]  /*17b0*/  BSSY.RECONVERGENT B0, `(.L_x_3651) ;  /* 0x000006c000007945 */ /* 0x000fe20003800200 */
[----:B------:R-:W-:Y:S01]  /*17c0*/  PLOP3.LUT P0, PT, PT, PT, UP2, 0x40, 0x4 ;  /* 0x000000000004781c */ /* 0x000fe20003f0e828 */
[----:B------:R-:W-:Y:S01]  /*17d0*/  USHF.R.S32.HI UR5, URZ, 0x1f, UR4 ;  /* 0x0000001fff057899 */ /* 0x000fe20008011404 */
[C---:B------:R-:W-:Y:S01]  /*17e0*/  ISETP.GE.U32.AND P5, PT, R178.reuse, 0x200, PT ;  /* 0x00000200b200780c */ /* 0x040fe20003fa6070 */
[----:B------:R-:W-:Y:S01]  /*17f0*/  HFMA2 R135, -RZ, RZ, 0, 0 ;  /* 0x00000000ff877431 */ /* 0x000fe200000001ff */
[----:B------:R-:W-:Y:S01]  /*1800*/  LOP3.LUT R5, R5, 0xfffffffe, RZ, 0xc0, !PT ;  /* 0xfffffffe05057812 */ /* 0x000fe200078ec0ff */
[----:B------:R-:W-:Y:S01]  /*1810*/  ULEA.HI UR5, UR5, UR4, URZ, 0x2 ;  /* 0x0000000405057291 */ /* 0x000fe2000f8f10ff */
[----:B------:R-:W-:-:S02]  /*1820*/  ISETP.GE.U32.AND P1, PT, R178, 0x500, PT ;  /* 0x00000500b200780c */ /* 0x000fc40003f26070 */
[----:B------:R-:W-:-:S03]  /*1830*/  MOV R176, RZ ;  /* 0x000000ff00b07202 */ /* 0x000fc60000000f00 */
[----:B------:R-:W-:Y:S02]  /*1840*/  @P2 LOP3.LUT R5, R5, 0x1, RZ, 0xfc, !PT ;  /* 0x0000000105052812 */ /* 0x000fe400078efcff */
[----:B------:R-:W-:Y:S02]  /*1850*/  ISETP.GE.U32.AND P2, PT, R178, 0x600, PT ;  /* 0x00000600b200780c */ /* 0x000fe40003f46070 */
[----:B------:R-:W-:-:S04]  /*1860*/  LOP3.LUT R5, R5, 0xfffffffd, RZ, 0xc0, !PT ;  /* 0xfffffffd05057812 */ /* 0x000fc800078ec0ff */
[----:B------:R-:W-:Y:S02]  /*1870*/  @P5 LOP3.LUT R5, R5, 0x2, RZ, 0xfc, !PT ;  /* 0x0000000205055812 */ /* 0x000fe400078efcff */
[----:B--2---:R-:W-:Y:S02]  /*1880*/  FSEL R4, R4, RZ, P0 ;  /* 0x000000ff04047208 */ /* 0x004fe40000000000 */
[----:B------:R-:W-:Y:S02]  /*1890*/  ISETP.GE.U32.AND P0, PT, R178, 0x400, PT ;  /* 0x00000400b200780c */ /* 0x000fe40003f06070 */
[----:B------:R-:W-:Y:S02]  /*18a0*/  R2UR UR23, R4 ;  /* 0x00000000041772ca */ /* 0x000fe400000e0000 */
[----:B------:R-:W-:-:S04]  /*18b0*/  MOV R4, UR5 ;  /* 0x0000000500047c02 */ /* 0x000fc80008000f00 */
[----:B------:R-:W-:-:S04]  /*18c0*/  LEA.HI.SX32 R4, R4, R99, 0x1e ;  /* 0x0000006304047211 */ /* 0x000fc800078ff2ff */
[----:B------:R-:W-:Y:S02]  /*18d0*/  MOV R177, R4 ;  /* 0x0000000400b17202 */ /* 0x000fe40000000f00 */
[----:B---3--:R-:W-:Y:S01]  /*18e0*/  R2UR UR22, R92 ;  /* 0x000000005c1672ca */ /* 0x008fe200000e0000 */
[----:B-----5:R-:W-:-:S14]  /*18f0*/  @!P3 BRA `(.L_x_3652) ;  /* 0x00000004005cb947 */ /* 0x020fdc0003800000 */
[----:B------:R-:W1:Y:S01]  /*1900*/  LDC.64 R92, c[0x0][0x3a8] ;  /* 0x0000ea00ff5c7b82 */ /* 0x000e620000000a00 */
[----:B------:R-:W2:Y:S04]  /*1910*/  LDL.S16 R112, [R1+0xb4] ;  /* 0x0000b40001707983 */ /* 0x000ea80000100600 */
[----:B------:R-:W3:Y:S03]  /*1920*/  LDL.S16 R111, [R1+0xb6] ;  /* 0x0000b600016f7983 */ /* 0x000ee60000100600 */
[----:B------:R-:W4:Y:S01]  /*1930*/  LDC.64 R96, c[0x0][0x430] ;  /* 0x00010c00ff607b82 */ /* 0x000f220000000a00 */
[----:B------:R-:W3:Y:S04]  /*1940*/  LDL.LU R122, [R1+0x38] ;  /* 0x00003800017a7983 */ /* 0x000ee80000300800 */
[----:B------:R-:W3:Y:S01]  /*1950*/  LDL.S16 R121, [R1+0xb0] ;  /* 0x0000b00001797983 */ /* 0x000ee20000100600 */
[----:B------:R-:W-:-:S02]  /*1960*/  ISETP.NE.U32.AND P3, PT, RZ, UR18, PT ;  /* 0x00000012ff007c0c */ /* 0x000fc4000bf65070 */
[----:B------:R-:W0:Y:S02]  /*1970*/  LDC.64 R100, c[0x0][0x428] ;  /* 0x00010a00ff647b82 */ /* 0x000e240000000a00 */
[----:B------:R-:W-:Y:S01]  /*1980*/  ISETP.NE.AND.EX P3, PT, RZ, UR19, PT, P3 ;  /* 0x00000013ff007c0c */ /* 0x000fe2000bf65330 */
[----:B-1----:R-:W-:-:S06]  /*1990*/  IMAD.WIDE.U32 R92, R4, 0x10, R92 ;  /* 0x00000010045c7825 */ /* 0x002fcc00078e005c */
[----:B------:R-:W3:Y:S06]  /*19a0*/  LDG.E.128 R92, desc[UR10][R92.64] ;  /* 0x0000000a5c5c7981 */ /* 0x000eec000c1e1d00 */
[----:B------:R-:W1:Y:S01]  /*19b0*/  @P3 LDC.64 R176, c[0x0][0x3b8] ;  /* 0x0000ee00ffb03b82 */ /* 0x000e620000000a00 */
[----:B----4-:R-:W-:-:S06]  /*19c0*/  IMAD.WIDE.U32 R96, R4, 0x10, R96 ;  /* 0x0000001004607825 */ /* 0x010fcc00078e0060 */
[----:B------:R-:W4:Y:S01]  /*19d0*/  LDG.E.128 R96, desc[UR10][R96.64] ;  /* 0x0000000a60607981 */ /* 0x000f22000c1e1d00 */
[----:B0-----:R-:W-:-:S06]  /*19e0*/  IMAD.WIDE.U32 R100, R4, 0x10, R100 ;  /* 0x0000001004647825 */ /* 0x001fcc00078e0064 */
[----:B------:R-:W4:Y:S01]  /*19f0*/  LDG.E.128 R100, desc[UR10][R100.64] ;  /* 0x0000000a64647981 */ /* 0x000f22000c1e1d00 */
[----:B------:R-:W-:-:S04]  /*1a00*/  ISETP.NE.U32.AND P4, PT, RZ, UR26, PT ;  /* 0x0000001aff007c0c */ /* 0x000fc8000bf85070 */
[----:B------:R-:W-:Y:S01]  /*1a10*/  ISETP.NE.AND.EX P4, PT, RZ, UR27, PT, P4 ;  /* 0x0000001bff007c0c */ /* 0x000fe2000bf85340 */
[----:B-1----:R-:W-:-:S05]  /*1a20*/  @P3 IMAD.WIDE.U32 R176, R4, 0x4, R176 ;  /* 0x0000000404b03825 */ /* 0x002fca00078e00b0 */
[----:B------:R0:W5:Y:S07]  /*1a30*/  @P3 LDG.E R3, desc[UR10][R176.64] ;  /* 0x0000000ab0033981 */ /* 0x00016e000c1e1900 */
[----:B0-----:R-:W0:Y:S02]  /*1a40*/  @P4 LDC.64 R176, c[0x0][0x438] ;  /* 0x00010e00ffb04b82 */ /* 0x001e240000000a00 */
[----:B0-----:R-:W-:-:S05]  /*1a50*/  @P4 IMAD.WIDE.U32 R176, R4, 0x10, R176 ;  /* 0x0000001004b04825 */ /* 0x001fca00078e00b0 */
[----:B------:R0:W5:Y:S02]  /*1a60*/  @P4 LDG.E.128 R60, desc[UR10][R176.64] ;  /* 0x0000000ab03c4981 */ /* 0x000164000c1e1d00 */
[----:B0-----:R-:W0:Y:S02]  /*1a70*/  LDC.64 R176, c[0x0][0x3b0] ;  /* 0x0000ec00ffb07b82 */ /* 0x001e240000000a00 */
[----:B0-----:R-:W-:-:S05]  /*1a80*/  IMAD.WIDE.U32 R176, R4, 0x4, R176 ;  /* 0x0000000404b07825 */ /* 0x001fca00078e00b0 */
[----:B------:R0:W5:Y:S04]  /*1a90*/  LDG.E R2, desc[UR10][R176.64] ;  /* 0x0000000ab0027981 */ /* 0x000168000c1e1900 */
[----:B------:R-:W4:Y:S04]  /*1aa0*/  LDL.S16 R176, [R1+0xb2] ;  /* 0x0000b20001b07983 */ /* 0x000f280000100600 */
[----:B------:R-:W4:Y:S01]  /*1ab0*/  LDL.LU R135, [R1+0x3c] ;  /* 0x00003c0001877983 */ /* 0x000f220000300800 */
[----:B--2---:R-:W-:-:S03]  /*1ac0*/  HADD2.F32 R0, -RZ, R112.H0_H0 ;  /* 0x20000070ff007230 */ /* 0x004fc60000004100 */
[----:B------:R-:W2:Y:S01]  /*1ad0*/  LDL.S16 R112, [R1+0xac] ;  /* 0x0000ac0001707983 */ /* 0x000ea20000100600 */
[----:B---3--:R-:W-:-:S03]  /*1ae0*/  HADD2.F32 R20, -RZ, R111.H0_H0 ;  /* 0x2000006fff147230 */ /* 0x008fc60000004100 */
[----:B------:R-:W3:Y:S01]  /*1af0*/  LDL.S16 R111, [R1+0xae] ;  /* 0x0000ae00016f7983 */ /* 0x000ee20000100600 */
[----:B------:R-:W-:Y:S01]  /*1b00*/  FADD.FTZ R41, R92, -UR23 ;  /* 0x800000175c297e21 */ /* 0x000fe20008010000 */
[----:B----4-:R-:W-:-:S03]  /*1b10*/  FMUL.FTZ R42, R96, R0 ;  /* 0x00000000602a7220 */ /* 0x010fc60000410000 */
[----:B------:R-:W-:-:S04]  /*1b20*/  FMUL.FTZ R0, R41, UR22 ;  /* 0x0000001629007c20 */ /* 0x000fc80008410000 */
[----:B------:R-:W-:-:S05]  /*1b30*/  FFMA.FTZ R122, R100, R0, R122 ;  /* 0x00000000647a7223 */ /* 0x000fca000001007a */
[----:B------:R1:W-:Y:S01]  /*1b40*/  STL [R1+0x38], R122 ;  /* 0x0000387a01007387 */ /* 0x0003e20000100800 */
[----:B------:R-:W-:Y:S01]  /*1b50*/  FFMA.FTZ R20, R100, R20, R42 ;  /* 0x0000001464147223 */ /* 0x000fe2000001002a */
[----:B------:R-:W-:Y:S02]  /*1b60*/  FADD.FTZ R232, R232, R100 ;  /* 0x00000064e8e87221 */ /* 0x000fe40000010000 */
[----:B-1----:R-:W4:Y:S01]  /*1b70*/  LDL.LU R122, [R1+0x40] ;  /* 0x00004000017a7983 */ /* 0x002f220000300800 */
[----:B------:R-:W-:Y:S02]  /*1b80*/  HADD2.F32 R41, -RZ, R121.H0_H0 ;  /* 0x20000079ff297230 */ /* 0x000fe40000004100 */
[----:B------:R-:W-:Y:S01]  /*1b90*/  FADD.FTZ R164, R164, R96 ;  /* 0x00000060a4a47221 */ /* 0x000fe20000010000 */
[----:B------:R-:W-:Y:S01]  /*1ba0*/  FFMA.FTZ R200, R96, R0, R200 ;  /* 0x0000000060c87223 */ /* 0x000fe200000100c8 */
[----:B------:R-:W4:Y:S04]  /*1bb0*/  LDL.S16 R121, [R1+0xa8] ;  /* 0x0000a80001797983 */ /* 0x000f280000100600 */
[----:B------:R-:W4:Y:S04]  /*1bc0*/  LDL.S16 R100, [R1+0xaa] ;  /* 0x0000aa0001647983 */ /* 0x000f280000100600 */
[----:B------:R-:W4:Y:S01]  /*1bd0*/  LDL.LU R96, [R1+0x44] ;  /* 0x0000440001607983 */ /* 0x000f220000300800 */
[----:B------:R-:W-:Y:S01]  /*1be0*/  FMUL.FTZ R41, R97, R41 ;  /* 0x0000002961297220 */ /* 0x000fe20000410000 */
[----:B------:R-:W-:Y:S01]  /*1bf0*/  FADD.FTZ R42, R93, -UR23 ;  /* 0x800000175d2a7e21 */ /* 0x000fe20008010000 */
[----:B------:R-:W-:-:S03]  /*1c00*/  FADD.FTZ R94, R94, -UR23 ;  /* 0x800000175e5e7e21 */ /* 0x000fc60008010000 */
[----:B------:R-:W-:Y:S01]  /*1c10*/  FMUL.FTZ R42, R42, UR22 ;  /* 0x000000162a2a7c20 */ /* 0x000fe20008410000 */
[----:B------:R-:W-:Y:S01]  /*1c20*/  FADD.FTZ R95, R95, -UR23 ;  /* 0x800000175f5f7e21 */ /* 0x000fe20008010000 */
[----:B------:R-:W-:Y:S01]  /*1c30*/  FADD.FTZ R233, R233, R101 ;  /* 0x00000065e9e97221 */ /* 0x000fe20000010000 */
[----:B------:R-:W-:Y:S01]  /*1c40*/  FADD.FTZ R165, R165, R97 ;  /* 0x00000061a5a57221 */ /* 0x000fe20000010000 */
[----:B------:R-:W-:Y:S01]  /*1c50*/  FFMA.FTZ R201, R97, R42, R201 ;  /* 0x0000002a61c97223 */ /* 0x000fe200000100c9 */
[----:B------:R-:W-:Y:S01]  /*1c60*/  FADD.FTZ R234, R234, R102 ;  /* 0x00000066eaea7221 */ /* 0x000fe20000010000 */
[----:B------:R-:W-:Y:S01]  /*1c70*/  FADD.FTZ R166, R166, R98 ;  /* 0x00000062a6a67221 */ /* 0x000fe20000010000 */
[----:B------:R-:W-:Y:S01]  /*1c80*/  FADD.FTZ R235, R235, R103 ;  /* 0x00000067ebeb7221 */ /* 0x000fe20000010000 */
[----:B------:R-:W-:Y:S01]  /*1c90*/  FADD.FTZ R167, R167, R99 ;  /* 0x00000063a7a77221 */ /* 0x000fe20000010000 */
[----:B0-----:R-:W-:Y:S01]  /*1ca0*/  IADD3 R177, PT, PT, R4, 0x100, RZ ;  /* 0x0000010004b17810 */ /* 0x001fe20007ffe0ff */
[----:B------:R-:W-:-:S05]  /*1cb0*/  HADD2.F32 R92, -RZ, R176.H0_H0 ;  /* 0x200000b0ff5c7230 */ /* 0x000fca0000004100 */
[C---:B------:R-:W-:Y:S01]  /*1cc0*/  FFMA.FTZ R41, R101.reuse, R92, R41 ;  /* 0x0000005c65297223 */ /* 0x040fe20000010029 */
[----:B------:R-:W-:-:S05]  /*1cd0*/  FFMA.FTZ R135, R101, R42, R135 ;  /* 0x0000002a65877223 */ /* 0x000fca0000010087 */
[----:B------:R-:W-:Y:S01]  /*1ce0*/  STL [R1+0x3c], R135 ;  /* 0x00003c8701007387 */ /* 0x000fe20000100800 */
[----:B--2---:R-:W-:Y:S02]  /*1cf0*/  HADD2.F32 R92, -RZ, R112.H0_H0 ;  /* 0x20000070ff5c7230 */ /* 0x004fe40000004100 */
[----:B------:R-:W-:Y:S01]  /*1d00*/  FMUL.FTZ R112, R94, UR22 ;  /* 0x000000165e707c20 */ /* 0x000fe20008410000 */
[----:B---3--:R-:W-:Y:S02]  /*1d10*/  HADD2.F32 R93, -RZ, R111.H0_H0 ;  /* 0x2000006fff5d7230 */ /* 0x008fe40000004100 */
[----:B------:R-:W-:-:S04]  /*1d20*/  FMUL.FTZ R92, R98, R92 ;  /* 0x0000005c625c7220 */ /* 0x000fc80000410000 */
[----:B------:R-:W-:Y:S01]  /*1d30*/  FFMA.FTZ R111, R102, R93, R92 ;  /* 0x0000005d666f7223 */ /* 0x000fe2000001005c */
[-C--:B------:R-:W-:Y:S01]  /*1d40*/  FFMA.FTZ R202, R98, R112.reuse, R202 ;  /* 0x0000007062ca7223 */ /* 0x080fe200000100ca */
[----:B----4-:R-:W-:-:S05]  /*1d50*/  FFMA.FTZ R122, R102, R112, R122 ;  /* 0x00000070667a7223 */ /* 0x010fca000001007a */
[----:B------:R0:W-:Y:S01]  /*1d60*/  STL [R1+0x40], R122 ;  /* 0x0000407a01007387 */ /* 0x0001e20000100800 */
[----:B------:R-:W-:Y:S02]  /*1d70*/  HADD2.F32 R92, -RZ, R121.H0_H0 ;  /* 0x20000079ff5c7230 */ /* 0x000fe40000004100 */
[----:B0-----:R-:W-:-:S04]  /*1d80*/  FMUL.FTZ R122, R95, UR22 ;  /* 0x000000165f7a7c20 */ /* 0x001fc80008410000 */
[----:B------:R-:W-:Y:S01]  /*1d90*/  FFMA.FTZ R96, R103, R122, R96 ;  /* 0x0000007a67607223 */ /* 0x000fe20000010060 */
[----:B------:R-:W-:Y:S02]  /*1da0*/  HADD2.F32 R93, -RZ, R100.H0_H0 ;  /* 0x20000064ff5d7230 */ /* 0x000fe40000004100 */
[----:B------:R-:W-:Y:S02]  /*1db0*/  FMUL.FTZ R92, R99, R92 ;  /* 0x0000005c635c7220 */ /* 0x000fe40000410000 */
[----:B------:R1:W-:Y:S02]  /*1dc0*/  STL [R1+0x44], R96 ;  /* 0x0000446001007387 */ /* 0x0003e40000100800 */
[----:B------:R-:W-:Y:S01]  /*1dd0*/  FFMA.FTZ R121, R103, R93, R92 ;  /* 0x0000005d67797223 */ /* 0x000fe2000001005c */
[----:B------:R-:W-:Y:S01]  /*1de0*/  FADD.FTZ R93, RZ, R20 ;  /* 0x00000014ff5d7221 */ /* 0x000fe20000010000 */
[----:B------:R-:W-:-:S03]  /*1df0*/  FFMA.FTZ R92, R0, R20, RZ ;  /* 0x00000014005c7223 */ /* 0x000fc600000100ff */
[----:B------:R-:W-:Y:S01]  /*1e00*/  FADD.FTZ R93, R93, R41 ;  /* 0x000000295d5d7221 */ /* 0x000fe20000010000 */
[----:B------:R-:W-:-:S03]  /*1e10*/  FFMA.FTZ R92, R42, R41, R92 ;  /* 0x000000292a5c7223 */ /* 0x000fc6000001005c */
[----:B------:R-:W-:Y:S01]  /*1e20*/  FADD.FTZ R93, R93, R111 ;  /* 0x0000006f5d5d7221 */ /* 0x000fe20000010000 */
[----:B------:R-:W-:Y:S01]  /*1e30*/  FFMA.FTZ R92, R112, R111, R92 ;  /* 0x0000006f705c7223 */ /* 0x000fe2000001005c */
[----:B------:R-:W-:Y:S02]  /*1e40*/  FFMA.FTZ R203, R99, R122, R203 ;  /* 0x0000007a63cb7223 */ /* 0x000fe400000100cb */
[----:B------:R-:W-:Y:S01]  /*1e50*/  FADD.FTZ R135, R93, R121 ;  /* 0x000000795d877221 */ /* 0x000fe20000010000 */
[----:B-1----:R-:W-:-:S07]  /*1e60*/  FFMA.FTZ R176, R122, R121, R92 ;  /* 0x000000797ab07223 */ /* 0x002fce000001005c */
.L_x_3652:
[----:B------:R-:W-:Y:S05]  /*1e70*/  BSYNC.RECONVERGENT B0 ;  /* 0x0000000000007941 */ /* 0x000fea0003800200 */
.L_x_3651:
[----:B------:R-:W-:Y:S04]  /*1e80*/  BSSY.RECONVERGENT B0, `(.L_x_3653) ;  /* 0x000005d000007945 */ /* 0x000fe80003800200 */
[----:B------:R-:W-:Y:S05]  /*1e90*/  @!P5 BRA `(.L_x_3654) ;  /* 0x00000004006cd947 */ /* 0x000fea0003800000 */
[----:B------:R-:W1:Y:S01]  /*1ea0*/  LDC.64 R92, c[0x0][0x3a8] ;  /* 0x0000ea00ff5c7b82 */ /* 0x000e620000000a00 */
[----:B------:R2:W-:Y:S04]  /*1eb0*/  STL.64 [R1+0xc0], R4 ;  /* 0x0000c00401007387 */ /* 0x0005e80000100a00 */
[----:B-----5:R3:W-:Y:S03]  /*1ec0*/  STL.64 [R1+0xb8], R2 ;  /* 0x0000b80201007387 */ /* 0x0207e60000100a00 */
[----:B------:R-:W4:Y:S01]  /*1ed0*/  LDC.64 R96, c[0x0][0x430] ;  /* 0x00010c00ff607b82 */ /* 0x000f220000000a00 */
[----:B------:R-:W3:Y:S04]  /*1ee0*/  LDL.S16 R39, [R1+0xa4] ;  /* 0x0000a40001277983 */ /* 0x000ee80000100600 */
[----:B------:R-:W3:Y:S01]  /*1ef0*/  LDL.S16 R110, [R1+0xa6] ;  /* 0x0000a600016e7983 */ /* 0x000ee20000100600 */
[----:B------:R-:W-:-:S02]  /*1f00*/  ISETP.NE.U32.AND P3, PT, RZ, UR18, PT ;  /* 0x00000012ff007c0c */ /* 0x000fc4000bf65070 */
[----:B------:R-:W-:Y:S01]  /*1f10*/  ISETP.NE.U32.AND P4, PT, RZ, UR26, PT ;  /* 0x0000001aff007c0c */ /* 0x000fe2000bf85070 */
[----:B------:R-:W0:Y:S01]  /*1f20*/  LDC.64 R100, c[0x0][0x428] ;  /* 0x00010a00ff647b82 */ /* 0x000e220000000a00 */
[----:B------:R-:W-:Y:S01]  /*1f30*/  ISETP.NE.AND.EX P3, PT, RZ, UR19, PT, P3 ;  /* 0x00000013ff007c0c */ /* 0x000fe2000bf65330 */
[----:B------:R-:W3:Y:S01]  /*1f40*/  LDL.LU R120, [R1+0x20] ;  /* 0x0000200001787983 */ /* 0x000ee20000300800 */
[----:B-1----:R-:W-:-:S04]  /*1f50*/  IMAD.WIDE.U32 R92, R177, 0x10, R92 ;  /* 0x00000010b15c7825 */ /* 0x002fc800078e005c */
[C---:B----4-:R-:W-:Y:S02]  /*1f60*/  IMAD.WIDE.U32 R96, R177.reuse, 0x10, R96 ;  /* 0x00000010b1607825 */ /* 0x050fe400078e0060 */
[----:B------:R-:W4:Y:S05]  /*1f70*/  LDG.E.128 R92, desc[UR10][R92.64] ;  /* 0x0000000a5c5c7981 */ /* 0x000f2a000c1e1d00 */
[----:B--2---:R-:W3:Y:S01]  /*1f80*/  @P3 LDC.64 R4, c[0x0][0x3b8] ;  /* 0x0000ee00ff043b82 */ /* 0x004ee20000000a00 */
[----:B------:R-:W-:Y:S01]  /*1f90*/  ISETP.NE.AND.EX P4, PT, RZ, UR27, PT, P4 ;  /* 0x0000001bff007c0c */ /* 0x000fe2000bf85340 */
[----:B------:R-:W2:Y:S04]  /*1fa0*/  LDL.S16 R109, [R1+0xa0] ;  /* 0x0000a000016d7983 */ /* 0x000ea80000100600 */
[----:B------:R-:W2:Y:S01]  /*1fb0*/  LDG.E.128 R96, desc[UR10][R96.64] ;  /* 0x0000000a60607981 */ /* 0x000ea2000c1e1d00 */
[----:B0-----:R-:W-:-:S06]  /*1fc0*/  IMAD.WIDE.U32 R100, R177, 0x10, R100 ;  /* 0x00000010b1647825 */ /* 0x001fcc00078e0064 */
[----:B------:R-:W2:Y:S01]  /*1fd0*/  LDG.E.128 R100, desc[UR10][R100.64] ;  /* 0x0000000a64647981 */ /* 0x000ea2000c1e1d00 */
[C---:B---3--:R-:W-:Y:S02]  /*1fe0*/  @P3 IMAD.WIDE.U32 R2, R177.reuse, 0x4, R4 ;  /* 0x00000004b1023825 */ /* 0x048fe400078e0004 */
[----:B------:R-:W0:Y:S03]  /*1ff0*/  @P4 LDC.64 R4, c[0x0][0x438] ;  /* 0x00010e00ff044b82 */ /* 0x000e260000000a00 */
[----:B------:R1:W5:Y:S05]  /*2000*/  @P3 LDG.E R6, desc[UR10][R2.64] ;  /* 0x0000000a02063981 */ /* 0x00036a000c1e1900 */
[----:B-1----:R-:W1:Y:S01]  /*2010*/  LDC.64 R2, c[0x0][0x3b0] ;  /* 0x0000ec00ff027b82 */ /* 0x002e620000000a00 */
[----:B0-----:R-:W-:-:S05]  /*2020*/  @P4 IMAD.WIDE.U32 R4, R177, 0x10, R4 ;  /* 0x00000010b1044825 */ /* 0x001fca00078e0004 */
[----:B------:R3:W5:Y:S01]  /*2030*/  @P4 LDG.E.128 R52, desc[UR10][R4.64] ;  /* 0x0000000a04344981 */ /* 0x000762000c1e1d00 */
[----:B-1----:R-:W-:-:S03]  /*2040*/  IMAD.WIDE.U32 R2, R177, 0x4, R2 ;  /* 0x00000004b1027825 */ /* 0x002fc600078e0002 */
[----:B------:R3:W5:Y:S04]  /*2050*/  LDL.LU.64 R4, [R1+0xc0] ;  /* 0x0000c00001047983 */ /* 0x0007680000300a00 */
[----:B------:R3:W5:Y:S04]  /*2060*/  LDG.E R7, desc[UR10][R2.64] ;  /* 0x0000000a02077981 */ /* 0x000768000c1e1900 */
[----:B------:R3:W5:Y:S04]  /*2070*/  LDL.LU.64 R2, [R1+0xb8] ;  /* 0x0000b80001027983 */ /* 0x0007680000300a00 */
[----:B------:R-:W3:Y:S01]  /*2080*/  LDL.S16 R119, [R1+0xa2] ;  /* 0x0000a20001777983 */ /* 0x000ee20000100600 */
[----:B------:R-:W-:-:S02]  /*2090*/  HADD2.F32 R21, -RZ, R39.H0_H0 ;  /* 0x20000027ff157230 */ /* 0x000fc40000004100 */
[----:B------:R-:W-:Y:S02]  /*20a0*/  HADD2.F32 R39, -RZ, R110.H0_H0 ;  /* 0x2000006eff277230 */ /* 0x000fe40000004100 */
[----:B------:R-:W3:Y:S01]  /*20b0*/  LDL.S16 R110, [R1+0x9c] ;  /* 0x00009c00016e7983 */ /* 0x000ee20000100600 */
[----:B----4-:R-:W-:Y:S01]  /*20c0*/  FADD.FTZ R40, R92, -UR23 ;  /* 0x800000175c287e21 */ /* 0x010fe20008010000 */
[----:B--2---:R-:W-:-:S03]  /*20d0*/  FMUL.FTZ R92, R96, R21 ;  /* 0x00000015605c7220 */ /* 0x004fc60000410000 */
[----:B------:R-:W-:Y:S01]  /*20e0*/  FMUL.FTZ R21, R40, UR22 ;  /* 0x0000001628157c20 */ /* 0x000fe20008410000 */
[----:B------:R-:W-:-:S03]  /*20f0*/  FADD.FTZ R160, R160, R96 ;  /* 0x00000060a0a07221 */ /* 0x000fc60000010000 */
[-C--:B------:R-:W-:Y:S02]  /*2100*/  FFMA.FTZ R196, R96, R21.reuse, R196 ;  /* 0x0000001560c47223 */ /* 0x080fe400000100c4 */
[----:B------:R-:W2:Y:S01]  /*2110*/  LDL.LU R96, [R1+0x24] ;  /* 0x0000240001607983 */ /* 0x000ea20000300800 */
[C---:B------:R-:W-:Y:S01]  /*2120*/  FFMA.FTZ R120, R100.reuse, R21, R120 ;  /* 0x0000001564787223 */ /* 0x040fe20000010078 */
[----:B------:R-:W-:Y:S01]  /*2130*/  FADD.FTZ R40, R93, -UR23 ;  /* 0x800000175d287e21 */ /* 0x000fe20008010000 */
[----:B------:R-:W-:Y:S01]  /*2140*/  FFMA.FTZ R134, R100, R39, R92 ;  /* 0x0000002764867223 */ /* 0x000fe2000001005c */
[----:B------:R-:W-:Y:S02]  /*2150*/  HADD2.F32 R39, -RZ, R109.H0_H0 ;  /* 0x2000006dff277230 */ /* 0x000fe40000004100 */
[----:B------:R0:W-:Y:S01]  /*2160*/  STL [R1+0x20], R120 ;  /* 0x0000207801007387 */ /* 0x0001e20000100800 */
[----:B------:R-:W-:-:S03]  /*2170*/  FMUL.FTZ R40, R40, UR22 ;  /* 0x0000001628287c20 */ /* 0x000fc60008410000 */
[----:B------:R-:W4:Y:S04]  /*2180*/  LDL.S16 R109, [R1+0x9e] ;  /* 0x00009e00016d7983 */ /* 0x000f280000100600 */
[----:B0-----:R-:W4:Y:S01]  /*2190*/  LDL.LU R120, [R1+0x28] ;  /* 0x0000280001787983 */ /* 0x001f220000300800 */
[----:B------:R-:W-:Y:S01]  /*21a0*/  FMUL.FTZ R92, R97, R39 ;  /* 0x00000027615c7220 */ /* 0x000fe20000410000 */
[----:B------:R-:W-:Y:S02]  /*21b0*/  FADD.FTZ R228, R228, R100 ;  /* 0x00000064e4e47221 */ /* 0x000fe40000010000 */
[----:B------:R-:W4:Y:S01]  /*21c0*/  LDL.S16 R100, [R1+0x9a] ;  /* 0x00009a0001647983 */ /* 0x000f220000100600 */
[----:B---3--:R-:W-:-:S03]  /*21d0*/  HADD2.F32 R39, -RZ, R119.H0_H0 ;  /* 0x20000077ff277230 */ /* 0x008fc60000004100 */
[----:B------:R-:W3:Y:S01]  /*21e0*/  LDL.S16 R119, [R1+0x98] ;  /* 0x0000980001777983 */ /* 0x000ee20000100600 */
[----:B--2---:R-:W-:-:S05]  /*21f0*/  FFMA.FTZ R96, R101, R40, R96 ;  /* 0x0000002865607223 */ /* 0x004fca0000010060 */
[----:B------:R0:W-:Y:S04]  /*2200*/  STL [R1+0x24], R96 ;  /* 0x0000246001007387 */ /* 0x0001e80000100800 */
[----:B0-----:R-:W2:Y:S01]  /*2210*/  LDL.LU R96, [R1+0x2c] ;  /* 0x00002c0001607983 */ /* 0x001ea20000300800 */
[----:B------:R-:W-:Y:S01]  /*2220*/  FADD.FTZ R94, R94, -UR23 ;  /* 0x800000175e5e7e21 */ /* 0x000fe20008010000 */
[----:B------:R-:W-:Y:S01]  /*2230*/  FFMA.FTZ R39, R101, R39, R92 ;  /* 0x0000002765277223 */ /* 0x000fe2000001005c */
[----:B------:R-:W-:Y:S02]  /*2240*/  HADD2.F32 R92, -RZ, R110.H0_H0 ;  /* 0x2000006eff5c7230 */ /* 0x000fe40000004100 */
[----:B------:R-:W-:Y:S01]  /*2250*/  FMUL.FTZ R110, R94, UR22 ;  /* 0x000000165e6e7c20 */ /* 0x000fe20008410000 */
[----:B------:R-:W-:-:S03]  /*2260*/  FADD.FTZ R95, R95, -UR23 ;  /* 0x800000175f5f7e21 */ /* 0x000fc60008010000 */
[----:B----4-:R-:W-:Y:S01]  /*2270*/  FFMA.FTZ R120, R102, R110, R120 ;  /* 0x0000006e66787223 */ /* 0x010fe20000010078 */
[----:B------:R-:W-:Y:S01]  /*2280*/  FMUL.FTZ R93, R98, R92 ;  /* 0x0000005c625d7220 */ /* 0x000fe20000410000 */
[----:B------:R-:W-:-:S03]  /*2290*/  HADD2.F32 R92, -RZ, R109.H0_H0 ;  /* 0x2000006dff5c7230 */ /* 0x000fc60000004100 */
[----:B------:R0:W-:Y:S02]  /*22a0*/  STL [R1+0x28], R120 ;  /* 0x0000287801007387 */ /* 0x0001e40000100800 */
[----:B------:R-:W-:Y:S01]  /*22b0*/  FFMA.FTZ R109, R102, R92, R93 ;  /* 0x0000005c666d7223 */ /* 0x000fe2000001005d */
[----:B0-----:R-:W-:Y:S01]  /*22c0*/  FMUL.FTZ R120, R95, UR22 ;  /* 0x000000165f787c20 */ /* 0x001fe20008410000 */
[----:B------:R-:W-:Y:S01]  /*22d0*/  FADD.FTZ R229, R229, R101 ;  /* 0x00000065e5e57221 */ /* 0x000fe20000010000 */
[----:B------:R-:W-:Y:S01]  /*22e0*/  FADD.FTZ R161, R161, R97 ;  /* 0x00000061a1a17221 */ /* 0x000fe20000010000 */
[----:B------:R-:W-:Y:S01]  /*22f0*/  FFMA.FTZ R197, R97, R40, R197 ;  /* 0x0000002861c57223 */ /* 0x000fe200000100c5 */
[----:B------:R-:W-:Y:S01]  /*2300*/  FADD.FTZ R230, R230, R102 ;  /* 0x00000066e6e67221 */ /* 0x000fe20000010000 */
[----:B------:R-:W-:Y:S01]  /*2310*/  FADD.FTZ R162, R162, R98 ;  /* 0x00000062a2a27221 */ /* 0x000fe20000010000 */
[----:B------:R-:W-:Y:S01]  /*2320*/  FFMA.FTZ R198, R98, R110, R198 ;  /* 0x0000006e62c67223 */ /* 0x000fe200000100c6 */
[----:B------:R-:W-:Y:S01]  /*2330*/  FADD.FTZ R231, R231, R103 ;  /* 0x00000067e7e77221 */ /* 0x000fe20000010000 */
[----:B------:R-:W-:Y:S01]  /*2340*/  FADD.FTZ R163, R163, R99 ;  /* 0x00000063a3a37221 */ /* 0x000fe20000010000 */
[----:B---3--:R-:W-:-:S05]  /*2350*/  HADD2.F32 R92, -RZ, R119.H0_H0 ;  /* 0x20000077ff5c7230 */ /* 0x008fca0000004100 */
[----:B------:R-:W-:Y:S01]  /*2360*/  FMUL.FTZ R93, R99, R92 ;  /* 0x0000005c635d7220 */ /* 0x000fe20000410000 */
[----:B------:R-:W-:-:S05]  /*2370*/  HADD2.F32 R92, -RZ, R100.H0_H0 ;  /* 0x20000064ff5c7230 */ /* 0x000fca0000004100 */
[----:B------:R-:W-:Y:S01]  /*2380*/  FFMA.FTZ R119, R103, R92, R93 ;  /* 0x0000005c67777223 */ /* 0x000fe2000001005d */
[----:B------:R-:W-:Y:S01]  /*2390*/  FADD.FTZ R92, R135, R134 ;  /* 0x00000086875c7221 */ /* 0x000fe20000010000 */
[----:B------:R-:W-:-:S03]  /*23a0*/  FFMA.FTZ R93, R21, R134, R176 ;  /* 0x00000086155d7223 */ /* 0x000fc600000100b0 */
[----:B------:R-:W-:Y:S01]  /*23b0*/  FADD.FTZ R92, R92, R39 ;  /* 0x000000275c5c7221 */ /* 0x000fe20000010000 */
[----:B------:R-:W-:-:S03]  /*23c0*/  FFMA.FTZ R93, R40, R39, R93 ;  /* 0x00000027285d7223 */ /* 0x000fc6000001005d */
[----:B------:R-:W-:Y:S01]  /*23d0*/  FADD.FTZ R92, R92, R109 ;  /* 0x0000006d5c5c7221 */ /* 0x000fe20000010000 */
[----:B------:R-:W-:Y:S01]  /*23e0*/  FFMA.FTZ R93, R110, R109, R93 ;  /* 0x0000006d6e5d7223 */ /* 0x000fe2000001005d */
[-C--:B------:R-:W-:Y:S01]  /*23f0*/  FFMA.FTZ R199, R99, R120.reuse, R199 ;  /* 0x0000007863c77223 */ /* 0x080fe200000100c7 */
[----:B------:R-:W-:Y:S01]  /*2400*/  IADD3 R177, PT, PT, R177, 0x100, RZ ;  /* 0x00000100b1b17810 */ /* 0x000fe20007ffe0ff */
[----:B------:R-:W-:Y:S01]  /*2410*/  FADD.FTZ R135, R92, R119 ;  /* 0x000000775c877221 */ /* 0x000fe20000010000 */
[----:B------:R-:W-:Y:S01]  /*2420*/  FFMA.FTZ R176, R120, R119, R93 ;  /* 0x0000007778b07223 */ /* 0x000fe2000001005d */
[----:B--2---:R-:W-:-:S05]  /*2430*/  FFMA.FTZ R96, R103, R120, R96 ;  /* 0x0000007867607223 */ /* 0x004fca0000010060 */
[----:B------:R1:W-:Y:S02]  /*2440*/  STL [R1+0x2c], R96 ;  /* 0x00002c6001007387 */ /* 0x0003e40000100800 */
.L_x_3654:
[----:B------:R-:W-:Y:S05]  /*2450*/  BSYNC.RECONVERGENT B0 ;  /* 0x0000000000007941 */ /* 0x000fea0003800200 */
.L_x_3653:
[----:B-----5:R-:W-:Y:S01]  /*2460*/  LOP3.LUT P3, RZ, R5, 0x1, RZ, 0xc0, !PT ;  /* 0x0000000105ff7812 */ /* 0x020fe2000786c0ff */
[----:B------:R-:W-:-:S12]  /*2470*/  BSSY.RECONVERGENT B0, `(.L_x_3655) ;  /* 0x000005d000007945 */ /* 0x000fd80003800200 */
[----:B------:R-:W-:Y:S05]  /*2480*/  @!P3 BRA `(.L_x_3656) ;  /* 0x00000004006cb947 */ /* 0x000fea0003800000 */
[----:B------:R-:W2:Y:S01]  /*2490*/  LDC.64 R92, c[0x0][0x3a8] ;  /* 0x0000ea00ff5c7b82 */ /* 0x000ea20000000a00 */
[----:B------:R3:W-:Y:S04]  /*24a0*/  STL.64 [R1+0xc0], R4 ;  /* 0x0000c00401007387 */ /* 0x0007e80000100a00 */
[----:B------:R4:W-:Y:S03]  /*24b0*/  STL.64 [R1+0xb8], R2 ;  /* 0x0000b80201007387 */ /* 0x0009e60000100a00 */
[----:B-1----:R-:W1:Y:S01]  /*24c0*/  LDC.64 R96, c[0x0][0x430] ;  /* 0x00010c00ff607b82 */ /* 0x002e620000000a00 */
[----:B------:R-:W4:Y:S04]  /*24d0*/  LDL.S16 R37, [R1+0x94] ;  /* 0x0000940001257983 */ /* 0x000f280000100600 */
[----:B------:R-:W4:Y:S01]  /*24e0*/  LDL.S16 R108, [R1+0x96] ;  /* 0x00009600016c7983 */ /* 0x000f220000100600 */
[----:B------:R-:W-:-:S02]  /*24f0*/  ISETP.NE.U32.AND P3, PT, RZ, UR18, PT ;  /* 0x00000012ff007c0c */ /* 0x000fc4000bf65070 */
[----:B------:R-:W-:Y:S01]  /*2500*/  ISETP.NE.U32.AND P4, PT, RZ, UR26, PT ;  /* 0x0000001aff007c0c */ /* 0x000fe2000bf85070 */
[----:B------:R-:W0:Y:S01]  /*2510*/  LDC.64 R100, c[0x0][0x428] ;  /* 0x00010a00ff647b82 */ /* 0x000e220000000a00 */
[----:B------:R-:W-:Y:S01]  /*2520*/  ISETP.NE.AND.EX P3, PT, RZ, UR19, PT, P3 ;  /* 0x00000013ff007c0c */ /* 0x000fe2000bf65330 */
[----:B------:R-:W4:Y:S01]  /*2530*/  LDL.LU R118, [R1+0x10] ;  /* 0x0000100001767983 */ /* 0x000f220000300800 */
[----:B--2---:R-:W-:-:S04]  /*2540*/  IMAD.WIDE.U32 R92, R177, 0x10, R92 ;  /* 0x00000010b15c7825 */ /* 0x004fc800078e005c */
[C---:B-1----:R-:W-:Y:S02]  /*2550*/  IMAD.WIDE.U32 R96, R177.reuse, 0x10, R96 ;  /* 0x00000010b1607825 */ /* 0x042fe400078e0060 */
[----:B------:R-:W2:Y:S05]  /*2560*/  LDG.E.128 R92, desc[UR10][R92.64] ;  /* 0x0000000a5c5c7981 */ /* 0x000eaa000c1e1d00 */
[----:B---3--:R-:W4:Y:S01]  /*2570*/  @P3 LDC.64 R4, c[0x0][0x3b8] ;  /* 0x0000ee00ff043b82 */ /* 0x008f220000000a00 */
[----:B------:R-:W-:Y:S01]  /*2580*/  ISETP.NE.AND.EX P4, PT, RZ, UR27, PT, P4 ;  /* 0x0000001bff007c0c */ /* 0x000fe2000bf85340 */
[----:B------:R-:W3:Y:S04]  /*2590*/  LDL.S16 R107, [R1+0x90] ;  /* 0x00009000016b7983 */ /* 0x000ee80000100600 */
[----:B------:R-:W3:Y:S01]  /*25a0*/  LDG.E.128 R96, desc[UR10][R96.64] ;  /* 0x0000000a60607981 */ /* 0x000ee2000c1e1d00 */
[----:B0-----:R-:W-:-:S06]  /*25b0*/  IMAD.WIDE.U32 R100, R177, 0x10, R100 ;  /* 0x00000010b1647825 */ /* 0x001fcc00078e0064 */
[----:B------:R-:W3:Y:S01]  /*25c0*/  LDG.E.128 R100, desc[UR10][R100.64] ;  /* 0x0000000a64647981 */ /* 0x000ee2000c1e1d00 */
[C---:B----4-:R-:W-:Y:S02]  /*25d0*/  @P3 IMAD.WIDE.U32 R2, R177.reuse, 0x4, R4 ;  /* 0x00000004b1023825 */ /* 0x050fe400078e0004 */
        /* <DEDUP_REMOVED lines=9> */
[----:B------:R-:W4:Y:S01]  /*2670*/  LDL.S16 R117, [R1+0x92] ;  /* 0x0000920001757983 */ /* 0x000f220000100600 */
[----:B------:R-:W-:-:S02]  /*2680*/  HADD2.F32 R22, -RZ, R37.H0_H0 ;  /* 0x20000025ff167230 */ /* 0x000fc40000004100 */
[----:B------:R-:W-:Y:S02]  /*2690*/  HADD2.F32 R37, -RZ, R108.H0_H0 ;  /* 0x2000006cff257230 */ /* 0x000fe40000004100 */
[----:B------:R-:W4:Y:S01]  /*26a0*/  LDL.S16 R108, [R1+0x8c] ;  /* 0x00008c00016c7983 */ /* 0x000f220000100600 */
[----:B--2---:R-:W-:Y:S01]  /*26b0*/  FADD.FTZ R38, R92, -UR23 ;  /* 0x800000175c267e21 */ /* 0x004fe20008010000 */
[----:B---3--:R-:W-:-:S03]  /*26c0*/  FMUL.FTZ R92, R96, R22 ;  /* 0x00000016605c7220 */ /* 0x008fc60000410000 */
        /* <DEDUP_REMOVED lines=10> */
[----:B------:R-:W3:Y:S04]  /*2770*/  LDL.S16 R107, [R1+0x8e] ;  /* 0x00008e00016b7983 */ /* 0x000ee80000100600 */
[----:B0-----:R-:W3:Y:S01]  /*2780*/  LDL.LU R118, [R1+0x18] ;  /* 0x0000180001767983 */ /* 0x001ee20000300800 */
[----:B------:R-:W-:Y:S01]  /*2790*/  FMUL.FTZ R92, R97, R37 ;  /* 0x00000025615c7220 */ /* 0x000fe20000410000 */
[----:B------:R-:W-:Y:S02]  /*27a0*/  FADD.FTZ R224, R224, R100 ;  /* 0x00000064e0e07221 */ /* 0x000fe40000010000 */
[----:B------:R-:W3:Y:S01]  /*27b0*/  LDL.S16 R100, [R1+0x8a] ;  /* 0x00008a0001647983 */ /* 0x000ee20000100600 */
[----:B----4-:R-:W-:-:S03]  /*27c0*/  HADD2.F32 R37, -RZ, R117.H0_H0 ;  /* 0x20000075ff257230 */ /* 0x010fc60000004100 */
[----:B------:R-:W4:Y:S01]  /*27d0*/  LDL.S16 R117, [R1+0x88] ;  /* 0x0000880001757983 */ /* 0x000f220000100600 */
        /* <DEDUP_REMOVED lines=8> */
[----:B---3--:R-:W-:Y:S01]  /*2860*/  FFMA.FTZ R118, R102, R108, R118 ;  /* 0x0000006c66767223 */ /* 0x008fe20000010076 */
        /* <DEDUP_REMOVED lines=13> */
[----:B----4-:R-:W-:-:S05]  /*2940*/  HADD2.F32 R92, -RZ, R117.H0_H0 ;  /* 0x20000075ff5c7230 */ /* 0x010fca0000004100 */
        /* <DEDUP_REMOVED lines=15> */
.L_x_3656:
[----:B------:R-:W-:Y:S05]  /*2a40*/  BSYNC.RECONVERGENT B0 ;  /* 0x0000000000007941 */ /* 0x000fea0003800200 */
.L_x_3655:
[----:B------:R-:W-:Y:S04]  /*2a50*/  BSSY.RECONVERGENT B0, `(.L_x_3657) ;  /* 0x000005d000007945 */ /* 0x000fe80003800200 */
[----:B------:R-:W-:Y:S05]  /*2a60*/  @!P0 BRA `(.L_x_3658) ;  /* 0x00000004006c8947 */ /* 0x000fea0003800000 */
[----:B------:R-:W3:Y:S01]  /*2a70*/  LDC.64 R92, c[0x0][0x3a8] ;  /* 0x0000ea00ff5c7b82 */ /* 0x000ee20000000a00 */
[----:B-----5:R4:W-:Y:S04]  /*2a80*/  STL.64 [R1+0xc0], R4 ;  /* 0x0000c00401007387 */ /* 0x0209e80000100a00 */
[----:B------:R0:W-:Y:S03]  /*2a90*/  STL.64 [R1+0xb8], R2 ;  /* 0x0000b80201007387 */ /* 0x0001e60000100a00 */
[----:B-12---:R-:W1:Y:S01]  /*2aa0*/  LDC.64 R96, c[0x0][0x430] ;  /* 0x00010c00ff607b82 */ /* 0x006e620000000a00 */
[----:B------:R-:W2:Y:S04]  /*2ab0*/  LDL.S16 R35, [R1+0x84] ;  /* 0x0000840001237983 */ /* 0x000ea80000100600 */
[----:B------:R-:W2:Y:S01]  /*2ac0*/  LDL.S16 R106, [R1+0x86] ;  /* 0x00008600016a7983 */ /* 0x000ea20000100600 */
[----:B------:R-:W-:-:S02]  /*2ad0*/  ISETP.NE.U32.AND P3, PT, RZ, UR18, PT ;  /* 0x00000012ff007c0c */ /* 0x000fc4000bf65070 */
[----:B------:R-:W-:Y:S01]  /*2ae0*/  ISETP.NE.U32.AND P4, PT, RZ, UR26, PT ;  /* 0x0000001aff007c0c */ /* 0x000fe2000bf85070 */
[----:B------:R-:W0:Y:S01]  /*2af0*/  LDC.64 R100, c[0x0][0x428] ;  /* 0x00010a00ff647b82 */ /* 0x000e220000000a00 */
[----:B------:R-:W-:Y:S01]  /*2b00*/  ISETP.NE.AND.EX P3, PT, RZ, UR19, PT, P3 ;  /* 0x00000013ff007c0c */ /* 0x000fe2000bf65330 */
[----:B------:R-:W2:Y:S01]  /*2b10*/  LDL.LU R116, [R1] ;  /* 0x0000000001747983 */ /* 0x000ea20000300800 */
[----:B---3--:R-:W-:-:S04]  /*2b20*/  IMAD.WIDE.U32 R92, R177, 0x10, R92 ;  /* 0x00000010b15c7825 */ /* 0x008fc800078e005c */
[C---:B-1----:R-:W-:Y:S02]  /*2b30*/  IMAD.WIDE.U32 R96, R177.reuse, 0x10, R96 ;  /* 0x00000010b1607825 */ /* 0x042fe400078e0060 */
[----:B------:R-:W3:Y:S05]  /*2b40*/  LDG.E.128 R92, desc[UR10][R92.64] ;  /* 0x0000000a5c5c7981 */ /* 0x000eea000c1e1d00 */
[----:B----4-:R-:W1:Y:S01]  /*2b50*/  @P3 LDC.64 R4, c[0x0][0x3b8] ;  /* 0x0000ee00ff043b82 */ /* 0x010e620000000a00 */
[----:B------:R-:W-:Y:S01]  /*2b60*/  ISETP.NE.AND.EX P4, PT, RZ, UR27, PT, P4 ;  /* 0x0000001bff007c0c */ /* 0x000fe2000bf85340 */
[----:B------:R-:W4:Y:S04]  /*2b70*/  LDL.S16 R105, [R1+0x80] ;  /* 0x0000800001697983 */ /* 0x000f280000100600 */
[----:B------:R-:W4:Y:S01]  /*2b80*/  LDG.E.128 R96, desc[UR10][R96.64] ;  /* 0x0000000a60607981 */ /* 0x000f22000c1e1d00 */
[----:B0-----:R-:W-:-:S06]  /*2b90*/  IMAD.WIDE.U32 R100, R177, 0x10, R100 ;  /* 0x00000010b1647825 */ /* 0x001fcc00078e0064 */
[----:B------:R-:W4:Y:S01]  /*2ba0*/  LDG.E.128 R100, desc[UR10][R100.64] ;  /* 0x0000000a64647981 */ /* 0x000f22000c1e1d00 */
[C---:B-1----:R-:W-:Y:S02]  /*2bb0*/  @P3 IMAD.WIDE.U32 R2, R177.reuse, 0x4, R4 ;  /* 0x00000004b1023825 */ /* 0x042fe400078e0004 */
        /* <DEDUP_REMOVED lines=10> */
[----:B--2---:R-:W-:-:S02]  /*2c60*/  HADD2.F32 R23, -RZ, R35.H0_H0 ;  /* 0x20000023ff177230 */ /* 0x004fc40000004100 */
[----:B------:R-:W-:Y:S02]  /*2c70*/  HADD2.F32 R35, -RZ, R106.H0_H0 ;  /* 0x2000006aff237230 */ /* 0x000fe40000004100 */
[----:B------:R-:W2:Y:S01]  /*2c80*/  LDL.S16 R106, [R1+0x7c] ;  /* 0x00007c00016a7983 */ /* 0x000ea20000100600 */
[----:B---3--:R-:W-:Y:S01]  /*2c90*/  FADD.FTZ R36, R92, -UR23 ;  /* 0x800000175c247e21 */ /* 0x008fe20008010000 */
[----:B----4-:R-:W-:-:S03]  /*2ca0*/  FMUL.FTZ R92, R96, R23 ;  /* 0x00000017605c7220 */ /* 0x010fc60000410000 */
[----:B------:R-:W-:Y:S01]  /*2cb0*/  FMUL.FTZ R23, R36, UR22 ;  /* 0x0000001624177c20 */ /* 0x000fe20008410000 */
[----:B------:R-:W-:-:S03]  /*2cc0*/  FADD.FTZ R152, R152, R96 ;  /* 0x0000006098987221 */ /* 0x000fc60000010000 */
[-C--:B------:R-:W-:Y:S02]  /*2cd0*/  FFMA.FTZ R188, R96, R23.reuse, R188 ;  /* 0x0000001760bc7223 */ /* 0x080fe400000100bc */
[----:B------:R-:W3:Y:S01]  /*2ce0*/  LDL.LU R96, [R1+0x4] ;  /* 0x0000040001607983 */ /* 0x000ee20000300800 */
[C---:B------:R-:W-:Y:S01]  /*2cf0*/  FFMA.FTZ R116, R100.reuse, R23, R116 ;  /* 0x0000001764747223 */ /* 0x040fe20000010074 */
[----:B------:R-:W-:Y:S01]  /*2d00*/  FADD.FTZ R36, R93, -UR23 ;  /* 0x800000175d247e21 */ /* 0x000fe20008010000 */
[----:B------:R-:W-:Y:S01]  /*2d10*/  FFMA.FTZ R132, R100, R35, R92 ;  /* 0x0000002364847223 */ /* 0x000fe2000001005c */
[----:B------:R-:W-:Y:S02]  /*2d20*/  HADD2.F32 R35, -RZ, R105.H0_H0 ;  /* 0x20000069ff237230 */ /* 0x000fe40000004100 */
[----:B------:R1:W-:Y:S01]  /*2d30*/  STL [R1], R116 ;  /* 0x0000007401007387 */ /* 0x0003e20000100800 */
[----:B------:R-:W-:-:S03]  /*2d40*/  FMUL.FTZ R36, R36, UR22 ;  /* 0x0000001624247c20 */ /* 0x000fc60008410000 */
[----:B------:R-:W4:Y:S04]  /*2d50*/  LDL.S16 R105, [R1+0x7e] ;  /* 0x00007e0001697983 */ /* 0x000f280000100600 */
[----:B-1----:R-:W4:Y:S01]  /*2d60*/  LDL.LU R116, [R1+0x8] ;  /* 0x0000080001747983 */ /* 0x002f220000300800 */
[----:B------:R-:W-:Y:S01]  /*2d70*/  FMUL.FTZ R92, R97, R35 ;  /* 0x00000023615c7220 */ /* 0x000fe20000410000 */
[----:B------:R-:W-:Y:S02]  /*2d80*/  FADD.FTZ R220, R220, R100 ;  /* 0x00000064dcdc7221 */ /* 0x000fe40000010000 */
[----:B------:R-:W4:Y:S01]  /*2d90*/  LDL.S16 R100, [R1+0x7a] ;  /* 0x00007a0001647983 */ /* 0x000f220000100600 */
[----:B------:R-:W-:-:S03]  /*2da0*/  HADD2.F32 R35, -RZ, R115.H0_H0 ;  /* 0x20000073ff237230 */ /* 0x000fc60000004100 */
[----:B------:R-:W4:Y:S01]  /*2db0*/  LDL.S16 R115, [R1+0x78] ;  /* 0x0000780001737983 */ /* 0x000f220000100600 */
[----:B---3--:R-:W-:-:S05]  /*2dc0*/  FFMA.FTZ R96, R101, R36, R96 ;  /* 0x0000002465607223 */ /* 0x008fca0000010060 */
[----:B------:R1:W-:Y:S04]  /*2dd0*/  STL [R1+0x4], R96 ;  /* 0x0000046001007387 */ /* 0x0003e80000100800 */
[----:B-1----:R-:W3:Y:S01]  /*2de0*/  LDL.LU R96, [R1+0xc] ;  /* 0x00000c0001607983 */ /* 0x002ee20000300800 */
[----:B------:R-:W-:Y:S01]  /*2df0*/  FADD.FTZ R94, R94, -UR23 ;  /* 0x800000175e5e7e21 */ /* 0x000fe20008010000 */
[----:B------:R-:W-:Y:S01]  /*2e00*/  FFMA.FTZ R35, R101, R35, R92 ;  /* 0x0000002365237223 */ /* 0x000fe2000001005c */
[----:B--2---:R-:W-:Y:S02]  /*2e10*/  HADD2.F32 R92, -RZ, R106.H0_H0 ;  /* 0x2000006aff5c7230 */ /* 0x004fe40000004100 */
[----:B------:R-:W-:Y:S01]  /*2e20*/  FMUL.FTZ R106, R94, UR22 ;  /* 0x000000165e6a7c20 */ /* 0x000fe20008410000 */
[----:B------:R-:W-:-:S03]  /*2e30*/  FADD.FTZ R95, R95, -UR23 ;  /* 0x800000175f5f7e21 */ /* 0x000fc60008010000 */
[----:B----4-:R-:W-:Y:S01]  /*2e40*/  FFMA.FTZ R116, R102, R106, R116 ;  /* 0x0000006a66747223 */ /* 0x010fe20000010074 */
[----:B------:R-:W-:Y:S01]  /*2e50*/  FMUL.FTZ R93, R98, R92 ;  /* 0x0000005c625d7220 */ /* 0x000fe20000410000 */
[----:B------:R-:W-:-:S03]  /*2e60*/  HADD2.F32 R92, -RZ, R105.H0_H0 ;  /* 0x20000069ff5c7230 */ /* 0x000fc60000004100 */
[----:B------:R1:W-:Y:S02]  /*2e70*/  STL [R1+0x8], R116 ;  /* 0x0000087401007387 */ /* 0x0003e40000100800 */
[----:B------:R-:W-:Y:S01]  /*2e80*/  FFMA.FTZ R105, R102, R92, R93 ;  /* 0x0000005c66697223 */ /* 0x000fe2000001005d */
[----:B-1----:R-:W-:Y:S01]  /*2e90*/  FMUL.FTZ R116, R95, UR22 ;  /* 0x000000165f747c20 */ /* 0x002fe20008410000 */
        /* <DEDUP_REMOVED lines=8> */
[----:B------:R-:W-:-:S05]  /*2f20*/  HADD2.F32 R92, -RZ, R115.H0_H0 ;  /* 0x20000073ff5c7230 */ /* 0x000fca0000004100 */
        /* <DEDUP_REMOVED lines=13> */
[----:B---3--:R-:W-:-:S05]  /*3000*/  FFMA.FTZ R96, R103, R116, R96 ;  /* 0x0000007467607223 */ /* 0x008fca0000010060 */
[----:B------:R0:W-:Y:S02]  /*3010*/  STL [R1+0xc], R96 ;  /* 0x00000c6001007387 */ /* 0x0001e40000100800 */
.L_x_3658:
[----:B------:R-:W-:Y:S05]  /*3020*/  BSYNC.RECONVERGENT B0 ;  /* 0x0000000000007941 */ /* 0x000fea0003800200 */
.L_x_3657:
[----:B------:R-:W-:Y:S04]  /*3030*/  BSSY.RECONVERGENT B0, `(.L_x_3659) ;  /* 0x0000055000007945 */ /* 0x000fe80003800200 */
[----:B------:R-:W-:Y:S05]  /*3040*/  @!P1 BRA `(.L_x_3660) ;  /* 0x00000004004c9947 */ /* 0x000fea0003800000 */
[----:B------:R-:W3:Y:S01]  /*3050*/  LDC.64 R92, c[0x0][0x3a8] ;  /* 0x0000ea00ff5c7b82 */ /* 0x000ee20000000a00 */
[----:B-----5:R4:W-:Y:S04]  /*3060*/  STL.64 [R1+0xc0], R4 ;  /* 0x0000c00401007387 */ /* 0x0209e80000100a00 */
[----:B------:R4:W-:Y:S03]  /*3070*/  STL.64 [R1+0xb8], R2 ;  /* 0x0000b80201007387 */ /* 0x0009e60000100a00 */
[----:B012---:R-:W0:Y:S01]  /*3080*/  LDC.64 R96, c[0x0][0x430] ;  /* 0x00010c00ff607b82 */ /* 0x007e220000000a00 */
[----:B------:R-:W2:Y:S04]  /*3090*/  LDL.S16 R51, [R1+0x74] ;  /* 0x0000740001337983 */ /* 0x000ea80000100600 */
[----:B------:R-:W2:Y:S01]  /*30a0*/  LDL.S16 R104, [R1+0x76] ;  /* 0x0000760001687983 */ /* 0x000ea20000100600 */
[----:B------:R-:W-:-:S02]  /*30b0*/  ISETP.NE.U32.AND P3, PT, RZ, UR18, PT ;  /* 0x00000012ff007c0c */ /* 0x000fc4000bf65070 */
[----:B------:R-:W1:Y:S01]  /*30c0*/  LDC.64 R100, c[0x0][0x428] ;  /* 0x00010a00ff647b82 */ /* 0x000e620000000a00 */
[----:B------:R-:W-:Y:S01]  /*30d0*/  ISETP.NE.U32.AND P4, PT, RZ, UR26, PT ;  /* 0x0000001aff007c0c */ /* 0x000fe2000bf85070 */
[----:B------:R-:W2:Y:S01]  /*30e0*/  LDL.S16 R124, [R1+0x70] ;  /* 0x00007000017c7983 */ /* 0x000ea20000100600 */
[----:B------:R-:W-:Y:S01]  /*30f0*/  ISETP.NE.AND.EX P3, PT, RZ, UR19, PT, P3 ;  /* 0x00000013ff007c0c */ /* 0x000fe2000bf65330 */
[----:B---3--:R-:W-:-:S06]  /*3100*/  IMAD.WIDE.U32 R92, R177, 0x10, R92 ;  /* 0x00000010b15c7825 */ /* 0x008fcc00078e005c */
[----:B------:R-:W3:Y:S01]  /*3110*/  LDG.E.128 R92, desc[UR10][R92.64] ;  /* 0x0000000a5c5c7981 */ /* 0x000ee2000c1e1d00 */
[----:B0-----:R-:W-:-:S05]  /*3120*/  IMAD.WIDE.U32 R96, R177, 0x10, R96 ;  /* 0x00000010b1607825 */ /* 0x001fca00078e0060 */
[----:B----4-:R-:W0:Y:S01]  /*3130*/  @P3 LDC.64 R4, c[0x0][0x3b8] ;  /* 0x0000ee00ff043b82 */ /* 0x010e220000000a00 */
[----:B------:R-:W4:Y:S01]  /*3140*/  LDG.E.128 R96, desc[UR10][R96.64] ;  /* 0x0000000a60607981 */ /* 0x000f22000c1e1d00 */
[----:B-1----:R-:W-:-:S06]  /*3150*/  IMAD.WIDE.U32 R100, R177, 0x10, R100 ;  /* 0x00000010b1647825 */ /* 0x002fcc00078e0064 */
[----:B------:R-:W4:Y:S01]  /*3160*/  LDG.E.128 R100, desc[UR10][R100.64] ;  /* 0x0000000a64647981 */ /* 0x000f22000c1e1d00 */
[----:B------:R-:W-:Y:S01]  /*3170*/  ISETP.NE.AND.EX P4, PT, RZ, UR27, PT, P4 ;  /* 0x0000001bff007c0c */ /* 0x000fe2000bf85340 */
[----:B0-----:R-:W-:-:S12]  /*3180*/  @P3 IMAD.WIDE.U32 R2, R177, 0x4, R4 ;  /* 0x00000004b1023825 */ /* 0x001fd800078e0004 */
[----:B------:R-:W0:Y:S01]  /*3190*/  @P4 LDC.64 R4, c[0x0][0x438] ;  /* 0x00010e00ff044b82 */ /* 0x000e220000000a00 */
[----:B------:R1:W5:Y:S07]  /*31a0*/  @P3 LDG.E R12, desc[UR10][R2.64] ;  /* 0x0000000a020c3981 */ /* 0x00036e000c1e1900 */
        /* <DEDUP_REMOVED lines=11> */
[----:B---3--:R-:W-:-:S03]  /*3260*/  FADD.FTZ R34, R92, -UR23 ;  /* 0x800000175c227e21 */ /* 0x008fc60008010000 */
[----:B------:R-:W3:Y:S01]  /*3270*/  LDL.S16 R92, [R1+0x6c] ;  /* 0x00006c00015c7983 */ /* 0x000ee20000100600 */
[----:B----4-:R-:W-:Y:S01]  /*3280*/  FMUL.FTZ R51, R96, R24 ;  /* 0x0000001860337220 */ /* 0x010fe20000410000 */
[----:B------:R-:W-:Y:S01]  /*3290*/  FMUL.FTZ R24, R34, UR22 ;  /* 0x0000001622187c20 */ /* 0x000fe20008410000 */
[----:B------:R-:W-:Y:S02]  /*32a0*/  FADD.FTZ R148, R148, R96 ;  /* 0x0000006094947221 */ /* 0x000fe40000010000 */
[----:B------:R-:W-:Y:S01]  /*32b0*/  FFMA.FTZ R131, R100, R33, R51 ;  /* 0x0000002164837223 */ /* 0x000fe20000010033 */
[----:B------:R-:W-:Y:S01]  /*32c0*/  FADD.FTZ R216, R216, R100 ;  /* 0x00000064d8d87221 */ /* 0x000fe20000010000 */
[-C--:B------:R-:W-:Y:S02]  /*32d0*/  FFMA.FTZ R248, R100, R24.reuse, R248 ;  /* 0x0000001864f87223 */ /* 0x080fe400000100f8 */
[----:B------:R-:W4:Y:S01]  /*32e0*/  LDL.S16 R100, [R1+0x68] ;  /* 0x0000680001647983 */ /* 0x000f220000100600 */
[----:B------:R-:W-:-:S03]  /*32f0*/  FFMA.FTZ R184, R96, R24, R184 ;  /* 0x0000001860b87223 */ /* 0x000fc600000100b8 */
[----:B------:R-:W4:Y:S01]  /*3300*/  LDL.S16 R96, [R1+0x6a] ;  /* 0x00006a0001607983 */ /* 0x000f220000100600 */
[----:B------:R-:W-:-:S05]  /*3310*/  HADD2.F32 R33, -RZ, R124.H0_H0 ;  /* 0x2000007cff217230 */ /* 0x000fca0000004100 */
[----:B------:R-:W-:Y:S01]  /*3320*/  FMUL.FTZ R51, R97, R33 ;  /* 0x0000002161337220 */ /* 0x000fe20000410000 */
[----:B------:R-:W-:Y:S01]  /*3330*/  FADD.FTZ R34, R93, -UR23 ;  /* 0x800000175d227e21 */ /* 0x000fe20008010000 */
[----:B------:R-:W-:-:S03]  /*3340*/  FADD.FTZ R94, R94, -UR23 ;  /* 0x800000175e5e7e21 */ /* 0x000fc60008010000 */
[----:B------:R-:W-:Y:S01]  /*3350*/  FMUL.FTZ R34, R34, UR22 ;  /* 0x0000001622227c20 */ /* 0x000fe20008410000 */
[----:B------:R-:W-:Y:S01]  /*3360*/  FADD.FTZ R95, R95, -UR23 ;  /* 0x800000175f5f7e21 */ /* 0x000fe20008010000 */
[----:B------:R-:W-:Y:S01]  /*3370*/  FADD.FTZ R217, R217, R101 ;  /* 0x00000065d9d97221 */ /* 0x000fe20000010000 */
[----:B------:R-:W-:Y:S01]  /*3380*/  FADD.FTZ R149, R149, R97 ;  /* 0x0000006195957221 */ /* 0x000fe20000010000 */
[-C--:B------:R-:W-:Y:S01]  /*3390*/  FFMA.FTZ R249, R101, R34.reuse, R249 ;  /* 0x0000002265f97223 */ /* 0x080fe200000100f9 */
[----:B------:R-:W-:Y:S01]  /*33a0*/  FFMA.FTZ R185, R97, R34, R185 ;  /* 0x0000002261b97223 */ /* 0x000fe200000100b9 */
[----:B------:R-:W-:Y:S01]  /*33b0*/  FADD.FTZ R218, R218, R102 ;  /* 0x00000066dada7221 */ /* 0x000fe20000010000 */
[----:B------:R-:W-:Y:S01]  /*33c0*/  FADD.FTZ R150, R150, R98 ;  /* 0x0000006296967221 */ /* 0x000fe20000010000 */
[----:B------:R-:W-:Y:S01]  /*33d0*/  FADD.FTZ R219, R219, R103 ;  /* 0x00000067dbdb7221 */ /* 0x000fe20000010000 */
[----:B------:R-:W-:Y:S01]  /*33e0*/  FADD.FTZ R151, R151, R99 ;  /* 0x0000006397977221 */ /* 0x000fe20000010000 */
[----:B------:R-:W-:Y:S01]  /*33f0*/  IADD3 R177, PT, PT, R177, 0x100, RZ ;  /* 0x00000100b1b17810 */ /* 0x000fe20007ffe0ff */
[----:B------:R-:W-:-:S05]  /*3400*/  HADD2.F32 R33, -RZ, R123.H0_H0 ;  /* 0x2000007bff217230 */ /* 0x000fca0000004100 */
[----:B------:R-:W-:Y:S01]  /*3410*/  FFMA.FTZ R33, R101, R33, R51 ;  /* 0x0000002165217223 */ /* 0x000fe20000010033 */
[----:B------:R-:W-:-:S04]  /*3420*/  FMUL.FTZ R123, R95, UR22 ;  /* 0x000000165f7b7c20 */ /* 0x000fc80008410000 */
[-C--:B------:R-:W-:Y:S01]  /*3430*/  FFMA.FTZ R251, R103, R123.reuse, R251 ;  /* 0x0000007b67fb7223 */ /* 0x080fe200000100fb */
[----:B------:R-:W-:Y:S01]  /*3440*/  FFMA.FTZ R187, R99, R123, R187 ;  /* 0x0000007b63bb7223 */ /* 0x000fe200000100bb */
[----:B---3--:R-:W-:-:S05]  /*3450*/  HADD2.F32 R51, -RZ, R92.H0_H0 ;  /* 0x2000005cff337230 */ /* 0x008fca0000004100 */
[----:B------:R-:W-:Y:S01]  /*3460*/  FMUL.FTZ R92, R98, R51 ;  /* 0x00000033625c7220 */ /* 0x000fe20000410000 */
[----:B--2---:R-:W-:-:S05]  /*3470*/  HADD2.F32 R51, -RZ, R104.H0_H0 ;  /* 0x20000068ff337230 */ /* 0x004fca0000004100 */
[----:B------:R-:W-:Y:S01]  /*3480*/  FFMA.FTZ R51, R102, R51, R92 ;  /* 0x0000003366337223 */ /* 0x000fe2000001005c */
[----:B----4-:R-:W-:-:S05]  /*3490*/  HADD2.F32 R92, -RZ, R100.H0_H0 ;  /* 0x20000064ff5c7230 */ /* 0x010fca0000004100 */
[----:B------:R-:W-:Y:S01]  /*34a0*/  FMUL.FTZ R93, R99, R92 ;  /* 0x0000005c635d7220 */ /* 0x000fe20000410000 */
[----:B------:R-:W-:-:S05]  /*34b0*/  HADD2.F32 R92, -RZ, R96.H0_H0 ;  /* 0x20000060ff5c7230 */ /* 0x000fca0000004100 */
[----:B------:R-:W-:Y:S01]  /*34c0*/  FFMA.FTZ R124, R103, R92, R93 ;  /* 0x0000005c677c7223 */ /* 0x000fe2000001005d */
[----:B------:R-:W-:Y:S01]  /*34d0*/  FADD.FTZ R92, R135, R131 ;  /* 0x00000083875c7221 */ /* 0x000fe20000010000 */
[----:B------:R-:W-:Y:S01]  /*34e0*/  FFMA.FTZ R93, R24, R131, R176 ;  /* 0x00000083185d7223 */ /* 0x000fe200000100b0 */
[----:B------:R-:W-:Y:S02]  /*34f0*/  FMUL.FTZ R104, R94, UR22 ;  /* 0x000000165e687c20 */ /* 0x000fe40008410000 */
[----:B------:R-:W-:Y:S01]  /*3500*/  FADD.FTZ R92, R92, R33 ;  /* 0x000000215c5c7221 */ /* 0x000fe20000010000 */
[----:B------:R-:W-:-:S03]  /*3510*/  FFMA.FTZ R93, R34, R33, R93 ;  /* 0x00000021225d7223 */ /* 0x000fc6000001005d */
[----:B------:R-:W-:Y:S01]  /*3520*/  FADD.FTZ R92, R92, R51 ;  /* 0x000000335c5c7221 */ /* 0x000fe20000010000 */
[----:B------:R-:W-:Y:S01]  /*3530*/  FFMA.FTZ R93, R104, R51, R93 ;  /* 0x00000033685d7223 */ /* 0x000fe2000001005d */
[-C--:B------:R-:W-:Y:S01]  /*3540*/  FFMA.FTZ R250, R102, R104.reuse, R250 ;  /* 0x0000006866fa7223 */ /* 0x080fe200000100fa */
[----:B------:R-:W-:Y:S01]  /*3550*/  FFMA.FTZ R186, R98, R104, R186 ;  /* 0x0000006862ba7223 */ /* 0x000fe200000100ba */
[----:B------:R-:W-:Y:S01]  /*3560*/  FADD.FTZ R135, R92, R124 ;  /* 0x0000007c5c877221 */ /* 0x000fe20000010000 */
[----:B0-----:R-:W-:-:S07]  /*3570*/  FFMA.FTZ R176, R123, R124, R93 ;  /* 0x0000007c7bb07223 */ /* 0x001fce000001005d */
.L_x_3660:
[----:B------:R-:W-:Y:S05]  /*3580*/  BSYNC.RECONVERGENT B0 ;  /* 0x0000000000007941 */ /* 0x000fea0003800200 */
.L_x_3659:
        /* <DEDUP_REMOVED lines=32> */
[----:B--2---:R-:W-:-:S03]  /*3790*/  HADD2.F32 R25, -RZ, R50.H0_H0 ;  /* 0x20000032ff197230 */ /* 0x004fc60000004100 */
[----:B------:R-:W2:Y:S01]  /*37a0*/  LDL.S16 R50, [R1+0x5c] ;  /* 0x00005c0001327983 */ /* 0x000ea20000100600 */
[----:B------:R-:W-:-:S03]  /*37b0*/  HADD2.F32 R26, -RZ, R125.H0_H0 ;  /* 0x2000007dff1a7230 */ /* 0x000fc60000004100 */
[----:B------:R-:W2:Y:S01]  /*37c0*/  LDL.S16 R125, [R1+0x5e] ;  /* 0x00005e00017d7983 */ /* 0x000ea20000100600 */
[----:B---3--:R-:W-:Y:S01]  /*37d0*/  FADD.FTZ R31, R92, -UR23 ;  /* 0x800000175c1f7e21 */ /* 0x008fe20008010000 */
[----:B----4-:R-:W-:-:S03]  /*37e0*/  FMUL.FTZ R32, R96, R25 ;  /* 0x0000001960207220 */ /* 0x010fc60000410000 */
[----:B------:R-:W-:Y:S01]  /*37f0*/  FMUL.FTZ R25, R31, UR22 ;  /* 0x000000161f197c20 */ /* 0x000fe20008410000 */
[----:B------:R-:W-:Y:S01]  /*3800*/  FADD.FTZ R144, R144, R96 ;  /* 0x0000006090907221 */ /* 0x000fe20000010000 */
[----:B------:R-:W-:Y:S01]  /*3810*/  FFMA.FTZ R26, R100, R26, R32 ;  /* 0x0000001a641a7223 */ /* 0x000fe20000010020 */
[----:B------:R-:W-:Y:S01]  /*3820*/  FADD.FTZ R212, R212, R100 ;  /* 0x00000064d4d47221 */ /* 0x000fe20000010000 */
[-C--:B------:R-:W-:Y:S02]  /*3830*/  FFMA.FTZ R244, R100, R25.reuse, R244 ;  /* 0x0000001964f47223 */ /* 0x080fe400000100f4 */
[----:B------:R-:W3:Y:S01]  /*3840*/  LDL.S16 R100, [R1+0x58] ;  /* 0x0000580001647983 */ /* 0x000ee20000100600 */
[----:B------:R-:W-:-:S03]  /*3850*/  FFMA.FTZ R180, R96, R25, R180 ;  /* 0x0000001960b47223 */ /* 0x000fc600000100b4 */
[----:B------:R-:W4:Y:S01]  /*3860*/  LDL.S16 R96, [R1+0x5a] ;  /* 0x00005a0001607983 */ /* 0x000f220000100600 */
[----:B------:R-:W-:-:S05]  /*3870*/  HADD2.F32 R31, -RZ, R49.H0_H0 ;  /* 0x20000031ff1f7230 */ /* 0x000fca0000004100 */
[----:B------:R-:W-:Y:S01]  /*3880*/  FMUL.FTZ R49, R97, R31 ;  /* 0x0000001f61317220 */ /* 0x000fe20000410000 */
[----:B------:R-:W-:-:S04]  /*3890*/  FADD.FTZ R32, R93, -UR23 ;  /* 0x800000175d207e21 */ /* 0x000fc80008010000 */
        /* <DEDUP_REMOVED lines=13> */
[----:B--2---:R-:W-:-:S05]  /*3970*/  HADD2.F32 R49, -RZ, R50.H0_H0 ;  /* 0x20000032ff317230 */ /* 0x004fca0000004100 */
[----:B------:R-:W-:Y:S01]  /*3980*/  FMUL.FTZ R92, R98, R49 ;  /* 0x00000031625c7220 */ /* 0x000fe20000410000 */
[----:B------:R-:W-:-:S05]  /*3990*/  HADD2.F32 R49, -RZ, R125.H0_H0 ;  /* 0x2000007dff317230 */ /* 0x000fca0000004100 */
[----:B------:R-:W-:Y:S01]  /*39a0*/  FFMA.FTZ R49, R102, R49, R92 ;  /* 0x0000003166317223 */ /* 0x000fe2000001005c */
[----:B------:R-:W-:-:S04]  /*39b0*/  FADD.FTZ R50, R94, -UR23 ;  /* 0x800000175e327e21 */ /* 0x000fc80008010000 */
[----:B------:R-:W-:Y:S01]  /*39c0*/  FMUL.FTZ R50, R50, UR22 ;  /* 0x0000001632327c20 */ /* 0x000fe20008410000 */
[----:B------:R-:W-:Y:S01]  /*39d0*/  FMUL.FTZ R125, R95, UR22 ;  /* 0x000000165f7d7c20 */ /* 0x000fe20008410000 */
[----:B---3--:R-:W-:-:S05]  /*39e0*/  HADD2.F32 R92, -RZ, R100.H0_H0 ;  /* 0x20000064ff5c7230 */ /* 0x008fca0000004100 */
[----:B------:R-:W-:Y:S01]  /*39f0*/  FMUL.FTZ R93, R99, R92 ;  /* 0x0000005c635d7220 */ /* 0x000fe20000410000 */
[----:B----4-:R-:W-:-:S05]  /*3a00*/  HADD2.F32 R92, -RZ, R96.H0_H0 ;  /* 0x20000060ff5c7230 */ /* 0x010fca0000004100 */
        /* <DEDUP_REMOVED lines=8> */
[----:B------:R-:W-:Y:S01]  /*3a90*/  FFMA.FTZ R182, R98, R50, R182 ;  /* 0x0000003262b67223 */ /* 0x000fe200000100b6 */
[-C--:B------:R-:W-:Y:S01]  /*3aa0*/  FFMA.FTZ R247, R103, R125.reuse, R247 ;  /* 0x0000007d67f77223 */ /* 0x080fe200000100f7 */
[----:B------:R-:W-:Y:S01]  /*3ab0*/  FFMA.FTZ R183, R99, R125, R183 ;  /* 0x0000007d63b77223 */ /* 0x000fe200000100b7 */
[----:B------:R-:W-:Y:S01]  /*3ac0*/  FADD.FTZ R135, R92, R126 ;  /* 0x0000007e5c877221 */ /* 0x000fe20000010000 */
[----:B0-----:R-:W-:-:S07]  /*3ad0*/  FFMA.FTZ R176, R125, R126, R93 ;  /* 0x0000007e7db07223 */ /* 0x001fce000001005d */
.L_x_3662:
[----:B------:R-:W-:Y:S05]  /*3ae0*/  BSYNC.RECONVERGENT B0 ;  /* 0x0000000000007941 */ /* 0x000fea0003800200 */
.L_x_3661:
[----:B------:R-:W-:Y:S01]  /*3af0*/  ISETP.GE.U32.AND P3, PT, R178, 0x700, PT ;  /* 0x00000700b200780c */ /* 0x000fe20003f66070 */
[----:B------:R-:W-:-:S12]  /*3b00*/  BSSY.RECONVERGENT B0, `(.L_x_3663) ;  /* 0x0000055000007945 */ /* 0x000fd80003800200 */
        /* <DEDUP_REMOVED lines=9> */
[----:B------:R-:W2:Y:S01]  /*3ba0*/  LDL.S16 R47, [R1+0x50] ;  /* 0x00005000012f7983 */ /* 0x000ea20000100600 */
[----:B------:R-:W-:Y:S01]  /*3bb0*/  ISETP.NE.AND.EX P4, PT, RZ, UR27, PT, P4 ;  /* 0x0000001bff007c0c */ /* 0x000fe2000bf85340 */
[----:B---3--:R-:W-:-:S06]  /*3bc0*/  IMAD.WIDE.U32 R92, R177, 0x10, R92 ;  /* 0x00000010b15c7825 */ /* 0x008fcc00078e005c */
[----:B------:R-:W3:Y:S06]  /*3bd0*/  LDG.E.128 R92, desc[UR10][R92.64] ;  /* 0x0000000a5c5c7981 */ /* 0x000eec000c1e1d00 */
[----:B----4-:R-:W4:Y:S01]  /*3be0*/  @P4 LDC.64 R4, c[0x0][0x438] ;  /* 0x00010e00ff044b82 */ /* 0x010f220000000a00 */
[----:B0-----:R-:W-:-:S06]  /*3bf0*/  IMAD.WIDE.U32 R96, R177, 0x10, R96 ;  /* 0x00000010b1607825 */ /* 0x001fcc00078e0060 */
[----:B------:R-:W3:Y:S01]  /*3c00*/  LDG.E.128 R96, desc[UR10][R96.64] ;  /* 0x0000000a60607981 */ /* 0x000ee2000c1e1d00 */
[----:B-1----:R-:W-:-:S06]  /*3c10*/  IMAD.WIDE.U32 R100, R177, 0x10, R100 ;  /* 0x00000010b1647825 */ /* 0x002fcc00078e0064 */
[----:B------:R-:W3:Y:S01]  /*3c20*/  LDG.E.128 R100, desc[UR10][R100.64] ;  /* 0x0000000a64647981 */ /* 0x000ee2000c1e1d00 */
[----:B----4-:R-:W-:-:S05]  /*3c30*/  @P4 IMAD.WIDE.U32 R2, R177, 0x10, R4 ;  /* 0x00000010b1024825 */ /* 0x010fca00078e0004 */
[----:B------:R0:W5:Y:S01]  /*3c40*/  @P4 LDG.E.128 R80, desc[UR10][R2.64] ;  /* 0x0000000a02504981 */ /* 0x000162000c1e1d00 */
[----:B------:R-:W-:-:S04]  /*3c50*/  ISETP.NE.U32.AND P4, PT, RZ, UR18, PT ;  /* 0x00000012ff007c0c */ /* 0x000fc8000bf85070 */
[----:B------:R-:W-:Y:S01]  /*3c60*/  ISETP.NE.AND.EX P4, PT, RZ, UR19, PT, P4 ;  /* 0x00000013ff007c0c */ /* 0x000fe2000bf85340 */
[----:B0-----:R-:W0:-:S12]  /*3c70*/  LDC.64 R2, c[0x0][0x3b0] ;  /* 0x0000ec00ff027b82 */ /* 0x001e180000000a00 */
[----:B------:R-:W1:Y:S01]  /*3c80*/  @P4 LDC.64 R4, c[0x0][0x3b8] ;  /* 0x0000ee00ff044b82 */ /* 0x000e620000000a00 */
[----:B0-----:R-:W-:-:S05]  /*3c90*/  IMAD.WIDE.U32 R2, R177, 0x4, R2 ;  /* 0x00000004b1027825 */ /* 0x001fca00078e0002 */
[----:B------:R4:W5:Y:S01]  /*3ca0*/  LDG.E R17, desc[UR10][R2.64] ;  /* 0x0000000a02117981 */ /* 0x000962000c1e1900 */
[----:B-1----:R-:W-:-:S05]  /*3cb0*/  @P4 IMAD.WIDE.U32 R4, R177, 0x4, R4 ;  /* 0x00000004b1044825 */ /* 0x002fca00078e0004 */
[----:B------:R4:W5:Y:S04]  /*3cc0*/  @P4 LDG.E R16, desc[UR10][R4.64] ;  /* 0x0000000a04104981 */ /* 0x000968000c1e1900 */
[----:B------:R4:W5:Y:S04]  /*3cd0*/  LDL.LU.64 R4, [R1+0xc0] ;  /* 0x0000c00001047983 */ /* 0x0009680000300a00 */
[----:B------:R4:W5:Y:S04]  /*3ce0*/  LDL.LU.64 R2, [R1+0xb8] ;  /* 0x0000b80001027983 */ /* 0x0009680000300a00 */
[----:B------:R-:W4:Y:S01]  /*3cf0*/  LDL.S16 R128, [R1+0x52] ;  /* 0x0000520001807983 */ /* 0x000f220000100600 */
[----:B--2---:R-:W-:-:S02]  /*3d00*/  HADD2.F32 R27, -RZ, R48.H0_H0 ;  /* 0x20000030ff1b7230 */ /* 0x004fc40000004100 */
[----:B------:R-:W-:Y:S02]  /*3d10*/  HADD2.F32 R28, -RZ, R127.H0_H0 ;  /* 0x2000007fff1c7230 */ /* 0x000fe40000004100 */
[----:B------:R-:W2:Y:S01]  /*3d20*/  LDL.S16 R127, [R1+0x4e] ;  /* 0x00004e00017f7983 */ /* 0x000ea20000100600 */
[----:B---3--:R-:W-:-:S03]  /*3d30*/  FADD.FTZ R43, R92, -UR23 ;  /* 0x800000175c2b7e21 */ /* 0x008fc60008010000 */
[----:B------:R-:W3:Y:S01]  /*3d40*/  LDL.S16 R92, [R1+0x4c] ;  /* 0x00004c00015c7983 */ /* 0x000ee20000100600 */
[----:B------:R-:W-:Y:S01]  /*3d50*/  FMUL.FTZ R44, R96, R27 ;  /* 0x0000001b602c7220 */ /* 0x000fe20000410000 */
[----:B------:R-:W-:Y:S01]  /*3d60*/  FMUL.FTZ R27, R43, UR22 ;  /* 0x000000162b1b7c20 */ /* 0x000fe20008410000 */
[----:B------:R-:W-:Y:S02]  /*3d70*/  FADD.FTZ R140, R140, R96 ;  /* 0x000000608c8c7221 */ /* 0x000fe40000010000 */
[----:B------:R-:W-:Y:S01]  /*3d80*/  FFMA.FTZ R28, R100, R28, R44 ;  /* 0x0000001c641c7223 */ /* 0x000fe2000001002c */
[----:B------:R-:W-:Y:S01]  /*3d90*/  FADD.FTZ R208, R208, R100 ;  /* 0x00000064d0d07221 */ /* 0x000fe20000010000 */
[-C--:B------:R-:W-:Y:S02]  /*3da0*/  FFMA.FTZ R240, R100, R27.reuse, R240 ;  /* 0x0000001b64f07223 */ /* 0x080fe400000100f0 */
[----:B------:R-:W2:Y:S01]  /*3db0*/  LDL.S16 R100, [R1+0x48] ;  /* 0x0000480001647983 */ /* 0x000ea20000100600 */
[----:B------:R-:W-:-:S03]  /*3dc0*/  FFMA.FTZ R172, R96, R27, R172 ;  /* 0x0000001b60ac7223 */ /* 0x000fc600000100ac */
[----:B------:R-:W2:Y:S01]  /*3dd0*/  LDL.S16 R96, [R1+0x4a] ;  /* 0x00004a0001607983 */ /* 0x000ea20000100600 */
[----:B------:R-:W-:Y:S02]  /*3de0*/  HADD2.F32 R43, -RZ, R47.H0_H0 ;  /* 0x2000002fff2b7230 */ /* 0x000fe40000004100 */
[----:B------:R-:W-:-:S03]  /*3df0*/  FADD.FTZ R47, R93, -UR23 ;  /* 0x800000175d2f7e21 */ /* 0x000fc60008010000 */
[----:B------:R-:W-:Y:S01]  /*3e00*/  FMUL.FTZ R48, R97, R43 ;  /* 0x0000002b61307220 */ /* 0x000fe20000410000 */
        /* <DEDUP_REMOVED lines=11> */
[----:B----4-:R-:W-:-:S05]  /*3ec0*/  HADD2.F32 R44, -RZ, R128.H0_H0 ;  /* 0x20000080ff2c7230 */ /* 0x010fca0000004100 */
[----:B------:R-:W-:Y:S01]  /*3ed0*/  FFMA.FTZ R44, R101, R44, R48 ;  /* 0x0000002c652c7223 */ /* 0x000fe20000010030 */
[----:B------:R-:W-:-:S04]  /*3ee0*/  FADD.FTZ R48, R94, -UR23 ;  /* 0x800000175e307e21 */ /* 0x000fc80008010000 */
[----:B------:R-:W-:-:S04]  /*3ef0*/  FMUL.FTZ R48, R48, UR22 ;  /* 0x0000001630307c20 */ /* 0x000fc80008410000 */
[-C--:B------:R-:W-:Y:S01]  /*3f00*/  FFMA.FTZ R242, R102, R48.reuse, R242 ;  /* 0x0000003066f27223 */ /* 0x080fe200000100f2 */
[----:B------:R-:W-:Y:S01]  /*3f10*/  FFMA.FTZ R174, R98, R48, R174 ;  /* 0x0000003062ae7223 */ /* 0x000fe200000100ae */
[----:B---3--:R-:W-:-:S05]  /*3f20*/  HADD2.F32 R47, -RZ, R92.H0_H0 ;  /* 0x2000005cff2f7230 */ /* 0x008fca0000004100 */
[----:B------:R-:W-:Y:S01]  /*3f30*/  FMUL.FTZ R92, R98, R47 ;  /* 0x0000002f625c7220 */ /* 0x000fe20000410000 */
[----:B--2---:R-:W-:-:S05]  /*3f40*/  HADD2.F32 R47, -RZ, R127.H0_H0 ;  /* 0x2000007fff2f7230 */ /* 0x004fca0000004100 */
[----:B------:R-:W-:Y:S01]  /*3f50*/  FFMA.FTZ R47, R102, R47, R92 ;  /* 0x0000002f662f7223 */ /* 0x000fe2000001005c */
[----:B------:R-:W-:-:S05]  /*3f60*/  HADD2.F32 R92, -RZ, R100.H0_H0 ;  /* 0x20000064ff5c7230 */ /* 0x000fca0000004100 */
[----:B------:R-:W-:Y:S01]  /*3f70*/  FMUL.FTZ R93, R99, R92 ;  /* 0x0000005c635d7220 */ /* 0x000fe20000410000 */
[----:B------:R-:W-:-:S05]  /*3f80*/  HADD2.F32 R92, -RZ, R96.H0_H0 ;  /* 0x20000060ff5c7230 */ /* 0x000fca0000004100 */
[----:B------:R-:W-:Y:S01]  /*3f90*/  FFMA.FTZ R128, R103, R92, R93 ;  /* 0x0000005c67807223 */ /* 0x000fe2000001005d */
[----:B------:R-:W-:Y:S01]  /*3fa0*/  FADD.FTZ R92, R135, R28 ;  /* 0x0000001c875c7221 */ /* 0x000fe20000010000 */
[----:B------:R-:W-:-:S03]  /*3fb0*/  FFMA.FTZ R93, R27, R28, R176 ;  /* 0x0000001c1b5d7223 */ /* 0x000fc600000100b0 */
[----:B------:R-:W-:Y:S01]  /*3fc0*/  FADD.FTZ R92, R92, R44 ;  /* 0x0000002c5c5c7221 */ /* 0x000fe20000010000 */
[----:B------:R-:W-:Y:S01]  /*3fd0*/  FFMA.FTZ R93, R43, R44, R93 ;  /* 0x0000002c2b5d7223 */ /* 0x000fe2000001005d */
[----:B------:R-:W-:Y:S02]  /*3fe0*/  FMUL.FTZ R127, R95, UR22 ;  /* 0x000000165f7f7c20 */ /* 0x000fe40008410000 */
[----:B------:R-:W-:Y:S01]  /*3ff0*/  FADD.FTZ R92, R92, R47 ;  /* 0x0000002f5c5c7221 */ /* 0x000fe20000010000 */
[----:B------:R-:W-:Y:S01]  /*4000*/  FFMA.FTZ R93, R48, R47, R93 ;  /* 0x0000002f305d7223 */ /* 0x000fe2000001005d */
[-C--:B------:R-:W-:Y:S01]  /*4010*/  FFMA.FTZ R243, R103, R127.reuse, R243 ;  /* 0x0000007f67f37223 */ /* 0x080fe200000100f3 */
[----:B------:R-:W-:Y:S01]  /*4020*/  FFMA.FTZ R175, R99, R127, R175 ;  /* 0x0000007f63af7223 */ /* 0x000fe200000100af */
[----:B------:R-:W-:Y:S01]  /*4030*/  FADD.FTZ R135, R92, R128 ;  /* 0x000000805c877221 */ /* 0x000fe20000010000 */
[----:B------:R-:W-:-:S07]  /*4040*/  FFMA.FTZ R176, R127, R128, R93 ;  /* 0x000000807fb07223 */ /* 0x000fce000001005d */
.L_x_3664:
[----:B------:R-:W-:Y:S05]  /*4050*/  BSYNC.RECONVERGENT B0 ;  /* 0x0000000000007941 */ /* 0x000fea0003800200 */
.L_x_3663:
[----:B------:R-:W-:Y:S01]  /*4060*/  ISETP.GE.U32.AND P4, PT, R178, 0x800, PT ;  /* 0x00000800b200780c */ /* 0x000fe20003f86070 */
[----:B------:R-:W-:Y:S01]  /*4070*/  BSSY.RECONVERGENT B0, `(.L_x_3665) ;  /* 0x0000050000007945 */ /* 0x000fe20003800200 */
[----:B0----5:R-:W-:-:S11]  /*4080*/  LOP3.LUT R5, R5, 0xfffffff7, RZ, 0xc0, !PT ;  /* 0xfffffff705057812 */ /* 0x021fd600078ec0ff */
[----:B------:R-:W-:Y:S01]  /*4090*/  @P4 LOP3.LUT R5, R5, 0x8, RZ, 0xfc, !PT ;  /* 0x0000000805054812 */ /* 0x000fe200078efcff */
[----:B------:R-:W-:Y:S06]  /*40a0*/  @!P4 BRA `(.L_x_3666) ;  /* 0x000000040030c947 */ /* 0x000fec0003800000 */
[----:B------:R-:W-:Y:S01]  /*40b0*/  ISETP.NE.U32.AND P4, PT, RZ, UR18, PT ;  /* 0x00000012ff007c0c */ /* 0x000fe2000bf85070 */
[----:B-12---:R-:W0:Y:S01]  /*40c0*/  LDC.64 R96, c[0x0][0x430] ;  /* 0x00010c00ff607b82 */ /* 0x006e220000000a00 */
[----:B------:R1:W-:Y:S02]  /*40d0*/  STL.64 [R1+0xb8], R2 ;  /* 0x0000b80201007387 */ /* 0x0003e40000100a00 */
[----:B------:R-:W-:Y:S02]  /*40e0*/  ISETP.NE.AND.EX P4, PT, RZ, UR19, PT, P4 ;  /* 0x00000013ff007c0c */ /* 0x000fe4000bf85340 */
[----:B------:R-:W2:Y:S03]  /*40f0*/  LDL.S16 R113, [R1+0x34] ;  /* 0x0000340001717983 */ /* 0x000ea60000100600 */
[----:B------:R-:W3:Y:S01]  /*4100*/  LDC.64 R100, c[0x0][0x428] ;  /* 0x00010a00ff647b82 */ /* 0x000ee20000000a00 */
[----:B------:R-:W4:Y:S04]  /*4110*/  LDL.S16 R114, [R1+0x36] ;  /* 0x0000360001727983 */ /* 0x000f280000100600 */
[----:B------:R-:W4:Y:S03]  /*4120*/  LDL.S16 R129, [R1+0x30] ;  /* 0x0000300001817983 */ /* 0x000f260000100600 */
[----:B------:R-:W3:Y:S01]  /*4130*/  @P4 LDC.64 R92, c[0x0][0x3b8] ;  /* 0x0000ee00ff5c4b82 */ /* 0x000ee20000000a00 */
[----:B------:R-:W4:Y:S01]  /*4140*/  LDL.S16 R130, [R1+0x32] ;  /* 0x0000320001827983 */ /* 0x000f220000100600 */
[----:B0-----:R-:W-:-:S06]  /*4150*/  IMAD.WIDE.U32 R96, R177, 0x10, R96 ;  /* 0x00000010b1607825 */ /* 0x001fcc00078e0060 */
[----:B-1----:R-:W0:Y:S01]  /*4160*/  LDC.64 R2, c[0x0][0x3b0] ;  /* 0x0000ec00ff027b82 */ /* 0x002e220000000a00 */
[----:B------:R-:W4:Y:S01]  /*4170*/  LDG.E.128 R96, desc[UR10][R96.64] ;  /* 0x0000000a60607981 */ /* 0x000f22000c1e1d00 */
[----:B---3--:R-:W-:-:S05]  /*4180*/  @P4 IMAD.WIDE.U32 R92, R177, 0x4, R92 ;  /* 0x00000004b15c4825 */ /* 0x008fca00078e005c */
[----:B------:R1:W5:Y:S01]  /*4190*/  @P4 LDG.E R18, desc[UR10][R92.64] ;  /* 0x0000000a5c124981 */ /* 0x000362000c1e1900 */
[----:B------:R-:W-:-:S04]  /*41a0*/  ISETP.NE.U32.AND P4, PT, RZ, UR26, PT ;  /* 0x0000001aff007c0c */ /* 0x000fc8000bf85070 */
[----:B------:R-:W-:-:S13]  /*41b0*/  ISETP.NE.AND.EX P4, PT, RZ, UR27, PT, P4 ;  /* 0x0000001bff007c0c */ /* 0x000fda000bf85340 */
[----:B-1----:R-:W1:Y:S02]  /*41c0*/  @P4 LDC.64 R92, c[0x0][0x438] ;  /* 0x00010e00ff5c4b82 */ /* 0x002e640000000a00 */
[----:B-1----:R-:W-:-:S05]  /*41d0*/  @P4 IMAD.WIDE.U32 R92, R177, 0x10, R92 ;  /* 0x00000010b15c4825 */ /* 0x002fca00078e005c */
[----:B------:R1:W5:Y:S01]  /*41e0*/  @P4 LDG.E.128 R84, desc[UR10][R92.64] ;  /* 0x0000000a5c544981 */ /* 0x000362000c1e1d00 */
[----:B------:R-:W-:-:S06]  /*41f0*/  IMAD.WIDE.U32 R100, R177, 0x10, R100 ;  /* 0x00000010b1647825 */ /* 0x000fcc00078e0064 */
[----:B------:R-:W3:Y:S01]  /*4200*/  LDG.E.128 R100, desc[UR10][R100.64] ;  /* 0x0000000a64647981 */ /* 0x000ee2000c1e1d00 */
[----:B-1----:R-:W1:Y:S02]  /*4210*/  LDC.64 R92, c[0x0][0x3a8] ;  /* 0x0000ea00ff5c7b82 */ /* 0x002e640000000a00 */
[----:B-1----:R-:W-:-:S06]  /*4220*/  IMAD.WIDE.U32 R92, R177, 0x10, R92 ;  /* 0x00000010b15c7825 */ /* 0x002fcc00078e005c */
[----:B------:R-:W3:Y:S01]  /*4230*/  LDG.E.128 R92, desc[UR10][R92.64] ;  /* 0x0000000a5c5c7981 */ /* 0x000ee2000c1e1d00 */
[----:B0-----:R-:W-:-:S05]  /*4240*/  IMAD.WIDE.U32 R2, R177, 0x4, R2 ;  /* 0x00000004b1027825 */ /* 0x001fca00078e0002 */
[----:B------:R0:W5:Y:S04]  /*4250*/  LDG.E R19, desc[UR10][R2.64] ;  /* 0x0000000a02137981 */ /* 0x000168000c1e1900 */
[----:B------:R0:W5:Y:S01]  /*4260*/  LDL.LU.64 R2, [R1+0xb8] ;  /* 0x0000b80001027983 */ /* 0x0001620000300a00 */
[----:B--2---:R-:W-:Y:S02]  /*4270*/  HADD2.F32 R29, -RZ, R113.H0_H0 ;  /* 0x20000071ff1d7230 */ /* 0x004fe40000004100 */
[----:B----4-:R-:W-:-:S03]  /*4280*/  HADD2.F32 R30, -RZ, R114.H0_H0 ;  /* 0x20000072ff1e7230 */ /* 0x010fc60000004100 */
[----:B------:R-:W-:Y:S01]  /*4290*/  FMUL.FTZ R46, R96, R29 ;  /* 0x0000001d602e7220 */ /* 0x000fe20000410000 */
[----:B------:R-:W-:Y:S01]  /*42a0*/  FADD.FTZ R136, R136, R96 ;  /* 0x0000006088887221 */ /* 0x000fe20000010000 */
[----:B------:R-:W-:Y:S01]  /*42b0*/  FADD.FTZ R137, R137, R97 ;  /* 0x0000006189897221 */ /* 0x000fe20000010000 */
[----:B------:R-:W-:Y:S01]  /*42c0*/  FADD.FTZ R138, R138, R98 ;  /* 0x000000628a8a7221 */ /* 0x000fe20000010000 */
[----:B------:R-:W-:Y:S01]  /*42d0*/  FADD.FTZ R139, R139, R99 ;  /* 0x000000638b8b7221 */ /* 0x000fe20000010000 */
[----:B---3--:R-:W-:Y:S01]  /*42e0*/  FFMA.FTZ R30, R100, R30, R46 ;  /* 0x0000001e641e7223 */ /* 0x008fe2000001002e */
[----:B------:R-:W-:Y:S02]  /*42f0*/  HADD2.F32 R46, -RZ, R130.H0_H0 ;  /* 0x20000082ff2e7230 */ /* 0x000fe40000004100 */
[----:B------:R-:W-:-:S04]  /*4300*/  FADD.FTZ R45, R92, -UR23 ;  /* 0x800000175c2d7e21 */ /* 0x000fc80008010000 */
[----:B------:R-:W-:Y:S01]  /*4310*/  FMUL.FTZ R29, R45, UR22 ;  /* 0x000000162d1d7c20 */ /* 0x000fe20008410000 */
[----:B------:R-:W-:-:S05]  /*4320*/  HADD2.F32 R45, -RZ, R129.H0_H0 ;  /* 0x20000081ff2d7230 */ /* 0x000fca0000004100 */
[----:B------:R-:W-:Y:S01]  /*4330*/  FMUL.FTZ R92, R97, R45 ;  /* 0x0000002d615c7220 */ /* 0x000fe20000410000 */
[----:B------:R-:W-:-:S03]  /*4340*/  FADD.FTZ R93, R93, -UR23 ;  /* 0x800000175d5d7e21 */ /* 0x000fc60008010000 */
[----:B------:R-:W-:Y:S01]  /*4350*/  FFMA.FTZ R46, R101, R46, R92 ;  /* 0x0000002e652e7223 */ /* 0x000fe2000001005c */
[----:B------:R-:W-:Y:S02]  /*4360*/  HADD2.F32 R92, -RZ, R252.H0_H0 ;  /* 0x200000fcff5c7230 */ /* 0x000fe40000004100 */
[----:B------:R-:W-:-:S03]  /*4370*/  FMUL.FTZ R45, R93, UR22 ;  /* 0x000000165d2d7c20 */ /* 0x000fc60008410000 */
[----:B------:R-:W-:Y:S01]  /*4380*/  FMUL.FTZ R93, R98, R92 ;  /* 0x0000005c625d7220 */ /* 0x000fe20000410000 */
[----:B------:R-:W-:-:S05]  /*4390*/  HADD2.F32 R92, -RZ, R252.H1_H1 ;  /* 0x300000fcff5c7230 */ /* 0x000fca0000004100 */
[----:B------:R-:W-:Y:S01]  /*43a0*/  FFMA.FTZ R114, R102, R92, R93 ;  /* 0x0000005c66727223 */ /* 0x000fe2000001005d */
[--C-:B------:R-:W-:Y:S02]  /*43b0*/  HADD2.F32 R92, -RZ, R179.reuse.H0_H0 ;  /* 0x200000b3ff5c7230 */ /* 0x100fe40000004100 */
[----:B------:R-:W-:-:S03]  /*43c0*/  HADD2.F32 R93, -RZ, R179.H1_H1 ;  /* 0x300000b3ff5d7230 */ /* 0x000fc60000004100 */
[----:B------:R-:W-:Y:S01]  /*43d0*/  FMUL.FTZ R92, R99, R92 ;  /* 0x0000005c635c7220 */ /* 0x000fe20000410000 */
[----:B------:R-:W-:-:S03]  /*43e0*/  FADD.FTZ R94, R94, -UR23 ;  /* 0x800000175e5e7e21 */ /* 0x000fc60008010000 */
[----:B------:R-:W-:Y:S01]  /*43f0*/  FFMA.FTZ R130, R103, R93, R92 ;  /* 0x0000005d67827223 */ /* 0x000fe2000001005c */
[----:B------:R-:W-:Y:S01]  /*4400*/  FADD.FTZ R92, R135, R30 ;  /* 0x0000001e875c7221 */ /* 0x000fe20000010000 */
[----:B------:R-:W-:Y:S01]  /*4410*/  FFMA.FTZ R93, R29, R30, R176 ;  /* 0x0000001e1d5d7223 */ /* 0x000fe200000100b0 */
[----:B------:R-:W-:Y:S01]  /*4420*/  FMUL.FTZ R113, R94, UR22 ;  /* 0x000000165e717c20 */ /* 0x000fe20008410000 */
[----:B------:R-:W-:Y:S01]  /*4430*/  FADD.FTZ R95, R95, -UR23 ;  /* 0x800000175f5f7e21 */ /* 0x000fe20008010000 */
[----:B------:R-:W-:Y:S01]  /*4440*/  FADD.FTZ R92, R92, R46 ;  /* 0x0000002e5c5c7221 */ /* 0x000fe20000010000 */
[----:B------:R-:W-:Y:S02]  /*4450*/  FFMA.FTZ R93, R45, R46, R93 ;  /* 0x0000002e2d5d7223 */ /* 0x000fe4000001005d */
[----:B------:R-:W-:Y:S01]  /*4460*/  FMUL.FTZ R129, R95, UR22 ;  /* 0x000000165f817c20 */ /* 0x000fe20008410000 */
        /* <DEDUP_REMOVED lines=15> */
[----:B0-----:R-:W-:-:S07]  /*4560*/  FFMA.FTZ R176, R129, R130, R93 ;  /* 0x0000008281b07223 */ /* 0x001fce000001005d */
.L_x_3666:
[----:B------:R-:W-:Y:S05]  /*4570*/  BSYNC.RECONVERGENT B0 ;  /* 0x0000000000007941 */ /* 0x000fea0003800200 */
.L_x_3665:
[----:B------:R-:W0:Y:S01]  /*4580*/  SHFL.DOWN PT, R92, R135, 0x10, 0x1f ;  /* 0x0a001f00875c7f89 */ /* 0x000e2200000e0000 */
[----:B------:R-:W-:Y:S03]  /*4590*/  BSSY.RECONVERGENT B0, `(.L_x_3667) ;  /* 0x000001f000007945 */ /* 0x000fe60003800200 */
[----:B------:R-:W3:Y:S01]  /*45a0*/  SHFL.DOWN PT, R94, R176, 0x10, 0x1f ;  /* 0x0a001f00b05e7f89 */ /* 0x000ee200000e0000 */
[----:B------:R-:W4:Y:S01]  /*45b0*/  S2R R99, SR_TID.X ;  /* 0x0000000000637919 */ /* 0x000f220000002100 */
[----:B0-----:R-:W-:Y:S01]  /*45c0*/  FADD.FTZ R92, R92, R135 ;  /* 0x000000875c5c7221 */ /* 0x001fe20000010000 */
[----:B---3--:R-:W-:-:S04]  /*45d0*/  FADD.FTZ R94, R94, R176 ;  /* 0x000000b05e5e7221 */ /* 0x008fc80000010000 */
[----:B------:R-:W0:Y:S04]  /*45e0*/  SHFL.DOWN PT, R93, R92, 0x8, 0x1f ;  /* 0x09001f005c5d7f89 */ /* 0x000e2800000e0000 */
[----:B------:R-:W3:Y:S01]  /*45f0*/  SHFL.DOWN PT, R95, R94, 0x8, 0x1f ;  /* 0x09001f005e5f7f89 */ /* 0x000ee200000e0000 */
[----:B----4-:R-:W-:Y:S01]  /*4600*/  LOP3.LUT P4, RZ, R99, 0x1f, RZ, 0xc0, !PT ;  /* 0x0000001f63ff7812 */ /* 0x010fe2000788c0ff */
[----:B0-----:R-:W-:Y:S01]  /*4610*/  FADD.FTZ R93, R92, R93 ;  /* 0x0000005d5c5d7221 */ /* 0x001fe20000010000 */
[----:B---3--:R-:W-:-:S04]  /*4620*/  FADD.FTZ R94, R94, R95 ;  /* 0x0000005f5e5e7221 */ /* 0x008fc80000010000 */
[----:B------:R-:W0:Y:S04]  /*4630*/  SHFL.DOWN PT, R92, R93, 0x4, 0x1f ;  /* 0x08801f005d5c7f89 */ /* 0x000e2800000e0000 */
[----:B------:R-:W3:Y:S01]  /*4640*/  SHFL.DOWN PT, R95, R94, 0x4, 0x1f ;  /* 0x08801f005e5f7f89 */ /* 0x000ee200000e0000 */
[----:B0-----:R-:W-:Y:S01]  /*4650*/  FADD.FTZ R92, R93, R92 ;  /* 0x0000005c5d5c7221 */ /* 0x001fe20000010000 */
[----:B---3--:R-:W-:-:S04]  /*4660*/  FADD.FTZ R94, R94, R95 ;  /* 0x0000005f5e5e7221 */ /* 0x008fc80000010000 */
[----:B------:R-:W0:Y:S04]  /*4670*/  SHFL.DOWN PT, R93, R92, 0x2, 0x1f ;  /* 0x08401f005c5d7f89 */ /* 0x000e2800000e0000 */
[----:B------:R-:W3:Y:S01]  /*4680*/  SHFL.DOWN PT, R95, R94, 0x2, 0x1f ;  /* 0x08401f005e5f7f89 */ /* 0x000ee200000e0000 */
[----:B0-----:R-:W-:Y:S01]  /*4690*/  FADD.FTZ R92, R92, R93 ;  /* 0x0000005d5c5c7221 */ /* 0x001fe20000010000 */
[----:B---3--:R-:W-:-:S04]  /*46a0*/  FADD.FTZ R94, R94, R95 ;  /* 0x0000005f5e5e7221 */ /* 0x008fc80000010000 */
        /* <DEDUP_REMOVED lines=13> */
.L_x_3668:
[----:B------:R-:W-:Y:S05]  /*4780*/  BSYNC.RECONVERGENT B0 ;  /* 0x0000000000007941 */ /* 0x000fea0003800200 */
.L_x_3667:
[----:B------:R-:W3:Y:S08]  /*4790*/  S2UR UR5, SR_CgaCtaId ;  /* 0x00000000000579c3 */ /* 0x000ef00000008800 */
        /* <DEDUP_REMOVED lines=19> */
[----:B-12---:R-:W-:-:S03]  /*48d0*/  FADD.FTZ R96, R95, R93 ;  /* 0x0000005d5f607221 */ /* 0x006fc60000010000 */
        /* <DEDUP_REMOVED lines=41> */
[----:B------:R-:W-:Y:S01]  /*4b70*/  FFMA.FTZ R93, R42, R93, UR24 ;  /* 0x000000182a5d7e23 */ /* 0x000fe2000801005d */
[----:B-----5:R-:W-:Y:S01]  /*4b80*/  LOP3.LUT P4, RZ, R2, 0xff, RZ, 0xc0, !PT ;  /* 0x000000ff02ff7812 */ /* 0x020fe2000788c0ff */
[----:B------:R-:W-:Y:S01]  /*4b90*/  FADD.FTZ R92, R20, -R92 ;  /* 0x8000005c145c7221 */ /* 0x000fe20000010000 */
[----:B------:R-:W-:Y:S01]  /*4ba0*/  FFMA.FTZ R94, R112, R94, UR24 ;  /* 0x00000018705e7e23 */ /* 0x000fe2000801005e */
[----:B------:R-:W-:Y:S01]  /*4bb0*/  FADD.FTZ R93, R41, -R93 ;  /* 0x8000005d295d7221 */ /* 0x000fe20000010000 */
[----:B------:R-:W-:Y:S01]  /*4bc0*/  FFMA.FTZ R95, R122, R95, UR24 ;  /* 0x000000187a5f7e23 */ /* 0x000fe2000801005f */
[----:B------:R-:W-:Y:S01]  /*4bd0*/  FMUL.FTZ R92, R92, UR22 ;  /* 0x000000165c5c7c20 */ /* 0x000fe20008410000 */
[----:B------:R-:W-:Y:S01]  /*4be0*/  FADD.FTZ R94, R111, -R94 ;  /* 0x8000005e6f5e7221 */ /* 0x000fe20000010000 */
[----:B------:R-:W-:Y:S01]  /*4bf0*/  FMUL.FTZ R93, R93, UR22 ;  /* 0x000000165d5d7c20 */ /* 0x000fe20008410000 */
[----:B------:R-:W-:Y:S01]  /*4c00*/  FADD.FTZ R95, R121, -R95 ;  /* 0x8000005f795f7221 */ /* 0x000fe20000010000 */
[----:B------:R-:W-:Y:S01]  /*4c10*/  FMUL.FTZ R92, R92, UR21 ;  /* 0x000000155c5c7c20 */ /* 0x000fe20008410000 */
[----:B------:R-:W-:Y:S01]  /*4c20*/  FMUL.FTZ R94, R94, UR22 ;  /* 0x000000165e5e7c20 */ /* 0x000fe20008410000 */
[----:B------:R-:W-:Y:S01]  /*4c30*/  FMUL.FTZ R93, R93, UR21 ;  /* 0x000000155d5d7c20 */ /* 0x000fe20008410000 */
[----:B------:R-:W-:-:S02]  /*4c40*/  FMUL.FTZ R95, R95, UR22 ;  /* 0x000000165f5f7c20 */ /* 0x000fc40008410000 */
[----:B------:R-:W-:Y:S01]  /*4c50*/  SEL R92, R92, RZ, P4 ;  /* 0x000000ff5c5c7207 */ /* 0x000fe20002000000 */
[----:B------:R-:W-:Y:S01]  /*4c60*/  FMUL.FTZ R94, R94, UR21 ;  /* 0x000000155e5e7c20 */ /* 0x000fe20008410000 */
[----:B------:R-:W-:Y:S01]  /*4c70*/  LOP3.LUT P4, RZ, R2, 0xff00, RZ, 0xc0, !PT ;  /* 0x0000ff0002ff7812 */ /* 0x000fe2000788c0ff */
[----:B------:R-:W-:-:S03]  /*4c80*/  FMUL.FTZ R95, R95, UR21 ;  /* 0x000000155f5f7c20 */ /* 0x000fc60008410000 */
[----:B------:R-:W-:Y:S02]  /*4c90*/  SEL R93, R93, RZ, P4 ;  /* 0x000000ff5d5d7207 */ /* 0x000fe40002000000 */
[----:B------:R-:W-:-:S04]  /*4ca0*/  LOP3.LUT P4, RZ, R2, 0xff0000, RZ, 0xc0, !PT ;  /* 0x00ff000002ff7812 */ /* 0x000fc8000788c0ff */
[----:B------:R-:W-:Y:S02]  /*4cb0*/  SEL R94, R94, RZ, P4 ;  /* 0x000000ff5e5e7207 */ /* 0x000fe40002000000 */
[----:B------:R-:W-:-:S04]  /*4cc0*/  ISETP.GE.U32.AND P4, PT, R2, 0x1000000, PT ;  /* 0x010000000200780c */ /* 0x000fc80003f86070 */
[----:B------:R-:W-:Y:S01]  /*4cd0*/  SEL R95, R95, RZ, P4 ;  /* 0x000000ff5f5f7207 */ /* 0x000fe20002000000 */
[----:B------:R-:W-:Y:S08]  /*4ce0*/  BRA `(.L_x_3674) ;  /* 0x0000000c00f07947 */ /* 0x000ff00003800000 */
.L_x_3673:
[----:B------:R-:W-:Y:S02]  /*4cf0*/  MOV R88, UR23 ;  /* 0x0000001700587c02 */ /* 0x000fe40008000f00 */
[----:B------:R-:W-:Y:S02]  /*4d00*/  MOV R89, UR23 ;  /* 0x0000001700597c02 */ /* 0x000fe40008000f00 */
[----:B------:R-:W-:Y:S01]  /*4d10*/  MOV R90, UR23 ;  /* 0x00000017005a7c02 */ /* 0x000fe20008000f00 */
[----:B------:R-:W-:Y:S01]  /*4d20*/  FFMA.FTZ R88, R0, R88, UR24 ;  /* 0x0000001800587e23 */ /* 0x000fe20008010058 */
[----:B-----5:R-:W-:Y:S01]  /*4d30*/  LOP3.LUT P4, RZ, R2, 0xff, RZ, 0xc0, !PT ;  /* 0x000000ff02ff7812 */ /* 0x020fe2000788c0ff */
[----:B------:R-:W-:Y:S02]  /*4d40*/  FFMA.FTZ R89, R42, R89, UR24 ;  /* 0x000000182a597e23 */ /* 0x000fe40008010059 */
[----:B------:R-:W-:Y:S01]  /*4d50*/  FADD.FTZ R88, R20, -R88 ;  /* 0x8000005814587221 */ /* 0x000fe20000010000 */
[----:B------:R-:W-:Y:S01]  /*4d60*/  FFMA.FTZ R90, R112, R90, UR24 ;  /* 0x00000018705a7e23 */ /* 0x000fe2000801005a */
[----:B------:R-:W-:-:S02]  /*4d70*/  FADD.FTZ R89, R41, -R89 ;  /* 0x8000005929597221 */ /* 0x000fc40000010000 */
[----:B------:R-:W-:Y:S01]  /*4d80*/  FMUL.FTZ R88, R88, UR22 ;  /* 0x0000001658587c20 */ /* 0x000fe20008410000 */
[----:B------:R-:W-:Y:S01]  /*4d90*/  FADD.FTZ R90, R111, -R90 ;  /* 0x8000005a6f5a7221 */ /* 0x000fe20000010000 */
[----:B------:R-:W-:Y:S02]  /*4da0*/  FMUL.FTZ R89, R89, UR22 ;  /* 0x0000001659597c20 */ /* 0x000fe40008410000 */
[----:B------:R-:W-:Y:S01]  /*4db0*/  FMUL.FTZ R92, R88, UR21 ;  /* 0x00000015585c7c20 */ /* 0x000fe20008410000 */
[----:B------:R-:W-:Y:S01]  /*4dc0*/  FMUL.FTZ R90, R90, UR22 ;  /* 0x000000165a5a7c20 */ /* 0x000fe20008410000 */
[----:B------:R-:W-:-:S03]  /*4dd0*/  FMUL.FTZ R93, R89, UR21 ;  /* 0x00000015595d7c20 */ /* 0x000fc60008410000 */
[----:B------:R-:W-:Y:S01]  /*4de0*/  SEL R92, R92, RZ, P4 ;  /* 0x000000ff5c5c7207 */ /* 0x000fe20002000000 */
[----:B------:R-:W-:Y:S01]  /*4df0*/  FMUL.FTZ R91, R90, UR21 ;  /* 0x000000155a5b7c20 */ /* 0x000fe20008410000 */
[----:B------:R-:W-:-:S04]  /*4e00*/  LOP3.LUT P4, RZ, R2, 0xff00, RZ, 0xc0, !PT ;  /* 0x0000ff0002ff7812 */ /* 0x000fc8000788c0ff */
[----:B------:R-:W-:Y:S02]  /*4e10*/  SEL R93, R93, RZ, P4 ;  /* 0x000000ff5d5d7207 */ /* 0x000fe40002000000 */
[----:B------:R-:W-:-:S04]  /*4e20*/  LOP3.LUT P4, RZ, R2, 0xff0000, RZ, 0xc0, !PT ;  /* 0x00ff000002ff7812 */ /* 0x000fc8000788c0ff */
[----:B------:R-:W-:Y:S02]  /*4e30*/  SEL R94, R91, RZ, P4 ;  /* 0x000000ff5b5e7207 */ /* 0x000fe40002000000 */
[----:B------:R-:W-:Y:S02]  /*4e40*/  MOV R91, UR23 ;  /* 0x00000017005b7c02 */ /* 0x000fe40008000f00 */
[----:B------:R-:W-:-:S03]  /*4e50*/  ISETP.GE.U32.AND P4, PT, R2, 0x1000000, PT ;  /* 0x010000000200780c */ /* 0x000fc60003f86070 */
[----:B------:R-:W-:-:S04]  /*4e60*/  FFMA.FTZ R91, R122, R91, UR24 ;  /* 0x000000187a5b7e23 */ /* 0x000fc8000801005b */
[----:B------:R-:W-:-:S04]  /*4e70*/  FADD.FTZ R91, R121, -R91 ;  /* 0x8000005b795b7221 */ /* 0x000fc80000010000 */
[----:B------:R-:W-:-:S04]  /*4e80*/  FMUL.FTZ R91, R91, UR22 ;  /* 0x000000165b5b7c20 */ /* 0x000fc80008410000 */
[----:B------:R-:W-:-:S05]  /*4e90*/  FMUL.FTZ R95, R91, UR21 ;  /* 0x000000155b5f7c20 */ /* 0x000fca0008410000 */
[----:B------:R-:W-:Y:S01]  /*4ea0*/  SEL R95, R95, RZ, P4 ;  /* 0x000000ff5f5f7207 */ /* 0x000fe20002000000 */
[----:B------:R-:W-:Y:S06]  /*4eb0*/  BRA `(.L_x_3674) ;  /* 0x0000000c007c7947 */ /* 0x000fec0003800000 */
.L_x_3672:
        /* <DEDUP_REMOVED lines=16> */
[----:B------:R-:W-:Y:S01]  /*4fc0*/  FFMA.FTZ R92, R92, UR22, R60 ;  /* 0x000000165c5c7c23 */ /* 0x000fe2000801003c */
[----:B------:R-:W-:Y:S01]  /*4fd0*/  FADD.FTZ R94, R111, -R94 ;  /* 0x8000005e6f5e7221 */ /* 0x000fe20000010000 */
[----:B------:R-:W-:Y:S01]  /*4fe0*/  FFMA.FTZ R93, R93, UR22, R61 ;  /* 0x000000165d5d7c23 */ /* 0x000fe2000801003d */
[----:B------:R-:W-:Y:S01]  /*4ff0*/  FADD.FTZ R95, R121, -R95 ;  /* 0x8000005f795f7221 */ /* 0x000fe20000010000 */
[----:B------:R-:W-:Y:S01]  /*5000*/  FMUL.FTZ R92, R92, UR21 ;  /* 0x000000155c5c7c20 */ /* 0x000fe20008410000 */
[----:B------:R-:W-:Y:S01]  /*5010*/  FFMA.FTZ R94, R94, UR22, R62 ;  /* 0x000000165e5e7c23 */ /* 0x000fe2000801003e */
[----:B------:R-:W-:Y:S01]  /*5020*/  FMUL.FTZ R93, R93, UR21 ;  /* 0x000000155d5d7c20 */ /* 0x000fe20008410000 */
[----:B------:R-:W-:-:S02]  /*5030*/  FFMA.FTZ R95, R95, UR22, R63 ;  /* 0x000000165f5f7c23 */ /* 0x000fc4000801003f */
        /* <DEDUP_REMOVED lines=10> */
.L_x_3675:
        /* <DEDUP_REMOVED lines=9> */
[----:B------:R-:W-:Y:S01]  /*5170*/  FFMA.FTZ R88, R88, UR22, R60 ;  /* 0x0000001658587c23 */ /* 0x000fe2000801003c */
[----:B------:R-:W-:Y:S01]  /*5180*/  FADD.FTZ R90, R111, -R90 ;  /* 0x8000005a6f5a7221 */ /* 0x000fe20000010000 */
[----:B------:R-:W-:Y:S02]  /*5190*/  FFMA.FTZ R89, R89, UR22, R61 ;  /* 0x0000001659597c23 */ /* 0x000fe4000801003d */
[----:B------:R-:W-:Y:S01]  /*51a0*/  FMUL.FTZ R92, R88, UR21 ;  /* 0x00000015585c7c20 */ /* 0x000fe20008410000 */
[----:B------:R-:W-:Y:S01]  /*51b0*/  FFMA.FTZ R90, R90, UR22, R62 ;  /* 0x000000165a5a7c23 */ /* 0x000fe2000801003e */
        /* <DEDUP_REMOVED lines=11> */
[----:B------:R-:W-:-:S04]  /*5270*/  FFMA.FTZ R91, R91, UR22, R63 ;  /* 0x000000165b5b7c23 */ /* 0x000fc8000801003f */
[----:B------:R-:W-:-:S05]  /*5280*/  FMUL.FTZ R95, R91, UR21 ;  /* 0x000000155b5f7c20 */ /* 0x000fca0008410000 */
[----:B------:R-:W-:Y:S01]  /*5290*/  SEL R95, R95, RZ, P4 ;  /* 0x000000ff5f5f7207 */ /* 0x000fe20002000000 */
[----:B------:R-:W-:Y:S06]  /*52a0*/  BRA `(.L_x_3674) ;  /* 0x0000000800807947 */ /* 0x000fec0003800000 */
.L_x_3671:
        /* <DEDUP_REMOVED lines=10> */
[----:B-----5:R-:W-:Y:S01]  /*5350*/  LOP3.LUT P4, RZ, R2, 0xff, RZ, 0xc0, !PT ;  /* 0x000000ff02ff7812 */ /* 0x020fe2000788c0ff */
[----:B------:R-:W-:Y:S01]  /*5360*/  FFMA.FTZ R56, R0, R56, UR24 ;  /* 0x0000001800387e23 */ /* 0x000fe20008010038 */
[----:B------:R-:W-:Y:S01]  /*5370*/  MOV R58, UR23 ;  /* 0x00000017003a7c02 */ /* 0x000fe20008000f00 */
[----:B------:R-:W-:Y:S01]  /*5380*/  FFMA.FTZ R57, R42, R57, UR24 ;  /* 0x000000182a397e23 */ /* 0x000fe20008010039 */
[----:B------:R-:W-:Y:S01]  /*5390*/  MOV R59, UR23 ;  /* 0x00000017003b7c02 */ /* 0x000fe20008000f00 */
[----:B------:R-:W-:Y:S02]  /*53a0*/  FADD.FTZ R56, R20, -R56 ;  /* 0x8000003814387221 */ /* 0x000fe40000010000 */
[----:B------:R-:W-:Y:S01]  /*53b0*/  FADD.FTZ R57, R41, -R57 ;  /* 0x8000003929397221 */ /* 0x000fe20000010000 */
[----:B------:R-:W-:Y:S01]  /*53c0*/  FFMA.FTZ R58, R112, R58, UR24 ;  /* 0x00000018703a7e23 */ /* 0x000fe2000801003a */
[----:B------:R-:W-:Y:S01]  /*53d0*/  FMUL.FTZ R56, R56, UR22 ;  /* 0x0000001638387c20 */ /* 0x000fe20008410000 */
[----:B------:R-:W-:Y:S01]  /*53e0*/  FFMA.FTZ R59, R122, R59, UR24 ;  /* 0x000000187a3b7e23 */ /* 0x000fe2000801003b */
[----:B------:R-:W-:Y:S01]  /*53f0*/  FMUL.FTZ R57, R57, UR22 ;  /* 0x0000001639397c20 */ /* 0x000fe20008410000 */
[----:B------:R-:W-:Y:S01]  /*5400*/  FADD.FTZ R58, R111, -R58 ;  /* 0x8000003a6f3a7221 */ /* 0x000fe20000010000 */
[----:B------:R-:W-:Y:S01]  /*5410*/  FMUL.FTZ R56, R56, UR21 ;  /* 0x0000001538387c20 */ /* 0x000fe20008410000 */
[----:B------:R-:W-:Y:S01]  /*5420*/  FADD.FTZ R59, R121, -R59 ;  /* 0x8000003b793b7221 */ /* 0x000fe20000010000 */
[----:B------:R-:W-:Y:S01]  /*5430*/  FMUL.FTZ R57, R57, UR21 ;  /* 0x0000001539397c20 */ /* 0x000fe20008410000 */
[----:B------:R-:W-:-:S02]  /*5440*/  FMUL.FTZ R58, R58, UR22 ;  /* 0x000000163a3a7c20 */ /* 0x000fc40008410000 */
[----:B------:R-:W-:Y:S01]  /*5450*/  SEL R92, R56, RZ, P4 ;  /* 0x000000ff385c7207 */ /* 0x000fe20002000000 */
[----:B------:R-:W-:Y:S01]  /*5460*/  FMUL.FTZ R59, R59, UR22 ;  /* 0x000000163b3b7c20 */ /* 0x000fe20008410000 */
[----:B------:R-:W-:Y:S01]  /*5470*/  LOP3.LUT P4, RZ, R3, 0xff, RZ, 0xc0, !PT ;  /* 0x000000ff03ff7812 */ /* 0x000fe2000788c0ff */
[----:B------:R-:W-:Y:S02]  /*5480*/  FMUL.FTZ R58, R58, UR21 ;  /* 0x000000153a3a7c20 */ /* 0x000fe40008410000 */
[----:B------:R-:W-:Y:S01]  /*5490*/  FMUL.FTZ R59, R59, UR21 ;  /* 0x000000153b3b7c20 */ /* 0x000fe20008410000 */
[----:B------:R-:W-:Y:S02]  /*54a0*/  SEL R56, R56, RZ, P4 ;  /* 0x000000ff38387207 */ /* 0x000fe40002000000 */
[----:B------:R-:W-:-:S04]  /*54b0*/  LOP3.LUT P4, RZ, R2, 0xff00, RZ, 0xc0, !PT ;  /* 0x0000ff0002ff7812 */ /* 0x000fc8000788c0ff */
[----:B------:R-:W-:Y:S02]  /*54c0*/  SEL R93, R57, RZ, P4 ;  /* 0x000000ff395d7207 */ /* 0x000fe40002000000 */
[----:B------:R-:W-:-:S04]  /*54d0*/  LOP3.LUT P4, RZ, R3, 0xff00, RZ, 0xc0, !PT ;  /* 0x0000ff0003ff7812 */ /* 0x000fc8000788c0ff */
[----:B------:R-:W-:Y:S02]  /*54e0*/  SEL R57, R57, RZ, P4 ;  /* 0x000000ff39397207 */ /* 0x000fe40002000000 */
[----:B------:R-:W-:-:S04]  /*54f0*/  LOP3.LUT P4, RZ, R2, 0xff0000, RZ, 0xc0, !PT ;  /* 0x00ff000002ff7812 */ /* 0x000fc8000788c0ff */
[----:B------:R-:W-:Y:S02]  /*5500*/  SEL R94, R58, RZ, P4 ;  /* 0x000000ff3a5e7207 */ /* 0x000fe40002000000 */
[----:B------:R-:W-:-:S04]  /*5510*/  LOP3.LUT P4, RZ, R3, 0xff0000, RZ, 0xc0, !PT ;  /* 0x00ff000003ff7812 */ /* 0x000fc8000788c0ff */
[----:B------:R-:W-:Y:S02]  /*5520*/  SEL R58, R58, RZ, P4 ;  /* 0x000000ff3a3a7207 */ /* 0x000fe40002000000 */
[----:B------:R-:W-:-:S04]  /*5530*/  ISETP.GE.U32.AND P4, PT, R2, 0x1000000, PT ;  /* 0x010000000200780c */ /* 0x000fc80003f86070 */
[----:B------:R-:W-:Y:S02]  /*5540*/  SEL R95, R59, RZ, P4 ;  /* 0x000000ff3b5f7207 */ /* 0x000fe40002000000 */
[----:B------:R-:W-:-:S04]  /*5550*/  ISETP.GE.U32.AND P4, PT, R3, 0x1000000, PT ;  /* 0x010000000300780c */ /* 0x000fc80003f86070 */
[----:B------:R-:W-:Y:S01]  /*5560*/  SEL R59, R59, RZ, P4 ;  /* 0x000000ff3b3b7207 */ /* 0x000fe20002000000 */
[----:B------:R-:W-:Y:S08]  /*5570*/  BRA `(.L_x_3674) ;  /* 0x0000000400cc7947 */ /* 0x000ff00003800000 */
.L_x_3677:
        /* <DEDUP_REMOVED lines=37> */
.L_x_3676:
        /* <DEDUP_REMOVED lines=15> */
[----:B------:R-:W-:Y:S01]  /*58c0*/  FFMA.FTZ R56, R56, UR22, R60 ;  /* 0x0000001638387c23 */ /* 0x000fe2000801003c */
[----:B------:R-:W-:Y:S01]  /*58d0*/  FFMA.FTZ R59, R122, R59, UR24 ;  /* 0x000000187a3b7e23 */ /* 0x000fe2000801003b */
[----:B------:R-:W-:Y:S01]  /*58e0*/  FFMA.FTZ R57, R57, UR22, R61 ;  /* 0x0000001639397c23 */ /* 0x000fe2000801003d */
[----:B------:R-:W-:Y:S01]  /*58f0*/  FADD.FTZ R58, R111, -R58 ;  /* 0x8000003a6f3a7221 */ /* 0x000fe20000010000 */
[----:B------:R-:W-:Y:S01]  /*5900*/  FMUL.FTZ R56, R56, UR21 ;  /* 0x0000001538387c20 */ /* 0x000fe20008410000 */
[----:B------:R-:W-:Y:S01]  /*5910*/  FADD.FTZ R59, R121, -R59 ;  /* 0x8000003b793b7221 */ /* 0x000fe20000010000 */
[----:B------:R-:W-:Y:S01]  /*5920*/  FMUL.FTZ R57, R57, UR21 ;  /* 0x0000001539397c20 */ /* 0x000fe20008410000 */
[----:B------:R-:W-:-:S02]  /*5930*/  FFMA.FTZ R58, R58, UR22, R62 ;  /* 0x000000163a3a7c23 */ /* 0x000fc4000801003e */
[----:B------:R-:W-:Y:S01]  /*5940*/  SEL R92, R56, RZ, P4 ;  /* 0x000000ff385c7207 */ /* 0x000fe20002000000 */
[----:B------:R-:W-:Y:S01]  /*5950*/  FFMA.FTZ R59, R59, UR22, R63 ;  /* 0x000000163b3b7c23 */ /* 0x000fe2000801003f */
        /* <DEDUP_REMOVED lines=17> */
.L_x_3678:
        /* <DEDUP_REMOVED lines=35> */
[----:B------:R-:W-:-:S09]  /*5ca0*/  SEL R59, R59, RZ, P4 ;  /* 0x000000ff3b3b7207 */ /* 0x000fd20002000000 */
.L_x_3674:
        /* <DEDUP_REMOVED lines=14> */
.L_x_3670:
[----:B------:R-:W-:Y:S05]  /*5d90*/  BSYNC.RECONVERGENT B0 ;  /* 0x0000000000007941 */ /* 0x000fea0003800200 */
.L_x_3669:
[----:B------:R-:W-:Y:S01]  /*5da0*/  LOP3.LUT P4, RZ, R5, 0x2, RZ, 0xc0, !PT ;  /* 0x0000000205ff7812 */ /* 0x000fe2000788c0ff */
[----:B------:R-:W-:-:S12]  /*5db0*/  BSSY.RECONVERGENT B0, `(.L_x_3679) ;  /* 0x000012c000007945 */ /* 0x000fd80003800200 */
        /* <DEDUP_REMOVED lines=11> */
[----:B0-----:R-:W-:Y:S02]  /*5e70*/  MOV R56, UR23 ;  /* 0x0000001700387c02 */ /* 0x001fe40008000f00 */
[----:B------:R-:W-:Y:S02]  /*5e80*/  MOV R57, UR23 ;  /* 0x0000001700397c02 */ /* 0x000fe40008000f00 */
[----:B------:R-:W-:Y:S01]  /*5e90*/  LOP3.LUT P6, RZ, R7, 0xff, RZ, 0xc0, !PT ;  /* 0x000000ff07ff7812 */ /* 0x000fe200078cc0ff */
        /* <DEDUP_REMOVED lines=34> */
.L_x_3683:
        /* <DEDUP_REMOVED lines=37> */
.L_x_3682:
[----:B0-----:R-:W0:Y:S02]  /*6310*/  LDC.64 R56, c[0x0][0x478] ;  /* 0x00011e00ff387b82 */ /* 0x001e240000000a00 */
[----:B0-----:R-:W-:-:S04]  /*6320*/  ISETP.NE.U32.AND P5, PT, R56, RZ, PT ;  /* 0x000000ff3800720c */ /* 0x001fc80003fa5070 */
[----:B------:R-:W-:-:S13]  /*6330*/  ISETP.NE.AND.EX P5, PT, R57, RZ, PT, P5 ;  /* 0x000000ff3900720c */ /* 0x000fda0003fa5350 */
[----:B------:R-:W-:Y:S05]  /*6340*/  @!P5 BRA `(.L_x_3685) ;  /* 0x000000000094d947 */ /* 0x000fea0003800000 */
[----:B------:R-:W-:Y:S02]  /*6350*/  MOV R56, UR23 ;  /* 0x0000001700387c02 */ /* 0x000fe40008000f00 */
        /* <DEDUP_REMOVED lines=36> */
.L_x_3685:
        /* <DEDUP_REMOVED lines=37> */
.L_x_3681:
[----:B------:R-:W-:-:S04]  /*67f0*/  UISETP.NE.U32.AND UP0, UPT, UR26, URZ, UPT ;  /* 0x000000ff1a00728c */ /* 0x000fc8000bf05070 */
[----:B------:R-:W-:-:S09]  /*6800*/  UISETP.NE.AND.EX UP0, UPT, UR27, URZ, UPT, UP0 ;  /* 0x000000ff1b00728c */ /* 0x000fd2000bf05300 */
[----:B------:R-:W-:Y:S05]  /*6810*/  BRA.U !UP0, `(.L_x_3686) ;  /* 0x0000000108f87547 */ /* 0x000fea000b800000 */
        /* <DEDUP_REMOVED lines=8> */
[----:B------:R-:W-:Y:S01]  /*68a0*/  LOP3.LUT P6, RZ, R7, 0xff, RZ, 0xc0, !PT ;  /* 0x000000ff07ff7812 */ /* 0x000fe200078cc0ff */
        /* <DEDUP_REMOVED lines=24> */
.L_x_3687:
[----:B------:R-:W-:Y:S02]  /*6a30*/  MOV R92, UR23 ;  /* 0x00000017005c7c02 */ /* 0x000fe40008000f00 */
[----:B------:R-:W-:Y:S02]  /*6a40*/  MOV R93, UR23 ;  /* 0x00000017005d7c02 */ /* 0x000fe40008000f00 */
[----:B------:R-:W-:Y:S01]  /*6a50*/  MOV R94, UR23 ;  /* 0x00000017005e7c02 */ /* 0x000fe20008000f00 */
[----:B------:R-:W-:Y:S01]  /*6a60*/  FFMA.FTZ R92, R21, R92, UR24 ;  /* 0x00000018155c7e23 */ /* 0x000fe2000801005c */
[----:B------:R-:W-:Y:S01]  /*6a70*/  MOV R95, UR23 ;  /* 0x00000017005f7c02 */ /* 0x000fe20008000f00 */
[----:B------:R-:W-:Y:S01]  /*6a80*/  FFMA.FTZ R93, R40, R93, UR24 ;  /* 0x00000018285d7e23 */ /* 0x000fe2000801005d */
[----:B------:R-:W-:Y:S01]  /*6a90*/  LOP3.LUT P6, RZ, R7, 0xff, RZ, 0xc0, !PT ;  /* 0x000000ff07ff7812 */ /* 0x000fe200078cc0ff */
        /* <DEDUP_REMOVED lines=22> */
.L_x_3686:
        /* <DEDUP_REMOVED lines=33> */
.L_x_3688:
        /* <DEDUP_REMOVED lines=27> */
[----:B------:R-:W-:-:S09]  /*6fc0*/  SEL R95, R95, RZ, P6 ;  /* 0x000000ff5f5f7207 */ /* 0x000fd20003000000 */
.L_x_3684:
[----:B------:R-:W0:Y:S02]  /*6fd0*/  @P5 LDC.64 R96, c[0x0][0x478] ;  /* 0x00011e00ff605b82 */ /* 0x000e240000000a00 */
        /* <DEDUP_REMOVED lines=9> */
.L_x_3680:
[----:B------:R-:W-:Y:S05]  /*7070*/  BSYNC.RECONVERGENT B0 ;  /* 0x0000000000007941 */ /* 0x000fea0003800200 */
.L_x_3679:
        /* <DEDUP_REMOVED lines=13> */
[----:B01----:R-:W-:Y:S02]  /*7150*/  MOV R56, UR23 ;  /* 0x0000001700387c02 */ /* 0x003fe40008000f00 */
        /* <DEDUP_REMOVED lines=36> */
.L_x_3693:
        /* <DEDUP_REMOVED lines=37> */
.L_x_3692:
[----:B01----:R-:W0:Y:S02]  /*75f0*/  LDC.64 R56, c[0x0][0x478] ;  /* 0x00011e00ff387b82 */ /* 0x003e240000000a00 */
        /* <DEDUP_REMOVED lines=40> */
.L_x_3695:
        /* <DEDUP_REMOVED lines=37> */
.L_x_3691:
[----:B------:R-:W-:-:S04]  /*7ad0*/  UISETP.NE.U32.AND UP0, UPT, UR26, URZ, UPT ;  /* 0x000000ff1a00728c */ /* 0x000fc8000bf05070 */
[----:B------:R-:W-:-:S09]  /*7ae0*/  UISETP.NE.AND.EX UP0, UPT, UR27, URZ, UPT, UP0 ;  /* 0x000000ff1b00728c */ /* 0x000fd2000bf05300 */
[----:B------:R-:W-:Y:S05]  /*7af0*/  BRA.U !UP0, `(.L_x_3696) ;  /* 0x0000000108f87547 */ /* 0x000fea000b800000 */
        /* <DEDUP_REMOVED lines=33> */
.L_x_3697:
        /* <DEDUP_REMOVED lines=29> */
.L_x_3696:
        /* <DEDUP_REMOVED lines=33> */
.L_x_3698:
        /* <DEDUP_REMOVED lines=28> */
.L_x_3694:
        /* <DEDUP_REMOVED lines=10> */
.L_x_3690:
[----:B------:R-:W-:Y:S05]  /*8350*/  BSYNC.RECONVERGENT B0 ;  /* 0x0000000000007941 */ /* 0x000fea0003800200 */
.L_x_3689:
        /* <DEDUP_REMOVED lines=12> */
[----:B012---:R-:W-:Y:S02]  /*8420*/  MOV R56, UR23 ;  /* 0x0000001700387c02 */ /* 0x007fe40008000f00 */
        /* <DEDUP_REMOVED lines=36> */
.L_x_3703:
        /* <DEDUP_REMOVED lines=37> */
.L_x_3702:
[----:B012---:R-:W0:Y:S02]  /*88c0*/  LDC.64 R56, c[0x0][0x478] ;  /* 0x00011e00ff387b82 */ /* 0x007e240000000a00 */
        /* <DEDUP_REMOVED lines=40> */
.L_x_3705:
        /* <DEDUP_REMOVED lines=37> */
.L_x_3701:
[----:B------:R-:W-:-:S04]  /*8da0*/  UISETP.NE.U32.AND UP0, UPT, UR26, URZ, UPT ;  /* 0x000000ff1a00728c */ /* 0x000fc8000bf05070 */
[----:B------:R-:W-:-:S09]  /*8db0*/  UISETP.NE.AND.EX UP0, UPT, UR27, URZ, UPT, UP0 ;  /* 0x000000ff1b00728c */ /* 0x000fd2000bf05300 */
[----:B------:R-:W-:Y:S05]  /*8dc0*/  BRA.U !UP0, `(.L_x_3706) ;  /* 0x0000000108f87547 */ /* 0x000fea000b800000 */
        /* <DEDUP_REMOVED lines=33> */
.L_x_3707:
        /* <DEDUP_REMOVED lines=29> */
.L_x_3706:
        /* <DEDUP_REMOVED lines=33> */
.L_x_3708:
        /* <DEDUP_REMOVED lines=28> */
.L_x_3704:
        /* <DEDUP_REMOVED lines=10> */
.L_x_3700:
[----:B------:R-:W-:Y:S05]  /*9620*/  BSYNC.RECONVERGENT B0 ;  /* 0x0000000000007941 */ /* 0x000fea0003800200 */
.L_x_3699:
        /* <DEDUP_REMOVED lines=12> */
[----:B0123--:R-:W-:Y:S02]  /*96f0*/  MOV R56, UR23 ;  /* 0x0000001700387c02 */ /* 0x00ffe40008000f00 */
        /* <DEDUP_REMOVED lines=36> */
.L_x_3713:
        /* <DEDUP_REMOVED lines=37> */
.L_x_3712:
[----:B0123--:R-:W0:Y:S02]  /*9b90*/  LDC.64 R56, c[0x0][0x478] ;  /* 0x00011e00ff387b82 */ /* 0x00fe240000000a00 */
        /* <DEDUP_REMOVED lines=40> */
.L_x_3715:
        /* <DEDUP_REMOVED lines=37> */
.L_x_3711:
[----:B------:R-:W-:-:S04]  /*a070*/  UISETP.NE.U32.AND UP0, UPT, UR26, URZ, UPT ;  /* 0x000000ff1a00728c */ /* 0x000fc8000bf05070 */
[----:B------:R-:W-:-:S09]  /*a080*/  UISETP.NE.AND.EX UP0, UPT, UR27, URZ, UPT, UP0 ;  /* 0x000000ff1b00728c */ /* 0x000fd2000bf05300 */
[----:B------:R-:W-:Y:S05]  /*a090*/  BRA.U !UP0, `(.L_x_3716) ;  /* 0x0000000108f87547 */ /* 0x000fea000b800000 */
[----:B0123--:R-:W0:Y:S02]  /*a0a0*/  LDC.64 R92, c[0x0][0x478] ;  /* 0x00011e00ff5c7b82 */ /* 0x00fe240000000a00 */
        /* <DEDUP_REMOVED lines=32> */
.L_x_3717:
        /* <DEDUP_REMOVED lines=29> */
.L_x_3716:
        /* <DEDUP_REMOVED lines=33> */
.L_x_3718:
        /* <DEDUP_REMOVED lines=28> */
.L_x_3714:
        /* <DEDUP_REMOVED lines=10> */
.L_x_3710:
[----:B------:R-:W-:Y:S05]  /*a8f0*/  BSYNC.RECONVERGENT B0 ;  /* 0x0000000000007941 */ /* 0x000fea0003800200 */
.L_x_3709:
        /* <DEDUP_REMOVED lines=12> */
[----:B01234-:R-:W-:Y:S02]  /*a9c0*/  MOV R56, UR23 ;  /* 0x0000001700387c02 */ /* 0x01ffe40008000f00 */
        /* <DEDUP_REMOVED lines=36> */
.L_x_3723:
        /* <DEDUP_REMOVED lines=37> */
.L_x_3722:
[----:B01234-:R-:W0:Y:S02]  /*ae60*/  LDC.64 R56, c[0x0][0x478] ;  /* 0x00011e00ff387b82 */ /* 0x01fe240000000a00 */
        /* <DEDUP_REMOVED lines=40> */
.L_x_3725:
        /* <DEDUP_REMOVED lines=37> */
.L_x_3721:
[----:B------:R-:W-:-:S04]  /*b340*/  UISETP.NE.U32.AND UP0, UPT, UR26, URZ, UPT ;  /* 0x000000ff1a00728c */ /* 0x000fc8000bf05070 */
[----:B------:R-:W-:-:S09]  /*b350*/  UISETP.NE.AND.EX UP0, UPT, UR27, URZ, UPT, UP0 ;  /* 0x000000ff1b00728c */ /* 0x000fd2000bf05300 */
[----:B------:R-:W-:Y:S05]  /*b360*/  BRA.U !UP0, `(.L_x_3726) ;  /* 0x0000000108f87547 */ /* 0x000fea000b800000 */
[----:B01234-:R-:W0:Y:S02]  /*b370*/  LDC.64 R92, c[0x0][0x478] ;  /* 0x00011e00ff5c7b82 */ /* 0x01fe240000000a00 */
        /* <DEDUP_REMOVED lines=32> */
.L_x_3727:
        /* <DEDUP_REMOVED lines=29> */
.L_x_3726:
        /* <DEDUP_REMOVED lines=33> */
.L_x_3728:
        /* <DEDUP_REMOVED lines=28> */
.L_x_3724:
        /* <DEDUP_REMOVED lines=10> */
.L_x_3720:
[----:B------:R-:W-:Y:S05]  /*bbc0*/  BSYNC.RECONVERGENT B0 ;  /* 0x0000000000007941 */ /* 0x000fea0003800200 */
.L_x_3719:
        /* <DEDUP_REMOVED lines=49> */
.L_x_3733:
        /* <DEDUP_REMOVED lines=37> */
.L_x_3732:
        /* <DEDUP_REMOVED lines=41> */
.L_x_3735:
        /* <DEDUP_REMOVED lines=37> */
.L_x_3731:
        /* <DEDUP_REMOVED lines=36> */
.L_x_3737:
        /* <DEDUP_REMOVED lines=29> */
.L_x_3736:
        /* <DEDUP_REMOVED lines=33> */
.L_x_3738:
        /* <DEDUP_REMOVED lines=28> */
.L_x_3734:
        /* <DEDUP_REMOVED lines=10> */
.L_x_3730:
[----:B------:R-:W-:Y:S05]  /*ce90*/  BSYNC.RECONVERGENT B0 ;  /* 0x0000000000007941 */ /* 0x000fea0003800200 */
.L_x_3729:
        /* <DEDUP_REMOVED lines=50> */
.L_x_3743:
        /* <DEDUP_REMOVED lines=37> */
.L_x_3742:
[----:B01234-:R-:W0:Y:S02]  /*d410*/  LDC.64 R56, c[0x0][0x478] ;  /* 0x00011e00ff387b82 */ /* 0x01fe240000000a00 */
[----:B0-----:R-:W-:-:S04]  /*d420*/  ISETP.NE.U32.AND P5, PT, R56, RZ, PT ;  /* 0x000000ff3800720c */ /* 0x001fc80003fa5070 */
[----:B------:R-:W-:-:S13]  /*d430*/  ISETP.NE.AND.EX P5, PT, R57, RZ, PT, P5 ;  /* 0x000000ff3900720c */ /* 0x000fda0003fa5350 */
[----:B------:R-:W-:Y:S05]  /*d440*/  @!P5 BRA `(.L_x_3745) ;  /* 0x000000000094d947 */ /* 0x000fea0003800000 */
        /* <DEDUP_REMOVED lines=37> */
.L_x_3745:
        /* <DEDUP_REMOVED lines=37> */
.L_x_3741:
        /* <DEDUP_REMOVED lines=36> */
.L_x_3747:
        /* <DEDUP_REMOVED lines=29> */
.L_x_3746:
        /* <DEDUP_REMOVED lines=33> */
.L_x_3748:
        /* <DEDUP_REMOVED lines=28> */
.L_x_3744:
[----:B------:R-:W0:Y:S02]  /*e0d0*/  @P5 LDC.64 R96, c[0x0][0x478] ;  /* 0x00011e00ff605b82 */ /* 0x000e240000000a00 */
        /* <DEDUP_REMOVED lines=8> */
.L_x_3740:
[----:B------:R-:W-:Y:S05]  /*e160*/  BSYNC.RECONVERGENT B0 ;  /* 0x0000000000007941 */ /* 0x000fea0003800200 */
.L_x_3739:
[----:B------:R-:W-:Y:S01]  /*e170*/  UPLOP3.LUT UP1, UPT, UPT, UPT, UP1, 0x40, 0x4 ;  /* 0x000000000004789c */ /* 0x000fe20003f2e810 */
[----:B------:R-:W-:Y:S10]  /*e180*/  BRA.U !UP3, `(.L_x_3749) ;  /* 0xffffff350b5c7547 */ /* 0x000ff4000b83ffff */
.L_x_3650:
[----:B------:R-:W0:Y:S01]  /*e190*/  S2UR UR4, SR_CTAID.X ;  /* 0x00000000000479c3 */ /* 0x000e220000002500 */
[----:B------:R-:W-:Y:S01]  /*e1a0*/  LOP3.LUT P4, RZ, R5, 0x4, RZ, 0xc0, !PT ;  /* 0x0000000405ff7812 */ /* 0x000fe2000788c0ff */
[----:B------:R-:W-:Y:S01]  /*e1b0*/  BSSY.RECONVERGENT B0, `(.L_x_3750) ;  /* 0x0000016000007945 */ /* 0x000fe20003800200 */
[----:B0-----:R-:W-:-:S06]  /*e1c0*/  UIMAD UR4, UR4, UR6, URZ ;  /* 0x00000006040472a4 */ /* 0x001fcc000f8e02ff */
[----:B------:R-:W-:-:S04]  /*e1d0*/  MOV R0, UR4 ;  /* 0x0000000400007c02 */ /* 0x000fc80008000f00 */
[----:B------:R-:W-:Y:S01]  /*e1e0*/  LEA.HI R99, R0, R99, RZ, 0x1e ;  /* 0x0000006300637211 */ /* 0x000fe200078ff0ff */
[----:B------:R-:W-:Y:S06]  /*e1f0*/  @!P4 BRA `(.L_x_3751) ;  /* 0x000000000044c947 */ /* 0x000fec0003800000 */
[----:B-1234-:R-:W2:Y:S01]  /*e200*/  LDL.LU R92, [R1+0x38] ;  /* 0x00003800015c7983 */ /* 0x01eea20000300800 */
[----:B-----5:R-:W0:Y:S03]  /*e210*/  LDC.64 R2, c[0x0][0x440] ;  /* 0x00011000ff027b82 */ /* 0x020e260000000a00 */
[----:B------:R-:W2:Y:S04]  /*e220*/  LDL.LU R93, [R1+0x3c] ;  /* 0x00003c00015d7983 */ /* 0x000ea80000300800 */
[----:B------:R-:W2:Y:S01]  /*e230*/  LDL.LU R94, [R1+0x40] ;  /* 0x00004000015e7983 */ /* 0x000ea20000300800 */
[----:B------:R-:W1:Y:S03]  /*e240*/  LDC.64 R6, c[0x0][0x448] ;  /* 0x00011200ff067b82 */ /* 0x000e660000000a00 */
[----:B------:R-:W2:Y:S05]  /*e250*/  LDL.LU R95, [R1+0x44] ;  /* 0x00004400015f7983 */ /* 0x000eaa0000300800 */
[----:B------:R-:W3:Y:S08]  /*e260*/  LDC.64 R8, c[0x0][0x450] ;  /* 0x00011400ff087b82 */ /* 0x000ef00000000a00 */
[----:B------:R-:W4:Y:S01]  /*e270*/  LDC.64 R10, c[0x0][0x458] ;  /* 0x00011600ff0a7b82 */ /* 0x000f220000000a00 */
[----:B0-----:R-:W-:-:S05]  /*e280*/  IMAD.WIDE.U32 R2, R99, 0x10, R2 ;  /* 0x0000001063027825 */ /* 0x001fca00078e0002 */
[----:B------:R0:W-:Y:S01]  /*e290*/  STG.E.128 desc[UR10][R2.64], R232 ;  /* 0x000000e802007986 */ /* 0x0001e2000c101d0a */
[----:B-1----:R-:W-:-:S04]  /*e2a0*/  IMAD.WIDE.U32 R6, R99, 0x10, R6 ;  /* 0x0000001063067825 */ /* 0x002fc800078e0006 */
[----:B---3--:R-:W-:-:S04]  /*e2b0*/  IMAD.WIDE.U32 R8, R99, 0x10, R8 ;  /* 0x0000001063087825 */ /* 0x008fc800078e0008 */
[C---:B----4-:R-:W-:Y:S01]  /*e2c0*/  IMAD.WIDE.U32 R10, R99.reuse, 0x10, R10 ;  /* 0x00000010630a7825 */ /* 0x050fe200078e000a */
[----:B------:R-:W-:Y:S01]  /*e2d0*/  IADD3 R99, PT, PT, R99, 0x100, RZ ;  /* 0x0000010063637810 */ /* 0x000fe20007ffe0ff */
[----:B--2---:R0:W-:Y:S04]  /*e2e0*/  STG.E.128 desc[UR10][R6.64], R92 ;  /* 0x0000005c06007986 */ /* 0x0041e8000c101d0a */
[----:B------:R0:W-:Y:S04]  /*e2f0*/  STG.E.128 desc[UR10][R8.64], R164 ;  /* 0x000000a408007986 */ /* 0x0001e8000c101d0a */
[----:B------:R0:W-:Y:S02]  /*e300*/  STG.E.128 desc[UR10][R10.64], R200 ;  /* 0x000000c80a007986 */ /* 0x0001e4000c101d0a */
.L_x_3751:
[----:B------:R-:W-:Y:S05]  /*e310*/  BSYNC.RECONVERGENT B0 ;  /* 0x0000000000007941 */ /* 0x000fea0003800200 */
.L_x_3750:
[----:B------:R-:W-:Y:S01]  /*e320*/  LOP3.LUT P4, RZ, R5, 0x2, RZ, 0xc0, !PT ;  /* 0x0000000205ff7812 */ /* 0x000fe2000788c0ff */
[----:B------:R-:W-:-:S12]  /*e330*/  BSSY.RECONVERGENT B0, `(.L_x_3752) ;  /* 0x0000013000007945 */ /* 0x000fd80003800200 */
[----:B------:R-:W-:Y:S05]  /*e340*/  @!P4 BRA `(.L_x_3753) ;  /* 0x000000000044c947 */ /* 0x000fea0003800000 */
[----:B-----5:R-:W2:Y:S01]  /*e350*/  LDL.LU R12, [R1+0x20] ;  /* 0x00002000010c7983 */ /* 0x020ea20000300800 */
[----:B0-----:R-:W0:Y:S03]  /*e360*/  LDC.64 R2, c[0x0][0x440] ;  /* 0x00011000ff027b82 */ /* 0x001e260000000a00 */
        /* <DEDUP_REMOVED lines=15> */
.L_x_3753:
[----:B------:R-:W-:Y:S05]  /*e460*/  BSYNC.RECONVERGENT B0 ;  /* 0x0000000000007941 */ /* 0x000fea0003800200 */
.L_x_3752:
[----:B------:R-:W-:Y:S01]  /*e470*/  LOP3.LUT P4, RZ, R5, 0x1, RZ, 0xc0, !PT ;  /* 0x0000000105ff7812 */ /* 0x000fe2000788c0ff */
[----:B------:R-:W-:-:S12]  /*e480*/  BSSY.RECONVERGENT B0, `(.L_x_3754) ;  /* 0x0000013000007945 */ /* 0x000fd80003800200 */
[----:B------:R-:W-:Y:S05]  /*e490*/  @!P4 BRA `(.L_x_3755) ;  /* 0x000000000044c947 */ /* 0x000fea0003800000 */
[----:B0----5:R-:W2:Y:S01]  /*e4a0*/  LDL.LU R12, [R1+0x10] ;  /* 0x00001000010c7983 */ /* 0x021ea20000300800 */
[----:B------:R-:W0:Y:S03]  /*e4b0*/  LDC.64 R2, c[0x0][0x440] ;  /* 0x00011000ff027b82 */ /* 0x000e260000000a00 */
        /* <DEDUP_REMOVED lines=15> */
.L_x_3755:
[----:B------:R-:W-:Y:S05]  /*e5b0*/  BSYNC.RECONVERGENT B0 ;  /* 0x0000000000007941 */ /* 0x000fea0003800200 */
.L_x_3754:
[----:B------:R-:W-:Y:S04]  /*e5c0*/  BSSY.RECONVERGENT B0, `(.L_x_3756) ;  /* 0x0000013000007945 */ /* 0x000fe80003800200 */
[----:B------:R-:W-:Y:S05]  /*e5d0*/  @!P0 BRA `(.L_x_3757) ;  /* 0x0000000000448947 */ /* 0x000fea0003800000 */
[----:B0----5:R-:W2:Y:S01]  /*e5e0*/  LDL.LU R12, [R1] ;  /* 0x00000000010c7983 */ /* 0x021ea20000300800 */
        /* <DEDUP_REMOVED lines=16> */
.L_x_3757:
[----:B------:R-:W-:Y:S05]  /*e6f0*/  BSYNC.RECONVERGENT B0 ;  /* 0x0000000000007941 */ /* 0x000fea0003800200 */
.L_x_3756:
[----:B------:R-:W-:Y:S04]  /*e700*/  BSSY.RECONVERGENT B0, `(.L_x_3758) ;  /* 0x000000f000007945 */ /* 0x000fe80003800200 */
[----:B------:R-:W-:Y:S05]  /*e710*/  @!P1 BRA `(.L_x_3759) ;  /* 0x0000000000349947 */ /* 0x000fea0003800000 */
[----:B0----5:R-:W0:Y:S08]  /*e720*/  LDC.64 R2, c[0x0][0x440] ;  /* 0x00011000ff027b82 */ /* 0x021e300000000a00 */
[----:B------:R-:W1:Y:S08]  /*e730*/  LDC.64 R6, c[0x0][0x448] ;  /* 0x00011200ff067b82 */ /* 0x000e700000000a00 */
[----:B------:R-:W2:Y:S08]  /*e740*/  LDC.64 R8, c[0x0][0x450] ;  /* 0x00011400ff087b82 */ /* 0x000eb00000000a00 */
[----:B------:R-:W3:Y:S01]  /*e750*/  LDC.64 R10, c[0x0][0x458] ;  /* 0x00011600ff0a7b82 */ /* 0x000ee20000000a00 */
        /* <DEDUP_REMOVED lines=9> */
.L_x_3759:
[----:B------:R-:W-:Y:S05]  /*e7f0*/  BSYNC.RECONVERGENT B0 ;  /* 0x0000000000007941 */ /* 0x000fea0003800200 */
.L_x_3758:
        /* <DEDUP_REMOVED lines=15> */
.L_x_3761:
[----:B------:R-:W-:Y:S05]  /*e8f0*/  BSYNC.RECONVERGENT B0 ;  /* 0x0000000000007941 */ /* 0x000fea0003800200 */
.L_x_3760:
        /* <DEDUP_REMOVED lines=15> */
.L_x_3763:
[----:B------:R-:W-:Y:S05]  /*e9f0*/  BSYNC.RECONVERGENT B0 ;  /* 0x0000000000007941 */ /* 0x000fea0003800200 */
.L_x_3762:
[----:B------:R-:W-:-:S13]  /*ea00*/  LOP3.LUT P0, RZ, R5, 0x8, RZ, 0xc0, !PT ;  /* 0x0000000805ff7812 */ /* 0x000fda000780c0ff */
[----:B------:R-:W-:Y:S05]  /*ea10*/  @!P0 EXIT ;  /* 0x000000000000894d */ /* 0x000fea0003800000 */
[----:B0----5:R-:W0:Y:S08]  /*ea20*/  LDC.64 R2, c[0x0][0x440] ;  /* 0x00011000ff027b82 */ /* 0x021e300000000a00 */
[----:B------:R-:W1:Y:S08]  /*ea30*/  LDC.64 R4, c[0x0][0x448] ;  /* 0x00011200ff047b82 */ /* 0x000e700000000a00 */
[----:B------:R-:W2:Y:S08]  /*ea40*/  LDC.64 R6, c[0x0][0x450] ;  /* 0x00011400ff067b82 */ /* 0x000eb00000000a00 */
[----:B------:R-:W3:Y:S01]  /*ea50*/  LDC.64 R8, c[0x0][0x458] ;  /* 0x00011600ff087b82 */ /* 0x000ee20000000a00 */
[----:B0-----:R-:W-:-:S05]  /*ea60*/  IMAD.WIDE.U32 R2, R99, 0x10, R2 ;  /* 0x0000001063027825 */ /* 0x001fca00078e0002 */
[----:B------:R-:W-:Y:S01]  /*ea70*/  STG.E.128 desc[UR10][R2.64], R204 ;  /* 0x000000cc02007986 */ /* 0x000fe2000c101d0a */
[----:B-1----:R-:W-:-:S05]  /*ea80*/  IMAD.WIDE.U32 R4, R99, 0x10, R4 ;  /* 0x0000001063047825 */ /* 0x002fca00078e0004 */
[----:B------:R-:W-:Y:S01]  /*ea90*/  STG.E.128 desc[UR10][R4.64], R236 ;  /* 0x000000ec04007986 */ /* 0x000fe2000c101d0a */
[----:B--2---:R-:W-:-:S05]  /*eaa0*/  IMAD.WIDE.U32 R6, R99, 0x10, R6 ;  /* 0x0000001063067825 */ /* 0x004fca00078e0006 */
[----:B------:R-:W-:Y:S01]  /*eab0*/  STG.E.128 desc[UR10][R6.64], R136 ;  /* 0x0000008806007986 */ /* 0x000fe2000c101d0a */
[----:B---3--:R-:W-:-:S05]  /*eac0*/  IMAD.WIDE.U32 R8, R99, 0x10, R8 ;  /* 0x0000001063087825 */ /* 0x008fca00078e0008 */
[----:B------:R-:W-:Y:S01]  /*ead0*/  STG.E.128 desc[UR10][R8.64], R168 ;  /* 0x000000a808007986 */ /* 0x000fe2000c101d0a */
[----:B------:R-:W-:Y:S05]  /*eae0*/  EXIT ;  /* 0x000000000000794d */ /* 0x000fea0003800000 */
.L_x_3764:
        /* <DEDUP_REMOVED lines=9> */
.L_x_4896:


//--------------------- .text._ZN10layer_norm31ln_parallel_residual_bwd_kernelINS_13Kernel_traitsI6__halfffffjLj8192ELj1ELj1ELj8ELj16ENS_18Kernel_traits_baseILj8192ES2_ffffjLj256EEEEELb1ELb0ELb1EEEvNS_9BwdParamsE --------------------------
	.section	.text._ZN10layer_norm31ln_parallel_residual_bwd_kernelINS_13Kernel_traitsI6__halfffffjLj8192ELj1ELj1ELj8ELj16ENS_18Kernel_traits_baseILj8192ES2_ffffjLj256EEEEELb1ELb0ELb1EEEvNS_9BwdParamsE,"ax",@progbits
	.align	128
        .global         _ZN10layer_norm31ln_parallel_residual_bwd_kernelINS_13Kernel_traitsI6__halfffffjLj8192ELj1ELj1ELj8ELj16ENS_18Kernel_traits_baseILj8192ES2_ffffjLj256EEEEELb1ELb0ELb1EEEvNS_9BwdParamsE
        .type           _ZN10layer_norm31ln_parallel_residual_bwd_kernelINS_13Kernel_traitsI6__halfffffjLj8192ELj1ELj1ELj8ELj16ENS_18Kernel_traits_baseILj8192ES2_ffffjLj256EEEEELb1ELb0ELb1EEEvNS_9BwdParamsE,@function
        .size           _ZN10layer_norm31ln_parallel_residual_bwd_kernelINS_13Kernel_traitsI6__halfffffjLj8192ELj1ELj1ELj8ELj16ENS_18Kernel_traits_baseILj8192ES2_ffffjLj256EEEEELb1ELb0ELb1EEEvNS_9BwdParamsE,(.L_x_4897 - _ZN10layer_norm31ln_parallel_residual_bwd_kernelINS_13Kernel_traitsI6__halfffffjLj8192ELj1ELj1ELj8ELj16ENS_18Kernel_traits_baseILj8192ES2_ffffjLj256EEEEELb1ELb0ELb1EEEvNS_9BwdParamsE)
        .other          _ZN10layer_norm31ln_parallel_residual_bwd_kernelINS_13Kernel_traitsI6__halfffffjLj8192ELj1ELj1ELj8ELj16ENS_18Kernel_traits_baseILj8192ES2_ffffjLj256EEEEELb1ELb0ELb1EEEvNS_9BwdParamsE,@"STO_CUDA_ENTRY STV_DEFAULT"
_ZN10layer_norm31ln_parallel_residual_bwd_kernelINS_13Kernel_traitsI6__halfffffjLj8192ELj1ELj1ELj8ELj16ENS_18Kernel_traits_baseILj8192ES2_ffffjLj256EEEEELb1ELb0ELb1EEEvNS_9BwdParamsE:
.text._ZN10layer_norm31ln_parallel_residual_bwd_kernelINS_13Kernel_traitsI6__halfffffjLj8192ELj1ELj1ELj8ELj16ENS_18Kernel_traits_baseILj8192ES2_ffffjLj256EEEEELb1ELb0ELb1EEEvNS_9BwdParamsE:
        /* <DEDUP_REMOVED lines=96> */
[----:B------:R-:W-:Y:S02]  /*0600*/  MOV R211, RZ ;  /* 0x000000ff00d37202 */ /* 0x000fe40000000f00 */
        /* <DEDUP_REMOVED lines=38> */
[----:B------:R-:W-:Y:S01]  /*0870*/  UPLOP3.LUT UP1, UPT, UPT, UPT, UPT, 0x40, 0x4 ;  /* 0x000000000004789c */ /* 0x000fe20003f2e870 */
[----:B------:R-:W0:Y:S02]  /*0880*/  LDCU UR7, c[0x0][0x408] ;  /* 0x00008100ff0777ac */ /* 0x000e240008000800 */
[----:B------:R-:W2:Y:S01]  /*0890*/  LDG.E.64 R14, desc[UR10][R2.64+0x2000] ;  /* 0x0020000a020e7981 */ /* 0x000ea2000c1e1b00 */
[----:B------:R-:W1:Y:S03]  /*08a0*/  LDCU UR19, c[0x0][0x388] ;  /* 0x00007100ff1377ac */ /* 0x000e660008000800 */
[----:B------:R-:W2:Y:S01]  /*08b0*/  LDG.E.64 R16, desc[UR10][R2.64+0x1800] ;  /* 0x0018000a02107981 */ /* 0x000ea2000c1e1b00 */
[----:B------:R-:W0:Y:S03]  /*08c0*/  LDCU.U8 UR18, c[0x0][0x410] ;  /* 0x00008200ff1277ac */ /* 0x000e260008000000 */
[----:B------:R-:W2:Y:S01]  /*08d0*/  LDG.E.64 R18, desc[UR10][R2.64+0x1000] ;  /* 0x0010000a02127981 */ /* 0x000ea2000c1e1b00 */
[----:B------:R-:W0:Y:S03]  /*08e0*/  LDCU UR26, c[0x0][0x400] ;  /* 0x00008000ff1a77ac */ /* 0x000e260008000800 */
[----:B------:R-:W2:Y:S01]  /*08f0*/  LDG.E.64 R20, desc[UR10][R2.64+0x800] ;  /* 0x0008000a02147981 */ /* 0x000ea2000c1e1b00 */
[----:B------:R-:W0:Y:S03]  /*0900*/  LDCU.64 UR28, c[0x0][0x468] ;  /* 0x00008d00ff1c77ac */ /* 0x000e260008000a00 */
[----:B------:R1:W2:Y:S01]  /*0910*/  LDG.E.64 R22, desc[UR10][R2.64] ;  /* 0x0000000a02167981 */ /* 0x0002a2000c1e1b00 */
[----:B------:R-:W0:Y:S01]  /*0920*/  LDCU.64 UR8, c[0x0][0x478] ;  /* 0x00008f00ff0877ac */ /* 0x000e220008000a00 */
[----:B------:R-:W0:Y:S01]  /*0930*/  LDCU.128 UR12, c[0x0][0x3c0] ;  /* 0x00007800ff0c77ac */ /* 0x000e220008000c00 */
[----:B------:R-:W0:Y:S01]  /*0940*/  LDCU.64 UR20, c[0x0][0x438] ;  /* 0x00008700ff1477ac */ /* 0x000e220008000a00 */
[----:B------:R-:W0:Y:S01]  /*0950*/  LDCU.64 UR22, c[0x0][0x380] ;  /* 0x00007000ff1677ac */ /* 0x000e220008000a00 */
[----:B------:R-:W0:Y:S01]  /*0960*/  LDCU.64 UR24, c[0x0][0x470] ;  /* 0x00008e00ff1877ac */ /* 0x000e220008000a00 */
[----:B---3--:R-:W-:Y:S01]  /*0970*/  HADD2.F32 R0, -RZ, R6.H0_H0 ;  /* 0x20000006ff007230 */ /* 0x008fe20000004100 */
[----:B------:R-:W-:Y:S01]  /*0980*/  SHF.R.U64 R6, R6, 0x10, R7 ;  /* 0x0000001006067819 */ /* 0x000fe20000001207 */
[----:B-1----:R-:W-:-:S02]  /*0990*/  HADD2.F32 R3, -RZ, R7.H0_H0 ;  /* 0x20000007ff037230 */ /* 0x002fc40000004100 */
[----:B----4-:R-:W-:Y:S01]  /*09a0*/  HADD2.F32 R2, -RZ, R40.H0_H0 ;  /* 0x20000028ff027230 */ /* 0x010fe20000004100 */
[----:B------:R1:W-:Y:S01]  /*09b0*/  STL [R1+0x5c], R0 ;  /* 0x00005c0001007387 */ /* 0x0003e20000100800 */
[--C-:B------:R-:W-:Y:S01]  /*09c0*/  SHF.R.U64 R40, R40, 0x10, R41.reuse ;  /* 0x0000001028287819 */ /* 0x100fe20000001229 */
[----:B------:R-:W-:Y:S01]  /*09d0*/  HADD2.F32 R66, -RZ, R6.H0_H0 ;  /* 0x20000006ff427230 */ /* 0x000fe20000004100 */
[----:B------:R-:W-:Y:S01]  /*09e0*/  SHF.R.U32.HI R4, RZ, 0x10, R41 ;  /* 0x00000010ff047819 */ /* 0x000fe20000011629 */
[----:B------:R3:W-:Y:S01]  /*09f0*/  STL [R1+0x4c], R3 ;  /* 0x00004c0301007387 */ /* 0x0007e20000100800 */
[----:B-----5:R-:W-:Y:S01]  /*0a00*/  SHF.R.U32.HI R42, RZ, 0x10, R45 ;  /* 0x00000010ff2a7819 */ /* 0x020fe2000001162d */
[----:B------:R-:W-:Y:S01]  /*0a10*/  HADD2.F32 R6, -RZ, R40.H0_H0 ;  /* 0x20000028ff067230 */ /* 0x000fe20000004100 */
[----:B------:R-:W-:Y:S01]  /*0a20*/  SHF.R.U32.HI R46, RZ, 0x10, R49 ;  /* 0x00000010ff2e7819 */ /* 0x000fe20000011631 */
[----:B------:R4:W-:Y:S01]  /*0a30*/  STL [R1+0x7c], R2 ;  /* 0x00007c0201007387 */ /* 0x0009e20000100800 */
[----:B------:R-:W-:Y:S01]  /*0a40*/  HADD2.F32 R4, -RZ, R4.H0_H0 ;  /* 0x20000004ff047230 */ /* 0x000fe20000004100 */
[----:B-1----:R-:W-:-:S02]  /*0a50*/  SHF.R.U32.HI R0, RZ, 0x10, R7 ;  /* 0x00000010ff007819 */ /* 0x002fc40000011607 */
[----:B------:R-:W-:Y:S01]  /*0a60*/  SHF.R.U32.HI R50, RZ, 0x10, R53 ;  /* 0x00000010ff327819 */ /* 0x000fe20000011635 */
[----:B---3--:R-:W-:Y:S01]  /*0a70*/  HADD2.F32 R3, -RZ, R41.H0_H0 ;  /* 0x20000029ff037230 */ /* 0x008fe20000004100 */
[----:B------:R-:W-:Y:S01]  /*0a80*/  SHF.R.U32.HI R54, RZ, 0x10, R57 ;  /* 0x00000010ff367819 */ /* 0x000fe20000011639 */
[----:B------:R-:W-:Y:S02]  /*0a90*/  HADD2.F32 R0, -RZ, R0.H0_H0 ;  /* 0x20000000ff007230 */ /* 0x000fe40000004100 */
[----:B----4-:R-:W-:Y:S01]  /*0aa0*/  HADD2.F32 R2, -RZ, R44.H0_H0 ;  /* 0x2000002cff027230 */ /* 0x010fe20000004100 */
[----:B------:R1:W-:Y:S01]  /*0ab0*/  STL [R1+0x6c], R3 ;  /* 0x00006c0301007387 */ /* 0x0003e20000100800 */
[----:B------:R-:W-:Y:S02]  /*0ac0*/  SHF.R.U64 R44, R44, 0x10, R45 ;  /* 0x000000102c2c7819 */ /* 0x000fe4000000122d */
[----:B------:R-:W-:Y:S01]  /*0ad0*/  SHF.R.U32.HI R58, RZ, 0x10, R61 ;  /* 0x00000010ff3a7819 */ /* 0x000fe2000001163d */
[----:B------:R3:W-:Y:S01]  /*0ae0*/  STL [R1+0x9c], R2 ;  /* 0x00009c0201007387 */ /* 0x0007e20000100800 */
[----:B--2---:R-:W-:Y:S01]  /*0af0*/  SHF.R.U32.HI R62, RZ, 0x10, R65 ;  /* 0x00000010ff3e7819 */ /* 0x004fe20000011641 */
[----:B------:R-:W-:-:S02]  /*0b00*/  HADD2.F32 R7, -RZ, R9.H0_H0 ;  /* 0x20000009ff077230 */ /* 0x000fc40000004100 */
[----:B-1----:R-:W-:Y:S02]  /*0b10*/  HADD2.F32 R3, -RZ, R45.H0_H0 ;  /* 0x2000002dff037230 */ /* 0x002fe40000004100 */
[----:B------:R-:W-:Y:S01]  /*0b20*/  HADD2.F32 R5, -RZ, R10.H0_H0 ;  /* 0x2000000aff057230 */ /* 0x000fe20000004100 */
[----:B------:R-:W-:Y:S01]  /*0b30*/  SHF.R.U64 R41, R10, 0x10, R11 ;  /* 0x000000100a297819 */ /* 0x000fe2000000120b */
[----:B---3--:R-:W-:Y:S01]  /*0b40*/  HADD2.F32 R2, -RZ, R48.H0_H0 ;  /* 0x20000030ff027230 */ /* 0x008fe20000004100 */
[----:B------:R1:W-:Y:S01]  /*0b50*/  STL [R1+0x8c], R3 ;  /* 0x00008c0301007387 */ /* 0x0003e20000100800 */
[----:B------:R-:W-:Y:S02]  /*0b60*/  SHF.R.U64 R48, R48, 0x10, R49 ;  /* 0x0000001030307819 */ /* 0x000fe40000001231 */
[--C-:B------:R-:W-:Y:S01]  /*0b70*/  SHF.R.U64 R45, R12, 0x10, R13.reuse ;  /* 0x000000100c2d7819 */ /* 0x100fe2000000120d */
[----:B------:R2:W-:Y:S01]  /*0b80*/  STL [R1+0xbc], R2 ;  /* 0x0000bc0201007387 */ /* 0x0005e20000100800 */
[----:B------:R-:W-:-:S02]  /*0b90*/  SHF.R.U32.HI R43, RZ, 0x10, R13 ;  /* 0x00000010ff2b7819 */ /* 0x000fc4000001160d */
[----:B------:R-:W-:Y:S02]  /*0ba0*/  SHF.R.U32.HI R47, RZ, 0x10, R15 ;  /* 0x00000010ff2f7819 */ /* 0x000fe4000001160f */
[----:B------:R-:W-:Y:S01]  /*0bb0*/  SHF.R.U32.HI R51, RZ, 0x10, R17 ;  /* 0x00000010ff337819 */ /* 0x000fe20000011611 */
[----:B-1----:R-:W-:Y:S01]  /*0bc0*/  HADD2.F32 R3, -RZ, R49.H0_H0 ;  /* 0x20000031ff037230 */ /* 0x002fe20000004100 */
[----:B------:R-:W-:Y:S02]  /*0bd0*/  SHF.R.U64 R49, R14, 0x10, R15 ;  /* 0x000000100e317819 */ /* 0x000fe4000000120f */
[----:B------:R-:W-:Y:S01]  /*0be0*/  SHF.R.U32.HI R55, RZ, 0x10, R19 ;  /* 0x00000010ff377819 */ /* 0x000fe20000011613 */
[----:B--2---:R-:W-:Y:S01]  /*0bf0*/  HADD2.F32 R2, -RZ, R52.H0_H0 ;  /* 0x20000034ff027230 */ /* 0x004fe20000004100 */
[----:B------:R1:W-:Y:S01]  /*0c00*/  STL [R1+0xac], R3 ;  /* 0x0000ac0301007387 */ /* 0x0003e20000100800 */
[----:B------:R-:W-:Y:S02]  /*0c10*/  SHF.R.U64 R52, R52, 0x10, R53 ;  /* 0x0000001034347819 */ /* 0x000fe40000001235 */
[----:B------:R-:W-:Y:S01]  /*0c20*/  SHF.R.U32.HI R59, RZ, 0x10, R21 ;  /* 0x00000010ff3b7819 */ /* 0x000fe20000011615 */
[----:B------:R2:W-:Y:S01]  /*0c30*/  STL [R1+0xdc], R2 ;  /* 0x0000dc0201007387 */ /* 0x0005e20000100800 */
[----:B------:R-:W-:Y:S01]  /*0c40*/  SHF.R.U32.HI R63, RZ, 0x10, R23 ;  /* 0x00000010ff3f7819 */ /* 0x000fe20000011617 */
[----:B-1----:R-:W-:Y:S01]  /*0c50*/  HADD2.F32 R3, -RZ, R53.H0_H0 ;  /* 0x20000035ff037230 */ /* 0x002fe20000004100 */
[----:B------:R-:W-:Y:S01]  /*0c60*/  SHF.R.U64 R53, R16, 0x10, R17 ;  /* 0x0000001010357819 */ /* 0x000fe20000001211 */
[----:B--2---:R-:W-:-:S03]  /*0c70*/  HADD2.F32 R2, -RZ, R56.H0_H0 ;  /* 0x20000038ff027230 */ /* 0x004fc60000004100 */
[----:B------:R1:W-:Y:S01]  /*0c80*/  STL [R1+0xcc], R3 ;  /* 0x0000cc0301007387 */ /* 0x0003e20000100800 */
[----:B------:R-:W-:-:S03]  /*0c90*/  SHF.R.U64 R56, R56, 0x10, R57 ;  /* 0x0000001038387819 */ /* 0x000fc60000001239 */
[----:B------:R2:W-:Y:S01]  /*0ca0*/  STL [R1+0xfc], R2 ;  /* 0x0000fc0201007387 */ /* 0x0005e20000100800 */
        /* <DEDUP_REMOVED lines=15> */
[----:B------:R1:W-:Y:S04]  /*0da0*/  STL [R1+0x12c], R3 ;  /* 0x00012c0301007387 */ /* 0x0003e80000100800 */
[----:B------:R2:W-:Y:S04]  /*0db0*/  STL [R1+0x60], R2 ;  /* 0x0000600201007387 */ /* 0x0005e80000100800 */
[----:B------:R3:W-:Y:S01]  /*0dc0*/  STL [R1+0x50], R7 ;  /* 0x0000500701007387 */ /* 0x0007e20000100800 */
[----:B-1----:R-:W-:Y:S01]  /*0dd0*/  SHF.R.U64 R3, R8, 0x10, R9 ;  /* 0x0000001008037819 */ /* 0x002fe20000001209 */
[----:B------:R-:W-:-:S02]  /*0de0*/  HADD2.F32 R8, -RZ, R12.H0_H0 ;  /* 0x2000000cff087230 */ /* 0x000fc40000004100 */
[----:B------:R1:W-:Y:S01]  /*0df0*/  STL [R1+0x80], R5 ;  /* 0x0000800501007387 */ /* 0x0003e20000100800 */
[----:B--2---:R-:W-:Y:S01]  /*0e00*/  SHF.R.U32.HI R2, RZ, 0x10, R9 ;  /* 0x00000010ff027819 */ /* 0x004fe20000011609 */
[----:B---3--:R-:W-:Y:S01]  /*0e10*/  HADD2.F32 R7, -RZ, R11.H0_H0 ;  /* 0x2000000bff077230 */ /* 0x008fe20000004100 */
[----:B-1----:R-:W-:-:S04]  /*0e20*/  SHF.R.U32.HI R5, RZ, 0x10, R11 ;  /* 0x00000010ff057819 */ /* 0x002fc8000001160b */
[----:B------:R1:W-:Y:S01]  /*0e30*/  STL [R1+0x70], R7 ;  /* 0x0000700701007387 */ /* 0x0003e20000100800 */
[----:B------:R-:W-:-:S03]  /*0e40*/  CS2R R10, SRZ ;  /* 0x00000000000a7805 */ /* 0x000fc6000001ff00 */
[----:B------:R2:W-:Y:S01]  /*0e50*/  STL [R1+0xa0], R8 ;  /* 0x0000a00801007387 */ /* 0x0005e20000100800 */
[----:B-1----:R-:W-:Y:S01]  /*0e60*/  HADD2.F32 R7, -RZ, R13.H0_H0 ;  /* 0x2000000dff077230 */ /* 0x002fe20000004100 */
[----:B------:R-:W-:Y:S01]  /*0e70*/  CS2R R12, SRZ ;  /* 0x00000000000c7805 */ /* 0x000fe2000001ff00 */
[----:B--2---:R-:W-:-:S03]  /*0e80*/  HADD2.F32 R8, -RZ, R14.H0_H0 ;  /* 0x2000000eff087230 */ /* 0x004fc60000004100 */
[----:B------:R1:W-:Y:S04]  /*0e90*/  STL [R1+0x90], R7 ;  /* 0x0000900701007387 */ /* 0x0003e80000100800 */
        /* <DEDUP_REMOVED lines=22> */
[----:B------:R-:W-:Y:S02]  /*1000*/  CS2R R22, SRZ ;  /* 0x0000000000167805 */ /* 0x000fe4000001ff00 */
[----:B--2---:R-:W-:Y:S02]  /*1010*/  CS2R R8, SRZ ;  /* 0x0000000000087805 */ /* 0x004fe4000001ff00 */
[----:B------:R1:W-:Y:S04]  /*1020*/  STL [R1+0x130], R7 ;  /* 0x0001300701007387 */ /* 0x0003e80000100800 */
[----:B------:R-:W-:Y:S04]  /*1030*/  STL [R1+0x40], RZ ;  /* 0x000040ff01007387 */ /* 0x000fe80000100800 */
[----:B------:R-:W-:Y:S01]  /*1040*/  STL [R1+0x3c], RZ ;  /* 0x00003cff01007387 */ /* 0x000fe20000100800 */
[----:B-1----:R-:W-:-:S03]  /*1050*/  HFMA2 R7, -RZ, RZ, 0, 0 ;  /* 0x00000000ff077431 */ /* 0x002fc600000001ff */
        /* <DEDUP_REMOVED lines=8> */
[----:B------:R-:W-:Y:S04]  /*10e0*/  STL [R1], RZ ;  /* 0x000000ff01007387 */ /* 0x000fe80000100800 */
        /* <DEDUP_REMOVED lines=10> */
[----:B-1----:R-:W-:-:S02]  /*1190*/  HADD2.F32 R0, -RZ, R44.H0_H0 ;  /* 0x2000002cff007230 */ /* 0x002fc40000004100 */
[----:B--2---:R-:W-:-:S03]  /*11a0*/  HADD2.F32 R6, -RZ, R42.H0_H0 ;  /* 0x2000002aff067230 */ /* 0x004fc60000004100 */
[----:B------:R1:W-:Y:S01]  /*11b0*/  STL [R1+0x94], R0 ;  /* 0x0000940001007387 */ /* 0x0003e20000100800 */
[----:B---3--:R-:W-:-:S03]  /*11c0*/  HADD2.F32 R4, -RZ, R48.H0_H0 ;  /* 0x20000030ff047230 */ /* 0x008fc60000004100 */
[----:B------:R2:W-:Y:S04]  /*11d0*/  STL [R1+0x84], R6 ;  /* 0x0000840601007387 */ /* 0x0005e80000100800 */
[----:B------:R3:W-:Y:S01]  /*11e0*/  STL [R1+0xb4], R4 ;  /* 0x0000b40401007387 */ /* 0x0007e20000100800 */
[----:B-1----:R-:W-:Y:S02]  /*11f0*/  HADD2.F32 R0, -RZ, R46.H0_H0 ;  /* 0x2000002eff007230 */ /* 0x002fe40000004100 */
        /* <DEDUP_REMOVED lines=15> */
[----:B------:R-:W-:Y:S04]  /*12f0*/  STL [R1+0x134], R6 ;  /* 0x0001340601007387 */ /* 0x000fe80000100800 */
[----:B------:R-:W-:Y:S01]  /*1300*/  STL [R1+0x124], R4 ;  /* 0x0001240401007387 */ /* 0x000fe20000100800 */
[----:B-1----:R-:W-:Y:S02]  /*1310*/  HADD2.F32 R0, -RZ, R3.H0_H0 ;  /* 0x20000003ff007230 */ /* 0x002fe40000004100 */
[----:B------:R-:W-:Y:S02]  /*1320*/  HADD2.F32 R3, -RZ, R2.H0_H0 ;  /* 0x20000002ff037230 */ /* 0x000fe40000004100 */
[----:B------:R-:W-:Y:S01]  /*1330*/  HADD2.F32 R2, -RZ, R41.H0_H0 ;  /* 0x20000029ff027230 */ /* 0x000fe20000004100 */
        /* <DEDUP_REMOVED lines=27> */
[----:B-1----:R-:W-:-:S05]  /*14f0*/  HADD2.F32 R0, -RZ, R63.H0_H0 ;  /* 0x2000003fff007230 */ /* 0x002fca0000004100 */
[----:B0-----:R2:W-:Y:S02]  /*1500*/  STL [R1+0x128], R0 ;  /* 0x0001280001007387 */ /* 0x0015e40000100800 */
.L_x_3832:
[----:B0-2---:R-:W0:Y:S01]  /*1510*/  S2R R0, SR_TID.X ;  /* 0x0000000000007919 */ /* 0x005e220000002100 */
[----:B------:R-:W1:Y:S01]  /*1520*/  LDC.64 R184, c[0x0][0x3a8] ;  /* 0x0000ea00ffb87b82 */ /* 0x000e620000000a00 */
[----:B------:R-:W-:Y:S02]  /*1530*/  UIMAD UR5, UR4, UR19, URZ ;  /* 0x00000013040572a4 */ /* 0x000fe4000f8e02ff */
[----:B------:R-:W-:Y:S01]  /*1540*/  UIMAD.WIDE UR16, UR4, 0x4, UR12 ;  /* 0x00000004041078a5 */ /* 0x000fe2000f8e020c */
[----:B------:R2:W-:Y:S01]  /*1550*/  STL [R1+0x144], R37 ;  /* 0x0001442501007387 */ /* 0x0005e20000100800 */
[----:B------:R-:W-:-:S03]  /*1560*/  USHF.R.S32.HI UR6, URZ, 0x1f, UR5 ;  /* 0x0000001fff067899 */ /* 0x000fc60008011405 */
[----:B------:R-:W3:Y:S01]  /*1570*/  LDC.64 R182, c[0x0][0x430] ;  /* 0x00010c00ffb67b82 */ /* 0x000ee20000000a00 */
[----:B------:R-:W-:Y:S01]  /*1580*/  MOV R40, UR16 ;  /* 0x0000001000287c02 */ /* 0x000fe20008000f00 */
[----:B------:R-:W-:Y:S01]  /*1590*/  ULEA.HI UR6, UR6, UR5, URZ, 0x2 ;  /* 0x0000000506067291 */ /* 0x000fe2000f8f10ff */
[----:B------:R-:W-:Y:S01]  /*15a0*/  MOV R41, UR17 ;  /* 0x0000001100297c02 */ /* 0x000fe20008000f00 */
[----:B------:R-:W-:Y:S01]  /*15b0*/  UIMAD.WIDE UR16, UR4, 0x4, UR14 ;  /* 0x00000004041078a5 */ /* 0x000fe2000f8e020e */
[----:B------:R-:W4:Y:S03]  /*15c0*/  LDL R104, [R1+0x13c] ;  /* 0x00013c0001687983 */ /* 0x000f260000100800 */
[----:B------:R-:W3:Y:S01]  /*15d0*/  LDC.64 R176, c[0x0][0x428] ;  /* 0x00010a00ffb07b82 */ /* 0x000ee20000000a00 */
[----:B------:R2:W4:Y:S01]  /*15e0*/  LDG.E R56, desc[UR10][R40.64] ;  /* 0x0000000a28387981 */ /* 0x000522000c1e1900 */
[----:B------:R-:W-:-:S03]  /*15f0*/  MOV R162, UR6 ;  /* 0x0000000600a27c02 */ /* 0x000fc60008000f00 */
[----:B------:R-:W4:Y:S04]  /*1600*/  LDL R158, [R1+0x134] ;  /* 0x00013400019e7983 */ /* 0x000f280000100800 */
[----:B--2---:R-:W2:Y:S01]  /*1610*/  LDL R37, [R1+0x138] ;  /* 0x0001380001257983 */ /* 0x004ea20000100800 */
[----:B------:R-:W-:Y:S02]  /*1620*/  MOV R40, UR16 ;  /* 0x0000001000287c02 */ /* 0x000fe40008000f00 */
[----:B------:R-:W-:Y:S01]  /*1630*/  MOV R41, UR17 ;  /* 0x0000001100297c02 */ /* 0x000fe20008000f00 */
[----:B------:R-:W2:Y:S01]  /*1640*/  LDL R106, [R1+0x140] ;  /* 0x00014000016a7983 */ /* 0x000ea20000100800 */
[----:B0-----:R-:W-:-:S03]  /*1650*/  LEA.HI.SX32 R162, R162, R0, 0x1e ;  /* 0x00000000a2a27211 */ /* 0x001fc600078ff2ff */
[----:B------:R-:W2:Y:S02]  /*1660*/  LDG.E R0, desc[UR10][R40.64] ;  /* 0x0000000a28007981 */ /* 0x000ea4000c1e1900 */
[C---:B-1----:R-:W-:Y:S01]  /*1670*/  IMAD.WIDE.U32 R124, R162.reuse, 0x10, R184 ;  /* 0x00000010a27c7825 */ /* 0x042fe200078e00b8 */
[----:B------:R-:W-:Y:S01]  /*1680*/  ISETP.NE.AND P3, PT, RZ, UR18, PT ;  /* 0x00000012ff007c0c */ /* 0x000fe2000bf65270 */
[----:B------:R-:W2:Y:S02]  /*1690*/  LDL R168, [R1+0x130] ;  /* 0x0001300001a87983 */ /* 0x000ea40000100800 */
[C---:B---3--:R-:W-:Y:S02]  /*16a0*/  IMAD.WIDE.U32 R128, R162.reuse, 0x10, R182 ;  /* 0x00000010a2807825 */ /* 0x048fe400078e00b6 */
[----:B------:R-:W3:Y:S02]  /*16b0*/  LDG.E.128 R124, desc[UR10][R124.64] ;  /* 0x0000000a7c7c7981 */ /* 0x000ee4000c1e1d00 */
[----:B------:R-:W-:-:S02]  /*16c0*/  IMAD.WIDE.U32 R132, R162, 0x10, R176 ;  /* 0x00000010a2847825 */ /* 0x000fc400078e00b0 */
[----:B------:R-:W3:Y:S04]  /*16d0*/  LDG.E.128 R128, desc[UR10][R128.64] ;  /* 0x0000000a80807981 */ /* 0x000ee8000c1e1d00 */
[----:B------:R-:W3:Y:S04]  /*16e0*/  LDG.E.128 R132, desc[UR10][R132.64] ;  /* 0x0000000a84847981 */ /* 0x000ee8000c1e1d00 */
[----:B------:R-:W3:Y:S04]  /*16f0*/  LDL R169, [R1+0x11c] ;  /* 0x00011c0001a97983 */ /* 0x000ee80000100800 */
[----:B------:R-:W3:Y:S01]  /*1700*/  LDL R161, [R1+0x120] ;  /* 0x0001200001a17983 */ /* 0x000ee20000100800 */
[----:B------:R-:W-:-:S02]  /*1710*/  ISETP.NE.U32.AND P0, PT, RZ, UR24, PT ;  /* 0x00000018ff007c0c */ /* 0x000fc4000bf05070 */
[----:B------:R-:W-:Y:S01]  /*1720*/  ISETP.NE.U32.AND P1, PT, RZ, UR20, PT ;  /* 0x00000014ff007c0c */ /* 0x000fe2000bf25070 */
[----:B------:R-:W3:Y:S04]  /*1730*/  LDL R187, [R1+0xdc] ;  /* 0x0000dc0001bb7983 */ /* 0x000ee80000100800 */
[----:B------:R-:W3:Y:S01]  /*1740*/  LDL R186, [R1+0xe0] ;  /* 0x0000e00001ba7983 */ /* 0x000ee20000100800 */
[----:B----4-:R-:W-:-:S04]  /*1750*/  FSEL R56, R56, RZ, !P3 ;  /* 0x000000ff38387208 */ /* 0x010fc80005800000 */
[----:B------:R-:W-:Y:S02]  /*1760*/  R2UR UR5, R56 ;  /* 0x00000000380572ca */ /* 0x000fe400000e0000 */
[----:B--2---:R-:W-:-:S11]  /*1770*/  R2UR UR16, R0 ;  /* 0x00000000001072ca */ /* 0x004fd600000e0000 */
[----:B---3--:R-:W-:-:S04]  /*1780*/  FADD.FTZ R0, R124, -UR5 ;  /* 0x800000057c007e21 */ /* 0x008fc80008010000 */
[----:B------:R-:W-:Y:S01]  /*1790*/  FMUL.FTZ R0, R0, UR16 ;  /* 0x0000001000007c20 */ /* 0x000fe20008410000 */
[----:B------:R-:W-:Y:S01]  /*17a0*/  FMUL.FTZ R163, R104, R128 ;  /* 0x0000008068a37220 */ /* 0x000fe20000410000 */
[----:B------:R-:W-:Y:S01]  /*17b0*/  FADD.FTZ R219, R128, R219 ;  /* 0x000000db80db7221 */ /* 0x000fe20000010000 */
[----:B------:R-:W-:Y:S01]  /*17c0*/  FMUL.FTZ R165, R158, R129 ;  /* 0x000000819ea57220 */ /* 0x000fe20000410000 */
[----:B------:R-:W-:Y:S02]  /*17d0*/  FFMA.FTZ R203, R128, R0, R203 ;  /* 0x0000000080cb7223 */ /* 0x000fe400000100cb */
[----:B------:R-:W2:Y:S01]  /*17e0*/  LDL R128, [R1+0x124] ;  /* 0x0001240001807983 */ /* 0x000ea20000100800 */
[----:B------:R-:W-:-:S03]  /*17f0*/  FFMA.FTZ R165, R37, R133, R165 ;  /* 0x0000008525a57223 */ /* 0x000fc600000100a5 */
[----:B------:R-:W3:Y:S01]  /*1800*/  LDL R37, [R1+0x128] ;  /* 0x0001280001257983 */ /* 0x000ee20000100800 */
[----:B------:R-:W-:Y:S01]  /*1810*/  IADD3 R160, PT, PT, R162, 0x100, RZ ;  /* 0x00000100a2a07810 */ /* 0x000fe20007ffe0ff */
[----:B------:R-:W-:-:S04]  /*1820*/  FADD.FTZ R39, R132, R39 ;  /* 0x0000002784277221 */ /* 0x000fc80000010000 */
[----:B------:R-:W-:-:S04]  /*1830*/  IMAD.WIDE.U32 R136, R160, 0x10, R184 ;  /* 0x00000010a0887825 */ /* 0x000fc800078e00b8 */
[----:B------:R-:W-:Y:S01]  /*1840*/  FFMA.FTZ R7, R132, R0, R7 ;  /* 0x0000000084077223 */ /* 0x000fe20000010007 */
[----:B------:R-:W-:Y:S01]  /*1850*/  FFMA.FTZ R163, R106, R132, R163 ;  /* 0x000000846aa37223 */ /* 0x000fe200000100a3 */
[C---:B------:R-:W-:Y:S01]  /*1860*/  IMAD.WIDE.U32 R44, R160.reuse, 0x10, R182 ;  /* 0x00000010a02c7825 */ /* 0x040fe200078e00b6 */
[----:B------:R-:W4:Y:S04]  /*1870*/  LDL R132, [R1+0x12c] ;  /* 0x00012c0001847983 */ /* 0x000f280000100800 */
[----:B------:R-:W4:Y:S01]  /*1880*/  LDG.E.128 R136, desc[UR10][R136.64] ;  /* 0x0000000a88887981 */ /* 0x000f22000c1e1d00 */
[----:B------:R-:W-:-:S03]  /*1890*/  IMAD.WIDE.U32 R40, R160, 0x10, R176 ;  /* 0x00000010a0287825 */ /* 0x000fc600078e00b0 */
[----:B------:R-:W4:Y:S04]  /*18a0*/  LDG.E.128 R44, desc[UR10][R44.64] ;  /* 0x0000000a2c2c7981 */ /* 0x000f28000c1e1d00 */
[----:B------:R-:W4:Y:S01]  /*18b0*/  LDG.E.128 R40, desc[UR10][R40.64] ;  /* 0x0000000a28287981 */ /* 0x000f22000c1e1d00 */
[----:B--2---:R-:W-:-:S03]  /*18c0*/  FMUL.FTZ R171, R128, R131 ;  /* 0x0000008380ab7220 */ /* 0x004fc60000410000 */
[----:B------:R-:W2:Y:S01]  /*18d0*/  LDL R128, [R1+0x10c] ;  /* 0x00010c0001807983 */ /* 0x000ea20000100800 */
[----:B---3--:R-:W-:-:S03]  /*18e0*/  FFMA.FTZ R171, R37, R135, R171 ;  /* 0x0000008725ab7223 */ /* 0x008fc600000100ab */
[----:B------:R-:W3:Y:S01]  /*18f0*/  LDL R37, [R1+0x110] ;  /* 0x0001100001257983 */ /* 0x000ee20000100800 */
[----:B------:R-:W-:Y:S01]  /*1900*/  IADD3 R159, PT, PT, R162, 0x200, RZ ;  /* 0x00000200a29f7810 */ /* 0x000fe20007ffe0ff */
[----:B------:R-:W-:Y:S01]  /*1910*/  FADD.FTZ R125, R125, -UR5 ;  /* 0x800000057d7d7e21 */ /* 0x000fe20008010000 */
[----:B----4-:R-:W-:-:S03]  /*1920*/  FMUL.FTZ R167, R132, R130 ;  /* 0x0000008284a77220 */ /* 0x010fc60000410000 */
[----:B------:R-:W-:-:S04]  /*1930*/  IMAD.WIDE.U32 R112, R159, 0x10, R182 ;  /* 0x000000109f707825 */ /* 0x000fc800078e00b6 */
[----:B------:R-:W-:Y:S01]  /*1940*/  FADD.FTZ R136, R136, -UR5 ;  /* 0x8000000588887e21 */ /* 0x000fe20008010000 */
[----:B------:R-:W-:Y:S01]  /*1950*/  FMUL.FTZ R164, R125, UR16 ;  /* 0x000000107da47c20 */ /* 0x000fe20008410000 */
[----:B------:R-:W-:Y:S01]  /*1960*/  FFMA.FTZ R167, R168, R134, R167 ;  /* 0x00000086a8a77223 */ /* 0x000fe200000100a7 */
[----:B------:R-:W4:Y:S01]  /*1970*/  LDL R132, [R1+0x114] ;  /* 0x0001140001847983 */ /* 0x000f220000100800 */
[----:B------:R-:W-:Y:S01]  /*1980*/  FMUL.FTZ R168, R136, UR16 ;  /* 0x0000001088a87c20 */ /* 0x000fe20008410000 */
[----:B------:R-:W-:Y:S01]  /*1990*/  FMUL.FTZ R169, R169, R44 ;  /* 0x0000002ca9a97220 */ /* 0x000fe20000410000 */
[----:B------:R-:W-:-:S04]  /*19a0*/  IMAD.WIDE.U32 R88, R159, 0x10, R176 ;  /* 0x000000109f587825 */ /* 0x000fc800078e00b0 */
[C---:B------:R-:W-:Y:S01]  /*19b0*/  FADD.FTZ R218, R129.reuse, R218 ;  /* 0x000000da81da7221 */ /* 0x040fe20000010000 */
[----:B------:R-:W-:Y:S01]  /*19c0*/  FFMA.FTZ R204, R129, R164, R204 ;  /* 0x000000a481cc7223 */ /* 0x000fe200000100cc */
[C---:B------:R-:W-:Y:S01]  /*19d0*/  FADD.FTZ R143, R40.reuse, R143 ;  /* 0x0000008f288f7221 */ /* 0x040fe20000010000 */
[----:B------:R-:W4:Y:S01]  /*19e0*/  LDL R129, [R1+0x118] ;  /* 0x0001180001817983 */ /* 0x000f220000100800 */
[----:B------:R-:W-:Y:S01]  /*19f0*/  FFMA.FTZ R11, R40, R168, R11 ;  /* 0x000000a8280b7223 */ /* 0x000fe2000001000b */
[----:B------:R-:W-:Y:S02]  /*1a00*/  FFMA.FTZ R169, R161, R40, R169 ;  /* 0x00000028a1a97223 */ /* 0x000fe400000100a9 */
[----:B------:R-:W4:Y:S04]  /*1a10*/  LDG.E.128 R112, desc[UR10][R112.64] ;  /* 0x0000000a70707981 */ /* 0x000f28000c1e1d00 */
[----:B------:R-:W4:Y:S04]  /*1a20*/  LDL R40, [R1+0xf4] ;  /* 0x0000f40001287983 */ /* 0x000f280000100800 */
[----:B------:R-:W4:Y:S01]  /*1a30*/  LDG.E.128 R88, desc[UR10][R88.64] ;  /* 0x0000000a58587981 */ /* 0x000f22000c1e1d00 */
[----:B--2---:R-:W-:Y:S01]  /*1a40*/  FMUL.FTZ R175, R128, R46 ;  /* 0x0000002e80af7220 */ /* 0x004fe20000410000 */
[----:B------:R-:W-:-:S04]  /*1a50*/  IMAD.WIDE.U32 R84, R159, 0x10, R184 ;  /* 0x000000109f547825 */ /* 0x000fc800078e00b8 */
[----:B------:R-:W-:Y:S01]  /*1a60*/  FADD.FTZ R137, R137, -UR5 ;  /* 0x8000000589897e21 */ /* 0x000fe20008010000 */
[C---:B------:R-:W-:Y:S01]  /*1a70*/  FADD.FTZ R215, R44.reuse, R215 ;  /* 0x000000d72cd77221 */ /* 0x040fe20000010000 */
[----:B---3--:R-:W-:Y:S01]  /*1a80*/  FFMA.FTZ R175, R37, R42, R175 ;  /* 0x0000002a25af7223 */ /* 0x008fe200000100af */
[----:B------:R-:W-:Y:S01]  /*1a90*/  FADD.FTZ R144, R41, R144 ;  /* 0x0000009029907221 */ /* 0x000fe20000010000 */
[----:B------:R-:W2:Y:S04]  /*1aa0*/  LDL R37, [R1+0xf8] ;  /* 0x0000f80001257983 */ /* 0x000ea80000100800 */
[----:B------:R-:W3:Y:S01]  /*1ab0*/  LDG.E.128 R84, desc[UR10][R84.64] ;  /* 0x0000000a54547981 */ /* 0x000ee2000c1e1d00 */
[----:B------:R-:W-:Y:S01]  /*1ac0*/  FFMA.FTZ R207, R44, R168, R207 ;  /* 0x000000a82ccf7223 */ /* 0x000fe200000100cf */
[----:B------:R-:W-:-:S02]  /*1ad0*/  FMUL.FTZ R172, R137, UR16 ;  /* 0x0000001089ac7c20 */ /* 0x000fc40008410000 */
[----:B------:R-:W3:Y:S02]  /*1ae0*/  LDL R44, [R1+0xfc] ;  /* 0x0000fc00012c7983 */ /* 0x000ee40000100800 */
[----:B------:R-:W-:Y:S01]  /*1af0*/  FFMA.FTZ R12, R41, R172, R12 ;  /* 0x000000ac290c7223 */ /* 0x000fe2000001000c */
[----:B------:R-:W-:Y:S02]  /*1b00*/  ISETP.NE.AND.EX P0, PT, RZ, UR25, PT, P0 ;  /* 0x00000019ff007c0c */ /* 0x000fe4000bf05300 */
[----:B------:R-:W-:Y:S01]  /*1b10*/  ISETP.NE.AND.EX P1, PT, RZ, UR21, PT, P1 ;  /* 0x00000015ff007c0c */ /* 0x000fe2000bf25310 */
[----:B----4-:R-:W-:Y:S01]  /*1b20*/  FMUL.FTZ R173, R132, R45 ;  /* 0x0000002d84ad7220 */ /* 0x010fe20000410000 */
[C---:B------:R-:W-:Y:S02]  /*1b30*/  IADD3 R157, PT, PT, R162.reuse, 0x300, RZ ;  /* 0x00000300a29d7810 */ /* 0x040fe40007ffe0ff */
[C---:B------:R-:W-:Y:S01]  /*1b40*/  IADD3 R158, PT, PT, R162.reuse, 0x400, RZ ;  /* 0x00000400a29e7810 */ /* 0x040fe20007ffe0ff */
[C---:B------:R-:W-:Y:S01]  /*1b50*/  FADD.FTZ R140, R133.reuse, R140 ;  /* 0x0000008c858c7221 */ /* 0x040fe20000010000 */
[----:B------:R-:W-:Y:S01]  /*1b60*/  IADD3 R161, PT, PT, R162, 0x500, RZ ;  /* 0x00000500a2a17810 */ /* 0x000fe20007ffe0ff */
[----:B------:R-:W-:Y:S01]  /*1b70*/  FFMA.FTZ R8, R133, R164, R8 ;  /* 0x000000a485087223 */ /* 0x000fe20000010008 */
[----:B------:R-:W-:Y:S01]  /*1b80*/  FFMA.FTZ R173, R129, R41, R173 ;  /* 0x0000002981ad7223 */ /* 0x000fe200000100ad */
[----:B------:R-:W-:Y:S01]  /*1b90*/  FADD.FTZ R214, R45, R214 ;  /* 0x000000d62dd67221 */ /* 0x000fe20000010000 */
[----:B------:R-:W4:Y:S01]  /*1ba0*/  LDL R41, [R1+0x100] ;  /* 0x0001000001297983 */ /* 0x000f220000100800 */
[----:B------:R-:W0:Y:S01]  /*1bb0*/  @P0 LDC.64 R104, c[0x0][0x3b8] ;  /* 0x0000ee00ff680b82 */ /* 0x000e220000000a00 */
[----:B------:R-:W-:Y:S01]  /*1bc0*/  FADD.FTZ R231, R112, R231 ;  /* 0x000000e770e77221 */ /* 0x000fe20000010000 */
[----:B------:R-:W-:Y:S01]  /*1bd0*/  FADD.FTZ R230, R113, R230 ;  /* 0x000000e671e67221 */ /* 0x000fe20000010000 */
[----:B------:R-:W-:Y:S01]  /*1be0*/  FADD.FTZ R229, R114, R229 ;  /* 0x000000e572e57221 */ /* 0x000fe20000010000 */
[----:B------:R-:W-:Y:S01]  /*1bf0*/  FADD.FTZ R228, R115, R228 ;  /* 0x000000e473e47221 */ /* 0x000fe20000010000 */
[----:B------:R-:W-:Y:S01]  /*1c00*/  FMUL.FTZ R181, R40, R113 ;  /* 0x0000007128b57220 */ /* 0x000fe20000410000 */
[----:B------:R-:W4:Y:S02]  /*1c10*/  LDL R137, [R1+0x104] ;  /* 0x0001040001897983 */ /* 0x000f240000100800 */
[----:B------:R-:W1:Y:S02]  /*1c20*/  @P0 LDC.64 R56, c[0x0][0x3b8] ;  /* 0x0000ee00ff380b82 */ /* 0x000e640000000a00 */
[----:B------:R-:W4:Y:S06]  /*1c30*/  LDL R136, [R1+0x108] ;  /* 0x0001080001887983 */ /* 0x000f2c0000100800 */
[----:B------:R-:W1:Y:S01]  /*1c40*/  @P0 LDC.64 R116, c[0x0][0x3b8] ;  /* 0x0000ee00ff740b82 */ /* 0x000e620000000a00 */
[----:B0-----:R-:W-:-:S04]  /*1c50*/  @P0 IMAD.WIDE.U32 R124, R157, 0x4, R104 ;  /* 0x000000049d7c0825 */ /* 0x001fc800078e0068 */
[----:B------:R-:W-:-:S03]  /*1c60*/  FFMA.FTZ R208, R45, R172, R208 ;  /* 0x000000ac2dd07223 */ /* 0x000fc600000100d0 */
[----:B------:R-:W0:Y:S01]  /*1c70*/  @P0 LDC.64 R58, c[0x0][0x3b8] ;  /* 0x0000ee00ff3a0b82 */ /* 0x000e220000000a00 */
[----:B------:R1:W5:Y:S07]  /*1c80*/  @P0 LDG.E R3, desc[UR10][R124.64] ;  /* 0x0000000a7c030981 */ /* 0x00036e000c1e1900 */
[----:B------:R-:W0:Y:S08]  /*1c90*/  @P0 LDC.64 R118, c[0x0][0x3b8] ;  /* 0x0000ee00ff760b82 */ /* 0x000e300000000a00 */
[----:B-1----:R-:W1:Y:S01]  /*1ca0*/  @P1 LDC.64 R124, c[0x0][0x438] ;  /* 0x00010e00ff7c1b82 */ /* 0x002e620000000a00 */
[----:B------:R-:W-:-:S07]  /*1cb0*/  FADD.FTZ R149, R90, R149 ;  /* 0x000000955a957221 */ /* 0x000fce0000010000 */
[----:B------:R-:W0:Y:S01]  /*1cc0*/  @P1 LDC.64 R106, c[0x0][0x438] ;  /* 0x00010e00ff6a1b82 */ /* 0x000e220000000a00 */
[----:B--2---:R-:W-:Y:S02]  /*1cd0*/  FFMA.FTZ R181, R37, R89, R181 ;  /* 0x0000005925b57223 */ /* 0x004fe400000100b5 */
[----:B------:R-:W2:Y:S01]  /*1ce0*/  LDL R37, [R1+0xec] ;  /* 0x0000ec0001257983 */ /* 0x000ea20000100800 */
[----:B------:R-:W-:-:S04]  /*1cf0*/  @P0 IMAD.WIDE.U32 R56, R162, 0x4, R56 ;  /* 0x00000004a2380825 */ /* 0x000fc800078e0038 */
[----:B-1----:R-:W-:Y:S01]  /*1d00*/  @P1 IMAD.WIDE.U32 R124, R157, 0x10, R124 ;  /* 0x000000109d7c1825 */ /* 0x002fe200078e007c */
[----:B------:R1:W5:Y:S04]  /*1d10*/  @P0 LDG.E R6, desc[UR10][R56.64] ;  /* 0x0000000a38060981 */ /* 0x000368000c1e1900 */
[----:B------:R0:W5:Y:S01]  /*1d20*/  @P1 LDG.E.128 R72, desc[UR10][R124.64] ;  /* 0x0000000a7c481981 */ /* 0x000162000c1e1d00 */
[----:B-1----:R-:W1:Y:S08]  /*1d30*/  @P1 LDC.64 R56, c[0x0][0x438] ;  /* 0x00010e00ff381b82 */ /* 0x002e700000000a00 */
[----:B0-----:R-:W0:Y:S01]  /*1d40*/  @P1 LDC.64 R124, c[0x0][0x438] ;  /* 0x00010e00ff7c1b82 */ /* 0x001e220000000a00 */
[----:B------:R-:W-:-:S04]  /*1d50*/  @P0 IMAD.WIDE.U32 R116, R158, 0x4, R116 ;  /* 0x000000049e740825 */ /* 0x000fc800078e0074 */
[----:B---3--:R-:W-:Y:S01]  /*1d60*/  FADD.FTZ R84, R84, -UR5 ;  /* 0x8000000554547e21 */ /* 0x008fe20008010000 */
[--C-:B------:R-:W-:Y:S01]  /*1d70*/  IMAD.WIDE.U32 R100, R157, 0x10, R176.reuse ;  /* 0x000000109d647825 */ /* 0x100fe200078e00b0 */
[----:B------:R3:W5:Y:S03]  /*1d80*/  @P0 LDG.E R2, desc[UR10][R116.64] ;  /* 0x0000000a74020981 */ /* 0x000766000c1e1900 */
[----:B------:R-:W-:-:S04]  /*1d90*/  IMAD.WIDE.U32 R132, R161, 0x10, R176 ;  /* 0x00000010a1847825 */ /* 0x000fc800078e00b0 */
[----:B------:R-:W-:Y:S01]  /*1da0*/  FADD.FTZ R85, R85, -UR5 ;  /* 0x8000000555557e21 */ /* 0x000fe20008010000 */
[----:B------:R-:W-:Y:S01]  /*1db0*/  FADD.FTZ R86, R86, -UR5 ;  /* 0x8000000556567e21 */ /* 0x000fe20008010000 */
[----:B------:R-:W-:Y:S01]  /*1dc0*/  FADD.FTZ R87, R87, -UR5 ;  /* 0x8000000557577e21 */ /* 0x000fe20008010000 */
[----:B------:R-:W-:Y:S01]  /*1dd0*/  IMAD.WIDE.U32 R96, R157, 0x10, R184 ;  /* 0x000000109d607825 */ /* 0x000fe200078e00b8 */
[----:B------:R-:W2:Y:S03]  /*1de0*/  LDG.E.128 R100, desc[UR10][R100.64] ;  /* 0x0000000a64647981 */ /* 0x000ea6000c1e1d00 */
[----:B---3--:R-:W-:-:S04]  /*1df0*/  IMAD.WIDE.U32 R116, R158, 0x10, R176 ;  /* 0x000000109e747825 */ /* 0x008fc800078e00b0 */
[----:B------:R-:W-:Y:S01]  /*1e00*/  FMUL.FTZ R176, R84, UR16 ;  /* 0x0000001054b07c20 */ /* 0x000fe20008410000 */
[----:B------:R-:W-:Y:S01]  /*1e10*/  FMUL.FTZ R177, R44, R112 ;  /* 0x000000702cb17220 */ /* 0x000fe20000410000 */
[----:B------:R-:W3:Y:S02]  /*1e20*/  LDG.E.128 R96, desc[UR10][R96.64] ;  /* 0x0000000a60607981 */ /* 0x000ee4000c1e1d00 */
[----:B------:R-:W-:Y:S01]  /*1e30*/  FFMA.FTZ R222, R112, R176, R222 ;  /* 0x000000b070de7223 */ /* 0x000fe200000100de */
[----:B------:R-:W-:Y:S01]  /*1e40*/  IADD3 R112, PT, PT, R162, 0x600, RZ ;  /* 0x00000600a2707810 */ /* 0x000fe20007ffe0ff */
[----:B-1----:R-:W-:-:S04]  /*1e50*/  @P1 IMAD.WIDE.U32 R56, R160, 0x10, R56 ;  /* 0x00000010a0381825 */ /* 0x002fc800078e0038 */
[----:B----4-:R-:W-:Y:S01]  /*1e60*/  FFMA.FTZ R177, R41, R88, R177 ;  /* 0x0000005829b17223 */ /* 0x010fe200000100b1 */
[C---:B0-----:R-:W-:Y:S01]  /*1e70*/  @P1 IMAD.WIDE.U32 R124, R158.reuse, 0x10, R124 ;  /* 0x000000109e7c1825 */ /* 0x041fe200078e007c */
[----:B------:R0:W5:Y:S03]  /*1e80*/  @P1 LDG.E.128 R64, desc[UR10][R56.64] ;  /* 0x0000000a38401981 */ /* 0x000166000c1e1d00 */
[--C-:B------:R-:W-:Y:S01]  /*1e90*/  IMAD.WIDE.U32 R104, R158, 0x10, R184.reuse ;  /* 0x000000109e687825 */ /* 0x100fe200078e00b8 */
[----:B------:R1:W5:Y:S03]  /*1ea0*/  @P1 LDG.E.128 R76, desc[UR10][R124.64] ;  /* 0x0000000a7c4c1981 */ /* 0x000366000c1e1d00 */
[----:B------:R-:W-:-:S04]  /*1eb0*/  IMAD.WIDE.U32 R128, R161, 0x10, R184 ;  /* 0x00000010a1807825 */ /* 0x000fc800078e00b8 */
[----:B------:R-:W-:Y:S02]  /*1ec0*/  IMAD.WIDE.U32 R40, R112, 0x10, R184 ;  /* 0x0000001070287825 */ /* 0x000fe400078e00b8 */
[----:B------:R-:W4:Y:S02]  /*1ed0*/  LDL R185, [R1+0xe4] ;  /* 0x0000e40001b97983 */ /* 0x000f240000100800 */
[--C-:B------:R-:W-:Y:S02]  /*1ee0*/  IMAD.WIDE.U32 R108, R157, 0x10, R182.reuse ;  /* 0x000000109d6c7825 */ /* 0x100fe400078e00b6 */
[----:B------:R-:W3:Y:S02]  /*1ef0*/  LDL R184, [R1+0xf0] ;  /* 0x0000f00001b87983 */ /* 0x000ee40000100800 */
[--C-:B0-----:R-:W-:Y:S02]  /*1f00*/  IMAD.WIDE.U32 R56, R158, 0x10, R182.reuse ;  /* 0x000000109e387825 */ /* 0x101fe400078e00b6 */
[----:B------:R-:W3:Y:S02]  /*1f10*/  LDG.E.128 R108, desc[UR10][R108.64] ;  /* 0x0000000a6c6c7981 */ /* 0x000ee4000c1e1d00 */
[----:B-1----:R-:W-:-:S04]  /*1f20*/  IMAD.WIDE.U32 R124, R161, 0x10, R182 ;  /* 0x00000010a17c7825 */ /* 0x002fc800078e00b6 */
[----:B------:R-:W-:-:S04]  /*1f30*/  IMAD.WIDE.U32 R44, R112, 0x10, R182 ;  /* 0x00000010702c7825 */ /* 0x000fc800078e00b6 */
[----:B--2---:R-:W-:Y:S02]  /*1f40*/  FMUL.FTZ R183, R37, R114 ;  /* 0x0000007225b77220 */ /* 0x004fe40000410000 */
[----:B------:R-:W2:Y:S01]  /*1f50*/  LDL R37, [R1+0xe8] ;  /* 0x0000e80001257983 */ /* 0x000ea20000100800 */
[----:B----4-:R-:W-:Y:S01]  /*1f60*/  FMUL.FTZ R185, R185, R115 ;  /* 0x00000073b9b97220 */ /* 0x010fe20000410000 */
[----:B------:R-:W-:Y:S02]  /*1f70*/  FMUL.FTZ R180, R85, UR16 ;  /* 0x0000001055b47c20 */ /* 0x000fe40008410000 */
[----:B------:R-:W0:Y:S02]  /*1f80*/  @P0 LDC.64 R84, c[0x0][0x3b8] ;  /* 0x0000ee00ff540b82 */ /* 0x000e240000000a00 */
[----:B0-----:R-:W-:-:S05]  /*1f90*/  @P0 IMAD.WIDE.U32 R84, R161, 0x4, R84 ;  /* 0x00000004a1540825 */ /* 0x001fca00078e0054 */
[----:B------:R0:W5:Y:S02]  /*1fa0*/  @P0 LDG.E R154, desc[UR10][R84.64] ;  /* 0x0000000a549a0981 */ /* 0x000164000c1e1900 */
[----:B0-----:R-:W0:Y:S01]  /*1fb0*/  @P1 LDC.64 R84, c[0x0][0x438] ;  /* 0x00010e00ff541b82 */ /* 0x001e220000000a00 */
[----:B--2---:R-:W-:Y:S02]  /*1fc0*/  FFMA.FTZ R185, R37, R91, R185 ;  /* 0x0000005b25b97223 */ /* 0x004fe400000100b9 */
[----:B------:R-:W2:Y:S01]  /*1fd0*/  LDL R37, [R1+0xc4] ;  /* 0x0000c40001257983 */ /* 0x000ea20000100800 */
[----:B0-----:R-:W-:-:S05]  /*1fe0*/  @P1 IMAD.WIDE.U32 R84, R112, 0x10, R84 ;  /* 0x0000001070541825 */ /* 0x001fca00078e0054 */
[----:B------:R0:W5:Y:S02]  /*1ff0*/  @P1 LDG.E.128 R52, desc[UR10][R84.64] ;  /* 0x0000000a54341981 */ /* 0x000164000c1e1d00 */
[----:B0-----:R-:W0:Y:S01]  /*2000*/  @P0 LDC.64 R84, c[0x0][0x3b8] ;  /* 0x0000ee00ff540b82 */ /* 0x001e220000000a00 */
[----:B------:R-:W-:-:S04]  /*2010*/  @P0 IMAD.WIDE.U32 R58, R160, 0x4, R58 ;  /* 0x00000004a03a0825 */ /* 0x000fc800078e003a */
[----:B------:R-:W-:Y:S01]  /*2020*/  FMUL.FTZ R182, R86, UR16 ;  /* 0x0000001056b67c20 */ /* 0x000fe20008410000 */
[----:B---3--:R-:W-:Y:S01]  /*2030*/  FFMA.FTZ R183, R184, R90, R183 ;  /* 0x0000005ab8b77223 */ /* 0x008fe200000100b7 */
[----:B------:R-:W-:Y:S01]  /*2040*/  FFMA.FTZ R223, R113, R180, R223 ;  /* 0x000000b471df7223 */ /* 0x000fe200000100df */
[----:B------:R-:W-:Y:S01]  /*2050*/  @P0 IMAD.WIDE.U32 R118, R159, 0x4, R118 ;  /* 0x000000049f760825 */ /* 0x000fe200078e0076 */
[----:B------:R1:W5:Y:S03]  /*2060*/  @P0 LDG.E R5, desc[UR10][R58.64] ;  /* 0x0000000a3a050981 */ /* 0x000366000c1e1900 */
[----:B0-----:R-:W-:Y:S01]  /*2070*/  @P0 IMAD.WIDE.U32 R84, R112, 0x4, R84 ;  /* 0x0000000470540825 */ /* 0x001fe200078e0054 */
[----:B-1----:R-:W0:Y:S03]  /*2080*/  @P1 LDC.64 R58, c[0x0][0x438] ;  /* 0x00010e00ff3a1b82 */ /* 0x002e260000000a00 */
[----:B------:R-:W-:Y:S01]  /*2090*/  FFMA.FTZ R17, R90, R182, R17 ;  /* 0x000000b65a117223 */ /* 0x000fe20000010011 */
[----:B------:R-:W-:Y:S01]  /*20a0*/  IADD3 R113, PT, PT, R162, 0x700, RZ ;  /* 0x00000700a2717810 */ /* 0x000fe20007ffe0ff */
[----:B------:R-:W3:Y:S04]  /*20b0*/  LDL R90, [R1+0xd4] ;  /* 0x0000d400015a7983 */ /* 0x000ee80000100800 */
[----:B------:R1:W5:Y:S01]  /*20c0*/  @P0 LDG.E R155, desc[UR10][R84.64] ;  /* 0x0000000a549b0981 */ /* 0x000362000c1e1900 */
[----:B------:R-:W-:-:S03]  /*20d0*/  FMUL.FTZ R184, R87, UR16 ;  /* 0x0000001057b87c20 */ /* 0x000fc60008410000 */
[----:B------:R-:W4:Y:S01]  /*20e0*/  LDL R87, [R1+0xd8] ;  /* 0x0000d80001577983 */ /* 0x000f220000100800 */
[----:B------:R-:W-:-:S03]  /*20f0*/  FADD.FTZ R96, R96, -UR5 ;  /* 0x8000000560607e21 */ /* 0x000fc60008010000 */
[----:B------:R0:W5:Y:S01]  /*2100*/  @P0 LDG.E R4, desc[UR10][R118.64] ;  /* 0x0000000a76040981 */ /* 0x000162000c1e1900 */
[----:B-1----:R-:W1:Y:S01]  /*2110*/  @P1 LDC.64 R84, c[0x0][0x438] ;  /* 0x00010e00ff541b82 */ /* 0x002e620000000a00 */
[----:B------:R-:W-:Y:S01]  /*2120*/  FFMA.FTZ R224, R114, R182, R224 ;  /* 0x000000b672e07223 */ /* 0x000fe200000100e0 */
[----:B------:R-:W-:Y:S01]  /*2130*/  FMUL.FTZ R114, R96, UR16 ;  /* 0x0000001060727c20 */ /* 0x000fe20008410000 */
[----:B------:R-:W-:Y:S01]  /*2140*/  FADD.FTZ R97, R97, -UR5 ;  /* 0x8000000561617e21 */ /* 0x000fe20008010000 */
[----:B------:R-:W4:Y:S01]  /*2150*/  LDL R96, [R1+0xbc] ;  /* 0x0000bc0001607983 */ /* 0x000f220000100800 */
[----:B0-----:R-:W-:-:S04]  /*2160*/  @P1 IMAD.WIDE.U32 R58, R159, 0x10, R58 ;  /* 0x000000109f3a1825 */ /* 0x001fc800078e003a */
[----:B------:R-:W-:Y:S01]  /*2170*/  FADD.FTZ R243, R108, R243 ;  /* 0x000000f36cf37221 */ /* 0x000fe20000010000 */
[----:B------:R-:W-:Y:S01]  /*2180*/  FADD.FTZ R151, R100, R151 ;  /* 0x0000009764977221 */ /* 0x000fe20000010000 */
[----:B------:R-:W-:Y:S01]  /*2190*/  FADD.FTZ R152, R101, R152 ;  /* 0x0000009865987221 */ /* 0x000fe20000010000 */
[----:B------:R-:W-:Y:S01]  /*21a0*/  @P1 IMAD.WIDE.U32 R118, R162, 0x10, R106 ;  /* 0x00000010a2761825 */ /* 0x000fe200078e006a */
[----:B------:R-:W5:Y:S04]  /*21b0*/  @P1 LDG.E.128 R68, desc[UR10][R58.64] ;  /* 0x0000000a3a441981 */ /* 0x000f68000c1e1d00 */
[----:B------:R-:W4:Y:S01]  /*21c0*/  LDG.E.128 R104, desc[UR10][R104.64] ;  /* 0x0000000a68687981 */ /* 0x000f22000c1e1d00 */
[----:B------:R-:W-:Y:S01]  /*21d0*/  FFMA.FTZ R225, R115, R184, R225 ;  /* 0x000000b873e17223 */ /* 0x000fe200000100e1 */
[----:B------:R-:W-:Y:S01]  /*21e0*/  FADD.FTZ R98, R98, -UR5 ;  /* 0x8000000562627e21 */ /* 0x000fe20008010000 */
[----:B------:R-:W-:Y:S01]  /*21f0*/  FADD.FTZ R242, R109, R242 ;  /* 0x000000f26df27221 */ /* 0x000fe20000010000 */
[----:B------:R-:W5:Y:S01]  /*2200*/  @P1 LDG.E.128 R60, desc[UR10][R118.64] ;  /* 0x0000000a763c1981 */ /* 0x000f62000c1e1d00 */
[----:B-1----:R-:W-:-:S03]  /*2210*/  @P1 IMAD.WIDE.U32 R84, R113, 0x10, R84 ;  /* 0x0000001071541825 */ /* 0x002fc600078e0054 */
[----:B------:R-:W4:Y:S04]  /*2220*/  LDG.E.128 R56, desc[UR10][R56.64] ;  /* 0x0000000a38387981 */ /* 0x000f28000c1e1d00 */
[----:B------:R0:W5:Y:S01]  /*2230*/  @P1 LDG.E.128 R48, desc[UR10][R84.64] ;  /* 0x0000000a54301981 */ /* 0x000162000c1e1d00 */
[----:B------:R-:W-:-:S03]  /*2240*/  FMUL.FTZ R115, R187, R108 ;  /* 0x0000006cbb737220 */ /* 0x000fc60000410000 */
[----:B------:R-:W4:Y:S01]  /*2250*/  LDG.E.128 R116, desc[UR10][R116.64] ;  /* 0x0000000a74747981 */ /* 0x000f22000c1e1d00 */
[----:B------:R-:W-:Y:S01]  /*2260*/  FADD.FTZ R99, R99, -UR5 ;  /* 0x8000000563637e21 */ /* 0x000fe20008010000 */
[----:B------:R-:W-:Y:S01]  /*2270*/  FADD.FTZ R241, R110, R241 ;  /* 0x000000f16ef17221 */ /* 0x000fe20000010000 */
[----:B------:R-:W-:Y:S01]  /*2280*/  FADD.FTZ R188, R103, R188 ;  /* 0x000000bc67bc7221 */ /* 0x000fe20000010000 */
[----:B------:R-:W4:Y:S04]  /*2290*/  LDL R86, [R1+0xd0] ;  /* 0x0000d00001567983 */ /* 0x000f280000100800 */
[----:B------:R-:W0:Y:S04]  /*22a0*/  LDL R84, [R1+0xcc] ;  /* 0x0000cc0001547983 */ /* 0x000e280000100800 */
[----:B------:R-:W4:Y:S01]  /*22b0*/  LDL R85, [R1+0xc8] ;  /* 0x0000c80001557983 */ /* 0x000f220000100800 */
[----:B--2---:R-:W-:-:S03]  /*22c0*/  FMUL.FTZ R187, R37, R111 ;  /* 0x0000006f25bb7220 */ /* 0x004fc60000410000 */
[----:B------:R-:W2:Y:S01]  /*22d0*/  LDL R37, [R1+0xc0] ;  /* 0x0000c00001257983 */ /* 0x000ea20000100800 */
[----:B------:R-:W-:Y:S01]  /*22e0*/  FFMA.FTZ R115, R186, R100, R115 ;  /* 0x00000064ba737223 */ /* 0x000fe20000010073 */
[-C--:B------:R-:W-:Y:S01]  /*22f0*/  FFMA.FTZ R226, R108, R114.reuse, R226 ;  /* 0x000000726ce27223 */ /* 0x080fe200000100e2 */
[----:B------:R-:W-:Y:S01]  /*2300*/  FMUL.FTZ R108, R97, UR16 ;  /* 0x00000010616c7c20 */ /* 0x000fe20008410000 */
[----:B------:R-:W-:-:S03]  /*2310*/  FFMA.FTZ R19, R100, R114, R19 ;  /* 0x0000007264137223 */ /* 0x000fc60000010013 */
[-C--:B------:R-:W-:Y:S01]  /*2320*/  FFMA.FTZ R20, R101, R108.reuse, R20 ;  /* 0x0000006c65147223 */ /* 0x080fe20000010014 */
[----:B------:R-:W-:Y:S01]  /*2330*/  FFMA.FTZ R227, R109, R108, R227 ;  /* 0x0000006c6de37223 */ /* 0x000fe200000100e3 */
[----:B---3--:R-:W-:Y:S01]  /*2340*/  FMUL.FTZ R186, R90, R109 ;  /* 0x0000006d5aba7220 */ /* 0x008fe20000410000 */
[----:B------:R-:W-:-:S03]  /*2350*/  FMUL.FTZ R109, R98, UR16 ;  /* 0x00000010626d7c20 */ /* 0x000fc60008410000 */
[----:B----4-:R-:W-:Y:S02]  /*2360*/  FFMA.FTZ R186, R87, R101, R186 ;  /* 0x0000006557ba7223 */ /* 0x010fe400000100ba */
[----:B------:R-:W1:Y:S01]  /*2370*/  LDC.64 R100, c[0x0][0x3a8] ;  /* 0x0000ea00ff647b82 */ /* 0x000e620000000a00 */
[----:B------:R-:W-:Y:S01]  /*2380*/  FFMA.FTZ R232, R110, R109, R232 ;  /* 0x0000006d6ee87223 */ /* 0x000fe200000100e8 */
[----:B------:R-:W-:Y:S01]  /*2390*/  FMUL.FTZ R96, R96, R56 ;  /* 0x0000003860607220 */ /* 0x000fe20000410000 */
[----:B0-----:R-:W-:Y:S01]  /*23a0*/  FMUL.FTZ R84, R84, R110 ;  /* 0x0000006e54547220 */ /* 0x001fe20000410000 */
[----:B------:R-:W-:Y:S01]  /*23b0*/  FMUL.FTZ R110, R99, UR16 ;  /* 0x00000010636e7c20 */ /* 0x000fe20008410000 */
[----:B------:R-:W-:-:S03]  /*23c0*/  FFMA.FTZ R187, R85, R103, R187 ;  /* 0x0000006755bb7223 */ /* 0x000fc600000100bb */
[----:B------:R-:W-:Y:S01]  /*23d0*/  FFMA.FTZ R22, R103, R110, R22 ;  /* 0x0000006e67167223 */ /* 0x000fe20000010016 */
[----:B------:R-:W-:Y:S01]  /*23e0*/  FADD.FTZ R103, R104, -UR5 ;  /* 0x8000000568677e21 */ /* 0x000fe20008010000 */
[----:B------:R-:W-:Y:S01]  /*23f0*/  FADD.FTZ R189, R116, R189 ;  /* 0x000000bd74bd7221 */ /* 0x000fe20000010000 */
[----:B------:R-:W3:Y:S02]  /*2400*/  LDL.LU R104, [R1+0x8] ;  /* 0x0000080001687983 */ /* 0x000ee40000300800 */
[----:B------:R-:W-:-:S04]  /*2410*/  FMUL.FTZ R103, R103, UR16 ;  /* 0x0000001067677c20 */ /* 0x000fc80008410000 */
[----:B------:R-:W-:Y:S01]  /*2420*/  FFMA.FTZ R23, R116, R103, R23 ;  /* 0x0000006774177223 */ /* 0x000fe20000010017 */
[C---:B------:R-:W-:Y:S01]  /*2430*/  FADD.FTZ R240, R111.reuse, R240 ;  /* 0x000000f06ff07221 */ /* 0x040fe20000010000 */
[----:B------:R-:W-:Y:S02]  /*2440*/  FFMA.FTZ R233, R111, R110, R233 ;  /* 0x0000006e6fe97223 */ /* 0x000fe400000100e9 */
[----:B------:R-:W4:Y:S01]  /*2450*/  LDL R111, [R1+0xb8] ;  /* 0x0000b800016f7983 */ /* 0x000f220000100800 */
[----:B--2---:R-:W-:Y:S01]  /*2460*/  FFMA.FTZ R116, R37, R116, R96 ;  /* 0x0000007425747223 */ /* 0x004fe20000010060 */
[----:B-1----:R-:W-:Y:S02]  /*2470*/  IMAD.WIDE.U32 R96, R113, 0x10, R100 ;  /* 0x0000001071607825 */ /* 0x002fe400078e0064 */
[----:B------:R-:W2:Y:S01]  /*2480*/  LDL.LU R37, [R1+0x4] ;  /* 0x0000040001257983 */ /* 0x000ea20000300800 */
[----:B------:R-:W0:Y:S01]  /*2490*/  @P0 LDC.64 R100, c[0x0][0x3b8] ;  /* 0x0000ee00ff640b82 */ /* 0x000e220000000a00 */
[----:B------:R-:W-:-:S02]  /*24a0*/  FADD.FTZ R105, R105, -UR5 ;  /* 0x8000000569697e21 */ /* 0x000fc40008010000 */
[----:B------:R-:W4:Y:S01]  /*24b0*/  LDL R210, [R1+0xac] ;  /* 0x0000ac0001d27983 */ /* 0x000f220000100800 */
[----:B------:R-:W-:Y:S01]  /*24c0*/  FFMA.FTZ R234, R56, R103, R234 ;  /* 0x0000006738ea7223 */ /* 0x000fe200000100ea */
[----:B------:R-:W-:Y:S01]  /*24d0*/  FADD.FTZ R190, R117, R190 ;  /* 0x000000be75be7221 */ /* 0x000fe20000010000 */
[----:B------:R-:W-:Y:S01]  /*24e0*/  FADD.FTZ R126, R126, -UR5 ;  /* 0x800000057e7e7e21 */ /* 0x000fe20008010000 */
[----:B------:R-:W-:Y:S01]  /*24f0*/  FADD.FTZ R127, R127, -UR5 ;  /* 0x800000057f7f7e21 */ /* 0x000fe20008010000 */
[----:B------:R-:W-:Y:S01]  /*2500*/  FADD.FTZ R106, R106, -UR5 ;  /* 0x800000056a6a7e21 */ /* 0x000fe20008010000 */
[----:B------:R-:W-:Y:S01]  /*2510*/  FADD.FTZ R217, R130, R217 ;  /* 0x000000d982d97221 */ /* 0x000fe20000010000 */
[----:B------:R-:W-:Y:S01]  /*2520*/  FADD.FTZ R216, R131, R216 ;  /* 0x000000d883d87221 */ /* 0x000fe20000010000 */
[----:B------:R-:W-:Y:S01]  /*2530*/  FADD.FTZ R191, R118, R191 ;  /* 0x000000bf76bf7221 */ /* 0x000fe20000010000 */
[----:B------:R-:W-:Y:S01]  /*2540*/  FADD.FTZ R141, R134, R141 ;  /* 0x0000008d868d7221 */ /* 0x000fe20000010000 */
[----:B------:R-:W-:Y:S01]  /*2550*/  FADD.FTZ R142, R135, R142 ;  /* 0x0000008e878e7221 */ /* 0x000fe20000010000 */
[----:B------:R-:W-:Y:S01]  /*2560*/  FADD.FTZ R192, R119, R192 ;  /* 0x000000c077c07221 */ /* 0x000fe20000010000 */
[----:B------:R-:W-:Y:S01]  /*2570*/  FADD.FTZ R252, R59, R252 ;  /* 0x000000fc3bfc7221 */ /* 0x000fe20000010000 */
[C---:B------:R-:W-:Y:S01]  /*2580*/  FADD.FTZ R147, R88.reuse, R147 ;  /* 0x0000009358937221 */ /* 0x040fe20000010000 */
[----:B------:R-:W-:Y:S01]  /*2590*/  FFMA.FTZ R15, R88, R176, R15 ;  /* 0x000000b0580f7223 */ /* 0x000fe2000001000f */
[C---:B------:R-:W-:Y:S01]  /*25a0*/  FADD.FTZ R148, R89.reuse, R148 ;  /* 0x0000009459947221 */ /* 0x040fe20000010000 */
[----:B------:R-:W-:Y:S01]  /*25b0*/  FFMA.FTZ R16, R89, R180, R16 ;  /* 0x000000b459107223 */ /* 0x000fe20000010010 */
[----:B------:R-:W-:Y:S01]  /*25c0*/  FADD.FTZ R138, R138, -UR5 ;  /* 0x800000058a8a7e21 */ /* 0x000fe20008010000 */
[----:B------:R-:W-:Y:S01]  /*25d0*/  FADD.FTZ R139, R139, -UR5 ;  /* 0x800000058b8b7e21 */ /* 0x000fe20008010000 */
[----:B------:R-:W-:Y:S01]  /*25e0*/  FMUL.FTZ R179, R137, R47 ;  /* 0x0000002f89b37220 */ /* 0x000fe20000410000 */
[----:B------:R-:W-:Y:S01]  /*25f0*/  FADD.FTZ R145, R42, R145 ;  /* 0x000000912a917221 */ /* 0x000fe20000010000 */
[----:B0-----:R-:W-:-:S04]  /*2600*/  @P0 IMAD.WIDE.U32 R100, R113, 0x4, R100 ;  /* 0x0000000471640825 */ /* 0x001fc800078e0064 */
[----:B---3--:R-:W-:Y:S01]  /*2610*/  FADD.FTZ R104, R56, R104 ;  /* 0x0000006838687221 */ /* 0x008fe20000010000 */
[----:B------:R0:W5:Y:S01]  /*2620*/  @P0 LDG.E R156, desc[UR10][R100.64] ;  /* 0x0000000a649c0981 */ /* 0x000162000c1e1900 */
[----:B------:R-:W-:Y:S01]  /*2630*/  FADD.FTZ R146, R43, R146 ;  /* 0x000000922b927221 */ /* 0x000fe20000010000 */
[----:B------:R-:W-:Y:S01]  /*2640*/  FADD.FTZ R213, R46, R213 ;  /* 0x000000d52ed57221 */ /* 0x000fe20000010000 */
[----:B------:R-:W-:Y:S01]  /*2650*/  FADD.FTZ R212, R47, R212 ;  /* 0x000000d42fd47221 */ /* 0x000fe20000010000 */
[C---:B------:R-:W-:Y:S01]  /*2660*/  FADD.FTZ R153, R102.reuse, R153 ;  /* 0x0000009966997221 */ /* 0x040fe20000010000 */
[----:B------:R-:W-:Y:S01]  /*2670*/  FFMA.FTZ R21, R102, R109, R21 ;  /* 0x0000006d66157223 */ /* 0x000fe20000010015 */
[C---:B------:R-:W-:Y:S01]  /*2680*/  FADD.FTZ R150, R91.reuse, R150 ;  /* 0x000000965b967221 */ /* 0x040fe20000010000 */
[----:B------:R-:W-:Y:S01]  /*2690*/  FFMA.FTZ R18, R91, R184, R18 ;  /* 0x000000b85b127223 */ /* 0x000fe20000010012 */
[----:B------:R-:W3:Y:S01]  /*26a0*/  LDG.E.128 R96, desc[UR10][R96.64] ;  /* 0x0000000a60607981 */ /* 0x000ee2000c1e1d00 */
[----:B--2---:R-:W-:-:S03]  /*26b0*/  FADD.FTZ R37, R57, R37 ;  /* 0x0000002539257221 */ /* 0x004fc60000010000 */
[----:B------:R-:W0:Y:S01]  /*26c0*/  LDL R100, [R1+0xb4] ;  /* 0x0000b40001647983 */ /* 0x000e220000100800 */
[----:B------:R-:W-:Y:S01]  /*26d0*/  FMUL.FTZ R56, R105, UR16 ;  /* 0x0000001069387c20 */ /* 0x000fe20008410000 */
[----:B------:R-:W-:Y:S01]  /*26e0*/  FMUL.FTZ R166, R126, UR16 ;  /* 0x000000107ea67c20 */ /* 0x000fe20008410000 */
[----:B------:R-:W-:Y:S01]  /*26f0*/  FMUL.FTZ R170, R127, UR16 ;  /* 0x000000107faa7c20 */ /* 0x000fe20008410000 */
[----:B------:R1:W-:Y:S01]  /*2700*/  STL [R1+0x8], R104 ;  /* 0x0000086801007387 */ /* 0x0003e20000100800 */
[----:B------:R-:W-:Y:S01]  /*2710*/  FFMA.FTZ R24, R117, R56, R24 ;  /* 0x0000003875187223 */ /* 0x000fe20000010018 */
[----:B------:R-:W2:Y:S02]  /*2720*/  @P1 LDC.64 R126, c[0x0][0x438] ;  /* 0x00010e00ff7e1b82 */ /* 0x000ea40000000a00 */
[----:B-1----:R-:W3:Y:S06]  /*2730*/  LDL R104, [R1+0xb0] ;  /* 0x0000b00001687983 */ /* 0x002eec0000100800 */
[----:B------:R-:W1:Y:S01]  /*2740*/  LDC.64 R88, c[0x0][0x428] ;  /* 0x00010a00ff587b82 */ /* 0x000e620000000a00 */
[----:B------:R-:W3:Y:S01]  /*2750*/  LDL.LU R101, [R1] ;  /* 0x0000000001657983 */ /* 0x000ee20000300800 */
[----:B0-----:R-:W-:-:S04]  /*2760*/  FMUL.FTZ R100, R100, R57 ;  /* 0x0000003964647220 */ /* 0x001fc80000410000 */
[----:B----4-:R-:W-:Y:S02]  /*2770*/  FFMA.FTZ R117, R111, R117, R100 ;  /* 0x000000756f757223 */ /* 0x010fe40000010064 */
[----:B------:R-:W4:Y:S04]  /*2780*/  LDL R111, [R1+0xa4] ;  /* 0x0000a400016f7983 */ /* 0x000f280000100800 */
[----:B------:R0:W-:Y:S01]  /*2790*/  STL [R1+0x4], R37 ;  /* 0x0000042501007387 */ /* 0x0001e20000100800 */
[----:B------:R-:W-:Y:S01]  /*27a0*/  FFMA.FTZ R235, R57, R56, R235 ;  /* 0x0000003839eb7223 */ /* 0x000fe200000100eb */
[----:B------:R-:W-:Y:S01]  /*27b0*/  FMUL.FTZ R100, R210, R58 ;  /* 0x0000003ad2647220 */ /* 0x000fe20000410000 */
[----:B------:R-:W-:Y:S01]  /*27c0*/  FFMA.FTZ R205, R130, R166, R205 ;  /* 0x000000a682cd7223 */ /* 0x000fe200000100cd */
[----:B------:R-:W-:Y:S01]  /*27d0*/  FFMA.FTZ R206, R131, R170, R206 ;  /* 0x000000aa83ce7223 */ /* 0x000fe200000100ce */
[----:B--2---:R-:W-:Y:S01]  /*27e0*/  @P1 IMAD.WIDE.U32 R126, R161, 0x10, R126 ;  /* 0x00000010a17e1825 */ /* 0x004fe200078e007e */
[----:B------:R-:W2:Y:S04]  /*27f0*/  LDL R105, [R1+0x9c] ;  /* 0x00009c0001697983 */ /* 0x000ea80000100800 */
[----:B0-----:R-:W2:Y:S01]  /*2800*/  LDL R37, [R1+0xa8] ;  /* 0x0000a80001257983 */ /* 0x001ea20000100800 */
[----:B------:R-:W-:Y:S01]  /*2810*/  FMUL.FTZ R57, R106, UR16 ;  /* 0x000000106a397c20 */ /* 0x000fe20008410000 */
[----:B---3--:R-:W-:-:S02]  /*2820*/  FADD.FTZ R101, R58, R101 ;  /* 0x000000653a657221 */ /* 0x008fc40000010000 */
[----:B------:R-:W3:Y:S01]  /*2830*/  LDG.E.128 R128, desc[UR10][R128.64] ;  /* 0x0000000a80807981 */ /* 0x000ee2000c1e1d00 */
[-C--:B------:R-:W-:Y:S01]  /*2840*/  FFMA.FTZ R25, R118, R57.reuse, R25 ;  /* 0x0000003976197223 */ /* 0x080fe20000010019 */
[----:B------:R-:W-:Y:S01]  /*2850*/  FFMA.FTZ R118, R104, R118, R100 ;  /* 0x0000007668767223 */ /* 0x000fe20000010064 */
[----:B------:R-:W-:Y:S01]  /*2860*/  FADD.FTZ R100, R107, -UR5 ;  /* 0x800000056b647e21 */ /* 0x000fe20008010000 */
[----:B------:R0:W5:Y:S01]  /*2870*/  @P1 LDG.E.128 R80, desc[UR10][R126.64] ;  /* 0x0000000a7e501981 */ /* 0x000162000c1e1d00 */
[----:B------:R-:W-:-:S03]  /*2880*/  FFMA.FTZ R236, R58, R57, R236 ;  /* 0x000000393aec7223 */ /* 0x000fc600000100ec */
[----:B------:R-:W3:Y:S01]  /*2890*/  LDL R104, [R1+0xa0] ;  /* 0x0000a00001687983 */ /* 0x000ee20000100800 */
[----:B------:R-:W-:Y:S01]  /*28a0*/  FMUL.FTZ R100, R100, UR16 ;  /* 0x0000001064647c20 */ /* 0x000fe20008410000 */
[----:B------:R-:W-:Y:S02]  /*28b0*/  FFMA.FTZ R9, R134, R166, R9 ;  /* 0x000000a686097223 */ /* 0x000fe40000010009 */
[----:B------:R1:W-:Y:S01]  /*28c0*/  STL [R1], R101 ;  /* 0x0000006501007387 */ /* 0x0003e20000100800 */
[----:B------:R-:W-:-:S03]  /*28d0*/  FFMA.FTZ R10, R135, R170, R10 ;  /* 0x000000aa870a7223 */ /* 0x000fc6000001000a */
[----:B------:R-:W3:Y:S01]  /*28e0*/  LDG.E.128 R124, desc[UR10][R124.64] ;  /* 0x0000000a7c7c7981 */ /* 0x000ee2000c1e1d00 */
[----:B------:R-:W-:-:S03]  /*28f0*/  FFMA.FTZ R26, R119, R100, R26 ;  /* 0x00000064771a7223 */ /* 0x000fc6000001001a */
[----:B------:R-:W3:Y:S04]  /*2900*/  LDG.E.128 R132, desc[UR10][R132.64] ;  /* 0x0000000a84847981 */ /* 0x000ee8000c1e1d00 */
[----:B-1----:R-:W3:Y:S01]  /*2910*/  LDL.LU R101, [R1+0x20] ;  /* 0x0000200001657983 */ /* 0x002ee20000300800 */
[----:B----4-:R-:W-:-:S03]  /*2920*/  FMUL.FTZ R58, R111, R59 ;  /* 0x0000003b6f3a7220 */ /* 0x010fc60000410000 */
[----:B------:R-:W4:Y:S01]  /*2930*/  LDL R107, [R1+0x98] ;  /* 0x00009800016b7983 */ /* 0x000f220000100800 */
[----:B--2---:R-:W-:-:S03]  /*2940*/  FFMA.FTZ R119, R37, R119, R58 ;  /* 0x0000007725777223 */ /* 0x004fc6000001003a */
[----:B------:R-:W2:Y:S01]  /*2950*/  LDL R37, [R1+0x94] ;  /* 0x0000940001257983 */ /* 0x000ea20000100800 */
[----:B---3--:R-:W-:-:S03]  /*2960*/  FADD.FTZ R58, R128, -UR5 ;  /* 0x80000005803a7e21 */ /* 0x008fc60008010000 */
[----:B------:R-:W3:Y:S01]  /*2970*/  LDL.LU R106, [R1+0x1c] ;  /* 0x00001c00016a7983 */ /* 0x000ee20000300800 */
[----:B------:R-:W-:Y:S01]  /*2980*/  FFMA.FTZ R237, R59, R100, R237 ;  /* 0x000000643bed7223 */ /* 0x000fe200000100ed */
[----:B------:R-:W-:Y:S01]  /*2990*/  FMUL.FTZ R58, R58, UR16 ;  /* 0x000000103a3a7c20 */ /* 0x000fe20008410000 */
[----:B------:R-:W-:Y:S02]  /*29a0*/  FMUL.FTZ R59, R105, R124 ;  /* 0x0000007c693b7220 */ /* 0x000fe40000410000 */
[----:B------:R-:W4:Y:S01]  /*29b0*/  LDL R105, [R1+0x90] ;  /* 0x0000900001697983 */ /* 0x000f220000100800 */
[C---:B------:R-:W-:Y:S01]  /*29c0*/  FADD.FTZ R193, R132.reuse, R193 ;  /* 0x000000c184c17221 */ /* 0x040fe20000010000 */
[----:B------:R-:W-:Y:S01]  /*29d0*/  FFMA.FTZ R27, R132, R58, R27 ;  /* 0x0000003a841b7223 */ /* 0x000fe2000001001b */
[----:B------:R-:W-:Y:S01]  /*29e0*/  FADD.FTZ R101, R124, R101 ;  /* 0x000000657c657221 */ /* 0x000fe20000010000 */
[----:B------:R-:W-:Y:S02]  /*29f0*/  FFMA.FTZ R132, R104, R132, R59 ;  /* 0x0000008468847223 */ /* 0x000fe4000001003b */
[----:B------:R-:W4:Y:S04]  /*2a00*/  LDL R104, [R1+0x8c] ;  /* 0x00008c0001687983 */ /* 0x000f280000100800 */
[----:B------:R2:W-:Y:S02]  /*2a10*/  STL [R1+0x20], R101 ;  /* 0x0000206501007387 */ /* 0x0005e40000100800 */
[----:B--2---:R-:W-:-:S02]  /*2a20*/  FMUL.FTZ R101, R37, R125 ;  /* 0x0000007d25657220 */ /* 0x004fc40000410000 */
[----:B------:R-:W2:Y:S01]  /*2a30*/  LDL.LU R37, [R1+0x18] ;  /* 0x0000180001257983 */ /* 0x000ea20000300800 */
[----:B------:R-:W-:Y:S01]  /*2a40*/  FADD.FTZ R59, R129, -UR5 ;  /* 0x80000005813b7e21 */ /* 0x000fe20008010000 */
[----:B------:R-:W-:Y:S02]  /*2a50*/  FFMA.FTZ R238, R124, R58, R238 ;  /* 0x0000003a7cee7223 */ /* 0x000fe400000100ee */
[----:B------:R-:W2:Y:S04]  /*2a60*/  LDL R129, [R1+0x84] ;  /* 0x0000840001817983 */ /* 0x000ea80000100800 */
[----:B------:R-:W2:Y:S04]  /*2a70*/  LDL R128, [R1+0x88] ;  /* 0x0000880001807983 */ /* 0x000ea80000100800 */
[----:B------:R-:W2:Y:S01]  /*2a80*/  LDL.LU R124, [R1+0x14] ;  /* 0x00001400017c7983 */ /* 0x000ea20000300800 */
[----:B------:R-:W-:Y:S01]  /*2a90*/  FMUL.FTZ R174, R138, UR16 ;  /* 0x000000108aae7c20 */ /* 0x000fe20008410000 */
[----:B------:R-:W-:Y:S01]  /*2aa0*/  FMUL.FTZ R178, R139, UR16 ;  /* 0x000000108bb27c20 */ /* 0x000fe20008410000 */
[----:B------:R-:W-:Y:S01]  /*2ab0*/  FFMA.FTZ R179, R136, R43, R179 ;  /* 0x0000002b88b37223 */ /* 0x000fe200000100b3 */
[----:B------:R-:W-:Y:S01]  /*2ac0*/  FMUL.FTZ R59, R59, UR16 ;  /* 0x000000103b3b7c20 */ /* 0x000fe20008410000 */
[----:B------:R-:W-:Y:S01]  /*2ad0*/  FFMA.FTZ R13, R42, R174, R13 ;  /* 0x000000ae2a0d7223 */ /* 0x000fe2000001000d */
[----:B------:R-:W-:Y:S01]  /*2ae0*/  FFMA.FTZ R14, R43, R178, R14 ;  /* 0x000000b22b0e7223 */ /* 0x000fe2000001000e */
[----:B---3--:R-:W-:Y:S01]  /*2af0*/  FADD.FTZ R106, R125, R106 ;  /* 0x0000006a7d6a7221 */ /* 0x008fe20000010000 */
[----:B------:R-:W3:Y:S01]  /*2b00*/  LDG.E.128 R40, desc[UR10][R40.64] ;  /* 0x0000000a28287981 */ /* 0x000ee2000c1e1d00 */
[C---:B------:R-:W-:Y:S01]  /*2b10*/  FADD.FTZ R194, R133.reuse, R194 ;  /* 0x000000c285c27221 */ /* 0x040fe20000010000 */
[----:B------:R-:W-:Y:S01]  /*2b20*/  FFMA.FTZ R28, R133, R59, R28 ;  /* 0x0000003b851c7223 */ /* 0x000fe2000001001c */
[----:B------:R-:W-:Y:S01]  /*2b30*/  FFMA.FTZ R209, R46, R174, R209 ;  /* 0x000000ae2ed17223 */ /* 0x000fe200000100d1 */
[----:B------:R-:W-:Y:S01]  /*2b40*/  FFMA.FTZ R211, R47, R178, R211 ;  /* 0x000000b22fd37223 */ /* 0x000fe200000100d3 */
[----:B----4-:R-:W-:Y:S01]  /*2b50*/  FFMA.FTZ R133, R107, R133, R101 ;  /* 0x000000856b857223 */ /* 0x010fe20000010065 */
[----:B------:R1:W-:Y:S04]  /*2b60*/  STL [R1+0x1c], R106 ;  /* 0x00001c6a01007387 */ /* 0x0003e80000100800 */
[----:B------:R-:W4:Y:S04]  /*2b70*/  LDG.E.128 R44, desc[UR10][R44.64] ;  /* 0x0000000a2c2c7981 */ /* 0x000f28000c1e1d00 */
[----:B------:R-:W4:Y:S04]  /*2b80*/  LDL R107, [R1+0x7c] ;  /* 0x00007c00016b7983 */ /* 0x000f280000100800 */
[----:B------:R-:W4:Y:S04]  /*2b90*/  LDL R111, [R1+0x80] ;  /* 0x00008000016f7983 */ /* 0x000f280000100800 */
[----:B-1----:R-:W4:Y:S01]  /*2ba0*/  LDL.LU R106, [R1+0x10] ;  /* 0x00001000016a7983 */ /* 0x002f220000300800 */
[----:B------:R-:W-:-:S06]  /*2bb0*/  IMAD.WIDE.U32 R136, R112, 0x10, R88 ;  /* 0x0000001070887825 */ /* 0x000fcc00078e0058 */
[----:B------:R-:W4:Y:S01]  /*2bc0*/  LDG.E.128 R136, desc[UR10][R136.64] ;  /* 0x0000000a88887981 */ /* 0x000f22000c1e1d00 */
[----:B--2---:R-:W-:-:S05]  /*2bd0*/  FADD.FTZ R37, R126, R37 ;  /* 0x000000257e257221 */ /* 0x004fca0000010000 */
[----:B------:R1:W-:Y:S04]  /*2be0*/  STL [R1+0x18], R37 ;  /* 0x0000182501007387 */ /* 0x0003e80000100800 */
[----:B-1----:R-:W2:Y:S01]  /*2bf0*/  LDL.LU R37, [R1+0x40] ;  /* 0x0000400001257983 */ /* 0x002ea20000300800 */
[----:B------:R-:W-:Y:S01]  /*2c00*/  FADD.FTZ R101, R130, -UR5 ;  /* 0x8000000582657e21 */ /* 0x000fe20008010000 */
[----:B------:R-:W-:Y:S01]  /*2c10*/  FADD.FTZ R124, R127, R124 ;  /* 0x0000007c7f7c7221 */ /* 0x000fe20000010000 */
[----:B------:R-:W-:Y:S02]  /*2c20*/  FMUL.FTZ R104, R104, R126 ;  /* 0x0000007e68687220 */ /* 0x000fe40000410000 */
[----:B------:R-:W-:Y:S01]  /*2c30*/  FMUL.FTZ R101, R101, UR16 ;  /* 0x0000001065657c20 */ /* 0x000fe20008410000 */
[----:B------:R-:W-:Y:S01]  /*2c40*/  FFMA.FTZ R239, R125, R59, R239 ;  /* 0x0000003b7def7223 */ /* 0x000fe200000100ef */
[----:B------:R1:W-:Y:S01]  /*2c50*/  STL [R1+0x14], R124 ;  /* 0x0000147c01007387 */ /* 0x0003e20000100800 */
[C---:B------:R-:W-:Y:S01]  /*2c60*/  FADD.FTZ R195, R134.reuse, R195 ;  /* 0x000000c386c37221 */ /* 0x040fe20000010000 */
[----:B------:R-:W-:Y:S01]  /*2c70*/  FFMA.FTZ R29, R134, R101, R29 ;  /* 0x00000065861d7223 */ /* 0x000fe2000001001d */
[----:B------:R-:W-:Y:S01]  /*2c80*/  FFMA.FTZ R134, R105, R134, R104 ;  /* 0x0000008669867223 */ /* 0x000fe20000010068 */
[----:B------:R-:W2:Y:S01]  /*2c90*/  LDL R130, [R1+0x74] ;  /* 0x0000740001827983 */ /* 0x000ea20000100800 */
[----:B------:R-:W-:-:S03]  /*2ca0*/  FADD.FTZ R105, R131, -UR5 ;  /* 0x8000000583697e21 */ /* 0x000fc60008010000 */
[----:B------:R-:W2:Y:S04]  /*2cb0*/  LDL R125, [R1+0x78] ;  /* 0x00007800017d7983 */ /* 0x000ea80000100800 */
[----:B-1----:R-:W2:Y:S01]  /*2cc0*/  LDL.LU R124, [R1+0xc] ;  /* 0x00000c00017c7983 */ /* 0x002ea20000300800 */
[----:B------:R-:W-:Y:S01]  /*2cd0*/  FMUL.FTZ R105, R105, UR16 ;  /* 0x0000001069697c20 */ /* 0x000fe20008410000 */
[----:B------:R-:W-:Y:S01]  /*2ce0*/  FMUL.FTZ R104, R129, R127 ;  /* 0x0000007f81687220 */ /* 0x000fe20000410000 */
[----:B---3--:R-:W-:Y:S01]  /*2cf0*/  FADD.FTZ R40, R40, -UR5 ;  /* 0x8000000528287e21 */ /* 0x008fe20008010000 */
[C---:B------:R-:W-:Y:S01]  /*2d00*/  FADD.FTZ R196, R135.reuse, R196 ;  /* 0x000000c487c47221 */ /* 0x040fe20000010000 */
[----:B------:R-:W-:Y:S01]  /*2d10*/  FFMA.FTZ R30, R135, R105, R30 ;  /* 0x00000069871e7223 */ /* 0x000fe2000001001e */
[----:B------:R-:W-:Y:S01]  /*2d20*/  FFMA.FTZ R135, R128, R135, R104 ;  /* 0x0000008780877223 */ /* 0x000fe20000010068 */
[----:B------:R-:W-:Y:S01]  /*2d30*/  FMUL.FTZ R104, R40, UR16 ;  /* 0x0000001028687c20 */ /* 0x000fe20008410000 */
[----:B----4-:R-:W-:-:S02]  /*2d40*/  FMUL.FTZ R40, R107, R44 ;  /* 0x0000002c6b287220 */ /* 0x010fc40000410000 */
[----:B------:R-:W3:Y:S01]  /*2d50*/  LDL.LU R107, [R1+0x3c] ;  /* 0x00003c00016b7983 */ /* 0x000ee20000300800 */
[----:B------:R-:W-:Y:S01]  /*2d60*/  FADD.FTZ R106, R44, R106 ;  /* 0x0000006a2c6a7221 */ /* 0x000fe20000010000 */
[----:B------:R-:W-:Y:S02]  /*2d70*/  FFMA.FTZ R245, R127, R105, R245 ;  /* 0x000000697ff57223 */ /* 0x000fe400000100f5 */
[----:B------:R-:W4:Y:S01]  /*2d80*/  LDL R129, [R1+0x6c] ;  /* 0x00006c0001817983 */ /* 0x000f220000100800 */
[----:B------:R-:W-:-:S03]  /*2d90*/  FFMA.FTZ R244, R126, R101, R244 ;  /* 0x000000657ef47223 */ /* 0x000fc600000100f4 */
[----:B------:R-:W4:Y:S04]  /*2da0*/  LDL R128, [R1+0x70] ;  /* 0x0000700001807983 */ /* 0x000f280000100800 */
[----:B------:R-:W-:Y:S04]  /*2db0*/  STL [R1+0x10], R106 ;  /* 0x0000106a01007387 */ /* 0x000fe80000100800 */
[----:B------:R-:W0:Y:S01]  /*2dc0*/  LDL.LU R127, [R1+0x38] ;  /* 0x00003800017f7983 */ /* 0x000e220000300800 */
[C---:B------:R-:W-:Y:S01]  /*2dd0*/  FADD.FTZ R197, R136.reuse, R197 ;  /* 0x000000c588c57221 */ /* 0x040fe20000010000 */
[----:B------:R-:W-:-:S02]  /*2de0*/  FFMA.FTZ R31, R136, R104, R31 ;  /* 0x00000068881f7223 */ /* 0x000fc4000001001f */
[----:B------:R-:W4:Y:S01]  /*2df0*/  LDL R126, [R1+0x64] ;  /* 0x00006400017e7983 */ /* 0x000f220000100800 */
[----:B------:R-:W-:Y:S01]  /*2e00*/  FFMA.FTZ R136, R111, R136, R40 ;  /* 0x000000886f887223 */ /* 0x000fe20000010028 */
[----:B--2---:R-:W-:-:S05]  /*2e10*/  FFMA.FTZ R37, R44, R104, R37 ;  /* 0x000000682c257223 */ /* 0x004fca0000010025 */
[----:B------:R1:W-:Y:S04]  /*2e20*/  STL [R1+0x40], R37 ;  /* 0x0000402501007387 */ /* 0x0003e80000100800 */
[----:B------:R-:W2:Y:S04]  /*2e30*/  LDL R111, [R1+0x68] ;  /* 0x00006800016f7983 */ /* 0x000ea80000100800 */
[----:B-1----:R-:W2:Y:S01]  /*2e40*/  LDL.LU R37, [R1+0x34] ;  /* 0x0000340001257983 */ /* 0x002ea20000300800 */
[----:B------:R-:W-:Y:S01]  /*2e50*/  FADD.FTZ R41, R41, -UR5 ;  /* 0x8000000529297e21 */ /* 0x000fe20008010000 */
[----:B------:R-:W-:Y:S01]  /*2e60*/  FMUL.FTZ R40, R130, R45 ;  /* 0x0000002d82287220 */ /* 0x000fe20000410000 */
[----:B------:R-:W-:-:S02]  /*2e70*/  FADD.FTZ R124, R45, R124 ;  /* 0x0000007c2d7c7221 */ /* 0x000fc40000010000 */
[----:B------:R-:W-:Y:S01]  /*2e80*/  FMUL.FTZ R106, R41, UR16 ;  /* 0x00000010296a7c20 */ /* 0x000fe20008410000 */
[----:B------:R-:W-:-:S03]  /*2e90*/  FADD.FTZ R198, R137, R198 ;  /* 0x000000c689c67221 */ /* 0x000fc60000010000 */
[-C--:B------:R-:W-:Y:S01]  /*2ea0*/  FFMA.FTZ R32, R137, R106.reuse, R32 ;  /* 0x0000006a89207223 */ /* 0x080fe20000010020 */
[----:B------:R-:W-:Y:S01]  /*2eb0*/  FFMA.FTZ R137, R125, R137, R40 ;  /* 0x000000897d897223 */ /* 0x000fe20000010028 */
[----:B------:R1:W-:Y:S01]  /*2ec0*/  STL [R1+0xc], R124 ;  /* 0x00000c7c01007387 */ /* 0x0003e20000100800 */
[----:B------:R-:W-:Y:S01]  /*2ed0*/  FADD.FTZ R42, R42, -UR5 ;  /* 0x800000052a2a7e21 */ /* 0x000fe20008010000 */
[----:B---3--:R-:W-:Y:S01]  /*2ee0*/  FFMA.FTZ R107, R45, R106, R107 ;  /* 0x0000006a2d6b7223 */ /* 0x008fe2000001006b */
[----:B-1----:R-:W1:Y:S04]  /*2ef0*/  LDC.64 R124, c[0x0][0x3b0] ;  /* 0x0000ec00ff7c7b82 */ /* 0x002e680000000a00 */
[----:B------:R3:W-:Y:S01]  /*2f00*/  STL [R1+0x3c], R107 ;  /* 0x00003c6b01007387 */ /* 0x0007e20000100800 */
[----:B----4-:R-:W-:Y:S01]  /*2f10*/  FMUL.FTZ R40, R129, R46 ;  /* 0x0000002e81287220 */ /* 0x010fe20000410000 */
[----:B------:R-:W-:Y:S01]  /*2f20*/  FADD.FTZ R43, R43, -UR5 ;  /* 0x800000052b2b7e21 */ /* 0x000fe20008010000 */
[----:B------:R-:W-:Y:S01]  /*2f30*/  FADD.FTZ R199, R138, R199 ;  /* 0x000000c78ac77221 */ /* 0x000fe20000010000 */
[----:B------:R-:W-:Y:S01]  /*2f40*/  FADD.FTZ R251, R46, R251 ;  /* 0x000000fb2efb7221 */ /* 0x000fe20000010000 */
[----:B---3--:R-:W-:-:S04]  /*2f50*/  FMUL.FTZ R107, R42, UR16 ;  /* 0x000000102a6b7c20 */ /* 0x008fc80008410000 */
[-C--:B------:R-:W-:Y:S01]  /*2f60*/  FFMA.FTZ R33, R138, R107.reuse, R33 ;  /* 0x0000006b8a217223 */ /* 0x080fe20000010021 */
[----:B0-----:R-:W-:Y:S01]  /*2f70*/  FFMA.FTZ R127, R46, R107, R127 ;  /* 0x0000006b2e7f7223 */ /* 0x001fe2000001007f */
[----:B------:R-:W-:Y:S01]  /*2f80*/  FFMA.FTZ R138, R128, R138, R40 ;  /* 0x0000008a808a7223 */ /* 0x000fe20000010028 */
[----:B------:R-:W-:Y:S01]  /*2f90*/  FMUL.FTZ R46, R43, UR16 ;  /* 0x000000102b2e7c20 */ /* 0x000fe20008410000 */
[----:B------:R-:W-:Y:S01]  /*2fa0*/  FMUL.FTZ R40, R126, R47 ;  /* 0x0000002f7e287220 */ /* 0x000fe20000410000 */
[C---:B------:R-:W-:Y:S02]  /*2fb0*/  FADD.FTZ R200, R139.reuse, R200 ;  /* 0x000000c88bc87221 */ /* 0x040fe40000010000 */
[----:B------:R-:W-:Y:S01]  /*2fc0*/  FFMA.FTZ R34, R139, R46, R34 ;  /* 0x0000002e8b227223 */ /* 0x000fe20000010022 */
[----:B------:R-:W-:Y:S02]  /*2fd0*/  FFMA.FTZ R102, R86, R102, R84 ;  /* 0x0000006656667223 */ /* 0x000fe40000010054 */
[----:B------:R-:W0:Y:S01]  /*2fe0*/  LDC.64 R86, c[0x0][0x430] ;  /* 0x00010c00ff567b82 */ /* 0x000e220000000a00 */
[----:B------:R3:W-:Y:S01]  /*2ff0*/  STL [R1+0x38], R127 ;  /* 0x0000387f01007387 */ /* 0x0007e20000100800 */
[----:B------:R-:W-:-:S06]  /*3000*/  IMAD.WIDE.U32 R88, R113, 0x10, R88 ;  /* 0x0000001071587825 */ /* 0x000fcc00078e0058 */
[----:B------:R-:W4:Y:S01]  /*3010*/  LDG.E.128 R88, desc[UR10][R88.64] ;  /* 0x0000000a58587981 */ /* 0x000f22000c1e1d00 */
[----:B0-----:R-:W-:-:S06]  /*3020*/  IMAD.WIDE.U32 R84, R113, 0x10, R86 ;  /* 0x0000001071547825 */ /* 0x001fcc00078e0056 */
[----:B------:R-:W4:Y:S01]  /*3030*/  LDG.E.128 R84, desc[UR10][R84.64] ;  /* 0x0000000a54547981 */ /* 0x000f22000c1e1d00 */
[----:B------:R-:W-:-:S04]  /*3040*/  FADD.FTZ R42, RZ, R163 ;  /* 0x000000a3ff2a7221 */ /* 0x000fc80000010000 */
[----:B------:R-:W-:-:S04]  /*3050*/  FADD.FTZ R42, R165, R42 ;  /* 0x0000002aa52a7221 */ /* 0x000fc80000010000 */
[----:B------:R-:W-:-:S04]  /*3060*/  FADD.FTZ R42, R167, R42 ;  /* 0x0000002aa72a7221 */ /* 0x000fc80000010000 */
[----:B------:R-:W-:-:S04]  /*3070*/  FADD.FTZ R42, R171, R42 ;  /* 0x0000002aab2a7221 */ /* 0x000fc80000010000 */
[----:B------:R-:W-:Y:S01]  /*3080*/  FADD.FTZ R42, R169, R42 ;  /* 0x0000002aa92a7221 */ /* 0x000fe20000010000 */
[----:B------:R-:W-:Y:S01]  /*3090*/  FADD.FTZ R250, R47, R250 ;  /* 0x000000fa2ffa7221 */ /* 0x000fe20000010000 */
[----:B--2---:R-:W-:Y:S01]  /*30a0*/  FFMA.FTZ R139, R111, R139, R40 ;  /* 0x0000008b6f8b7223 */ /* 0x004fe20000010028 */
[----:B-1----:R-:W-:-:S05]  /*30b0*/  IMAD.WIDE.U32 R40, R162, 0x4, R124 ;  /* 0x00000004a2287825 */ /* 0x002fca00078e007c */
[----:B------:R0:W5:Y:S02]  /*30c0*/  LDG.E R44, desc[UR10][R40.64] ;  /* 0x0000000a282c7981 */ /* 0x000164000c1e1900 */
[----:B0-----:R-:W-:-:S05]  /*30d0*/  IMAD.WIDE.U32 R40, R160, 0x4, R124 ;  /* 0x00000004a0287825 */ /* 0x001fca00078e007c */
[----:B------:R0:W5:Y:S02]  /*30e0*/  LDG.E R210, desc[UR10][R40.64] ;  /* 0x0000000a28d27981 */ /* 0x000164000c1e1900 */
[----:B0-----:R-:W-:-:S05]  /*30f0*/  IMAD.WIDE.U32 R40, R159, 0x4, R124 ;  /* 0x000000049f287825 */ /* 0x001fca00078e007c */
[----:B------:R0:W5:Y:S02]  /*3100*/  LDG.E R131, desc[UR10][R40.64] ;  /* 0x0000000a28837981 */ /* 0x000164000c1e1900 */
[----:B0-----:R-:W-:-:S05]  /*3110*/  IMAD.WIDE.U32 R40, R157, 0x4, R124 ;  /* 0x000000049d287825 */ /* 0x001fca00078e007c */
[----:B------:R0:W5:Y:S02]  /*3120*/  LDG.E R130, desc[UR10][R40.64] ;  /* 0x0000000a28827981 */ /* 0x000164000c1e1900 */
[----:B0-----:R-:W-:-:S05]  /*3130*/  IMAD.WIDE.U32 R40, R158, 0x4, R124 ;  /* 0x000000049e287825 */ /* 0x001fca00078e007c */
[----:B------:R0:W5:Y:S01]  /*3140*/  LDG.E R129, desc[UR10][R40.64] ;  /* 0x0000000a28817981 */ /* 0x000162000c1e1900 */
[----:B------:R-:W-:Y:S01]  /*3150*/  FFMA.FTZ R37, R47, R46, R37 ;  /* 0x0000002e2f257223 */ /* 0x000fe20000010025 */
[----:B0-----:R-:W-:-:S05]  /*3160*/  IMAD.WIDE.U32 R40, R161, 0x4, R124 ;  /* 0x00000004a1287825 */ /* 0x001fca00078e007c */
[----:B------:R0:W5:Y:S04]  /*3170*/  LDG.E R128, desc[UR10][R40.64] ;  /* 0x0000000a28807981 */ /* 0x000168000c1e1900 */
[----:B------:R1:W-:Y:S04]  /*3180*/  STL [R1+0x34], R37 ;  /* 0x0000342501007387 */ /* 0x0003e80000100800 */
[----:B------:R-:W2:Y:S01]  /*3190*/  LDL R111, [R1+0x54] ;  /* 0x00005400016f7983 */ /* 0x000ea20000100800 */
[----:B0-----:R-:W-:-:S03]  /*31a0*/  IMAD.WIDE.U32 R40, R112, 0x4, R124 ;  /* 0x0000000470287825 */ /* 0x001fc600078e007c */
[----:B------:R-:W2:Y:S04]  /*31b0*/  LDL R47, [R1+0x4c] ;  /* 0x00004c00012f7983 */ /* 0x000ea80000100800 */
[----:B---3--:R0:W5:Y:S04]  /*31c0*/  LDG.E R127, desc[UR10][R40.64] ;  /* 0x0000000a287f7981 */ /* 0x008168000c1e1900 */
[----:B-1----:R-:W3:Y:S04]  /*31d0*/  LDL R37, [R1+0x60] ;  /* 0x0000600001257983 */ /* 0x002ee80000100800 */
[----:B------:R-:W2:Y:S01]  /*31e0*/  LDL R126, [R1+0x50] ;  /* 0x00005000017e7983 */ /* 0x000ea20000100800 */
[----:B0-----:R-:W-:-:S03]  /*31f0*/  IMAD.WIDE.U32 R40, R113, 0x4, R124 ;  /* 0x0000000471287825 */ /* 0x001fc600078e007c */
[----:B------:R-:W3:Y:S04]  /*3200*/  LDL R124, [R1+0x5c] ;  /* 0x00005c00017c7983 */ /* 0x000ee80000100800 */
[----:B------:R0:W5:Y:S04]  /*3210*/  LDG.E R125, desc[UR10][R40.64] ;  /* 0x0000000a287d7981 */ /* 0x000168000c1e1900 */
[----:B------:R-:W2:Y:S04]  /*3220*/  LDL R45, [R1+0x44] ;  /* 0x00004400012d7983 */ /* 0x000ea80000100800 */
[----:B------:R-:W2:Y:S01]  /*3230*/  LDL R43, [R1+0x48] ;  /* 0x00004800012b7983 */ /* 0x000ea20000100800 */
[----:B0-----:R-:W-:-:S03]  /*3240*/  FADD.FTZ R40, R173, R42 ;  /* 0x0000002aad287221 */ /* 0x001fc60000010000 */
[----:B------:R-:W2:Y:S01]  /*3250*/  LDL R42, [R1+0x58] ;  /* 0x00005800012a7983 */ /* 0x000ea20000100800 */
        /* <DEDUP_REMOVED lines=45> */
[----:B------:R-:W-:-:S04]  /*3530*/  FFMA.FTZ R41, R105, R135, R41 ;  /* 0x0000008769297223 */ /* 0x000fc80000010029 */
[----:B------:R-:W-:Y:S01]  /*3540*/  FFMA.FTZ R41, R104, R136, R41 ;  /* 0x0000008868297223 */ /* 0x000fe20000010029 */
[----:B------:R-:W-:-:S03]  /*3550*/  FADD.FTZ R96, R96, -UR5 ;  /* 0x8000000560607e21 */ /* 0x000fc60008010000 */
[----:B------:R-:W-:Y:S01]  /*3560*/  FFMA.FTZ R41, R106, R137, R41 ;  /* 0x000000896a297223 */ /* 0x000fe20000010029 */
[----:B------:R-:W-:Y:S01]  /*3570*/  FMUL.FTZ R96, R96, UR16 ;  /* 0x0000001060607c20 */ /* 0x000fe20008410000 */
[----:B----4-:R-:W-:-:S03]  /*3580*/  FADD.FTZ R201, R88, R201 ;  /* 0x000000c958c97221 */ /* 0x010fc60000010000 */
[----:B------:R-:W-:Y:S01]  /*3590*/  FFMA.FTZ R35, R88, R96, R35 ;  /* 0x0000006058237223 */ /* 0x000fe20000010023 */
[----:B---3--:R-:W-:-:S04]  /*35a0*/  FMUL.FTZ R124, R124, R84 ;  /* 0x000000547c7c7220 */ /* 0x008fc80000410000 */
[----:B------:R-:W-:Y:S02]  /*35b0*/  FFMA.FTZ R124, R37, R88, R124 ;  /* 0x00000058257c7223 */ /* 0x000fe4000001007c */
[----:B------:R0:W5:Y:S01]  /*35c0*/  LDL.LU R37, [R1+0x144] ;  /* 0x0001440001257983 */ /* 0x0001620000300800 */
[----:B--2---:R-:W-:Y:S01]  /*35d0*/  FMUL.FTZ R111, R111, R85 ;  /* 0x000000556f6f7220 */ /* 0x004fe20000410000 */
[----:B------:R-:W-:Y:S01]  /*35e0*/  FMUL.FTZ R47, R47, R86 ;  /* 0x000000562f2f7220 */ /* 0x000fe20000410000 */
[----:B------:R-:W-:-:S03]  /*35f0*/  FADD.FTZ R40, R124, R40 ;  /* 0x000000287c287221 */ /* 0x000fc60000010000 */
[----:B------:R-:W-:Y:S01]  /*3600*/  FFMA.FTZ R47, R126, R90, R47 ;  /* 0x0000005a7e2f7223 */ /* 0x000fe2000001002f */
[----:B------:R-:W-:Y:S01]  /*3610*/  FFMA.FTZ R111, R42, R89, R111 ;  /* 0x000000592a6f7223 */ /* 0x000fe2000001006f */
[----:B------:R-:W-:-:S03]  /*3620*/  FMUL.FTZ R126, R45, R87 ;  /* 0x000000572d7e7220 */ /* 0x000fc60000410000 */
[----:B------:R-:W-:Y:S01]  /*3630*/  FADD.FTZ R40, R40, R111 ;  /* 0x0000006f28287221 */ /* 0x000fe20000010000 */
[----:B------:R-:W-:-:S03]  /*3640*/  FFMA.FTZ R126, R43, R91, R126 ;  /* 0x0000005b2b7e7223 */ /* 0x000fc6000001007e */
[----:B------:R-:W-:-:S04]  /*3650*/  FADD.FTZ R40, R40, R47 ;  /* 0x0000002f28287221 */ /* 0x000fc80000010000 */
[----:B------:R-:W-:Y:S01]  /*3660*/  FADD.FTZ R40, R40, R126 ;  /* 0x0000007e28287221 */ /* 0x000fe20000010000 */
[----:B------:R-:W-:-:S04]  /*3670*/  FFMA.FTZ R42, R107, R138, R41 ;  /* 0x0000008a6b2a7223 */ /* 0x000fc80000010029 */
[----:B------:R-:W1:Y:S01]  /*3680*/  SHFL.DOWN PT, R41, R40, 0x10, 0x1f ;  /* 0x0a001f0028297f89 */ /* 0x000e6200000e0000 */
[----:B------:R-:W-:Y:S01]  /*3690*/  FADD.FTZ R88, R97, -UR5 ;  /* 0x8000000561587e21 */ /* 0x000fe20008010000 */
[----:B------:R-:W-:Y:S01]  /*36a0*/  FFMA.FTZ R42, R46, R139, R42 ;  /* 0x0000008b2e2a7223 */ /* 0x000fe2000001002a */
[----:B------:R-:W-:Y:S02]  /*36b0*/  FADD.FTZ R97, R98, -UR5 ;  /* 0x8000000562617e21 */ /* 0x000fe40008010000 */
[----:B------:R-:W-:Y:S01]  /*36c0*/  FMUL.FTZ R88, R88, UR16 ;  /* 0x0000001058587c20 */ /* 0x000fe20008410000 */
[----:B------:R-:W-:Y:S01]  /*36d0*/  FFMA.FTZ R42, R96, R124, R42 ;  /* 0x0000007c602a7223 */ /* 0x000fe2000001002a */
[----:B------:R-:W-:Y:S01]  /*36e0*/  FADD.FTZ R98, R99, -UR5 ;  /* 0x8000000563627e21 */ /* 0x000fe20008010000 */
[----:B------:R-:W-:Y:S02]  /*36f0*/  FMUL.FTZ R97, R97, UR16 ;  /* 0x0000001061617c20 */ /* 0x000fe40008410000 */
        /* <DEDUP_REMOVED lines=15> */
[----:B------:R-:W1:Y:S01]  /*37f0*/  SHFL.DOWN PT, R42, R41, 0x2, 0x1f ;  /* 0x08401f00292a7f89 */ /* 0x000e6200000e0000 */
[----:B------:R-:W2:Y:S01]  /*3800*/  S2R R45, SR_TID.X ;  /* 0x00000000002d7919 */ /* 0x000ea20000002100 */
[----:B-1----:R-:W-:-:S02]  /*3810*/  FADD.FTZ R41, R41, R42 ;  /* 0x0000002a29297221 */ /* 0x002fc40000010000 */
[----:B------:R-:W1:Y:S04]  /*3820*/  SHFL.DOWN PT, R42, R40, 0x2, 0x1f ;  /* 0x08401f00282a7f89 */ /* 0x000e6800000e0000 */
[----:B------:R-:W3:Y:S01]  /*3830*/  SHFL.DOWN PT, R43, R41, 0x1, 0x1f ;  /* 0x08201f00292b7f89 */ /* 0x000ee200000e0000 */
[----:B--2---:R-:W-:Y:S01]  /*3840*/  LOP3.LUT P2, RZ, R45, 0x1f, RZ, 0xc0, !PT ;  /* 0x0000001f2dff7812 */ /* 0x004fe2000784c0ff */
[----:B-1----:R-:W-:Y:S01]  /*3850*/  FADD.FTZ R42, R40, R42 ;  /* 0x0000002a282a7221 */ /* 0x002fe20000010000 */
[----:B---3--:R-:W-:-:S04]  /*3860*/  FADD.FTZ R40, R41, R43 ;  /* 0x0000002b29287221 */ /* 0x008fc80000010000 */
[----:B------:R-:W1:Y:S01]  /*3870*/  SHFL.DOWN PT, R41, R42, 0x1, 0x1f ;  /* 0x08201f002a297f89 */ /* 0x000e6200000e0000 */
[----:B------:R-:W-:Y:S01]  /*3880*/  BSSY.RECONVERGENT B0, `(.L_x_3766) ;  /* 0x000000d000007945 */ /* 0x000fe20003800200 */
[C---:B------:R-:W-:Y:S01]  /*3890*/  FADD.FTZ R202, R89.reuse, R202 ;  /* 0x000000ca59ca7221 */ /* 0x040fe20000010000 */
[----:B------:R-:W-:Y:S01]  /*38a0*/  FFMA.FTZ R36, R89, R88, R36 ;  /* 0x0000005859247223 */ /* 0x000fe20000010024 */
[----:B-1----:R-:W-:-:S03]  /*38b0*/  FADD.FTZ R41, R42, R41 ;  /* 0x000000292a297221 */ /* 0x002fc60000010000 */
        /* <DEDUP_REMOVED lines=9> */
.L_x_3767:
[----:B------:R-:W-:Y:S05]  /*3950*/  BSYNC.RECONVERGENT B0 ;  /* 0x0000000000007941 */ /* 0x000fea0003800200 */
.L_x_3766:
[----:B------:R-:W2:Y:S01]  /*3960*/  LDL.LU R45, [R1+0x30] ;  /* 0x00003000012d7983 */ /* 0x000ea20000300800 */
[C---:B------:R-:W-:Y:S01]  /*3970*/  FADD.FTZ R220, R90.reuse, R220 ;  /* 0x000000dc5adc7221 */ /* 0x040fe20000010000 */
[----:B-----5:R-:W-:Y:S02]  /*3980*/  FFMA.FTZ R37, R90, R97, R37 ;  /* 0x000000615a257223 */ /* 0x020fe40000010025 */
[----:B------:R-:W3:Y:S01]  /*3990*/  LDL.LU R99, [R1+0x28] ;  /* 0x0000280001637983 */ /* 0x000ee20000300800 */
[----:B------:R-:W1:Y:S01]  /*39a0*/  S2UR UR6, SR_CgaCtaId ;  /* 0x00000000000679c3 */ /* 0x000e620000008800 */
[----:B------:R-:W-:Y:S02]  /*39b0*/  UMOV UR5, 0x400 ;  /* 0x0000040000057882 */ /* 0x000fe40000000000 */
[----:B------:R-:W4:Y:S04]  /*39c0*/  LDL.LU R90, [R1+0x2c] ;  /* 0x00002c00015a7983 */ /* 0x000f280000300800 */
[----:B------:R-:W3:Y:S01]  /*39d0*/  LDL.LU R89, [R1+0x24] ;  /* 0x0000240001597983 */ /* 0x000ee20000300800 */
[----:B-1----:R-:W-:-:S04]  /*39e0*/  ULEA UR5, UR6, UR5, 0x18 ;  /* 0x0000000506057291 */ /* 0x002fc8000f8ec0ff */
[----:B------:R-:W-:Y:S02]  /*39f0*/  UIADD3 UR6, UPT, UPT, UR5, 0x8040, URZ ;  /* 0x0000804005067890 */ /* 0x000fe4000fffe0ff */
[----:B------:R-:W-:Y:S01]  /*3a00*/  @!UP1 UIADD3 UR6, UPT, UPT, UR5, 0x8000, URZ ;  /* 0x0000800005069890 */ /* 0x000fe2000fffe0ff */
[----:B------:R-:W-:Y:S08]  /*3a10*/  BAR.SYNC.DEFER_BLOCKING 0x0 ;  /* 0x0000000000007b1d */ /* 0x000ff00000010000 */
[----:B0-----:R-:W0:Y:S01]  /*3a20*/  LDS.128 R40, [UR6] ;  /* 0x00000006ff287984 */ /* 0x001e220008000c00 */
[----:B------:R-:W-:-:S02]  /*3a30*/  UIADD3 UR6, UPT, UPT, UR5, 0x8050, URZ ;  /* 0x0000805005067890 */ /* 0x000fc4000fffe0ff */
[----:B------:R-:W-:Y:S01]  /*3a40*/  @!UP1 UIADD3 UR6, UPT, UPT, UR5, 0x8010, URZ ;  /* 0x0000801005069890 */ /* 0x000fe2000fffe0ff */
[----:B------:R-:W-:Y:S01]  /*3a50*/  FADD.FTZ R249, R84, R249 ;  /* 0x000000f954f97221 */ /* 0x000fe20000010000 */
[----:B0-----:R-:W-:Y:S01]  /*3a60*/  FADD.FTZ R40, RZ, R40 ;  /* 0x00000028ff287221 */ /* 0x001fe20000010000 */
[----:B------:R-:W-:Y:S01]  /*3a70*/  FADD.FTZ R41, RZ, R41 ;  /* 0x00000029ff297221 */ /* 0x000fe20000010000 */
[----:B------:R-:W-:-:S04]  /*3a80*/  UISETP.NE.U32.AND UP0, UPT, UR24, URZ, UPT ;  /* 0x000000ff1800728c */ /* 0x000fc8000bf05070 */
[----:B------:R-:W-:Y:S01]  /*3a90*/  UISETP.NE.AND.EX UP0, UPT, UR25, URZ, UPT, UP0 ;  /* 0x000000ff1900728c */ /* 0x000fe2000bf05300 */
[C---:B------:R-:W-:Y:S01]  /*3aa0*/  FADD.FTZ R221, R91.reuse, R221 ;  /* 0x000000dd5bdd7221 */ /* 0x040fe20000010000 */
[----:B------:R-:W-:Y:S01]  /*3ab0*/  UIADD3 UR4, UPT, UPT, UR4, UR22, URZ ;  /* 0x0000001604047290 */ /* 0x000fe2000fffe0ff */
[----:B------:R-:W-:Y:S01]  /*3ac0*/  FFMA.FTZ R38, R91, R98, R38 ;  /* 0x000000625b267223 */ /* 0x000fe20000010026 */
[----:B------:R-:W-:Y:S01]  /*3ad0*/  FADD.FTZ R248, R85, R248 ;  /* 0x000000f855f87221 */ /* 0x000fe20000010000 */
[----:B------:R-:W-:Y:S01]  /*3ae0*/  FADD.FTZ R247, R86, R247 ;  /* 0x000000f756f77221 */ /* 0x000fe20000010000 */
[----:B------:R-:W-:Y:S01]  /*3af0*/  FADD.FTZ R246, R87, R246 ;  /* 0x000000f657f67221 */ /* 0x000fe20000010000 */
[----:B------:R-:W-:Y:S01]  /*3b00*/  UISETP.GE.AND UP2, UPT, UR4, UR23, UPT ;  /* 0x000000170400728c */ /* 0x000fe2000bf46270 */
[----:B--2---:R-:W-:Y:S01]  /*3b10*/  FFMA.FTZ R45, R84, R96, R45 ;  /* 0x00000060542d7223 */ /* 0x004fe2000001002d */
[----:B------:R-:W-:-:S04]  /*3b20*/  FADD.FTZ R84, R43, R41 ;  /* 0x000000292b547221 */ /* 0x000fc80000010000 */
        /* <DEDUP_REMOVED lines=17> */
[----:B----4-:R-:W-:Y:S01]  /*3c40*/  FFMA.FTZ R90, R85, R88, R90 ;  /* 0x00000058555a7223 */ /* 0x010fe2000001005a */
[----:B---3--:R-:W-:Y:S01]  /*3c50*/  FFMA.FTZ R99, R86, R97, R99 ;  /* 0x0000006156637223 */ /* 0x008fe20000010063 */
[----:B------:R-:W-:-:S03]  /*3c60*/  FFMA.FTZ R89, R87, R98, R89 ;  /* 0x0000006257597223 */ /* 0x000fc60000010059 */
[----:B------:R1:W-:Y:S04]  /*3c70*/  STL [R1+0x2c], R90 ;  /* 0x00002c5a01007387 */ /* 0x0003e80000100800 */
[----:B------:R1:W-:Y:S04]  /*3c80*/  STL [R1+0x28], R99 ;  /* 0x0000286301007387 */ /* 0x0003e80000100800 */
[----:B------:R1:W-:Y:S01]  /*3c90*/  STL [R1+0x24], R89 ;  /* 0x0000245901007387 */ /* 0x0003e20000100800 */
        /* <DEDUP_REMOVED lines=9> */
[----:B-1----:R-:W-:-:S14]  /*3d30*/  BRA.U UP0, `(.L_x_3768) ;  /* 0x0000000900047547 */ /* 0x002fdc000b800000 */
        /* <DEDUP_REMOVED lines=14> */
[----:B------:R-:W-:Y:S01]  /*3e20*/  LOP3.LUT P2, RZ, R44, 0xff, RZ, 0xc0, !PT ;  /* 0x000000ff2cff7812 */ /* 0x000fe2000784c0ff */
        /* <DEDUP_REMOVED lines=8> */
[----:B------:R-:W-:Y:S01]  /*3eb0*/  FMUL.FTZ R42, R42, UR16 ;  /* 0x000000102a2a7c20 */ /* 0x000fe20008410000 */
[----:B------:R-:W-:Y:S01]  /*3ec0*/  LOP3.LUT P3, RZ, R44, 0xff00, RZ, 0xc0, !PT ;  /* 0x0000ff002cff7812 */ /* 0x000fe2000786c0ff */
[----:B------:R-:W-:Y:S01]  /*3ed0*/  FMUL.FTZ R0, R0, UR16 ;  /* 0x0000001000007c20 */ /* 0x000fe20008410000 */
[C---:B------:R-:W-:Y:S01]  /*3ee0*/  LOP3.LUT P4, RZ, R44.reuse, 0xff0000, RZ, 0xc0, !PT ;  /* 0x00ff00002cff7812 */ /* 0x040fe2000788c0ff */
[----:B------:R-:W-:Y:S01]  /*3ef0*/  FMUL.FTZ R43, R41, UR7 ;  /* 0x00000007292b7c20 */ /* 0x000fe20008410000 */
[----:B------:R-:W-:Y:S01]  /*3f00*/  ISETP.GE.U32.AND P5, PT, R44, 0x1000000, PT ;  /* 0x010000002c00780c */ /* 0x000fe20003fa6070 */
[----:B------:R-:W-:Y:S01]  /*3f10*/  FMUL.FTZ R40, R40, UR7 ;  /* 0x0000000728287c20 */ /* 0x000fe20008410000 */
[----:B------:R-:W-:Y:S01]  /*3f20*/  FMUL.FTZ R0, R0, UR7 ;  /* 0x0000000700007c20 */ /* 0x000fe20008410000 */
[----:B------:R-:W-:Y:S01]  /*3f30*/  FMUL.FTZ R44, R42, UR7 ;  /* 0x000000072a2c7c20 */ /* 0x000fe20008410000 */
[----:B------:R-:W-:-:S02]  /*3f40*/  SEL R42, R43, RZ, P4 ;  /* 0x000000ff2b2a7207 */ /* 0x000fc40002000000 */
[----:B------:R-:W-:Y:S02]  /*3f50*/  SEL R40, R40, RZ, P2 ;  /* 0x000000ff28287207 */ /* 0x000fe40001000000 */
[----:B------:R-:W-:Y:S02]  /*3f60*/  SEL R41, R0, RZ, P3 ;  /* 0x000000ff00297207 */ /* 0x000fe40001800000 */
[----:B------:R-:W-:Y:S01]  /*3f70*/  SEL R43, R44, RZ, P5 ;  /* 0x000000ff2c2b7207 */ /* 0x000fe20002800000 */
[----:B------:R-:W-:Y:S06]  /*3f80*/  BRA `(.L_x_3771) ;  /* 0x0000000c00f07947 */ /* 0x000fec0003800000 */
.L_x_3770:
[----:B------:R-:W-:Y:S02]  /*3f90*/  MOV R40, UR17 ;  /* 0x0000001100287c02 */ /* 0x000fe40008000f00 */
[----:B------:R-:W-:Y:S02]  /*3fa0*/  MOV R41, UR17 ;  /* 0x0000001100297c02 */ /* 0x000fe40008000f00 */
[----:B------:R-:W-:Y:S01]  /*3fb0*/  LOP3.LUT P2, RZ, R44, 0xff, RZ, 0xc0, !PT ;  /* 0x000000ff2cff7812 */ /* 0x000fe2000784c0ff */
[----:B------:R-:W-:Y:S01]  /*3fc0*/  FFMA.FTZ R40, R0, R40, UR27 ;  /* 0x0000001b00287e23 */ /* 0x000fe20008010028 */
[----:B------:R-:W-:Y:S01]  /*3fd0*/  MOV R0, UR17 ;  /* 0x0000001100007c02 */ /* 0x000fe20008000f00 */
[----:B------:R-:W-:Y:S01]  /*3fe0*/  FFMA.FTZ R41, R170, R41, UR27 ;  /* 0x0000001baa297e23 */ /* 0x000fe20008010029 */
[C---:B------:R-:W-:Y:S01]  /*3ff0*/  LOP3.LUT P3, RZ, R44.reuse, 0xff00, RZ, 0xc0, !PT ;  /* 0x0000ff002cff7812 */ /* 0x040fe2000786c0ff */
[----:B------:R-:W-:Y:S01]  /*4000*/  FADD.FTZ R40, R163, -R40 ;  /* 0x80000028a3287221 */ /* 0x000fe20000010000 */
[----:B------:R-:W-:Y:S01]  /*4010*/  LOP3.LUT P4, RZ, R44, 0xff0000, RZ, 0xc0, !PT ;  /* 0x00ff00002cff7812 */ /* 0x000fe2000788c0ff */
[----:B------:R-:W-:Y:S01]  /*4020*/  FFMA.FTZ R0, R164, R0, UR27 ;  /* 0x0000001ba4007e23 */ /* 0x000fe20008010000 */
[----:B------:R-:W-:Y:S01]  /*4030*/  FADD.FTZ R41, R171, -R41 ;  /* 0x80000029ab297221 */ /* 0x000fe20000010000 */
[----:B------:R-:W-:Y:S01]  /*4040*/  FMUL.FTZ R120, R40, UR16 ;  /* 0x0000001028787c20 */ /* 0x000fe20008410000 */
[----:B------:R-:W-:Y:S01]  /*4050*/  ISETP.GE.U32.AND P5, PT, R44, 0x1000000, PT ;  /* 0x010000002c00780c */ /* 0x000fe20003fa6070 */
[----:B------:R-:W-:Y:S01]  /*4060*/  FADD.FTZ R121, R165, -R0 ;  /* 0x80000000a5797221 */ /* 0x000fe20000010000 */
[----:B------:R-:W-:Y:S01]  /*4070*/  MOV R0, UR17 ;  /* 0x0000001100007c02 */ /* 0x000fe20008000f00 */
[----:B------:R-:W-:Y:S01]  /*4080*/  FMUL.FTZ R123, R41, UR16 ;  /* 0x00000010297b7c20 */ /* 0x000fe20008410000 */
[----:B------:R-:W-:Y:S01]  /*4090*/  FMUL.FTZ R40, R120, UR7 ;  /* 0x0000000778287c20 */ /* 0x000fe20008410000 */
[----:B------:R-:W-:-:S02]  /*40a0*/  FMUL.FTZ R121, R121, UR16 ;  /* 0x0000001079797c20 */ /* 0x000fc40008410000 */
[----:B------:R-:W-:Y:S01]  /*40b0*/  FFMA.FTZ R0, R166, R0, UR27 ;  /* 0x0000001ba6007e23 */ /* 0x000fe20008010000 */
[----:B------:R-:W-:Y:S01]  /*40c0*/  FMUL.FTZ R43, R123, UR7 ;  /* 0x000000077b2b7c20 */ /* 0x000fe20008410000 */
[----:B------:R-:W-:Y:S01]  /*40d0*/  FMUL.FTZ R41, R121, UR7 ;  /* 0x0000000779297c20 */ /* 0x000fe20008410000 */
[----:B------:R-:W-:Y:S01]  /*40e0*/  SEL R40, R40, RZ, P2 ;  /* 0x000000ff28287207 */ /* 0x000fe20001000000 */
[----:B------:R-:W-:Y:S02]  /*40f0*/  FADD.FTZ R0, R167, -R0 ;  /* 0x80000000a7007221 */ /* 0x000fe40000010000 */
[----:B------:R-:W-:Y:S02]  /*4100*/  SEL R43, R43, RZ, P5 ;  /* 0x000000ff2b2b7207 */ /* 0x000fe40002800000 */
[----:B------:R-:W-:Y:S01]  /*4110*/  FMUL.FTZ R122, R0, UR16 ;  /* 0x00000010007a7c20 */ /* 0x000fe20008410000 */
[----:B------:R-:W-:-:S03]  /*4120*/  SEL R41, R41, RZ, P3 ;  /* 0x000000ff29297207 */ /* 0x000fc60001800000 */
[----:B------:R-:W-:-:S05]  /*4130*/  FMUL.FTZ R42, R122, UR7 ;  /* 0x000000077a2a7c20 */ /* 0x000fca0008410000 */
[----:B------:R-:W-:Y:S01]  /*4140*/  SEL R42, R42, RZ, P4 ;  /* 0x000000ff2a2a7207 */ /* 0x000fe20002000000 */
[----:B------:R-:W-:Y:S06]  /*4150*/  BRA `(.L_x_3771) ;  /* 0x0000000c007c7947 */ /* 0x000fec0003800000 */
.L_x_3769:
        /* <DEDUP_REMOVED lines=20> */
[----:B------:R-:W-:Y:S01]  /*42a0*/  FFMA.FTZ R42, R42, UR16, R63 ;  /* 0x000000102a2a7c23 */ /* 0x000fe2000801003f */
[----:B------:R-:W-:Y:S01]  /*42b0*/  LOP3.LUT P3, RZ, R44, 0xff00, RZ, 0xc0, !PT ;  /* 0x0000ff002cff7812 */ /* 0x000fe2000786c0ff */
[----:B------:R-:W-:Y:S01]  /*42c0*/  FFMA.FTZ R0, R0, UR16, R61 ;  /* 0x0000001000007c23 */ /* 0x000fe2000801003d */
        /* <DEDUP_REMOVED lines=11> */
.L_x_3772:
        /* <DEDUP_REMOVED lines=11> */
[----:B------:R-:W-:Y:S01]  /*4430*/  FFMA.FTZ R120, R40, UR16, R60 ;  /* 0x0000001028787c23 */ /* 0x000fe2000801003c */
[----:B------:R-:W-:Y:S01]  /*4440*/  ISETP.GE.U32.AND P5, PT, R44, 0x1000000, PT ;  /* 0x010000002c00780c */ /* 0x000fe20003fa6070 */
[----:B------:R-:W-:Y:S01]  /*4450*/  FADD.FTZ R121, R165, -R0 ;  /* 0x80000000a5797221 */ /* 0x000fe20000010000 */
[----:B------:R-:W-:Y:S01]  /*4460*/  MOV R0, UR17 ;  /* 0x0000001100007c02 */ /* 0x000fe20008000f00 */
[----:B------:R-:W-:Y:S01]  /*4470*/  FFMA.FTZ R123, R41, UR16, R63 ;  /* 0x00000010297b7c23 */ /* 0x000fe2000801003f */
[----:B------:R-:W-:Y:S01]  /*4480*/  FMUL.FTZ R40, R120, UR7 ;  /* 0x0000000778287c20 */ /* 0x000fe20008410000 */
[----:B------:R-:W-:-:S02]  /*4490*/  FFMA.FTZ R121, R121, UR16, R61 ;  /* 0x0000001079797c23 */ /* 0x000fc4000801003d */
[----:B------:R-:W-:Y:S01]  /*44a0*/  FFMA.FTZ R0, R166, R0, UR27 ;  /* 0x0000001ba6007e23 */ /* 0x000fe20008010000 */
[----:B------:R-:W-:Y:S01]  /*44b0*/  FMUL.FTZ R43, R123, UR7 ;  /* 0x000000077b2b7c20 */ /* 0x000fe20008410000 */
[----:B------:R-:W-:Y:S01]  /*44c0*/  FMUL.FTZ R41, R121, UR7 ;  /* 0x0000000779297c20 */ /* 0x000fe20008410000 */
[----:B------:R-:W-:Y:S01]  /*44d0*/  SEL R40, R40, RZ, P2 ;  /* 0x000000ff28287207 */ /* 0x000fe20001000000 */
[----:B------:R-:W-:Y:S02]  /*44e0*/  FADD.FTZ R0, R167, -R0 ;  /* 0x80000000a7007221 */ /* 0x000fe40000010000 */
[----:B------:R-:W-:Y:S02]  /*44f0*/  SEL R43, R43, RZ, P5 ;  /* 0x000000ff2b2b7207 */ /* 0x000fe40002800000 */
[----:B------:R-:W-:Y:S01]  /*4500*/  FFMA.FTZ R122, R0, UR16, R62 ;  /* 0x00000010007a7c23 */ /* 0x000fe2000801003e */
[----:B------:R-:W-:-:S03]  /*4510*/  SEL R41, R41, RZ, P3 ;  /* 0x000000ff29297207 */ /* 0x000fc60001800000 */
[----:B------:R-:W-:-:S05]  /*4520*/  FMUL.FTZ R42, R122, UR7 ;  /* 0x000000077a2a7c20 */ /* 0x000fca0008410000 */
[----:B------:R-:W-:Y:S01]  /*4530*/  SEL R42, R42, RZ, P4 ;  /* 0x000000ff2a2a7207 */ /* 0x000fe20002000000 */
[----:B------:R-:W-:Y:S06]  /*4540*/  BRA `(.L_x_3771) ;  /* 0x0000000800807947 */ /* 0x000fec0003800000 */
.L_x_3768:
        /* <DEDUP_REMOVED lines=12> */
[----:B------:R-:W-:Y:S01]  /*4610*/  LOP3.LUT P5, RZ, R44, 0xff, RZ, 0xc0, !PT ;  /* 0x000000ff2cff7812 */ /* 0x000fe200078ac0ff */
[----:B------:R-:W-:Y:S01]  /*4620*/  FFMA.FTZ R42, R0, R42, UR27 ;  /* 0x0000001b002a7e23 */ /* 0x000fe2000801002a */
[----:B------:R-:W-:Y:S01]  /*4630*/  LOP3.LUT P3, RZ, R44, 0xff00, RZ, 0xc0, !PT ;  /* 0x0000ff002cff7812 */ /* 0x000fe2000786c0ff */
[----:B------:R-:W-:Y:S01]  /*4640*/  FADD.FTZ R167, R167, -R41 ;  /* 0x80000029a7a77221 */ /* 0x000fe20000010000 */
[----:B------:R-:W-:Y:S01]  /*4650*/  MOV R41, UR17 ;  /* 0x0000001100297c02 */ /* 0x000fe20008000f00 */
[----:B------:R-:W-:Y:S01]  /*4660*/  FFMA.FTZ R40, R164, R40, UR27 ;  /* 0x0000001ba4287e23 */ /* 0x000fe20008010028 */
[----:B------:R-:W-:Y:S01]  /*4670*/  FADD.FTZ R42, R163, -R42 ;  /* 0x8000002aa32a7221 */ /* 0x000fe20000010000 */
[----:B------:R-:W-:Y:S01]  /*4680*/  FMUL.FTZ R94, R167, UR16 ;  /* 0x00000010a75e7c20 */ /* 0x000fe20008410000 */
[----:B------:R-:W-:Y:S01]  /*4690*/  LOP3.LUT P6, RZ, R6, 0xff, RZ, 0xc0, !PT ;  /* 0x000000ff06ff7812 */ /* 0x000fe200078cc0ff */
[----:B------:R-:W-:Y:S01]  /*46a0*/  FADD.FTZ R40, R165, -R40 ;  /* 0x80000028a5287221 */ /* 0x000fe20000010000 */
[----:B------:R-:W-:Y:S01]  /*46b0*/  FFMA.FTZ R41, R170, R41, UR27 ;  /* 0x0000001baa297e23 */ /* 0x000fe20008010029 */
[----:B------:R-:W-:Y:S01]  /*46c0*/  FMUL.FTZ R42, R42, UR16 ;  /* 0x000000102a2a7c20 */ /* 0x000fe20008410000 */
[----:B------:R-:W-:Y:S01]  /*46d0*/  FMUL.FTZ R94, R94, UR7 ;  /* 0x000000075e5e7c20 */ /* 0x000fe20008410000 */
[----:B------:R-:W-:Y:S01]  /*46e0*/  FMUL.FTZ R93, R40, UR16 ;  /* 0x00000010285d7c20 */ /* 0x000fe20008410000 */
[----:B------:R-:W-:Y:S01]  /*46f0*/  FADD.FTZ R41, R171, -R41 ;  /* 0x80000029ab297221 */ /* 0x000fe20000010000 */
[----:B------:R-:W-:Y:S01]  /*4700*/  FMUL.FTZ R92, R42, UR7 ;  /* 0x000000072a5c7c20 */ /* 0x000fe20008410000 */
[C---:B------:R-:W-:Y:S01]  /*4710*/  LOP3.LUT P4, RZ, R44.reuse, 0xff0000, RZ, 0xc0, !PT ;  /* 0x00ff00002cff7812 */ /* 0x040fe2000788c0ff */
[----:B------:R-:W-:Y:S01]  /*4720*/  FMUL.FTZ R93, R93, UR7 ;  /* 0x000000075d5d7c20 */ /* 0x000fe20008410000 */
[----:B------:R-:W-:Y:S01]  /*4730*/  FMUL.FTZ R95, R41, UR16 ;  /* 0x00000010295f7c20 */ /* 0x000fe20008410000 */
[----:B------:R-:W-:-:S02]  /*4740*/  ISETP.GE.U32.AND P2, PT, R44, 0x1000000, PT ;  /* 0x010000002c00780c */ /* 0x000fc40003f46070 */
[C---:B------:R-:W-:Y:S01]  /*4750*/  SEL R40, R92.reuse, RZ, P5 ;  /* 0x000000ff5c287207 */ /* 0x040fe20002800000 */
[----:B------:R-:W-:Y:S01]  /*4760*/  FMUL.FTZ R95, R95, UR7 ;  /* 0x000000075f5f7c20 */ /* 0x000fe20008410000 */
[----:B------:R-:W-:Y:S02]  /*4770*/  SEL R92, R92, RZ, P6 ;  /* 0x000000ff5c5c7207 */ /* 0x000fe40003000000 */
[----:B------:R-:W-:Y:S02]  /*4780*/  SEL R41, R93, RZ, P3 ;  /* 0x000000ff5d297207 */ /* 0x000fe40001800000 */
[C---:B------:R-:W-:Y:S02]  /*4790*/  LOP3.LUT P5, RZ, R6.reuse, 0xff00, RZ, 0xc0, !PT ;  /* 0x0000ff0006ff7812 */ /* 0x040fe400078ac0ff */
[C---:B------:R-:W-:Y:S02]  /*47a0*/  LOP3.LUT P6, RZ, R6.reuse, 0xff0000, RZ, 0xc0, !PT ;  /* 0x00ff000006ff7812 */ /* 0x040fe400078cc0ff */
[----:B------:R-:W-:-:S02]  /*47b0*/  ISETP.GE.U32.AND P3, PT, R6, 0x1000000, PT ;  /* 0x010000000600780c */ /* 0x000fc40003f66070 */
[C---:B------:R-:W-:Y:S02]  /*47c0*/  SEL R42, R94.reuse, RZ, P4 ;  /* 0x000000ff5e2a7207 */ /* 0x040fe40002000000 */
[----:B------:R-:W-:Y:S02]  /*47d0*/  SEL R43, R95, RZ, P2 ;  /* 0x000000ff5f2b7207 */ /* 0x000fe40001000000 */
[----:B------:R-:W-:Y:S02]  /*47e0*/  SEL R93, R93, RZ, P5 ;  /* 0x000000ff5d5d7207 */ /* 0x000fe40002800000 */
[----:B------:R-:W-:Y:S02]  /*47f0*/  SEL R94, R94, RZ, P6 ;  /* 0x000000ff5e5e7207 */ /* 0x000fe40003000000 */
[----:B------:R-:W-:Y:S01]  /*4800*/  SEL R95, R95, RZ, P3 ;  /* 0x000000ff5f5f7207 */ /* 0x000fe20001800000 */
[----:B------:R-:W-:Y:S06]  /*4810*/  BRA `(.L_x_3771) ;  /* 0x0000000400cc7947 */ /* 0x000fec0003800000 */
.L_x_3774:
        /* <DEDUP_REMOVED lines=9> */
[----:B------:R-:W-:Y:S01]  /*48b0*/  FFMA.FTZ R42, R170, R42, UR27 ;  /* 0x0000001baa2a7e23 */ /* 0x000fe2000801002a */
[----:B------:R-:W-:Y:S01]  /*48c0*/  FADD.FTZ R40, R165, -R40 ;  /* 0x80000028a5287221 */ /* 0x000fe20000010000 */
[----:B------:R-:W-:Y:S01]  /*48d0*/  FMUL.FTZ R120, R120, UR16 ;  /* 0x0000001078787c20 */ /* 0x000fe20008410000 */
[----:B------:R-:W-:Y:S01]  /*48e0*/  FADD.FTZ R41, R167, -R41 ;  /* 0x80000029a7297221 */ /* 0x000fe20000010000 */
[----:B------:R-:W-:Y:S01]  /*48f0*/  FADD.FTZ R42, R171, -R42 ;  /* 0x8000002aab2a7221 */ /* 0x000fe20000010000 */
[----:B------:R-:W-:Y:S01]  /*4900*/  FMUL.FTZ R121, R40, UR16 ;  /* 0x0000001028797c20 */ /* 0x000fe20008410000 */
        /* <DEDUP_REMOVED lines=8> */
[----:B------:R-:W-:-:S02]  /*4990*/  SEL R40, R92, RZ, P2 ;  /* 0x000000ff5c287207 */ /* 0x000fc40001000000 */
[C---:B------:R-:W-:Y:S02]  /*49a0*/  LOP3.LUT P4, RZ, R44.reuse, 0xff0000, RZ, 0xc0, !PT ;  /* 0x00ff00002cff7812 */ /* 0x040fe4000788c0ff */
[----:B------:R-:W-:Y:S02]  /*49b0*/  ISETP.GE.U32.AND P3, PT, R44, 0x1000000, PT ;  /* 0x010000002c00780c */ /* 0x000fe40003f66070 */
[----:B------:R-:W-:Y:S02]  /*49c0*/  SEL R92, R92, RZ, P6 ;  /* 0x000000ff5c5c7207 */ /* 0x000fe40003000000 */
[----:B------:R-:W-:Y:S02]  /*49d0*/  SEL R41, R93, RZ, P5 ;  /* 0x000000ff5d297207 */ /* 0x000fe40002800000 */
[C---:B------:R-:W-:Y:S02]  /*49e0*/  LOP3.LUT P2, RZ, R6.reuse, 0xff00, RZ, 0xc0, !PT ;  /* 0x0000ff0006ff7812 */ /* 0x040fe4000784c0ff */
[----:B------:R-:W-:-:S02]  /*49f0*/  LOP3.LUT P6, RZ, R6, 0xff0000, RZ, 0xc0, !PT ;  /* 0x00ff000006ff7812 */ /* 0x000fc400078cc0ff */
[----:B------:R-:W-:Y:S02]  /*4a00*/  ISETP.GE.U32.AND P5, PT, R6, 0x1000000, PT ;  /* 0x010000000600780c */ /* 0x000fe40003fa6070 */
[C---:B------:R-:W-:Y:S02]  /*4a10*/  SEL R42, R94.reuse, RZ, P4 ;  /* 0x000000ff5e2a7207 */ /* 0x040fe40002000000 */
[----:B------:R-:W-:Y:S02]  /*4a20*/  SEL R43, R95, RZ, P3 ;  /* 0x000000ff5f2b7207 */ /* 0x000fe40001800000 */
[----:B------:R-:W-:Y:S02]  /*4a30*/  SEL R93, R93, RZ, P2 ;  /* 0x000000ff5d5d7207 */ /* 0x000fe40001000000 */
[----:B------:R-:W-:Y:S02]  /*4a40*/  SEL R94, R94, RZ, P6 ;  /* 0x000000ff5e5e7207 */ /* 0x000fe40003000000 */
[----:B------:R-:W-:Y:S01]  /*4a50*/  SEL R95, R95, RZ, P5 ;  /* 0x000000ff5f5f7207 */ /* 0x000fe20002800000 */
[----:B------:R-:W-:Y:S06]  /*4a60*/  BRA `(.L_x_3771) ;  /* 0x0000000400387947 */ /* 0x000fec0003800000 */
.L_x_3773:
        /* <DEDUP_REMOVED lines=16> */
[----:B------:R-:W-:Y:S01]  /*4b70*/  FFMA.FTZ R94, R167, UR16, R62 ;  /* 0x00000010a75e7c23 */ /* 0x000fe2000801003e */
[----:B------:R-:W-:Y:S01]  /*4b80*/  LOP3.LUT P6, RZ, R6, 0xff, RZ, 0xc0, !PT ;  /* 0x000000ff06ff7812 */ /* 0x000fe200078cc0ff */
[----:B------:R-:W-:Y:S01]  /*4b90*/  FADD.FTZ R40, R165, -R40 ;  /* 0x80000028a5287221 */ /* 0x000fe20000010000 */
[----:B------:R-:W-:Y:S01]  /*4ba0*/  FFMA.FTZ R41, R170, R41, UR27 ;  /* 0x0000001baa297e23 */ /* 0x000fe20008010029 */
[----:B------:R-:W-:Y:S01]  /*4bb0*/  FFMA.FTZ R42, R42, UR16, R60 ;  /* 0x000000102a2a7c23 */ /* 0x000fe2000801003c */
[----:B------:R-:W-:Y:S01]  /*4bc0*/  FMUL.FTZ R94, R94, UR7 ;  /* 0x000000075e5e7c20 */ /* 0x000fe20008410000 */
[----:B------:R-:W-:Y:S01]  /*4bd0*/  FFMA.FTZ R93, R40, UR16, R61 ;  /* 0x00000010285d7c23 */ /* 0x000fe2000801003d */
[----:B------:R-:W-:Y:S01]  /*4be0*/  FADD.FTZ R41, R171, -R41 ;  /* 0x80000029ab297221 */ /* 0x000fe20000010000 */
[----:B------:R-:W-:Y:S01]  /*4bf0*/  FMUL.FTZ R92, R42, UR7 ;  /* 0x000000072a5c7c20 */ /* 0x000fe20008410000 */
[C---:B------:R-:W-:Y:S01]  /*4c00*/  LOP3.LUT P4, RZ, R44.reuse, 0xff0000, RZ, 0xc0, !PT ;  /* 0x00ff00002cff7812 */ /* 0x040fe2000788c0ff */
[----:B------:R-:W-:Y:S01]  /*4c10*/  FMUL.FTZ R93, R93, UR7 ;  /* 0x000000075d5d7c20 */ /* 0x000fe20008410000 */
[----:B------:R-:W-:Y:S01]  /*4c20*/  FFMA.FTZ R95, R41, UR16, R63 ;  /* 0x00000010295f7c23 */ /* 0x000fe2000801003f */
        /* <DEDUP_REMOVED lines=14> */
.L_x_3775:
        /* <DEDUP_REMOVED lines=11> */
[----:B------:R-:W-:Y:S01]  /*4dc0*/  FFMA.FTZ R120, R120, UR16, R60 ;  /* 0x0000001078787c23 */ /* 0x000fe2000801003c */
[----:B------:R-:W-:Y:S01]  /*4dd0*/  FADD.FTZ R41, R167, -R41 ;  /* 0x80000029a7297221 */ /* 0x000fe20000010000 */
[----:B------:R-:W-:Y:S01]  /*4de0*/  FADD.FTZ R42, R171, -R42 ;  /* 0x8000002aab2a7221 */ /* 0x000fe20000010000 */
[----:B------:R-:W-:Y:S01]  /*4df0*/  FFMA.FTZ R121, R40, UR16, R61 ;  /* 0x0000001028797c23 */ /* 0x000fe2000801003d */
[----:B------:R-:W-:Y:S01]  /*4e00*/  FMUL.FTZ R92, R120, UR7 ;  /* 0x00000007785c7c20 */ /* 0x000fe20008410000 */
[----:B------:R-:W-:Y:S01]  /*4e10*/  FFMA.FTZ R122, R41, UR16, R62 ;  /* 0x00000010297a7c23 */ /* 0x000fe2000801003e */
[----:B------:R-:W-:Y:S01]  /*4e20*/  FFMA.FTZ R123, R42, UR16, R63 ;  /* 0x000000102a7b7c23 */ /* 0x000fe2000801003f */
        /* <DEDUP_REMOVED lines=17> */
[----:B------:R-:W-:-:S07]  /*4f40*/  SEL R95, R95, RZ, P5 ;  /* 0x000000ff5f5f7207 */ /* 0x000fce0002800000 */
.L_x_3771:
        /* <DEDUP_REMOVED lines=14> */
[----:B------:R-:W-:Y:S02]  /*5030*/  MOV R0, UR17 ;  /* 0x0000001100007c02 */ /* 0x000fe40008000f00 */
[----:B0-----:R-:W-:Y:S02]  /*5040*/  MOV R40, UR17 ;  /* 0x0000001100287c02 */ /* 0x001fe40008000f00 */
[----:B------:R-:W-:Y:S01]  /*5050*/  LOP3.LUT P5, RZ, R210, 0xff, RZ, 0xc0, !PT ;  /* 0x000000ffd2ff7812 */ /* 0x000fe200078ac0ff */
[----:B------:R-:W-:Y:S01]  /*5060*/  FFMA.FTZ R0, R172, R0, UR27 ;  /* 0x0000001bac007e23 */ /* 0x000fe20008010000 */
[----:B------:R-:W-:Y:S01]  /*5070*/  LOP3.LUT P6, RZ, R210, 0xff00, RZ, 0xc0, !PT ;  /* 0x0000ff00d2ff7812 */ /* 0x000fe200078cc0ff */
[----:B------:R-:W-:Y:S01]  /*5080*/  FFMA.FTZ R40, R168, R40, UR27 ;  /* 0x0000001ba8287e23 */ /* 0x000fe20008010028 */
[C---:B------:R-:W-:Y:S01]  /*5090*/  LOP3.LUT P3, RZ, R210.reuse, 0xff0000, RZ, 0xc0, !PT ;  /* 0x00ff0000d2ff7812 */ /* 0x040fe2000786c0ff */
[----:B------:R-:W-:Y:S01]  /*50a0*/  FADD.FTZ R121, R173, -R0 ;  /* 0x80000000ad797221 */ /* 0x000fe20000010000 */
[----:B------:R-:W-:Y:S01]  /*50b0*/  MOV R0, UR17 ;  /* 0x0000001100007c02 */ /* 0x000fe20008000f00 */
[----:B------:R-:W-:Y:S01]  /*50c0*/  FADD.FTZ R40, R169, -R40 ;  /* 0x80000028a9287221 */ /* 0x000fe20000010000 */
[----:B------:R-:W-:Y:S01]  /*50d0*/  ISETP.GE.U32.AND P4, PT, R210, 0x1000000, PT ;  /* 0x01000000d200780c */ /* 0x000fe20003f86070 */
[----:B------:R-:W-:-:S02]  /*50e0*/  FFMA.FTZ R121, R121, UR16, R65 ;  /* 0x0000001079797c23 */ /* 0x000fc40008010041 */
[----:B------:R-:W-:Y:S01]  /*50f0*/  FFMA.FTZ R0, R174, R0, UR27 ;  /* 0x0000001bae007e23 */ /* 0x000fe20008010000 */
[----:B------:R-:W-:Y:S01]  /*5100*/  FFMA.FTZ R120, R40, UR16, R64 ;  /* 0x0000001028787c23 */ /* 0x000fe20008010040 */
[----:B------:R-:W-:Y:S02]  /*5110*/  FMUL.FTZ R93, R121, UR7 ;  /* 0x00000007795d7c20 */ /* 0x000fe40008410000 */
[----:B------:R-:W-:Y:S01]  /*5120*/  FADD.FTZ R122, R175, -R0 ;  /* 0x80000000af7a7221 */ /* 0x000fe20000010000 */
[----:B------:R-:W-:Y:S01]  /*5130*/  MOV R0, UR17 ;  /* 0x0000001100007c02 */ /* 0x000fe20008000f00 */
[----:B------:R-:W-:Y:S01]  /*5140*/  FMUL.FTZ R92, R120, UR7 ;  /* 0x00000007785c7c20 */ /* 0x000fe20008410000 */
[----:B------:R-:W-:Y:S01]  /*5150*/  SEL R41, R93, RZ, P6 ;  /* 0x000000ff5d297207 */ /* 0x000fe20003000000 */
[----:B------:R-:W-:Y:S01]  /*5160*/  FFMA.FTZ R122, R122, UR16, R66 ;  /* 0x000000107a7a7c23 */ /* 0x000fe20008010042 */
[C---:B------:R-:W-:Y:S01]  /*5170*/  LOP3.LUT P6, RZ, R5.reuse, 0xff0000, RZ, 0xc0, !PT ;  /* 0x00ff000005ff7812 */ /* 0x040fe200078cc0ff */
[----:B------:R-:W-:Y:S01]  /*5180*/  FFMA.FTZ R0, R178, R0, UR27 ;  /* 0x0000001bb2007e23 */ /* 0x000fe20008010000 */
[----:B------:R-:W-:Y:S01]  /*5190*/  SEL R40, R92, RZ, P5 ;  /* 0x000000ff5c287207 */ /* 0x000fe20002800000 */
[----:B------:R-:W-:Y:S01]  /*51a0*/  FMUL.FTZ R94, R122, UR7 ;  /* 0x000000077a5e7c20 */ /* 0x000fe20008410000 */
[----:B------:R-:W-:Y:S01]  /*51b0*/  LOP3.LUT P5, RZ, R5, 0xff, RZ, 0xc0, !PT ;  /* 0x000000ff05ff7812 */ /* 0x000fe200078ac0ff */
[----:B------:R-:W-:-:S03]  /*51c0*/  FADD.FTZ R123, R179, -R0 ;  /* 0x80000000b37b7221 */ /* 0x000fc60000010000 */
[----:B------:R-:W-:Y:S01]  /*51d0*/  SEL R92, R92, RZ, P5 ;  /* 0x000000ff5c5c7207 */ /* 0x000fe20002800000 */
[----:B------:R-:W-:Y:S01]  /*51e0*/  FFMA.FTZ R123, R123, UR16, R67 ;  /* 0x000000107b7b7c23 */ /* 0x000fe20008010043 */
[----:B------:R-:W-:Y:S02]  /*51f0*/  LOP3.LUT P5, RZ, R5, 0xff00, RZ, 0xc0, !PT ;  /* 0x0000ff0005ff7812 */ /* 0x000fe400078ac0ff */
[----:B------:R-:W-:Y:S01]  /*5200*/  SEL R42, R94, RZ, P3 ;  /* 0x000000ff5e2a7207 */ /* 0x000fe20001800000 */
[----:B------:R-:W-:Y:S01]  /*5210*/  FMUL.FTZ R95, R123, UR7 ;  /* 0x000000077b5f7c20 */ /* 0x000fe20008410000 */
[----:B------:R-:W-:Y:S02]  /*5220*/  SEL R93, R93, RZ, P5 ;  /* 0x000000ff5d5d7207 */ /* 0x000fe40002800000 */
[----:B------:R-:W-:Y:S02]  /*5230*/  ISETP.GE.U32.AND P5, PT, R5, 0x1000000, PT ;  /* 0x010000000500780c */ /* 0x000fe40003fa6070 */
[----:B------:R-:W-:-:S02]  /*5240*/  SEL R43, R95, RZ, P4 ;  /* 0x000000ff5f2b7207 */ /* 0x000fc40002000000 */
[----:B------:R-:W-:Y:S02]  /*5250*/  SEL R94, R94, RZ, P6 ;  /* 0x000000ff5e5e7207 */ /* 0x000fe40003000000 */
[----:B------:R-:W-:Y:S01]  /*5260*/  SEL R95, R95, RZ, P5 ;  /* 0x000000ff5f5f7207 */ /* 0x000fe20002800000 */
[----:B------:R-:W-:Y:S06]  /*5270*/  BRA `(.L_x_3779) ;  /* 0x0000000c00987947 */ /* 0x000fec0003800000 */
.L_x_3778:
[----:B------:R-:W-:Y:S02]  /*5280*/  MOV R0, UR17 ;  /* 0x0000001100007c02 */ /* 0x000fe40008000f00 */
[C---:B------:R-:W-:Y:S02]  /*5290*/  LOP3.LUT P5, RZ, R210.reuse, 0xff, RZ, 0xc0, !PT ;  /* 0x000000ffd2ff7812 */ /* 0x040fe400078ac0ff */
[----:B------:R-:W-:Y:S01]  /*52a0*/  LOP3.LUT P6, RZ, R210, 0xff00, RZ, 0xc0, !PT ;  /* 0x0000ff00d2ff7812 */ /* 0x000fe200078cc0ff */
[----:B------:R-:W-:Y:S01]  /*52b0*/  FFMA.FTZ R0, R172, R0, UR27 ;  /* 0x0000001bac007e23 */ /* 0x000fe20008010000 */
[C---:B------:R-:W-:Y:S02]  /*52c0*/  LOP3.LUT P3, RZ, R210.reuse, 0xff0000, RZ, 0xc0, !PT ;  /* 0x00ff0000d2ff7812 */ /* 0x040fe4000786c0ff */
[----:B------:R-:W-:Y:S01]  /*52d0*/  ISETP.GE.U32.AND P4, PT, R210, 0x1000000, PT ;  /* 0x01000000d200780c */ /* 0x000fe20003f86070 */
[----:B------:R-:W-:Y:S01]  /*52e0*/  FADD.FTZ R173, R173, -R0 ;  /* 0x80000000adad7221 */ /* 0x000fe20000010000 */
[----:B------:R-:W-:-:S03]  /*52f0*/  MOV R0, UR17 ;  /* 0x0000001100007c02 */ /* 0x000fc60008000f00 */
[----:B0-----:R-:W-:Y:S02]  /*5300*/  FFMA.FTZ R93, R173, UR16, R65 ;  /* 0x00000010ad5d7c23 */ /* 0x001fe40008010041 */
[----:B------:R-:W-:Y:S02]  /*5310*/  FFMA.FTZ R0, R174, R0, UR27 ;  /* 0x0000001bae007e23 */ /* 0x000fe40008010000 */
[----:B------:R-:W-:Y:S02]  /*5320*/  FMUL.FTZ R93, R93, UR7 ;  /* 0x000000075d5d7c20 */ /* 0x000fe40008410000 */
[----:B------:R-:W-:Y:S01]  /*5330*/  FADD.FTZ R175, R175, -R0 ;  /* 0x80000000afaf7221 */ /* 0x000fe20000010000 */
[----:B------:R-:W-:Y:S02]  /*5340*/  MOV R0, UR17 ;  /* 0x0000001100007c02 */ /* 0x000fe40008000f00 */
[----:B------:R-:W-:Y:S01]  /*5350*/  SEL R41, R93, RZ, P6 ;  /* 0x000000ff5d297207 */ /* 0x000fe20003000000 */
[----:B------:R-:W-:Y:S01]  /*5360*/  FFMA.FTZ R94, R175, UR16, R66 ;  /* 0x00000010af5e7c23 */ /* 0x000fe20008010042 */
[----:B------:R-:W-:Y:S01]  /*5370*/  LOP3.LUT P6, RZ, R5, 0xff0000, RZ, 0xc0, !PT ;  /* 0x00ff000005ff7812 */ /* 0x000fe200078cc0ff */
[----:B------:R-:W-:-:S02]  /*5380*/  FFMA.FTZ R0, R178, R0, UR27 ;  /* 0x0000001bb2007e23 */ /* 0x000fc40008010000 */
[----:B------:R-:W-:Y:S02]  /*5390*/  FMUL.FTZ R94, R94, UR7 ;  /* 0x000000075e5e7c20 */ /* 0x000fe40008410000 */
[----:B------:R-:W-:Y:S01]  /*53a0*/  FADD.FTZ R179, R179, -R0 ;  /* 0x80000000b3b37221 */ /* 0x000fe20000010000 */
[----:B------:R-:W-:Y:S02]  /*53b0*/  MOV R0, UR17 ;  /* 0x0000001100007c02 */ /* 0x000fe40008000f00 */
[C---:B------:R-:W-:Y:S01]  /*53c0*/  SEL R42, R94.reuse, RZ, P3 ;  /* 0x000000ff5e2a7207 */ /* 0x040fe20001800000 */
[----:B------:R-:W-:Y:S01]  /*53d0*/  FFMA.FTZ R95, R179, UR16, R67 ;  /* 0x00000010b35f7c23 */ /* 0x000fe20008010043 */
[----:B------:R-:W-:Y:S01]  /*53e0*/  SEL R94, R94, RZ, P6 ;  /* 0x000000ff5e5e7207 */ /* 0x000fe20003000000 */
[----:B------:R-:W-:Y:S02]  /*53f0*/  FFMA.FTZ R0, R168, R0, UR27 ;  /* 0x0000001ba8007e23 */ /* 0x000fe40008010000 */
[----:B------:R-:W-:-:S02]  /*5400*/  FMUL.FTZ R95, R95, UR7 ;  /* 0x000000075f5f7c20 */ /* 0x000fc40008410000 */
[----:B------:R-:W-:-:S03]  /*5410*/  FADD.FTZ R0, R169, -R0 ;  /* 0x80000000a9007221 */ /* 0x000fc60000010000 */
[----:B------:R-:W-:Y:S01]  /*5420*/  SEL R43, R95, RZ, P4 ;  /* 0x000000ff5f2b7207 */ /* 0x000fe20002000000 */
[----:B------:R-:W-:-:S04]  /*5430*/  FFMA.FTZ R0, R0, UR16, R64 ;  /* 0x0000001000007c23 */ /* 0x000fc80008010040 */
[----:B------:R-:W-:-:S05]  /*5440*/  FMUL.FTZ R92, R0, UR7 ;  /* 0x00000007005c7c20 */ /* 0x000fca0008410000 */
[----:B------:R-:W-:Y:S02]  /*5450*/  SEL R40, R92, RZ, P5 ;  /* 0x000000ff5c287207 */ /* 0x000fe40002800000 */
[----:B------:R-:W-:-:S04]  /*5460*/  LOP3.LUT P5, RZ, R5, 0xff, RZ, 0xc0, !PT ;  /* 0x000000ff05ff7812 */ /* 0x000fc800078ac0ff */
[----:B------:R-:W-:Y:S02]  /*5470*/  SEL R92, R92, RZ, P5 ;  /* 0x000000ff5c5c7207 */ /* 0x000fe40002800000 */
[----:B------:R-:W-:-:S04]  /*5480*/  LOP3.LUT P5, RZ, R5, 0xff00, RZ, 0xc0, !PT ;  /* 0x0000ff0005ff7812 */ /* 0x000fc800078ac0ff */
[----:B------:R-:W-:Y:S02]  /*5490*/  SEL R93, R93, RZ, P5 ;  /* 0x000000ff5d5d7207 */ /* 0x000fe40002800000 */
[----:B------:R-:W-:-:S04]  /*54a0*/  ISETP.GE.U32.AND P5, PT, R5, 0x1000000, PT ;  /* 0x010000000500780c */ /* 0x000fc80003fa6070 */
[----:B------:R-:W-:Y:S01]  /*54b0*/  SEL R95, R95, RZ, P5 ;  /* 0x000000ff5f5f7207 */ /* 0x000fe20002800000 */
[----:B------:R-:W-:Y:S08]  /*54c0*/  BRA `(.L_x_3779) ;  /* 0x0000000c00047947 */ /* 0x000ff00003800000 */
.L_x_3777:
        /* <DEDUP_REMOVED lines=12> */
[----:B------:R-:W-:-:S02]  /*5590*/  FMUL.FTZ R121, R121, UR16 ;  /* 0x0000001079797c20 */ /* 0x000fc40008410000 */
[----:B------:R-:W-:Y:S01]  /*55a0*/  FFMA.FTZ R0, R174, R0, UR27 ;  /* 0x0000001bae007e23 */ /* 0x000fe20008010000 */
[----:B------:R-:W-:Y:S01]  /*55b0*/  FMUL.FTZ R120, R40, UR16 ;  /* 0x0000001028787c20 */ /* 0x000fe20008410000 */
[----:B------:R-:W-:Y:S02]  /*55c0*/  FMUL.FTZ R93, R121, UR7 ;  /* 0x00000007795d7c20 */ /* 0x000fe40008410000 */
[----:B------:R-:W-:Y:S01]  /*55d0*/  FADD.FTZ R122, R175, -R0 ;  /* 0x80000000af7a7221 */ /* 0x000fe20000010000 */
[----:B------:R-:W-:Y:S01]  /*55e0*/  MOV R0, UR17 ;  /* 0x0000001100007c02 */ /* 0x000fe20008000f00 */
[----:B------:R-:W-:Y:S01]  /*55f0*/  FMUL.FTZ R92, R120, UR7 ;  /* 0x00000007785c7c20 */ /* 0x000fe20008410000 */
[----:B------:R-:W-:Y:S01]  /*5600*/  SEL R41, R93, RZ, P6 ;  /* 0x000000ff5d297207 */ /* 0x000fe20003000000 */
[----:B------:R-:W-:Y:S01]  /*5610*/  FMUL.FTZ R122, R122, UR16 ;  /* 0x000000107a7a7c20 */ /* 0x000fe20008410000 */
[C---:B------:R-:W-:Y:S01]  /*5620*/  LOP3.LUT P6, RZ, R5.reuse, 0xff0000, RZ, 0xc0, !PT ;  /* 0x00ff000005ff7812 */ /* 0x040fe200078cc0ff */
[----:B------:R-:W-:Y:S01]  /*5630*/  FFMA.FTZ R0, R178, R0, UR27 ;  /* 0x0000001bb2007e23 */ /* 0x000fe20008010000 */
[----:B------:R-:W-:Y:S01]  /*5640*/  SEL R40, R92, RZ, P5 ;  /* 0x000000ff5c287207 */ /* 0x000fe20002800000 */
[----:B------:R-:W-:Y:S01]  /*5650*/  FMUL.FTZ R94, R122, UR7 ;  /* 0x000000077a5e7c20 */ /* 0x000fe20008410000 */
[----:B------:R-:W-:Y:S01]  /*5660*/  LOP3.LUT P5, RZ, R5, 0xff, RZ, 0xc0, !PT ;  /* 0x000000ff05ff7812 */ /* 0x000fe200078ac0ff */
[----:B------:R-:W-:-:S03]  /*5670*/  FADD.FTZ R123, R179, -R0 ;  /* 0x80000000b37b7221 */ /* 0x000fc60000010000 */
[----:B------:R-:W-:Y:S01]  /*5680*/  SEL R92, R92, RZ, P5 ;  /* 0x000000ff5c5c7207 */ /* 0x000fe20002800000 */
[----:B------:R-:W-:Y:S01]  /*5690*/  FMUL.FTZ R123, R123, UR16 ;  /* 0x000000107b7b7c20 */ /* 0x000fe20008410000 */
        /* <DEDUP_REMOVED lines=9> */
.L_x_3780:
        /* <DEDUP_REMOVED lines=8> */
[----:B0-----:R-:W-:Y:S02]  /*57b0*/  FMUL.FTZ R93, R173, UR16 ;  /* 0x00000010ad5d7c20 */ /* 0x001fe40008410000 */
[----:B------:R-:W-:Y:S02]  /*57c0*/  FFMA.FTZ R0, R174, R0, UR27 ;  /* 0x0000001bae007e23 */ /* 0x000fe40008010000 */
[----:B------:R-:W-:Y:S02]  /*57d0*/  FMUL.FTZ R93, R93, UR7 ;  /* 0x000000075d5d7c20 */ /* 0x000fe40008410000 */
[----:B------:R-:W-:Y:S01]  /*57e0*/  FADD.FTZ R175, R175, -R0 ;  /* 0x80000000afaf7221 */ /* 0x000fe20000010000 */
[----:B------:R-:W-:Y:S02]  /*57f0*/  MOV R0, UR17 ;  /* 0x0000001100007c02 */ /* 0x000fe40008000f00 */
[----:B------:R-:W-:Y:S01]  /*5800*/  SEL R41, R93, RZ, P6 ;  /* 0x000000ff5d297207 */ /* 0x000fe20003000000 */
[----:B------:R-:W-:Y:S01]  /*5810*/  FMUL.FTZ R94, R175, UR16 ;  /* 0x00000010af5e7c20 */ /* 0x000fe20008410000 */
[----:B------:R-:W-:Y:S01]  /*5820*/  LOP3.LUT P6, RZ, R5, 0xff0000, RZ, 0xc0, !PT ;  /* 0x00ff000005ff7812 */ /* 0x000fe200078cc0ff */
[----:B------:R-:W-:-:S02]  /*5830*/  FFMA.FTZ R0, R178, R0, UR27 ;  /* 0x0000001bb2007e23 */ /* 0x000fc40008010000 */
[----:B------:R-:W-:Y:S02]  /*5840*/  FMUL.FTZ R94, R94, UR7 ;  /* 0x000000075e5e7c20 */ /* 0x000fe40008410000 */
[----:B------:R-:W-:Y:S01]  /*5850*/  FADD.FTZ R179, R179, -R0 ;  /* 0x80000000b3b37221 */ /* 0x000fe20000010000 */
[----:B------:R-:W-:Y:S02]  /*5860*/  MOV R0, UR17 ;  /* 0x0000001100007c02 */ /* 0x000fe40008000f00 */
[C---:B------:R-:W-:Y:S01]  /*5870*/  SEL R42, R94.reuse, RZ, P3 ;  /* 0x000000ff5e2a7207 */ /* 0x040fe20001800000 */
[----:B------:R-:W-:Y:S01]  /*5880*/  FMUL.FTZ R95, R179, UR16 ;  /* 0x00000010b35f7c20 */ /* 0x000fe20008410000 */
[----:B------:R-:W-:Y:S01]  /*5890*/  SEL R94, R94, RZ, P6 ;  /* 0x000000ff5e5e7207 */ /* 0x000fe20003000000 */
[----:B------:R-:W-:Y:S02]  /*58a0*/  FFMA.FTZ R0, R168, R0, UR27 ;  /* 0x0000001ba8007e23 */ /* 0x000fe40008010000 */
[----:B------:R-:W-:-:S02]  /*58b0*/  FMUL.FTZ R95, R95, UR7 ;  /* 0x000000075f5f7c20 */ /* 0x000fc40008410000 */
[----:B------:R-:W-:-:S03]  /*58c0*/  FADD.FTZ R0, R169, -R0 ;  /* 0x80000000a9007221 */ /* 0x000fc60000010000 */
[----:B------:R-:W-:Y:S01]  /*58d0*/  SEL R43, R95, RZ, P4 ;  /* 0x000000ff5f2b7207 */ /* 0x000fe20002000000 */
[----:B------:R-:W-:-:S04]  /*58e0*/  FMUL.FTZ R0, R0, UR16 ;  /* 0x0000001000007c20 */ /* 0x000fc80008410000 */
        /* <DEDUP_REMOVED lines=9> */
.L_x_3776:
[----:B------:R-:W-:Y:S05]  /*5980*/  @!P1 BRA `(.L_x_3781) ;  /* 0x0000000000ec9947 */ /* 0x000fea0003800000 */
[----:B------:R-:W-:Y:S05]  /*5990*/  @!P2 BRA `(.L_x_3782) ;  /* 0x000000000074a947 */ /* 0x000fea0003800000 */
[----:B0-----:R-:W-:Y:S02]  /*59a0*/  MOV R40, UR17 ;  /* 0x0000001100287c02 */ /* 0x001fe40008000f00 */
[----:B------:R-:W-:Y:S02]  /*59b0*/  MOV R0, UR17 ;  /* 0x0000001100007c02 */ /* 0x000fe40008000f00 */
        /* <DEDUP_REMOVED lines=14> */
[----:B------:R-:W-:Y:S02]  /*5aa0*/  MOV R40, UR17 ;  /* 0x0000001100287c02 */ /* 0x000fe40008000f00 */
[----:B------:R-:W-:Y:S01]  /*5ab0*/  SEL R41, R41, RZ, P4 ;  /* 0x000000ff29297207 */ /* 0x000fe20002000000 */
[----:B------:R-:W-:Y:S02]  /*5ac0*/  FFMA.FTZ R122, R122, UR16, R66 ;  /* 0x000000107a7a7c23 */ /* 0x000fe40008010042 */
[----:B------:R-:W-:-:S02]  /*5ad0*/  FFMA.FTZ R40, R178, R40, UR27 ;  /* 0x0000001bb2287e23 */ /* 0x000fc40008010028 */
[----:B------:R-:W-:Y:S02]  /*5ae0*/  FMUL.FTZ R42, R122, UR7 ;  /* 0x000000077a2a7c20 */ /* 0x000fe40008410000 */
[----:B------:R-:W-:Y:S01]  /*5af0*/  FADD.FTZ R123, R179, -R40 ;  /* 0x80000028b37b7221 */ /* 0x000fe20000010000 */
[----:B------:R-:W-:Y:S02]  /*5b00*/  FMUL.FTZ R40, R120, UR7 ;  /* 0x0000000778287c20 */ /* 0x000fe40008410000 */
[----:B------:R-:W-:Y:S01]  /*5b10*/  SEL R42, R42, RZ, P5 ;  /* 0x000000ff2a2a7207 */ /* 0x000fe20002800000 */
[----:B------:R-:W-:Y:S02]  /*5b20*/  FFMA.FTZ R123, R123, UR16, R67 ;  /* 0x000000107b7b7c23 */ /* 0x000fe40008010043 */
[----:B------:R-:W-:Y:S02]  /*5b30*/  SEL R40, R40, RZ, P3 ;  /* 0x000000ff28287207 */ /* 0x000fe40001800000 */
[----:B------:R-:W-:-:S05]  /*5b40*/  FMUL.FTZ R43, R123, UR7 ;  /* 0x000000077b2b7c20 */ /* 0x000fca0008410000 */
[----:B------:R-:W-:Y:S01]  /*5b50*/  SEL R43, R43, RZ, P6 ;  /* 0x000000ff2b2b7207 */ /* 0x000fe20003000000 */
[----:B------:R-:W-:Y:S06]  /*5b60*/  BRA `(.L_x_3779) ;  /* 0x00000004005c7947 */ /* 0x000fec0003800000 */
.L_x_3782:
[----:B0-----:R-:W-:Y:S02]  /*5b70*/  MOV R40, UR17 ;  /* 0x0000001100287c02 */ /* 0x001fe40008000f00 */
        /* <DEDUP_REMOVED lines=15> */
[----:B------:R-:W-:Y:S01]  /*5c70*/  FMUL.FTZ R42, R40, UR7 ;  /* 0x00000007282a7c20 */ /* 0x000fe20008410000 */
[----:B------:R-:W-:Y:S01]  /*5c80*/  FFMA.FTZ R179, R179, UR16, R67 ;  /* 0x00000010b3b37c23 */ /* 0x000fe20008010043 */
[----:B------:R-:W-:Y:S01]  /*5c90*/  FMUL.FTZ R43, R41, UR7 ;  /* 0x00000007292b7c20 */ /* 0x000fe20008410000 */
[----:B------:R-:W-:Y:S01]  /*5ca0*/  LOP3.LUT P5, RZ, R210, 0xff0000, RZ, 0xc0, !PT ;  /* 0x00ff0000d2ff7812 */ /* 0x000fe200078ac0ff */
[----:B------:R-:W-:Y:S01]  /*5cb0*/  FMUL.FTZ R0, R0, UR7 ;  /* 0x0000000700007c20 */ /* 0x000fe20008410000 */
[----:B------:R-:W-:Y:S01]  /*5cc0*/  FMUL.FTZ R179, R179, UR7 ;  /* 0x00000007b3b37c20 */ /* 0x000fe20008410000 */
[----:B------:R-:W-:-:S02]  /*5cd0*/  LOP3.LUT P3, RZ, R210, 0xff, RZ, 0xc0, !PT ;  /* 0x000000ffd2ff7812 */ /* 0x000fc4000786c0ff */
[----:B------:R-:W-:Y:S02]  /*5ce0*/  ISETP.GE.U32.AND P6, PT, R210, 0x1000000, PT ;  /* 0x01000000d200780c */ /* 0x000fe40003fc6070 */
[----:B------:R-:W-:Y:S02]  /*5cf0*/  SEL R41, R42, RZ, P4 ;  /* 0x000000ff2a297207 */ /* 0x000fe40002000000 */
[----:B------:R-:W-:Y:S02]  /*5d00*/  SEL R42, R43, RZ, P5 ;  /* 0x000000ff2b2a7207 */ /* 0x000fe40002800000 */
[----:B------:R-:W-:Y:S02]  /*5d10*/  SEL R40, R0, RZ, P3 ;  /* 0x000000ff00287207 */ /* 0x000fe40001800000 */
[----:B------:R-:W-:Y:S01]  /*5d20*/  SEL R43, R179, RZ, P6 ;  /* 0x000000ffb32b7207 */ /* 0x000fe20003000000 */
[----:B------:R-:W-:Y:S06]  /*5d30*/  BRA `(.L_x_3779) ;  /* 0x0000000000e87947 */ /* 0x000fec0003800000 */
.L_x_3781:
        /* <DEDUP_REMOVED lines=17> */
[----:B------:R-:W-:Y:S02]  /*5e50*/  MOV R40, UR17 ;  /* 0x0000001100287c02 */ /* 0x000fe40008000f00 */
[----:B------:R-:W-:Y:S01]  /*5e60*/  SEL R41, R41, RZ, P4 ;  /* 0x000000ff29297207 */ /* 0x000fe20002000000 */
[----:B------:R-:W-:Y:S02]  /*5e70*/  FMUL.FTZ R122, R122, UR16 ;  /* 0x000000107a7a7c20 */ /* 0x000fe40008410000 */
[----:B------:R-:W-:-:S02]  /*5e80*/  FFMA.FTZ R40, R178, R40, UR27 ;  /* 0x0000001bb2287e23 */ /* 0x000fc40008010028 */
[----:B------:R-:W-:Y:S02]  /*5e90*/  FMUL.FTZ R42, R122, UR7 ;  /* 0x000000077a2a7c20 */ /* 0x000fe40008410000 */
[----:B------:R-:W-:Y:S01]  /*5ea0*/  FADD.FTZ R123, R179, -R40 ;  /* 0x80000028b37b7221 */ /* 0x000fe20000010000 */
[----:B------:R-:W-:Y:S02]  /*5eb0*/  FMUL.FTZ R40, R120, UR7 ;  /* 0x0000000778287c20 */ /* 0x000fe40008410000 */
[----:B------:R-:W-:Y:S01]  /*5ec0*/  SEL R42, R42, RZ, P5 ;  /* 0x000000ff2a2a7207 */ /* 0x000fe20002800000 */
[----:B------:R-:W-:Y:S02]  /*5ed0*/  FMUL.FTZ R123, R123, UR16 ;  /* 0x000000107b7b7c20 */ /* 0x000fe40008410000 */
[----:B------:R-:W-:Y:S02]  /*5ee0*/  SEL R40, R40, RZ, P3 ;  /* 0x000000ff28287207 */ /* 0x000fe40001800000 */
[----:B------:R-:W-:-:S05]  /*5ef0*/  FMUL.FTZ R43, R123, UR7 ;  /* 0x000000077b2b7c20 */ /* 0x000fca0008410000 */
[----:B------:R-:W-:Y:S01]  /*5f00*/  SEL R43, R43, RZ, P6 ;  /* 0x000000ff2b2b7207 */ /* 0x000fe20003000000 */
[----:B------:R-:W-:Y:S06]  /*5f10*/  BRA `(.L_x_3779) ;  /* 0x0000000000707947 */ /* 0x000fec0003800000 */
.L_x_3783:
        /* <DEDUP_REMOVED lines=27> */
[----:B------:R-:W-:-:S07]  /*60d0*/  SEL R43, R179, RZ, P6 ;  /* 0x000000ffb32b7207 */ /* 0x000fce0003000000 */
.L_x_3779:
        /* <DEDUP_REMOVED lines=14> */
[C---:B------:R-:W-:Y:S01]  /*61c0*/  LOP3.LUT P5, RZ, R131.reuse, 0xff, RZ, 0xc0, !PT ;  /* 0x000000ff83ff7812 */ /* 0x040fe200078ac0ff */
[----:B------:R-:W-:Y:S01]  /*61d0*/  FFMA.FTZ R0, R180, R0, UR27 ;  /* 0x0000001bb4007e23 */ /* 0x000fe20008010000 */
[C---:B------:R-:W-:Y:S01]  /*61e0*/  LOP3.LUT P6, RZ, R131.reuse, 0xff00, RZ, 0xc0, !PT ;  /* 0x0000ff0083ff7812 */ /* 0x040fe200078cc0ff */
[----:B------:R-:W-:Y:S01]  /*61f0*/  FFMA.FTZ R40, R176, R40, UR27 ;  /* 0x0000001bb0287e23 */ /* 0x000fe20008010028 */
[----:B------:R-:W-:Y:S01]  /*6200*/  LOP3.LUT P3, RZ, R131, 0xff0000, RZ, 0xc0, !PT ;  /* 0x00ff000083ff7812 */ /* 0x000fe2000786c0ff */
        /* <DEDUP_REMOVED lines=13> */
[----:B------:R-:W-:Y:S01]  /*62e0*/  LOP3.LUT P6, RZ, R4, 0xff0000, RZ, 0xc0, !PT ;  /* 0x00ff000004ff7812 */ /* 0x000fe200078cc0ff */
        /* <DEDUP_REMOVED lines=16> */
.L_x_3786:
[----:B------:R-:W-:Y:S02]  /*63f0*/  MOV R0, UR17 ;  /* 0x0000001100007c02 */ /* 0x000fe40008000f00 */
[C---:B------:R-:W-:Y:S02]  /*6400*/  LOP3.LUT P5, RZ, R131.reuse, 0xff, RZ, 0xc0, !PT ;  /* 0x000000ff83ff7812 */ /* 0x040fe400078ac0ff */
[C---:B------:R-:W-:Y:S01]  /*6410*/  LOP3.LUT P6, RZ, R131.reuse, 0xff00, RZ, 0xc0, !PT ;  /* 0x0000ff0083ff7812 */ /* 0x040fe200078cc0ff */
        /* <DEDUP_REMOVED lines=34> */
.L_x_3785:
        /* <DEDUP_REMOVED lines=21> */
[----:B------:R-:W-:Y:S01]  /*6790*/  LOP3.LUT P6, RZ, R4, 0xff0000, RZ, 0xc0, !PT ;  /* 0x00ff000004ff7812 */ /* 0x000fe200078cc0ff */
        /* <DEDUP_REMOVED lines=16> */
.L_x_3788:
        /* <DEDUP_REMOVED lines=37> */
.L_x_3784:
[----:B------:R-:W-:Y:S05]  /*6af0*/  @!P1 BRA `(.L_x_3789) ;  /* 0x0000000000ec9947 */ /* 0x000fea0003800000 */
[----:B------:R-:W-:Y:S05]  /*6b00*/  @!P2 BRA `(.L_x_3790) ;  /* 0x000000000074a947 */ /* 0x000fea0003800000 */
[----:B0-----:R-:W-:Y:S02]  /*6b10*/  MOV R40, UR17 ;  /* 0x0000001100287c02 */ /* 0x001fe40008000f00 */
[----:B------:R-:W-:Y:S02]  /*6b20*/  MOV R0, UR17 ;  /* 0x0000001100007c02 */ /* 0x000fe40008000f00 */
        /* <DEDUP_REMOVED lines=27> */
.L_x_3790:
        /* <DEDUP_REMOVED lines=29> */
.L_x_3789:
        /* <DEDUP_REMOVED lines=30> */
.L_x_3791:
        /* <DEDUP_REMOVED lines=28> */
.L_x_3787:
        /* <DEDUP_REMOVED lines=49> */
.L_x_3794:
        /* <DEDUP_REMOVED lines=37> */
.L_x_3793:
        /* <DEDUP_REMOVED lines=38> */
.L_x_3796:
        /* <DEDUP_REMOVED lines=37> */
.L_x_3792:
        /* <DEDUP_REMOVED lines=31> */
.L_x_3798:
        /* <DEDUP_REMOVED lines=29> */
.L_x_3797:
        /* <DEDUP_REMOVED lines=30> */
.L_x_3799:
        /* <DEDUP_REMOVED lines=28> */
.L_x_3795:
        /* <DEDUP_REMOVED lines=49> */
.L_x_3802:
        /* <DEDUP_REMOVED lines=37> */
.L_x_3801:
        /* <DEDUP_REMOVED lines=38> */
.L_x_3804:
        /* <DEDUP_REMOVED lines=37> */
.L_x_3800:
[----:B------:R-:W-:Y:S05]  /*8dd0*/  @!P1 BRA `(.L_x_3805) ;  /* 0x0000000000ec9947 */ /* 0x000fea0003800000 */
[----:B------:R-:W-:Y:S05]  /*8de0*/  @!P2 BRA `(.L_x_3806) ;  /* 0x000000000074a947 */ /* 0x000fea0003800000 */
[----:B0-----:R-:W-:Y:S02]  /*8df0*/  MOV R40, UR17 ;  /* 0x0000001100287c02 */ /* 0x001fe40008000f00 */
[----:B------:R-:W-:Y:S02]  /*8e00*/  MOV R0, UR17 ;  /* 0x0000001100007c02 */ /* 0x000fe40008000f00 */
        /* <DEDUP_REMOVED lines=27> */
.L_x_3806:
        /* <DEDUP_REMOVED lines=29> */
.L_x_3805:
        /* <DEDUP_REMOVED lines=30> */
.L_x_3807:
        /* <DEDUP_REMOVED lines=28> */
.L_x_3803:
        /* <DEDUP_REMOVED lines=49> */
.L_x_3810:
        /* <DEDUP_REMOVED lines=37> */
.L_x_3809:
        /* <DEDUP_REMOVED lines=38> */
.L_x_3812:
        /* <DEDUP_REMOVED lines=37> */
.L_x_3808:
        /* <DEDUP_REMOVED lines=31> */
.L_x_3814:
        /* <DEDUP_REMOVED lines=29> */
.L_x_3813:
        /* <DEDUP_REMOVED lines=30> */
.L_x_3815:
        /* <DEDUP_REMOVED lines=28> */
.L_x_3811:
        /* <DEDUP_REMOVED lines=12> */
[----:B0-----:R-:W-:Y:S02]  /*a760*/  MOV R40, UR17 ;  /* 0x0000001100287c02 */ /* 0x001fe40008000f00 */
[----:B------:R-:W-:Y:S02]  /*a770*/  MOV R0, UR17 ;  /* 0x0000001100007c02 */ /* 0x000fe40008000f00 */
[----:B------:R-:W-:Y:S01]  /*a780*/  MOV R43, UR17 ;  /* 0x00000011002b7c02 */ /* 0x000fe20008000f00 */
[----:B------:R-:W-:Y:S01]  /*a790*/  FFMA.FTZ R40, R104, R40, UR27 ;  /* 0x0000001b68287e23 */ /* 0x000fe20008010028 */
[C---:B------:R-:W-:Y:S01]  /*a7a0*/  LOP3.LUT P5, RZ, R127.reuse, 0xff, RZ, 0xc0, !PT ;  /* 0x000000ff7fff7812 */ /* 0x040fe200078ac0ff */
[----:B------:R-:W-:Y:S01]  /*a7b0*/  FFMA.FTZ R0, R106, R0, UR27 ;  /* 0x0000001b6a007e23 */ /* 0x000fe20008010000 */
[----:B------:R-:W-:Y:S01]  /*a7c0*/  LOP3.LUT P6, RZ, R127, 0xff00, RZ, 0xc0, !PT ;  /* 0x0000ff007fff7812 */ /* 0x000fe200078cc0ff */
[----:B------:R-:W-:Y:S01]  /*a7d0*/  FADD.FTZ R41, R136, -R40 ;  /* 0x8000002888297221 */ /* 0x000fe20000010000 */
[----:B------:R-:W-:Y:S01]  /*a7e0*/  FFMA.FTZ R46, R46, R43, UR27 ;  /* 0x0000001b2e2e7e23 */ /* 0x000fe2000801002b */
[----:B------:R-:W-:Y:S01]  /*a7f0*/  FADD.FTZ R121, R137, -R0 ;  /* 0x8000000089797221 */ /* 0x000fe20000010000 */
[----:B------:R-:W-:Y:S01]  /*a800*/  MOV R0, UR17 ;  /* 0x0000001100007c02 */ /* 0x000fe20008000f00 */
[----:B------:R-:W-:Y:S01]  /*a810*/  FFMA.FTZ R120, R41, UR16, R52 ;  /* 0x0000001029787c23 */ /* 0x000fe20008010034 */
[----:B------:R-:W-:Y:S01]  /*a820*/  FADD.FTZ R123, R139, -R46 ;  /* 0x8000002e8b7b7221 */ /* 0x000fe20000010000 */
[----:B------:R-:W-:Y:S01]  /*a830*/  FFMA.FTZ R121, R121, UR16, R53 ;  /* 0x0000001079797c23 */ /* 0x000fe20008010035 */
[----:B------:R-:W-:Y:S01]  /*a840*/  LOP3.LUT P3, RZ, R127, 0xff0000, RZ, 0xc0, !PT ;  /* 0x00ff00007fff7812 */ /* 0x000fe2000786c0ff */
[----:B------:R-:W-:Y:S01]  /*a850*/  FMUL.FTZ R92, R120, UR7 ;  /* 0x00000007785c7c20 */ /* 0x000fe20008410000 */
[----:B------:R-:W-:Y:S01]  /*a860*/  FFMA.FTZ R0, R107, R0, UR27 ;  /* 0x0000001b6b007e23 */ /* 0x000fe20008010000 */
[----:B------:R-:W-:Y:S01]  /*a870*/  FMUL.FTZ R93, R121, UR7 ;  /* 0x00000007795d7c20 */ /* 0x000fe20008410000 */
[----:B------:R-:W-:Y:S01]  /*a880*/  FFMA.FTZ R123, R123, UR16, R55 ;  /* 0x000000107b7b7c23 */ /* 0x000fe20008010037 */
[----:B------:R-:W-:Y:S01]  /*a890*/  ISETP.GE.U32.AND P4, PT, R127, 0x1000000, PT ;  /* 0x010000007f00780c */ /* 0x000fe20003f86070 */
[----:B------:R-:W-:Y:S01]  /*a8a0*/  FADD.FTZ R122, R138, -R0 ;  /* 0x800000008a7a7221 */ /* 0x000fe20000010000 */
[----:B------:R-:W-:Y:S01]  /*a8b0*/  SEL R40, R92, RZ, P5 ;  /* 0x000000ff5c287207 */ /* 0x000fe20002800000 */
[----:B------:R-:W-:Y:S01]  /*a8c0*/  FMUL.FTZ R95, R123, UR7 ;  /* 0x000000077b5f7c20 */ /* 0x000fe20008410000 */
[----:B------:R-:W-:Y:S01]  /*a8d0*/  LOP3.LUT P5, RZ, R155, 0xff, RZ, 0xc0, !PT ;  /* 0x000000ff9bff7812 */ /* 0x000fe200078ac0ff */
[----:B------:R-:W-:Y:S01]  /*a8e0*/  FFMA.FTZ R122, R122, UR16, R54 ;  /* 0x000000107a7a7c23 */ /* 0x000fe20008010036 */
[----:B------:R-:W-:-:S02]  /*a8f0*/  SEL R41, R93, RZ, P6 ;  /* 0x000000ff5d297207 */ /* 0x000fc40003000000 */
[----:B------:R-:W-:Y:S01]  /*a900*/  SEL R92, R92, RZ, P5 ;  /* 0x000000ff5c5c7207 */ /* 0x000fe20002800000 */
[----:B------:R-:W-:Y:S01]  /*a910*/  FMUL.FTZ R94, R122, UR7 ;  /* 0x000000077a5e7c20 */ /* 0x000fe20008410000 */
[C---:B------:R-:W-:Y:S02]  /*a920*/  LOP3.LUT P5, RZ, R155.reuse, 0xff00, RZ, 0xc0, !PT ;  /* 0x0000ff009bff7812 */ /* 0x040fe400078ac0ff */
[----:B------:R-:W-:Y:S02]  /*a930*/  LOP3.LUT P6, RZ, R155, 0xff0000, RZ, 0xc0, !PT ;  /* 0x00ff00009bff7812 */ /* 0x000fe400078cc0ff */
[----:B------:R-:W-:Y:S02]  /*a940*/  SEL R93, R93, RZ, P5 ;  /* 0x000000ff5d5d7207 */ /* 0x000fe40002800000 */
[----:B------:R-:W-:Y:S02]  /*a950*/  ISETP.GE.U32.AND P5, PT, R155, 0x1000000, PT ;  /* 0x010000009b00780c */ /* 0x000fe40003fa6070 */
[----:B------:R-:W-:-:S02]  /*a960*/  SEL R42, R94, RZ, P3 ;  /* 0x000000ff5e2a7207 */ /* 0x000fc40001800000 */
[C---:B------:R-:W-:Y:S02]  /*a970*/  SEL R43, R95.reuse, RZ, P4 ;  /* 0x000000ff5f2b7207 */ /* 0x040fe40002000000 */
[----:B------:R-:W-:Y:S02]  /*a980*/  SEL R94, R94, RZ, P6 ;  /* 0x000000ff5e5e7207 */ /* 0x000fe40003000000 */
[----:B------:R-:W-:Y:S01]  /*a990*/  SEL R95, R95, RZ, P5 ;  /* 0x000000ff5f5f7207 */ /* 0x000fe20002800000 */
[----:B------:R-:W-:Y:S06]  /*a9a0*/  BRA `(.L_x_3819) ;  /* 0x0000000c00987947 */ /* 0x000fec0003800000 */
.L_x_3818:
        /* <DEDUP_REMOVED lines=37> */
.L_x_3817:
        /* <DEDUP_REMOVED lines=12> */
[----:B------:R-:W-:Y:S01]  /*acc0*/  FMUL.FTZ R120, R40, UR16 ;  /* 0x0000001028787c20 */ /* 0x000fe20008410000 */
[----:B------:R-:W-:Y:S01]  /*acd0*/  FADD.FTZ R123, R139, -R46 ;  /* 0x8000002e8b7b7221 */ /* 0x000fe20000010000 */
[----:B------:R-:W-:Y:S01]  /*ace0*/  FMUL.FTZ R121, R121, UR16 ;  /* 0x0000001079797c20 */ /* 0x000fe20008410000 */
[----:B------:R-:W-:Y:S01]  /*acf0*/  LOP3.LUT P3, RZ, R127, 0xff0000, RZ, 0xc0, !PT ;  /* 0x00ff00007fff7812 */ /* 0x000fe2000786c0ff */
[----:B------:R-:W-:Y:S01]  /*ad00*/  FMUL.FTZ R92, R120, UR7 ;  /* 0x00000007785c7c20 */ /* 0x000fe20008410000 */
[----:B------:R-:W-:Y:S01]  /*ad10*/  FFMA.FTZ R0, R107, R0, UR27 ;  /* 0x0000001b6b007e23 */ /* 0x000fe20008010000 */
[----:B------:R-:W-:Y:S01]  /*ad20*/  FMUL.FTZ R93, R121, UR7 ;  /* 0x00000007795d7c20 */ /* 0x000fe20008410000 */
[----:B------:R-:W-:Y:S01]  /*ad30*/  FMUL.FTZ R123, R123, UR16 ;  /* 0x000000107b7b7c20 */ /* 0x000fe20008410000 */
[----:B------:R-:W-:Y:S01]  /*ad40*/  ISETP.GE.U32.AND P4, PT, R127, 0x1000000, PT ;  /* 0x010000007f00780c */ /* 0x000fe20003f86070 */
[----:B------:R-:W-:Y:S01]  /*ad50*/  FADD.FTZ R122, R138, -R0 ;  /* 0x800000008a7a7221 */ /* 0x000fe20000010000 */
[----:B------:R-:W-:Y:S01]  /*ad60*/  SEL R40, R92, RZ, P5 ;  /* 0x000000ff5c287207 */ /* 0x000fe20002800000 */
[----:B------:R-:W-:Y:S01]  /*ad70*/  FMUL.FTZ R95, R123, UR7 ;  /* 0x000000077b5f7c20 */ /* 0x000fe20008410000 */
[----:B------:R-:W-:Y:S01]  /*ad80*/  LOP3.LUT P5, RZ, R155, 0xff, RZ, 0xc0, !PT ;  /* 0x000000ff9bff7812 */ /* 0x000fe200078ac0ff */
[----:B------:R-:W-:Y:S01]  /*ad90*/  FMUL.FTZ R122, R122, UR16 ;  /* 0x000000107a7a7c20 */ /* 0x000fe20008410000 */
        /* <DEDUP_REMOVED lines=12> */
.L_x_3820:
        /* <DEDUP_REMOVED lines=37> */
.L_x_3816:
        /* <DEDUP_REMOVED lines=31> */
.L_x_3822:
        /* <DEDUP_REMOVED lines=29> */
.L_x_3821:
        /* <DEDUP_REMOVED lines=30> */
.L_x_3823:
        /* <DEDUP_REMOVED lines=28> */
.L_x_3819:
        /* <DEDUP_REMOVED lines=15> */
[-C--:B------:R-:W-:Y:S01]  /*b900*/  FFMA.FTZ R88, R88, R41.reuse, UR27 ;  /* 0x0000001b58587e23 */ /* 0x080fe20008010029 */
[----:B------:R-:W-:Y:S01]  /*b910*/  FFMA.FTZ R41, R96, R41, UR27 ;  /* 0x0000001b60297e23 */ /* 0x000fe20008010029 */
[----:B------:R-:W-:Y:S01]  /*b920*/  FFMA.FTZ R0, R97, R0, UR27 ;  /* 0x0000001b61007e23 */ /* 0x000fe20008010000 */
[----:B------:R-:W-:Y:S01]  /*b930*/  LOP3.LUT P1, RZ, R125, 0xff, RZ, 0xc0, !PT ;  /* 0x000000ff7dff7812 */ /* 0x000fe2000782c0ff */
[----:B------:R-:W-:Y:S01]  /*b940*/  FADD.FTZ R88, R111, -R88 ;  /* 0x800000586f587221 */ /* 0x000fe20000010000 */
[----:B------:R-:W-:Y:S01]  /*b950*/  FADD.FTZ R41, R124, -R41 ;  /* 0x800000297c297221 */ /* 0x000fe20000010000 */
[----:B------:R-:W-:Y:S01]  /*b960*/  FFMA.FTZ R43, R98, R43, UR27 ;  /* 0x0000001b622b7e23 */ /* 0x000fe2000801002b */
[----:B------:R-:W-:Y:S01]  /*b970*/  FADD.FTZ R47, R47, -R0 ;  /* 0x800000002f2f7221 */ /* 0x000fe20000010000 */
[----:B------:R-:W-:Y:S01]  /*b980*/  FFMA.FTZ R121, R88, UR16, R49 ;  /* 0x0000001058797c23 */ /* 0x000fe20008010031 */
[----:B------:R-:W-:Y:S01]  /*b990*/  FFMA.FTZ R120, R41, UR16, R48 ;  /* 0x0000001029787c23 */ /* 0x000fe20008010030 */
[----:B------:R-:W-:Y:S01]  /*b9a0*/  FADD.FTZ R126, R126, -R43 ;  /* 0x8000002b7e7e7221 */ /* 0x000fe20000010000 */
[----:B------:R-:W-:Y:S01]  /*b9b0*/  FFMA.FTZ R122, R47, UR16, R50 ;  /* 0x000000102f7a7c23 */ /* 0x000fe20008010032 */
[----:B------:R-:W-:Y:S01]  /*b9c0*/  FMUL.FTZ R93, R121, UR7 ;  /* 0x00000007795d7c20 */ /* 0x000fe20008410000 */
[----:B------:R-:W-:Y:S01]  /*b9d0*/  FMUL.FTZ R92, R120, UR7 ;  /* 0x00000007785c7c20 */ /* 0x000fe20008410000 */
[----:B------:R-:W-:Y:S01]  /*b9e0*/  FFMA.FTZ R123, R126, UR16, R51 ;  /* 0x000000107e7b7c23 */ /* 0x000fe20008010033 */
        /* <DEDUP_REMOVED lines=18> */
.L_x_3826:
        /* <DEDUP_REMOVED lines=14> */
[----:B------:R-:W-:Y:S01]  /*bbf0*/  LOP3.LUT P6, RZ, R156, 0xff, RZ, 0xc0, !PT ;  /* 0x000000ff9cff7812 */ /* 0x000fe200078cc0ff */
[----:B------:R-:W-:Y:S01]  /*bc00*/  FMUL.FTZ R88, R88, UR7 ;  /* 0x0000000758587c20 */ /* 0x000fe20008410000 */
[----:B------:R-:W-:Y:S01]  /*bc10*/  FMUL.FTZ R41, R41, UR7 ;  /* 0x0000000729297c20 */ /* 0x000fe20008410000 */
[----:B------:R-:W-:Y:S01]  /*bc20*/  LOP3.LUT P5, RZ, R125, 0xff00, RZ, 0xc0, !PT ;  /* 0x0000ff007dff7812 */ /* 0x000fe200078ac0ff */
[----:B------:R-:W-:Y:S01]  /*bc30*/  FFMA.FTZ R47, R47, UR16, R50 ;  /* 0x000000102f2f7c23 */ /* 0x000fe20008010032 */
[----:B------:R-:W-:Y:S01]  /*bc40*/  FFMA.FTZ R126, R126, UR16, R51 ;  /* 0x000000107e7e7c23 */ /* 0x000fe20008010033 */
[----:B------:R-:W-:-:S02]  /*bc50*/  LOP3.LUT P4, RZ, R125, 0xff0000, RZ, 0xc0, !PT ;  /* 0x00ff00007dff7812 */ /* 0x000fc4000788c0ff */
[----:B------:R-:W-:Y:S01]  /*bc60*/  SEL R40, R41, RZ, P1 ;  /* 0x000000ff29287207 */ /* 0x000fe20000800000 */
[----:B------:R-:W-:Y:S01]  /*bc70*/  FMUL.FTZ R47, R47, UR7 ;  /* 0x000000072f2f7c20 */ /* 0x000fe20008410000 */
[----:B------:R-:W-:Y:S01]  /*bc80*/  SEL R92, R41, RZ, P6 ;  /* 0x000000ff295c7207 */ /* 0x000fe20003000000 */
[----:B------:R-:W-:Y:S01]  /*bc90*/  FMUL.FTZ R126, R126, UR7 ;  /* 0x000000077e7e7c20 */ /* 0x000fe20008410000 */
[----:B------:R-:W-:Y:S02]  /*bca0*/  SEL R41, R88, RZ, P5 ;  /* 0x000000ff58297207 */ /* 0x000fe40002800000 */
[----:B------:R-:W-:Y:S02]  /*bcb0*/  ISETP.GE.U32.AND P3, PT, R125, 0x1000000, PT ;  /* 0x010000007d00780c */ /* 0x000fe40003f66070 */
[C---:B------:R-:W-:Y:S02]  /*bcc0*/  LOP3.LUT P1, RZ, R156.reuse, 0xff00, RZ, 0xc0, !PT ;  /* 0x0000ff009cff7812 */ /* 0x040fe4000782c0ff */
[----:B------:R-:W-:-:S02]  /*bcd0*/  LOP3.LUT P6, RZ, R156, 0xff0000, RZ, 0xc0, !PT ;  /* 0x00ff00009cff7812 */ /* 0x000fc400078cc0ff */
[----:B------:R-:W-:Y:S02]  /*bce0*/  ISETP.GE.U32.AND P5, PT, R156, 0x1000000, PT ;  /* 0x010000009c00780c */ /* 0x000fe40003fa6070 */
[----:B------:R-:W-:Y:S02]  /*bcf0*/  SEL R93, R88, RZ, P1 ;  /* 0x000000ff585d7207 */ /* 0x000fe40000800000 */
[C---:B------:R-:W-:Y:S02]  /*bd00*/  SEL R42, R47.reuse, RZ, P4 ;  /* 0x000000ff2f2a7207 */ /* 0x040fe40002000000 */
[----:B------:R-:W-:Y:S02]  /*bd10*/  SEL R94, R47, RZ, P6 ;  /* 0x000000ff2f5e7207 */ /* 0x000fe40003000000 */
[C---:B------:R-:W-:Y:S02]  /*bd20*/  SEL R43, R126.reuse, RZ, P3 ;  /* 0x000000ff7e2b7207 */ /* 0x040fe40001800000 */
[----:B------:R-:W-:Y:S01]  /*bd30*/  SEL R95, R126, RZ, P5 ;  /* 0x000000ff7e5f7207 */ /* 0x000fe20002800000 */
[----:B------:R-:W-:Y:S06]  /*bd40*/  BRA `(.L_x_3827) ;  /* 0x0000000800ec7947 */ /* 0x000fec0003800000 */
.L_x_3825:
        /* <DEDUP_REMOVED lines=12> */
[----:B------:R-:W-:Y:S01]  /*be10*/  FMUL.FTZ R121, R88, UR16 ;  /* 0x0000001058797c20 */ /* 0x000fe20008410000 */
[----:B------:R-:W-:Y:S01]  /*be20*/  FMUL.FTZ R120, R41, UR16 ;  /* 0x0000001029787c20 */ /* 0x000fe20008410000 */
        /* <DEDUP_REMOVED lines=23> */
.L_x_3828:
        /* <DEDUP_REMOVED lines=14> */
[----:B------:R-:W-:Y:S01]  /*c080*/  LOP3.LUT P6, RZ, R156, 0xff, RZ, 0xc0, !PT ;  /* 0x000000ff9cff7812 */ /* 0x000fe200078cc0ff */
[----:B------:R-:W-:Y:S01]  /*c090*/  FMUL.FTZ R88, R88, UR7 ;  /* 0x0000000758587c20 */ /* 0x000fe20008410000 */
[----:B------:R-:W-:Y:S01]  /*c0a0*/  FMUL.FTZ R41, R41, UR7 ;  /* 0x0000000729297c20 */ /* 0x000fe20008410000 */
[----:B------:R-:W-:Y:S01]  /*c0b0*/  FMUL.FTZ R43, R43, UR16 ;  /* 0x000000102b2b7c20 */ /* 0x000fe20008410000 */
[C---:B------:R-:W-:Y:S01]  /*c0c0*/  LOP3.LUT P5, RZ, R125.reuse, 0xff00, RZ, 0xc0, !PT ;  /* 0x0000ff007dff7812 */ /* 0x040fe200078ac0ff */
[----:B------:R-:W-:Y:S01]  /*c0d0*/  FMUL.FTZ R0, R0, UR16 ;  /* 0x0000001000007c20 */ /* 0x000fe20008410000 */
[----:B------:R-:W-:Y:S01]  /*c0e0*/  ISETP.GE.U32.AND P3, PT, R125, 0x1000000, PT ;  /* 0x010000007d00780c */ /* 0x000fe20003f66070 */
[----:B------:R-:W-:Y:S01]  /*c0f0*/  FMUL.FTZ R95, R43, UR7 ;  /* 0x000000072b5f7c20 */ /* 0x000fe20008410000 */
[C---:B------:R-:W-:Y:S01]  /*c100*/  SEL R40, R41.reuse, RZ, P1 ;  /* 0x000000ff29287207 */ /* 0x040fe20000800000 */
[----:B------:R-:W-:Y:S01]  /*c110*/  FMUL.FTZ R0, R0, UR7 ;  /* 0x0000000700007c20 */ /* 0x000fe20008410000 */
[----:B------:R-:W-:-:S02]  /*c120*/  SEL R92, R41, RZ, P6 ;  /* 0x000000ff295c7207 */ /* 0x000fc40003000000 */
[----:B------:R-:W-:Y:S02]  /*c130*/  SEL R41, R88, RZ, P5 ;  /* 0x000000ff58297207 */ /* 0x000fe40002800000 */
[----:B------:R-:W-:Y:S02]  /*c140*/  LOP3.LUT P4, RZ, R125, 0xff0000, RZ, 0xc0, !PT ;  /* 0x00ff00007dff7812 */ /* 0x000fe4000788c0ff */
[C---:B------:R-:W-:Y:S02]  /*c150*/  LOP3.LUT P1, RZ, R156.reuse, 0xff00, RZ, 0xc0, !PT ;  /* 0x0000ff009cff7812 */ /* 0x040fe4000782c0ff */
[C---:B------:R-:W-:Y:S02]  /*c160*/  LOP3.LUT P6, RZ, R156.reuse, 0xff0000, RZ, 0xc0, !PT ;  /* 0x00ff00009cff7812 */ /* 0x040fe400078cc0ff */
[----:B------:R-:W-:Y:S02]  /*c170*/  ISETP.GE.U32.AND P5, PT, R156, 0x1000000, PT ;  /* 0x010000009c00780c */ /* 0x000fe40003fa6070 */
[----:B------:R-:W-:-:S02]  /*c180*/  SEL R43, R95, RZ, P3 ;  /* 0x000000ff5f2b7207 */ /* 0x000fc40001800000 */
[----:B------:R-:W-:Y:S02]  /*c190*/  SEL R93, R88, RZ, P1 ;  /* 0x000000ff585d7207 */ /* 0x000fe40000800000 */
[C---:B------:R-:W-:Y:S02]  /*c1a0*/  SEL R42, R0.reuse, RZ, P4 ;  /* 0x000000ff002a7207 */ /* 0x040fe40002000000 */
[----:B------:R-:W-:Y:S02]  /*c1b0*/  SEL R94, R0, RZ, P6 ;  /* 0x000000ff005e7207 */ /* 0x000fe40003000000 */
[----:B------:R-:W-:Y:S01]  /*c1c0*/  SEL R95, R95, RZ, P5 ;  /* 0x000000ff5f5f7207 */ /* 0x000fe20002800000 */
[----:B------:R-:W-:Y:S06]  /*c1d0*/  BRA `(.L_x_3827) ;  /* 0x0000000400c87947 */ /* 0x000fec0003800000 */
.L_x_3824:
[----:B------:R-:W-:Y:S05]  /*c1e0*/  @!P1 BRA `(.L_x_3829) ;  /* 0x0000000000e49947 */ /* 0x000fea0003800000 */
[----:B------:R-:W-:Y:S05]  /*c1f0*/  @!P2 BRA `(.L_x_3830) ;  /* 0x000000000070a947 */ /* 0x000fea0003800000 */
[----:B------:R-:W-:Y:S02]  /*c200*/  MOV R43, UR17 ;  /* 0x00000011002b7c02 */ /* 0x000fe40008000f00 */
[----:B0-----:R-:W-:Y:S02]  /*c210*/  MOV R41, UR17 ;  /* 0x0000001100297c02 */ /* 0x001fe40008000f00 */
[----:B------:R-:W-:Y:S01]  /*c220*/  MOV R0, UR17 ;  /* 0x0000001100007c02 */ /* 0x000fe20008000f00 */
[-C--:B------:R-:W-:Y:S01]  /*c230*/  FFMA.FTZ R88, R88, R43.reuse, UR27 ;  /* 0x0000001b58587e23 */ /* 0x080fe2000801002b */
[----:B------:R-:W-:Y:S01]  /*c240*/  FFMA.FTZ R43, R98, R43, UR27 ;  /* 0x0000001b622b7e23 */ /* 0x000fe2000801002b */
[----:B------:R-:W-:Y:S01]  /*c250*/  FFMA.FTZ R41, R96, R41, UR27 ;  /* 0x0000001b60297e23 */ /* 0x000fe20008010029 */
[----:B------:R-:W-:Y:S01]  /*c260*/  LOP3.LUT P1, RZ, R125, 0xff, RZ, 0xc0, !PT ;  /* 0x000000ff7dff7812 */ /* 0x000fe2000782c0ff */
[----:B------:R-:W-:Y:S01]  /*c270*/  FFMA.FTZ R0, R97, R0, UR27 ;  /* 0x0000001b61007e23 */ /* 0x000fe20008010000 */
        /* <DEDUP_REMOVED lines=14> */
[----:B------:R-:W-:Y:S02]  /*c360*/  ISETP.GE.U32.AND P5, PT, R125, 0x1000000, PT ;  /* 0x010000007d00780c */ /* 0x000fe40003fa6070 */
[----:B------:R-:W-:Y:S02]  /*c370*/  SEL R40, R40, RZ, P1 ;  /* 0x000000ff28287207 */ /* 0x000fe40000800000 */
[----:B------:R-:W-:Y:S02]  /*c380*/  SEL R41, R41, RZ, P3 ;  /* 0x000000ff29297207 */ /* 0x000fe40001800000 */
[----:B------:R-:W-:Y:S02]  /*c390*/  SEL R42, R42, RZ, P4 ;  /* 0x000000ff2a2a7207 */ /* 0x000fe40002000000 */
[----:B------:R-:W-:Y:S01]  /*c3a0*/  SEL R43, R43, RZ, P5 ;  /* 0x000000ff2b2b7207 */ /* 0x000fe20002800000 */
[----:B------:R-:W-:Y:S06]  /*c3b0*/  BRA `(.L_x_3827) ;  /* 0x0000000400507947 */ /* 0x000fec0003800000 */
.L_x_3830:
[----:B0-----:R-:W-:Y:S02]  /*c3c0*/  MOV R41, UR17 ;  /* 0x0000001100297c02 */ /* 0x001fe40008000f00 */
[----:B------:R-:W-:Y:S02]  /*c3d0*/  MOV R43, UR17 ;  /* 0x00000011002b7c02 */ /* 0x000fe40008000f00 */
[----:B------:R-:W-:Y:S01]  /*c3e0*/  MOV R40, UR17 ;  /* 0x0000001100287c02 */ /* 0x000fe20008000f00 */
[----:B------:R-:W-:Y:S01]  /*c3f0*/  FFMA.FTZ R41, R96, R41, UR27 ;  /* 0x0000001b60297e23 */ /* 0x000fe20008010029 */
[----:B------:R-:W-:Y:S01]  /*c400*/  LOP3.LUT P1, RZ, R125, 0xff, RZ, 0xc0, !PT ;  /* 0x000000ff7dff7812 */ /* 0x000fe2000782c0ff */
[-C--:B------:R-:W-:Y:S01]  /*c410*/  FFMA.FTZ R0, R88, R43.reuse, UR27 ;  /* 0x0000001b58007e23 */ /* 0x080fe2000801002b */
[----:B------:R-:W-:Y:S01]  /*c420*/  FFMA.FTZ R43, R98, R43, UR27 ;  /* 0x0000001b622b7e23 */ /* 0x000fe2000801002b */
        /* <DEDUP_REMOVED lines=21> */
.L_x_3829:
        /* <DEDUP_REMOVED lines=29> */
.L_x_3831:
        /* <DEDUP_REMOVED lines=12> */
[-C--:B------:R-:W-:Y:S01]  /*c810*/  FFMA.FTZ R88, R88, R41.reuse, UR27 ;  /* 0x0000001b58587e23 */ /* 0x080fe20008010029 */
[----:B------:R-:W-:Y:S01]  /*c820*/  FFMA.FTZ R41, R98, R41, UR27 ;  /* 0x0000001b62297e23 */ /* 0x000fe20008010029 */
[----:B------:R-:W-:Y:S01]  /*c830*/  FMUL.FTZ R47, R47, UR16 ;  /* 0x000000102f2f7c20 */ /* 0x000fe20008410000 */
[----:B------:R-:W-:Y:S01]  /*c840*/  FMUL.FTZ R124, R124, UR7 ;  /* 0x000000077c7c7c20 */ /* 0x000fe20008410000 */
[----:B------:R-:W-:Y:S01]  /*c850*/  FADD.FTZ R111, R111, -R88 ;  /* 0x800000586f6f7221 */ /* 0x000fe20000010000 */
[----:B------:R-:W-:Y:S01]  /*c860*/  FADD.FTZ R41, R126, -R41 ;  /* 0x800000297e297221 */ /* 0x000fe20000010000 */
[----:B------:R-:W-:Y:S02]  /*c870*/  FMUL.FTZ R47, R47, UR7 ;  /* 0x000000072f2f7c20 */ /* 0x000fe40008410000 */
[----:B------:R-:W-:Y:S01]  /*c880*/  FMUL.FTZ R111, R111, UR16 ;  /* 0x000000106f6f7c20 */ /* 0x000fe20008410000 */
[----:B------:R-:W-:Y:S01]  /*c890*/  FMUL.FTZ R41, R41, UR16 ;  /* 0x0000001029297c20 */ /* 0x000fe20008410000 */
[----:B------:R-:W-:-:S02]  /*c8a0*/  SEL R40, R124, RZ, P1 ;  /* 0x000000ff7c287207 */ /* 0x000fc40000800000 */
[----:B------:R-:W-:Y:S01]  /*c8b0*/  FMUL.FTZ R111, R111, UR7 ;  /* 0x000000076f6f7c20 */ /* 0x000fe20008410000 */
[----:B------:R-:W-:Y:S01]  /*c8c0*/  FMUL.FTZ R43, R41, UR7 ;  /* 0x00000007292b7c20 */ /* 0x000fe20008410000 */
[----:B------:R-:W-:-:S03]  /*c8d0*/  SEL R42, R47, RZ, P4 ;  /* 0x000000ff2f2a7207 */ /* 0x000fc60002000000 */
[----:B------:R-:W-:Y:S02]  /*c8e0*/  SEL R41, R111, RZ, P3 ;  /* 0x000000ff6f297207 */ /* 0x000fe40001800000 */
[----:B------:R-:W-:-:S07]  /*c8f0*/  SEL R43, R43, RZ, P5 ;  /* 0x000000ff2b2b7207 */ /* 0x000fce0002800000 */
.L_x_3827:
[----:B------:R-:W0:Y:S01]  /*c900*/  @P2 LDC.64 R44, c[0x0][0x478] ;  /* 0x00011e00ff2c2b82 */ /* 0x000e220000000a00 */
[----:B------:R-:W-:Y:S01]  /*c910*/  MOV R0, 0x10 ;  /* 0x0000001000007802 */ /* 0x000fe20000000f00 */
[----:B------:R-:W-:Y:S01]  /*c920*/  UPLOP3.LUT UP1, UPT, UPT, UPT, UP1, 0x40, 0x4 ;  /* 0x000000000004789c */ /* 0x000fe20003f2e810 */
[----:B0-----:R-:W-:-:S05]  /*c930*/  @P2 IMAD.WIDE.U32 R44, R113, 0x10, R44 ;  /* 0x00000010712c2825 */ /* 0x001fca00078e002c */
        /* <DEDUP_REMOVED lines=13> */
[----:B------:R1:W5:Y:S01]  /*ca10*/  LDL.LU R82, [R1] ;  /* 0x0000000001527983 */ /* 0x0003620000300800 */
        /* <DEDUP_REMOVED lines=31> */
[----:B0-----:R-:W-:Y:S01]  /*cc10*/  MOV R92, R39 ;  /* 0x00000027005c7202 */ /* 0x001fe20000000f00 */
        /* <DEDUP_REMOVED lines=89> */
.L_x_3765:
        /* <DEDUP_REMOVED lines=13> */
[----:B------:R-:W-:-:S05]  /*d280*/  IMAD.WIDE.U32 R34, R39, 0x10, R34 ;  /* 0x0000001027227825 */ /* 0x000fca00078e0022 */
        /* <DEDUP_REMOVED lines=32> */
.L_x_3833:
        /* <DEDUP_REMOVED lines=15> */
.L_x_4897:


//--------------------- .text._ZN10layer_norm22ln_bwd_finalize_kernelINS_22Kernel_traits_finalizeILj8192E6__halfffffjLb0ELj1024ELj4ENS_18Kernel_traits_baseILj8192ES2_ffffjLj1024EEEEELb0ELb0EEEvNS_9BwdParamsE --------------------------
	.section	.text._ZN10layer_norm22ln_bwd_finalize_kernelINS_22Kernel_traits_finalizeILj8192E6__halfffffjLb0ELj1024ELj4ENS_18Kernel_traits_baseILj8192ES2_ffffjLj1024EEEEELb0ELb0EEEvNS_9BwdParamsE,"ax",@progbits
	.align	128
        .global         _ZN10layer_norm22ln_bwd_finalize_kernelINS_22Kernel_traits_finalizeILj8192E6__halfffffjLb0ELj1024ELj4ENS_18Kernel_traits_baseILj8192ES2_ffffjLj1024EEEEELb0ELb0EEEvNS_9BwdParamsE
        .type           _ZN10layer_norm22ln_bwd_finalize_kernelINS_22Kernel_traits_finalizeILj8192E6__halfffffjLb0ELj1024ELj4ENS_18Kernel_traits_baseILj8192ES2_ffffjLj1024EEEEELb0ELb0EEEvNS_9BwdParamsE,@function
        .size           _ZN10layer_norm22ln_bwd_finalize_kernelINS_22Kernel_traits_finalizeILj8192E6__halfffffjLb0ELj1024ELj4ENS_18Kernel_traits_baseILj8192ES2_ffffjLj1024EEEEELb0ELb0EEEvNS_9BwdParamsE,(.L_x_4898 - _ZN10layer_norm22ln_bwd_finalize_kernelINS_22Kernel_traits_finalizeILj8192E6__halfffffjLb0ELj1024ELj4ENS_18Kernel_traits_baseILj8192ES2_ffffjLj1024EEEEELb0ELb0EEEvNS_9BwdParamsE)
        .other          _ZN10layer_norm22ln_bwd_finalize_kernelINS_22Kernel_traits_finalizeILj8192E6__halfffffjLb0ELj1024ELj4ENS_18Kernel_traits_baseILj8192ES2_ffffjLj1024EEEEELb0ELb0EEEvNS_9BwdParamsE,@"STO_CUDA_ENTRY STV_DEFAULT"
_ZN10layer_norm22ln_bwd_finalize_kernelINS_22Kernel_traits_finalizeILj8192E6__halfffffjLb0ELj1024ELj4ENS_18Kernel_traits_baseILj8192ES2_ffffjLj1024EEEEELb0ELb0EEEvNS_9BwdParamsE:
.text._ZN10layer_norm22ln_bwd_finalize_kernelINS_22Kernel_traits_finalizeILj8192E6__halfffffjLb0ELj1024ELj4ENS_18Kernel_traits_baseILj8192ES2_ffffjLj1024EEEEELb0ELb0EEEvNS_9BwdParamsE:
        /* <DEDUP_REMOVED lines=78> */
.L_x_3838:
        /* <DEDUP_REMOVED lines=118> */
.L_x_3837:
[----:B------:R-:W-:Y:S05]  /*0c40*/  BSYNC.RECONVERGENT B1 ;  /* 0x0000000000017941 */ /* 0x000fea0003800200 */
.L_x_3836:
        /* <DEDUP_REMOVED lines=68> */
.L_x_3840:
[----:B------:R-:W-:Y:S05]  /*1090*/  BSYNC.RECONVERGENT B1 ;  /* 0x0000000000017941 */ /* 0x000fea0003800200 */
.L_x_3839:
        /* <DEDUP_REMOVED lines=37> */
.L_x_3842:
[----:B------:R-:W-:Y:S05]  /*12f0*/  BSYNC.RECONVERGENT B1 ;  /* 0x0000000000017941 */ /* 0x000fea0003800200 */
.L_x_3841:
[----:B------:R-:W-:Y:S05]  /*1300*/  @!P1 BRA `(.L_x_3835) ;  /* 0x00000000003c9947 */ /* 0x000fea0003800000 */
[----:B------:R-:W0:Y:S01]  /*1310*/  LDC.64 R8, c[0x0][0x440] ;  /* 0x00011000ff087b82 */ /* 0x000e220000000a00 */
[----:B------:R-:W-:Y:S01]  /*1320*/  IMAD R2, R2, R54, R7 ;  /* 0x0000003602027224 */ /* 0x000fe200078e0207 */
[----:B------:R-:W-:-:S04]  /*1330*/  IADD3 R0, PT, PT, -R0, RZ, RZ ;  /* 0x000000ff00007210 */ /* 0x000fc80007ffe1ff */
[----:B------:R-:W-:Y:S02]  /*1340*/  IADD3 R13, PT, PT, R57, R2, RZ ;  /* 0x00000002390d7210 */ /* 0x000fe40007ffe0ff */
[----:B------:R-:W1:Y:S05]  /*1350*/  LDC.64 R10, c[0x0][0x448] ;  /* 0x00011200ff0a7b82 */ /* 0x000e6a0000000a00 */
.L_x_3843:
        /* <DEDUP_REMOVED lines=10> */
.L_x_3835:
[----:B------:R-:W-:Y:S05]  /*1400*/  BSYNC.RECONVERGENT B0 ;  /* 0x0000000000007941 */ /* 0x000fea0003800200 */
.L_x_3834:
        /* <DEDUP_REMOVED lines=62> */
.L_x_3844:
        /* <DEDUP_REMOVED lines=9> */
.L_x_4898:


//--------------------- .text._ZN10layer_norm40ln_parallel_residual_bwd_finalize_kernelINS_22Kernel_traits_finalizeILj8192E6__halfffffjLb0ELj1024ELj4ENS_18Kernel_traits_baseILj8192ES2_ffffjLj1024EEEEELb0EEEvNS_9BwdParamsE --------------------------
	.section	.text._ZN10layer_norm40ln_parallel_residual_bwd_finalize_kernelINS_22Kernel_traits_finalizeILj8192E6__halfffffjLb0ELj1024ELj4ENS_18Kernel_traits_baseILj8192ES2_ffffjLj1024EEEEELb0EEEvNS_9BwdParamsE,"ax",@progbits
	.align	128
        .global         _ZN10layer_norm40ln_parallel_residual_bwd_finalize_kernelINS_22Kernel_traits_finalizeILj8192E6__halfffffjLb0ELj1024ELj4ENS_18Kernel_traits_baseILj8192ES2_ffffjLj1024EEEEELb0EEEvNS_9BwdParamsE
        .type           _ZN10layer_norm40ln_parallel_residual_bwd_finalize_kernelINS_22Kernel_traits_finalizeILj8192E6__halfffffjLb0ELj1024ELj4ENS_18Kernel_traits_baseILj8192ES2_ffffjLj1024EEEEELb0EEEvNS_9BwdParamsE,@function
        .size           _ZN10layer_norm40ln_parallel_residual_bwd_finalize_kernelINS_22Kernel_traits_finalizeILj8192E6__halfffffjLb0ELj1024ELj4ENS_18Kernel_traits_baseILj8192ES2_ffffjLj1024EEEEELb0EEEvNS_9BwdParamsE,(.L_x_4899 - _ZN10layer_norm40ln_parallel_residual_bwd_finalize_kernelINS_22Kernel_traits_finalizeILj8192E6__halfffffjLb0ELj1024ELj4ENS_18Kernel_traits_baseILj8192ES2_ffffjLj1024EEEEELb0EEEvNS_9BwdParamsE)
        .other          _ZN10layer_norm40ln_parallel_residual_bwd_finalize_kernelINS_22Kernel_traits_finalizeILj8192E6__halfffffjLb0ELj1024ELj4ENS_18Kernel_traits_baseILj8192ES2_ffffjLj1024EEEEELb0EEEvNS_9BwdParamsE,@"STO_CUDA_ENTRY STV_DEFAULT"
_ZN10layer_norm40ln_parallel_residual_bwd_finalize_kernelINS_22Kernel_traits_finalizeILj8192E6__halfffffjLb0ELj1024ELj4ENS_18Kernel_traits_baseILj8192ES2_ffffjLj1024EEEEELb0EEEvNS_9BwdParamsE:
.text._ZN10layer_norm40ln_parallel_residual_bwd_finalize_kernelINS_22Kernel_traits_finalizeILj8192E6__halfffffjLb0ELj1024ELj4ENS_18Kernel_traits_baseILj8192ES2_ffffjLj1024EEEEELb0EEEvNS_9BwdParamsE:
        /* <DEDUP_REMOVED lines=58> */
.L_x_3849:
        /* <DEDUP_REMOVED lines=112> */
.L_x_3848:
[----:B------:R-:W-:Y:S05]  /*0aa0*/  BSYNC.RECONVERGENT B1 ;  /* 0x0000000000017941 */ /* 0x000fea0003800200 */
.L_x_3847:
        /* <DEDUP_REMOVED lines=66> */
.L_x_3851:
[----:B------:R-:W-:Y:S05]  /*0ed0*/  BSYNC.RECONVERGENT B1 ;  /* 0x0000000000017941 */ /* 0x000fea0003800200 */
.L_x_3850:
        /* <DEDUP_REMOVED lines=36> */
.L_x_3853:
[----:B------:R-:W-:Y:S05]  /*1120*/  BSYNC.RECONVERGENT B1 ;  /* 0x0000000000017941 */ /* 0x000fea0003800200 */
.L_x_3852:
        /* <DEDUP_REMOVED lines=18> */
.L_x_3846:
[----:B------:R-:W-:Y:S05]  /*1250*/  BSYNC.RECONVERGENT B0 ;  /* 0x0000000000007941 */ /* 0x000fea0003800200 */
.L_x_3845:
        /* <DEDUP_REMOVED lines=96> */
.L_x_3854:
        /* <DEDUP_REMOVED lines=10> */
.L_x_4899:


//--------------------- .text._ZN10layer_norm31ln_parallel_residual_bwd_kernelINS_13Kernel_traitsI6__halfffffjLj8192ELj1ELj1ELj8ELj16ENS_18Kernel_traits_baseILj8192ES2_ffffjLj256EEEEELb1ELb1ELb0EEEvNS_9BwdParamsE --------------------------
	.section	.text._ZN10layer_norm31ln_parallel_residual_bwd_kernelINS_13Kernel_traitsI6__halfffffjLj8192ELj1ELj1ELj8ELj16ENS_18Kernel_traits_baseILj8192ES2_ffffjLj256EEEEELb1ELb1ELb0EEEvNS_9BwdParamsE,"ax",@progbits
	.align	128
        .global         _ZN10layer_norm31ln_parallel_residual_bwd_kernelINS_13Kernel_traitsI6__halfffffjLj8192ELj1ELj1ELj8ELj16ENS_18Kernel_traits_baseILj8192ES2_ffffjLj256EEEEELb1ELb1ELb0EEEvNS_9BwdParamsE
        .type           _ZN10layer_norm31ln_parallel_residual_bwd_kernelINS_13Kernel_traitsI6__halfffffjLj8192ELj1ELj1ELj8ELj16ENS_18Kernel_traits_baseILj8192ES2_ffffjLj256EEEEELb1ELb1ELb0EEEvNS_9BwdParamsE,@function
        .size           _ZN10layer_norm31ln_parallel_residual_bwd_kernelINS_13Kernel_traitsI6__halfffffjLj8192ELj1ELj1ELj8ELj16ENS_18Kernel_traits_baseILj8192ES2_ffffjLj256EEEEELb1ELb1ELb0EEEvNS_9BwdParamsE,(.L_x_4900 - _ZN10layer_norm31ln_parallel_residual_bwd_kernelINS_13Kernel_traitsI6__halfffffjLj8192ELj1ELj1ELj8ELj16ENS_18Kernel_traits_baseILj8192ES2_ffffjLj256EEEEELb1ELb1ELb0EEEvNS_9BwdParamsE)
        .other          _ZN10layer_norm31ln_parallel_residual_bwd_kernelINS_13Kernel_traitsI6__halfffffjLj8192ELj1ELj1ELj8ELj16ENS_18Kernel_traits_baseILj8192ES2_ffffjLj256EEEEELb1ELb1ELb0EEEvNS_9BwdParamsE,@"STO_CUDA_ENTRY STV_DEFAULT"
_ZN10layer_norm31ln_parallel_residual_bwd_kernelINS_13Kernel_traitsI6__halfffffjLj8192ELj1ELj1ELj8ELj16ENS_18Kernel_traits_baseILj8192ES2_ffffjLj256EEEEELb1ELb1ELb0EEEvNS_9BwdParamsE:
.text._ZN10layer_norm31ln_parallel_residual_bwd_kernelINS_13Kernel_traitsI6__halfffffjLj8192ELj1ELj1ELj8ELj16ENS_18Kernel_traits_baseILj8192ES2_ffffjLj256EEEEELb1ELb1ELb0EEEvNS_9BwdParamsE:
        /* <DEDUP_REMOVED lines=15> */
[C---:B------:R-:W-:Y:S02]  /*00f0*/  ISETP.GE.U32.AND P5, PT, R4.reuse, 0x100, PT ;  /* 0x000001000400780c */ /* 0x040fe40003fa6070 */
[C---:B------:R-:W-:Y:S02]  /*0100*/  ISETP.GE.U32.AND P2, PT, R4.reuse, 0x500, PT ;  /* 0x000005000400780c */ /* 0x040fe40003f46070 */
[C---:B------:R-:W-:Y:S02]  /*0110*/  ISETP.GE.U32.AND P3, PT, R4.reuse, 0x600, PT ;  /* 0x000006000400780c */ /* 0x040fe40003f66070 */
[----:B------:R-:W-:Y:S01]  /*0120*/  ISETP.GE.U32.AND P4, PT, R4, 0x700, PT ;  /* 0x000007000400780c */ /* 0x000fe20003f86070 */
[----:B------:R-:W1:Y:S01]  /*0130*/  @P6 LDC.64 R6, c[0x0][0x3d0] ;  /* 0x0000f400ff066b82 */ /* 0x000e620000000a00 */
[----:B------:R-:W-:-:S02]  /*0140*/  P2R R8, PR, RZ, 0x40 ;  /* 0x00000040ff087803 */ /* 0x000fc40000000000 */
[----:B------:R-:W-:Y:S02]  /*0150*/  P2R R0, PR, RZ, 0x1 ;  /* 0x00000001ff007803 */ /* 0x000fe40000000000 */
[----:B------:R-:W-:Y:S02]  /*0160*/  CS2R R124, SRZ ;  /* 0x00000000007c7805 */ /* 0x000fe4000001ff00 */
[----:B------:R-:W-:Y:S02]  /*0170*/  P2R R149, PR, RZ, 0x20 ;  /* 0x00000020ff957803 */ /* 0x000fe40000000000 */
[----:B------:R-:W-:Y:S01]  /*0180*/  @P5 LOP3.LUT R5, R207, 0x100, RZ, 0xfc, !PT ;  /* 0x00000100cf055812 */ /* 0x000fe200078efcff */
[----:B------:R-:W3:Y:S08]  /*0190*/  @P0 LDC.64 R2, c[0x0][0x3d0] ;  /* 0x0000f400ff020b82 */ /* 0x000ef00000000a00 */
[----:B------:R-:W4:Y:S08]  /*01a0*/  @P1 LDC.64 R22, c[0x0][0x3d0] ;  /* 0x0000f400ff161b82 */ /* 0x000f300000000a00 */
[----:B------:R-:W2:Y:S01]  /*01b0*/  @P2 LDC.64 R30, c[0x0][0x3d0] ;  /* 0x0000f400ff1e2b82 */ /* 0x000ea20000000a00 */
[C---:B-1----:R-:W-:Y:S01]  /*01c0*/  @P6 IMAD.WIDE.U32 R6, R5.reuse, 0x8, R6 ;  /* 0x0000000805066825 */ /* 0x042fe200078e0006 */
[----:B------:R-:W-:-:S02]  /*01d0*/  @P6 IADD3 R5, PT, PT, R5, 0x100, RZ ;  /* 0x0000010005056810 */ /* 0x000fc40007ffe0ff */
[----:B------:R-:W-:-:S04]  /*01e0*/  ISETP.GE.U32.AND P6, PT, R4, 0x800, PT ;  /* 0x000008000400780c */ /* 0x000fc80003fc6070 */
[----:B------:R-:W1:Y:S01]  /*01f0*/  @P3 LDC.64 R32, c[0x0][0x3d0] ;  /* 0x0000f400ff203b82 */ /* 0x000e620000000a00 */
[C---:B---3--:R-:W-:Y:S01]  /*0200*/  @P0 IMAD.WIDE.U32 R26, R5.reuse, 0x8, R2 ;  /* 0x00000008051a0825 */ /* 0x048fe200078e0002 */
[----:B------:R-:W-:Y:S02]  /*0210*/  @P0 IADD3 R5, PT, PT, R5, 0x100, RZ ;  /* 0x0000010005050810 */ /* 0x000fe40007ffe0ff */
[----:B------:R-:W-:Y:S01]  /*0220*/  ISETP.NE.AND P0, PT, R8, RZ, PT ;  /* 0x000000ff0800720c */ /* 0x000fe20003f05270 */
[----:B0-----:R-:W-:Y:S01]  /*0230*/  UISETP.GE.AND UP0, UPT, UR9, UR4, UPT ;  /* 0x000000040900728c */ /* 0x001fe2000bf06270 */
[----:B------:R-:W-:Y:S02]  /*0240*/  P2R R205, PR, RZ, 0x40 ;  /* 0x00000040ffcd7803 */ /* 0x000fe40000000000 */
[----:B------:R-:W0:Y:S01]  /*0250*/  @P4 LDC.64 R34, c[0x0][0x3d0] ;  /* 0x0000f400ff224b82 */ /* 0x000e220000000a00 */
[C---:B----4-:R-:W-:Y:S01]  /*0260*/  @P1 IMAD.WIDE.U32 R28, R5.reuse, 0x8, R22 ;  /* 0x00000008051c1825 */ /* 0x050fe200078e0016 */
[----:B------:R-:W-:-:S04]  /*0270*/  @P1 IADD3 R5, PT, PT, R5, 0x100, RZ ;  /* 0x0000010005051810 */ /* 0x000fc80007ffe0ff */
[----:B--2---:R2:W5:Y:S02]  /*0280*/  @P1 LDG.E.64 R14, desc[UR16][R28.64] ;  /* 0x000000101c0e1981 */ /* 0x004564000c1e1b00 */
[----:B------:R-:W3:Y:S01]  /*0290*/  @P6 LDC.64 R36, c[0x0][0x3d0] ;  /* 0x0000f400ff246b82 */ /* 0x000ee20000000a00 */
[C---:B------:R-:W-:Y:S01]  /*02a0*/  @P2 IMAD.WIDE.U32 R30, R5.reuse, 0x8, R30 ;  /* 0x00000008051e2825 */ /* 0x040fe200078e001e */
[----:B------:R-:W-:Y:S01]  /*02b0*/  @P2 IADD3 R5, PT, PT, R5, 0x100, RZ ;  /* 0x0000010005052810 */ /* 0x000fe20007ffe0ff */
[----:B------:R2:W5:Y:S05]  /*02c0*/  @P0 LDG.E.64 R10, desc[UR16][R6.64] ;  /* 0x00000010060a0981 */ /* 0x00056a000c1e1b00 */
[----:B------:R-:W4:Y:S01]  /*02d0*/  @P5 LDC.64 R2, c[0x0][0x3d0] ;  /* 0x0000f400ff025b82 */ /* 0x000f220000000a00 */
[C---:B-1----:R-:W-:Y:S01]  /*02e0*/  @P3 IMAD.WIDE.U32 R32, R5.reuse, 0x8, R32 ;  /* 0x0000000805203825 */ /* 0x042fe200078e0020 */
[----:B------:R-:W-:Y:S01]  /*02f0*/  @P3 IADD3 R5, PT, PT, R5, 0x100, RZ ;  /* 0x0000010005053810 */ /* 0x000fe20007ffe0ff */
[----:B------:R2:W5:Y:S01]  /*0300*/  @P2 LDG.E.64 R16, desc[UR16][R30.64] ;  /* 0x000000101e102981 */ /* 0x000562000c1e1b00 */
[----:B------:R-:W-:-:S03]  /*0310*/  ISETP.NE.AND P0, PT, R0, RZ, PT ;  /* 0x000000ff0000720c */ /* 0x000fc60003f05270 */
[----:B------:R2:W5:Y:S01]  /*0320*/  @P3 LDG.E.64 R18, desc[UR16][R32.64] ;  /* 0x0000001020123981 */ /* 0x000562000c1e1b00 */
[C---:B0-----:R-:W-:Y:S01]  /*0330*/  @P4 IMAD.WIDE.U32 R34, R5.reuse, 0x8, R34 ;  /* 0x0000000805224825 */ /* 0x041fe200078e0022 */
[----:B------:R-:W-:-:S04]  /*0340*/  @P4 IADD3 R5, PT, PT, R5, 0x100, RZ ;  /* 0x0000010005054810 */ /* 0x000fc80007ffe0ff */
[----:B------:R2:W5:Y:S01]  /*0350*/  @P4 LDG.E.64 R20, desc[UR16][R34.64] ;  /* 0x0000001022144981 */ /* 0x000562000c1e1b00 */
[----:B---3--:R-:W-:-:S03]  /*0360*/  @P6 IMAD.WIDE.U32 R22, R5, 0x8, R36 ;  /* 0x0000000805166825 */ /* 0x008fc600078e0024 */
[----:B------:R2:W5:Y:S04]  /*0370*/  @P0 LDG.E.64 R12, desc[UR16][R26.64] ;  /* 0x000000101a0c0981 */ /* 0x000568000c1e1b00 */
[----:B------:R2:W5:Y:S01]  /*0380*/  @P6 LDG.E.64 R24, desc[UR16][R22.64] ;  /* 0x0000001016186981 */ /* 0x000562000c1e1b00 */
[----:B----4-:R-:W-:-:S05]  /*0390*/  @P5 IMAD.WIDE.U32 R2, R207, 0x8, R2 ;  /* 0x00000008cf025825 */ /* 0x010fca00078e0002 */
[----:B------:R2:W5:Y:S01]  /*03a0*/  @P5 LDG.E.64 R156, desc[UR16][R2.64] ;  /* 0x00000010029c5981 */ /* 0x000562000c1e1b00 */
        /* <DEDUP_REMOVED lines=31> */
[----:B--2---:R-:W-:Y:S06]  /*05a0*/  BRA.U UP0, `(.L_x_3855) ;  /* 0x000000ad00707547 */ /* 0x004fec000b800000 */
        /* <DEDUP_REMOVED lines=17> */
[----:B------:R-:W-:Y:S02]  /*06c0*/  MOV R212, R14 ;  /* 0x0000000e00d47202 */ /* 0x000fe40000000f00 */
[----:B------:R-:W-:-:S02]  /*06d0*/  CS2R R108, SRZ ;  /* 0x00000000006c7805 */ /* 0x000fc4000001ff00 */
[--C-:B------:R-:W-:Y:S02]  /*06e0*/  SHF.R.U64 R6, R14, 0x10, R15.reuse ;  /* 0x000000100e067819 */ /* 0x100fe4000000120f */
[----:B------:R-:W-:Y:S02]  /*06f0*/  CS2R R110, SRZ ;  /* 0x00000000006e7805 */ /* 0x000fe4000001ff00 */
[----:B------:R-:W-:Y:S02]  /*0700*/  MOV R213, R15 ;  /* 0x0000000f00d57202 */ /* 0x000fe40000000f00 */
[----:B------:R-:W-:Y:S02]  /*0710*/  CS2R R104, SRZ ;  /* 0x0000000000687805 */ /* 0x000fe4000001ff00 */
[----:B------:R-:W-:Y:S02]  /*0720*/  SHF.R.U32.HI R7, RZ, 0x10, R15 ;  /* 0x00000010ff077819 */ /* 0x000fe4000001160f */
[----:B------:R-:W-:-:S02]  /*0730*/  CS2R R106, SRZ ;  /* 0x00000000006a7805 */ /* 0x000fc4000001ff00 */
[----:B------:R-:W-:Y:S02]  /*0740*/  PRMT R208, R208, 0x5410, R0 ;  /* 0x00005410d0d07816 */ /* 0x000fe40000000000 */
        /* <DEDUP_REMOVED lines=17> */
[----:B------:R-:W-:Y:S02]  /*0860*/  MOV R218, R20 ;  /* 0x0000001400da7202 */ /* 0x000fe40000000f00 */
        /* <DEDUP_REMOVED lines=15> */
[----:B------:R-:W-:Y:S02]  /*0960*/  SHF.R.U64 R222, R156, 0x10, R157 ;  /* 0x000000109cde7819 */ /* 0x000fe4000000129d */
[----:B------:R-:W-:-:S02]  /*0970*/  CS2R R70, SRZ ;  /* 0x0000000000467805 */ /* 0x000fc4000001ff00 */
[----:B------:R-:W-:Y:S02]  /*0980*/  SHF.R.U32.HI R0, RZ, 0x10, R157 ;  /* 0x00000010ff007819 */ /* 0x000fe4000001169d */
[----:B------:R-:W-:Y:S02]  /*0990*/  CS2R R64, SRZ ;  /* 0x0000000000407805 */ /* 0x000fe4000001ff00 */
[----:B------:R-:W-:Y:S02]  /*09a0*/  PRMT R209, R209, 0x5410, R2 ;  /* 0x00005410d1d17816 */ /* 0x000fe40000000002 */
[----:B------:R-:W-:Y:S02]  /*09b0*/  CS2R R66, SRZ ;  /* 0x0000000000427805 */ /* 0x000fe4000001ff00 */
[----:B------:R-:W-:Y:S01]  /*09c0*/  PRMT R210, R210, 0x5410, R3 ;  /* 0x00005410d2d27816 */ /* 0x000fe20000000003 */
[----:B------:R-:W-:Y:S01]  /*09d0*/  UPLOP3.LUT UP1, UPT, UPT, UPT, UPT, 0x40, 0x4 ;  /* 0x000000000004789c */ /* 0x000fe20003f2e870 */
[----:B------:R-:W-:Y:S01]  /*09e0*/  PRMT R211, R211, 0x5410, R5 ;  /* 0x00005410d3d37816 */ /* 0x000fe20000000005 */
[----:B------:R-:W1:Y:S01]  /*09f0*/  LDCU UR30, c[0x0][0x408] ;  /* 0x00008100ff1e77ac */ /* 0x000e620008000800 */
[----:B------:R-:W-:-:S02]  /*0a00*/  PRMT R212, R212, 0x5410, R6 ;  /* 0x00005410d4d47816 */ /* 0x000fc40000000006 */
[----:B------:R-:W-:Y:S01]  /*0a10*/  PRMT R213, R213, 0x5410, R7 ;  /* 0x00005410d5d57816 */ /* 0x000fe20000000007 */
[----:B------:R-:W2:Y:S01]  /*0a20*/  LDCU UR10, c[0x0][0x388] ;  /* 0x00007100ff0a77ac */ /* 0x000ea20008000800 */
[----:B------:R-:W-:Y:S02]  /*0a30*/  PRMT R214, R214, 0x5410, R8 ;  /* 0x00005410d6d67816 */ /* 0x000fe40000000008 */
[----:B------:R-:W-:Y:S01]  /*0a40*/  PRMT R215, R215, 0x5410, R9 ;  /* 0x00005410d7d77816 */ /* 0x000fe20000000009 */
[----:B------:R-:W3:Y:S01]  /*0a50*/  LDCU UR29, c[0x0][0x400] ;  /* 0x00008000ff1d77ac */ /* 0x000ee20008000800 */
[----:B------:R-:W-:Y:S02]  /*0a60*/  PRMT R216, R216, 0x5410, R10 ;  /* 0x00005410d8d87816 */ /* 0x000fe4000000000a */
[----:B------:R-:W-:Y:S01]  /*0a70*/  PRMT R217, R217, 0x5410, R11 ;  /* 0x00005410d9d97816 */ /* 0x000fe2000000000b */
[----:B------:R-:W4:Y:S01]  /*0a80*/  LDCU.64 UR4, c[0x0][0x478] ;  /* 0x00008f00ff0477ac */ /* 0x000f220008000a00 */
[----:B------:R-:W-:-:S02]  /*0a90*/  PRMT R218, R218, 0x5410, R12 ;  /* 0x00005410dada7816 */ /* 0x000fc4000000000c */
[----:B------:R-:W-:Y:S01]  /*0aa0*/  PRMT R219, R219, 0x5410, R13 ;  /* 0x00005410dbdb7816 */ /* 0x000fe2000000000d */
[----:B------:R-:W1:Y:S01]  /*0ab0*/  LDCU.64 UR18, c[0x0][0x438] ;  /* 0x00008700ff1277ac */ /* 0x000e620008000a00 */
[----:B------:R-:W-:Y:S02]  /*0ac0*/  PRMT R220, R220, 0x5410, R14 ;  /* 0x00005410dcdc7816 */ /* 0x000fe4000000000e */
[----:B------:R-:W-:Y:S01]  /*0ad0*/  PRMT R221, R221, 0x5410, R15 ;  /* 0x00005410dddd7816 */ /* 0x000fe2000000000f */
[----:B------:R-:W1:Y:S01]  /*0ae0*/  LDCU.64 UR20, c[0x0][0x470] ;  /* 0x00008e00ff1477ac */ /* 0x000e620008000a00 */
[----:B------:R-:W-:Y:S01]  /*0af0*/  PRMT R222, R222, 0x5410, R0 ;  /* 0x00005410dede7816 */ /* 0x000fe20000000000 */
[----:B------:R-:W1:Y:S01]  /*0b00*/  LDCU.128 UR12, c[0x0][0x3c0] ;  /* 0x00007800ff0c77ac */ /* 0x000e620008000c00 */
[----:B------:R-:W1:Y:S01]  /*0b10*/  LDCU.64 UR22, c[0x0][0x380] ;  /* 0x00007000ff1677ac */ /* 0x000e620008000a00 */
[----:B0-----:R-:W-:Y:S01]  /*0b20*/  UISETP.NE.AND UP2, UPT, UR28, URZ, UPT ;  /* 0x000000ff1c00728c */ /* 0x001fe2000bf45270 */
[----:B--2---:R-:W-:-:S10]  /*0b30*/  UMOV UR6, UR9 ;  /* 0x0000000900067c82 */ /* 0x004fd40008000000 */
.L_x_3954:
[----:B-1----:R-:W-:Y:S01]  /*0b40*/  UIMAD.WIDE UR26, UR6, 0x4, UR14 ;  /* 0x00000004061a78a5 */ /* 0x002fe2000f8e020e */
[----:B------:R-:W-:Y:S01]  /*0b50*/  ISETP.NE.AND P5, PT, R149, RZ, PT ;  /* 0x000000ff9500720c */ /* 0x000fe20003fa5270 */
[----:B------:R-:W-:-:S04]  /*0b60*/  UIMAD.WIDE UR24, UR6, 0x4, UR12 ;  /* 0x00000004061878a5 */ /* 0x000fc8000f8e020c */
[----:B0--34-:R-:W-:Y:S02]  /*0b70*/  MOV R140, UR26 ;  /* 0x0000001a008c7c02 */ /* 0x019fe40008000f00 */
[----:B------:R-:W-:Y:S02]  /*0b80*/  MOV R141, UR27 ;  /* 0x0000001b008d7c02 */ /* 0x000fe40008000f00 */
[----:B------:R-:W-:Y:S02]  /*0b90*/  MOV R142, UR24 ;  /* 0x00000018008e7c02 */ /* 0x000fe40008000f00 */
[----:B------:R-:W-:Y:S01]  /*0ba0*/  MOV R143, UR25 ;  /* 0x00000019008f7c02 */ /* 0x000fe20008000f00 */
[----:B------:R-:W2:Y:S04]  /*0bb0*/  LDG.E R140, desc[UR16][R140.64] ;  /* 0x000000108c8c7981 */ /* 0x000ea8000c1e1900 */
[----:B-----5:R-:W5:Y:S01]  /*0bc0*/  LDG.E R142, desc[UR16][R142.64] ;  /* 0x000000108e8e7981 */ /* 0x020f62000c1e1900 */
[----:B------:R-:W-:Y:S01]  /*0bd0*/  UIMAD UR7, UR6, UR10, URZ ;  /* 0x0000000a060772a4 */ /* 0x000fe2000f8e02ff */
[----:B------:R-:W-:Y:S01]  /*0be0*/  ISETP.GE.U32.AND P1, PT, R4, 0x200, PT ;  /* 0x000002000400780c */ /* 0x000fe20003f26070 */
[----:B------:R-:W-:Y:S01]  /*0bf0*/  BSSY.RECONVERGENT B0, `(.L_x_3856) ;  /* 0x0000044000007945 */ /* 0x000fe20003800200 */
[----:B------:R-:W-:Y:S01]  /*0c00*/  PLOP3.LUT P4, PT, PT, PT, UP2, 0x40, 0x4 ;  /* 0x000000000004781c */ /* 0x000fe20003f8e828 */
[----:B------:R-:W-:Y:S01]  /*0c10*/  USHF.R.S32.HI UR8, URZ, 0x1f, UR7 ;  /* 0x0000001fff087899 */ /* 0x000fe20008011407 */
[----:B------:R-:W-:-:S02]  /*0c20*/  P2R R8, PR, RZ, 0x2 ;  /* 0x00000002ff087803 */ /* 0x000fc40000000000 */
[----:B------:R-:W-:Y:S02]  /*0c30*/  CS2R R152, SRZ ;  /* 0x0000000000987805 */ /* 0x000fe4000001ff00 */
[C---:B------:R-:W-:Y:S01]  /*0c40*/  ISETP.GE.U32.AND P0, PT, R4.reuse, 0x300, PT ;  /* 0x000003000400780c */ /* 0x040fe20003f06070 */
[----:B------:R-:W-:Y:S01]  /*0c50*/  ULEA.HI UR8, UR8, UR7, URZ, 0x2 ;  /* 0x0000000708087291 */ /* 0x000fe2000f8f10ff */
[C---:B------:R-:W-:Y:S02]  /*0c60*/  ISETP.GE.U32.AND P1, PT, R4.reuse, 0x400, PT ;  /* 0x000004000400780c */ /* 0x040fe40003f26070 */
[C---:B------:R-:W-:Y:S02]  /*0c70*/  ISETP.GE.U32.AND P2, PT, R4.reuse, 0x500, PT ;  /* 0x000005000400780c */ /* 0x040fe40003f46070 */
[----:B------:R-:W-:Y:S02]  /*0c80*/  ISETP.GE.U32.AND P3, PT, R4, 0x600, PT ;  /* 0x000006000400780c */ /* 0x000fe40003f66070 */
[----:B------:R-:W-:-:S04]  /*0c90*/  MOV R144, UR8 ;  /* 0x0000000800907c02 */ /* 0x000fc80008000f00 */
[----:B------:R-:W-:-:S04]  /*0ca0*/  LEA.HI.SX32 R5, R144, R207, 0x1e ;  /* 0x000000cf90057211 */ /* 0x000fc800078ff2ff */
[----:B------:R-:W-:Y:S02]  /*0cb0*/  MOV R149, R5 ;  /* 0x0000000500957202 */ /* 0x000fe40000000f00 */
[----:B--2---:R-:W-:Y:S02]  /*0cc0*/  R2UR UR24, R140 ;  /* 0x000000008c1872ca */ /* 0x004fe400000e0000 */
[----:B-----5:R-:W-:Y:S01]  /*0cd0*/  FSEL R148, R142, RZ, P4 ;  /* 0x000000ff8e947208 */ /* 0x020fe20002000000 */
[----:B------:R-:W-:-:S12]  /*0ce0*/  @!P5 BRA `(.L_x_3857) ;  /* 0x0000000000d0d947 */ /* 0x000fd80003800000 */
[----:B------:R-:W0:Y:S01]  /*0cf0*/  LDC.64 R142, c[0x0][0x3a8] ;  /* 0x0000ea00ff8e7b82 */ /* 0x000e220000000a00 */
[----:B------:R-:W-:Y:S02]  /*0d00*/  ISETP.NE.U32.AND P5, PT, RZ, UR18, PT ;  /* 0x00000012ff007c0c */ /* 0x000fe4000bfa5070 */
[----:B------:R-:W-:Y:S02]  /*0d10*/  ISETP.NE.U32.AND P4, PT, RZ, UR20, PT ;  /* 0x00000014ff007c0c */ /* 0x000fe4000bf85070 */
[----:B------:R-:W-:Y:S02]  /*0d20*/  ISETP.NE.AND.EX P5, PT, RZ, UR19, PT, P5 ;  /* 0x00000013ff007c0c */ /* 0x000fe4000bfa5350 */
[----:B------:R-:W-:Y:S01]  /*0d30*/  ISETP.NE.AND.EX P4, PT, RZ, UR21, PT, P4 ;  /* 0x00000015ff007c0c */ /* 0x000fe2000bf85340 */
[----:B------:R-:W1:Y:S08]  /*0d40*/  LDC.64 R140, c[0x0][0x428] ;  /* 0x00010a00ff8c7b82 */ /* 0x000e700000000a00 */
[----:B------:R-:W2:Y:S01]  /*0d50*/  LDC.64 R154, c[0x0][0x3b0] ;  /* 0x0000ec00ff9a7b82 */ /* 0x000ea20000000a00 */
[----:B0-----:R-:W-:-:S07]  /*0d60*/  IMAD.WIDE.U32 R144, R5, 0x10, R142 ;  /* 0x0000001005907825 */ /* 0x001fce00078e008e */
[----:B------:R-:W0:Y:S01]  /*0d70*/  @P5 LDC.64 R150, c[0x0][0x438] ;  /* 0x00010e00ff965b82 */ /* 0x000e220000000a00 */
[----:B------:R-:W3:Y:S01]  /*0d80*/  LDG.E.128 R144, desc[UR16][R144.64] ;  /* 0x0000001090907981 */ /* 0x000ee2000c1e1d00 */
[----:B-1----:R-:W-:-:S06]  /*0d90*/  IMAD.WIDE.U32 R140, R5, 0x10, R140 ;  /* 0x00000010058c7825 */ /* 0x002fcc00078e008c */
[----:B------:R-:W1:Y:S01]  /*0da0*/  @P4 LDC.64 R152, c[0x0][0x3b8] ;  /* 0x0000ee00ff984b82 */ /* 0x000e620000000a00 */
[----:B------:R-:W4:Y:S01]  /*0db0*/  LDG.E.128 R140, desc[UR16][R140.64] ;  /* 0x000000108c8c7981 */ /* 0x000f22000c1e1d00 */
[----:B--2---:R-:W-:-:S05]  /*0dc0*/  IMAD.WIDE.U32 R154, R5, 0x4, R154 ;  /* 0x00000004059a7825 */ /* 0x004fca00078e009a */
[----:B------:R-:W5:Y:S01]  /*0dd0*/  LDG.E R7, desc[UR16][R154.64] ;  /* 0x000000109a077981 */ /* 0x000f62000c1e1900 */
[----:B0-----:R-:W-:-:S05]  /*0de0*/  @P5 IMAD.WIDE.U32 R150, R5, 0x10, R150 ;  /* 0x0000001005965825 */ /* 0x001fca00078e0096 */
[----:B------:R-:W5:Y:S01]  /*0df0*/  @P5 LDG.E.128 R60, desc[UR16][R150.64] ;  /* 0x00000010963c5981 */ /* 0x000f62000c1e1d00 */
[----:B------:R-:W-:Y:S02]  /*0e00*/  HADD2.F32 R149, -RZ, R156.H0_H0 ;  /* 0x2000009cff957230 */ /* 0x000fe40000004100 */
[----:B-1----:R-:W-:-:S05]  /*0e10*/  @P4 IMAD.WIDE.U32 R152, R5, 0x4, R152 ;  /* 0x0000000405984825 */ /* 0x002fca00078e0098 */
[----:B------:R0:W5:Y:S01]  /*0e20*/  @P4 LDG.E R6, desc[UR16][R152.64] ;  /* 0x0000001098064981 */ /* 0x000162000c1e1900 */
[C---:B---3--:R-:W-:Y:S01]  /*0e30*/  FADD.FTZ R3, -R148.reuse, R144 ;  /* 0x0000009094037221 */ /* 0x048fe20000010100 */
[----:B------:R-:W-:Y:S01]  /*0e40*/  FADD.FTZ R145, -R148, R145 ;  /* 0x0000009194917221 */ /* 0x000fe20000010100 */
[--C-:B------:R-:W-:Y:S02]  /*0e50*/  HADD2.F32 R144, -RZ, R222.reuse.H0_H0 ;  /* 0x200000deff907230 */ /* 0x100fe40000004100 */
[----:B------:R-:W-:Y:S01]  /*0e60*/  FMUL.FTZ R3, R3, UR24 ;  /* 0x0000001803037c20 */ /* 0x000fe20008410000 */
[----:B------:R-:W-:Y:S01]  /*0e70*/  FMUL.FTZ R174, R145, UR24 ;  /* 0x0000001891ae7c20 */ /* 0x000fe20008410000 */
[----:B------:R-:W-:Y:S02]  /*0e80*/  HADD2.F32 R145, -RZ, R157.H0_H0 ;  /* 0x2000009dff917230 */ /* 0x000fe40000004100 */
[----:B----4-:R-:W-:Y:S01]  /*0e90*/  FMUL.FTZ R158, R140, R149 ;  /* 0x000000958c9e7220 */ /* 0x010fe20000410000 */
[----:B------:R-:W-:Y:S01]  /*0ea0*/  FADD.FTZ R92, R92, R140 ;  /* 0x0000008c5c5c7221 */ /* 0x000fe20000010000 */
[----:B------:R-:W-:Y:S01]  /*0eb0*/  FFMA.FTZ R124, R140, R3, R124 ;  /* 0x000000038c7c7223 */ /* 0x000fe2000001007c */
[----:B------:R-:W-:Y:S01]  /*0ec0*/  FADD.FTZ R146, -R148, R146 ;  /* 0x0000009294927221 */ /* 0x000fe20000010100 */
[----:B------:R-:W-:Y:S01]  /*0ed0*/  FMUL.FTZ R171, R141, R144 ;  /* 0x000000908dab7220 */ /* 0x000fe20000410000 */
[----:B------:R-:W-:Y:S01]  /*0ee0*/  FADD.FTZ R93, R93, R141 ;  /* 0x0000008d5d5d7221 */ /* 0x000fe20000010000 */
[----:B------:R-:W-:Y:S01]  /*0ef0*/  FFMA.FTZ R125, R141, R174, R125 ;  /* 0x000000ae8d7d7223 */ /* 0x000fe2000001007d */
[----:B------:R-:W-:Y:S01]  /*0f00*/  FADD.FTZ R140, RZ, R158 ;  /* 0x0000009eff8c7221 */ /* 0x000fe20000010000 */
[----:B------:R-:W-:Y:S01]  /*0f10*/  FFMA.FTZ R141, R3, R158, RZ ;  /* 0x0000009e038d7223 */ /* 0x000fe200000100ff */
[----:B------:R-:W-:Y:S01]  /*0f20*/  FMUL.FTZ R188, R142, R145 ;  /* 0x000000918ebc7220 */ /* 0x000fe20000410000 */
[----:B------:R-:W-:-:S02]  /*0f30*/  HADD2.F32 R144, -RZ, R222.H1_H1 ;  /* 0x300000deff907230 */ /* 0x000fc40000004100 */
[----:B------:R-:W-:Y:S01]  /*0f40*/  FMUL.FTZ R189, R146, UR24 ;  /* 0x0000001892bd7c20 */ /* 0x000fe20008410000 */
[----:B------:R-:W-:Y:S01]  /*0f50*/  FADD.FTZ R145, R140, R171 ;  /* 0x000000ab8c917221 */ /* 0x000fe20000010000 */
[----:B------:R-:W-:Y:S01]  /*0f60*/  FADD.FTZ R147, -R148, R147 ;  /* 0x0000009394937221 */ /* 0x000fe20000010100 */
[----:B------:R-:W-:Y:S01]  /*0f70*/  FFMA.FTZ R140, R174, R171, R141 ;  /* 0x000000abae8c7223 */ /* 0x000fe2000001008d */
        /* <DEDUP_REMOVED lines=8> */
[----:B------:R-:W-:Y:S01]  /*1000*/  IADD3 R149, PT, PT, R5, 0x100, RZ ;  /* 0x0000010005957810 */ /* 0x000fe20007ffe0ff */
[----:B0-----:R-:W-:Y:S01]  /*1010*/  FADD.FTZ R153, R142, R203 ;  /* 0x000000cb8e997221 */ /* 0x001fe20000010000 */
[----:B------:R-:W-:-:S07]  /*1020*/  FFMA.FTZ R152, R206, R203, R141 ;  /* 0x000000cbce987223 */ /* 0x000fce000001008d */
.L_x_3857:
[----:B---34-:R-:W-:Y:S05]  /*1030*/  BSYNC.RECONVERGENT B0 ;  /* 0x0000000000007941 */ /* 0x018fea0003800200 */
.L_x_3856:
[----:B------:R-:W-:Y:S01]  /*1040*/  ISETP.NE.AND P4, PT, R8, RZ, PT ;  /* 0x000000ff0800720c */ /* 0x000fe20003f85270 */
[----:B------:R-:W-:-:S12]  /*1050*/  BSSY.RECONVERGENT B0, `(.L_x_3858) ;  /* 0x0000036000007945 */ /* 0x000fd80003800200 */
[----:B------:R-:W-:Y:S05]  /*1060*/  @!P4 BRA `(.L_x_3859) ;  /* 0x0000000000d0c947 */ /* 0x000fea0003800000 */
        /* <DEDUP_REMOVED lines=13> */
[----:B------:R-:W-:Y:S02]  /*1140*/  HADD2.F32 R169, -RZ, R208.H0_H0 ;  /* 0x200000d0ffa97230 */ /* 0x000fe40000004100 */
[----:B--2---:R-:W-:-:S05]  /*1150*/  IMAD.WIDE.U32 R186, R149, 0x4, R186 ;  /* 0x0000000495ba7825 */ /* 0x004fca00078e00ba */
[----:B------:R2:W5:Y:S01]  /*1160*/  LDG.E R10, desc[UR16][R186.64] ;  /* 0x00000010ba0a7981 */ /* 0x000562000c1e1900 */
[----:B0-----:R-:W-:-:S05]  /*1170*/  @P4 IMAD.WIDE.U32 R154, R149, 0x4, R154 ;  /* 0x00000004959a4825 */ /* 0x001fca00078e009a */
[----:B------:R0:W5:Y:S01]  /*1180*/  @P4 LDG.E R9, desc[UR16][R154.64] ;  /* 0x000000109a094981 */ /* 0x000162000c1e1900 */
[----:B-1----:R-:W-:-:S05]  /*1190*/  @P5 IMAD.WIDE.U32 R150, R149, 0x10, R150 ;  /* 0x0000001095965825 */ /* 0x002fca00078e0096 */
[----:B------:R0:W5:Y:S01]  /*11a0*/  @P5 LDG.E.128 R56, desc[UR16][R150.64] ;  /* 0x0000001096385981 */ /* 0x000162000c1e1d00 */
[----:B------:R-:W-:Y:S01]  /*11b0*/  IADD3 R149, PT, PT, R149, 0x100, RZ ;  /* 0x0000010095957810 */ /* 0x000fe20007ffe0ff */
[C---:B---3--:R-:W-:Y:S01]  /*11c0*/  FADD.FTZ R140, -R148.reuse, R140 ;  /* 0x0000008c948c7221 */ /* 0x048fe20000010100 */
[----:B------:R-:W-:-:S03]  /*11d0*/  FADD.FTZ R141, -R148, R141 ;  /* 0x0000008d948d7221 */ /* 0x000fc60000010100 */
[----:B------:R-:W-:Y:S01]  /*11e0*/  FMUL.FTZ R159, R140, UR24 ;  /* 0x000000188c9f7c20 */ /* 0x000fe20008410000 */
[----:B------:R-:W-:Y:S02]  /*11f0*/  HADD2.F32 R140, -RZ, R208.H1_H1 ;  /* 0x300000d0ff8c7230 */ /* 0x000fe40000004100 */
[----:B------:R-:W-:Y:S01]  /*1200*/  FMUL.FTZ R172, R141, UR24 ;  /* 0x000000188dac7c20 */ /* 0x000fe20008410000 */
[--C-:B------:R-:W-:Y:S02]  /*1210*/  HADD2.F32 R141, -RZ, R209.reuse.H0_H0 ;  /* 0x200000d1ff8d7230 */ /* 0x100fe40000004100 */
[----:B----4-:R-:W-:Y:S01]  /*1220*/  FMUL.FTZ R34, R144, R169 ;  /* 0x000000a990227220 */ /* 0x010fe20000410000 */
[----:B------:R-:W-:Y:S01]  /*1230*/  FMUL.FTZ R169, R145, R140 ;  /* 0x0000008c91a97220 */ /* 0x000fe20000410000 */
[----:B------:R-:W-:Y:S01]  /*1240*/  FADD.FTZ R142, -R148, R142 ;  /* 0x0000008e948e7221 */ /* 0x000fe20000010100 */
[----:B--2---:R-:W-:Y:S01]  /*1250*/  FMUL.FTZ R186, R146, R141 ;  /* 0x0000008d92ba7220 */ /* 0x004fe20000410000 */
[----:B------:R-:W-:Y:S01]  /*1260*/  FADD.FTZ R140, R153, R34 ;  /* 0x00000022998c7221 */ /* 0x000fe20000010000 */
[----:B------:R-:W-:Y:S01]  /*1270*/  FFMA.FTZ R141, R159, R34, R152 ;  /* 0x000000229f8d7223 */ /* 0x000fe20000010098 */
[----:B------:R-:W-:Y:S01]  /*1280*/  FADD.FTZ R204, -R148, R143 ;  /* 0x0000008f94cc7221 */ /* 0x000fe20000010100 */
[----:B------:R-:W-:Y:S01]  /*1290*/  FADD.FTZ R88, R88, R144 ;  /* 0x0000009058587221 */ /* 0x000fe20000010000 */
[----:B------:R-:W-:Y:S01]  /*12a0*/  FFMA.FTZ R120, R144, R159, R120 ;  /* 0x0000009f90787223 */ /* 0x000fe20000010078 */
[----:B------:R-:W-:-:S02]  /*12b0*/  HADD2.F32 R144, -RZ, R209.H1_H1 ;  /* 0x300000d1ff907230 */ /* 0x000fc40000004100 */
[----:B------:R-:W-:Y:S01]  /*12c0*/  FADD.FTZ R143, R140, R169 ;  /* 0x000000a98c8f7221 */ /* 0x000fe20000010000 */
[----:B------:R-:W-:Y:S01]  /*12d0*/  FMUL.FTZ R187, R142, UR24 ;  /* 0x000000188ebb7c20 */ /* 0x000fe20008410000 */
        /* <DEDUP_REMOVED lines=13> */
.L_x_3859:
[----:B------:R-:W-:Y:S05]  /*13b0*/  BSYNC.RECONVERGENT B0 ;  /* 0x0000000000007941 */ /* 0x000fea0003800200 */
.L_x_3858:
[----:B------:R-:W-:Y:S04]  /*13c0*/  BSSY.RECONVERGENT B0, `(.L_x_3860) ;  /* 0x0000036000007945 */ /* 0x000fe80003800200 */
        /* <DEDUP_REMOVED lines=23> */
[----:B------:R-:W-:Y:S01]  /*1540*/  FADD.FTZ R145, -R148, R145 ;  /* 0x0000009194917221 */ /* 0x000fe20000010100 */
[----:B------:R-:W-:Y:S02]  /*1550*/  HADD2.F32 R144, -RZ, R210.H1_H1 ;  /* 0x300000d2ff907230 */ /* 0x000fe40000004100 */
[----:B------:R-:W-:Y:S01]  /*1560*/  FMUL.FTZ R33, R33, UR24 ;  /* 0x0000001821217c20 */ /* 0x000fe20008410000 */
[----:B------:R-:W-:Y:S01]  /*1570*/  FMUL.FTZ R170, R145, UR24 ;  /* 0x0000001891aa7c20 */ /* 0x000fe20008410000 */
[--C-:B------:R-:W-:Y:S02]  /*1580*/  HADD2.F32 R145, -RZ, R211.reuse.H0_H0 ;  /* 0x200000d3ff917230 */ /* 0x100fe40000004100 */
[----:B----4-:R-:W-:Y:S01]  /*1590*/  FMUL.FTZ R30, R140, R167 ;  /* 0x000000a78c1e7220 */ /* 0x010fe20000410000 */
[----:B------:R-:W-:Y:S01]  /*15a0*/  FADD.FTZ R84, R84, R140 ;  /* 0x0000008c54547221 */ /* 0x000fe20000010000 */
[----:B------:R-:W-:Y:S01]  /*15b0*/  FFMA.FTZ R116, R140, R33, R116 ;  /* 0x000000218c747223 */ /* 0x000fe20000010074 */
[----:B------:R-:W-:Y:S01]  /*15c0*/  FADD.FTZ R146, -R148, R146 ;  /* 0x0000009294927221 */ /* 0x000fe20000010100 */
[----:B------:R-:W-:Y:S01]  /*15d0*/  FMUL.FTZ R167, R141, R144 ;  /* 0x000000908da77220 */ /* 0x000fe20000410000 */
[----:B------:R-:W-:Y:S01]  /*15e0*/  FADD.FTZ R85, R85, R141 ;  /* 0x0000008d55557221 */ /* 0x000fe20000010000 */
[----:B------:R-:W-:Y:S01]  /*15f0*/  FFMA.FTZ R117, R141, R170, R117 ;  /* 0x000000aa8d757223 */ /* 0x000fe20000010075 */
[----:B------:R-:W-:Y:S01]  /*1600*/  FADD.FTZ R140, R153, R30 ;  /* 0x0000001e998c7221 */ /* 0x000fe20000010000 */
[----:B------:R-:W-:Y:S01]  /*1610*/  FFMA.FTZ R141, R33, R30, R152 ;  /* 0x0000001e218d7223 */ /* 0x000fe20000010098 */
[----:B--2---:R-:W-:Y:S01]  /*1620*/  FMUL.FTZ R184, R142, R145 ;  /* 0x000000918eb87220 */ /* 0x004fe20000410000 */
        /* <DEDUP_REMOVED lines=14> */
[----:B0-----:R-:W-:-:S07]  /*1710*/  FFMA.FTZ R152, R202, R199, R141 ;  /* 0x000000c7ca987223 */ /* 0x001fce000001008d */
.L_x_3861:
[----:B------:R-:W-:Y:S05]  /*1720*/  BSYNC.RECONVERGENT B0 ;  /* 0x0000000000007941 */ /* 0x000fea0003800200 */
.L_x_3860:
        /* <DEDUP_REMOVED lines=54> */
.L_x_3863:
[----:B------:R-:W-:Y:S05]  /*1a90*/  BSYNC.RECONVERGENT B0 ;  /* 0x0000000000007941 */ /* 0x000fea0003800200 */
.L_x_3862:
        /* <DEDUP_REMOVED lines=54> */
.L_x_3865:
[----:B------:R-:W-:Y:S05]  /*1e00*/  BSYNC.RECONVERGENT B0 ;  /* 0x0000000000007941 */ /* 0x000fea0003800200 */
.L_x_3864:
        /* <DEDUP_REMOVED lines=15> */
[--C-:B------:R-:W-:Y:S02]  /*1f00*/  HADD2.F32 R193, -RZ, R216.reuse.H0_H0 ;  /* 0x200000d8ffc17230 */ /* 0x100fe40000004100 */
[----:B------:R-:W-:Y:S02]  /*1f10*/  HADD2.F32 R162, -RZ, R216.H1_H1 ;  /* 0x300000d8ffa27230 */ /* 0x000fe40000004100 */
        /* <DEDUP_REMOVED lines=10> */
[----:B------:R-:W-:Y:S01]  /*1fc0*/  FMUL.FTZ R164, R145, UR24 ;  /* 0x0000001891a47c20 */ /* 0x000fe20008410000 */
[----:B----4-:R-:W-:Y:S01]  /*1fd0*/  FMUL.FTZ R24, R140, R193 ;  /* 0x000000c18c187220 */ /* 0x010fe20000410000 */
[----:B------:R-:W-:Y:S01]  /*1fe0*/  FADD.FTZ R72, R72, R140 ;  /* 0x0000008c48487221 */ /* 0x000fe20000010000 */
[----:B------:R-:W-:Y:S01]  /*1ff0*/  FFMA.FTZ R104, R140, R27, R104 ;  /* 0x0000001b8c687223 */ /* 0x000fe20000010068 */
[--C-:B------:R-:W-:Y:S02]  /*2000*/  HADD2.F32 R140, -RZ, R217.reuse.H1_H1 ;  /* 0x300000d9ff8c7230 */ /* 0x100fe40000004100 */
[----:B------:R-:W-:Y:S01]  /*2010*/  FADD.FTZ R146, -R148, R146 ;  /* 0x0000009294927221 */ /* 0x000fe20000010100 */
[----:B------:R-:W-:Y:S02]  /*2020*/  HADD2.F32 R145, -RZ, R217.H0_H0 ;  /* 0x200000d9ff917230 */ /* 0x000fe40000004100 */
[----:B------:R-:W-:Y:S01]  /*2030*/  FMUL.FTZ R162, R141, R162 ;  /* 0x000000a28da27220 */ /* 0x000fe20000410000 */
[----:B------:R-:W-:Y:S01]  /*2040*/  FADD.FTZ R73, R73, R141 ;  /* 0x0000008d49497221 */ /* 0x000fe20000010000 */
[----:B------:R-:W-:Y:S01]  /*2050*/  FFMA.FTZ R105, R141, R164, R105 ;  /* 0x000000a48d697223 */ /* 0x000fe20000010069 */
[----:B------:R-:W-:Y:S01]  /*2060*/  FADD.FTZ R153, R153, R24 ;  /* 0x0000001899997221 */ /* 0x000fe20000010000 */
[----:B------:R-:W-:Y:S01]  /*2070*/  FFMA.FTZ R141, R27, R24, R152 ;  /* 0x000000181b8d7223 */ /* 0x000fe20000010098 */
[----:B--2---:R-:W-:Y:S01]  /*2080*/  FMUL.FTZ R179, R146, UR24 ;  /* 0x0000001892b37c20 */ /* 0x004fe20008410000 */
[----:B------:R-:W-:Y:S01]  /*2090*/  FMUL.FTZ R193, R143, R140 ;  /* 0x0000008c8fc17220 */ /* 0x000fe20000410000 */
[----:B------:R-:W-:Y:S01]  /*20a0*/  FADD.FTZ R147, -R148, R147 ;  /* 0x0000009394937221 */ /* 0x000fe20000010100 */
[----:B------:R-:W-:Y:S01]  /*20b0*/  FMUL.FTZ R178, R142, R145 ;  /* 0x000000918eb27220 */ /* 0x000fe20000410000 */
[----:B------:R-:W-:Y:S01]  /*20c0*/  FADD.FTZ R153, R153, R162 ;  /* 0x000000a299997221 */ /* 0x000fe20000010000 */
[----:B------:R-:W-:Y:S01]  /*20d0*/  FFMA.FTZ R140, R164, R162, R141 ;  /* 0x000000a2a48c7223 */ /* 0x000fe2000001008d */
[----:B------:R-:W-:Y:S01]  /*20e0*/  FADD.FTZ R74, R74, R142 ;  /* 0x0000008e4a4a7221 */ /* 0x000fe20000010000 */
[----:B------:R-:W-:Y:S01]  /*20f0*/  FFMA.FTZ R106, R142, R179, R106 ;  /* 0x000000b38e6a7223 */ /* 0x000fe2000001006a */
[----:B------:R-:W-:Y:S01]  /*2100*/  FMUL.FTZ R196, R147, UR24 ;  /* 0x0000001893c47c20 */ /* 0x000fe20008410000 */
[----:B------:R-:W-:Y:S01]  /*2110*/  FADD.FTZ R142, R153, R178 ;  /* 0x000000b2998e7221 */ /* 0x000fe20000010000 */
[----:B------:R-:W-:Y:S01]  /*2120*/  FFMA.FTZ R141, R179, R178, R140 ;  /* 0x000000b2b38d7223 */ /* 0x000fe2000001008c */
[----:B------:R-:W-:Y:S01]  /*2130*/  FADD.FTZ R75, R75, R143 ;  /* 0x0000008f4b4b7221 */ /* 0x000fe20000010000 */
[----:B------:R-:W-:Y:S01]  /*2140*/  FFMA.FTZ R107, R143, R196, R107 ;  /* 0x000000c48f6b7223 */ /* 0x000fe2000001006b */
[----:B------:R-:W-:Y:S01]  /*2150*/  FADD.FTZ R153, R142, R193 ;  /* 0x000000c18e997221 */ /* 0x000fe20000010000 */
[----:B0-----:R-:W-:-:S07]  /*2160*/  FFMA.FTZ R152, R196, R193, R141 ;  /* 0x000000c1c4987223 */ /* 0x001fce000001008d */
.L_x_3867:
[----:B------:R-:W-:Y:S05]  /*2170*/  BSYNC.RECONVERGENT B0 ;  /* 0x0000000000007941 */ /* 0x000fea0003800200 */
.L_x_3866:
[----:B------:R-:W-:Y:S01]  /*2180*/  ISETP.GE.U32.AND P4, PT, R4, 0x700, PT ;  /* 0x000007000400780c */ /* 0x000fe20003f86070 */
[----:B------:R-:W-:-:S12]  /*2190*/  BSSY.RECONVERGENT B0, `(.L_x_3868) ;  /* 0x0000036000007945 */ /* 0x000fd80003800200 */
[----:B------:R-:W-:Y:S05]  /*21a0*/  @!P4 BRA `(.L_x_3869) ;  /* 0x0000000000d0c947 */ /* 0x000fea0003800000 */
[----:B------:R-:W-:Y:S01]  /*21b0*/  ISETP.NE.U32.AND P5, PT, RZ, UR18, PT ;  /* 0x00000012ff007c0c */ /* 0x000fe2000bfa5070 */
[----:B------:R-:W0:Y:S03]  /*21c0*/  LDC.64 R142, c[0x0][0x3a8] ;  /* 0x0000ea00ff8e7b82 */ /* 0x000e260000000a00 */
[----:B------:R-:W-:-:S05]  /*21d0*/  ISETP.NE.AND.EX P5, PT, RZ, UR19, PT, P5 ;  /* 0x00000013ff007c0c */ /* 0x000fca000bfa5350 */
[----:B------:R-:W1:Y:S08]  /*21e0*/  LDC.64 R140, c[0x0][0x428] ;  /* 0x00010a00ff8c7b82 */ /* 0x000e700000000a00 */
[----:B------:R-:W2:Y:S08]  /*21f0*/  @P5 LDC.64 R144, c[0x0][0x438] ;  /* 0x00010e00ff905b82 */ /* 0x000eb00000000a00 */
[----:B------:R-:W3:Y:S01]  /*2200*/  LDC.64 R154, c[0x0][0x3b0] ;  /* 0x0000ec00ff9a7b82 */ /* 0x000ee20000000a00 */
[----:B--2---:R-:W-:-:S05]  /*2210*/  @P5 IMAD.WIDE.U32 R176, R149, 0x10, R144 ;  /* 0x0000001095b05825 */ /* 0x004fca00078e0090 */
[----:B------:R2:W5:Y:S01]  /*2220*/  @P5 LDG.E.128 R36, desc[UR16][R176.64] ;  /* 0x00000010b0245981 */ /* 0x000562000c1e1d00 */
[----:B------:R-:W-:Y:S01]  /*2230*/  ISETP.NE.U32.AND P5, PT, RZ, UR20, PT ;  /* 0x00000014ff007c0c */ /* 0x000fe2000bfa5070 */
[----:B0-----:R-:W-:-:S03]  /*2240*/  IMAD.WIDE.U32 R144, R149, 0x10, R142 ;  /* 0x0000001095907825 */ /* 0x001fc600078e008e */
[----:B------:R-:W-:Y:S01]  /*2250*/  ISETP.NE.AND.EX P5, PT, RZ, UR21, PT, P5 ;  /* 0x00000015ff007c0c */ /* 0x000fe2000bfa5350 */
[C---:B-1----:R-:W-:Y:S02]  /*2260*/  IMAD.WIDE.U32 R140, R149.reuse, 0x10, R140 ;  /* 0x00000010958c7825 */ /* 0x042fe400078e008c */
[----:B------:R-:W4:Y:S04]  /*2270*/  LDG.E.128 R144, desc[UR16][R144.64] ;  /* 0x0000001090907981 */ /* 0x000f28000c1e1d00 */
[----:B------:R-:W2:Y:S01]  /*2280*/  LDG.E.128 R140, desc[UR16][R140.64] ;  /* 0x000000108c8c7981 */ /* 0x000ea2000c1e1d00 */
[----:B---3--:R-:W-:-:S05]  /*2290*/  IMAD.WIDE.U32 R154, R149, 0x4, R154 ;  /* 0x00000004959a7825 */ /* 0x008fca00078e009a */
[----:B------:R-:W0:Y:S01]  /*22a0*/  @P5 LDC.64 R150, c[0x0][0x3b8] ;  /* 0x0000ee00ff965b82 */ /* 0x000e220000000a00 */
[----:B------:R1:W5:Y:S01]  /*22b0*/  LDG.E R0, desc[UR16][R154.64] ;  /* 0x000000109a007981 */ /* 0x000362000c1e1900 */
[----:B0-----:R-:W-:-:S05]  /*22c0*/  @P5 IMAD.WIDE.U32 R150, R149, 0x4, R150 ;  /* 0x0000000495965825 */ /* 0x001fca00078e0096 */
[----:B------:R1:W5:Y:S01]  /*22d0*/  @P5 LDG.E R2, desc[UR16][R150.64] ;  /* 0x0000001096025981 */ /* 0x000362000c1e1900 */
[--C-:B------:R-:W-:Y:S01]  /*22e0*/  HADD2.F32 R35, -RZ, R218.reuse.H0_H0 ;  /* 0x200000daff237230 */ /* 0x100fe20000004100 */
[----:B------:R-:W-:Y:S01]  /*22f0*/  IADD3 R149, PT, PT, R149, 0x100, RZ ;  /* 0x0000010095957810 */ /* 0x000fe20007ffe0ff */
[C---:B----4-:R-:W-:Y:S01]  /*2300*/  FADD.FTZ R25, -R148.reuse, R144 ;  /* 0x0000009094197221 */ /* 0x050fe20000010100 */
[----:B------:R-:W-:Y:S01]  /*2310*/  FADD.FTZ R32, -R148, R145 ;  /* 0x0000009194207221 */ /* 0x000fe20000010100 */
[----:B------:R-:W-:Y:S02]  /*2320*/  HADD2.F32 R144, -RZ, R218.H1_H1 ;  /* 0x300000daff907230 */ /* 0x000fe40000004100 */
[----:B------:R-:W-:Y:S01]  /*2330*/  FMUL.FTZ R25, R25, UR24 ;  /* 0x0000001819197c20 */ /* 0x000fe20008410000 */
[----:B--2---:R-:W-:Y:S01]  /*2340*/  FMUL.FTZ R22, R140, R35 ;  /* 0x000000238c167220 */ /* 0x004fe20000410000 */
[----:B------:R-:W-:Y:S01]  /*2350*/  FMUL.FTZ R32, R32, UR24 ;  /* 0x0000001820207c20 */ /* 0x000fe20008410000 */
[----:B------:R-:W-:-:S02]  /*2360*/  HADD2.F32 R145, -RZ, R219.H0_H0 ;  /* 0x200000dbff917230 */ /* 0x000fc40000004100 */
        /* <DEDUP_REMOVED lines=8> */
[----:B------:R-:W-:Y:S01]  /*23f0*/  FMUL.FTZ R176, R142, R145 ;  /* 0x000000918eb07220 */ /* 0x000fe20000410000 */
[----:B------:R-:W-:Y:S02]  /*2400*/  HADD2.F32 R144, -RZ, R219.H1_H1 ;  /* 0x300000dbff907230 */ /* 0x000fe40000004100 */
        /* <DEDUP_REMOVED lines=13> */
[----:B-1----:R-:W-:-:S07]  /*24e0*/  FFMA.FTZ R152, R194, R191, R141 ;  /* 0x000000bfc2987223 */ /* 0x002fce000001008d */
.L_x_3869:
[----:B------:R-:W-:Y:S05]  /*24f0*/  BSYNC.RECONVERGENT B0 ;  /* 0x0000000000007941 */ /* 0x000fea0003800200 */
.L_x_3868:
[----:B------:R-:W-:Y:S01]  /*2500*/  ISETP.GE.U32.AND P5, PT, R4, 0x800, PT ;  /* 0x000008000400780c */ /* 0x000fe20003fa6070 */
[----:B------:R-:W-:Y:S03]  /*2510*/  BSSY.RECONVERGENT B0, `(.L_x_3870) ;  /* 0x0000036000007945 */ /* 0x000fe60003800200 */
[----:B------:R-:W-:-:S09]  /*2520*/  P2R R205, PR, RZ, 0x20 ;  /* 0x00000020ffcd7803 */ /* 0x000fd20000000000 */
[----:B------:R-:W-:Y:S05]  /*2530*/  @!P5 BRA `(.L_x_3871) ;  /* 0x0000000000ccd947 */ /* 0x000fea0003800000 */
[----:B------:R-:W-:Y:S01]  /*2540*/  ISETP.NE.U32.AND P5, PT, RZ, UR20, PT ;  /* 0x00000014ff007c0c */ /* 0x000fe2000bfa5070 */
[----:B------:R-:W0:Y:S03]  /*2550*/  LDC.64 R140, c[0x0][0x3a8] ;  /* 0x0000ea00ff8c7b82 */ /* 0x000e260000000a00 */
[----:B------:R-:W-:-:S13]  /*2560*/  ISETP.NE.AND.EX P5, PT, RZ, UR21, PT, P5 ;  /* 0x00000015ff007c0c */ /* 0x000fda000bfa5350 */
[----:B------:R-:W1:Y:S02]  /*2570*/  @P5 LDC.64 R20, c[0x0][0x3b8] ;  /* 0x0000ee00ff145b82 */ /* 0x000e640000000a00 */
[----:B-1----:R-:W-:-:S05]  /*2580*/  @P5 IMAD.WIDE.U32 R142, R149, 0x4, R20 ;  /* 0x00000004958e5825 */ /* 0x002fca00078e0014 */
[----:B------:R1:W5:Y:S01]  /*2590*/  @P5 LDG.E R19, desc[UR16][R142.64] ;  /* 0x000000108e135981 */ /* 0x000362000c1e1900 */
[----:B------:R-:W-:-:S04]  /*25a0*/  ISETP.NE.U32.AND P5, PT, RZ, UR18, PT ;  /* 0x00000012ff007c0c */ /* 0x000fc8000bfa5070 */
[----:B------:R-:W-:-:S13]  /*25b0*/  ISETP.NE.AND.EX P5, PT, RZ, UR19, PT, P5 ;  /* 0x00000013ff007c0c */ /* 0x000fda000bfa5350 */
[----:B------:R-:W2:Y:S02]  /*25c0*/  @P5 LDC.64 R20, c[0x0][0x438] ;  /* 0x00010e00ff145b82 */ /* 0x000ea40000000a00 */
[----:B--2---:R-:W-:-:S06]  /*25d0*/  @P5 IMAD.WIDE.U32 R154, R149, 0x10, R20 ;  /* 0x00000010959a5825 */ /* 0x004fcc00078e0014 */
[----:B------:R-:W2:Y:S01]  /*25e0*/  LDC.64 R20, c[0x0][0x428] ;  /* 0x00010a00ff147b82 */ /* 0x000ea20000000a00 */
[C---:B0-----:R-:W-:Y:S01]  /*25f0*/  IMAD.WIDE.U32 R144, R149.reuse, 0x10, R140 ;  /* 0x0000001095907825 */ /* 0x041fe200078e008c */
[----:B------:R0:W5:Y:S05]  /*2600*/  @P5 LDG.E.128 R128, desc[UR16][R154.64] ;  /* 0x000000109a805981 */ /* 0x00016a000c1e1d00 */
[----:B------:R-:W3:Y:S01]  /*2610*/  LDG.E.128 R144, desc[UR16][R144.64] ;  /* 0x0000001090907981 */ /* 0x000ee2000c1e1d00 */
[C---:B--2---:R-:W-:Y:S02]  /*2620*/  IMAD.WIDE.U32 R140, R149.reuse, 0x10, R20 ;  /* 0x00000010958c7825 */ /* 0x044fe400078e0014 */
[----:B------:R-:W2:Y:S04]  /*2630*/  LDC.64 R20, c[0x0][0x3b0] ;  /* 0x0000ec00ff147b82 */ /* 0x000ea80000000a00 */
[----:B------:R-:W4:Y:S01]  /*2640*/  LDG.E.128 R140, desc[UR16][R140.64] ;  /* 0x000000108c8c7981 */ /* 0x000f22000c1e1d00 */
[----:B--2---:R-:W-:-:S05]  /*2650*/  IMAD.WIDE.U32 R150, R149, 0x4, R20 ;  /* 0x0000000495967825 */ /* 0x004fca00078e0014 */
[----:B------:R0:W5:Y:S01]  /*2660*/  LDG.E R20, desc[UR16][R150.64] ;  /* 0x0000001096147981 */ /* 0x000162000c1e1900 */
[--C-:B------:R-:W-:Y:S02]  /*2670*/  HADD2.F32 R21, -RZ, R220.reuse.H0_H0 ;  /* 0x200000dcff157230 */ /* 0x100fe40000004100 */
[--C-:B------:R-:W-:Y:S02]  /*2680*/  HADD2.F32 R173, -RZ, R221.reuse.H0_H0 ;  /* 0x200000ddffad7230 */ /* 0x100fe40000004100 */
[----:B------:R-:W-:Y:S02]  /*2690*/  HADD2.F32 R190, -RZ, R221.H1_H1 ;  /* 0x300000ddffbe7230 */ /* 0x000fe40000004100 */
[C---:B---3--:R-:W-:Y:S01]  /*26a0*/  FADD.FTZ R23, -R148.reuse, R144 ;  /* 0x0000009094177221 */ /* 0x048fe20000010100 */
[C---:B------:R-:W-:Y:S01]  /*26b0*/  FADD.FTZ R160, -R148.reuse, R145 ;  /* 0x0000009194a07221 */ /* 0x040fe20000010100 */
[----:B------:R-:W-:Y:S02]  /*26c0*/  HADD2.F32 R144, -RZ, R220.H1_H1 ;  /* 0x300000dcff907230 */ /* 0x000fe40000004100 */
[----:B------:R-:W-:Y:S01]  /*26d0*/  FADD.FTZ R146, -R148, R146 ;  /* 0x0000009294927221 */ /* 0x000fe20000010100 */
[----:B------:R-:W-:Y:S01]  /*26e0*/  FMUL.FTZ R23, R23, UR24 ;  /* 0x0000001817177c20 */ /* 0x000fe20008410000 */
[----:B------:R-:W-:Y:S01]  /*26f0*/  FMUL.FTZ R160, R160, UR24 ;  /* 0x00000018a0a07c20 */ /* 0x000fe20008410000 */
[----:B------:R-:W-:Y:S01]  /*2700*/  FADD.FTZ R147, -R148, R147 ;  /* 0x0000009394937221 */ /* 0x000fe20000010100 */
[----:B------:R-:W-:-:S03]  /*2710*/  FMUL.FTZ R175, R146, UR24 ;  /* 0x0000001892af7c20 */ /* 0x000fc60008410000 */
[----:B------:R-:W-:Y:S01]  /*2720*/  FMUL.FTZ R192, R147, UR24 ;  /* 0x0000001893c07c20 */ /* 0x000fe20008410000 */
        /* <DEDUP_REMOVED lines=12> */
[----:B-1----:R-:W-:Y:S01]  /*27f0*/  FFMA.FTZ R142, R160, R161, R141 ;  /* 0x000000a1a08e7223 */ /* 0x002fe2000001008d */
[----:B------:R-:W-:Y:S01]  /*2800*/  FMUL.FTZ R190, R143, R190 ;  /* 0x000000be8fbe7220 */ /* 0x000fe20000410000 */
[----:B------:R-:W-:Y:S01]  /*2810*/  FADD.FTZ R67, R67, R143 ;  /* 0x0000008f43437221 */ /* 0x000fe20000010000 */
[----:B------:R-:W-:Y:S01]  /*2820*/  FADD.FTZ R153, R140, R173 ;  /* 0x000000ad8c997221 */ /* 0x000fe20000010000 */
[----:B------:R-:W-:Y:S01]  /*2830*/  FFMA.FTZ R141, R175, R173, R142 ;  /* 0x000000adaf8d7223 */ /* 0x000fe2000001008e */
[----:B------:R-:W-:-:S02]  /*2840*/  FFMA.FTZ R99, R143, R192, R99 ;  /* 0x000000c08f637223 */ /* 0x000fc40000010063 */
[----:B------:R-:W-:Y:S01]  /*2850*/  FADD.FTZ R153, R153, R190 ;  /* 0x000000be99997221 */ /* 0x000fe20000010000 */
[----:B0-----:R-:W-:-:S07]  /*2860*/  FFMA.FTZ R152, R192, R190, R141 ;  /* 0x000000bec0987223 */ /* 0x001fce000001008d */
.L_x_3871:
[----:B------:R-:W-:Y:S05]  /*2870*/  BSYNC.RECONVERGENT B0 ;  /* 0x0000000000007941 */ /* 0x000fea0003800200 */
.L_x_3870:
        /* <DEDUP_REMOVED lines=32> */
.L_x_3873:
[----:B------:R-:W-:Y:S05]  /*2a80*/  BSYNC.RECONVERGENT B0 ;  /* 0x0000000000007941 */ /* 0x000fea0003800200 */
.L_x_3872:
        /* <DEDUP_REMOVED lines=41> */
[----:B------:R-:W-:Y:S02]  /*2d20*/  FSEL R148, R148, RZ, P5 ;  /* 0x000000ff94947208 */ /* 0x000fe40002800000 */
        /* <DEDUP_REMOVED lines=23> */
[----:B------:R-:W-:Y:S01]  /*2ea0*/  FMUL.FTZ R141, R141, UR30 ;  /* 0x0000001e8d8d7c20 */ /* 0x000fe20008410000 */
[----:B------:R-:W-:Y:S01]  /*2eb0*/  FMUL.FTZ R142, R142, UR30 ;  /* 0x0000001e8e8e7c20 */ /* 0x000fe20008410000 */
[----:B------:R-:W-:Y:S01]  /*2ec0*/  FMUL.FTZ R143, R143, UR30 ;  /* 0x0000001e8f8f7c20 */ /* 0x000fe20008410000 */
[----:B------:R-:W-:-:S02]  /*2ed0*/  FMUL.FTZ R144, R144, UR24 ;  /* 0x0000001890907c20 */ /* 0x000fc40008410000 */
[----:B------:R-:W-:Y:S02]  /*2ee0*/  SEL R140, R141, RZ, P5 ;  /* 0x000000ff8d8c7207 */ /* 0x000fe40002800000 */
        /* <DEDUP_REMOVED lines=8> */
.L_x_3878:
        /* <DEDUP_REMOVED lines=25> */
.L_x_3877:
        /* <DEDUP_REMOVED lines=15> */
[----:B------:R-:W-:Y:S01]  /*31f0*/  FMUL.FTZ R140, R140, UR30 ;  /* 0x0000001e8c8c7c20 */ /* 0x000fe20008410000 */
[----:B------:R-:W-:Y:S01]  /*3200*/  FMUL.FTZ R141, R141, UR30 ;  /* 0x0000001e8d8d7c20 */ /* 0x000fe20008410000 */
[----:B------:R-:W-:Y:S01]  /*3210*/  FMUL.FTZ R142, R142, UR30 ;  /* 0x0000001e8e8e7c20 */ /* 0x000fe20008410000 */
[----:B------:R-:W-:-:S02]  /*3220*/  FFMA.FTZ R143, R144, UR24, R63 ;  /* 0x00000018908f7c23 */ /* 0x000fc4000801003f */
        /* <DEDUP_REMOVED lines=9> */
.L_x_3880:
        /* <DEDUP_REMOVED lines=25> */
.L_x_3876:
        /* <DEDUP_REMOVED lines=12> */
[----:B------:R-:W-:Y:S01]  /*3510*/  FFMA.FTZ R144, R206, UR7, R148 ;  /* 0x00000007ce907c23 */ /* 0x000fe20008010094 */
        /* <DEDUP_REMOVED lines=8> */
[----:B------:R-:W-:-:S02]  /*35a0*/  FMUL.FTZ R139, R139, UR30 ;  /* 0x0000001e8b8b7c20 */ /* 0x000fc40008410000 */
[----:B------:R-:W-:Y:S01]  /*35b0*/  SEL R140, R137, RZ, P5 ;  /* 0x000000ff898c7207 */ /* 0x000fe20002800000 */
[----:B------:R-:W-:Y:S01]  /*35c0*/  FMUL.FTZ R144, R144, UR30 ;  /* 0x0000001e90907c20 */ /* 0x000fe20008410000 */
        /* <DEDUP_REMOVED lines=15> */
.L_x_3882:
        /* <DEDUP_REMOVED lines=33> */
.L_x_3881:
        /* <DEDUP_REMOVED lines=36> */
.L_x_3883:
        /* <DEDUP_REMOVED lines=32> */
.L_x_3879:
        /* <DEDUP_REMOVED lines=14> */
.L_x_3875:
[----:B------:R-:W-:Y:S05]  /*3df0*/  BSYNC.RECONVERGENT B0 ;  /* 0x0000000000007941 */ /* 0x000fea0003800200 */
.L_x_3874:
[----:B------:R-:W-:Y:S01]  /*3e00*/  ISETP.NE.AND P5, PT, R8, RZ, PT ;  /* 0x000000ff0800720c */ /* 0x000fe20003fa5270 */
        /* <DEDUP_REMOVED lines=44> */
.L_x_3888:
        /* <DEDUP_REMOVED lines=33> */
.L_x_3887:
        /* <DEDUP_REMOVED lines=36> */
.L_x_3890:
        /* <DEDUP_REMOVED lines=33> */
.L_x_3886:
        /* <DEDUP_REMOVED lines=31> */
.L_x_3892:
        /* <DEDUP_REMOVED lines=25> */
.L_x_3891:
        /* <DEDUP_REMOVED lines=28> */
.L_x_3893:
        /* <DEDUP_REMOVED lines=23> */
[----:B------:R-:W-:-:S09]  /*4de0*/  SEL R143, R144, RZ, P6 ;  /* 0x000000ff908f7207 */ /* 0x000fd20003000000 */
.L_x_3889:
[----:B------:R-:W0:Y:S01]  /*4df0*/  @UP0 LDCU.64 UR26, c[0x0][0x478] ;  /* 0x00008f00ff1a07ac */ /* 0x000e220008000a00 */
[----:B------:R-:W1:Y:S01]  /*4e00*/  LDC.64 R146, c[0x0][0x468] ;  /* 0x00011a00ff927b82 */ /* 0x000e620000000a00 */
[----:B------:R-:W-:Y:S01]  /*4e10*/  PLOP3.LUT P6, PT, PT, PT, UP0, 0x80, 0x8 ;  /* 0x000000000008781c */ /* 0x000fe20003fcf008 */
[----:B------:R-:W-:-:S06]  /*4e20*/  HFMA2 R150, -RZ, RZ, 0, 9.5367431640625e-07 ;  /* 0x00000010ff967431 */ /* 0x000fcc00000001ff */
[----:B------:R-:W2:Y:S06]  /*4e30*/  @P5 LDC.64 R144, c[0x0][0x470] ;  /* 0x00011c00ff905b82 */ /* 0x000eac0000000a00 */
[----:B0-----:R-:W-:Y:S01]  /*4e40*/  @P6 IMAD.WIDE.U32 R150, R5, R150, UR26 ;  /* 0x0000001a05966e25 */ /* 0x001fe2000f8e0096 */
[----:B------:R-:W-:-:S03]  /*4e50*/  PLOP3.LUT P6, PT, PT, PT, UP0, 0x80, 0x8 ;  /* 0x000000000008781c */ /* 0x000fc60003fcf008 */
[----:B-1----:R-:W-:-:S10]  /*4e60*/  IMAD.WIDE.U32 R146, R5, 0x10, R146 ;  /* 0x0000001005927825 */ /* 0x002fd400078e0092 */
[----:B------:R1:W-:Y:S01]  /*4e70*/  @P6 STG.E.128 desc[UR16][R150.64], R132 ;  /* 0x0000008496006986 */ /* 0x0003e2000c101d10 */
[C---:B--2---:R-:W-:Y:S01]  /*4e80*/  @P5 IMAD.WIDE.U32 R144, R5.reuse, 0x10, R144 ;  /* 0x0000001005905825 */ /* 0x044fe200078e0090 */
[----:B------:R-:W-:Y:S02]  /*4e90*/  IADD3 R5, PT, PT, R5, 0x100, RZ ;  /* 0x0000010005057810 */ /* 0x000fe40007ffe0ff */
[----:B------:R1:W-:Y:S04]  /*4ea0*/  STG.E.128 desc[UR16][R146.64], R140 ;  /* 0x0000008c92007986 */ /* 0x0003e8000c101d10 */
[----:B------:R1:W-:Y:S02]  /*4eb0*/  @P5 STG.E.128 desc[UR16][R144.64], R136 ;  /* 0x0000008890005986 */ /* 0x0003e4000c101d10 */
.L_x_3885:
[----:B------:R-:W-:Y:S05]  /*4ec0*/  BSYNC.RECONVERGENT B0 ;  /* 0x0000000000007941 */ /* 0x000fea0003800200 */
.L_x_3884:
        /* <DEDUP_REMOVED lines=44> */
.L_x_3898:
        /* <DEDUP_REMOVED lines=33> */
.L_x_3897:
        /* <DEDUP_REMOVED lines=36> */
.L_x_3900:
        /* <DEDUP_REMOVED lines=33> */
.L_x_3896:
        /* <DEDUP_REMOVED lines=31> */
.L_x_3902:
        /* <DEDUP_REMOVED lines=25> */
.L_x_3901:
        /* <DEDUP_REMOVED lines=28> */
.L_x_3903:
        /* <DEDUP_REMOVED lines=24> */
.L_x_3899:
[----:B------:R-:W0:Y:S01]  /*5eb0*/  @UP0 LDCU.64 UR26, c[0x0][0x478] ;  /* 0x00008f00ff1a07ac */ /* 0x000e220008000a00 */
[----:B------:R-:W1:Y:S01]  /*5ec0*/  LDC.64 R146, c[0x0][0x468] ;  /* 0x00011a00ff927b82 */ /* 0x000e620000000a00 */
[----:B------:R-:W-:Y:S02]  /*5ed0*/  PLOP3.LUT P6, PT, PT, PT, UP0, 0x80, 0x8 ;  /* 0x000000000008781c */ /* 0x000fe40003fcf008 */
[----:B------:R-:W-:-:S05]  /*5ee0*/  MOV R150, 0x10 ;  /* 0x0000001000967802 */ /* 0x000fca0000000f00 */
        /* <DEDUP_REMOVED lines=9> */
.L_x_3895:
[----:B------:R-:W-:Y:S05]  /*5f80*/  BSYNC.RECONVERGENT B0 ;  /* 0x0000000000007941 */ /* 0x000fea0003800200 */
.L_x_3894:
        /* <DEDUP_REMOVED lines=44> */
.L_x_3908:
        /* <DEDUP_REMOVED lines=33> */
.L_x_3907:
        /* <DEDUP_REMOVED lines=36> */
.L_x_3910:
        /* <DEDUP_REMOVED lines=33> */
.L_x_3906:
        /* <DEDUP_REMOVED lines=31> */
.L_x_3912:
        /* <DEDUP_REMOVED lines=25> */
.L_x_3911:
        /* <DEDUP_REMOVED lines=28> */
.L_x_3913:
        /* <DEDUP_REMOVED lines=24> */
.L_x_3909:
        /* <DEDUP_REMOVED lines=13> */
.L_x_3905:
[----:B------:R-:W-:Y:S05]  /*7040*/  BSYNC.RECONVERGENT B0 ;  /* 0x0000000000007941 */ /* 0x000fea0003800200 */
.L_x_3904:
        /* <DEDUP_REMOVED lines=11> */
[--C-:B01-34-:R-:W-:Y:S01]  /*7100*/  FFMA.FTZ R133, R29, UR7, R148.reuse ;  /* 0x000000071d857c23 */ /* 0x11bfe20008010094 */
        /* <DEDUP_REMOVED lines=32> */
.L_x_3918:
        /* <DEDUP_REMOVED lines=33> */
.L_x_3917:
        /* <DEDUP_REMOVED lines=36> */
.L_x_3920:
        /* <DEDUP_REMOVED lines=33> */
.L_x_3916:
        /* <DEDUP_REMOVED lines=31> */
.L_x_3922:
        /* <DEDUP_REMOVED lines=25> */
.L_x_3921:
        /* <DEDUP_REMOVED lines=28> */
.L_x_3923:
        /* <DEDUP_REMOVED lines=24> */
.L_x_3919:
        /* <DEDUP_REMOVED lines=13> */
.L_x_3915:
[----:B------:R-:W-:Y:S05]  /*8100*/  BSYNC.RECONVERGENT B0 ;  /* 0x0000000000007941 */ /* 0x000fea0003800200 */
.L_x_3914:
        /* <DEDUP_REMOVED lines=12> */
[----:B-----5:R-:W-:Y:S01]  /*81d0*/  LOP3.LUT P6, RZ, R18, 0xff, RZ, 0xc0, !PT ;  /* 0x000000ff12ff7812 */ /* 0x020fe200078cc0ff */
[--C-:B------:R-:W-:Y:S01]  /*81e0*/  FFMA.FTZ R135, R179, UR7, R148.reuse ;  /* 0x00000007b3877c23 */ /* 0x100fe20008010094 */
[----:B------:R-:W-:Y:S01]  /*81f0*/  FFMA.FTZ R144, R196, UR7, R148 ;  /* 0x00000007c4907c23 */ /* 0x000fe20008010094 */
[----:B------:R-:W-:Y:S02]  /*8200*/  FADD.FTZ R133, R24, -R133 ;  /* 0x8000008518857221 */ /* 0x000fe40000010000 */
[----:B------:R-:W-:Y:S01]  /*8210*/  FADD.FTZ R135, R178, -R135 ;  /* 0x80000087b2877221 */ /* 0x000fe20000010000 */
[----:B------:R-:W-:Y:S01]  /*8220*/  FADD.FTZ R144, R193, -R144 ;  /* 0x80000090c1907221 */ /* 0x000fe20000010000 */
[----:B------:R-:W-:Y:S01]  /*8230*/  FFMA.FTZ R132, R133, UR24, R40 ;  /* 0x0000001885847c23 */ /* 0x000fe20008010028 */
[----:B------:R-:W-:-:S03]  /*8240*/  FFMA.FTZ R133, R164, UR7, R148 ;  /* 0x00000007a4857c23 */ /* 0x000fc60008010094 */
[----:B------:R-:W-:Y:S01]  /*8250*/  FMUL.FTZ R136, R132, UR30 ;  /* 0x0000001e84887c20 */ /* 0x000fe20008410000 */
[----:B------:R-:W-:-:S04]  /*8260*/  FADD.FTZ R134, R162, -R133 ;  /* 0x80000085a2867221 */ /* 0x000fc80000010000 */
[----:B------:R-:W-:Y:S01]  /*8270*/  SEL R140, R136, RZ, P6 ;  /* 0x000000ff888c7207 */ /* 0x000fe20003000000 */
[----:B------:R-:W-:Y:S01]  /*8280*/  FFMA.FTZ R133, R134, UR24, R41 ;  /* 0x0000001886857c23 */ /* 0x000fe20008010029 */
[----:B------:R-:W-:Y:S01]  /*8290*/  LOP3.LUT P6, RZ, R17, 0xff, RZ, 0xc0, !PT ;  /* 0x000000ff11ff7812 */ /* 0x000fe200078cc0ff */
[----:B------:R-:W-:Y:S01]  /*82a0*/  FFMA.FTZ R134, R135, UR24, R42 ;  /* 0x0000001887867c23 */ /* 0x000fe2000801002a */
[----:B------:R-:W-:Y:S01]  /*82b0*/  FFMA.FTZ R135, R144, UR24, R43 ;  /* 0x0000001890877c23 */ /* 0x000fe2000801002b */
[----:B------:R-:W-:Y:S01]  /*82c0*/  FMUL.FTZ R137, R133, UR30 ;  /* 0x0000001e85897c20 */ /* 0x000fe20008410000 */
[----:B------:R-:W-:Y:S01]  /*82d0*/  SEL R136, R136, RZ, P6 ;  /* 0x000000ff88887207 */ /* 0x000fe20003000000 */
[----:B------:R-:W-:Y:S01]  /*82e0*/  FMUL.FTZ R138, R134, UR30 ;  /* 0x0000001e868a7c20 */ /* 0x000fe20008410000 */
[----:B------:R-:W-:Y:S01]  /*82f0*/  LOP3.LUT P6, RZ, R18, 0xff00, RZ, 0xc0, !PT ;  /* 0x0000ff0012ff7812 */ /* 0x000fe200078cc0ff */
[----:B------:R-:W-:-:S03]  /*8300*/  FMUL.FTZ R139, R135, UR30 ;  /* 0x0000001e878b7c20 */ /* 0x000fc60008410000 */
        /* <DEDUP_REMOVED lines=12> */
.L_x_3928:
[--C-:B01-34-:R-:W-:Y:S01]  /*83d0*/  FFMA.FTZ R137, R27, UR7, R148.reuse ;  /* 0x000000071b897c23 */ /* 0x11bfe20008010094 */
[----:B-----5:R-:W-:Y:S01]  /*83e0*/  LOP3.LUT P6, RZ, R18, 0xff, RZ, 0xc0, !PT ;  /* 0x000000ff12ff7812 */ /* 0x020fe200078cc0ff */
[--C-:B------:R-:W-:Y:S01]  /*83f0*/  FFMA.FTZ R139, R179, UR7, R148.reuse ;  /* 0x00000007b38b7c23 */ /* 0x100fe20008010094 */
[----:B------:R-:W-:Y:S01]  /*8400*/  FFMA.FTZ R144, R196, UR7, R148 ;  /* 0x00000007c4907c23 */ /* 0x000fe20008010094 */
[----:B------:R-:W-:Y:S02]  /*8410*/  FADD.FTZ R137, R24, -R137 ;  /* 0x8000008918897221 */ /* 0x000fe40000010000 */
[----:B------:R-:W-:Y:S01]  /*8420*/  FADD.FTZ R139, R178, -R139 ;  /* 0x8000008bb28b7221 */ /* 0x000fe20000010000 */
[----:B------:R-:W-:Y:S01]  /*8430*/  FADD.FTZ R144, R193, -R144 ;  /* 0x80000090c1907221 */ /* 0x000fe20000010000 */
[----:B------:R-:W-:Y:S02]  /*8440*/  FFMA.FTZ R137, R137, UR24, R40 ;  /* 0x0000001889897c23 */ /* 0x000fe40008010028 */
[----:B------:R-:W-:Y:S01]  /*8450*/  FFMA.FTZ R139, R139, UR24, R42 ;  /* 0x000000188b8b7c23 */ /* 0x000fe2000801002a */
[----:B------:R-:W-:Y:S01]  /*8460*/  FFMA.FTZ R144, R144, UR24, R43 ;  /* 0x0000001890907c23 */ /* 0x000fe2000801002b */
[----:B------:R-:W-:-:S02]  /*8470*/  FMUL.FTZ R137, R137, UR30 ;  /* 0x0000001e89897c20 */ /* 0x000fc40008410000 */
[----:B------:R-:W-:Y:S01]  /*8480*/  FMUL.FTZ R139, R139, UR30 ;  /* 0x0000001e8b8b7c20 */ /* 0x000fe20008410000 */
[----:B------:R-:W-:Y:S02]  /*8490*/  FMUL.FTZ R144, R144, UR30 ;  /* 0x0000001e90907c20 */ /* 0x000fe40008410000 */
[----:B------:R-:W-:Y:S02]  /*84a0*/  SEL R140, R137, RZ, P6 ;  /* 0x000000ff898c7207 */ /* 0x000fe40003000000 */
[----:B------:R-:W-:-:S04]  /*84b0*/  LOP3.LUT P6, RZ, R17, 0xff, RZ, 0xc0, !PT ;  /* 0x000000ff11ff7812 */ /* 0x000fc800078cc0ff */
[----:B------:R-:W-:Y:S01]  /*84c0*/  SEL R136, R137, RZ, P6 ;  /* 0x000000ff89887207 */ /* 0x000fe20003000000 */
[----:B------:R-:W-:Y:S01]  /*84d0*/  FFMA.FTZ R137, R164, UR7, R148 ;  /* 0x00000007a4897c23 */ /* 0x000fe20008010094 */
[----:B------:R-:W-:-:S03]  /*84e0*/  LOP3.LUT P6, RZ, R18, 0xff00, RZ, 0xc0, !PT ;  /* 0x0000ff0012ff7812 */ /* 0x000fc600078cc0ff */
[----:B------:R-:W-:-:S04]  /*84f0*/  FADD.FTZ R138, R162, -R137 ;  /* 0x80000089a28a7221 */ /* 0x000fc80000010000 */
[----:B------:R-:W-:-:S04]  /*8500*/  FFMA.FTZ R138, R138, UR24, R41 ;  /* 0x000000188a8a7c23 */ /* 0x000fc80008010029 */
[----:B------:R-:W-:-:S05]  /*8510*/  FMUL.FTZ R138, R138, UR30 ;  /* 0x0000001e8a8a7c20 */ /* 0x000fca0008410000 */
        /* <DEDUP_REMOVED lines=12> */
.L_x_3927:
        /* <DEDUP_REMOVED lines=10> */
[----:B------:R-:W-:Y:S01]  /*8680*/  FMUL.FTZ R132, R133, UR24 ;  /* 0x0000001885847c20 */ /* 0x000fe20008410000 */
[----:B------:R-:W-:Y:S01]  /*8690*/  FFMA.FTZ R133, R164, UR7, R148 ;  /* 0x00000007a4857c23 */ /* 0x000fe20008010094 */
[----:B------:R-:W-:Y:S01]  /*86a0*/  FMUL.FTZ R134, R135, UR24 ;  /* 0x0000001887867c20 */ /* 0x000fe20008410000 */
[----:B------:R-:W-:Y:S01]  /*86b0*/  FMUL.FTZ R135, R144, UR24 ;  /* 0x0000001890877c20 */ /* 0x000fe20008410000 */
[----:B------:R-:W-:Y:S01]  /*86c0*/  FMUL.FTZ R136, R132, UR30 ;  /* 0x0000001e84887c20 */ /* 0x000fe20008410000 */
[----:B------:R-:W-:Y:S01]  /*86d0*/  FADD.FTZ R133, R162, -R133 ;  /* 0x80000085a2857221 */ /* 0x000fe20000010000 */
[----:B------:R-:W-:Y:S01]  /*86e0*/  FMUL.FTZ R138, R134, UR30 ;  /* 0x0000001e868a7c20 */ /* 0x000fe20008410000 */
[----:B------:R-:W-:-:S02]  /*86f0*/  FMUL.FTZ R139, R135, UR30 ;  /* 0x0000001e878b7c20 */ /* 0x000fc40008410000 */
[----:B------:R-:W-:Y:S01]  /*8700*/  SEL R140, R136, RZ, P6 ;  /* 0x000000ff888c7207 */ /* 0x000fe20003000000 */
[----:B------:R-:W-:Y:S01]  /*8710*/  FMUL.FTZ R133, R133, UR24 ;  /* 0x0000001885857c20 */ /* 0x000fe20008410000 */
[----:B------:R-:W-:-:S03]  /*8720*/  LOP3.LUT P6, RZ, R17, 0xff, RZ, 0xc0, !PT ;  /* 0x000000ff11ff7812 */ /* 0x000fc600078cc0ff */
        /* <DEDUP_REMOVED lines=15> */
.L_x_3930:
[--C-:B01-34-:R-:W-:Y:S01]  /*8820*/  FFMA.FTZ R137, R27, UR7, R148.reuse ;  /* 0x000000071b897c23 */ /* 0x11bfe20008010094 */
[----:B-----5:R-:W-:Y:S01]  /*8830*/  LOP3.LUT P6, RZ, R18, 0xff, RZ, 0xc0, !PT ;  /* 0x000000ff12ff7812 */ /* 0x020fe200078cc0ff */
[--C-:B------:R-:W-:Y:S01]  /*8840*/  FFMA.FTZ R139, R179, UR7, R148.reuse ;  /* 0x00000007b38b7c23 */ /* 0x100fe20008010094 */
[----:B------:R-:W-:Y:S01]  /*8850*/  FFMA.FTZ R144, R196, UR7, R148 ;  /* 0x00000007c4907c23 */ /* 0x000fe20008010094 */
[----:B------:R-:W-:Y:S02]  /*8860*/  FADD.FTZ R137, R24, -R137 ;  /* 0x8000008918897221 */ /* 0x000fe40000010000 */
[----:B------:R-:W-:Y:S01]  /*8870*/  FADD.FTZ R139, R178, -R139 ;  /* 0x8000008bb28b7221 */ /* 0x000fe20000010000 */
[----:B------:R-:W-:Y:S01]  /*8880*/  FADD.FTZ R144, R193, -R144 ;  /* 0x80000090c1907221 */ /* 0x000fe20000010000 */
[----:B------:R-:W-:Y:S02]  /*8890*/  FMUL.FTZ R137, R137, UR24 ;  /* 0x0000001889897c20 */ /* 0x000fe40008410000 */
[----:B------:R-:W-:Y:S01]  /*88a0*/  FMUL.FTZ R139, R139, UR24 ;  /* 0x000000188b8b7c20 */ /* 0x000fe20008410000 */
[----:B------:R-:W-:Y:S01]  /*88b0*/  FMUL.FTZ R144, R144, UR24 ;  /* 0x0000001890907c20 */ /* 0x000fe20008410000 */
        /* <DEDUP_REMOVED lines=9> */
[----:B------:R-:W-:-:S04]  /*8950*/  FMUL.FTZ R137, R137, UR24 ;  /* 0x0000001889897c20 */ /* 0x000fc80008410000 */
        /* <DEDUP_REMOVED lines=13> */
.L_x_3926:
        /* <DEDUP_REMOVED lines=11> */
[----:B------:R-:W-:Y:S02]  /*8ae0*/  FADD.FTZ R135, R178, -R135 ;  /* 0x80000087b2877221 */ /* 0x000fe40000010000 */
[----:B------:R-:W-:Y:S01]  /*8af0*/  FADD.FTZ R144, R193, -R144 ;  /* 0x80000090c1907221 */ /* 0x000fe20000010000 */
[----:B------:R-:W-:Y:S01]  /*8b00*/  FFMA.FTZ R132, R133, UR24, R40 ;  /* 0x0000001885847c23 */ /* 0x000fe20008010028 */
[----:B------:R-:W-:-:S03]  /*8b10*/  FFMA.FTZ R133, R164, UR7, R148 ;  /* 0x00000007a4857c23 */ /* 0x000fc60008010094 */
[----:B------:R-:W-:Y:S01]  /*8b20*/  FMUL.FTZ R140, R132, UR30 ;  /* 0x0000001e848c7c20 */ /* 0x000fe20008410000 */
[----:B------:R-:W-:-:S04]  /*8b30*/  FADD.FTZ R134, R162, -R133 ;  /* 0x80000085a2867221 */ /* 0x000fc80000010000 */
[----:B------:R-:W-:Y:S01]  /*8b40*/  FFMA.FTZ R133, R134, UR24, R41 ;  /* 0x0000001886857c23 */ /* 0x000fe20008010029 */
[----:B------:R-:W-:Y:S01]  /*8b50*/  SEL R140, R140, RZ, P6 ;  /* 0x000000ff8c8c7207 */ /* 0x000fe20003000000 */
[----:B------:R-:W-:Y:S01]  /*8b60*/  FFMA.FTZ R134, R135, UR24, R42 ;  /* 0x0000001887867c23 */ /* 0x000fe2000801002a */
[----:B------:R-:W-:Y:S01]  /*8b70*/  LOP3.LUT P6, RZ, R18, 0xff00, RZ, 0xc0, !PT ;  /* 0x0000ff0012ff7812 */ /* 0x000fe200078cc0ff */
[----:B------:R-:W-:Y:S01]  /*8b80*/  FMUL.FTZ R141, R133, UR30 ;  /* 0x0000001e858d7c20 */ /* 0x000fe20008410000 */
[----:B------:R-:W-:Y:S01]  /*8b90*/  FFMA.FTZ R135, R144, UR24, R43 ;  /* 0x0000001890877c23 */ /* 0x000fe2000801002b */
[----:B------:R-:W-:-:S03]  /*8ba0*/  FMUL.FTZ R142, R134, UR30 ;  /* 0x0000001e868e7c20 */ /* 0x000fc60008410000 */
[----:B------:R-:W-:Y:S01]  /*8bb0*/  SEL R141, R141, RZ, P6 ;  /* 0x000000ff8d8d7207 */ /* 0x000fe20003000000 */
[----:B------:R-:W-:Y:S01]  /*8bc0*/  FMUL.FTZ R143, R135, UR30 ;  /* 0x0000001e878f7c20 */ /* 0x000fe20008410000 */
[----:B------:R-:W-:-:S04]  /*8bd0*/  LOP3.LUT P6, RZ, R18, 0xff0000, RZ, 0xc0, !PT ;  /* 0x00ff000012ff7812 */ /* 0x000fc800078cc0ff */
[----:B------:R-:W-:Y:S02]  /*8be0*/  SEL R142, R142, RZ, P6 ;  /* 0x000000ff8e8e7207 */ /* 0x000fe40003000000 */
[----:B------:R-:W-:-:S04]  /*8bf0*/  ISETP.GE.U32.AND P6, PT, R18, 0x1000000, PT ;  /* 0x010000001200780c */ /* 0x000fc80003fc6070 */
[----:B------:R-:W-:Y:S01]  /*8c00*/  SEL R143, R143, RZ, P6 ;  /* 0x000000ff8f8f7207 */ /* 0x000fe20003000000 */
[----:B------:R-:W-:Y:S08]  /*8c10*/  BRA `(.L_x_3929) ;  /* 0x0000000400347947 */ /* 0x000ff00003800000 */
.L_x_3932:
        /* <DEDUP_REMOVED lines=22> */
[----:B------:R-:W-:-:S04]  /*8d80*/  ISETP.GE.U32.AND P6, PT, R18, 0x1000000, PT ;  /* 0x010000001200780c */ /* 0x000fc80003fc6070 */
[----:B------:R-:W-:Y:S01]  /*8d90*/  SEL R143, R144, RZ, P6 ;  /* 0x000000ff908f7207 */ /* 0x000fe20003000000 */
[----:B------:R-:W-:Y:S08]  /*8da0*/  BRA `(.L_x_3929) ;  /* 0x0000000000d07947 */ /* 0x000ff00003800000 */
.L_x_3931:
        /* <DEDUP_REMOVED lines=18> */
[----:B------:R-:W-:Y:S01]  /*8ed0*/  FMUL.FTZ R133, R133, UR24 ;  /* 0x0000001885857c20 */ /* 0x000fe20008410000 */
[----:B------:R-:W-:Y:S02]  /*8ee0*/  SEL R140, R140, RZ, P6 ;  /* 0x000000ff8c8c7207 */ /* 0x000fe40003000000 */
[----:B------:R-:W-:Y:S01]  /*8ef0*/  LOP3.LUT P6, RZ, R18, 0xff00, RZ, 0xc0, !PT ;  /* 0x0000ff0012ff7812 */ /* 0x000fe200078cc0ff */
[----:B------:R-:W-:-:S05]  /*8f00*/  FMUL.FTZ R141, R133, UR30 ;  /* 0x0000001e858d7c20 */ /* 0x000fca0008410000 */
[----:B------:R-:W-:Y:S02]  /*8f10*/  SEL R141, R141, RZ, P6 ;  /* 0x000000ff8d8d7207 */ /* 0x000fe40003000000 */
[----:B------:R-:W-:-:S04]  /*8f20*/  LOP3.LUT P6, RZ, R18, 0xff0000, RZ, 0xc0, !PT ;  /* 0x00ff000012ff7812 */ /* 0x000fc800078cc0ff */
[----:B------:R-:W-:Y:S02]  /*8f30*/  SEL R142, R142, RZ, P6 ;  /* 0x000000ff8e8e7207 */ /* 0x000fe40003000000 */
[----:B------:R-:W-:-:S04]  /*8f40*/  ISETP.GE.U32.AND P6, PT, R18, 0x1000000, PT ;  /* 0x010000001200780c */ /* 0x000fc80003fc6070 */
[----:B------:R-:W-:Y:S01]  /*8f50*/  SEL R143, R143, RZ, P6 ;  /* 0x000000ff8f8f7207 */ /* 0x000fe20003000000 */
[----:B------:R-:W-:Y:S08]  /*8f60*/  BRA `(.L_x_3929) ;  /* 0x0000000000607947 */ /* 0x000ff00003800000 */
.L_x_3933:
        /* <DEDUP_REMOVED lines=22> */
[----:B------:R-:W-:-:S04]  /*90d0*/  ISETP.GE.U32.AND P6, PT, R18, 0x1000000, PT ;  /* 0x010000001200780c */ /* 0x000fc80003fc6070 */
[----:B------:R-:W-:-:S09]  /*90e0*/  SEL R143, R144, RZ, P6 ;  /* 0x000000ff908f7207 */ /* 0x000fd20003000000 */
.L_x_3929:
        /* <DEDUP_REMOVED lines=13> */
.L_x_3925:
[----:B------:R-:W-:Y:S05]  /*91c0*/  BSYNC.RECONVERGENT B0 ;  /* 0x0000000000007941 */ /* 0x000fea0003800200 */
.L_x_3924:
        /* <DEDUP_REMOVED lines=44> */
.L_x_3938:
        /* <DEDUP_REMOVED lines=33> */
.L_x_3937:
        /* <DEDUP_REMOVED lines=36> */
.L_x_3940:
        /* <DEDUP_REMOVED lines=33> */
.L_x_3936:
        /* <DEDUP_REMOVED lines=31> */
.L_x_3942:
        /* <DEDUP_REMOVED lines=25> */
.L_x_3941:
        /* <DEDUP_REMOVED lines=28> */
.L_x_3943:
        /* <DEDUP_REMOVED lines=24> */
.L_x_3939:
        /* <DEDUP_REMOVED lines=13> */
.L_x_3935:
[----:B------:R-:W-:Y:S05]  /*a280*/  BSYNC.RECONVERGENT B0 ;  /* 0x0000000000007941 */ /* 0x000fea0003800200 */
.L_x_3934:
        /* <DEDUP_REMOVED lines=13> */
[----:B------:R-:W-:Y:S01]  /*a360*/  FFMA.FTZ R134, R160, UR7, R148 ;  /* 0x00000007a0867c23 */ /* 0x000fe20008010094 */
[----:B-----5:R-:W-:Y:S02]  /*a370*/  LOP3.LUT P6, RZ, R20, 0xff, RZ, 0xc0, !PT ;  /* 0x000000ff14ff7812 */ /* 0x020fe400078cc0ff */
[----:B------:R-:W-:Y:S01]  /*a380*/  FADD.FTZ R133, R21, -R132 ;  /* 0x8000008415857221 */ /* 0x000fe20000010000 */
[----:B------:R-:W-:-:S03]  /*a390*/  FADD.FTZ R134, R161, -R134 ;  /* 0x80000086a1867221 */ /* 0x000fc60000010000 */
[----:B------:R-:W-:Y:S01]  /*a3a0*/  FFMA.FTZ R132, R133, UR24, R128 ;  /* 0x0000001885847c23 */ /* 0x000fe20008010080 */
[----:B------:R-:W-:Y:S01]  /*a3b0*/  FFMA.FTZ R133, R134, UR24, R129 ;  /* 0x0000001886857c23 */ /* 0x000fe20008010081 */
[----:B------:R-:W-:Y:S02]  /*a3c0*/  FFMA.FTZ R134, R175, UR7, R148 ;  /* 0x00000007af867c23 */ /* 0x000fe40008010094 */
[----:B------:R-:W-:Y:S01]  /*a3d0*/  FMUL.FTZ R136, R132, UR30 ;  /* 0x0000001e84887c20 */ /* 0x000fe20008410000 */
[----:B------:R-:W-:Y:S01]  /*a3e0*/  FMUL.FTZ R137, R133, UR30 ;  /* 0x0000001e85897c20 */ /* 0x000fe20008410000 */
[----:B------:R-:W-:-:S03]  /*a3f0*/  FADD.FTZ R135, R173, -R134 ;  /* 0x80000086ad877221 */ /* 0x000fc60000010000 */
[----:B------:R-:W-:Y:S01]  /*a400*/  SEL R140, R136, RZ, P6 ;  /* 0x000000ff888c7207 */ /* 0x000fe20003000000 */
[----:B------:R-:W-:Y:S01]  /*a410*/  FFMA.FTZ R134, R135, UR24, R130 ;  /* 0x0000001887867c23 */ /* 0x000fe20008010082 */
[----:B------:R-:W-:Y:S01]  /*a420*/  LOP3.LUT P6, RZ, R19, 0xff, RZ, 0xc0, !PT ;  /* 0x000000ff13ff7812 */ /* 0x000fe200078cc0ff */
[----:B------:R-:W-:Y:S02]  /*a430*/  FFMA.FTZ R135, R192, UR7, R148 ;  /* 0x00000007c0877c23 */ /* 0x000fe40008010094 */
[----:B------:R-:W-:Y:S01]  /*a440*/  FMUL.FTZ R138, R134, UR30 ;  /* 0x0000001e868a7c20 */ /* 0x000fe20008410000 */
[----:B------:R-:W-:Y:S01]  /*a450*/  SEL R136, R136, RZ, P6 ;  /* 0x000000ff88887207 */ /* 0x000fe20003000000 */
[----:B------:R-:W-:Y:S01]  /*a460*/  FADD.FTZ R144, R190, -R135 ;  /* 0x80000087be907221 */ /* 0x000fe20000010000 */
[----:B------:R-:W-:-:S03]  /*a470*/  LOP3.LUT P6, RZ, R20, 0xff00, RZ, 0xc0, !PT ;  /* 0x0000ff0014ff7812 */ /* 0x000fc600078cc0ff */
[----:B------:R-:W-:Y:S01]  /*a480*/  FFMA.FTZ R135, R144, UR24, R131 ;  /* 0x0000001890877c23 */ /* 0x000fe20008010083 */
[----:B------:R-:W-:Y:S02]  /*a490*/  SEL R141, R137, RZ, P6 ;  /* 0x000000ff898d7207 */ /* 0x000fe40003000000 */
[----:B------:R-:W-:Y:S01]  /*a4a0*/  LOP3.LUT P6, RZ, R19, 0xff00, RZ, 0xc0, !PT ;  /* 0x0000ff0013ff7812 */ /* 0x000fe200078cc0ff */
[----:B------:R-:W-:-:S03]  /*a4b0*/  FMUL.FTZ R139, R135, UR30 ;  /* 0x0000001e878b7c20 */ /* 0x000fc60008410000 */
        /* <DEDUP_REMOVED lines=10> */
.L_x_3948:
[--C-:B01-34-:R-:W-:Y:S01]  /*a560*/  FFMA.FTZ R136, R23, UR7, R148.reuse ;  /* 0x0000000717887c23 */ /* 0x11bfe20008010094 */
[----:B------:R-:W-:Y:S01]  /*a570*/  FFMA.FTZ R138, R160, UR7, R148 ;  /* 0x00000007a08a7c23 */ /* 0x000fe20008010094 */
[----:B-----5:R-:W-:Y:S02]  /*a580*/  LOP3.LUT P6, RZ, R20, 0xff, RZ, 0xc0, !PT ;  /* 0x000000ff14ff7812 */ /* 0x020fe400078cc0ff */
[----:B------:R-:W-:Y:S01]  /*a590*/  FADD.FTZ R137, R21, -R136 ;  /* 0x8000008815897221 */ /* 0x000fe20000010000 */
[----:B------:R-:W-:-:S03]  /*a5a0*/  FADD.FTZ R138, R161, -R138 ;  /* 0x8000008aa18a7221 */ /* 0x000fc60000010000 */
[----:B------:R-:W-:Y:S01]  /*a5b0*/  FFMA.FTZ R137, R137, UR24, R128 ;  /* 0x0000001889897c23 */ /* 0x000fe20008010080 */
[----:B------:R-:W-:-:S03]  /*a5c0*/  FFMA.FTZ R138, R138, UR24, R129 ;  /* 0x000000188a8a7c23 */ /* 0x000fc60008010081 */
[----:B------:R-:W-:Y:S01]  /*a5d0*/  FMUL.FTZ R137, R137, UR30 ;  /* 0x0000001e89897c20 */ /* 0x000fe20008410000 */
[----:B------:R-:W-:-:S04]  /*a5e0*/  FMUL.FTZ R138, R138, UR30 ;  /* 0x0000001e8a8a7c20 */ /* 0x000fc80008410000 */
[----:B------:R-:W-:Y:S02]  /*a5f0*/  SEL R140, R137, RZ, P6 ;  /* 0x000000ff898c7207 */ /* 0x000fe40003000000 */
[----:B------:R-:W-:-:S04]  /*a600*/  LOP3.LUT P6, RZ, R19, 0xff, RZ, 0xc0, !PT ;  /* 0x000000ff13ff7812 */ /* 0x000fc800078cc0ff */
[----:B------:R-:W-:Y:S02]  /*a610*/  SEL R136, R137, RZ, P6 ;  /* 0x000000ff89887207 */ /* 0x000fe40003000000 */
[----:B------:R-:W-:-:S04]  /*a620*/  LOP3.LUT P6, RZ, R20, 0xff00, RZ, 0xc0, !PT ;  /* 0x0000ff0014ff7812 */ /* 0x000fc800078cc0ff */
        /* <DEDUP_REMOVED lines=10> */
[----:B------:R-:W-:Y:S01]  /*a6d0*/  SEL R138, R139, RZ, P6 ;  /* 0x000000ff8b8a7207 */ /* 0x000fe20003000000 */
[----:B------:R-:W-:Y:S01]  /*a6e0*/  FFMA.FTZ R139, R192, UR7, R148 ;  /* 0x00000007c08b7c23 */ /* 0x000fe20008010094 */
[----:B------:R-:W-:-:S03]  /*a6f0*/  ISETP.GE.U32.AND P6, PT, R20, 0x1000000, PT ;  /* 0x010000001400780c */ /* 0x000fc60003fc6070 */
[----:B------:R-:W-:-:S04]  /*a700*/  FADD.FTZ R144, R190, -R139 ;  /* 0x8000008bbe907221 */ /* 0x000fc80000010000 */
[----:B------:R-:W-:-:S04]  /*a710*/  FFMA.FTZ R144, R144, UR24, R131 ;  /* 0x0000001890907c23 */ /* 0x000fc80008010083 */
[----:B------:R-:W-:-:S05]  /*a720*/  FMUL.FTZ R144, R144, UR30 ;  /* 0x0000001e90907c20 */ /* 0x000fca0008410000 */
[----:B------:R-:W-:Y:S02]  /*a730*/  SEL R143, R144, RZ, P6 ;  /* 0x000000ff908f7207 */ /* 0x000fe40003000000 */
[----:B------:R-:W-:-:S04]  /*a740*/  ISETP.GE.U32.AND P6, PT, R19, 0x1000000, PT ;  /* 0x010000001300780c */ /* 0x000fc80003fc6070 */
[----:B------:R-:W-:Y:S01]  /*a750*/  SEL R139, R144, RZ, P6 ;  /* 0x000000ff908b7207 */ /* 0x000fe20003000000 */
[----:B------:R-:W-:Y:S08]  /*a760*/  BRA `(.L_x_3949) ;  /* 0x0000000800c47947 */ /* 0x000ff00003800000 */
.L_x_3947:
        /* <DEDUP_REMOVED lines=11> */
[----:B------:R-:W-:Y:S01]  /*a820*/  FMUL.FTZ R133, R134, UR24 ;  /* 0x0000001886857c20 */ /* 0x000fe20008410000 */
[----:B------:R-:W-:Y:S01]  /*a830*/  FFMA.FTZ R134, R175, UR7, R148 ;  /* 0x00000007af867c23 */ /* 0x000fe20008010094 */
[----:B------:R-:W-:Y:S01]  /*a840*/  FMUL.FTZ R135, R135, UR24 ;  /* 0x0000001887877c20 */ /* 0x000fe20008410000 */
[----:B------:R-:W-:Y:S01]  /*a850*/  FMUL.FTZ R136, R132, UR30 ;  /* 0x0000001e84887c20 */ /* 0x000fe20008410000 */
[----:B------:R-:W-:Y:S01]  /*a860*/  FMUL.FTZ R137, R133, UR30 ;  /* 0x0000001e85897c20 */ /* 0x000fe20008410000 */
[----:B------:R-:W-:Y:S01]  /*a870*/  FADD.FTZ R134, R173, -R134 ;  /* 0x80000086ad867221 */ /* 0x000fe20000010000 */
        /* <DEDUP_REMOVED lines=19> */
.L_x_3950:
        /* <DEDUP_REMOVED lines=8> */
[----:B------:R-:W-:Y:S02]  /*aa30*/  FMUL.FTZ R138, R138, UR24 ;  /* 0x000000188a8a7c20 */ /* 0x000fe40008410000 */
[----:B------:R-:W-:Y:S01]  /*aa40*/  FMUL.FTZ R139, R139, UR24 ;  /* 0x000000188b8b7c20 */ /* 0x000fe20008410000 */
[----:B------:R-:W-:Y:S01]  /*aa50*/  FMUL.FTZ R136, R136, UR30 ;  /* 0x0000001e88887c20 */ /* 0x000fe20008410000 */
[----:B------:R-:W-:-:S02]  /*aa60*/  FMUL.FTZ R138, R138, UR30 ;  /* 0x0000001e8a8a7c20 */ /* 0x000fc40008410000 */
[----:B------:R-:W-:Y:S02]  /*aa70*/  FMUL.FTZ R139, R139, UR30 ;  /* 0x0000001e8b8b7c20 */ /* 0x000fe40008410000 */
        /* <DEDUP_REMOVED lines=20> */
.L_x_3946:
        /* <DEDUP_REMOVED lines=19> */
[----:B------:R-:W-:Y:S01]  /*acf0*/  FFMA.FTZ R135, R192, UR7, R148 ;  /* 0x00000007c0877c23 */ /* 0x000fe20008010094 */
[----:B------:R-:W-:Y:S02]  /*ad00*/  LOP3.LUT P6, RZ, R20, 0xff00, RZ, 0xc0, !PT ;  /* 0x0000ff0014ff7812 */ /* 0x000fe400078cc0ff */
[----:B------:R-:W-:Y:S01]  /*ad10*/  FMUL.FTZ R142, R134, UR30 ;  /* 0x0000001e868e7c20 */ /* 0x000fe20008410000 */
[----:B------:R-:W-:Y:S01]  /*ad20*/  FADD.FTZ R144, R190, -R135 ;  /* 0x80000087be907221 */ /* 0x000fe20000010000 */
[----:B------:R-:W-:Y:S02]  /*ad30*/  SEL R141, R141, RZ, P6 ;  /* 0x000000ff8d8d7207 */ /* 0x000fe40003000000 */
[----:B------:R-:W-:Y:S01]  /*ad40*/  LOP3.LUT P6, RZ, R20, 0xff0000, RZ, 0xc0, !PT ;  /* 0x00ff000014ff7812 */ /* 0x000fe200078cc0ff */
[----:B------:R-:W-:-:S03]  /*ad50*/  FFMA.FTZ R135, R144, UR24, R131 ;  /* 0x0000001890877c23 */ /* 0x000fc60008010083 */
[----:B------:R-:W-:Y:S01]  /*ad60*/  SEL R142, R142, RZ, P6 ;  /* 0x000000ff8e8e7207 */ /* 0x000fe20003000000 */
[----:B------:R-:W-:Y:S01]  /*ad70*/  FMUL.FTZ R143, R135, UR30 ;  /* 0x0000001e878f7c20 */ /* 0x000fe20008410000 */
[----:B------:R-:W-:-:S04]  /*ad80*/  ISETP.GE.U32.AND P6, PT, R20, 0x1000000, PT ;  /* 0x010000001400780c */ /* 0x000fc80003fc6070 */
[----:B------:R-:W-:Y:S01]  /*ad90*/  SEL R143, R143, RZ, P6 ;  /* 0x000000ff8f8f7207 */ /* 0x000fe20003000000 */
[----:B------:R-:W-:Y:S08]  /*ada0*/  BRA `(.L_x_3949) ;  /* 0x0000000400347947 */ /* 0x000ff00003800000 */
.L_x_3952:
[--C-:B01-34-:R-:W-:Y:S01]  /*adb0*/  FFMA.FTZ R141, R192, UR7, R148.reuse ;  /* 0x00000007c08d7c23 */ /* 0x11bfe20008010094 */
[----:B-----5:R-:W-:Y:S01]  /*adc0*/  ISETP.GE.U32.AND P6, PT, R20, 0x1000000, PT ;  /* 0x010000001400780c */ /* 0x020fe20003fc6070 */
[----:B------:R-:W-:Y:S02]  /*add0*/  FFMA.FTZ R142, R160, UR7, R148 ;  /* 0x00000007a08e7c23 */ /* 0x000fe40008010094 */
[----:B------:R-:W-:Y:S02]  /*ade0*/  FADD.FTZ R140, R190, -R141 ;  /* 0x8000008dbe8c7221 */ /* 0x000fe40000010000 */
[----:B------:R-:W-:Y:S02]  /*adf0*/  FADD.FTZ R142, R161, -R142 ;  /* 0x8000008ea18e7221 */ /* 0x000fe40000010000 */
[----:B------:R-:W-:Y:S02]  /*ae00*/  FFMA.FTZ R140, R140, UR24, R131 ;  /* 0x000000188c8c7c23 */ /* 0x000fe40008010083 */
[----:B------:R-:W-:-:S02]  /*ae10*/  FFMA.FTZ R142, R142, UR24, R129 ;  /* 0x000000188e8e7c23 */ /* 0x000fc40008010081 */
[----:B------:R-:W-:Y:S02]  /*ae20*/  FMUL.FTZ R140, R140, UR30 ;  /* 0x0000001e8c8c7c20 */ /* 0x000fe40008410000 */
[----:B------:R-:W-:-:S03]  /*ae30*/  FMUL.FTZ R142, R142, UR30 ;  /* 0x0000001e8e8e7c20 */ /* 0x000fc60008410000 */
[----:B------:R-:W-:Y:S01]  /*ae40*/  SEL R143, R140, RZ, P6 ;  /* 0x000000ff8c8f7207 */ /* 0x000fe20003000000 */
        /* <DEDUP_REMOVED lines=13> */
[----:B------:R-:W-:Y:S01]  /*af20*/  SEL R142, R145, RZ, P6 ;  /* 0x000000ff918e7207 */ /* 0x000fe20003000000 */
[----:B------:R-:W-:Y:S08]  /*af30*/  BRA `(.L_x_3949) ;  /* 0x0000000000d07947 */ /* 0x000ff00003800000 */
.L_x_3951:
        /* <DEDUP_REMOVED lines=25> */
[----:B------:R-:W-:-:S04]  /*b0d0*/  ISETP.GE.U32.AND P6, PT, R20, 0x1000000, PT ;  /* 0x010000001400780c */ /* 0x000fc80003fc6070 */
[----:B------:R-:W-:Y:S01]  /*b0e0*/  SEL R143, R143, RZ, P6 ;  /* 0x000000ff8f8f7207 */ /* 0x000fe20003000000 */
[----:B------:R-:W-:Y:S08]  /*b0f0*/  BRA `(.L_x_3949) ;  /* 0x0000000000607947 */ /* 0x000ff00003800000 */
.L_x_3953:
[--C-:B01-34-:R-:W-:Y:S01]  /*b100*/  FFMA.FTZ R141, R192, UR7, R148.reuse ;  /* 0x00000007c08d7c23 */ /* 0x11bfe20008010094 */
[--C-:B------:R-:W-:Y:S01]  /*b110*/  FFMA.FTZ R140, R23, UR7, R148.reuse ;  /* 0x00000007178c7c23 */ /* 0x100fe20008010094 */
[----:B------:R-:W-:Y:S01]  /*b120*/  FFMA.FTZ R142, R160, UR7, R148 ;  /* 0x00000007a08e7c23 */ /* 0x000fe20008010094 */
[----:B-----5:R-:W-:Y:S01]  /*b130*/  ISETP.GE.U32.AND P6, PT, R20, 0x1000000, PT ;  /* 0x010000001400780c */ /* 0x020fe20003fc6070 */
        /* <DEDUP_REMOVED lines=18> */
[----:B------:R-:W-:-:S04]  /*b260*/  LOP3.LUT P6, RZ, R20, 0xff0000, RZ, 0xc0, !PT ;  /* 0x00ff000014ff7812 */ /* 0x000fc800078cc0ff */
[----:B------:R-:W-:-:S09]  /*b270*/  SEL R142, R148, RZ, P6 ;  /* 0x000000ff948e7207 */ /* 0x000fd20003000000 */
.L_x_3949:
        /* <DEDUP_REMOVED lines=9> */
[----:B--2---:R-:W-:-:S03]  /*b310*/  @P5 IMAD.WIDE.U32 R144, R5, 0x10, R144 ;  /* 0x0000001005905825 */ /* 0x004fc600078e0090 */
[----:B------:R0:W-:Y:S04]  /*b320*/  STG.E.128 desc[UR16][R146.64], R140 ;  /* 0x0000008c92007986 */ /* 0x0001e8000c101d10 */
[----:B------:R0:W-:Y:S02]  /*b330*/  @P5 STG.E.128 desc[UR16][R144.64], R136 ;  /* 0x0000008890005986 */ /* 0x0001e4000c101d10 */
.L_x_3945:
[----:B------:R-:W-:Y:S05]  /*b340*/  BSYNC.RECONVERGENT B0 ;  /* 0x0000000000007941 */ /* 0x000fea0003800200 */
.L_x_3944:
[----:B------:R-:W-:Y:S01]  /*b350*/  UPLOP3.LUT UP1, UPT, UPT, UPT, UP1, 0x40, 0x4 ;  /* 0x000000000004789c */ /* 0x000fe20003f2e810 */
[----:B------:R-:W-:Y:S10]  /*b360*/  BRA.U !UP3, `(.L_x_3954) ;  /* 0xffffff550bf47547 */ /* 0x000ff4000b83ffff */
.L_x_3855:
[----:B-----5:R-:W2:Y:S01]  /*b370*/  LDC.64 R2, c[0x0][0x440] ;  /* 0x00011000ff027b82 */ /* 0x020ea20000000a00 */
[----:B------:R-:W-:Y:S01]  /*b380*/  ISETP.NE.AND P5, PT, R8, RZ, PT ;  /* 0x000000ff0800720c */ /* 0x000fe20003fa5270 */
[----:B------:R-:W-:Y:S01]  /*b390*/  UIMAD UR7, UR9, UR10, URZ ;  /* 0x0000000a090772a4 */ /* 0x000fe2000f8e02ff */
[----:B------:R-:W-:-:S05]  /*b3a0*/  ISETP.NE.AND P6, PT, R149, RZ, PT ;  /* 0x000000ff9500720c */ /* 0x000fca0003fc5270 */
[----:B------:R-:W1:Y:S01]  /*b3b0*/  LDC.64 R4, c[0x0][0x448] ;  /* 0x00011200ff047b82 */ /* 0x000e620000000a00 */
[----:B------:R-:W-:-:S04]  /*b3c0*/  MOV R0, UR7 ;  /* 0x0000000700007c02 */ /* 0x000fc80008000f00 */
[----:B------:R-:W-:-:S03]  /*b3d0*/  LEA.HI R207, R0, R207, RZ, 0x1e ;  /* 0x000000cf00cf7211 */ /* 0x000fc600078ff0ff */
[----:B------:R-:W3:Y:S08]  /*b3e0*/  LDC.64 R6, c[0x0][0x440] ;  /* 0x00011000ff067b82 */ /* 0x000ef00000000a00 */
[----:B------:R-:W4:Y:S01]  /*b3f0*/  LDC.64 R8, c[0x0][0x448] ;  /* 0x00011200ff087b82 */ /* 0x000f220000000a00 */
[----:B--2---:R-:W-:-:S05]  /*b400*/  @P6 IMAD.WIDE.U32 R2, R207, 0x10, R2 ;  /* 0x00000010cf026825 */ /* 0x004fca00078e0002 */
[----:B------:R2:W-:Y:S02]  /*b410*/  @P6 STG.E.128 desc[UR16][R2.64], R92 ;  /* 0x0000005c02006986 */ /* 0x0005e4000c101d10 */
[----:B------:R-:W0:Y:S01]  /*b420*/  LDC.64 R10, c[0x0][0x440] ;  /* 0x00011000ff0a7b82 */ /* 0x000e220000000a00 */
[C---:B-1----:R-:W-:Y:S01]  /*b430*/  @P6 IMAD.WIDE.U32 R4, R207.reuse, 0x10, R4 ;  /* 0x00000010cf046825 */ /* 0x042fe200078e0004 */
[----:B------:R-:W-:-:S04]  /*b440*/  @P6 IADD3 R207, PT, PT, R207, 0x100, RZ ;  /* 0x00000100cfcf6810 */ /* 0x000fc80007ffe0ff */
[----:B------:R1:W-:Y:S02]  /*b450*/  @P6 STG.E.128 desc[UR16][R4.64], R124 ;  /* 0x0000007c04006986 */ /* 0x0003e4000c101d10 */
[----:B------:R-:W2:Y:S01]  /*b460*/  LDC.64 R12, c[0x0][0x448] ;  /* 0x00011200ff0c7b82 */ /* 0x000ea20000000a00 */
[----:B---3--:R-:W-:-:S05]  /*b470*/  @P5 IMAD.WIDE.U32 R6, R207, 0x10, R6 ;  /* 0x00000010cf065825 */ /* 0x008fca00078e0006 */
[----:B------:R3:W-:Y:S02]  /*b480*/  @P5 STG.E.128 desc[UR16][R6.64], R88 ;  /* 0x0000005806005986 */ /* 0x0007e4000c101d10 */
[----:B------:R-:W1:Y:S01]  /*b490*/  LDC.64 R14, c[0x0][0x440] ;  /* 0x00011000ff0e7b82 */ /* 0x000e620000000a00 */
[C---:B----4-:R-:W-:Y:S01]  /*b4a0*/  @P5 IMAD.WIDE.U32 R8, R207.reuse, 0x10, R8 ;  /* 0x00000010cf085825 */ /* 0x050fe200078e0008 */
[----:B------:R-:W-:-:S04]  /*b4b0*/  @P5 IADD3 R207, PT, PT, R207, 0x100, RZ ;  /* 0x00000100cfcf5810 */ /* 0x000fc80007ffe0ff */
[----:B------:R3:W-:Y:S01]  /*b4c0*/  @P5 STG.E.128 desc[UR16][R8.64], R120 ;  /* 0x0000007808005986 */ /* 0x0007e2000c101d10 */
[----:B------:R-:W-:Y:S01]  /*b4d0*/  ISETP.NE.AND P5, PT, R205, RZ, PT ;  /* 0x000000ffcd00720c */ /* 0x000fe20003fa5270 */
[----:B------:R-:W4:Y:S01]  /*b4e0*/  LDC.64 R16, c[0x0][0x448] ;  /* 0x00011200ff107b82 */ /* 0x000f220000000a00 */
[----:B0-----:R-:W-:-:S05]  /*b4f0*/  @P0 IMAD.WIDE.U32 R10, R207, 0x10, R10 ;  /* 0x00000010cf0a0825 */ /* 0x001fca00078e000a */
[----:B------:R3:W-:Y:S02]  /*b500*/  @P0 STG.E.128 desc[UR16][R10.64], R84 ;  /* 0x000000540a000986 */ /* 0x0007e4000c101d10 */
[----:B------:R-:W0:Y:S01]  /*b510*/  LDC.64 R18, c[0x0][0x440] ;  /* 0x00011000ff127b82 */ /* 0x000e220000000a00 */
[C---:B--2---:R-:W-:Y:S01]  /*b520*/  @P0 IMAD.WIDE.U32 R12, R207.reuse, 0x10, R12 ;  /* 0x00000010cf0c0825 */ /* 0x044fe200078e000c */
[----:B------:R-:W-:-:S04]  /*b530*/  @P0 IADD3 R207, PT, PT, R207, 0x100, RZ ;  /* 0x00000100cfcf0810 */ /* 0x000fc80007ffe0ff */
[----:B------:R3:W-:Y:S02]  /*b540*/  @P0 STG.E.128 desc[UR16][R12.64], R116 ;  /* 0x000000740c000986 */ /* 0x0007e4000c101d10 */
[----:B------:R-:W2:Y:S01]  /*b550*/  LDC.64 R20, c[0x0][0x448] ;  /* 0x00011200ff147b82 */ /* 0x000ea20000000a00 */
[----:B-1----:R-:W-:-:S05]  /*b560*/  @P1 IMAD.WIDE.U32 R14, R207, 0x10, R14 ;  /* 0x00000010cf0e1825 */ /* 0x002fca00078e000e */
[----:B------:R3:W-:Y:S02]  /*b570*/  @P1 STG.E.128 desc[UR16][R14.64], R80 ;  /* 0x000000500e001986 */ /* 0x0007e4000c101d10 */
[----:B------:R-:W1:Y:S01]  /*b580*/  LDC.64 R2, c[0x0][0x440] ;  /* 0x00011000ff027b82 */ /* 0x000e620000000a00 */
[C---:B----4-:R-:W-:Y:S01]  /*b590*/  @P1 IMAD.WIDE.U32 R16, R207.reuse, 0x10, R16 ;  /* 0x00000010cf101825 */ /* 0x050fe200078e0010 */
[----:B------:R-:W-:-:S04]  /*b5a0*/  @P1 IADD3 R207, PT, PT, R207, 0x100, RZ ;  /* 0x00000100cfcf1810 */ /* 0x000fc80007ffe0ff */
[----:B------:R3:W-:Y:S02]  /*b5b0*/  @P1 STG.E.128 desc[UR16][R16.64], R112 ;  /* 0x0000007010001986 */ /* 0x0007e4000c101d10 */
        /* <DEDUP_REMOVED lines=9> */
[----:B------:R3:W-:Y:S01]  /*b650*/  @P3 STG.E.128 desc[UR16][R2.64], R72 ;  /* 0x0000004802003986 */ /* 0x0007e2000c101d10 */
[C---:B----4-:R-:W-:Y:S01]  /*b660*/  @P3 IMAD.WIDE.U32 R4, R207.reuse, 0x10, R4 ;  /* 0x00000010cf043825 */ /* 0x050fe200078e0004 */
        /* <DEDUP_REMOVED lines=15> */
.L_x_3955:
        /* <DEDUP_REMOVED lines=10> */
.L_x_4900:


//--------------------- .text._ZN10layer_norm22ln_bwd_finalize_kernelINS_22Kernel_traits_finalizeILj8192E6__halfffffjLb0ELj1024ELj4ENS_18Kernel_traits_baseILj8192ES2_ffffjLj1024EEEEELb0ELb1EEEvNS_9BwdParamsE --------------------------
	.section	.text._ZN10layer_norm22ln_bwd_finalize_kernelINS_22Kernel_traits_finalizeILj8192E6__halfffffjLb0ELj1024ELj4ENS_18Kernel_traits_baseILj8192ES2_ffffjLj1024EEEEELb0ELb1EEEvNS_9BwdParamsE,"ax",@progbits
	.align	128
        .global         _ZN10layer_norm22ln_bwd_finalize_kernelINS_22Kernel_traits_finalizeILj8192E6__halfffffjLb0ELj1024ELj4ENS_18Kernel_traits_baseILj8192ES2_ffffjLj1024EEEEELb0ELb1EEEvNS_9BwdParamsE
        .type           _ZN10layer_norm22ln_bwd_finalize_kernelINS_22Kernel_traits_finalizeILj8192E6__halfffffjLb0ELj1024ELj4ENS_18Kernel_traits_baseILj8192ES2_ffffjLj1024EEEEELb0ELb1EEEvNS_9BwdParamsE,@function
        .size           _ZN10layer_norm22ln_bwd_finalize_kernelINS_22Kernel_traits_finalizeILj8192E6__halfffffjLb0ELj1024ELj4ENS_18Kernel_traits_baseILj8192ES2_ffffjLj1024EEEEELb0ELb1EEEvNS_9BwdParamsE,(.L_x_4901 - _ZN10layer_norm22ln_bwd_finalize_kernelINS_22Kernel_traits_finalizeILj8192E6__halfffffjLb0ELj1024ELj4ENS_18Kernel_traits_baseILj8192ES2_ffffjLj1024EEEEELb0ELb1EEEvNS_9BwdParamsE)
        .other          _ZN10layer_norm22ln_bwd_finalize_kernelINS_22Kernel_traits_finalizeILj8192E6__halfffffjLb0ELj1024ELj4ENS_18Kernel_traits_baseILj8192ES2_ffffjLj1024EEEEELb0ELb1EEEvNS_9BwdParamsE,@"STO_CUDA_ENTRY STV_DEFAULT"
_ZN10layer_norm22ln_bwd_finalize_kernelINS_22Kernel_traits_finalizeILj8192E6__halfffffjLb0ELj1024ELj4ENS_18Kernel_traits_baseILj8192ES2_ffffjLj1024EEEEELb0ELb1EEEvNS_9BwdParamsE:
.text._ZN10layer_norm22ln_bwd_finalize_kernelINS_22Kernel_traits_finalizeILj8192E6__halfffffjLb0ELj1024ELj4ENS_18Kernel_traits_baseILj8192ES2_ffffjLj1024EEEEELb0ELb1EEEvNS_9BwdParamsE:
        /* <DEDUP_REMOVED lines=77> */
.L_x_3960:
        /* <DEDUP_REMOVED lines=118> */
.L_x_3959:
[----:B------:R-:W-:Y:S05]  /*0c30*/  BSYNC.RECONVERGENT B1 ;  /* 0x0000000000017941 */ /* 0x000fea0003800200 */
.L_x_3958:
        /* <DEDUP_REMOVED lines=69> */
.L_x_3962:
[----:B------:R-:W-:Y:S05]  /*1090*/  BSYNC.RECONVERGENT B1 ;  /* 0x0000000000017941 */ /* 0x000fea0003800200 */
.L_x_3961:
        /* <DEDUP_REMOVED lines=38> */
.L_x_3964:
[----:B------:R-:W-:Y:S05]  /*1300*/  BSYNC.RECONVERGENT B1 ;  /* 0x0000000000017941 */ /* 0x000fea0003800200 */
.L_x_3963:
[----:B------:R-:W-:Y:S05]  /*1310*/  @!P1 BRA `(.L_x_3957) ;  /* 0x0000000000409947 */ /* 0x000fea0003800000 */
[----:B------:R-:W0:Y:S01]  /*1320*/  LDC R12, c[0x0][0x388] ;  /* 0x0000e200ff0c7b82 */ /* 0x000e220000000800 */
[----:B------:R-:W-:-:S07]  /*1330*/  IADD3 R0, PT, PT, -R0, RZ, RZ ;  /* 0x000000ff00007210 */ /* 0x000fce0007ffe1ff */
[----:B------:R-:W1:Y:S08]  /*1340*/  LDC.64 R8, c[0x0][0x440] ;  /* 0x00011000ff087b82 */ /* 0x000e700000000a00 */
[----:B------:R-:W2:Y:S01]  /*1350*/  LDC.64 R10, c[0x0][0x448] ;  /* 0x00011200ff0a7b82 */ /* 0x000ea20000000a00 */
[----:B0-----:R-:W-:-:S05]  /*1360*/  IMAD R2, R2, R12, R5 ;  /* 0x0000000c02027224 */ /* 0x001fca00078e0205 */
[----:B------:R-:W-:-:S07]  /*1370*/  IADD3 R13, PT, PT, R57, R2, RZ ;  /* 0x00000002390d7210 */ /* 0x000fce0007ffe0ff */
.L_x_3965:
        /* <DEDUP_REMOVED lines=10> */
.L_x_3957:
[----:B------:R-:W-:Y:S05]  /*1420*/  BSYNC.RECONVERGENT B0 ;  /* 0x0000000000007941 */ /* 0x000fea0003800200 */
.L_x_3956:
        /* <DEDUP_REMOVED lines=59> */
.L_x_3966:
        /* <DEDUP_REMOVED lines=10> */
.L_x_4901:


//--------------------- .text._ZN10layer_norm40ln_parallel_residual_bwd_finalize_kernelINS_22Kernel_traits_finalizeILj8192E6__halfffffjLb0ELj1024ELj4ENS_18Kernel_traits_baseILj8192ES2_ffffjLj1024EEEEELb1EEEvNS_9BwdParamsE --------------------------
	.section	.text._ZN10layer_norm40ln_parallel_residual_bwd_finalize_kernelINS_22Kernel_traits_finalizeILj8192E6__halfffffjLb0ELj1024ELj4ENS_18Kernel_traits_baseILj8192ES2_ffffjLj1024EEEEELb1EEEvNS_9BwdParamsE,"ax",@progbits
	.align	128
        .global         _ZN10layer_norm40ln_parallel_residual_bwd_finalize_kernelINS_22Kernel_traits_finalizeILj8192E6__halfffffjLb0ELj1024ELj4ENS_18Kernel_traits_baseILj8192ES2_ffffjLj1024EEEEELb1EEEvNS_9BwdParamsE
        .type           _ZN10layer_norm40ln_parallel_residual_bwd_finalize_kernelINS_22Kernel_traits_finalizeILj8192E6__halfffffjLb0ELj1024ELj4ENS_18Kernel_traits_baseILj8192ES2_ffffjLj1024EEEEELb1EEEvNS_9BwdParamsE,@function
        .size           _ZN10layer_norm40ln_parallel_residual_bwd_finalize_kernelINS_22Kernel_traits_finalizeILj8192E6__halfffffjLb0ELj1024ELj4ENS_18Kernel_traits_baseILj8192ES2_ffffjLj1024EEEEELb1EEEvNS_9BwdParamsE,(.L_x_4902 - _ZN10layer_norm40ln_parallel_residual_bwd_finalize_kernelINS_22Kernel_traits_finalizeILj8192E6__halfffffjLb0ELj1024ELj4ENS_18Kernel_traits_baseILj8192ES2_ffffjLj1024EEEEELb1EEEvNS_9BwdParamsE)
        .other          _ZN10layer_norm40ln_parallel_residual_bwd_finalize_kernelINS_22Kernel_traits_finalizeILj8192E6__halfffffjLb0ELj1024ELj4ENS_18Kernel_traits_baseILj8192ES2_ffffjLj1024EEEEELb1EEEvNS_9BwdParamsE,@"STO_CUDA_ENTRY STV_DEFAULT"
_ZN10layer_norm40ln_parallel_residual_bwd_finalize_kernelINS_22Kernel_traits_finalizeILj8192E6__halfffffjLb0ELj1024ELj4ENS_18Kernel_traits_baseILj8192ES2_ffffjLj1024EEEEELb1EEEvNS_9BwdParamsE:
.text._ZN10layer_norm40ln_parallel_residual_bwd_finalize_kernelINS_22Kernel_traits_finalizeILj8192E6__halfffffjLb0ELj1024ELj4ENS_18Kernel_traits_baseILj8192ES2_ffffjLj1024EEEEELb1EEEvNS_9BwdParamsE:
        /* <DEDUP_REMOVED lines=57> */
.L_x_3971:
        /* <DEDUP_REMOVED lines=112> */
.L_x_3970:
[----:B------:R-:W-:Y:S05]  /*0a90*/  BSYNC.RECONVERGENT B1 ;  /* 0x0000000000017941 */ /* 0x000fea0003800200 */
.L_x_3969:
        /* <DEDUP_REMOVED lines=67> */
.L_x_3973:
[----:B------:R-:W-:Y:S05]  /*0ed0*/  BSYNC.RECONVERGENT B1 ;  /* 0x0000000000017941 */ /* 0x000fea0003800200 */
.L_x_3972:
        /* <DEDUP_REMOVED lines=37> */
.L_x_3975:
[----:B------:R-:W-:Y:S05]  /*1130*/  BSYNC.RECONVERGENT B1 ;  /* 0x0000000000017941 */ /* 0x000fea0003800200 */
.L_x_3974:
        /* <DEDUP_REMOVED lines=19> */
.L_x_3968:
[----:B------:R-:W-:Y:S05]  /*1270*/  BSYNC.RECONVERGENT B0 ;  /* 0x0000000000007941 */ /* 0x000fea0003800200 */
.L_x_3967:
        /* <DEDUP_REMOVED lines=93> */
.L_x_3976:
        /* <DEDUP_REMOVED lines=11> */
.L_x_4902:


//--------------------- .text._ZN10layer_norm31ln_parallel_residual_bwd_kernelINS_13Kernel_traitsI6__halfffffjLj8192ELj1ELj1ELj8ELj16ENS_18Kernel_traits_baseILj8192ES2_ffffjLj256EEEEELb1ELb1ELb1EEEvNS_9BwdParamsE --------------------------
	.section	.text._ZN10layer_norm31ln_parallel_residual_bwd_kernelINS_13Kernel_traitsI6__halfffffjLj8192ELj1ELj1ELj8ELj16ENS_18Kernel_traits_baseILj8192ES2_ffffjLj256EEEEELb1ELb1ELb1EEEvNS_9BwdParamsE,"ax",@progbits
	.align	128
        .global         _ZN10layer_norm31ln_parallel_residual_bwd_kernelINS_13Kernel_traitsI6__halfffffjLj8192ELj1ELj1ELj8ELj16ENS_18Kernel_traits_baseILj8192ES2_ffffjLj256EEEEELb1ELb1ELb1EEEvNS_9BwdParamsE
        .type           _ZN10layer_norm31ln_parallel_residual_bwd_kernelINS_13Kernel_traitsI6__halfffffjLj8192ELj1ELj1ELj8ELj16ENS_18Kernel_traits_baseILj8192ES2_ffffjLj256EEEEELb1ELb1ELb1EEEvNS_9BwdParamsE,@function
        .size           _ZN10layer_norm31ln_parallel_residual_bwd_kernelINS_13Kernel_traitsI6__halfffffjLj8192ELj1ELj1ELj8ELj16ENS_18Kernel_traits_baseILj8192ES2_ffffjLj256EEEEELb1ELb1ELb1EEEvNS_9BwdParamsE,(.L_x_4903 - _ZN10layer_norm31ln_parallel_residual_bwd_kernelINS_13Kernel_traitsI6__halfffffjLj8192ELj1ELj1ELj8ELj16ENS_18Kernel_traits_baseILj8192ES2_ffffjLj256EEEEELb1ELb1ELb1EEEvNS_9BwdParamsE)
        .other          _ZN10layer_norm31ln_parallel_residual_bwd_kernelINS_13Kernel_traitsI6__halfffffjLj8192ELj1ELj1ELj8ELj16ENS_18Kernel_traits_baseILj8192ES2_ffffjLj256EEEEELb1ELb1ELb1EEEvNS_9BwdParamsE,@"STO_CUDA_ENTRY STV_DEFAULT"
_ZN10layer_norm31ln_parallel_residual_bwd_kernelINS_13Kernel_traitsI6__halfffffjLj8192ELj1ELj1ELj8ELj16ENS_18Kernel_traits_baseILj8192ES2_ffffjLj256EEEEELb1ELb1ELb1EEEvNS_9BwdParamsE:
.text._ZN10layer_norm31ln_parallel_residual_bwd_kernelINS_13Kernel_traitsI6__halfffffjLj8192ELj1ELj1ELj8ELj16ENS_18Kernel_traits_baseILj8192ES2_ffffjLj256EEEEELb1ELb1ELb1EEEvNS_9BwdParamsE:
        /* <DEDUP_REMOVED lines=52> */
[----:B------:R-:W-:-:S02]  /*0340*/  MOV R158, RZ ;  /* 0x000000ff009e7202 */ /* 0x000fc40000000f00 */
        /* <DEDUP_REMOVED lines=18> */
[----:B------:R-:W-:Y:S01]  /*0470*/  CS2R R20, SRZ ;  /* 0x0000000000147805 */ /* 0x000fe2000001ff00 */
[----:B------:R-:W-:Y:S01]  /*0480*/  UPLOP3.LUT UP1, UPT, UPT, UPT, UPT, 0x40, 0x4 ;  /* 0x000000000004789c */ /* 0x000fe20003f2e870 */
[----:B------:R-:W3:Y:S01]  /*0490*/  LDG.E.64 R4, desc[UR12][R2.64+0x3800] ;  /* 0x0038000c02047981 */ /* 0x000ee2000c1e1b00 */
[----:B------:R-:W0:Y:S03]  /*04a0*/  LDCU UR6, c[0x0][0x408] ;  /* 0x00008100ff0677ac */ /* 0x000e260008000800 */
[----:B------:R-:W4:Y:S01]  /*04b0*/  LDG.E.64 R6, desc[UR12][R2.64+0x3000] ;  /* 0x0030000c02067981 */ /* 0x000f22000c1e1b00 */
[----:B------:R-:W1:Y:S03]  /*04c0*/  LDCU UR15, c[0x0][0x388] ;  /* 0x00007100ff0f77ac */ /* 0x000e660008000800 */
[----:B------:R-:W5:Y:S01]  /*04d0*/  LDG.E.64 R8, desc[UR12][R2.64+0x2800] ;  /* 0x0028000c02087981 */ /* 0x000f62000c1e1b00 */
[----:B------:R-:W0:Y:S03]  /*04e0*/  LDCU.U8 UR14, c[0x0][0x410] ;  /* 0x00008200ff0e77ac */ /* 0x000e260008000000 */
[----:B------:R-:W5:Y:S01]  /*04f0*/  LDG.E.64 R10, desc[UR12][R2.64+0x2000] ;  /* 0x0020000c020a7981 */ /* 0x000f62000c1e1b00 */
[----:B------:R-:W0:Y:S03]  /*0500*/  LDCU UR20, c[0x0][0x400] ;  /* 0x00008000ff1477ac */ /* 0x000e260008000800 */
[----:B------:R-:W5:Y:S01]  /*0510*/  LDG.E.64 R12, desc[UR12][R2.64+0x1800] ;  /* 0x0018000c020c7981 */ /* 0x000f62000c1e1b00 */
[----:B------:R-:W0:Y:S03]  /*0520*/  LDCU.64 UR8, c[0x0][0x478] ;  /* 0x00008f00ff0877ac */ /* 0x000e260008000a00 */
[----:B------:R-:W5:Y:S01]  /*0530*/  LDG.E.64 R14, desc[UR12][R2.64+0x1000] ;  /* 0x0010000c020e7981 */ /* 0x000f62000c1e1b00 */
[----:B------:R-:W0:Y:S03]  /*0540*/  LDCU.64 UR16, c[0x0][0x438] ;  /* 0x00008700ff1077ac */ /* 0x000e260008000a00 */
[----:B------:R-:W5:Y:S01]  /*0550*/  LDG.E.64 R16, desc[UR12][R2.64+0x800] ;  /* 0x0008000c02107981 */ /* 0x000f62000c1e1b00 */
[----:B------:R-:W0:Y:S01]  /*0560*/  LDCU.64 UR18, c[0x0][0x470] ;  /* 0x00008e00ff1277ac */ /* 0x000e220008000a00 */
[----:B--2---:R-:W-:-:S05]  /*0570*/  HADD2.F32 R0, -RZ, R18.H0_H0 ;  /* 0x20000012ff007230 */ /* 0x004fca0000004100 */
[----:B------:R2:W-:Y:S01]  /*0580*/  STL [R1], R0 ;  /* 0x0000000001007387 */ /* 0x0005e20000100800 */
[--C-:B---3--:R-:W-:Y:S02]  /*0590*/  SHF.R.U64 R224, R4, 0x10, R5.reuse ;  /* 0x0000001004e07819 */ /* 0x108fe40000001205 */
[----:B------:R-:W-:Y:S02]  /*05a0*/  SHF.R.U32.HI R222, RZ, 0x10, R5 ;  /* 0x00000010ffde7819 */ /* 0x000fe40000011605 */
[--C-:B----4-:R-:W-:Y:S02]  /*05b0*/  SHF.R.U64 R228, R6, 0x10, R7.reuse ;  /* 0x0000001006e47819 */ /* 0x110fe40000001207 */
[----:B------:R-:W-:Y:S02]  /*05c0*/  SHF.R.U32.HI R226, RZ, 0x10, R7 ;  /* 0x00000010ffe27819 */ /* 0x000fe40000011607 */
[--C-:B-----5:R-:W-:Y:S02]  /*05d0*/  SHF.R.U64 R232, R8, 0x10, R9.reuse ;  /* 0x0000001008e87819 */ /* 0x120fe40000001209 */
[----:B------:R-:W-:-:S02]  /*05e0*/  SHF.R.U32.HI R230, RZ, 0x10, R9 ;  /* 0x00000010ffe67819 */ /* 0x000fc40000011609 */
[--C-:B------:R-:W-:Y:S02]  /*05f0*/  SHF.R.U64 R236, R10, 0x10, R11.reuse ;  /* 0x000000100aec7819 */ /* 0x100fe4000000120b */
[----:B------:R-:W-:Y:S02]  /*0600*/  SHF.R.U32.HI R234, RZ, 0x10, R11 ;  /* 0x00000010ffea7819 */ /* 0x000fe4000001160b */
[--C-:B------:R-:W-:Y:S02]  /*0610*/  SHF.R.U64 R240, R12, 0x10, R13.reuse ;  /* 0x000000100cf07819 */ /* 0x100fe4000000120d */
[----:B------:R-:W-:Y:S02]  /*0620*/  SHF.R.U32.HI R238, RZ, 0x10, R13 ;  /* 0x00000010ffee7819 */ /* 0x000fe4000001160d */
[--C-:B------:R-:W-:Y:S02]  /*0630*/  SHF.R.U64 R244, R14, 0x10, R15.reuse ;  /* 0x000000100ef47819 */ /* 0x100fe4000000120f */
[----:B------:R-:W-:-:S02]  /*0640*/  SHF.R.U32.HI R242, RZ, 0x10, R15 ;  /* 0x00000010fff27819 */ /* 0x000fc4000001160f */
[--C-:B------:R-:W-:Y:S02]  /*0650*/  SHF.R.U64 R248, R16, 0x10, R17.reuse ;  /* 0x0000001010f87819 */ /* 0x100fe40000001211 */
[----:B------:R-:W-:Y:S02]  /*0660*/  SHF.R.U32.HI R246, RZ, 0x10, R17 ;  /* 0x00000010fff67819 */ /* 0x000fe40000011611 */
[--C-:B------:R-:W-:Y:S02]  /*0670*/  SHF.R.U64 R252, R18, 0x10, R19.reuse ;  /* 0x0000001012fc7819 */ /* 0x100fe40000001213 */
[----:B------:R-:W-:Y:S01]  /*0680*/  SHF.R.U32.HI R250, RZ, 0x10, R19 ;  /* 0x00000010fffa7819 */ /* 0x000fe20000011613 */
[----:B------:R-:W-:Y:S01]  /*0690*/  HADD2.F32 R235, -RZ, R11.H0_H0 ;  /* 0x2000000bffeb7230 */ /* 0x000fe20000004100 */
[----:B------:R-:W-:Y:S01]  /*06a0*/  MOV R11, UR11 ;  /* 0x0000000b000b7c02 */ /* 0x000fe20008000f00 */
[----:B------:R-:W-:Y:S02]  /*06b0*/  HADD2.F32 R241, -RZ, R12.H0_H0 ;  /* 0x2000000cfff17230 */ /* 0x000fe40000004100 */
[----:B------:R-:W-:Y:S01]  /*06c0*/  HADD2.F32 R239, -RZ, R13.H0_H0 ;  /* 0x2000000dffef7230 */ /* 0x000fe20000004100 */
[----:B------:R-:W-:Y:S01]  /*06d0*/  CS2R R12, SRZ ;  /* 0x00000000000c7805 */ /* 0x000fe2000001ff00 */
[----:B------:R-:W-:-:S02]  /*06e0*/  HADD2.F32 R245, -RZ, R14.H0_H0 ;  /* 0x2000000efff57230 */ /* 0x000fc40000004100 */
[----:B------:R-:W-:Y:S01]  /*06f0*/  HADD2.F32 R243, -RZ, R15.H0_H0 ;  /* 0x2000000ffff37230 */ /* 0x000fe20000004100 */
[----:B------:R-:W-:Y:S01]  /*0700*/  CS2R R14, SRZ ;  /* 0x00000000000e7805 */ /* 0x000fe2000001ff00 */
[----:B------:R-:W-:Y:S02]  /*0710*/  HADD2.F32 R249, -RZ, R16.H0_H0 ;  /* 0x20000010fff97230 */ /* 0x000fe40000004100 */
[----:B------:R-:W-:Y:S01]  /*0720*/  HADD2.F32 R247, -RZ, R17.H0_H0 ;  /* 0x20000011fff77230 */ /* 0x000fe20000004100 */
[----:B------:R-:W-:Y:S01]  /*0730*/  CS2R R16, SRZ ;  /* 0x0000000000107805 */ /* 0x000fe2000001ff00 */
[----:B------:R-:W-:Y:S01]  /*0740*/  HADD2.F32 R251, -RZ, R19.H0_H0 ;  /* 0x20000013fffb7230 */ /* 0x000fe20000004100 */
[----:B------:R-:W-:Y:S01]  /*0750*/  CS2R R18, SRZ ;  /* 0x0000000000127805 */ /* 0x000fe2000001ff00 */
        /* <DEDUP_REMOVED lines=22> */
[----:B012---:R-:W-:-:S07]  /*08c0*/  HADD2.F32 R250, -RZ, R250.H0_H0 ;  /* 0x200000fafffa7230 */ /* 0x007fce0000004100 */
.L_x_4044:
[----:B0-----:R-:W0:Y:S01]  /*08d0*/  S2R R10, SR_TID.X ;  /* 0x00000000000a7919 */ /* 0x001e220000002100 */
[----:B------:R-:W1:Y:S01]  /*08e0*/  LDC.64 R48, c[0x0][0x3c0] ;  /* 0x0000f000ff307b82 */ /* 0x000e620000000a00 */
[----:B------:R-:W-:Y:S01]  /*08f0*/  IMAD R0, R11, UR15, RZ ;  /* 0x0000000f0b007c24 */ /* 0x000fe2000f8e02ff */
[----:B------:R-:W2:Y:S04]  /*0900*/  LDL R189, [R1] ;  /* 0x0000000001bd7983 */ /* 0x000ea80000100800 */
[----:B------:R-:W-:Y:S02]  /*0910*/  SHF.R.S32.HI R55, RZ, 0x1f, R0 ;  /* 0x0000001fff377819 */ /* 0x000fe40000011400 */
[----:B------:R-:W3:Y:S02]  /*0920*/  LDC.64 R136, c[0x0][0x3a8] ;  /* 0x0000ea00ff887b82 */ /* 0x000ee40000000a00 */
[----:B------:R-:W-:-:S06]  /*0930*/  LEA.HI R55, R55, R0, RZ, 0x2 ;  /* 0x0000000037377211 */ /* 0x000fcc00078f10ff */
[----:B------:R-:W4:Y:S08]  /*0940*/  LDC.64 R50, c[0x0][0x428] ;  /* 0x00010a00ff327b82 */ /* 0x000f300000000a00 */
[----:B------:R-:W4:Y:S01]  /*0950*/  LDC.64 R52, c[0x0][0x3c8] ;  /* 0x0000f200ff347b82 */ /* 0x000f220000000a00 */
[----:B-1----:R-:W-:-:S05]  /*0960*/  IMAD.WIDE R48, R11, 0x4, R48 ;  /* 0x000000040b307825 */ /* 0x002fca00078e0230 */
[----:B------:R1:W2:Y:S01]  /*0970*/  LDG.E R0, desc[UR12][R48.64] ;  /* 0x0000000c30007981 */ /* 0x0002a2000c1e1900 */
[----:B0-----:R-:W-:Y:S01]  /*0980*/  LEA.HI.SX32 R173, R55, R10, 0x1e ;  /* 0x0000000a37ad7211 */ /* 0x001fe200078ff2ff */
[----:B------:R-:W0:Y:S03]  /*0990*/  LDC.64 R186, c[0x0][0x3b0] ;  /* 0x0000ec00ffba7b82 */ /* 0x000e260000000a00 */
[C---:B------:R-:W-:Y:S01]  /*09a0*/  IADD3 R171, PT, PT, R173.reuse, 0x100, RZ ;  /* 0x00000100adab7810 */ /* 0x040fe20007ffe0ff */
[C---:B---3--:R-:W-:Y:S01]  /*09b0*/  IMAD.WIDE.U32 R140, R173.reuse, 0x10, R136 ;  /* 0x00000010ad8c7825 */ /* 0x048fe200078e0088 */
[----:B------:R-:W-:-:S03]  /*09c0*/  IADD3 R169, PT, PT, R173, 0x200, RZ ;  /* 0x00000200ada97810 */ /* 0x000fc60007ffe0ff */
[----:B------:R-:W-:Y:S02]  /*09d0*/  IMAD.WIDE.U32 R100, R171, 0x10, R136 ;  /* 0x00000010ab647825 */ /* 0x000fe400078e0088 */
[----:B------:R-:W3:Y:S02]  /*09e0*/  LDG.E.128 R140, desc[UR12][R140.64] ;  /* 0x0000000c8c8c7981 */ /* 0x000ee4000c1e1d00 */
[----:B----4-:R-:W-:Y:S02]  /*09f0*/  IMAD.WIDE.U32 R96, R173, 0x10, R50 ;  /* 0x00000010ad607825 */ /* 0x010fe400078e0032 */
[----:B------:R-:W4:Y:S02]  /*0a00*/  LDG.E.128 R100, desc[UR12][R100.64] ;  /* 0x0000000c64647981 */ /* 0x000f24000c1e1d00 */
[----:B-1----:R-:W-:Y:S02]  /*0a10*/  IMAD.WIDE R48, R11, 0x4, R52 ;  /* 0x000000040b307825 */ /* 0x002fe400078e0234 */
[----:B------:R-:W4:Y:S02]  /*0a20*/  LDG.E.128 R96, desc[UR12][R96.64] ;  /* 0x0000000c60607981 */ /* 0x000f24000c1e1d00 */
[----:B------:R-:W-:-:S02]  /*0a30*/  IMAD.WIDE.U32 R108, R169, 0x10, R136 ;  /* 0x00000010a96c7825 */ /* 0x000fc400078e0088 */
[----:B------:R1:W4:Y:S02]  /*0a40*/  LDG.E R159, desc[UR12][R48.64] ;  /* 0x0000000c309f7981 */ /* 0x000324000c1e1900 */
[--C-:B------:R-:W-:Y:S02]  /*0a50*/  IMAD.WIDE.U32 R104, R171, 0x10, R50.reuse ;  /* 0x00000010ab687825 */ /* 0x100fe400078e0032 */
[----:B------:R-:W4:Y:S04]  /*0a60*/  LDG.E.128 R108, desc[UR12][R108.64] ;  /* 0x0000000c6c6c7981 */ /* 0x000f28000c1e1d00 */
[----:B------:R-:W4:Y:S01]  /*0a70*/  LDG.E.128 R104, desc[UR12][R104.64] ;  /* 0x0000000c68687981 */ /* 0x000f22000c1e1d00 */
[----:B------:R-:W-:Y:S01]  /*0a80*/  IADD3 R165, PT, PT, R173, 0x400, RZ ;  /* 0x00000400ada57810 */ /* 0x000fe20007ffe0ff */
[----:B------:R-:W-:-:S04]  /*0a90*/  IMAD.WIDE.U32 R112, R169, 0x10, R50 ;  /* 0x00000010a9707825 */ /* 0x000fc800078e0032 */
[----:B------:R-:W-:Y:S02]  /*0aa0*/  IMAD.WIDE.U32 R120, R165, 0x10, R136 ;  /* 0x00000010a5787825 */ /* 0x000fe400078e0088 */
[----:B------:R-:W4:Y:S04]  /*0ab0*/  LDG.E.128 R112, desc[UR12][R112.64] ;  /* 0x0000000c70707981 */ /* 0x000f28000c1e1d00 */
[----:B------:R-:W4:Y:S01]  /*0ac0*/  LDG.E.128 R120, desc[UR12][R120.64] ;  /* 0x0000000c78787981 */ /* 0x000f22000c1e1d00 */
[----:B------:R-:W-:-:S05]  /*0ad0*/  IADD3 R167, PT, PT, R173, 0x300, RZ ;  /* 0x00000300ada77810 */ /* 0x000fca0007ffe0ff */
[----:B------:R-:W-:-:S06]  /*0ae0*/  IMAD.WIDE.U32 R128, R167, 0x10, R50 ;  /* 0x00000010a7807825 */ /* 0x000fcc00078e0032 */
[----:B------:R-:W4:Y:S01]  /*0af0*/  LDG.E.128 R128, desc[UR12][R128.64] ;  /* 0x0000000c80807981 */ /* 0x000f22000c1e1d00 */
[----:B------:R-:W-:-:S04]  /*0b00*/  IMAD.WIDE.U32 R60, R165, 0x10, R50 ;  /* 0x00000010a53c7825 */ /* 0x000fc800078e0032 */
[--C-:B------:R-:W-:Y:S02]  /*0b10*/  IMAD.WIDE.U32 R116, R167, 0x10, R136.reuse ;  /* 0x00000010a7747825 */ /* 0x100fe400078e0088 */
[----:B------:R-:W4:Y:S01]  /*0b20*/  LDG.E.128 R60, desc[UR12][R60.64] ;  /* 0x0000000c3c3c7981 */ /* 0x000f22000c1e1d00 */
[C---:B------:R-:W-:Y:S02]  /*0b30*/  IADD3 R163, PT, PT, R173.reuse, 0x500, RZ ;  /* 0x00000500ada37810 */ /* 0x040fe40007ffe0ff */
[C---:B------:R-:W-:Y:S01]  /*0b40*/  IADD3 R161, PT, PT, R173.reuse, 0x600, RZ ;  /* 0x00000600ada17810 */ /* 0x040fe20007ffe0ff */
[----:B------:R-:W4:Y:S01]  /*0b50*/  LDG.E.128 R116, desc[UR12][R116.64] ;  /* 0x0000000c74747981 */ /* 0x000f22000c1e1d00 */
[----:B------:R-:W-:Y:S01]  /*0b60*/  IADD3 R10, PT, PT, R173, 0x700, RZ ;  /* 0x00000700ad0a7810 */ /* 0x000fe20007ffe0ff */
[----:B------:R-:W-:-:S04]  /*0b70*/  IMAD.WIDE.U32 R124, R163, 0x10, R136 ;  /* 0x00000010a37c7825 */ /* 0x000fc800078e0088 */
[--C-:B------:R-:W-:Y:S02]  /*0b80*/  IMAD.WIDE.U32 R132, R161, 0x10, R136.reuse ;  /* 0x00000010a1847825 */ /* 0x100fe400078e0088 */
[----:B------:R-:W4:Y:S02]  /*0b90*/  LDG.E.128 R124, desc[UR12][R124.64] ;  /* 0x0000000c7c7c7981 */ /* 0x000f24000c1e1d00 */
[----:B------:R-:W-:Y:S02]  /*0ba0*/  IMAD.WIDE.U32 R136, R10, 0x10, R136 ;  /* 0x000000100a887825 */ /* 0x000fe400078e0088 */
[----:B------:R-:W4:Y:S02]  /*0bb0*/  LDG.E.128 R132, desc[UR12][R132.64] ;  /* 0x0000000c84847981 */ /* 0x000f24000c1e1d00 */
[--C-:B------:R-:W-:Y:S02]  /*0bc0*/  IMAD.WIDE.U32 R56, R163, 0x10, R50.reuse ;  /* 0x00000010a3387825 */ /* 0x100fe400078e0032 */
[----:B------:R-:W4:Y:S04]  /*0bd0*/  LDG.E.128 R136, desc[UR12][R136.64] ;  /* 0x0000000c88887981 */ /* 0x000f28000c1e1d00 */
[----:B------:R-:W4:Y:S01]  /*0be0*/  LDG.E.128 R56, desc[UR12][R56.64] ;  /* 0x0000000c38387981 */ /* 0x000f22000c1e1d00 */
[----:B------:R-:W-:-:S06]  /*0bf0*/  IMAD.WIDE.U32 R52, R161, 0x10, R50 ;  /* 0x00000010a1347825 */ /* 0x000fcc00078e0032 */
[----:B------:R-:W4:Y:S01]  /*0c00*/  LDG.E.128 R52, desc[UR12][R52.64] ;  /* 0x0000000c34347981 */ /* 0x000f22000c1e1d00 */
[----:B-1----:R-:W-:-:S06]  /*0c10*/  IMAD.WIDE.U32 R48, R10, 0x10, R50 ;  /* 0x000000100a307825 */ /* 0x002fcc00078e0032 */
[----:B------:R-:W4:Y:S01]  /*0c20*/  LDG.E.128 R48, desc[UR12][R48.64] ;  /* 0x0000000c30307981 */ /* 0x000f22000c1e1d00 */
[----:B------:R-:W-:-:S04]  /*0c30*/  ISETP.NE.U32.AND P0, PT, RZ, UR18, PT ;  /* 0x00000012ff007c0c */ /* 0x000fc8000bf05070 */
[----:B------:R-:W-:-:S13]  /*0c40*/  ISETP.NE.AND.EX P0, PT, RZ, UR19, PT, P0 ;  /* 0x00000013ff007c0c */ /* 0x000fda000bf05300 */
[----:B------:R-:W1:Y:S08]  /*0c50*/  @P0 LDC.64 R182, c[0x0][0x3b8] ;  /* 0x0000ee00ffb60b82 */ /* 0x000e700000000a00 */
[----:B------:R-:W0:Y:S08]  /*0c60*/  @P0 LDC.64 R176, c[0x0][0x3b8] ;  /* 0x0000ee00ffb00b82 */ /* 0x000e300000000a00 */
[----:B------:R-:W0:Y:S08]  /*0c70*/  @P0 LDC.64 R180, c[0x0][0x3b8] ;  /* 0x0000ee00ffb40b82 */ /* 0x000e300000000a00 */
[----:B------:R-:W0:Y:S01]  /*0c80*/  @P0 LDC.64 R174, c[0x0][0x3b8] ;  /* 0x0000ee00ffae0b82 */ /* 0x000e220000000a00 */
[----:B------:R-:W-:-:S07]  /*0c90*/  ISETP.NE.U32.AND P1, PT, RZ, UR16, PT ;  /* 0x00000010ff007c0c */ /* 0x000fce000bf25070 */
[----:B------:R-:W0:Y:S01]  /*0ca0*/  @P0 LDC.64 R178, c[0x0][0x3b8] ;  /* 0x0000ee00ffb20b82 */ /* 0x000e220000000a00 */
[----:B------:R-:W-:Y:S01]  /*0cb0*/  ISETP.NE.AND.EX P1, PT, RZ, UR17, PT, P1 ;  /* 0x00000011ff007c0c */ /* 0x000fe2000bf25310 */
[----:B-1----:R-:W-:-:S05]  /*0cc0*/  @P0 IMAD.WIDE.U32 R182, R169, 0x4, R182 ;  /* 0x00000004a9b60825 */ /* 0x002fca00078e00b6 */
[----:B------:R1:W5:Y:S01]  /*0cd0*/  @P0 LDG.E R7, desc[UR12][R182.64] ;  /* 0x0000000cb6070981 */ /* 0x000362000c1e1900 */
[----:B------:R-:W1:Y:S01]  /*0ce0*/  @P0 LDC.64 R184, c[0x0][0x3b8] ;  /* 0x0000ee00ffb80b82 */ /* 0x000e620000000a00 */
[----:B0-----:R-:W-:-:S05]  /*0cf0*/  @P0 IMAD.WIDE.U32 R180, R165, 0x4, R180 ;  /* 0x00000004a5b40825 */ /* 0x001fca00078e00b4 */
[----:B------:R0:W5:Y:S01]  /*0d00*/  @P0 LDG.E R5, desc[UR12][R180.64] ;  /* 0x0000000cb4050981 */ /* 0x000162000c1e1900 */
[----:B-1----:R-:W-:Y:S02]  /*0d10*/  @P0 IMAD.WIDE.U32 R182, R167, 0x4, R176 ;  /* 0x00000004a7b60825 */ /* 0x002fe400078e00b0 */
[----:B------:R-:W1:Y:S02]  /*0d20*/  @P0 LDC.64 R176, c[0x0][0x3b8] ;  /* 0x0000ee00ffb00b82 */ /* 0x000e640000000a00 */
[----:B------:R-:W-:Y:S01]  /*0d30*/  @P0 IMAD.WIDE.U32 R174, R171, 0x4, R174 ;  /* 0x00000004abae0825 */ /* 0x000fe200078e00ae */
[----:B------:R0:W5:Y:S03]  /*0d40*/  @P0 LDG.E R6, desc[UR12][R182.64] ;  /* 0x0000000cb6060981 */ /* 0x000166000c1e1900 */
[----:B------:R-:W-:Y:S01]  /*0d50*/  @P0 IMAD.WIDE.U32 R178, R173, 0x4, R178 ;  /* 0x00000004adb20825 */ /* 0x000fe200078e00b2 */
[----:B------:R0:W5:Y:S02]  /*0d60*/  @P0 LDG.E R8, desc[UR12][R174.64] ;  /* 0x0000000cae080981 */ /* 0x000164000c1e1900 */
[----:B0-----:R-:W0:Y:S02]  /*0d70*/  @P1 LDC.64 R180, c[0x0][0x438] ;  /* 0x00010e00ffb41b82 */ /* 0x001e240000000a00 */
[----:B------:R1:W5:Y:S06]  /*0d80*/  @P0 LDG.E R9, desc[UR12][R178.64] ;  /* 0x0000000cb2090981 */ /* 0x00036c000c1e1900 */
[----:B------:R-:W0:Y:S08]  /*0d90*/  @P1 LDC.64 R182, c[0x0][0x438] ;  /* 0x00010e00ffb61b82 */ /* 0x000e300000000a00 */
[----:B------:R-:W0:Y:S08]  /*0da0*/  LDC.64 R174, c[0x0][0x380] ;  /* 0x0000e000ffae7b82 */ /* 0x000e300000000a00 */
[----:B-1----:R-:W1:Y:S01]  /*0db0*/  @P0 LDC.64 R178, c[0x0][0x3b8] ;  /* 0x0000ee00ffb20b82 */ /* 0x002e620000000a00 */
[----:B------:R-:W-:-:S04]  /*0dc0*/  @P0 IMAD.WIDE.U32 R184, R161, 0x4, R184 ;  /* 0x00000004a1b80825 */ /* 0x000fc800078e00b8 */
[----:B0-----:R-:W-:Y:S01]  /*0dd0*/  @P1 IMAD.WIDE.U32 R180, R173, 0x10, R180 ;  /* 0x00000010adb41825 */ /* 0x001fe200078e00b4 */
[----:B------:R0:W5:Y:S03]  /*0de0*/  @P0 LDG.E R3, desc[UR12][R184.64] ;  /* 0x0000000cb8030981 */ /* 0x000166000c1e1900 */
[----:B------:R-:W-:Y:S01]  /*0df0*/  @P1 IMAD.WIDE.U32 R182, R171, 0x10, R182 ;  /* 0x00000010abb61825 */ /* 0x000fe200078e00b6 */
[----:B------:R0:W5:Y:S03]  /*0e00*/  @P1 LDG.E.128 R44, desc[UR12][R180.64] ;  /* 0x0000000cb42c1981 */ /* 0x000166000c1e1d00 */
[----:B------:R-:W-:Y:S01]  /*0e10*/  @P0 IMAD.WIDE.U32 R176, R10, 0x4, R176 ;  /* 0x000000040ab00825 */ /* 0x000fe200078e00b0 */
[----:B------:R1:W5:Y:S03]  /*0e20*/  @P1 LDG.E.128 R40, desc[UR12][R182.64] ;  /* 0x0000000cb6281981 */ /* 0x000366000c1e1d00 */
[--C-:B0-----:R-:W-:Y:S01]  /*0e30*/  IMAD.WIDE.U32 R184, R173, 0x4, R186.reuse ;  /* 0x00000004adb87825 */ /* 0x101fe200078e00ba */
[----:B------:R-:W-:Y:S01]  /*0e40*/  IADD3 R11, PT, PT, R11, R174, RZ ;  /* 0x000000ae0b0b7210 */ /* 0x000fe20007ffe0ff */
[----:B------:R0:W5:Y:S02]  /*0e50*/  @P0 LDG.E R2, desc[UR12][R176.64] ;  /* 0x0000000cb0020981 */ /* 0x000164000c1e1900 */
[----:B------:R-:W-:-:S02]  /*0e60*/  IMAD.WIDE.U32 R180, R163, 0x4, R186 ;  /* 0x00000004a3b47825 */ /* 0x000fc400078e00ba */
[----:B------:R0:W5:Y:S02]  /*0e70*/  LDG.E R174, desc[UR12][R184.64] ;  /* 0x0000000cb8ae7981 */ /* 0x000164000c1e1900 */
[----:B-1----:R-:W-:Y:S01]  /*0e80*/  @P0 IMAD.WIDE.U32 R178, R163, 0x4, R178 ;  /* 0x00000004a3b20825 */ /* 0x002fe200078e00b2 */
[----:B------:R-:W-:Y:S01]  /*0e90*/  ISETP.NE.AND P4, PT, RZ, UR14, PT ;  /* 0x0000000eff007c0c */ /* 0x000fe2000bf85270 */
[----:B------:R1:W5:Y:S02]  /*0ea0*/  LDG.E R164, desc[UR12][R180.64] ;  /* 0x0000000cb4a47981 */ /* 0x000364000c1e1900 */
[--C-:B------:R-:W-:Y:S01]  /*0eb0*/  IMAD.WIDE.U32 R182, R165, 0x4, R186.reuse ;  /* 0x00000004a5b67825 */ /* 0x100fe200078e00ba */
[----:B0-----:R-:W0:Y:S01]  /*0ec0*/  @P1 LDC.64 R176, c[0x0][0x438] ;  /* 0x00010e00ffb01b82 */ /* 0x001e220000000a00 */
[----:B------:R1:W5:Y:S02]  /*0ed0*/  @P0 LDG.E R4, desc[UR12][R178.64] ;  /* 0x0000000cb2040981 */ /* 0x000364000c1e1900 */
[----:B------:R-:W-:-:S02]  /*0ee0*/  IMAD.WIDE.U32 R184, R169, 0x4, R186 ;  /* 0x00000004a9b87825 */ /* 0x000fc400078e00ba */
[----:B------:R2:W5:Y:S02]  /*0ef0*/  LDG.E R166, desc[UR12][R182.64] ;  /* 0x0000000cb6a67981 */ /* 0x000564000c1e1900 */
[--C-:B-1----:R-:W-:Y:S02]  /*0f00*/  IMAD.WIDE.U32 R180, R10, 0x4, R186.reuse ;  /* 0x000000040ab47825 */ /* 0x102fe400078e00ba */
[----:B------:R1:W5:Y:S02]  /*0f10*/  LDG.E R170, desc[UR12][R184.64] ;  /* 0x0000000cb8aa7981 */ /* 0x000364000c1e1900 */
[--C-:B------:R-:W-:Y:S02]  /*0f20*/  IMAD.WIDE.U32 R178, R171, 0x4, R186.reuse ;  /* 0x00000004abb27825 */ /* 0x100fe400078e00ba */
[----:B------:R-:W5:Y:S02]  /*0f30*/  LDG.E R160, desc[UR12][R180.64] ;  /* 0x0000000cb4a07981 */ /* 0x000f64000c1e1900 */
[--C-:B--2---:R-:W-:Y:S01]  /*0f40*/  IMAD.WIDE.U32 R182, R161, 0x4, R186.reuse ;  /* 0x00000004a1b67825 */ /* 0x104fe200078e00ba */
[----:B------:R-:W-:Y:S01]  /*0f50*/  ISETP.GE.AND P3, PT, R11, R175, PT ;  /* 0x000000af0b00720c */ /* 0x000fe20003f66270 */
[----:B------:R2:W5:Y:S02]  /*0f60*/  LDG.E R172, desc[UR12][R178.64] ;  /* 0x0000000cb2ac7981 */ /* 0x000564000c1e1900 */
[----:B-1----:R-:W-:-:S02]  /*0f70*/  IMAD.WIDE.U32 R184, R167, 0x4, R186 ;  /* 0x00000004a7b87825 */ /* 0x002fc400078e00ba */
[----:B------:R-:W5:Y:S04]  /*0f80*/  LDG.E R162, desc[UR12][R182.64] ;  /* 0x0000000cb6a27981 */ /* 0x000f68000c1e1900 */
[----:B------:R-:W5:Y:S01]  /*0f90*/  LDG.E R168, desc[UR12][R184.64] ;  /* 0x0000000cb8a87981 */ /* 0x000f62000c1e1900 */
[----:B0-----:R-:W-:Y:S01]  /*0fa0*/  @P1 IMAD.WIDE.U32 R176, R167, 0x10, R176 ;  /* 0x00000010a7b01825 */ /* 0x001fe200078e00b0 */
[----:B--2---:R-:W0:Y:S04]  /*0fb0*/  @P1 LDC.64 R178, c[0x0][0x438] ;  /* 0x00010e00ffb21b82 */ /* 0x004e280000000a00 */
[----:B------:R1:W5:Y:S04]  /*0fc0*/  @P1 LDG.E.128 R72, desc[UR12][R176.64] ;  /* 0x0000000cb0481981 */ /* 0x000368000c1e1d00 */
[----:B-1----:R-:W1:Y:S01]  /*0fd0*/  @P1 LDC.64 R176, c[0x0][0x438] ;  /* 0x00010e00ffb01b82 */ /* 0x002e620000000a00 */
[----:B------:R-:W-:-:S05]  /*0fe0*/  FSEL R186, R0, RZ, !P4 ;  /* 0x000000ff00ba7208 */ /* 0x000fca0006000000 */
[C---:B---3--:R-:W-:Y:S01]  /*0ff0*/  FADD.FTZ R0, -R186.reuse, R140 ;  /* 0x0000008cba007221 */ /* 0x048fe20000010100 */
[C---:B------:R-:W-:Y:S01]  /*1000*/  FADD.FTZ R184, -R186.reuse, R142 ;  /* 0x0000008ebab87221 */ /* 0x040fe20000010100 */
[C---:B----4-:R-:W-:Y:S01]  /*1010*/  FADD.FTZ R100, -R186.reuse, R100 ;  /* 0x00000064ba647221 */ /* 0x050fe20000010100 */
[C---:B------:R-:W-:Y:S01]  /*1020*/  FADD.FTZ R182, -R186.reuse, R101 ;  /* 0x00000065bab67221 */ /* 0x040fe20000010100 */
[----:B------:R-:W-:Y:S01]  /*1030*/  FMUL.FTZ R142, R189, R96 ;  /* 0x00000060bd8e7220 */ /* 0x000fe20000410000 */
[----:B------:R-:W-:Y:S01]  /*1040*/  FADD.FTZ R140, -R186, R141 ;  /* 0x0000008dba8c7221 */ /* 0x000fe20000010100 */
[----:B------:R-:W-:Y:S01]  /*1050*/  FMUL.FTZ R180, R252, R97 ;  /* 0x00000061fcb47220 */ /* 0x000fe20000410000 */
[C---:B------:R-:W-:Y:S01]  /*1060*/  FMUL.FTZ R0, R159.reuse, R0 ;  /* 0x000000009f007220 */ /* 0x040fe20000410000 */
[C---:B------:R-:W-:Y:S01]  /*1070*/  FMUL.FTZ R181, R159.reuse, R100 ;  /* 0x000000649fb57220 */ /* 0x040fe20000410000 */
[----:B------:R-:W-:Y:S01]  /*1080*/  FADD.FTZ R101, RZ, R142 ;  /* 0x0000008eff657221 */ /* 0x000fe20000010000 */
[----:B------:R-:W-:Y:S01]  /*1090*/  FADD.FTZ R100, -R186, R109 ;  /* 0x0000006dba647221 */ /* 0x000fe20000010100 */
[C---:B------:R-:W-:Y:S01]  /*10a0*/  FADD.FTZ R148, R96.reuse, R148 ;  /* 0x0000009460947221 */ /* 0x040fe20000010000 */
[----:B------:R-:W-:Y:S01]  /*10b0*/  FFMA.FTZ R12, R96, R0, R12 ;  /* 0x00000000600c7223 */ /* 0x000fe2000001000c */
[C---:B------:R-:W-:Y:S01]  /*10c0*/  FADD.FTZ R188, -R186.reuse, R143 ;  /* 0x0000008fbabc7221 */ /* 0x040fe20000010100 */
[----:B------:R-:W-:Y:S01]  /*10d0*/  FADD.FTZ R96, -R186, R103 ;  /* 0x00000067ba607221 */ /* 0x000fe20000010100 */
[C---:B------:R-:W-:Y:S01]  /*10e0*/  FMUL.FTZ R182, R159.reuse, R182 ;  /* 0x000000b69fb67220 */ /* 0x040fe20000410000 */
[C---:B------:R-:W-:Y:S01]  /*10f0*/  FMUL.FTZ R109, R159.reuse, R100 ;  /* 0x000000649f6d7220 */ /* 0x040fe20000410000 */
[----:B------:R-:W-:Y:S01]  /*1100*/  FMUL.FTZ R140, R159, R140 ;  /* 0x0000008c9f8c7220 */ /* 0x000fe20000410000 */
[----:B------:R-:W-:Y:S01]  /*1110*/  FMUL.FTZ R143, R251, R98 ;  /* 0x00000062fb8f7220 */ /* 0x000fe20000410000 */
[----:B------:R-:W-:Y:S01]  /*1120*/  FADD.FTZ R100, R101, R180 ;  /* 0x000000b465647221 */ /* 0x000fe20000010000 */
[C---:B------:R-:W-:Y:S01]  /*1130*/  FADD.FTZ R153, R105.reuse, R153 ;  /* 0x0000009969997221 */ /* 0x040fe20000010000 */
[----:B------:R-:W-:Y:S01]  /*1140*/  FFMA.FTZ R17, R105, R182, R17 ;  /* 0x000000b669117223 */ /* 0x000fe20000010011 */
[----:B------:R-:W-:Y:S01]  /*1150*/  FMUL.FTZ R185, R248, R105 ;  /* 0x00000069f8b97220 */ /* 0x000fe20000410000 */
[C---:B------:R-:W-:Y:S01]  /*1160*/  FADD.FTZ R149, R97.reuse, R149 ;  /* 0x0000009561957221 */ /* 0x040fe20000010000 */
[----:B------:R-:W-:Y:S01]  /*1170*/  FFMA.FTZ R13, R97, R140, R13 ;  /* 0x0000008c610d7223 */ /* 0x000fe2000001000d */
[----:B------:R-:W-:Y:S01]  /*1180*/  FMUL.FTZ R183, R250, R99 ;  /* 0x00000063fab77220 */ /* 0x000fe20000410000 */
[C---:B------:R-:W-:Y:S01]  /*1190*/  FMUL.FTZ R105, R159.reuse, R96 ;  /* 0x000000609f697220 */ /* 0x040fe20000410000 */
[----:B------:R-:W-:Y:S01]  /*11a0*/  FADD.FTZ R100, R100, R143 ;  /* 0x0000008f64647221 */ /* 0x000fe20000010000 */
[----:B------:R-:W2:Y:S01]  /*11b0*/  @P1 LDC.64 R96, c[0x0][0x438] ;  /* 0x00010e00ff601b82 */ /* 0x000ea20000000a00 */
[C---:B------:R-:W-:Y:S01]  /*11c0*/  FMUL.FTZ R141, R159.reuse, R184 ;  /* 0x000000b89f8d7220 */ /* 0x040fe20000410000 */
[----:B------:R-:W-:Y:S01]  /*11d0*/  FADD.FTZ R102, -R186, R102 ;  /* 0x00000066ba667221 */ /* 0x000fe20000010100 */
        /* <DEDUP_REMOVED lines=8> */
[C---:B------:R-:W-:Y:S01]  /*1260*/  FADD.FTZ R151, R99.reuse, R151 ;  /* 0x0000009763977221 */ /* 0x040fe20000010000 */
[----:B------:R-:W-:Y:S01]  /*1270*/  FFMA.FTZ R15, R99, R175, R15 ;  /* 0x000000af630f7223 */ /* 0x000fe2000001000f */
[----:B------:R-:W-:Y:S01]  /*1280*/  FADD.FTZ R100, R101, R184 ;  /* 0x000000b865647221 */ /* 0x000fe20000010000 */
[----:B------:R-:W3:Y:S01]  /*1290*/  @P1 LDC.64 R98, c[0x0][0x438] ;  /* 0x00010e00ff621b82 */ /* 0x000ee20000000a00 */
[C---:B------:R-:W-:Y:S01]  /*12a0*/  FADD.FTZ R154, R106.reuse, R154 ;  /* 0x0000009a6a9a7221 */ /* 0x040fe20000010000 */
[----:B------:R-:W-:Y:S01]  /*12b0*/  FFMA.FTZ R18, R106, R104, R18 ;  /* 0x000000686a127223 */ /* 0x000fe20000010012 */
[----:B------:R-:W-:Y:S01]  /*12c0*/  FADD.FTZ R108, -R186, R108 ;  /* 0x0000006cba6c7221 */ /* 0x000fe20000010100 */
[----:B------:R-:W-:Y:S01]  /*12d0*/  FMUL.FTZ R106, R247, R106 ;  /* 0x0000006af76a7220 */ /* 0x000fe20000410000 */
[----:B------:R-:W-:Y:S01]  /*12e0*/  FADD.FTZ R103, R100, R185 ;  /* 0x000000b964677221 */ /* 0x000fe20000010000 */
[C---:B------:R-:W-:Y:S01]  /*12f0*/  FADD.FTZ R102, -R186.reuse, R111 ;  /* 0x0000006fba667221 */ /* 0x040fe20000010100 */
[C---:B------:R-:W-:Y:S01]  /*1300*/  FADD.FTZ R155, R107.reuse, R155 ;  /* 0x0000009b6b9b7221 */ /* 0x040fe20000010000 */
[----:B------:R-:W-:Y:S01]  /*1310*/  FFMA.FTZ R19, R107, R105, R19 ;  /* 0x000000696b137223 */ /* 0x000fe20000010013 */
[----:B------:R-:W-:Y:S01]  /*1320*/  FMUL.FTZ R108, R159, R108 ;  /* 0x0000006c9f6c7220 */ /* 0x000fe20000410000 */
[----:B------:R-:W-:Y:S01]  /*1330*/  FADD.FTZ R194, -R186, R120 ;  /* 0x00000078bac27221 */ /* 0x000fe20000010100 */
[----:B------:R-:W-:Y:S01]  /*1340*/  FFMA.FTZ R101, R0, R142, RZ ;  /* 0x0000008e00657223 */ /* 0x000fe200000100ff */
[----:B------:R-:W-:Y:S01]  /*1350*/  FMUL.FTZ R107, R246, R107 ;  /* 0x0000006bf66b7220 */ /* 0x000fe20000410000 */
[----:B------:R-:W-:Y:S01]  /*1360*/  FADD.FTZ R120, R103, R106 ;  /* 0x0000006a67787221 */ /* 0x000fe20000010000 */
[----:B------:R-:W-:Y:S01]  /*1370*/  FMUL.FTZ R111, R159, R102 ;  /* 0x000000669f6f7220 */ /* 0x000fe20000410000 */
[----:B------:R-:W-:Y:S01]  /*1380*/  FADD.FTZ R110, -R186, R110 ;  /* 0x0000006eba6e7221 */ /* 0x000fe20000010100 */
[C---:B------:R-:W-:Y:S01]  /*1390*/  FADD.FTZ R156, R112.reuse, R156 ;  /* 0x0000009c709c7221 */ /* 0x040fe20000010000 */
[----:B------:R-:W-:Y:S01]  /*13a0*/  FFMA.FTZ R20, R112, R108, R20 ;  /* 0x0000006c70147223 */ /* 0x000fe20000010014 */
[----:B------:R-:W-:Y:S01]  /*13b0*/  FFMA.FTZ R102, R140, R180, R101 ;  /* 0x000000b48c667223 */ /* 0x000fe20000010065 */
[----:B------:R-:W-:Y:S01]  /*13c0*/  FMUL.FTZ R112, R245, R112 ;  /* 0x00000070f5707220 */ /* 0x000fe20000410000 */
[----:B------:R-:W-:Y:S01]  /*13d0*/  FADD.FTZ R101, R120, R107 ;  /* 0x0000006b78657221 */ /* 0x000fe20000010000 */
[C---:B------:R-:W-:Y:S01]  /*13e0*/  FADD.FTZ R157, R113.reuse, R157 ;  /* 0x0000009d719d7221 */ /* 0x040fe20000010000 */
[----:B------:R-:W-:Y:S01]  /*13f0*/  FFMA.FTZ R21, R113, R109, R21 ;  /* 0x0000006d71157223 */ /* 0x000fe20000010015 */
[----:B------:R-:W-:Y:S01]  /*1400*/  FMUL.FTZ R110, R159, R110 ;  /* 0x0000006e9f6e7220 */ /* 0x000fe20000410000 */
[----:B------:R-:W-:Y:S01]  /*1410*/  FFMA.FTZ R102, R141, R143, R102 ;  /* 0x0000008f8d667223 */ /* 0x000fe20000010066 */
[----:B------:R-:W-:Y:S01]  /*1420*/  FMUL.FTZ R113, R244, R113 ;  /* 0x00000071f4717220 */ /* 0x000fe20000410000 */
[----:B------:R-:W-:Y:S01]  /*1430*/  FADD.FTZ R120, R101, R112 ;  /* 0x0000007065787221 */ /* 0x000fe20000010000 */
[----:B--2---:R-:W-:-:S04]  /*1440*/  @P1 IMAD.WIDE.U32 R96, R161, 0x10, R96 ;  /* 0x00000010a1601825 */ /* 0x004fc800078e0060 */
[C---:B------:R-:W-:Y:S01]  /*1450*/  FADD.FTZ R158, R114.reuse, R158 ;  /* 0x0000009e729e7221 */ /* 0x040fe20000010000 */
[----:B------:R-:W-:Y:S01]  /*1460*/  FFMA.FTZ R22, R114, R110, R22 ;  /* 0x0000006e72167223 */ /* 0x000fe20000010016 */
[----:B------:R-:W-:Y:S01]  /*1470*/  FFMA.FTZ R102, R175, R183, R102 ;  /* 0x000000b7af667223 */ /* 0x000fe20000010066 */
[----:B------:R-:W-:Y:S01]  /*1480*/  FMUL.FTZ R114, R243, R114 ;  /* 0x00000072f3727220 */ /* 0x000fe20000410000 */
[----:B------:R-:W-:Y:S01]  /*1490*/  FADD.FTZ R101, R120, R113 ;  /* 0x0000007178657221 */ /* 0x000fe20000010000 */
[----:B-1----:R-:W-:Y:S01]  /*14a0*/  @P1 IMAD.WIDE.U32 R176, R165, 0x10, R176 ;  /* 0x00000010a5b01825 */ /* 0x002fe200078e00b0 */
[----:B------:R1:W5:Y:S03]  /*14b0*/  @P1 LDG.E.128 R88, desc[UR12][R96.64] ;  /* 0x0000000c60581981 */ /* 0x000366000c1e1d00 */
[C---:B------:R-:W-:Y:S01]  /*14c0*/  FADD.FTZ R201, R115.reuse, R201 ;  /* 0x000000c973c97221 */ /* 0x040fe20000010000 */
[----:B------:R-:W-:Y:S01]  /*14d0*/  FFMA.FTZ R23, R115, R111, R23 ;  /* 0x0000006f73177223 */ /* 0x000fe20000010017 */
[----:B------:R-:W-:Y:S01]  /*14e0*/  FMUL.FTZ R115, R242, R115 ;  /* 0x00000073f2737220 */ /* 0x000fe20000410000 */
[----:B---3--:R-:W-:Y:S01]  /*14f0*/  @P1 IMAD.WIDE.U32 R98, R10, 0x10, R98 ;  /* 0x000000100a621825 */ /* 0x008fe200078e0062 */
[----:B------:R2:W5:Y:S03]  /*1500*/  @P1 LDG.E.128 R64, desc[UR12][R176.64] ;  /* 0x0000000cb0401981 */ /* 0x000566000c1e1d00 */
[----:B------:R-:W-:Y:S01]  /*1510*/  FMUL.FTZ R187, R240, R129 ;  /* 0x00000081f0bb7220 */ /* 0x000fe20000410000 */
[----:B------:R3:W5:Y:S01]  /*1520*/  @P1 LDG.E.128 R80, desc[UR12][R98.64] ;  /* 0x0000000c62501981 */ /* 0x000762000c1e1d00 */
[----:B-1----:R-:W-:Y:S01]  /*1530*/  FFMA.FTZ R97, R181, R184, R102 ;  /* 0x000000b8b5617223 */ /* 0x002fe20000010066 */
[----:B------:R-:W-:-:S03]  /*1540*/  FADD.FTZ R102, R101, R114 ;  /* 0x0000007265667221 */ /* 0x000fc60000010000 */
[----:B------:R-:W-:Y:S01]  /*1550*/  FFMA.FTZ R97, R182, R185, R97 ;  /* 0x000000b9b6617223 */ /* 0x000fe20000010061 */
[----:B--2---:R-:W-:Y:S01]  /*1560*/  FMUL.FTZ R177, R241, R128 ;  /* 0x00000080f1b17220 */ /* 0x004fe20000410000 */
[----:B------:R-:W-:Y:S02]  /*1570*/  FADD.FTZ R102, R102, R115 ;  /* 0x0000007366667221 */ /* 0x000fe40000010000 */
[----:B---3--:R-:W-:Y:S02]  /*1580*/  FFMA.FTZ R98, R104, R106, R97 ;  /* 0x0000006a68627223 */ /* 0x008fe40000010061 */
[----:B------:R-:W-:Y:S01]  /*1590*/  FADD.FTZ R102, R102, R177 ;  /* 0x000000b166667221 */ /* 0x000fe20000010000 */
[----:B------:R-:W-:Y:S01]  /*15a0*/  FMUL.FTZ R189, R239, R130 ;  /* 0x00000082efbd7220 */ /* 0x000fe20000410000 */
[----:B------:R-:W-:Y:S02]  /*15b0*/  FFMA.FTZ R97, R105, R107, R98 ;  /* 0x0000006b69617223 */ /* 0x000fe40000010062 */
[----:B------:R-:W-:Y:S01]  /*15c0*/  FADD.FTZ R102, R102, R187 ;  /* 0x000000bb66667221 */ /* 0x000fe20000010000 */
[----:B------:R-:W-:Y:S01]  /*15d0*/  FMUL.FTZ R190, R238, R131 ;  /* 0x00000083eebe7220 */ /* 0x000fe20000410000 */
[----:B------:R-:W-:-:S02]  /*15e0*/  FFMA.FTZ R98, R108, R112, R97 ;  /* 0x000000706c627223 */ /* 0x000fc40000010061 */
[----:B------:R-:W-:Y:S01]  /*15f0*/  FADD.FTZ R97, R102, R189 ;  /* 0x000000bd66617221 */ /* 0x000fe20000010000 */
[----:B0-----:R-:W-:-:S04]  /*1600*/  @P1 IMAD.WIDE.U32 R178, R169, 0x10, R178 ;  /* 0x00000010a9b21825 */ /* 0x001fc800078e00b2 */
[----:B------:R-:W-:Y:S01]  /*1610*/  FMUL.FTZ R188, R237, R60 ;  /* 0x0000003cedbc7220 */ /* 0x000fe20000410000 */
[----:B------:R-:W-:Y:S01]  /*1620*/  FFMA.FTZ R99, R109, R113, R98 ;  /* 0x000000716d637223 */ /* 0x000fe20000010062 */
[----:B------:R-:W-:Y:S01]  /*1630*/  FADD.FTZ R101, R97, R190 ;  /* 0x000000be61657221 */ /* 0x000fe20000010000 */
[----:B------:R-:W-:Y:S01]  /*1640*/  FADD.FTZ R116, -R186, R116 ;  /* 0x00000074ba747221 */ /* 0x000fe20000010100 */
[----:B------:R0:W5:Y:S01]  /*1650*/  @P1 LDG.E.128 R92, desc[UR12][R178.64] ;  /* 0x0000000cb25c1981 */ /* 0x000162000c1e1d00 */
[----:B------:R-:W-:Y:S01]  /*1660*/  FFMA.FTZ R98, R110, R114, R99 ;  /* 0x000000726e627223 */ /* 0x000fe20000010063 */
[----:B------:R-:W-:Y:S01]  /*1670*/  FADD.FTZ R102, R101, R188 ;  /* 0x000000bc65667221 */ /* 0x000fe20000010000 */
[----:B------:R-:W-:Y:S01]  /*1680*/  FMUL.FTZ R191, R236, R61 ;  /* 0x0000003decbf7220 */ /* 0x000fe20000410000 */
[----:B------:R-:W-:Y:S01]  /*1690*/  FADD.FTZ R117, -R186, R117 ;  /* 0x00000075ba757221 */ /* 0x000fe20000010100 */
[----:B------:R-:W-:Y:S01]  /*16a0*/  FMUL.FTZ R176, R159, R116 ;  /* 0x000000749fb07220 */ /* 0x000fe20000410000 */
[----:B------:R-:W-:Y:S01]  /*16b0*/  FFMA.FTZ R99, R111, R115, R98 ;  /* 0x000000736f637223 */ /* 0x000fe20000010062 */
[----:B------:R-:W-:Y:S01]  /*16c0*/  FADD.FTZ R101, R102, R191 ;  /* 0x000000bf66657221 */ /* 0x000fe20000010000 */
[----:B0-----:R-:W0:Y:S01]  /*16d0*/  @P1 LDC.64 R178, c[0x0][0x438] ;  /* 0x00010e00ffb21b82 */ /* 0x001e220000000a00 */
[----:B------:R-:W-:Y:S01]  /*16e0*/  FMUL.FTZ R192, R235, R62 ;  /* 0x0000003eebc07220 */ /* 0x000fe20000410000 */
[----:B------:R-:W-:Y:S01]  /*16f0*/  FADD.FTZ R118, -R186, R118 ;  /* 0x00000076ba767221 */ /* 0x000fe20000010100 */
[----:B------:R-:W-:Y:S01]  /*1700*/  FMUL.FTZ R198, R159, R117 ;  /* 0x000000759fc67220 */ /* 0x000fe20000410000 */
[----:B------:R-:W-:Y:S01]  /*1710*/  FFMA.FTZ R99, R176, R177, R99 ;  /* 0x000000b1b0637223 */ /* 0x000fe20000010063 */
[----:B------:R-:W-:Y:S01]  /*1720*/  FADD.FTZ R102, R101, R192 ;  /* 0x000000c065667221 */ /* 0x000fe20000010000 */
[----:B------:R-:W-:Y:S01]  /*1730*/  FMUL.FTZ R193, R234, R63 ;  /* 0x0000003feac17220 */ /* 0x000fe20000410000 */
[C---:B------:R-:W-:Y:S01]  /*1740*/  FADD.FTZ R196, -R186.reuse, R122 ;  /* 0x0000007abac47221 */ /* 0x040fe20000010100 */
[C---:B------:R-:W-:Y:S01]  /*1750*/  FADD.FTZ R119, -R186.reuse, R119 ;  /* 0x00000077ba777221 */ /* 0x040fe20000010100 */
[----:B------:R-:W-:Y:S01]  /*1760*/  FADD.FTZ R122, -R186, R138 ;  /* 0x0000008aba7a7221 */ /* 0x000fe20000010100 */
        /* <DEDUP_REMOVED lines=10> */
[C---:B------:R-:W-:Y:S01]  /*1810*/  FADD.FTZ R202, R128.reuse, R202 ;  /* 0x000000ca80ca7221 */ /* 0x040fe20000010000 */
[----:B------:R-:W-:Y:S01]  /*1820*/  FFMA.FTZ R24, R128, R176, R24 ;  /* 0x000000b080187223 */ /* 0x000fe20000010018 */
[----:B------:R-:W-:Y:S01]  /*1830*/  FADD.FTZ R120, -R186, R136 ;  /* 0x00000088ba787221 */ /* 0x000fe20000010100 */
[----:B------:R-:W-:Y:S01]  /*1840*/  FFMA.FTZ R101, R200, R190, R99 ;  /* 0x000000bec8657223 */ /* 0x000fe20000010063 */
[----:B------:R-:W-:Y:S01]  /*1850*/  FADD.FTZ R128, -R186, R132 ;  /* 0x00000084ba807221 */ /* 0x000fe20000010100 */
[----:B------:R-:W-:Y:S01]  /*1860*/  FADD.FTZ R99, R98, R137 ;  /* 0x0000008962637221 */ /* 0x000fe20000010000 */
[----:B------:R-:W-:Y:S01]  /*1870*/  FMUL.FTZ R136, R231, R58 ;  /* 0x0000003ae7887220 */ /* 0x000fe20000410000 */
[C---:B------:R-:W-:Y:S01]  /*1880*/  FADD.FTZ R132, -R186.reuse, R133 ;  /* 0x00000085ba847221 */ /* 0x040fe20000010100 */
[----:B------:R-:W-:Y:S01]  /*1890*/  FMUL.FTZ R194, R159, R194 ;  /* 0x000000c29fc27220 */ /* 0x000fe20000410000 */
[C---:B------:R-:W-:Y:S01]  /*18a0*/  FADD.FTZ R133, -R186.reuse, R134 ;  /* 0x00000086ba857221 */ /* 0x040fe20000010100 */
[----:B------:R-:W-:Y:S01]  /*18b0*/  FADD.FTZ R134, -R186, R135 ;  /* 0x00000087ba867221 */ /* 0x000fe20000010100 */
[----:B------:R-:W-:Y:S01]  /*18c0*/  FADD.FTZ R102, R99, R136 ;  /* 0x0000008863667221 */ /* 0x000fe20000010000 */
[----:B------:R-:W-:Y:S01]  /*18d0*/  FMUL.FTZ R135, R230, R59 ;  /* 0x0000003be6877220 */ /* 0x000fe20000410000 */
[----:B0-----:R-:W-:-:S04]  /*18e0*/  @P1 IMAD.WIDE.U32 R178, R163, 0x10, R178 ;  /* 0x00000010a3b21825 */ /* 0x001fc800078e00b2 */
[----:B------:R-:W-:Y:S01]  /*18f0*/  FMUL.FTZ R195, R159, R195 ;  /* 0x000000c39fc37220 */ /* 0x000fe20000410000 */
[----:B------:R-:W-:Y:S01]  /*1900*/  FFMA.FTZ R98, R194, R188, R101 ;  /* 0x000000bcc2627223 */ /* 0x000fe20000010065 */
[----:B------:R-:W-:Y:S01]  /*1910*/  FADD.FTZ R100, -R186, R124 ;  /* 0x0000007cba647221 */ /* 0x000fe20000010100 */
[----:B------:R-:W-:Y:S01]  /*1920*/  FADD.FTZ R101, R102, R135 ;  /* 0x0000008766657221 */ /* 0x000fe20000010000 */
[----:B------:R-:W-:Y:S01]  /*1930*/  FMUL.FTZ R124, R229, R52 ;  /* 0x00000034e57c7220 */ /* 0x000fe20000410000 */
[----:B------:R-:W-:Y:S01]  /*1940*/  FADD.FTZ R123, -R186, R123 ;  /* 0x0000007bba7b7221 */ /* 0x000fe20000010100 */
[----:B------:R-:W-:Y:S01]  /*1950*/  FMUL.FTZ R196, R159, R196 ;  /* 0x000000c49fc47220 */ /* 0x000fe20000410000 */
[----:B------:R-:W-:Y:S01]  /*1960*/  FFMA.FTZ R99, R195, R191, R98 ;  /* 0x000000bfc3637223 */ /* 0x000fe20000010062 */
[----:B------:R0:W5:Y:S01]  /*1970*/  @P1 LDG.E.128 R76, desc[UR12][R178.64] ;  /* 0x0000000cb24c1981 */ /* 0x000162000c1e1d00 */
[----:B------:R-:W-:Y:S01]  /*1980*/  FADD.FTZ R102, R101, R124 ;  /* 0x0000007c65667221 */ /* 0x000fe20000010000 */
[----:B------:R-:W-:Y:S01]  /*1990*/  FMUL.FTZ R197, R159, R123 ;  /* 0x0000007b9fc57220 */ /* 0x000fe20000410000 */
[----:B------:R-:W-:Y:S01]  /*19a0*/  FFMA.FTZ R98, R196, R192, R99 ;  /* 0x000000c0c4627223 */ /* 0x000fe20000010063 */
[C---:B------:R-:W-:Y:S01]  /*19b0*/  FADD.FTZ R97, -R186.reuse, R139 ;  /* 0x0000008bba617221 */ /* 0x040fe20000010100 */
[----:B0-----:R-:W-:Y:S01]  /*19c0*/  FADD.FTZ R178, -R186, R125 ;  /* 0x0000007dbab27221 */ /* 0x001fe20000010100 */
[----:B------:R-:W-:Y:S01]  /*19d0*/  FMUL.FTZ R125, R228, R53 ;  /* 0x00000035e47d7220 */ /* 0x000fe20000410000 */
[----:B------:R-:W-:Y:S01]  /*19e0*/  FADD.FTZ R179, -R186, R126 ;  /* 0x0000007ebab37221 */ /* 0x000fe20000010100 */
        /* <DEDUP_REMOVED lines=25> */
[----:B------:R-:W-:-:S02]  /*1b80*/  FMUL.FTZ R133, R159, R133 ;  /* 0x000000859f857220 */ /* 0x000fc40000410000 */
[----:B------:R-:W-:Y:S01]  /*1b90*/  FADD.FTZ R96, R96, R119 ;  /* 0x0000007760607221 */ /* 0x000fe20000010000 */
[----:B------:R-:W-:Y:S01]  /*1ba0*/  FFMA.FTZ R98, R132, R125, R99 ;  /* 0x0000007d84627223 */ /* 0x000fe20000010063 */
[----:B------:R-:W-:-:S03]  /*1bb0*/  FMUL.FTZ R134, R159, R134 ;  /* 0x000000869f867220 */ /* 0x000fc60000410000 */
[----:B------:R-:W-:Y:S01]  /*1bc0*/  FFMA.FTZ R101, R133, R126, R98 ;  /* 0x0000007e85657223 */ /* 0x000fe20000010062 */
[----:B------:R-:W0:Y:S01]  /*1bd0*/  SHFL.DOWN PT, R99, R96, 0x10, 0x1f ;  /* 0x0a001f0060637f89 */ /* 0x000e2200000e0000 */
[C---:B------:R-:W-:Y:S02]  /*1be0*/  FMUL.FTZ R120, R159.reuse, R120 ;  /* 0x000000789f787220 */ /* 0x040fe40000410000 */
        /* <DEDUP_REMOVED lines=13> */
[----:B------:R-:W0:Y:S04]  /*1cc0*/  SHFL.DOWN PT, R96, R97, 0x8, 0x1f ;  /* 0x09001f0061607f89 */ /* 0x000e2800000e0000 */
[----:B------:R-:W1:Y:S01]  /*1cd0*/  SHFL.DOWN PT, R103, R100, 0x4, 0x1f ;  /* 0x08801f0064677f89 */ /* 0x000e6200000e0000 */
[----:B0-----:R-:W-:-:S05]  /*1ce0*/  FADD.FTZ R101, R97, R96 ;  /* 0x0000006061657221 */ /* 0x001fca0000010000 */
[----:B------:R-:W0:Y:S01]  /*1cf0*/  SHFL.DOWN PT, R96, R101, 0x4, 0x1f ;  /* 0x08801f0065607f89 */ /* 0x000e2200000e0000 */
[----:B-1----:R-:W-:Y:S01]  /*1d00*/  FADD.FTZ R103, R100, R103 ;  /* 0x0000006764677221 */ /* 0x002fe20000010000 */
[----:B0-----:R-:W-:-:S04]  /*1d10*/  FADD.FTZ R102, R101, R96 ;  /* 0x0000006065667221 */ /* 0x001fc80000010000 */
[----:B------:R-:W0:Y:S01]  /*1d20*/  SHFL.DOWN PT, R96, R103, 0x2, 0x1f ;  /* 0x08401f0067607f89 */ /* 0x000e2200000e0000 */
[----:B------:R-:W1:Y:S01]  /*1d30*/  S2R R100, SR_TID.X ;  /* 0x0000000000647919 */ /* 0x000e620000002100 */
[----:B0-----:R-:W-:Y:S02]  /*1d40*/  FADD.FTZ R98, R103, R96 ;  /* 0x0000006067627221 */ /* 0x001fe40000010000 */
[----:B------:R-:W0:Y:S01]  /*1d50*/  SHFL.DOWN PT, R96, R102, 0x2, 0x1f ;  /* 0x08401f0066607f89 */ /* 0x000e2200000e0000 */
[----:B-1----:R-:W-:Y:S01]  /*1d60*/  LOP3.LUT P2, RZ, R100, 0x1f, RZ, 0xc0, !PT ;  /* 0x0000001f64ff7812 */ /* 0x002fe2000784c0ff */
        /* <DEDUP_REMOVED lines=16> */
.L_x_3979:
[----:B------:R-:W-:Y:S05]  /*1e70*/  BSYNC.RECONVERGENT B0 ;  /* 0x0000000000007941 */ /* 0x000fea0003800200 */
.L_x_3978:
[----:B------:R-:W1:Y:S08]  /*1e80*/  S2UR UR5, SR_CgaCtaId ;  /* 0x00000000000579c3 */ /* 0x000e700000008800 */
        /* <DEDUP_REMOVED lines=22> */
[----:B------:R-:W-:Y:S01]  /*1ff0*/  UISETP.NE.U32.AND UP0, UPT, UR18, URZ, UPT ;  /* 0x000000ff1200728c */ /* 0x000fe2000bf05070 */
[C---:B------:R-:W-:Y:S01]  /*2000*/  FADD.FTZ R204, R130.reuse, R204 ;  /* 0x000000cc82cc7221 */ /* 0x040fe20000010000 */
[----:B-1----:R-:W-:Y:S01]  /*2010*/  ULEA UR4, UR5, UR4, 0x18 ;  /* 0x0000000405047291 */ /* 0x002fe2000f8ec0ff */
[----:B------:R-:W-:Y:S01]  /*2020*/  FFMA.FTZ R26, R130, R199, R26 ;  /* 0x000000c7821a7223 */ /* 0x000fe2000001001a */
[----:B------:R-:W-:Y:S01]  /*2030*/  UISETP.NE.AND.EX UP0, UPT, UR19, URZ, UPT, UP0 ;  /* 0x000000ff1300728c */ /* 0x000fe2000bf05300 */
[C---:B------:R-:W-:Y:S01]  /*2040*/  FADD.FTZ R205, R131.reuse, R205 ;  /* 0x000000cd83cd7221 */ /* 0x040fe20000010000 */
[----:B------:R-:W-:Y:S01]  /*2050*/  UIADD3 UR5, UPT, UPT, UR4, 0x8040, URZ ;  /* 0x0000804004057890 */ /* 0x000fe2000fffe0ff */
[----:B------:R-:W-:Y:S01]  /*2060*/  FFMA.FTZ R27, R131, R200, R27 ;  /* 0x000000c8831b7223 */ /* 0x000fe2000001001b */
[----:B------:R-:W-:Y:S01]  /*2070*/  @!UP1 UIADD3 UR5, UPT, UPT, UR4, 0x8000, URZ ;  /* 0x0000800004059890 */ /* 0x000fe2000fffe0ff */
        /* <DEDUP_REMOVED lines=8> */
[----:B0-----:R-:W0:Y:S01]  /*2100*/  LDS.128 R96, [UR5] ;  /* 0x00000005ff607984 */ /* 0x001e220008000c00 */
[----:B------:R-:W-:Y:S01]  /*2110*/  UIADD3 UR5, UPT, UPT, UR4, 0x8050, URZ ;  /* 0x0000805004057890 */ /* 0x000fe2000fffe0ff */
[C---:B------:R-:W-:Y:S01]  /*2120*/  FADD.FTZ R217, R55.reuse, R217 ;  /* 0x000000d937d97221 */ /* 0x040fe20000010000 */
[----:B------:R-:W-:Y:S01]  /*2130*/  @!UP1 UIADD3 UR5, UPT, UPT, UR4, 0x8010, URZ ;  /* 0x0000801004059890 */ /* 0x000fe2000fffe0ff */
[----:B------:R-:W-:Y:S01]  /*2140*/  LDS.128 R60, [UR7] ;  /* 0x00000007ff3c7984 */ /* 0x000fe20008000c00 */
[----:B------:R-:W-:Y:S01]  /*2150*/  FFMA.FTZ R39, R55, R134, R39 ;  /* 0x0000008637277223 */ /* 0x000fe20000010027 */
[C---:B------:R-:W-:Y:S01]  /*2160*/  FADD.FTZ R218, R48.reuse, R218 ;  /* 0x000000da30da7221 */ /* 0x040fe20000010000 */
[----:B------:R-:W-:Y:S01]  /*2170*/  FFMA.FTZ R144, R48, R120, R144 ;  /* 0x0000007830907223 */ /* 0x000fe20000010090 */
[----:B------:R-:W-:Y:S01]  /*2180*/  LDS.128 R100, [UR10] ;  /* 0x0000000aff647984 */ /* 0x000fe20008000c00 */
[C---:B------:R-:W-:Y:S01]  /*2190*/  FADD.FTZ R219, R49.reuse, R219 ;  /* 0x000000db31db7221 */ /* 0x040fe20000010000 */
[----:B------:R-:W-:Y:S01]  /*21a0*/  FFMA.FTZ R145, R49, R121, R145 ;  /* 0x0000007931917223 */ /* 0x000fe20000010091 */
[C---:B------:R-:W-:Y:S01]  /*21b0*/  FADD.FTZ R220, R50.reuse, R220 ;  /* 0x000000dc32dc7221 */ /* 0x040fe20000010000 */
[----:B------:R-:W-:Y:S01]  /*21c0*/  FFMA.FTZ R146, R50, R122, R146 ;  /* 0x0000007a32927223 */ /* 0x000fe20000010092 */
[C---:B------:R-:W-:Y:S01]  /*21d0*/  FADD.FTZ R221, R51.reuse, R221 ;  /* 0x000000dd33dd7221 */ /* 0x040fe20000010000 */
        /* <DEDUP_REMOVED lines=42> */
[----:B------:R-:W-:Y:S01]  /*2480*/  FMUL.FTZ R142, R142, UR6 ;  /* 0x000000068e8e7c20 */ /* 0x000fe20008410000 */
[----:B------:R-:W-:Y:S01]  /*2490*/  FMUL.FTZ R180, R180, UR6 ;  /* 0x00000006b4b47c20 */ /* 0x000fe20008410000 */
[----:B------:R-:W-:Y:S01]  /*24a0*/  FMUL.FTZ R0, R0, UR6 ;  /* 0x0000000600007c20 */ /* 0x000fe20008410000 */
[----:B------:R-:W-:Y:S01]  /*24b0*/  FMUL.FTZ R51, R48, UR6 ;  /* 0x0000000630337c20 */ /* 0x000fe20008410000 */
[----:B-----5:R-:W-:-:S02]  /*24c0*/  LOP3.LUT P2, RZ, R174, 0xff, RZ, 0xc0, !PT ;  /* 0x000000ffaeff7812 */ /* 0x020fc4000784c0ff */
[C---:B------:R-:W-:Y:S02]  /*24d0*/  LOP3.LUT P4, RZ, R174.reuse, 0xff00, RZ, 0xc0, !PT ;  /* 0x0000ff00aeff7812 */ /* 0x040fe4000788c0ff */
[C---:B------:R-:W-:Y:S02]  /*24e0*/  LOP3.LUT P5, RZ, R174.reuse, 0xff0000, RZ, 0xc0, !PT ;  /* 0x00ff0000aeff7812 */ /* 0x040fe400078ac0ff */
[----:B------:R-:W-:Y:S02]  /*24f0*/  ISETP.GE.U32.AND P6, PT, R174, 0x1000000, PT ;  /* 0x01000000ae00780c */ /* 0x000fe40003fc6070 */
[----:B------:R-:W-:Y:S02]  /*2500*/  SEL R48, R142, RZ, P2 ;  /* 0x000000ff8e307207 */ /* 0x000fe40001000000 */
[----:B------:R-:W-:Y:S02]  /*2510*/  SEL R49, R180, RZ, P4 ;  /* 0x000000ffb4317207 */ /* 0x000fe40002000000 */
[----:B------:R-:W-:-:S02]  /*2520*/  SEL R50, R0, RZ, P5 ;  /* 0x000000ff00327207 */ /* 0x000fc40002800000 */
[----:B------:R-:W-:Y:S01]  /*2530*/  SEL R51, R51, RZ, P6 ;  /* 0x000000ff33337207 */ /* 0x000fe20003000000 */
[----:B------:R-:W-:Y:S06]  /*2540*/  BRA `(.L_x_3983) ;  /* 0x0000000c00807947 */ /* 0x000fec0003800000 */
.L_x_3982:
        /* <DEDUP_REMOVED lines=25> */
.L_x_3981:
        /* <DEDUP_REMOVED lines=17> */
[----:B------:R-:W-:Y:S01]  /*27f0*/  FMUL.FTZ R0, R0, UR6 ;  /* 0x0000000600007c20 */ /* 0x000fe20008410000 */
[----:B------:R-:W-:Y:S01]  /*2800*/  FMUL.FTZ R49, R48, UR6 ;  /* 0x0000000630317c20 */ /* 0x000fe20008410000 */
[----:B------:R-:W-:Y:S01]  /*2810*/  FMUL.FTZ R50, R50, UR6 ;  /* 0x0000000632327c20 */ /* 0x000fe20008410000 */
[----:B------:R-:W-:Y:S01]  /*2820*/  FMUL.FTZ R51, R51, UR6 ;  /* 0x0000000633337c20 */ /* 0x000fe20008410000 */
[----:B------:R-:W-:-:S02]  /*2830*/  LOP3.LUT P2, RZ, R174, 0xff, RZ, 0xc0, !PT ;  /* 0x000000ffaeff7812 */ /* 0x000fc4000784c0ff */
        /* <DEDUP_REMOVED lines=8> */
.L_x_3984:
        /* <DEDUP_REMOVED lines=25> */
.L_x_3980:
        /* <DEDUP_REMOVED lines=10> */
[----:B-----5:R-:W-:Y:S01]  /*2af0*/  LOP3.LUT P5, RZ, R174, 0xff, RZ, 0xc0, !PT ;  /* 0x000000ffaeff7812 */ /* 0x020fe200078ac0ff */
[-CC-:B------:R-:W-:Y:S01]  /*2b00*/  FFMA.FTZ R50, R175, R59.reuse, R58.reuse ;  /* 0x0000003baf327223 */ /* 0x180fe2000001003a */
[----:B------:R-:W-:Y:S01]  /*2b10*/  FADD.FTZ R142, R142, -R49 ;  /* 0x800000318e8e7221 */ /* 0x000fe20000010000 */
[----:B------:R-:W-:Y:S01]  /*2b20*/  FADD.FTZ R180, R180, -R51 ;  /* 0x80000033b4b47221 */ /* 0x000fe20000010000 */
[----:B------:R-:W-:Y:S01]  /*2b30*/  FFMA.FTZ R0, R141, R59, R58 ;  /* 0x0000003b8d007223 */ /* 0x000fe2000001003a */
[----:B------:R-:W-:Y:S01]  /*2b40*/  FADD.FTZ R50, R183, -R50 ;  /* 0x80000032b7327221 */ /* 0x000fe20000010000 */
[C---:B------:R-:W-:Y:S01]  /*2b50*/  FMUL.FTZ R142, R159.reuse, R142 ;  /* 0x0000008e9f8e7220 */ /* 0x040fe20000410000 */
[----:B------:R-:W-:Y:S01]  /*2b60*/  FMUL.FTZ R180, R159, R180 ;  /* 0x000000b49fb47220 */ /* 0x000fe20000410000 */
[----:B------:R-:W-:Y:S01]  /*2b70*/  FADD.FTZ R0, R143, -R0 ;  /* 0x800000008f007221 */ /* 0x000fe20000010000 */
[C---:B------:R-:W-:Y:S01]  /*2b80*/  FMUL.FTZ R50, R159.reuse, R50 ;  /* 0x000000329f327220 */ /* 0x040fe20000410000 */
[----:B------:R-:W-:Y:S01]  /*2b90*/  FMUL.FTZ R142, R142, UR6 ;  /* 0x000000068e8e7c20 */ /* 0x000fe20008410000 */
[----:B------:R-:W-:Y:S01]  /*2ba0*/  FMUL.FTZ R180, R180, UR6 ;  /* 0x00000006b4b47c20 */ /* 0x000fe20008410000 */
[----:B------:R-:W-:Y:S01]  /*2bb0*/  LOP3.LUT P6, RZ, R174, 0xff00, RZ, 0xc0, !PT ;  /* 0x0000ff00aeff7812 */ /* 0x000fe200078cc0ff */
[----:B------:R-:W-:Y:S01]  /*2bc0*/  FMUL.FTZ R0, R159, R0 ;  /* 0x000000009f007220 */ /* 0x000fe20000410000 */
[----:B------:R-:W-:Y:S01]  /*2bd0*/  FMUL.FTZ R87, R50, UR6 ;  /* 0x0000000632577c20 */ /* 0x000fe20008410000 */
[----:B------:R-:W-:-:S02]  /*2be0*/  SEL R48, R142, RZ, P5 ;  /* 0x000000ff8e307207 */ /* 0x000fc40002800000 */
[C---:B------:R-:W-:Y:S01]  /*2bf0*/  LOP3.LUT P5, RZ, R9.reuse, 0xff, RZ, 0xc0, !PT ;  /* 0x000000ff09ff7812 */ /* 0x040fe200078ac0ff */
[----:B------:R-:W-:Y:S01]  /*2c00*/  FMUL.FTZ R0, R0, UR6 ;  /* 0x0000000600007c20 */ /* 0x000fe20008410000 */
[----:B------:R-:W-:Y:S02]  /*2c10*/  ISETP.GE.U32.AND P4, PT, R174, 0x1000000, PT ;  /* 0x01000000ae00780c */ /* 0x000fe40003f86070 */
[----:B------:R-:W-:Y:S02]  /*2c20*/  SEL R84, R142, RZ, P5 ;  /* 0x000000ff8e547207 */ /* 0x000fe40002800000 */
[----:B------:R-:W-:Y:S02]  /*2c30*/  LOP3.LUT P5, RZ, R9, 0xff00, RZ, 0xc0, !PT ;  /* 0x0000ff0009ff7812 */ /* 0x000fe400078ac0ff */
[C---:B------:R-:W-:Y:S02]  /*2c40*/  SEL R49, R180.reuse, RZ, P6 ;  /* 0x000000ffb4317207 */ /* 0x040fe40003000000 */
[----:B------:R-:W-:-:S02]  /*2c50*/  SEL R85, R180, RZ, P5 ;  /* 0x000000ffb4557207 */ /* 0x000fc40002800000 */
[----:B------:R-:W-:Y:S02]  /*2c60*/  LOP3.LUT P2, RZ, R174, 0xff0000, RZ, 0xc0, !PT ;  /* 0x00ff0000aeff7812 */ /* 0x000fe4000784c0ff */
[C---:B------:R-:W-:Y:S02]  /*2c70*/  LOP3.LUT P6, RZ, R9.reuse, 0xff0000, RZ, 0xc0, !PT ;  /* 0x00ff000009ff7812 */ /* 0x040fe400078cc0ff */
[----:B------:R-:W-:Y:S02]  /*2c80*/  ISETP.GE.U32.AND P5, PT, R9, 0x1000000, PT ;  /* 0x010000000900780c */ /* 0x000fe40003fa6070 */
[----:B------:R-:W-:Y:S02]  /*2c90*/  SEL R51, R87, RZ, P4 ;  /* 0x000000ff57337207 */ /* 0x000fe40002000000 */
[C---:B------:R-:W-:Y:S02]  /*2ca0*/  SEL R50, R0.reuse, RZ, P2 ;  /* 0x000000ff00327207 */ /* 0x040fe40001000000 */
[----:B------:R-:W-:-:S02]  /*2cb0*/  SEL R86, R0, RZ, P6 ;  /* 0x000000ff00567207 */ /* 0x000fc40003000000 */
[----:B------:R-:W-:Y:S01]  /*2cc0*/  SEL R87, R87, RZ, P5 ;  /* 0x000000ff57577207 */ /* 0x000fe20002800000 */
[----:B------:R-:W-:Y:S06]  /*2cd0*/  BRA `(.L_x_3983) ;  /* 0x00000004009c7947 */ /* 0x000fec0003800000 */
.L_x_3986:
        /* <DEDUP_REMOVED lines=11> */
[----:B------:R-:W-:Y:S01]  /*2d90*/  LOP3.LUT P6, RZ, R174, 0xff00, RZ, 0xc0, !PT ;  /* 0x0000ff00aeff7812 */ /* 0x000fe200078cc0ff */
[----:B------:R-:W-:Y:S01]  /*2da0*/  FMUL.FTZ R84, R68, UR6 ;  /* 0x0000000644547c20 */ /* 0x000fe20008410000 */
[----:B------:R-:W-:Y:S01]  /*2db0*/  FMUL.FTZ R85, R69, UR6 ;  /* 0x0000000645557c20 */ /* 0x000fe20008410000 */
[C---:B------:R-:W-:Y:S01]  /*2dc0*/  FMUL.FTZ R70, R159.reuse, R0 ;  /* 0x000000009f467220 */ /* 0x040fe20000410000 */
[----:B------:R-:W-:Y:S01]  /*2dd0*/  FMUL.FTZ R71, R159, R50 ;  /* 0x000000329f477220 */ /* 0x000fe20000410000 */
[----:B------:R-:W-:-:S02]  /*2de0*/  LOP3.LUT P2, RZ, R174, 0xff0000, RZ, 0xc0, !PT ;  /* 0x00ff0000aeff7812 */ /* 0x000fc4000784c0ff */
[----:B------:R-:W-:Y:S01]  /*2df0*/  SEL R48, R84, RZ, P5 ;  /* 0x000000ff54307207 */ /* 0x000fe20002800000 */
[----:B------:R-:W-:Y:S01]  /*2e00*/  FMUL.FTZ R86, R70, UR6 ;  /* 0x0000000646567c20 */ /* 0x000fe20008410000 */
[----:B------:R-:W-:Y:S01]  /*2e10*/  LOP3.LUT P5, RZ, R9, 0xff, RZ, 0xc0, !PT ;  /* 0x000000ff09ff7812 */ /* 0x000fe200078ac0ff */
[----:B------:R-:W-:Y:S01]  /*2e20*/  FMUL.FTZ R87, R71, UR6 ;  /* 0x0000000647577c20 */ /* 0x000fe20008410000 */
[----:B------:R-:W-:Y:S02]  /*2e30*/  SEL R49, R85, RZ, P6 ;  /* 0x000000ff55317207 */ /* 0x000fe40003000000 */
[----:B------:R-:W-:Y:S02]  /*2e40*/  SEL R84, R84, RZ, P5 ;  /* 0x000000ff54547207 */ /* 0x000fe40002800000 */
[----:B------:R-:W-:Y:S02]  /*2e50*/  LOP3.LUT P5, RZ, R9, 0xff00, RZ, 0xc0, !PT ;  /* 0x0000ff0009ff7812 */ /* 0x000fe400078ac0ff */
[----:B------:R-:W-:-:S02]  /*2e60*/  ISETP.GE.U32.AND P4, PT, R174, 0x1000000, PT ;  /* 0x01000000ae00780c */ /* 0x000fc40003f86070 */
[----:B------:R-:W-:Y:S02]  /*2e70*/  SEL R85, R85, RZ, P5 ;  /* 0x000000ff55557207 */ /* 0x000fe40002800000 */
[C---:B------:R-:W-:Y:S02]  /*2e80*/  LOP3.LUT P6, RZ, R9.reuse, 0xff0000, RZ, 0xc0, !PT ;  /* 0x00ff000009ff7812 */ /* 0x040fe400078cc0ff */
[----:B------:R-:W-:Y:S02]  /*2e90*/  ISETP.GE.U32.AND P5, PT, R9, 0x1000000, PT ;  /* 0x010000000900780c */ /* 0x000fe40003fa6070 */
[C---:B------:R-:W-:Y:S02]  /*2ea0*/  SEL R50, R86.reuse, RZ, P2 ;  /* 0x000000ff56327207 */ /* 0x040fe40001000000 */
[----:B------:R-:W-:Y:S02]  /*2eb0*/  SEL R51, R87, RZ, P4 ;  /* 0x000000ff57337207 */ /* 0x000fe40002000000 */
[----:B------:R-:W-:-:S02]  /*2ec0*/  SEL R86, R86, RZ, P6 ;  /* 0x000000ff56567207 */ /* 0x000fc40003000000 */
[----:B------:R-:W-:Y:S01]  /*2ed0*/  SEL R87, R87, RZ, P5 ;  /* 0x000000ff57577207 */ /* 0x000fe20002800000 */
[----:B------:R-:W-:Y:S06]  /*2ee0*/  BRA `(.L_x_3983) ;  /* 0x0000000400187947 */ /* 0x000fec0003800000 */
.L_x_3985:
        /* <DEDUP_REMOVED lines=16> */
[----:B------:R-:W-:Y:S01]  /*2ff0*/  FFMA.FTZ R50, R159, R50, R47 ;  /* 0x000000329f327223 */ /* 0x000fe2000001002f */
[----:B------:R-:W-:Y:S01]  /*3000*/  FMUL.FTZ R49, R49, UR6 ;  /* 0x0000000631317c20 */ /* 0x000fe20008410000 */
[----:B------:R-:W-:Y:S01]  /*3010*/  FMUL.FTZ R180, R180, UR6 ;  /* 0x00000006b4b47c20 */ /* 0x000fe20008410000 */
[----:B------:R-:W-:Y:S01]  /*3020*/  LOP3.LUT P6, RZ, R174, 0xff00, RZ, 0xc0, !PT ;  /* 0x0000ff00aeff7812 */ /* 0x000fe200078cc0ff */
[----:B------:R-:W-:Y:S01]  /*3030*/  FFMA.FTZ R0, R159, R0, R46 ;  /* 0x000000009f007223 */ /* 0x000fe2000001002e */
[----:B------:R-:W-:Y:S01]  /*3040*/  FMUL.FTZ R87, R50, UR6 ;  /* 0x0000000632577c20 */ /* 0x000fe20008410000 */
[----:B------:R-:W-:-:S02]  /*3050*/  SEL R48, R49, RZ, P5 ;  /* 0x000000ff31307207 */ /* 0x000fc40002800000 */
[----:B------:R-:W-:Y:S01]  /*3060*/  LOP3.LUT P5, RZ, R9, 0xff, RZ, 0xc0, !PT ;  /* 0x000000ff09ff7812 */ /* 0x000fe200078ac0ff */
        /* <DEDUP_REMOVED lines=14> */
.L_x_3987:
        /* <DEDUP_REMOVED lines=11> */
[----:B------:R-:W-:Y:S01]  /*3200*/  LOP3.LUT P6, RZ, R174, 0xff00, RZ, 0xc0, !PT ;  /* 0x0000ff00aeff7812 */ /* 0x000fe200078cc0ff */
[----:B------:R-:W-:Y:S01]  /*3210*/  FMUL.FTZ R84, R68, UR6 ;  /* 0x0000000644547c20 */ /* 0x000fe20008410000 */
[----:B------:R-:W-:Y:S01]  /*3220*/  FMUL.FTZ R85, R69, UR6 ;  /* 0x0000000645557c20 */ /* 0x000fe20008410000 */
[C---:B------:R-:W-:Y:S01]  /*3230*/  FFMA.FTZ R70, R159.reuse, R0, R46 ;  /* 0x000000009f467223 */ /* 0x040fe2000001002e */
[----:B------:R-:W-:Y:S01]  /*3240*/  FFMA.FTZ R71, R159, R50, R47 ;  /* 0x000000329f477223 */ /* 0x000fe2000001002f */
        /* <DEDUP_REMOVED lines=15> */
[----:B------:R-:W-:-:S07]  /*3340*/  SEL R87, R87, RZ, P5 ;  /* 0x000000ff57577207 */ /* 0x000fce0002800000 */
.L_x_3983:
        /* <DEDUP_REMOVED lines=17> */
[----:B------:R-:W-:Y:S01]  /*3460*/  FFMA.FTZ R0, R105, R59, R58 ;  /* 0x0000003b69007223 */ /* 0x000fe2000001003a */
[----:B------:R-:W-:Y:S01]  /*3470*/  FADD.FTZ R181, R184, -R181 ;  /* 0x800000b5b8b57221 */ /* 0x000fe20000010000 */
[----:B------:R-:W-:Y:S01]  /*3480*/  FADD.FTZ R182, R185, -R182 ;  /* 0x800000b6b9b67221 */ /* 0x000fe20000010000 */
[----:B------:R-:W-:Y:S01]  /*3490*/  FADD.FTZ R49, R106, -R49 ;  /* 0x800000316a317221 */ /* 0x000fe20000010000 */
[----:B------:R-:W-:Y:S01]  /*34a0*/  LOP3.LUT P5, RZ, R172, 0xff, RZ, 0xc0, !PT ;  /* 0x000000ffacff7812 */ /* 0x000fe200078ac0ff */
[C---:B------:R-:W-:Y:S01]  /*34b0*/  FFMA.FTZ R68, R159.reuse, R181, R40 ;  /* 0x000000b59f447223 */ /* 0x040fe20000010028 */
[----:B------:R-:W-:Y:S01]  /*34c0*/  FFMA.FTZ R69, R159, R182, R41 ;  /* 0x000000b69f457223 */ /* 0x000fe20000010029 */
[----:B------:R-:W-:Y:S01]  /*34d0*/  FADD.FTZ R0, R107, -R0 ;  /* 0x800000006b007221 */ /* 0x000fe20000010000 */
[----:B------:R-:W-:Y:S01]  /*34e0*/  LOP3.LUT P4, RZ, R8, 0xff, RZ, 0xc0, !PT ;  /* 0x000000ff08ff7812 */ /* 0x000fe2000788c0ff */
[----:B------:R-:W-:Y:S01]  /*34f0*/  FMUL.FTZ R84, R68, UR6 ;  /* 0x0000000644547c20 */ /* 0x000fe20008410000 */
[----:B------:R-:W-:Y:S01]  /*3500*/  FFMA.FTZ R70, R159, R49, R42 ;  /* 0x000000319f467223 */ /* 0x000fe2000001002a */
[----:B------:R-:W-:Y:S01]  /*3510*/  FMUL.FTZ R85, R69, UR6 ;  /* 0x0000000645557c20 */ /* 0x000fe20008410000 */
[----:B------:R-:W-:Y:S01]  /*3520*/  LOP3.LUT P6, RZ, R172, 0xff00, RZ, 0xc0, !PT ;  /* 0x0000ff00acff7812 */ /* 0x000fe200078cc0ff */
[----:B------:R-:W-:Y:S01]  /*3530*/  FFMA.FTZ R71, R159, R0, R43 ;  /* 0x000000009f477223 */ /* 0x000fe2000001002b */
[----:B------:R-:W-:Y:S01]  /*3540*/  SEL R48, R84, RZ, P5 ;  /* 0x000000ff54307207 */ /* 0x000fe20002800000 */
[----:B------:R-:W-:Y:S01]  /*3550*/  FMUL.FTZ R86, R70, UR6 ;  /* 0x0000000646567c20 */ /* 0x000fe20008410000 */
[----:B------:R-:W-:Y:S01]  /*3560*/  SEL R84, R84, RZ, P4 ;  /* 0x000000ff54547207 */ /* 0x000fe20002000000 */
[----:B------:R-:W-:Y:S01]  /*3570*/  FMUL.FTZ R87, R71, UR6 ;  /* 0x0000000647577c20 */ /* 0x000fe20008410000 */
[----:B------:R-:W-:-:S02]  /*3580*/  LOP3.LUT P5, RZ, R8, 0xff00, RZ, 0xc0, !PT ;  /* 0x0000ff0008ff7812 */ /* 0x000fc400078ac0ff */
[C---:B------:R-:W-:Y:S02]  /*3590*/  LOP3.LUT P4, RZ, R172.reuse, 0xff0000, RZ, 0xc0, !PT ;  /* 0x00ff0000acff7812 */ /* 0x040fe4000788c0ff */
[C---:B------:R-:W-:Y:S02]  /*35a0*/  SEL R49, R85.reuse, RZ, P6 ;  /* 0x000000ff55317207 */ /* 0x040fe40003000000 */
[----:B------:R-:W-:Y:S02]  /*35b0*/  ISETP.GE.U32.AND P6, PT, R172, 0x1000000, PT ;  /* 0x01000000ac00780c */ /* 0x000fe40003fc6070 */
[----:B------:R-:W-:Y:S02]  /*35c0*/  SEL R85, R85, RZ, P5 ;  /* 0x000000ff55557207 */ /* 0x000fe40002800000 */
[----:B------:R-:W-:Y:S02]  /*35d0*/  SEL R50, R86, RZ, P4 ;  /* 0x000000ff56327207 */ /* 0x000fe40002000000 */
[----:B------:R-:W-:-:S02]  /*35e0*/  LOP3.LUT P5, RZ, R8, 0xff0000, RZ, 0xc0, !PT ;  /* 0x00ff000008ff7812 */ /* 0x000fc400078ac0ff */
[----:B------:R-:W-:Y:S02]  /*35f0*/  ISETP.GE.U32.AND P4, PT, R8, 0x1000000, PT ;  /* 0x010000000800780c */ /* 0x000fe40003f86070 */
[C---:B------:R-:W-:Y:S02]  /*3600*/  SEL R51, R87.reuse, RZ, P6 ;  /* 0x000000ff57337207 */ /* 0x040fe40003000000 */
[----:B------:R-:W-:Y:S02]  /*3610*/  SEL R86, R86, RZ, P5 ;  /* 0x000000ff56567207 */ /* 0x000fe40002800000 */
[----:B------:R-:W-:Y:S01]  /*3620*/  SEL R87, R87, RZ, P4 ;  /* 0x000000ff57577207 */ /* 0x000fe20002000000 */
[----:B------:R-:W-:Y:S06]  /*3630*/  BRA `(.L_x_3991) ;  /* 0x0000000c00287947 */ /* 0x000fec0003800000 */
.L_x_3990:
        /* <DEDUP_REMOVED lines=9> */
[C---:B------:R-:W-:Y:S01]  /*36d0*/  FFMA.FTZ R182, R159.reuse, R182, R41 ;  /* 0x000000b69fb67223 */ /* 0x040fe20000010029 */
[----:B------:R-:W-:Y:S01]  /*36e0*/  LOP3.LUT P4, RZ, R8, 0xff, RZ, 0xc0, !PT ;  /* 0x000000ff08ff7812 */ /* 0x000fe2000788c0ff */
[----:B------:R-:W-:Y:S01]  /*36f0*/  FFMA.FTZ R49, R159, R49, R42 ;  /* 0x000000319f317223 */ /* 0x000fe2000001002a */
[----:B------:R-:W-:Y:S01]  /*3700*/  FMUL.FTZ R181, R181, UR6 ;  /* 0x00000006b5b57c20 */ /* 0x000fe20008410000 */
[----:B------:R-:W-:Y:S01]  /*3710*/  FADD.FTZ R0, R107, -R0 ;  /* 0x800000006b007221 */ /* 0x000fe20000010000 */
[----:B------:R-:W-:Y:S01]  /*3720*/  FMUL.FTZ R182, R182, UR6 ;  /* 0x00000006b6b67c20 */ /* 0x000fe20008410000 */
[----:B------:R-:W-:Y:S01]  /*3730*/  FMUL.FTZ R86, R49, UR6 ;  /* 0x0000000631567c20 */ /* 0x000fe20008410000 */
[----:B------:R-:W-:Y:S01]  /*3740*/  LOP3.LUT P6, RZ, R172, 0xff00, RZ, 0xc0, !PT ;  /* 0x0000ff00acff7812 */ /* 0x000fe200078cc0ff */
[----:B------:R-:W-:Y:S01]  /*3750*/  FFMA.FTZ R0, R159, R0, R43 ;  /* 0x000000009f007223 */ /* 0x000fe2000001002b */
[----:B------:R-:W-:-:S02]  /*3760*/  SEL R48, R181, RZ, P5 ;  /* 0x000000ffb5307207 */ /* 0x000fc40002800000 */
[----:B------:R-:W-:Y:S01]  /*3770*/  SEL R84, R181, RZ, P4 ;  /* 0x000000ffb5547207 */ /* 0x000fe20002000000 */
[----:B------:R-:W-:Y:S01]  /*3780*/  FMUL.FTZ R0, R0, UR6 ;  /* 0x0000000600007c20 */ /* 0x000fe20008410000 */
[----:B------:R-:W-:Y:S02]  /*3790*/  LOP3.LUT P5, RZ, R8, 0xff00, RZ, 0xc0, !PT ;  /* 0x0000ff0008ff7812 */ /* 0x000fe400078ac0ff */
[----:B------:R-:W-:Y:S02]  /*37a0*/  LOP3.LUT P4, RZ, R172, 0xff0000, RZ, 0xc0, !PT ;  /* 0x00ff0000acff7812 */ /* 0x000fe4000788c0ff */
[C---:B------:R-:W-:Y:S02]  /*37b0*/  SEL R49, R182.reuse, RZ, P6 ;  /* 0x000000ffb6317207 */ /* 0x040fe40003000000 */
[----:B------:R-:W-:Y:S02]  /*37c0*/  SEL R85, R182, RZ, P5 ;  /* 0x000000ffb6557207 */ /* 0x000fe40002800000 */
[----:B------:R-:W-:-:S02]  /*37d0*/  SEL R50, R86, RZ, P4 ;  /* 0x000000ff56327207 */ /* 0x000fc40002000000 */
[----:B------:R-:W-:Y:S02]  /*37e0*/  ISETP.GE.U32.AND P6, PT, R172, 0x1000000, PT ;  /* 0x01000000ac00780c */ /* 0x000fe40003fc6070 */
[C---:B------:R-:W-:Y:S02]  /*37f0*/  LOP3.LUT P5, RZ, R8.reuse, 0xff0000, RZ, 0xc0, !PT ;  /* 0x00ff000008ff7812 */ /* 0x040fe400078ac0ff */
[----:B------:R-:W-:Y:S02]  /*3800*/  ISETP.GE.U32.AND P4, PT, R8, 0x1000000, PT ;  /* 0x010000000800780c */ /* 0x000fe40003f86070 */
[----:B------:R-:W-:Y:S02]  /*3810*/  SEL R86, R86, RZ, P5 ;  /* 0x000000ff56567207 */ /* 0x000fe40002800000 */
[C---:B------:R-:W-:Y:S02]  /*3820*/  SEL R51, R0.reuse, RZ, P6 ;  /* 0x000000ff00337207 */ /* 0x040fe40003000000 */
[----:B------:R-:W-:Y:S01]  /*3830*/  SEL R87, R0, RZ, P4 ;  /* 0x000000ff00577207 */ /* 0x000fe20002000000 */
[----:B------:R-:W-:Y:S06]  /*3840*/  BRA `(.L_x_3991) ;  /* 0x0000000800a47947 */ /* 0x000fec0003800000 */
.L_x_3989:
        /* <DEDUP_REMOVED lines=9> */
[C---:B------:R-:W-:Y:S01]  /*38e0*/  FMUL.FTZ R68, R159.reuse, R68 ;  /* 0x000000449f447220 */ /* 0x040fe20000410000 */
[----:B------:R-:W-:Y:S01]  /*38f0*/  FMUL.FTZ R69, R159, R182 ;  /* 0x000000b69f457220 */ /* 0x000fe20000410000 */
[----:B------:R-:W-:Y:S01]  /*3900*/  FADD.FTZ R0, R107, -R0 ;  /* 0x800000006b007221 */ /* 0x000fe20000010000 */
[----:B------:R-:W-:Y:S01]  /*3910*/  LOP3.LUT P4, RZ, R8, 0xff, RZ, 0xc0, !PT ;  /* 0x000000ff08ff7812 */ /* 0x000fe2000788c0ff */
[----:B------:R-:W-:Y:S01]  /*3920*/  FMUL.FTZ R84, R68, UR6 ;  /* 0x0000000644547c20 */ /* 0x000fe20008410000 */
[----:B------:R-:W-:Y:S01]  /*3930*/  FMUL.FTZ R70, R159, R70 ;  /* 0x000000469f467220 */ /* 0x000fe20000410000 */
[----:B------:R-:W-:Y:S01]  /*3940*/  FMUL.FTZ R85, R69, UR6 ;  /* 0x0000000645557c20 */ /* 0x000fe20008410000 */
[----:B------:R-:W-:Y:S01]  /*3950*/  LOP3.LUT P6, RZ, R172, 0xff00, RZ, 0xc0, !PT ;  /* 0x0000ff00acff7812 */ /* 0x000fe200078cc0ff */
[----:B------:R-:W-:Y:S01]  /*3960*/  FMUL.FTZ R71, R159, R0 ;  /* 0x000000009f477220 */ /* 0x000fe20000410000 */
        /* <DEDUP_REMOVED lines=16> */
.L_x_3992:
        /* <DEDUP_REMOVED lines=9> */
[C---:B------:R-:W-:Y:S01]  /*3b00*/  FMUL.FTZ R182, R159.reuse, R182 ;  /* 0x000000b69fb67220 */ /* 0x040fe20000410000 */
[----:B------:R-:W-:Y:S01]  /*3b10*/  LOP3.LUT P4, RZ, R8, 0xff, RZ, 0xc0, !PT ;  /* 0x000000ff08ff7812 */ /* 0x000fe2000788c0ff */
[----:B------:R-:W-:Y:S01]  /*3b20*/  FMUL.FTZ R106, R159, R106 ;  /* 0x0000006a9f6a7220 */ /* 0x000fe20000410000 */
[----:B------:R-:W-:Y:S01]  /*3b30*/  FMUL.FTZ R184, R184, UR6 ;  /* 0x00000006b8b87c20 */ /* 0x000fe20008410000 */
[----:B------:R-:W-:Y:S01]  /*3b40*/  FADD.FTZ R0, R107, -R0 ;  /* 0x800000006b007221 */ /* 0x000fe20000010000 */
[----:B------:R-:W-:Y:S01]  /*3b50*/  FMUL.FTZ R182, R182, UR6 ;  /* 0x00000006b6b67c20 */ /* 0x000fe20008410000 */
[----:B------:R-:W-:Y:S01]  /*3b60*/  FMUL.FTZ R106, R106, UR6 ;  /* 0x000000066a6a7c20 */ /* 0x000fe20008410000 */
[----:B------:R-:W-:Y:S01]  /*3b70*/  LOP3.LUT P6, RZ, R172, 0xff00, RZ, 0xc0, !PT ;  /* 0x0000ff00acff7812 */ /* 0x000fe200078cc0ff */
[----:B------:R-:W-:Y:S01]  /*3b80*/  FMUL.FTZ R0, R159, R0 ;  /* 0x000000009f007220 */ /* 0x000fe20000410000 */
        /* <DEDUP_REMOVED lines=15> */
.L_x_3988:
        /* <DEDUP_REMOVED lines=9> */
[----:B------:R-:W-:Y:S01]  /*3d10*/  FADD.FTZ R0, R107, -R0 ;  /* 0x800000006b007221 */ /* 0x000fe20000010000 */
[C---:B------:R-:W-:Y:S01]  /*3d20*/  FFMA.FTZ R68, R159.reuse, R181, R40 ;  /* 0x000000b59f447223 */ /* 0x040fe20000010028 */
[----:B------:R-:W-:Y:S01]  /*3d30*/  LOP3.LUT P6, RZ, R172, 0xff, RZ, 0xc0, !PT ;  /* 0x000000ffacff7812 */ /* 0x000fe200078cc0ff */
[C---:B------:R-:W-:Y:S01]  /*3d40*/  FFMA.FTZ R69, R159.reuse, R182, R41 ;  /* 0x000000b69f457223 */ /* 0x040fe20000010029 */
[C---:B------:R-:W-:Y:S01]  /*3d50*/  FFMA.FTZ R70, R159.reuse, R49, R42 ;  /* 0x000000319f467223 */ /* 0x040fe2000001002a */
[----:B------:R-:W-:Y:S01]  /*3d60*/  FMUL.FTZ R48, R68, UR6 ;  /* 0x0000000644307c20 */ /* 0x000fe20008410000 */
[----:B------:R-:W-:Y:S01]  /*3d70*/  FFMA.FTZ R71, R159, R0, R43 ;  /* 0x000000009f477223 */ /* 0x000fe2000001002b */
[----:B------:R-:W-:Y:S01]  /*3d80*/  FMUL.FTZ R49, R69, UR6 ;  /* 0x0000000645317c20 */ /* 0x000fe20008410000 */
        /* <DEDUP_REMOVED lines=8> */
[----:B------:R-:W-:Y:S01]  /*3e10*/  SEL R51, R51, RZ, P6 ;  /* 0x000000ff33337207 */ /* 0x000fe20003000000 */
[----:B------:R-:W-:Y:S06]  /*3e20*/  BRA `(.L_x_3991) ;  /* 0x00000004002c7947 */ /* 0x000fec0003800000 */
.L_x_3994:
        /* <DEDUP_REMOVED lines=11> */
[----:B------:R-:W-:Y:S01]  /*3ee0*/  FFMA.FTZ R49, R159, R49, R42 ;  /* 0x000000319f317223 */ /* 0x000fe2000001002a */
        /* <DEDUP_REMOVED lines=13> */
.L_x_3993:
        /* <DEDUP_REMOVED lines=9> */
[C---:B------:R-:W-:Y:S01]  /*4050*/  FMUL.FTZ R68, R159.reuse, R68 ;  /* 0x000000449f447220 */ /* 0x040fe20000410000 */
[----:B------:R-:W-:Y:S01]  /*4060*/  LOP3.LUT P6, RZ, R172, 0xff, RZ, 0xc0, !PT ;  /* 0x000000ffacff7812 */ /* 0x000fe200078cc0ff */
[C---:B------:R-:W-:Y:S01]  /*4070*/  FMUL.FTZ R69, R159.reuse, R182 ;  /* 0x000000b69f457220 */ /* 0x040fe20000410000 */
[C---:B------:R-:W-:Y:S01]  /*4080*/  FMUL.FTZ R70, R159.reuse, R70 ;  /* 0x000000469f467220 */ /* 0x040fe20000410000 */
[----:B------:R-:W-:Y:S01]  /*4090*/  FMUL.FTZ R48, R68, UR6 ;  /* 0x0000000644307c20 */ /* 0x000fe20008410000 */
[----:B------:R-:W-:Y:S01]  /*40a0*/  FMUL.FTZ R71, R159, R0 ;  /* 0x000000009f477220 */ /* 0x000fe20000410000 */
        /* <DEDUP_REMOVED lines=11> */
.L_x_3995:
        /* <DEDUP_REMOVED lines=23> */
[----:B------:R-:W-:-:S07]  /*42d0*/  SEL R51, R0, RZ, P6 ;  /* 0x000000ff00337207 */ /* 0x000fce0003000000 */
.L_x_3991:
        /* <DEDUP_REMOVED lines=44> */
.L_x_3998:
        /* <DEDUP_REMOVED lines=19> */
[----:B------:R-:W-:Y:S01]  /*46d0*/  LOP3.LUT P5, RZ, R7, 0xff00, RZ, 0xc0, !PT ;  /* 0x0000ff0007ff7812 */ /* 0x000fe200078ac0ff */
[----:B------:R-:W-:Y:S01]  /*46e0*/  FMUL.FTZ R52, R52, UR6 ;  /* 0x0000000634347c20 */ /* 0x000fe20008410000 */
[----:B------:R-:W-:Y:S02]  /*46f0*/  SEL R84, R49, RZ, P4 ;  /* 0x000000ff31547207 */ /* 0x000fe40002000000 */
[----:B------:R-:W-:Y:S02]  /*4700*/  LOP3.LUT P4, RZ, R170, 0xff0000, RZ, 0xc0, !PT ;  /* 0x00ff0000aaff7812 */ /* 0x000fe4000788c0ff */
[C---:B------:R-:W-:Y:S02]  /*4710*/  SEL R85, R0.reuse, RZ, P5 ;  /* 0x000000ff00557207 */ /* 0x040fe40002800000 */
[----:B------:R-:W-:Y:S02]  /*4720*/  SEL R49, R0, RZ, P6 ;  /* 0x000000ff00317207 */ /* 0x000fe40003000000 */
[----:B------:R-:W-:-:S02]  /*4730*/  LOP3.LUT P5, RZ, R7, 0xff0000, RZ, 0xc0, !PT ;  /* 0x00ff000007ff7812 */ /* 0x000fc400078ac0ff */
[----:B------:R-:W-:Y:S02]  /*4740*/  SEL R50, R51, RZ, P4 ;  /* 0x000000ff33327207 */ /* 0x000fe40002000000 */
[----:B------:R-:W-:Y:S02]  /*4750*/  ISETP.GE.U32.AND P6, PT, R170, 0x1000000, PT ;  /* 0x01000000aa00780c */ /* 0x000fe40003fc6070 */
[----:B------:R-:W-:Y:S02]  /*4760*/  ISETP.GE.U32.AND P4, PT, R7, 0x1000000, PT ;  /* 0x010000000700780c */ /* 0x000fe40003f86070 */
[----:B------:R-:W-:Y:S02]  /*4770*/  SEL R86, R51, RZ, P5 ;  /* 0x000000ff33567207 */ /* 0x000fe40002800000 */
[C---:B------:R-:W-:Y:S02]  /*4780*/  SEL R51, R52.reuse, RZ, P6 ;  /* 0x000000ff34337207 */ /* 0x040fe40003000000 */
[----:B------:R-:W-:Y:S01]  /*4790*/  SEL R87, R52, RZ, P4 ;  /* 0x000000ff34577207 */ /* 0x000fe20002000000 */
[----:B------:R-:W-:Y:S06]  /*47a0*/  BRA `(.L_x_3999) ;  /* 0x0000000800a47947 */ /* 0x000fec0003800000 */
.L_x_3997:
        /* <DEDUP_REMOVED lines=34> */
.L_x_4000:
        /* <DEDUP_REMOVED lines=10> */
[----:B------:R-:W-:Y:S01]  /*4a70*/  LOP3.LUT P5, RZ, R170, 0xff, RZ, 0xc0, !PT ;  /* 0x000000ffaaff7812 */ /* 0x000fe200078ac0ff */
[----:B------:R-:W-:Y:S01]  /*4a80*/  FMUL.FTZ R114, R159, R114 ;  /* 0x000000729f727220 */ /* 0x000fe20000410000 */
[----:B------:R-:W-:Y:S01]  /*4a90*/  FMUL.FTZ R112, R112, UR6 ;  /* 0x0000000670707c20 */ /* 0x000fe20008410000 */
[----:B------:R-:W-:Y:S01]  /*4aa0*/  LOP3.LUT P4, RZ, R7, 0xff, RZ, 0xc0, !PT ;  /* 0x000000ff07ff7812 */ /* 0x000fe2000788c0ff */
[----:B------:R-:W-:Y:S01]  /*4ab0*/  FMUL.FTZ R0, R0, UR6 ;  /* 0x0000000600007c20 */ /* 0x000fe20008410000 */
[----:B------:R-:W-:Y:S01]  /*4ac0*/  LOP3.LUT P6, RZ, R170, 0xff00, RZ, 0xc0, !PT ;  /* 0x0000ff00aaff7812 */ /* 0x000fe200078cc0ff */
[----:B------:R-:W-:Y:S01]  /*4ad0*/  FMUL.FTZ R114, R114, UR6 ;  /* 0x0000000672727c20 */ /* 0x000fe20008410000 */
[C---:B------:R-:W-:Y:S01]  /*4ae0*/  SEL R48, R112.reuse, RZ, P5 ;  /* 0x000000ff70307207 */ /* 0x040fe20002800000 */
[----:B------:R-:W-:Y:S01]  /*4af0*/  FMUL.FTZ R51, R159, R50 ;  /* 0x000000329f337220 */ /* 0x000fe20000410000 */
[----:B------:R-:W-:-:S02]  /*4b00*/  SEL R84, R112, RZ, P4 ;  /* 0x000000ff70547207 */ /* 0x000fc40002000000 */
[----:B------:R-:W-:Y:S01]  /*4b10*/  LOP3.LUT P5, RZ, R7, 0xff00, RZ, 0xc0, !PT ;  /* 0x0000ff0007ff7812 */ /* 0x000fe200078ac0ff */
[----:B------:R-:W-:Y:S01]  /*4b20*/  FMUL.FTZ R87, R51, UR6 ;  /* 0x0000000633577c20 */ /* 0x000fe20008410000 */
[----:B------:R-:W-:Y:S02]  /*4b30*/  LOP3.LUT P4, RZ, R170, 0xff0000, RZ, 0xc0, !PT ;  /* 0x00ff0000aaff7812 */ /* 0x000fe4000788c0ff */
[----:B------:R-:W-:Y:S02]  /*4b40*/  SEL R49, R0, RZ, P6 ;  /* 0x000000ff00317207 */ /* 0x000fe40003000000 */
[----:B------:R-:W-:Y:S02]  /*4b50*/  ISETP.GE.U32.AND P6, PT, R170, 0x1000000, PT ;  /* 0x01000000aa00780c */ /* 0x000fe40003fc6070 */
[----:B------:R-:W-:Y:S02]  /*4b60*/  SEL R85, R0, RZ, P5 ;  /* 0x000000ff00557207 */ /* 0x000fe40002800000 */
[----:B------:R-:W-:-:S02]  /*4b70*/  SEL R50, R114, RZ, P4 ;  /* 0x000000ff72327207 */ /* 0x000fc40002000000 */
[C---:B------:R-:W-:Y:S02]  /*4b80*/  LOP3.LUT P5, RZ, R7.reuse, 0xff0000, RZ, 0xc0, !PT ;  /* 0x00ff000007ff7812 */ /* 0x040fe400078ac0ff */
[----:B------:R-:W-:Y:S02]  /*4b90*/  ISETP.GE.U32.AND P4, PT, R7, 0x1000000, PT ;  /* 0x010000000700780c */ /* 0x000fe40003f86070 */
[C---:B------:R-:W-:Y:S02]  /*4ba0*/  SEL R51, R87.reuse, RZ, P6 ;  /* 0x000000ff57337207 */ /* 0x040fe40003000000 */
[----:B------:R-:W-:Y:S02]  /*4bb0*/  SEL R86, R114, RZ, P5 ;  /* 0x000000ff72567207 */ /* 0x000fe40002800000 */
[----:B------:R-:W-:Y:S01]  /*4bc0*/  SEL R87, R87, RZ, P4 ;  /* 0x000000ff57577207 */ /* 0x000fe20002000000 */
[----:B------:R-:W-:Y:S06]  /*4bd0*/  BRA `(.L_x_3999) ;  /* 0x0000000400987947 */ /* 0x000fec0003800000 */
.L_x_3996:
        /* <DEDUP_REMOVED lines=27> */
.L_x_4002:
        /* <DEDUP_REMOVED lines=9> */
[C---:B------:R-:W-:Y:S01]  /*4e20*/  FFMA.FTZ R51, R159.reuse, R51, R94 ;  /* 0x000000339f337223 */ /* 0x040fe2000001005e */
[C---:B------:R-:W-:Y:S01]  /*4e30*/  LOP3.LUT P6, RZ, R170.reuse, 0xff, RZ, 0xc0, !PT ;  /* 0x000000ffaaff7812 */ /* 0x040fe200078cc0ff */
[----:B------:R-:W-:Y:S01]  /*4e40*/  FFMA.FTZ R0, R159, R0, R93 ;  /* 0x000000009f007223 */ /* 0x000fe2000001005d */
[----:B------:R-:W-:Y:S01]  /*4e50*/  FMUL.FTZ R49, R49, UR6 ;  /* 0x0000000631317c20 */ /* 0x000fe20008410000 */
[----:B------:R-:W-:Y:S01]  /*4e60*/  FFMA.FTZ R50, R159, R48, R95 ;  /* 0x000000309f327223 */ /* 0x000fe2000001005f */
[----:B------:R-:W-:Y:S01]  /*4e70*/  FMUL.FTZ R51, R51, UR6 ;  /* 0x0000000633337c20 */ /* 0x000fe20008410000 */
[----:B------:R-:W-:Y:S01]  /*4e80*/  LOP3.LUT P4, RZ, R170, 0xff0000, RZ, 0xc0, !PT ;  /* 0x00ff0000aaff7812 */ /* 0x000fe2000788c0ff */
[----:B------:R-:W-:Y:S01]  /*4e90*/  FMUL.FTZ R0, R0, UR6 ;  /* 0x0000000600007c20 */ /* 0x000fe20008410000 */
[----:B------:R-:W-:Y:S01]  /*4ea0*/  SEL R48, R49, RZ, P6 ;  /* 0x000000ff31307207 */ /* 0x000fe20003000000 */
[----:B------:R-:W-:Y:S01]  /*4eb0*/  FMUL.FTZ R52, R50, UR6 ;  /* 0x0000000632347c20 */ /* 0x000fe20008410000 */
[----:B------:R-:W-:-:S02]  /*4ec0*/  LOP3.LUT P5, RZ, R170, 0xff00, RZ, 0xc0, !PT ;  /* 0x0000ff00aaff7812 */ /* 0x000fc400078ac0ff */
[----:B------:R-:W-:Y:S02]  /*4ed0*/  ISETP.GE.U32.AND P6, PT, R170, 0x1000000, PT ;  /* 0x01000000aa00780c */ /* 0x000fe40003fc6070 */
[----:B------:R-:W-:Y:S02]  /*4ee0*/  SEL R50, R51, RZ, P4 ;  /* 0x000000ff33327207 */ /* 0x000fe40002000000 */
[----:B------:R-:W-:Y:S02]  /*4ef0*/  SEL R49, R0, RZ, P5 ;  /* 0x000000ff00317207 */ /* 0x000fe40002800000 */
[----:B------:R-:W-:Y:S01]  /*4f00*/  SEL R51, R52, RZ, P6 ;  /* 0x000000ff34337207 */ /* 0x000fe20003000000 */
[----:B------:R-:W-:Y:S06]  /*4f10*/  BRA `(.L_x_3999) ;  /* 0x0000000000c87947 */ /* 0x000fec0003800000 */
.L_x_4001:
        /* <DEDUP_REMOVED lines=26> */
.L_x_4003:
        /* <DEDUP_REMOVED lines=24> */
.L_x_3999:
        /* <DEDUP_REMOVED lines=14> */
[----:B0-----:R-:W-:Y:S01]  /*5320*/  FFMA.FTZ R49, R200, R59, R58 ;  /* 0x0000003bc8317223 */ /* 0x001fe2000001003a */
[----:B------:R-:W-:Y:S01]  /*5330*/  FADD.FTZ R176, R177, -R176 ;  /* 0x800000b0b1b07221 */ /* 0x000fe20000010000 */
[----:B------:R-:W-:Y:S01]  /*5340*/  FADD.FTZ R198, R187, -R198 ;  /* 0x800000c6bbc67221 */ /* 0x000fe20000010000 */
[----:B------:R-:W-:Y:S01]  /*5350*/  FADD.FTZ R0, R189, -R0 ;  /* 0x80000000bd007221 */ /* 0x000fe20000010000 */
[----:B------:R-:W-:Y:S01]  /*5360*/  LOP3.LUT P5, RZ, R168, 0xff, RZ, 0xc0, !PT ;  /* 0x000000ffa8ff7812 */ /* 0x000fe200078ac0ff */
[C---:B------:R-:W-:Y:S01]  /*5370*/  FFMA.FTZ R68, R159.reuse, R176, R72 ;  /* 0x000000b09f447223 */ /* 0x040fe20000010048 */
[C---:B------:R-:W-:Y:S01]  /*5380*/  FFMA.FTZ R69, R159.reuse, R198, R73 ;  /* 0x000000c69f457223 */ /* 0x040fe20000010049 */
        /* <DEDUP_REMOVED lines=23> */
.L_x_4006:
        /* <DEDUP_REMOVED lines=10> */
[----:B------:R-:W-:Y:S01]  /*55a0*/  LOP3.LUT P4, RZ, R6, 0xff, RZ, 0xc0, !PT ;  /* 0x000000ff06ff7812 */ /* 0x000fe2000788c0ff */
[C---:B------:R-:W-:Y:S01]  /*55b0*/  FFMA.FTZ R0, R159.reuse, R0, R74 ;  /* 0x000000009f007223 */ /* 0x040fe2000001004a */
        /* <DEDUP_REMOVED lines=21> */
.L_x_4005:
        /* <DEDUP_REMOVED lines=9> */
[C---:B------:R-:W-:Y:S01]  /*57a0*/  FMUL.FTZ R68, R159.reuse, R176 ;  /* 0x000000b09f447220 */ /* 0x040fe20000410000 */
[C---:B------:R-:W-:Y:S01]  /*57b0*/  FMUL.FTZ R69, R159.reuse, R198 ;  /* 0x000000c69f457220 */ /* 0x040fe20000410000 */
        /* <DEDUP_REMOVED lines=23> */
.L_x_4008:
        /* <DEDUP_REMOVED lines=10> */
[----:B------:R-:W-:Y:S01]  /*59d0*/  LOP3.LUT P4, RZ, R6, 0xff, RZ, 0xc0, !PT ;  /* 0x000000ff06ff7812 */ /* 0x000fe2000788c0ff */
[C---:B------:R-:W-:Y:S01]  /*59e0*/  FMUL.FTZ R0, R159.reuse, R0 ;  /* 0x000000009f007220 */ /* 0x040fe20000410000 */
        /* <DEDUP_REMOVED lines=21> */
.L_x_4004:
        /* <DEDUP_REMOVED lines=27> */
.L_x_4010:
        /* <DEDUP_REMOVED lines=25> */
.L_x_4009:
        /* <DEDUP_REMOVED lines=26> */
.L_x_4011:
        /* <DEDUP_REMOVED lines=24> */
.L_x_4007:
        /* <DEDUP_REMOVED lines=44> */
.L_x_4014:
        /* <DEDUP_REMOVED lines=33> */
.L_x_4013:
        /* <DEDUP_REMOVED lines=34> */
.L_x_4016:
        /* <DEDUP_REMOVED lines=33> */
.L_x_4012:
        /* <DEDUP_REMOVED lines=27> */
.L_x_4018:
        /* <DEDUP_REMOVED lines=25> */
.L_x_4017:
        /* <DEDUP_REMOVED lines=26> */
.L_x_4019:
        /* <DEDUP_REMOVED lines=24> */
.L_x_4015:
        /* <DEDUP_REMOVED lines=18> */
[----:B------:R-:W-:Y:S01]  /*7220*/  LOP3.LUT P5, RZ, R164, 0xff, RZ, 0xc0, !PT ;  /* 0x000000ffa4ff7812 */ /* 0x000fe200078ac0ff */
[C---:B0-----:R-:W-:Y:S01]  /*7230*/  FFMA.FTZ R68, R159.reuse, R139, R76 ;  /* 0x0000008b9f447223 */ /* 0x041fe2000001004c */
        /* <DEDUP_REMOVED lines=24> */
.L_x_4022:
        /* <DEDUP_REMOVED lines=18> */
[----:B0-----:R-:W-:-:S02]  /*74e0*/  SEL R48, R139, RZ, P5 ;  /* 0x000000ff8b307207 */ /* 0x001fc40002800000 */
        /* <DEDUP_REMOVED lines=14> */
.L_x_4021:
[----:B------:R-:W-:Y:S05]  /*75d0*/  @!P2 BRA `(.L_x_4024) ;  /* 0x000000000084a947 */ /* 0x000fea0003800000 */
[-CC-:B------:R-:W-:Y:S01]  /*75e0*/  FFMA.FTZ R139, R139, R59.reuse, R58.reuse ;  /* 0x0000003b8b8b7223 */ /* 0x180fe2000001003a */
[-CC-:B------:R-:W-:Y:S01]  /*75f0*/  FFMA.FTZ R178, R178, R59.reuse, R58.reuse ;  /* 0x0000003bb2b27223 */ /* 0x180fe2000001003a */
[-CC-:B------:R-:W-:Y:S01]  /*7600*/  FFMA.FTZ R179, R179, R59.reuse, R58.reuse ;  /* 0x0000003bb3b37223 */ /* 0x180fe2000001003a */
[----:B------:R-:W-:Y:S01]  /*7610*/  FFMA.FTZ R186, R186, R59, R58 ;  /* 0x0000003bbaba7223 */ /* 0x000fe2000001003a */
[----:B0-----:R-:W-:Y:S01]  /*7620*/  FADD.FTZ R68, R138, -R139 ;  /* 0x8000008b8a447221 */ /* 0x001fe20000010000 */
        /* <DEDUP_REMOVED lines=28> */
.L_x_4024:
        /* <DEDUP_REMOVED lines=33> */
.L_x_4020:
        /* <DEDUP_REMOVED lines=10> */
[C---:B0-----:R-:W-:Y:S01]  /*7aa0*/  FFMA.FTZ R68, R159.reuse, R139, R76 ;  /* 0x0000008b9f447223 */ /* 0x041fe2000001004c */
        /* <DEDUP_REMOVED lines=16> */
.L_x_4026:
        /* <DEDUP_REMOVED lines=18> */
[----:B0-----:R-:W-:-:S02]  /*7cd0*/  SEL R48, R139, RZ, P6 ;  /* 0x000000ff8b307207 */ /* 0x001fc40003000000 */
[C---:B------:R-:W-:Y:S02]  /*7ce0*/  LOP3.LUT P4, RZ, R164.reuse, 0xff0000, RZ, 0xc0, !PT ;  /* 0x00ff0000a4ff7812 */ /* 0x040fe4000788c0ff */
[----:B------:R-:W-:Y:S02]  /*7cf0*/  ISETP.GE.U32.AND P6, PT, R164, 0x1000000, PT ;  /* 0x01000000a400780c */ /* 0x000fe40003fc6070 */
[----:B------:R-:W-:Y:S02]  /*7d00*/  SEL R49, R178, RZ, P5 ;  /* 0x000000ffb2317207 */ /* 0x000fe40002800000 */
[----:B------:R-:W-:Y:S02]  /*7d10*/  SEL R50, R179, RZ, P4 ;  /* 0x000000ffb3327207 */ /* 0x000fe40002000000 */
[----:B------:R-:W-:Y:S01]  /*7d20*/  SEL R51, R186, RZ, P6 ;  /* 0x000000ffba337207 */ /* 0x000fe20003000000 */
[----:B------:R-:W-:Y:S06]  /*7d30*/  BRA `(.L_x_4023) ;  /* 0x0000000000c87947 */ /* 0x000fec0003800000 */
.L_x_4025:
        /* <DEDUP_REMOVED lines=26> */
.L_x_4027:
        /* <DEDUP_REMOVED lines=23> */
[----:B------:R-:W-:-:S07]  /*8050*/  SEL R51, R186, RZ, P6 ;  /* 0x000000ffba337207 */ /* 0x000fce0003000000 */
.L_x_4023:
        /* <DEDUP_REMOVED lines=44> */
.L_x_4030:
        /* <DEDUP_REMOVED lines=33> */
.L_x_4029:
        /* <DEDUP_REMOVED lines=34> */
.L_x_4032:
        /* <DEDUP_REMOVED lines=33> */
.L_x_4028:
        /* <DEDUP_REMOVED lines=27> */
.L_x_4034:
        /* <DEDUP_REMOVED lines=25> */
.L_x_4033:
        /* <DEDUP_REMOVED lines=26> */
.L_x_4035:
        /* <DEDUP_REMOVED lines=24> */
.L_x_4031:
        /* <DEDUP_REMOVED lines=14> */
[----:B------:R-:W-:Y:S01]  /*90a0*/  LOP3.LUT P5, RZ, R160, 0xff, RZ, 0xc0, !PT ;  /* 0x000000ffa0ff7812 */ /* 0x000fe200078ac0ff */
        /* <DEDUP_REMOVED lines=29> */
.L_x_4038:
[-CC-:B0-----:R-:W-:Y:S01]  /*9280*/  FFMA.FTZ R49, R120, R59.reuse, R58.reuse ;  /* 0x0000003b78317223 */ /* 0x181fe2000001003a */
[-CC-:B------:R-:W-:Y:S01]  /*9290*/  FFMA.FTZ R0, R121, R59.reuse, R58.reuse ;  /* 0x0000003b79007223 */ /* 0x180fe2000001003a */
[----:B------:R-:W-:Y:S01]  /*92a0*/  LOP3.LUT P5, RZ, R160, 0xff, RZ, 0xc0, !PT ;  /* 0x000000ffa0ff7812 */ /* 0x000fe200078ac0ff */
        /* <DEDUP_REMOVED lines=18> */
[----:B------:R-:W-:Y:S02]  /*93d0*/  ISETP.GE.U32.AND P4, PT, R160, 0x1000000, PT ;  /* 0x01000000a000780c */ /* 0x000fe40003f86070 */
[----:B------:R-:W-:Y:S02]  /*93e0*/  SEL R84, R49, RZ, P5 ;  /* 0x000000ff31547207 */ /* 0x000fe40002800000 */
[----:B------:R-:W-:Y:S02]  /*93f0*/  LOP3.LUT P5, RZ, R2, 0xff00, RZ, 0xc0, !PT ;  /* 0x0000ff0002ff7812 */ /* 0x000fe400078ac0ff */
[----:B------:R-:W-:-:S02]  /*9400*/  SEL R49, R0, RZ, P6 ;  /* 0x000000ff00317207 */ /* 0x000fc40003000000 */
[----:B------:R-:W-:Y:S02]  /*9410*/  LOP3.LUT P6, RZ, R2, 0xff0000, RZ, 0xc0, !PT ;  /* 0x00ff000002ff7812 */ /* 0x000fe400078cc0ff */
[----:B------:R-:W-:Y:S02]  /*9420*/  SEL R85, R0, RZ, P5 ;  /* 0x000000ff00557207 */ /* 0x000fe40002800000 */
[----:B------:R-:W-:Y:S02]  /*9430*/  ISETP.GE.U32.AND P5, PT, R2, 0x1000000, PT ;  /* 0x010000000200780c */ /* 0x000fe40003fa6070 */
[C---:B------:R-:W-:Y:S02]  /*9440*/  SEL R50, R51.reuse, RZ, P1 ;  /* 0x000000ff33327207 */ /* 0x040fe40000800000 */
[----:B------:R-:W-:Y:S02]  /*9450*/  SEL R86, R51, RZ, P6 ;  /* 0x000000ff33567207 */ /* 0x000fe40003000000 */
[----:B------:R-:W-:-:S02]  /*9460*/  SEL R51, R58, RZ, P4 ;  /* 0x000000ff3a337207 */ /* 0x000fc40002000000 */
[----:B------:R-:W-:Y:S01]  /*9470*/  SEL R87, R58, RZ, P5 ;  /* 0x000000ff3a577207 */ /* 0x000fe20002800000 */
[----:B------:R-:W-:Y:S06]  /*9480*/  BRA `(.L_x_4039) ;  /* 0x0000000800a47947 */ /* 0x000fec0003800000 */
.L_x_4037:
[----:B------:R-:W-:Y:S05]  /*9490*/  @!P2 BRA `(.L_x_4040) ;  /* 0x000000000084a947 */ /* 0x000fea0003800000 */
[-CC-:B0-----:R-:W-:Y:S01]  /*94a0*/  FFMA.FTZ R49, R120, R59.reuse, R58.reuse ;  /* 0x0000003b78317223 */ /* 0x181fe2000001003a */
[-CC-:B------:R-:W-:Y:S01]  /*94b0*/  FFMA.FTZ R0, R121, R59.reuse, R58.reuse ;  /* 0x0000003b79007223 */ /* 0x180fe2000001003a */
[----:B------:R-:W-:Y:S02]  /*94c0*/  LOP3.LUT P5, RZ, R160, 0xff, RZ, 0xc0, !PT ;  /* 0x000000ffa0ff7812 */ /* 0x000fe400078ac0ff */
[----:B------:R-:W-:Y:S01]  /*94d0*/  FADD.FTZ R68, R116, -R49 ;  /* 0x8000003174447221 */ /* 0x000fe20000010000 */
[-C--:B------:R-:W-:Y:S01]  /*94e0*/  FFMA.FTZ R49, R122, R59.reuse, R58 ;  /* 0x0000003b7a317223 */ /* 0x080fe2000001003a */
[----:B------:R-:W-:Y:S01]  /*94f0*/  FADD.FTZ R0, R117, -R0 ;  /* 0x8000000075007221 */ /* 0x000fe20000010000 */
[----:B------:R-:W-:Y:S01]  /*9500*/  FFMA.FTZ R58, R123, R59, R58 ;  /* 0x0000003b7b3a7223 */ /* 0x000fe2000001003a */
[C---:B------:R-:W-:Y:S01]  /*9510*/  FMUL.FTZ R68, R159.reuse, R68 ;  /* 0x000000449f447220 */ /* 0x040fe20000410000 */
[----:B------:R-:W-:Y:S01]  /*9520*/  FADD.FTZ R70, R118, -R49 ;  /* 0x8000003176467221 */ /* 0x000fe20000010000 */
[----:B------:R-:W-:Y:S01]  /*9530*/  FMUL.FTZ R69, R159, R0 ;  /* 0x000000009f457220 */ /* 0x000fe20000410000 */
[----:B------:R-:W-:Y:S01]  /*9540*/  FADD.FTZ R58, R119, -R58 ;  /* 0x8000003a773a7221 */ /* 0x000fe20000010000 */
[----:B------:R-:W-:Y:S01]  /*9550*/  FMUL.FTZ R84, R68, UR6 ;  /* 0x0000000644547c20 */ /* 0x000fe20008410000 */
[----:B------:R-:W-:Y:S01]  /*9560*/  LOP3.LUT P6, RZ, R160, 0xff00, RZ, 0xc0, !PT ;  /* 0x0000ff00a0ff7812 */ /* 0x000fe200078cc0ff */
[----:B------:R-:W-:Y:S01]  /*9570*/  FMUL.FTZ R85, R69, UR6 ;  /* 0x0000000645557c20 */ /* 0x000fe20008410000 */
[C---:B------:R-:W-:Y:S01]  /*9580*/  FMUL.FTZ R70, R159.reuse, R70 ;  /* 0x000000469f467220 */ /* 0x040fe20000410000 */
[----:B------:R-:W-:Y:S01]  /*9590*/  FMUL.FTZ R71, R159, R58 ;  /* 0x0000003a9f477220 */ /* 0x000fe20000410000 */
[----:B------:R-:W-:-:S02]  /*95a0*/  SEL R48, R84, RZ, P5 ;  /* 0x000000ff54307207 */ /* 0x000fc40002800000 */
[----:B------:R-:W-:Y:S01]  /*95b0*/  LOP3.LUT P5, RZ, R2, 0xff, RZ, 0xc0, !PT ;  /* 0x000000ff02ff7812 */ /* 0x000fe200078ac0ff */
[----:B------:R-:W-:Y:S01]  /*95c0*/  FMUL.FTZ R86, R70, UR6 ;  /* 0x0000000646567c20 */ /* 0x000fe20008410000 */
[----:B------:R-:W-:Y:S01]  /*95d0*/  SEL R49, R85, RZ, P6 ;  /* 0x000000ff55317207 */ /* 0x000fe20003000000 */
[----:B------:R-:W-:Y:S01]  /*95e0*/  FMUL.FTZ R87, R71, UR6 ;  /* 0x0000000647577c20 */ /* 0x000fe20008410000 */
[----:B------:R-:W-:Y:S02]  /*95f0*/  SEL R84, R84, RZ, P5 ;  /* 0x000000ff54547207 */ /* 0x000fe40002800000 */
[----:B------:R-:W-:Y:S02]  /*9600*/  LOP3.LUT P5, RZ, R2, 0xff00, RZ, 0xc0, !PT ;  /* 0x0000ff0002ff7812 */ /* 0x000fe400078ac0ff */
[C---:B------:R-:W-:Y:S02]  /*9610*/  LOP3.LUT P1, RZ, R160.reuse, 0xff0000, RZ, 0xc0, !PT ;  /* 0x00ff0000a0ff7812 */ /* 0x040fe4000782c0ff */
        /* <DEDUP_REMOVED lines=9> */
.L_x_4040:
        /* <DEDUP_REMOVED lines=23> */
[----:B------:R-:W-:Y:S02]  /*9820*/  LOP3.LUT P1, RZ, R160, 0xff0000, RZ, 0xc0, !PT ;  /* 0x00ff0000a0ff7812 */ /* 0x000fe4000782c0ff */
[----:B------:R-:W-:-:S02]  /*9830*/  SEL R85, R0, RZ, P5 ;  /* 0x000000ff00557207 */ /* 0x000fc40002800000 */
[----:B------:R-:W-:Y:S02]  /*9840*/  ISETP.GE.U32.AND P4, PT, R160, 0x1000000, PT ;  /* 0x01000000a000780c */ /* 0x000fe40003f86070 */
[C---:B------:R-:W-:Y:S02]  /*9850*/  LOP3.LUT P6, RZ, R2.reuse, 0xff0000, RZ, 0xc0, !PT ;  /* 0x00ff000002ff7812 */ /* 0x040fe400078cc0ff */
[----:B------:R-:W-:Y:S02]  /*9860*/  ISETP.GE.U32.AND P5, PT, R2, 0x1000000, PT ;  /* 0x010000000200780c */ /* 0x000fe40003fa6070 */
[C---:B------:R-:W-:Y:S02]  /*9870*/  SEL R50, R118.reuse, RZ, P1 ;  /* 0x000000ff76327207 */ /* 0x040fe40000800000 */
[----:B------:R-:W-:Y:S02]  /*9880*/  SEL R86, R118, RZ, P6 ;  /* 0x000000ff76567207 */ /* 0x000fe40003000000 */
[----:B------:R-:W-:-:S02]  /*9890*/  SEL R51, R58, RZ, P4 ;  /* 0x000000ff3a337207 */ /* 0x000fc40002000000 */
[----:B------:R-:W-:Y:S01]  /*98a0*/  SEL R87, R58, RZ, P5 ;  /* 0x000000ff3a577207 */ /* 0x000fe20002800000 */
[----:B------:R-:W-:Y:S06]  /*98b0*/  BRA `(.L_x_4039) ;  /* 0x0000000400987947 */ /* 0x000fec0003800000 */
.L_x_4036:
        /* <DEDUP_REMOVED lines=27> */
.L_x_4042:
        /* <DEDUP_REMOVED lines=13> */
[C---:B------:R-:W-:Y:S01]  /*9b40*/  LOP3.LUT P1, RZ, R160.reuse, 0xff, RZ, 0xc0, !PT ;  /* 0x000000ffa0ff7812 */ /* 0x040fe2000782c0ff */
        /* <DEDUP_REMOVED lines=11> */
.L_x_4041:
        /* <DEDUP_REMOVED lines=26> */
.L_x_4043:
        /* <DEDUP_REMOVED lines=23> */
[----:B------:R-:W-:-:S07]  /*9f10*/  SEL R51, R58, RZ, P6 ;  /* 0x000000ff3a337207 */ /* 0x000fce0003000000 */
.L_x_4039:
        /* <DEDUP_REMOVED lines=39> */
.L_x_3977:
        /* <DEDUP_REMOVED lines=25> */
.L_x_4045:
        /* <DEDUP_REMOVED lines=14> */
.L_x_4903:


//--------------------- .text._ZN10layer_norm31ln_parallel_residual_bwd_kernelINS_13Kernel_traitsIfffffjLj8192ELj1ELj1ELj8ELj16ENS_18Kernel_traits_baseILj8192EfffffjLj256EEEEELb0ELb0ELb0EEEvNS_9BwdParamsE --------------------------
	.section	.text._ZN10layer_norm31ln_parallel_residual_bwd_kernelINS_13Kernel_traitsIfffffjLj8192ELj1ELj1ELj8ELj16ENS_18Kernel_traits_baseILj8192EfffffjLj256EEEEELb0ELb0ELb0EEEvNS_9BwdParamsE,"ax",@progbits
	.align	128
        .global         _ZN10layer_norm31ln_parallel_residual_bwd_kernelINS_13Kernel_traitsIfffffjLj8192ELj1ELj1ELj8ELj16ENS_18Kernel_traits_baseILj8192EfffffjLj256EEEEELb0ELb0ELb0EEEvNS_9BwdParamsE
        .type           _ZN10layer_norm31ln_parallel_residual_bwd_kernelINS_13Kernel_traitsIfffffjLj8192ELj1ELj1ELj8ELj16ENS_18Kernel_traits_baseILj8192EfffffjLj256EEEEELb0ELb0ELb0EEEvNS_9BwdParamsE,@function
        .size           _ZN10layer_norm31ln_parallel_residual_bwd_kernelINS_13Kernel_traitsIfffffjLj8192ELj1ELj1ELj8ELj16ENS_18Kernel_traits_baseILj8192EfffffjLj256EEEEELb0ELb0ELb0EEEvNS_9BwdParamsE,(.L_x_4904 - _ZN10layer_norm31ln_parallel_residual_bwd_kernelINS_13Kernel_traitsIfffffjLj8192ELj1ELj1ELj8ELj16ENS_18Kernel_traits_baseILj8192EfffffjLj256EEEEELb0ELb0ELb0EEEvNS_9BwdParamsE)
        .other          _ZN10layer_norm31ln_parallel_residual_bwd_kernelINS_13Kernel_traitsIfffffjLj8192ELj1ELj1ELj8ELj16ENS_18Kernel_traits_baseILj8192EfffffjLj256EEEEELb0ELb0ELb0EEEvNS_9BwdParamsE,@"STO_CUDA_ENTRY STV_DEFAULT"
_ZN10layer_norm31ln_parallel_residual_bwd_kernelINS_13Kernel_traitsIfffffjLj8192ELj1ELj1ELj8ELj16ENS_18Kernel_traits_baseILj8192EfffffjLj256EEEEELb0ELb0ELb0EEEvNS_9BwdParamsE:
.text._ZN10layer_norm31ln_parallel_residual_bwd_kernelINS_13Kernel_traitsIfffffjLj8192ELj1ELj1ELj8ELj16ENS_18Kernel_traits_baseILj8192EfffffjLj256EEEEELb0ELb0ELb0EEEvNS_9BwdParamsE:
        /* <DEDUP_REMOVED lines=11> */
[----:B-1----:R-:W-:Y:S01]  /*00b0*/  USHF.R.S32.HI UR4, URZ, 0x1f, UR6 ;  /* 0x0000001fff047899 */ /* 0x002fe20008011406 */
[----:B------:R-:W-:-:S06]  /*00c0*/  LOP3.LUT R2, R2, 0xfffffffb, RZ, 0xc0, !PT ;  /* 0xfffffffb02027812 */ /* 0x000fcc00078ec0ff */
[----:B------:R-:W1:Y:S01]  /*00d0*/  LDC.64 R10, c[0x0][0x3d8] ;  /* 0x0000f600ff0a7b82 */ /* 0x000e620000000a00 */
[----:B------:R-:W-:Y:S01]  /*00e0*/  ULEA.HI UR4, UR4, UR6, URZ, 0x2 ;  /* 0x0000000604047291 */ /* 0x000fe2000f8f10ff */
[----:B------:R1:W3:Y:S01]  /*00f0*/  LDL.64 R92, [R1+0xd0] ;  /* 0x0000d000015c7983 */ /* 0x0002e20000100a00 */
[----:B0-----:R-:W-:Y:S01]  /*0100*/  LOP3.LUT R250, R192, 0xff, RZ, 0x3c, !PT ;  /* 0x000000ffc0fa7812 */ /* 0x001fe200078e3cff */
[----:B------:R-:W4:Y:S03]  /*0110*/  LDCU.64 UR14, c[0x0][0x358] ;  /* 0x00006b00ff0e77ac */ /* 0x000f260008000a00 */
[----:B------:R-:W-:Y:S01]  /*0120*/  MOV R3, UR4 ;  /* 0x0000000400037c02 */ /* 0x000fe20008000f00 */
[----:B------:R0:W3:Y:S01]  /*0130*/  LDL.64 R94, [R1+0xd8] ;  /* 0x0000d800015e7983 */ /* 0x0000e20000100a00 */
[----:B------:R-:W0:Y:S02]  /*0140*/  LDC.64 R16, c[0x0][0x3d0] ;  /* 0x0000f400ff107b82 */ /* 0x000e240000000a00 */
[----:B------:R-:W-:Y:S01]  /*0150*/  LEA.HI.SX32 R250, R3, R250, 0x1e ;  /* 0x000000fa03fa7211 */ /* 0x000fe200078ff2ff */
[----:B------:R0:W3:Y:S01]  /*0160*/  LDL.64 R88, [R1+0xc0] ;  /* 0x0000c00001587983 */ /* 0x0000e20000100a00 */
[----:B------:R-:W0:Y:S02]  /*0170*/  LDCU UR4, c[0x0][0x384] ;  /* 0x00007080ff0477ac */ /* 0x000e240008000800 */
[C---:B------:R-:W-:Y:S01]  /*0180*/  ISETP.GE.U32.AND P0, PT, R250.reuse, 0x100, PT ;  /* 0x00000100fa00780c */ /* 0x040fe20003f06070 */
[----:B------:R0:W3:Y:S01]  /*0190*/  LDL.64 R90, [R1+0xc8] ;  /* 0x0000c800015a7983 */ /* 0x0000e20000100a00 */
[C---:B------:R-:W-:Y:S01]  /*01a0*/  ISETP.GE.U32.AND P6, PT, R250.reuse, 0x200, PT ;  /* 0x00000200fa00780c */ /* 0x040fe20003fc6070 */
[----:B------:R-:W0:Y:S01]  /*01b0*/  LDC.64 R18, c[0x0][0x3d8] ;  /* 0x0000f600ff127b82 */ /* 0x000e220000000a00 */
[----:B------:R-:W-:Y:S01]  /*01c0*/  ISETP.GE.U32.AND P5, PT, R250, 0x300, PT ;  /* 0x00000300fa00780c */ /* 0x000fe20003fa6070 */
[----:B------:R0:W3:Y:S01]  /*01d0*/  LDL.64 R84, [R1+0xb0] ;  /* 0x0000b00001547983 */ /* 0x0000e20000100a00 */
[----:B------:R-:W-:-:S03]  /*01e0*/  MOV R3, R192 ;  /* 0x000000c000037202 */ /* 0x000fc60000000f00 */
[----:B------:R0:W3:Y:S02]  /*01f0*/  LDL.64 R86, [R1+0xb8] ;  /* 0x0000b80001567983 */ /* 0x0000e40000100a00 */
[----:B------:R-:W0:Y:S02]  /*0200*/  LDC.64 R20, c[0x0][0x3d0] ;  /* 0x0000f400ff147b82 */ /* 0x000e240000000a00 */
[----:B------:R-:W-:Y:S01]  /*0210*/  @P0 LOP3.LUT R2, R2, 0x4, RZ, 0xfc, !PT ;  /* 0x0000000402020812 */ /* 0x000fe200078efcff */
[----:B------:R0:W3:Y:S03]  /*0220*/  LDL.64 R80, [R1+0xa0] ;  /* 0x0000a00001507983 */ /* 0x0000e60000100a00 */
[----:B------:R-:W-:Y:S01]  /*0230*/  LOP3.LUT R2, R2, 0xfffffffd, RZ, 0xc0, !PT ;  /* 0xfffffffd02027812 */ /* 0x000fe200078ec0ff */
[----:B------:R0:W3:Y:S01]  /*0240*/  LDL.64 R82, [R1+0xa8] ;  /* 0x0000a80001527983 */ /* 0x0000e20000100a00 */
[----:B------:R-:W0:Y:S02]  /*0250*/  LDC.64 R22, c[0x0][0x3d8] ;  /* 0x0000f600ff167b82 */ /* 0x000e240000000a00 */
[----:B------:R-:W-:Y:S01]  /*0260*/  @P6 LOP3.LUT R2, R2, 0x2, RZ, 0xfc, !PT ;  /* 0x0000000202026812 */ /* 0x000fe200078efcff */
[C---:B--2---:R-:W-:Y:S01]  /*0270*/  @P0 IMAD.WIDE.U32 R4, R3.reuse, 0x10, R4 ;  /* 0x0000001003040825 */ /* 0x044fe200078e0004 */
[----:B------:R2:W2:Y:S02]  /*0280*/  LDL.64 R76, [R1+0x90] ;  /* 0x00009000014c7983 */ /* 0x0004a40000100a00 */
[----:B------:R-:W-:Y:S01]  /*0290*/  LOP3.LUT R2, R2, 0xfffffffe, RZ, 0xc0, !PT ;  /* 0xfffffffe02027812 */ /* 0x000fe200078ec0ff */
[C---:B-----5:R-:W-:Y:S01]  /*02a0*/  @P0 IMAD.WIDE.U32 R6, R3.reuse, 0x10, R6 ;  /* 0x0000001003060825 */ /* 0x060fe200078e0006 */
[----:B------:R-:W-:Y:S01]  /*02b0*/  @P0 LOP3.LUT R3, R3, 0x100, RZ, 0xfc, !PT ;  /* 0x0000010003030812 */ /* 0x000fe200078efcff */
[----:B------:R0:W2:Y:S01]  /*02c0*/  LDL.64 R78, [R1+0x98] ;  /* 0x00009800014e7983 */ /* 0x0000a20000100a00 */
[----:B------:R-:W-:Y:S01]  /*02d0*/  @P5 LOP3.LUT R2, R2, 0x1, RZ, 0xfc, !PT ;  /* 0x0000000102025812 */ /* 0x000fe200078efcff */
[----:B------:R-:W5:Y:S01]  /*02e0*/  LDC.64 R24, c[0x0][0x3d0] ;  /* 0x0000f400ff187b82 */ /* 0x000f620000000a00 */
[----:B------:R-:W-:Y:S01]  /*02f0*/  P2R R0, PR, RZ, 0x40 ;  /* 0x00000040ff007803 */ /* 0x000fe20000000000 */
[C---:B------:R-:W-:Y:S01]  /*0300*/  @P6 IMAD.WIDE.U32 R12, R3.reuse, 0x10, R8 ;  /* 0x00000010030c6825 */ /* 0x040fe200078e0008 */
[----:B------:R0:W2:Y:S03]  /*0310*/  LDL.64 R72, [R1+0x80] ;  /* 0x0000800001487983 */ /* 0x0000a60000100a00 */
[C---:B-1----:R-:W-:Y:S01]  /*0320*/  @P6 IMAD.WIDE.U32 R14, R3.reuse, 0x10, R10 ;  /* 0x00000010030e6825 */ /* 0x042fe200078e000a */
[----:B------:R-:W-:Y:S01]  /*0330*/  @P6 IADD3 R3, PT, PT, R3, 0x100, RZ ;  /* 0x0000010003036810 */ /* 0x000fe20007ffe0ff */
[----:B------:R1:W2:Y:S01]  /*0340*/  LDL.64 R74, [R1+0x88] ;  /* 0x00008800014a7983 */ /* 0x0002a20000100a00 */
[----:B------:R-:W-:Y:S01]  /*0350*/  LOP3.LUT P6, RZ, R2, 0x4, RZ, 0xc0, !PT ;  /* 0x0000000402ff7812 */ /* 0x000fe200078cc0ff */
[----:B------:R-:W1:Y:S02]  /*0360*/  LDC.64 R26, c[0x0][0x3d8] ;  /* 0x0000f600ff1a7b82 */ /* 0x000e640000000a00 */
[----:B------:R0:W2:Y:S04]  /*0370*/  LDL.64 R68, [R1+0x70] ;  /* 0x0000700001447983 */ /* 0x0000a80000100a00 */
[----:B------:R0:W2:Y:S02]  /*0380*/  LDL.64 R70, [R1+0x78] ;  /* 0x0000780001467983 */ /* 0x0000a40000100a00 */
[----:B------:R-:W1:Y:S02]  /*0390*/  LDC.64 R32, c[0x0][0x3d0] ;  /* 0x0000f400ff207b82 */ /* 0x000e640000000a00 */
[----:B------:R0:W2:Y:S04]  /*03a0*/  LDL.64 R64, [R1+0x60] ;  /* 0x0000600001407983 */ /* 0x0000a80000100a00 */
[----:B------:R0:W2:Y:S02]  /*03b0*/  LDL.64 R66, [R1+0x68] ;  /* 0x0000680001427983 */ /* 0x0000a40000100a00 */
[----:B------:R-:W1:Y:S02]  /*03c0*/  LDC.64 R34, c[0x0][0x3d8] ;  /* 0x0000f600ff227b82 */ /* 0x000e640000000a00 */
[----:B------:R0:W2:Y:S04]  /*03d0*/  LDL.64 R60, [R1+0x50] ;  /* 0x00005000013c7983 */ /* 0x0000a80000100a00 */
[----:B------:R0:W2:Y:S02]  /*03e0*/  LDL.64 R62, [R1+0x58] ;  /* 0x00005800013e7983 */ /* 0x0000a40000100a00 */
[----:B------:R-:W2:Y:S02]  /*03f0*/  LDC.64 R36, c[0x0][0x3d0] ;  /* 0x0000f400ff247b82 */ /* 0x000ea40000000a00 */
[----:B------:R0:W2:Y:S04]  /*0400*/  LDL.64 R56, [R1+0x40] ;  /* 0x0000400001387983 */ /* 0x0000a80000100a00 */
[----:B------:R0:W2:Y:S02]  /*0410*/  LDL.64 R58, [R1+0x48] ;  /* 0x00004800013a7983 */ /* 0x0000a40000100a00 */
[----:B------:R-:W2:Y:S02]  /*0420*/  LDC.64 R38, c[0x0][0x3d8] ;  /* 0x0000f600ff267b82 */ /* 0x000ea40000000a00 */
[----:B------:R0:W2:Y:S04]  /*0430*/  LDL.64 R52, [R1+0x30] ;  /* 0x0000300001347983 */ /* 0x0000a80000100a00 */
[----:B------:R0:W2:Y:S04]  /*0440*/  LDL.64 R54, [R1+0x38] ;  /* 0x0000380001367983 */ /* 0x0000a80000100a00 */
[----:B------:R0:W2:Y:S04]  /*0450*/  LDL.64 R48, [R1+0x20] ;  /* 0x0000200001307983 */ /* 0x0000a80000100a00 */
[----:B------:R0:W2:Y:S04]  /*0460*/  LDL.64 R50, [R1+0x28] ;  /* 0x0000280001327983 */ /* 0x0000a80000100a00 */
[----:B------:R0:W2:Y:S04]  /*0470*/  LDL.64 R44, [R1+0x10] ;  /* 0x00001000012c7983 */ /* 0x0000a80000100a00 */
[----:B------:R0:W2:Y:S04]  /*0480*/  LDL.64 R46, [R1+0x18] ;  /* 0x00001800012e7983 */ /* 0x0000a80000100a00 */
[----:B------:R0:W2:Y:S04]  /*0490*/  LDL.64 R40, [R1] ;  /* 0x0000000001287983 */ /* 0x0000a80000100a00 */
[----:B------:R0:W2:Y:S01]  /*04a0*/  LDL.64 R42, [R1+0x8] ;  /* 0x00000800012a7983 */ /* 0x0000a20000100a00 */
[C---:B------:R-:W-:Y:S01]  /*04b0*/  ISETP.GE.U32.AND P0, PT, R250.reuse, 0x400, PT ;  /* 0x00000400fa00780c */ /* 0x040fe20003f06070 */
[----:B------:R-:W1:Y:S01]  /*04c0*/  LDC.64 R8, c[0x0][0x3d0] ;  /* 0x0000f400ff087b82 */ /* 0x000e620000000a00 */
[----:B------:R-:W-:-:S07]  /*04d0*/  ISETP.GE.U32.AND P1, PT, R250, 0x500, PT ;  /* 0x00000500fa00780c */ /* 0x000fce0003f26070 */
[----:B------:R-:W1:Y:S01]  /*04e0*/  LDC.64 R10, c[0x0][0x3d8] ;  /* 0x0000f600ff0a7b82 */ /* 0x000e620000000a00 */
[----:B----4-:R-:W4:Y:S04]  /*04f0*/  @P6 LDG.E.128 R96, desc[UR14][R6.64] ;  /* 0x0000000e06606981 */ /* 0x010f28000c1e1d00 */
[----:B---3--:R-:W3:Y:S01]  /*0500*/  @P6 LDG.E.128 R100, desc[UR14][R4.64] ;  /* 0x0000000e04646981 */ /* 0x008ee2000c1e1d00 */
[----:B0-----:R-:W-:-:S04]  /*0510*/  @P5 IMAD.WIDE.U32 R16, R3, 0x10, R16 ;  /* 0x0000001003105825 */ /* 0x001fc800078e0010 */
[C---:B------:R-:W-:Y:S01]  /*0520*/  @P5 IMAD.WIDE.U32 R18, R3.reuse, 0x10, R18 ;  /* 0x0000001003125825 */ /* 0x040fe200078e0012 */
[----:B------:R-:W-:Y:S02]  /*0530*/  @P5 IADD3 R3, PT, PT, R3, 0x100, RZ ;  /* 0x0000010003035810 */ /* 0x000fe40007ffe0ff */
[----:B------:R-:W-:-:S03]  /*0540*/  ISETP.GE.U32.AND P2, PT, R250, 0x600, PT ;  /* 0x00000600fa00780c */ /* 0x000fc60003f46070 */
[----:B------:R-:W-:-:S04]  /*0550*/  @P0 IMAD.WIDE.U32 R20, R3, 0x10, R20 ;  /* 0x0000001003140825 */ /* 0x000fc800078e0014 */
[C---:B------:R-:W-:Y:S01]  /*0560*/  @P0 IMAD.WIDE.U32 R22, R3.reuse, 0x10, R22 ;  /* 0x0000001003160825 */ /* 0x040fe200078e0016 */
[----:B------:R-:W-:Y:S02]  /*0570*/  @P0 IADD3 R3, PT, PT, R3, 0x100, RZ ;  /* 0x0000010003030810 */ /* 0x000fe40007ffe0ff */
[----:B------:R-:W-:-:S03]  /*0580*/  ISETP.GE.U32.AND P3, PT, R250, 0x700, PT ;  /* 0x00000700fa00780c */ /* 0x000fc60003f66070 */
[----:B-----5:R-:W-:-:S04]  /*0590*/  @P1 IMAD.WIDE.U32 R24, R3, 0x10, R24 ;  /* 0x0000001003181825 */ /* 0x020fc800078e0018 */
[C---:B-1----:R-:W-:Y:S01]  /*05a0*/  @P1 IMAD.WIDE.U32 R26, R3.reuse, 0x10, R26 ;  /* 0x00000010031a1825 */ /* 0x042fe200078e001a */
[----:B------:R-:W-:Y:S02]  /*05b0*/  @P1 IADD3 R3, PT, PT, R3, 0x100, RZ ;  /* 0x0000010003031810 */ /* 0x000fe40007ffe0ff */
[----:B------:R-:W-:-:S03]  /*05c0*/  ISETP.GE.U32.AND P4, PT, R250, 0x800, PT ;  /* 0x00000800fa00780c */ /* 0x000fc60003f86070 */
[C---:B------:R-:W-:Y:S01]  /*05d0*/  @P2 IMAD.WIDE.U32 R28, R3.reuse, 0x10, R8 ;  /* 0x00000010031c2825 */ /* 0x040fe200078e0008 */
[----:B------:R-:W5:Y:S03]  /*05e0*/  @P5 LDG.E.128 R84, desc[UR14][R16.64] ;  /* 0x0000000e10545981 */ /* 0x000f66000c1e1d00 */
[C---:B------:R-:W-:Y:S01]  /*05f0*/  @P2 IMAD.WIDE.U32 R30, R3.reuse, 0x10, R10 ;  /* 0x00000010031e2825 */ /* 0x040fe200078e000a */
[----:B------:R-:W-:Y:S01]  /*0600*/  @P2 IADD3 R3, PT, PT, R3, 0x100, RZ ;  /* 0x0000010003032810 */ /* 0x000fe20007ffe0ff */
[----:B------:R-:W5:Y:S04]  /*0610*/  @P5 LDG.E.128 R80, desc[UR14][R18.64] ;  /* 0x0000000e12505981 */ /* 0x000f68000c1e1d00 */
[----:B------:R-:W-:-:S04]  /*0620*/  @P3 IMAD.WIDE.U32 R32, R3, 0x10, R32 ;  /* 0x0000001003203825 */ /* 0x000fc800078e0020 */
[C---:B------:R-:W-:Y:S01]  /*0630*/  @P3 IMAD.WIDE.U32 R34, R3.reuse, 0x10, R34 ;  /* 0x0000001003223825 */ /* 0x040fe200078e0022 */
[----:B--2---:R-:W2:Y:S01]  /*0640*/  @P0 LDG.E.128 R76, desc[UR14][R20.64] ;  /* 0x0000000e144c0981 */ /* 0x004ea2000c1e1d00 */
[----:B------:R-:W-:-:S03]  /*0650*/  @P3 IADD3 R3, PT, PT, R3, 0x100, RZ ;  /* 0x0000010003033810 */ /* 0x000fc60007ffe0ff */
[----:B------:R-:W2:Y:S02]  /*0660*/  @P0 LDG.E.128 R72, desc[UR14][R22.64] ;  /* 0x0000000e16480981 */ /* 0x000ea4000c1e1d00 */
[C---:B------:R-:W-:Y:S02]  /*0670*/  @P4 IMAD.WIDE.U32 R8, R3.reuse, 0x10, R36 ;  /* 0x0000001003084825 */ /* 0x040fe400078e0024 */
[----:B------:R-:W2:Y:S02]  /*0680*/  @P1 LDG.E.128 R68, desc[UR14][R24.64] ;  /* 0x0000000e18441981 */ /* 0x000ea4000c1e1d00 */
[----:B------:R-:W-:Y:S02]  /*0690*/  @P4 IMAD.WIDE.U32 R10, R3, 0x10, R38 ;  /* 0x00000010030a4825 */ /* 0x000fe400078e0026 */
[----:B------:R-:W2:Y:S04]  /*06a0*/  @P1 LDG.E.128 R64, desc[UR14][R26.64] ;  /* 0x0000000e1a401981 */ /* 0x000ea8000c1e1d00 */
[----:B------:R-:W2:Y:S04]  /*06b0*/  @P2 LDG.E.128 R60, desc[UR14][R28.64] ;  /* 0x0000000e1c3c2981 */ /* 0x000ea8000c1e1d00 */
[----:B------:R-:W2:Y:S04]  /*06c0*/  @P2 LDG.E.128 R56, desc[UR14][R30.64] ;  /* 0x0000000e1e382981 */ /* 0x000ea8000c1e1d00 */
[----:B------:R-:W2:Y:S04]  /*06d0*/  @P3 LDG.E.128 R52, desc[UR14][R32.64] ;  /* 0x0000000e20343981 */ /* 0x000ea8000c1e1d00 */
[----:B------:R-:W2:Y:S04]  /*06e0*/  @P3 LDG.E.128 R48, desc[UR14][R34.64] ;  /* 0x0000000e22303981 */ /* 0x000ea8000c1e1d00 */
[----:B------:R-:W2:Y:S04]  /*06f0*/  @P4 LDG.E.128 R44, desc[UR14][R8.64] ;  /* 0x0000000e082c4981 */ /* 0x000ea8000c1e1d00 */
[----:B------:R-:W2:Y:S04]  /*0700*/  @P4 LDG.E.128 R40, desc[UR14][R10.64] ;  /* 0x0000000e0a284981 */ /* 0x000ea8000c1e1d00 */
[----:B----4-:R-:W-:Y:S04]  /*0710*/  @P6 STL.64 [R1+0xe0], R96 ;  /* 0x0000e06001006387 */ /* 0x010fe80000100a00 */
[----:B------:R-:W-:Y:S04]  /*0720*/  @P6 STL.64 [R1+0xe8], R98 ;  /* 0x0000e86201006387 */ /* 0x000fe80000100a00 */
[----:B---3--:R0:W-:Y:S04]  /*0730*/  @P6 STL.64 [R1+0xf0], R100 ;  /* 0x0000f06401006387 */ /* 0x0081e80000100a00 */
[----:B------:R1:W-:Y:S01]  /*0740*/  @P6 STL.64 [R1+0xf8], R102 ;  /* 0x0000f86601006387 */ /* 0x0003e20000100a00 */
[----:B------:R-:W-:-:S13]  /*0750*/  ISETP.NE.AND P6, PT, R0, RZ, PT ;  /* 0x000000ff0000720c */ /* 0x000fda0003fc5270 */
[----:B------:R-:W3:Y:S04]  /*0760*/  @P6 LDG.E.128 R92, desc[UR14][R12.64] ;  /* 0x0000000e0c5c6981 */ /* 0x000ee8000c1e1d00 */
[----:B------:R-:W4:Y:S01]  /*0770*/  @P6 LDG.E.128 R88, desc[UR14][R14.64] ;  /* 0x0000000e0e586981 */ /* 0x000f22000c1e1d00 */
[----:B------:R-:W0:Y:S01]  /*0780*/  S2UR UR9, SR_CTAID.X ;  /* 0x00000000000979c3 */ /* 0x000e220000002500 */
[----:B------:R-:W-:Y:S02]  /*0790*/  LOP3.LUT R2, R2, 0xfffffff7, RZ, 0xc0, !PT ;  /* 0xfffffff702027812 */ /* 0x000fe400078ec0ff */
[----:B------:R-:W-:Y:S02]  /*07a0*/  CS2R R172, SRZ ;  /* 0x0000000000ac7805 */ /* 0x000fe4000001ff00 */
[----:B------:R-:W-:-:S02]  /*07b0*/  CS2R R174, SRZ ;  /* 0x0000000000ae7805 */ /* 0x000fc4000001ff00 */
[----:B------:R-:W-:Y:S02]  /*07c0*/  CS2R R168, SRZ ;  /* 0x0000000000a87805 */ /* 0x000fe4000001ff00 */
[----:B------:R-:W-:Y:S02]  /*07d0*/  @P4 LOP3.LUT R2, R2, 0x8, RZ, 0xfc, !PT ;  /* 0x0000000802024812 */ /* 0x000fe400078efcff */
        /* <DEDUP_REMOVED lines=8> */
[----:B0-----:R-:W-:Y:S01]  /*0860*/  UISETP.GE.AND UP0, UPT, UR9, UR4, UPT ;  /* 0x000000040900728c */ /* 0x001fe2000bf06270 */
        /* <DEDUP_REMOVED lines=26> */
[----:B-1----:R-:W-:Y:S02]  /*0a10*/  CS2R R102, SRZ ;  /* 0x0000000000667805 */ /* 0x002fe4000001ff00 */
[----:B------:R-:W-:Y:S02]  /*0a20*/  CS2R R96, SRZ ;  /* 0x0000000000607805 */ /* 0x000fe4000001ff00 */
[----:B------:R-:W-:Y:S01]  /*0a30*/  CS2R R98, SRZ ;  /* 0x0000000000627805 */ /* 0x000fe2000001ff00 */
[----:B---3--:R0:W-:Y:S04]  /*0a40*/  @P6 STL.64 [R1+0xd0], R92 ;  /* 0x0000d05c01006387 */ /* 0x0081e80000100a00 */
[----:B------:R1:W-:Y:S04]  /*0a50*/  @P6 STL.64 [R1+0xd8], R94 ;  /* 0x0000d85e01006387 */ /* 0x0003e80000100a00 */
[----:B----4-:R3:W-:Y:S04]  /*0a60*/  @P6 STL.64 [R1+0xc0], R88 ;  /* 0x0000c05801006387 */ /* 0x0107e80000100a00 */
[----:B------:R4:W-:Y:S04]  /*0a70*/  @P6 STL.64 [R1+0xc8], R90 ;  /* 0x0000c85a01006387 */ /* 0x0009e80000100a00 */
[----:B-----5:R5:W-:Y:S04]  /*0a80*/  @P5 STL.64 [R1+0xb0], R84 ;  /* 0x0000b05401005387 */ /* 0x020be80000100a00 */
[----:B------:R5:W-:Y:S04]  /*0a90*/  @P5 STL.64 [R1+0xb8], R86 ;  /* 0x0000b85601005387 */ /* 0x000be80000100a00 */
[----:B------:R5:W-:Y:S04]  /*0aa0*/  @P5 STL.64 [R1+0xa0], R80 ;  /* 0x0000a05001005387 */ /* 0x000be80000100a00 */
[----:B------:R5:W-:Y:S04]  /*0ab0*/  @P5 STL.64 [R1+0xa8], R82 ;  /* 0x0000a85201005387 */ /* 0x000be80000100a00 */
[----:B--2---:R2:W-:Y:S04]  /*0ac0*/  @P0 STL.64 [R1+0x90], R76 ;  /* 0x0000904c01000387 */ /* 0x0045e80000100a00 */
        /* <DEDUP_REMOVED lines=19> */
[----:B0-----:R-:W-:-:S02]  /*0c00*/  CS2R R92, SRZ ;  /* 0x00000000005c7805 */ /* 0x001fc4000001ff00 */
[----:B-1----:R-:W-:Y:S02]  /*0c10*/  CS2R R94, SRZ ;  /* 0x00000000005e7805 */ /* 0x002fe4000001ff00 */
[----:B---3--:R-:W-:Y:S02]  /*0c20*/  CS2R R88, SRZ ;  /* 0x0000000000587805 */ /* 0x008fe4000001ff00 */
[----:B----4-:R-:W-:Y:S02]  /*0c30*/  CS2R R90, SRZ ;  /* 0x00000000005a7805 */ /* 0x010fe4000001ff00 */
[----:B-----5:R-:W-:Y:S02]  /*0c40*/  CS2R R84, SRZ ;  /* 0x0000000000547805 */ /* 0x020fe4000001ff00 */
[----:B------:R-:W-:Y:S02]  /*0c50*/  CS2R R86, SRZ ;  /* 0x0000000000567805 */ /* 0x000fe4000001ff00 */
[----:B------:R-:W-:-:S02]  /*0c60*/  CS2R R80, SRZ ;  /* 0x0000000000507805 */ /* 0x000fc4000001ff00 */
[----:B------:R-:W-:Y:S02]  /*0c70*/  CS2R R82, SRZ ;  /* 0x0000000000527805 */ /* 0x000fe4000001ff00 */
[----:B--2---:R-:W-:Y:S02]  /*0c80*/  CS2R R76, SRZ ;  /* 0x00000000004c7805 */ /* 0x004fe4000001ff00 */
        /* <DEDUP_REMOVED lines=91> */
.L_x_4145:
[----:B-1----:R-:W-:Y:S01]  /*1240*/  UIMAD.WIDE UR4, UR9, 0x4, UR16 ;  /* 0x00000004090478a5 */ /* 0x002fe2000f8e0210 */
[----:B------:R-:W-:-:S05]  /*1250*/  LOP3.LUT P4, RZ, R2, 0x4, RZ, 0xc0, !PT ;  /* 0x0000000402ff7812 */ /* 0x000fca000788c0ff */
[----:B0-234-:R-:W-:Y:S02]  /*1260*/  MOV R4, UR4 ;  /* 0x0000000400047c02 */ /* 0x01dfe40008000f00 */
[----:B------:R-:W-:Y:S01]  /*1270*/  MOV R5, UR5 ;  /* 0x0000000500057c02 */ /* 0x000fe20008000f00 */
[----:B------:R-:W-:-:S04]  /*1280*/  UIMAD.WIDE UR4, UR9, 0x4, UR18 ;  /* 0x00000004090478a5 */ /* 0x000fc8000f8e0212 */
[----:B-----5:R0:W5:Y:S02]  /*1290*/  LDG.E R0, desc[UR14][R4.64] ;  /* 0x0000000e04007981 */ /* 0x020164000c1e1900 */
[----:B0-----:R-:W-:Y:S02]  /*12a0*/  MOV R4, UR4 ;  /* 0x0000000400047c02 */ /* 0x001fe40008000f00 */
[----:B------:R-:W-:-:S05]  /*12b0*/  MOV R5, UR5 ;  /* 0x0000000500057c02 */ /* 0x000fca0008000f00 */
[----:B------:R0:W2:Y:S01]  /*12c0*/  LDG.E R4, desc[UR14][R4.64] ;  /* 0x0000000e04047981 */ /* 0x0000a2000c1e1900 */
        /* <DEDUP_REMOVED lines=17> */
[----:B-----5:R-:W-:Y:S02]  /*13e0*/  FSEL R0, R0, RZ, P0 ;  /* 0x000000ff00007208 */ /* 0x020fe40000000000 */
[----:B------:R-:W-:Y:S02]  /*13f0*/  ISETP.GE.U32.AND P0, PT, R250, 0x400, PT ;  /* 0x00000400fa00780c */ /* 0x000fe40003f06070 */
[----:B------:R-:W-:Y:S01]  /*1400*/  R2UR UR7, R0 ;  /* 0x00000000000772ca */ /* 0x000fe200000e0000 */
[----:B------:R-:W-:Y:S01]  /*1410*/  HFMA2 R0, -RZ, RZ, 0, 0 ;  /* 0x00000000ff007431 */ /* 0x000fe200000001ff */
[----:B--2---:R-:W-:-:S02]  /*1420*/  R2UR UR25, R4 ;  /* 0x00000000041972ca */ /* 0x004fc400000e0000 */
[----:B------:R-:W-:Y:S01]  /*1430*/  MOV R4, R3 ;  /* 0x0000000300047202 */ /* 0x000fe20000000f00 */
[----:B------:R-:W-:-:S12]  /*1440*/  @!P4 BRA `(.L_x_4048) ;  /* 0x0000000000fcc947 */ /* 0x000fd80003800000 */
        /* <DEDUP_REMOVED lines=15> */
[----:B------:R-:W-:-:S06]  /*1540*/  IMAD.WIDE.U32 R192, R3, 0x10, R192 ;  /* 0x0000001003c07825 */ /* 0x000fcc00078e00c0 */
[----:B------:R-:W4:Y:S01]  /*1550*/  LDG.E.128 R192, desc[UR14][R192.64] ;  /* 0x0000000ec0c07981 */ /* 0x000f22000c1e1d00 */
[----:B------:R-:W-:-:S04]  /*1560*/  ISETP.NE.U32.AND P4, PT, RZ, UR22, PT ;  /* 0x00000016ff007c0c */ /* 0x000fc8000bf85070 */
[----:B------:R-:W-:-:S13]  /*1570*/  ISETP.NE.AND.EX P4, PT, RZ, UR23, PT, P4 ;  /* 0x00000017ff007c0c */ /* 0x000fda000bf85340 */
[----:B0-----:R-:W0:Y:S02]  /*1580*/  @P4 LDC.64 R4, c[0x0][0x438] ;  /* 0x00010e00ff044b82 */ /* 0x001e240000000a00 */
[----:B0-----:R-:W-:-:S05]  /*1590*/  @P4 IMAD.WIDE.U32 R4, R3, 0x10, R4 ;  /* 0x0000001003044825 */ /* 0x001fca00078e0004 */
[----:B------:R0:W5:Y:S02]  /*15a0*/  @P4 LDG.E.128 R44, desc[UR14][R4.64] ;  /* 0x0000000e042c4981 */ /* 0x000164000c1e1d00 */
[----:B0-----:R-:W-:Y:S01]  /*15b0*/  IADD3 R4, PT, PT, R3, 0x100, RZ ;  /* 0x0000010003047810 */ /* 0x001fe20007ffe0ff */
[----:B--2---:R-:W-:-:S04]  /*15c0*/  FADD.FTZ R0, R196, -UR7 ;  /* 0x80000007c4007e21 */ /* 0x004fc80008010000 */
[----:B------:R-:W-:Y:S01]  /*15d0*/  FMUL.FTZ R210, R0, UR25 ;  /* 0x0000001900d27c20 */ /* 0x000fe20008410000 */
[----:B---3--:R-:W-:-:S04]  /*15e0*/  FMUL.FTZ R0, R209, R188 ;  /* 0x000000bcd1007220 */ /* 0x008fc80000410000 */
[----:B----4-:R-:W-:Y:S01]  /*15f0*/  FFMA.FTZ R234, R242, R192, R0 ;  /* 0x000000c0f2ea7223 */ /* 0x010fe20000010000 */
[----:B------:R-:W-:-:S04]  /*1600*/  FADD.FTZ R0, R197, -UR7 ;  /* 0x80000007c5007e21 */ /* 0x000fc80008010000 */
[----:B------:R-:W-:Y:S01]  /*1610*/  FMUL.FTZ R209, R0, UR25 ;  /* 0x0000001900d17c20 */ /* 0x000fe20008410000 */
[----:B------:R-:W-:-:S04]  /*1620*/  FMUL.FTZ R0, R201, R189 ;  /* 0x000000bdc9007220 */ /* 0x000fc80000410000 */
[----:B------:R-:W-:Y:S01]  /*1630*/  FFMA.FTZ R242, R233, R193, R0 ;  /* 0x000000c1e9f27223 */ /* 0x000fe20000010000 */
[----:B------:R-:W-:-:S04]  /*1640*/  FADD.FTZ R0, R198, -UR7 ;  /* 0x80000007c6007e21 */ /* 0x000fc80008010000 */
[----:B------:R-:W-:Y:S01]  /*1650*/  FMUL.FTZ R201, R0, UR25 ;  /* 0x0000001900c97c20 */ /* 0x000fe20008410000 */
[----:B------:R-:W-:-:S04]  /*1660*/  FMUL.FTZ R0, R200, R190 ;  /* 0x000000bec8007220 */ /* 0x000fc80000410000 */
[----:B------:R-:W-:Y:S01]  /*1670*/  FFMA.FTZ R233, R225, R194, R0 ;  /* 0x000000c2e1e97223 */ /* 0x000fe20000010000 */
[----:B------:R-:W-:-:S04]  /*1680*/  FADD.FTZ R0, R199, -UR7 ;  /* 0x80000007c7007e21 */ /* 0x000fc80008010000 */
[----:B------:R-:W-:Y:S01]  /*1690*/  FMUL.FTZ R200, R0, UR25 ;  /* 0x0000001900c87c20 */ /* 0x000fe20008410000 */
[----:B------:R-:W-:Y:S01]  /*16a0*/  FMUL.FTZ R0, R252, R191 ;  /* 0x000000bffc007220 */ /* 0x000fe20000410000 */
[----:B------:R-:W-:-:S03]  /*16b0*/  FFMA.FTZ R5, R210, R234, RZ ;  /* 0x000000ead2057223 */ /* 0x000fc600000100ff */
[----:B------:R-:W-:Y:S01]  /*16c0*/  FFMA.FTZ R225, R251, R195, R0 ;  /* 0x000000c3fbe17223 */ /* 0x000fe20000010000 */
[----:B------:R-:W-:Y:S01]  /*16d0*/  FADD.FTZ R0, RZ, R234 ;  /* 0x000000eaff007221 */ /* 0x000fe20000010000 */
[----:B------:R-:W-:-:S03]  /*16e0*/  FFMA.FTZ R5, R209, R242, R5 ;  /* 0x000000f2d1057223 */ /* 0x000fc60000010005 */
[----:B------:R-:W-:Y:S01]  /*16f0*/  FADD.FTZ R0, R0, R242 ;  /* 0x000000f200007221 */ /* 0x000fe20000010000 */
[----:B------:R-:W-:-:S03]  /*1700*/  FFMA.FTZ R5, R201, R233, R5 ;  /* 0x000000e9c9057223 */ /* 0x000fc60000010005 */
[----:B------:R-:W-:Y:S01]  /*1710*/  FADD.FTZ R0, R0, R233 ;  /* 0x000000e900007221 */ /* 0x000fe20000010000 */
        /* <DEDUP_REMOVED lines=18> */
.L_x_4048:
[----:B---34-:R-:W-:Y:S05]  /*1840*/  BSYNC.RECONVERGENT B0 ;  /* 0x0000000000007941 */ /* 0x018fea0003800200 */
.L_x_4047:
[----:B------:R-:W-:Y:S04]  /*1850*/  BSSY.RECONVERGENT B0, `(.L_x_4049) ;  /* 0x0000043000007945 */ /* 0x000fe80003800200 */
[----:B------:R-:W-:Y:S05]  /*1860*/  @!P5 BRA `(.L_x_4050) ;  /* 0x000000040004d947 */ /* 0x000fea0003800000 */
[----:B------:R-:W0:Y:S01]  /*1870*/  LDC.64 R188, c[0x0][0x3a8] ;  /* 0x0000ea00ffbc7b82 */ /* 0x000e220000000a00 */
[----:B------:R-:W-:Y:S01]  /*1880*/  ISETP.NE.U32.AND P4, PT, RZ, UR22, PT ;  /* 0x00000016ff007c0c */ /* 0x000fe2000bf85070 */
[----:B------:R1:W-:Y:S03]  /*1890*/  STL.64 [R1+0x100], R2 ;  /* 0x0001000201007387 */ /* 0x0003e60000100a00 */
[----:B------:R-:W-:Y:S01]  /*18a0*/  ISETP.NE.AND.EX P4, PT, RZ, UR23, PT, P4 ;  /* 0x00000017ff007c0c */ /* 0x000fe2000bf85340 */
[----:B------:R-:W2:Y:S02]  /*18b0*/  LDL R249, [R1+0xc0] ;  /* 0x0000c00001f97983 */ /* 0x000ea40000100800 */
[----:B------:R-:W3:Y:S02]  /*18c0*/  LDC.64 R190, c[0x0][0x430] ;  /* 0x00010c00ffbe7b82 */ /* 0x000ee40000000a00 */
[----:B------:R-:W4:Y:S04]  /*18d0*/  LDL R208, [R1+0xd0] ;  /* 0x0000d00001d07983 */ /* 0x000f280000100800 */
[----:B------:R-:W4:Y:S02]  /*18e0*/  LDL R252, [R1+0xc4] ;  /* 0x0000c40001fc7983 */ /* 0x000f240000100800 */
[----:B------:R-:W3:Y:S08]  /*18f0*/  LDC.64 R192, c[0x0][0x428] ;  /* 0x00010a00ffc07b82 */ /* 0x000ef00000000a00 */
[----:B-1----:R-:W1:Y:S01]  /*1900*/  @P4 LDC.64 R2, c[0x0][0x438] ;  /* 0x00010e00ff024b82 */ /* 0x002e620000000a00 */
[----:B0-----:R-:W-:-:S05]  /*1910*/  IMAD.WIDE.U32 R188, R4, 0x10, R188 ;  /* 0x0000001004bc7825 */ /* 0x001fca00078e00bc */
[----:B------:R-:W2:Y:S01]  /*1920*/  LDG.E.128 R196, desc[UR14][R188.64] ;  /* 0x0000000ebcc47981 */ /* 0x000ea2000c1e1d00 */
[----:B---3--:R-:W-:-:S04]  /*1930*/  IMAD.WIDE.U32 R190, R4, 0x10, R190 ;  /* 0x0000001004be7825 */ /* 0x008fc800078e00be */
[C---:B------:R-:W-:Y:S02]  /*1940*/  IMAD.WIDE.U32 R192, R4.reuse, 0x10, R192 ;  /* 0x0000001004c07825 */ /* 0x040fe400078e00c0 */
[----:B------:R-:W3:Y:S04]  /*1950*/  LDG.E.128 R188, desc[UR14][R190.64] ;  /* 0x0000000ebebc7981 */ /* 0x000ee8000c1e1d00 */
[----:B------:R-:W4:Y:S01]  /*1960*/  LDG.E.128 R192, desc[UR14][R192.64] ;  /* 0x0000000ec0c07981 */ /* 0x000f22000c1e1d00 */
[----:B-1----:R-:W-:-:S05]  /*1970*/  @P4 IMAD.WIDE.U32 R2, R4, 0x10, R2 ;  /* 0x0000001004024825 */ /* 0x002fca00078e0002 */
[----:B------:R0:W5:Y:S04]  /*1980*/  @P4 LDG.E.128 R40, desc[UR14][R2.64] ;  /* 0x0000000e02284981 */ /* 0x000168000c1e1d00 */
[----:B------:R0:W5:Y:S04]  /*1990*/  LDL.LU.64 R2, [R1+0x100] ;  /* 0x0001000001027983 */ /* 0x0001680000300a00 */
[----:B------:R-:W4:Y:S04]  /*19a0*/  LDL R241, [R1+0xd4] ;  /* 0x0000d40001f17983 */ /* 0x000f280000100800 */
[----:B------:R-:W4:Y:S04]  /*19b0*/  LDL R13, [R1+0xc8] ;  /* 0x0000c800010d7983 */ /* 0x000f280000100800 */
[----:B------:R-:W4:Y:S04]  /*19c0*/  LDL R232, [R1+0xd8] ;  /* 0x0000d80001e87983 */ /* 0x000f280000100800 */
[----:B------:R-:W4:Y:S04]  /*19d0*/  LDL R251, [R1+0xcc] ;  /* 0x0000cc0001fb7983 */ /* 0x000f280000100800 */
[----:B------:R-:W4:Y:S01]  /*19e0*/  LDL R224, [R1+0xdc] ;  /* 0x0000dc0001e07983 */ /* 0x000f220000100800 */
[----:B------:R-:W-:Y:S01]  /*19f0*/  IADD3 R4, PT, PT, R4, 0x100, RZ ;  /* 0x0000010004047810 */ /* 0x000fe20007ffe0ff */
[----:B--2---:R-:W-:-:S04]  /*1a00*/  FADD.FTZ R8, R196, -UR7 ;  /* 0x80000007c4087e21 */ /* 0x004fc80008010000 */
[----:B------:R-:W-:Y:S01]  /*1a10*/  FMUL.FTZ R217, R8, UR25 ;  /* 0x0000001908d97c20 */ /* 0x000fe20008410000 */
[----:B---3--:R-:W-:-:S04]  /*1a20*/  FMUL.FTZ R8, R249, R188 ;  /* 0x000000bcf9087220 */ /* 0x008fc80000410000 */
[----:B----4-:R-:W-:Y:S01]  /*1a30*/  FFMA.FTZ R249, R208, R192, R8 ;  /* 0x000000c0d0f97223 */ /* 0x010fe20000010008 */
[----:B------:R-:W-:-:S04]  /*1a40*/  FADD.FTZ R8, R197, -UR7 ;  /* 0x80000007c5087e21 */ /* 0x000fc80008010000 */
[----:B------:R-:W-:Y:S01]  /*1a50*/  FMUL.FTZ R208, R8, UR25 ;  /* 0x0000001908d07c20 */ /* 0x000fe20008410000 */
[----:B------:R-:W-:Y:S01]  /*1a60*/  FMUL.FTZ R8, R252, R189 ;  /* 0x000000bdfc087220 */ /* 0x000fe20000410000 */
[----:B------:R-:W-:Y:S01]  /*1a70*/  FADD.FTZ R0, R0, R249 ;  /* 0x000000f900007221 */ /* 0x000fe20000010000 */
[----:B------:R-:W-:Y:S01]  /*1a80*/  FFMA.FTZ R5, R217, R249, R5 ;  /* 0x000000f9d9057223 */ /* 0x000fe20000010005 */
[----:B------:R-:W-:Y:S01]  /*1a90*/  FADD.FTZ R72, R72, R188 ;  /* 0x000000bc48487221 */ /* 0x000fe20000010000 */
[----:B------:R-:W-:Y:S01]  /*1aa0*/  FFMA.FTZ R104, R188, R217, R104 ;  /* 0x000000d9bc687223 */ /* 0x000fe20000010068 */
[----:B------:R-:W-:Y:S01]  /*1ab0*/  FFMA.FTZ R241, R241, R193, R8 ;  /* 0x000000c1f1f17223 */ /* 0x000fe20000010008 */
[----:B------:R-:W-:Y:S01]  /*1ac0*/  FADD.FTZ R8, R198, -UR7 ;  /* 0x80000007c6087e21 */ /* 0x000fe20008010000 */
[----:B------:R-:W-:-:S03]  /*1ad0*/  FMUL.FTZ R13, R13, R190 ;  /* 0x000000be0d0d7220 */ /* 0x000fc60000410000 */
[----:B------:R-:W-:Y:S01]  /*1ae0*/  FMUL.FTZ R8, R8, UR25 ;  /* 0x0000001908087c20 */ /* 0x000fe20008410000 */
        /* <DEDUP_REMOVED lines=24> */
[----:B0-----:R-:W-:-:S07]  /*1c70*/  FFMA.FTZ R5, R13, R224, R5 ;  /* 0x000000e00d057223 */ /* 0x001fce0000010005 */
.L_x_4050:
[----:B------:R-:W-:Y:S05]  /*1c80*/  BSYNC.RECONVERGENT B0 ;  /* 0x0000000000007941 */ /* 0x000fea0003800200 */
.L_x_4049:
[----:B-----5:R-:W-:Y:S01]  /*1c90*/  LOP3.LUT P4, RZ, R2, 0x1, RZ, 0xc0, !PT ;  /* 0x0000000102ff7812 */ /* 0x020fe2000788c0ff */
[----:B------:R-:W-:-:S12]  /*1ca0*/  BSSY.RECONVERGENT B0, `(.L_x_4051) ;  /* 0x0000043000007945 */ /* 0x000fd80003800200 */
        /* <DEDUP_REMOVED lines=66> */
.L_x_4052:
[----:B------:R-:W-:Y:S05]  /*20d0*/  BSYNC.RECONVERGENT B0 ;  /* 0x0000000000007941 */ /* 0x000fea0003800200 */
.L_x_4051:
[----:B------:R-:W-:Y:S04]  /*20e0*/  BSSY.RECONVERGENT B0, `(.L_x_4053) ;  /* 0x0000043000007945 */ /* 0x000fe80003800200 */
[----:B------:R-:W-:Y:S05]  /*20f0*/  @!P0 BRA `(.L_x_4054) ;  /* 0x0000000400048947 */ /* 0x000fea0003800000 */
[----:B------:R-:W0:Y:S01]  /*2100*/  LDC.64 R188, c[0x0][0x3a8] ;  /* 0x0000ea00ffbc7b82 */ /* 0x000e220000000a00 */
[----:B------:R-:W-:Y:S01]  /*2110*/  ISETP.NE.U32.AND P4, PT, RZ, UR22, PT ;  /* 0x00000016ff007c0c */ /* 0x000fe2000bf85070 */
[----:B-----5:R1:W-:Y:S03]  /*2120*/  STL.64 [R1+0x100], R2 ;  /* 0x0001000201007387 */ /* 0x0203e60000100a00 */
        /* <DEDUP_REMOVED lines=62> */
.L_x_4054:
[----:B------:R-:W-:Y:S05]  /*2510*/  BSYNC.RECONVERGENT B0 ;  /* 0x0000000000007941 */ /* 0x000fea0003800200 */
.L_x_4053:
        /* <DEDUP_REMOVED lines=67> */
.L_x_4056:
[----:B------:R-:W-:Y:S05]  /*2950*/  BSYNC.RECONVERGENT B0 ;  /* 0x0000000000007941 */ /* 0x000fea0003800200 */
.L_x_4055:
        /* <DEDUP_REMOVED lines=67> */
.L_x_4058:
[----:B------:R-:W-:Y:S05]  /*2d90*/  BSYNC.RECONVERGENT B0 ;  /* 0x0000000000007941 */ /* 0x000fea0003800200 */
.L_x_4057:
[----:B------:R-:W-:Y:S04]  /*2da0*/  BSSY.RECONVERGENT B0, `(.L_x_4059) ;  /* 0x0000041000007945 */ /* 0x000fe80003800200 */
[----:B------:R-:W-:Y:S05]  /*2db0*/  @!P3 BRA `(.L_x_4060) ;  /* 0x0000000000fcb947 */ /* 0x000fea0003800000 */
[----:B------:R-:W0:Y:S01]  /*2dc0*/  LDC.64 R18, c[0x0][0x3a8] ;  /* 0x0000ea00ff127b82 */ /* 0x000e220000000a00 */
[----:B------:R-:W-:Y:S01]  /*2dd0*/  ISETP.NE.U32.AND P4, PT, RZ, UR22, PT ;  /* 0x00000016ff007c0c */ /* 0x000fe2000bf85070 */
[----:B------:R-:W2:Y:S03]  /*2de0*/  LDL R244, [R1+0x20] ;  /* 0x0000200001f47983 */ /* 0x000ea60000100800 */
[----:B------:R-:W-:Y:S01]  /*2df0*/  ISETP.NE.AND.EX P4, PT, RZ, UR23, PT, P4 ;  /* 0x00000017ff007c0c */ /* 0x000fe2000bf85340 */
[----:B------:R-:W3:Y:S02]  /*2e00*/  LDL R202, [R1+0x30] ;  /* 0x0000300001ca7983 */ /* 0x000ee40000100800 */
[----:B------:R-:W1:Y:S02]  /*2e10*/  LDC.64 R192, c[0x0][0x430] ;  /* 0x00010c00ffc07b82 */ /* 0x000e640000000a00 */
[----:B------:R-:W4:Y:S04]  /*2e20*/  LDL R236, [R1+0x34] ;  /* 0x0000340001ec7983 */ /* 0x000f280000100800 */
[----:B------:R-:W4:Y:S02]  /*2e30*/  LDL R227, [R1+0x28] ;  /* 0x0000280001e37983 */ /* 0x000f240000100800 */
[----:B------:R-:W1:Y:S02]  /*2e40*/  LDC.64 R196, c[0x0][0x428] ;  /* 0x00010a00ffc47b82 */ /* 0x000e640000000a00 */
[----:B------:R-:W4:Y:S04]  /*2e50*/  LDL R219, [R1+0x38] ;  /* 0x0000380001db7983 */ /* 0x000f280000100800 */
[----:B------:R-:W4:Y:S01]  /*2e60*/  LDL R252, [R1+0x2c] ;  /* 0x00002c0001fc7983 */ /* 0x000f220000100800 */
[----:B0-----:R-:W-:-:S03]  /*2e70*/  IMAD.WIDE.U32 R18, R4, 0x10, R18 ;  /* 0x0000001004127825 */ /* 0x001fc600078e0012 */
[----:B------:R-:W4:Y:S04]  /*2e80*/  LDL R251, [R1+0x3c] ;  /* 0x00003c0001fb7983 */ /* 0x000f280000100800 */
[----:B------:R0:W2:Y:S01]  /*2e90*/  LDG.E.128 R188, desc[UR14][R18.64] ;  /* 0x0000000e12bc7981 */ /* 0x0000a2000c1e1d00 */
[----:B-1----:R-:W-:-:S06]  /*2ea0*/  IMAD.WIDE.U32 R192, R4, 0x10, R192 ;  /* 0x0000001004c07825 */ /* 0x002fcc00078e00c0 */
[----:B------:R-:W3:Y:S01]  /*2eb0*/  LDG.E.128 R192, desc[UR14][R192.64] ;  /* 0x0000000ec0c07981 */ /* 0x000ee2000c1e1d00 */
[----:B0-----:R-:W0:Y:S01]  /*2ec0*/  @P4 LDC.64 R18, c[0x0][0x438] ;  /* 0x00010e00ff124b82 */ /* 0x001e220000000a00 */
[----:B------:R-:W-:-:S06]  /*2ed0*/  IMAD.WIDE.U32 R196, R4, 0x10, R196 ;  /* 0x0000001004c47825 */ /* 0x000fcc00078e00c4 */
[----:B------:R-:W4:Y:S01]  /*2ee0*/  LDG.E.128 R196, desc[UR14][R196.64] ;  /* 0x0000000ec4c47981 */ /* 0x000f22000c1e1d00 */
[----:B0-----:R-:W-:-:S05]  /*2ef0*/  @P4 IMAD.WIDE.U32 R18, R4, 0x10, R18 ;  /* 0x0000001004124825 */ /* 0x001fca00078e0012 */
[----:B------:R2:W5:Y:S04]  /*2f00*/  @P4 LDG.E.128 R20, desc[UR14][R18.64] ;  /* 0x0000000e12144981 */ /* 0x000568000c1e1d00 */
        /* <DEDUP_REMOVED lines=8> */
[----:B------:R-:W-:Y:S01]  /*2f90*/  FADD.FTZ R0, R0, R244 ;  /* 0x000000f400007221 */ /* 0x000fe20000010000 */
[----:B------:R-:W-:Y:S01]  /*2fa0*/  FFMA.FTZ R5, R211, R244, R5 ;  /* 0x000000f4d3057223 */ /* 0x000fe20000010005 */
[----:B------:R-:W-:Y:S01]  /*2fb0*/  FMUL.FTZ R188, R252, R195 ;  /* 0x000000c3fcbc7220 */ /* 0x000fe20000410000 */
[----:B------:R-:W-:Y:S01]  /*2fc0*/  FADD.FTZ R116, R116, R196 ;  /* 0x000000c474747221 */ /* 0x000fe20000010000 */
[-C--:B------:R-:W-:Y:S01]  /*2fd0*/  FFMA.FTZ R148, R196, R211.reuse, R148 ;  /* 0x000000d3c4947223 */ /* 0x080fe20000010094 */
[----:B------:R-:W-:Y:S01]  /*2fe0*/  FADD.FTZ R52, R52, R192 ;  /* 0x000000c034347221 */ /* 0x000fe20000010000 */
[----:B------:R-:W-:Y:S01]  /*2ff0*/  FFMA.FTZ R84, R192, R211, R84 ;  /* 0x000000d3c0547223 */ /* 0x000fe20000010054 */
[----:B------:R-:W-:Y:S01]  /*3000*/  FADD.FTZ R117, R117, R197 ;  /* 0x000000c575757221 */ /* 0x000fe20000010000 */
[----:B------:R-:W-:Y:S01]  /*3010*/  FFMA.FTZ R149, R197, R202, R149 ;  /* 0x000000cac5957223 */ /* 0x000fe20000010095 */
[----:B------:R-:W-:Y:S01]  /*3020*/  FADD.FTZ R53, R53, R193 ;  /* 0x000000c135357221 */ /* 0x000fe20000010000 */
[----:B------:R-:W-:Y:S01]  /*3030*/  FMUL.FTZ R18, R19, R193 ;  /* 0x000000c113127220 */ /* 0x000fe20000410000 */
[----:B------:R-:W-:-:S03]  /*3040*/  FMUL.FTZ R19, R227, R194 ;  /* 0x000000c2e3137220 */ /* 0x000fc60000410000 */
[----:B------:R-:W-:Y:S01]  /*3050*/  FFMA.FTZ R236, R236, R197, R18 ;  /* 0x000000c5ecec7223 */ /* 0x000fe20000010012 */
[----:B------:R-:W-:Y:S01]  /*3060*/  FADD.FTZ R18, R190, -UR7 ;  /* 0x80000007be127e21 */ /* 0x000fe20008010000 */
[----:B------:R-:W-:Y:S01]  /*3070*/  FFMA.FTZ R227, R219, R198, R19 ;  /* 0x000000c6dbe37223 */ /* 0x000fe20000010013 */
[----:B------:R-:W-:Y:S01]  /*3080*/  FADD.FTZ R19, R191, -UR7 ;  /* 0x80000007bf137e21 */ /* 0x000fe20008010000 */
[----:B------:R-:W-:Y:S01]  /*3090*/  FADD.FTZ R0, R0, R236 ;  /* 0x000000ec00007221 */ /* 0x000fe20000010000 */
[----:B------:R-:W-:Y:S01]  /*30a0*/  FMUL.FTZ R18, R18, UR25 ;  /* 0x0000001912127c20 */ /* 0x000fe20008410000 */
[----:B------:R-:W-:Y:S01]  /*30b0*/  FFMA.FTZ R5, R202, R236, R5 ;  /* 0x000000ecca057223 */ /* 0x000fe20000010005 */
[----:B------:R-:W-:Y:S01]  /*30c0*/  FMUL.FTZ R19, R19, UR25 ;  /* 0x0000001913137c20 */ /* 0x000fe20008410000 */
[----:B------:R-:W-:Y:S01]  /*30d0*/  FFMA.FTZ R219, R251, R199, R188 ;  /* 0x000000c7fbdb7223 */ /* 0x000fe200000100bc */
[----:B------:R-:W-:Y:S01]  /*30e0*/  FADD.FTZ R0, R0, R227 ;  /* 0x000000e300007221 */ /* 0x000fe20000010000 */
[----:B------:R-:W-:Y:S01]  /*30f0*/  FFMA.FTZ R5, R18, R227, R5 ;  /* 0x000000e312057223 */ /* 0x000fe20000010005 */
        /* <DEDUP_REMOVED lines=11> */
.L_x_4060:
[----:B------:R-:W-:Y:S05]  /*31b0*/  BSYNC.RECONVERGENT B0 ;  /* 0x0000000000007941 */ /* 0x000fea0003800200 */
.L_x_4059:
[----:B------:R-:W-:Y:S01]  /*31c0*/  ISETP.GE.U32.AND P4, PT, R250, 0x800, PT ;  /* 0x00000800fa00780c */ /* 0x000fe20003f86070 */
[----:B------:R-:W-:Y:S01]  /*31d0*/  BSSY.RECONVERGENT B0, `(.L_x_4061) ;  /* 0x0000042000007945 */ /* 0x000fe20003800200 */
[----:B-----5:R-:W-:-:S11]  /*31e0*/  LOP3.LUT R2, R2, 0xfffffff7, RZ, 0xc0, !PT ;  /* 0xfffffff702027812 */ /* 0x020fd600078ec0ff */
[----:B------:R-:W-:Y:S01]  /*31f0*/  @P4 LOP3.LUT R2, R2, 0x8, RZ, 0xfc, !PT ;  /* 0x0000000802024812 */ /* 0x000fe200078efcff */
[----:B------:R-:W-:Y:S06]  /*3200*/  @!P4 BRA `(.L_x_4062) ;  /* 0x0000000000f8c947 */ /* 0x000fec0003800000 */
[----:B------:R-:W-:Y:S01]  /*3210*/  ISETP.NE.U32.AND P4, PT, RZ, UR22, PT ;  /* 0x00000016ff007c0c */ /* 0x000fe2000bf85070 */
[----:B------:R-:W0:Y:S01]  /*3220*/  LDC.64 R188, c[0x0][0x430] ;  /* 0x00010c00ffbc7b82 */ /* 0x000e220000000a00 */
[----:B------:R-:W2:Y:S02]  /*3230*/  LDL R243, [R1] ;  /* 0x0000000001f37983 */ /* 0x000ea40000100800 */
[----:B------:R-:W-:Y:S02]  /*3240*/  ISETP.NE.AND.EX P4, PT, RZ, UR23, PT, P4 ;  /* 0x00000017ff007c0c */ /* 0x000fe4000bf85340 */
[----:B------:R-:W3:Y:S03]  /*3250*/  LDL R207, [R1+0x10] ;  /* 0x0000100001cf7983 */ /* 0x000ee60000100800 */
[----:B------:R-:W1:Y:S01]  /*3260*/  LDC.64 R192, c[0x0][0x428] ;  /* 0x00010a00ffc07b82 */ /* 0x000e620000000a00 */
[----:B------:R-:W4:Y:S04]  /*3270*/  LDL R235, [R1+0x14] ;  /* 0x0000140001eb7983 */ /* 0x000f280000100800 */
[----:B------:R-:W4:Y:S03]  /*3280*/  LDL R226, [R1+0x8] ;  /* 0x0000080001e27983 */ /* 0x000f260000100800 */
[----:B------:R-:W0:Y:S01]  /*3290*/  @P4 LDC.64 R6, c[0x0][0x438] ;  /* 0x00010e00ff064b82 */ /* 0x000e220000000a00 */
[----:B------:R-:W4:Y:S04]  /*32a0*/  LDL R218, [R1+0x18] ;  /* 0x0000180001da7983 */ /* 0x000f280000100800 */
[----:B------:R-:W4:Y:S04]  /*32b0*/  LDL R252, [R1+0xc] ;  /* 0x00000c0001fc7983 */ /* 0x000f280000100800 */
[----:B------:R-:W4:Y:S01]  /*32c0*/  LDL R251, [R1+0x1c] ;  /* 0x00001c0001fb7983 */ /* 0x000f220000100800 */
[----:B0-----:R-:W-:-:S05]  /*32d0*/  @P4 IMAD.WIDE.U32 R6, R4, 0x10, R6 ;  /* 0x0000001004064825 */ /* 0x001fca00078e0006 */
[----:B------:R0:W5:Y:S01]  /*32e0*/  @P4 LDG.E.128 R176, desc[UR14][R6.64] ;  /* 0x0000000e06b04981 */ /* 0x000162000c1e1d00 */
[----:B------:R-:W-:-:S04]  /*32f0*/  IMAD.WIDE.U32 R188, R4, 0x10, R188 ;  /* 0x0000001004bc7825 */ /* 0x000fc800078e00bc */
[C---:B-1----:R-:W-:Y:S02]  /*3300*/  IMAD.WIDE.U32 R192, R4.reuse, 0x10, R192 ;  /* 0x0000001004c07825 */ /* 0x042fe400078e00c0 */
[----:B------:R-:W2:Y:S01]  /*3310*/  LDG.E.128 R188, desc[UR14][R188.64] ;  /* 0x0000000ebcbc7981 */ /* 0x000ea2000c1e1d00 */
[----:B0-----:R-:W0:Y:S03]  /*3320*/  LDC.64 R6, c[0x0][0x3a8] ;  /* 0x0000ea00ff067b82 */ /* 0x001e260000000a00 */
[----:B------:R-:W3:Y:S01]  /*3330*/  LDG.E.128 R192, desc[UR14][R192.64] ;  /* 0x0000000ec0c07981 */ /* 0x000ee2000c1e1d00 */
[----:B0-----:R-:W-:-:S05]  /*3340*/  IMAD.WIDE.U32 R6, R4, 0x10, R6 ;  /* 0x0000001004067825 */ /* 0x001fca00078e0006 */
[----:B------:R-:W4:Y:S04]  /*3350*/  LDG.E.128 R196, desc[UR14][R6.64] ;  /* 0x0000000e06c47981 */ /* 0x000f28000c1e1d00 */
[----:B------:R-:W3:Y:S01]  /*3360*/  LDL R7, [R1+0x4] ;  /* 0x0000040001077983 */ /* 0x000ee20000100800 */
[----:B----4-:R-:W-:-:S04]  /*3370*/  FADD.FTZ R4, R196, -UR7 ;  /* 0x80000007c4047e21 */ /* 0x010fc80008010000 */
[----:B------:R-:W-:Y:S01]  /*3380*/  FMUL.FTZ R216, R4, UR25 ;  /* 0x0000001904d87c20 */ /* 0x000fe20008410000 */
[----:B--2---:R-:W-:-:S04]  /*3390*/  FMUL.FTZ R4, R243, R188 ;  /* 0x000000bcf3047220 */ /* 0x004fc80000410000 */
[----:B---3--:R-:W-:Y:S01]  /*33a0*/  FFMA.FTZ R243, R207, R192, R4 ;  /* 0x000000c0cff37223 */ /* 0x008fe20000010004 */
[----:B------:R-:W-:-:S04]  /*33b0*/  FADD.FTZ R4, R197, -UR7 ;  /* 0x80000007c5047e21 */ /* 0x000fc80008010000 */
[----:B------:R-:W-:Y:S01]  /*33c0*/  FMUL.FTZ R207, R4, UR25 ;  /* 0x0000001904cf7c20 */ /* 0x000fe20008410000 */
[----:B------:R-:W-:Y:S01]  /*33d0*/  FMUL.FTZ R4, R7, R189 ;  /* 0x000000bd07047220 */ /* 0x000fe20000410000 */
[----:B------:R-:W-:Y:S01]  /*33e0*/  FADD.FTZ R6, R198, -UR7 ;  /* 0x80000007c6067e21 */ /* 0x000fe20008010000 */
[----:B------:R-:W-:Y:S02]  /*33f0*/  FADD.FTZ R0, R0, R243 ;  /* 0x000000f300007221 */ /* 0x000fe40000010000 */
[----:B------:R-:W-:Y:S01]  /*3400*/  FFMA.FTZ R235, R235, R193, R4 ;  /* 0x000000c1ebeb7223 */ /* 0x000fe20000010004 */
[----:B------:R-:W-:Y:S01]  /*3410*/  FMUL.FTZ R4, R226, R190 ;  /* 0x000000bee2047220 */ /* 0x000fe20000410000 */
[----:B------:R-:W-:Y:S01]  /*3420*/  FFMA.FTZ R5, R216, R243, R5 ;  /* 0x000000f3d8057223 */ /* 0x000fe20000010005 */
[----:B------:R-:W-:Y:S01]  /*3430*/  FMUL.FTZ R6, R6, UR25 ;  /* 0x0000001906067c20 */ /* 0x000fe20008410000 */
[----:B------:R-:W-:Y:S01]  /*3440*/  FADD.FTZ R7, R199, -UR7 ;  /* 0x80000007c7077e21 */ /* 0x000fe20008010000 */
[----:B------:R-:W-:Y:S01]  /*3450*/  FFMA.FTZ R226, R218, R194, R4 ;  /* 0x000000c2dae27223 */ /* 0x000fe20000010004 */
        /* <DEDUP_REMOVED lines=25> */
.L_x_4062:
[----:B------:R-:W-:Y:S05]  /*35f0*/  BSYNC.RECONVERGENT B0 ;  /* 0x0000000000007941 */ /* 0x000fea0003800200 */
.L_x_4061:
        /* <DEDUP_REMOVED lines=32> */
.L_x_4064:
[----:B------:R-:W-:Y:S05]  /*3800*/  BSYNC.RECONVERGENT B0 ;  /* 0x0000000000007941 */ /* 0x000fea0003800200 */
.L_x_4063:
        /* <DEDUP_REMOVED lines=76> */
.L_x_4069:
        /* <DEDUP_REMOVED lines=21> */
.L_x_4068:
        /* <DEDUP_REMOVED lines=26> */
.L_x_4071:
        /* <DEDUP_REMOVED lines=25> */
.L_x_4067:
        /* <DEDUP_REMOVED lines=27> */
.L_x_4073:
        /* <DEDUP_REMOVED lines=21> */
.L_x_4072:
        /* <DEDUP_REMOVED lines=26> */
.L_x_4074:
        /* <DEDUP_REMOVED lines=24> */
.L_x_4070:
        /* <DEDUP_REMOVED lines=14> */
.L_x_4066:
[----:B------:R-:W-:Y:S05]  /*4850*/  BSYNC.RECONVERGENT B0 ;  /* 0x0000000000007941 */ /* 0x000fea0003800200 */
.L_x_4065:
        /* <DEDUP_REMOVED lines=14> */
[----:B0-----:R-:W-:Y:S02]  /*4940*/  MOV R180, UR26 ;  /* 0x0000001a00b47c02 */ /* 0x001fe40008000f00 */
        /* <DEDUP_REMOVED lines=24> */
.L_x_4079:
[----:B------:R-:W-:Y:S02]  /*4ad0*/  MOV R184, UR26 ;  /* 0x0000001a00b87c02 */ /* 0x000fe40008000f00 */
[----:B0-----:R-:W-:Y:S02]  /*4ae0*/  MOV R5, UR26 ;  /* 0x0000001a00057c02 */ /* 0x001fe40008000f00 */
        /* <DEDUP_REMOVED lines=19> */
.L_x_4078:
        /* <DEDUP_REMOVED lines=25> */
.L_x_4081:
        /* <DEDUP_REMOVED lines=17> */
.L_x_4077:
        /* <DEDUP_REMOVED lines=33> */
.L_x_4083:
        /* <DEDUP_REMOVED lines=21> */
.L_x_4082:
        /* <DEDUP_REMOVED lines=25> */
.L_x_4084:
        /* <DEDUP_REMOVED lines=16> */
.L_x_4080:
        /* <DEDUP_REMOVED lines=10> */
.L_x_4076:
[----:B------:R-:W-:Y:S05]  /*5550*/  BSYNC.RECONVERGENT B0 ;  /* 0x0000000000007941 */ /* 0x000fea0003800200 */
.L_x_4075:
        /* <DEDUP_REMOVED lines=14> */
[----:B01----:R-:W-:Y:S02]  /*5640*/  MOV R180, UR26 ;  /* 0x0000001a00b47c02 */ /* 0x003fe40008000f00 */
        /* <DEDUP_REMOVED lines=24> */
.L_x_4089:
[----:B------:R-:W-:Y:S02]  /*57d0*/  MOV R184, UR26 ;  /* 0x0000001a00b87c02 */ /* 0x000fe40008000f00 */
[----:B01----:R-:W-:Y:S02]  /*57e0*/  MOV R5, UR26 ;  /* 0x0000001a00057c02 */ /* 0x003fe40008000f00 */
        /* <DEDUP_REMOVED lines=19> */
.L_x_4088:
        /* <DEDUP_REMOVED lines=25> */
.L_x_4091:
        /* <DEDUP_REMOVED lines=17> */
.L_x_4087:
        /* <DEDUP_REMOVED lines=33> */
.L_x_4093:
        /* <DEDUP_REMOVED lines=21> */
.L_x_4092:
        /* <DEDUP_REMOVED lines=25> */
.L_x_4094:
        /* <DEDUP_REMOVED lines=16> */
.L_x_4090:
        /* <DEDUP_REMOVED lines=10> */
.L_x_4086:
[----:B------:R-:W-:Y:S05]  /*6250*/  BSYNC.RECONVERGENT B0 ;  /* 0x0000000000007941 */ /* 0x000fea0003800200 */
.L_x_4085:
        /* <DEDUP_REMOVED lines=13> */
[----:B012---:R-:W-:Y:S02]  /*6330*/  MOV R180, UR26 ;  /* 0x0000001a00b47c02 */ /* 0x007fe40008000f00 */
        /* <DEDUP_REMOVED lines=24> */
.L_x_4099:
[----:B------:R-:W-:Y:S02]  /*64c0*/  MOV R184, UR26 ;  /* 0x0000001a00b87c02 */ /* 0x000fe40008000f00 */
[----:B012---:R-:W-:Y:S02]  /*64d0*/  MOV R5, UR26 ;  /* 0x0000001a00057c02 */ /* 0x007fe40008000f00 */
        /* <DEDUP_REMOVED lines=19> */
.L_x_4098:
        /* <DEDUP_REMOVED lines=25> */
.L_x_4101:
        /* <DEDUP_REMOVED lines=17> */
.L_x_4097:
        /* <DEDUP_REMOVED lines=33> */
.L_x_4103:
        /* <DEDUP_REMOVED lines=21> */
.L_x_4102:
        /* <DEDUP_REMOVED lines=25> */
.L_x_4104:
        /* <DEDUP_REMOVED lines=16> */
.L_x_4100:
        /* <DEDUP_REMOVED lines=10> */
.L_x_4096:
[----:B------:R-:W-:Y:S05]  /*6f40*/  BSYNC.RECONVERGENT B0 ;  /* 0x0000000000007941 */ /* 0x000fea0003800200 */
.L_x_4095:
        /* <DEDUP_REMOVED lines=13> */
[----:B0123--:R-:W-:Y:S02]  /*7020*/  MOV R180, UR26 ;  /* 0x0000001a00b47c02 */ /* 0x00ffe40008000f00 */
        /* <DEDUP_REMOVED lines=24> */
.L_x_4109:
[----:B------:R-:W-:Y:S02]  /*71b0*/  MOV R184, UR26 ;  /* 0x0000001a00b87c02 */ /* 0x000fe40008000f00 */
[----:B0123--:R-:W-:Y:S02]  /*71c0*/  MOV R5, UR26 ;  /* 0x0000001a00057c02 */ /* 0x00ffe40008000f00 */
        /* <DEDUP_REMOVED lines=19> */
.L_x_4108:
        /* <DEDUP_REMOVED lines=25> */
.L_x_4111:
        /* <DEDUP_REMOVED lines=17> */
.L_x_4107:
[----:B0123--:R-:W0:Y:S02]  /*75a0*/  LDC.64 R4, c[0x0][0x478] ;  /* 0x00011e00ff047b82 */ /* 0x00fe240000000a00 */
        /* <DEDUP_REMOVED lines=32> */
.L_x_4113:
        /* <DEDUP_REMOVED lines=21> */
.L_x_4112:
        /* <DEDUP_REMOVED lines=25> */
.L_x_4114:
        /* <DEDUP_REMOVED lines=16> */
.L_x_4110:
        /* <DEDUP_REMOVED lines=10> */
.L_x_4106:
[----:B------:R-:W-:Y:S05]  /*7c30*/  BSYNC.RECONVERGENT B0 ;  /* 0x0000000000007941 */ /* 0x000fea0003800200 */
.L_x_4105:
        /* <DEDUP_REMOVED lines=13> */
[----:B01234-:R-:W-:Y:S02]  /*7d10*/  MOV R180, UR26 ;  /* 0x0000001a00b47c02 */ /* 0x01ffe40008000f00 */
        /* <DEDUP_REMOVED lines=24> */
.L_x_4119:
[----:B------:R-:W-:Y:S02]  /*7ea0*/  MOV R184, UR26 ;  /* 0x0000001a00b87c02 */ /* 0x000fe40008000f00 */
[----:B01234-:R-:W-:Y:S02]  /*7eb0*/  MOV R5, UR26 ;  /* 0x0000001a00057c02 */ /* 0x01ffe40008000f00 */
        /* <DEDUP_REMOVED lines=19> */
.L_x_4118:
        /* <DEDUP_REMOVED lines=25> */
.L_x_4121:
        /* <DEDUP_REMOVED lines=17> */
.L_x_4117:
[----:B01234-:R-:W0:Y:S02]  /*8290*/  LDC.64 R4, c[0x0][0x478] ;  /* 0x00011e00ff047b82 */ /* 0x01fe240000000a00 */
        /* <DEDUP_REMOVED lines=32> */
.L_x_4123:
        /* <DEDUP_REMOVED lines=21> */
.L_x_4122:
        /* <DEDUP_REMOVED lines=25> */
.L_x_4124:
        /* <DEDUP_REMOVED lines=16> */
.L_x_4120:
        /* <DEDUP_REMOVED lines=10> */
.L_x_4116:
[----:B------:R-:W-:Y:S05]  /*8920*/  BSYNC.RECONVERGENT B0 ;  /* 0x0000000000007941 */ /* 0x000fea0003800200 */
.L_x_4115:
        /* <DEDUP_REMOVED lines=38> */
.L_x_4129:
        /* <DEDUP_REMOVED lines=21> */
.L_x_4128:
        /* <DEDUP_REMOVED lines=25> */
.L_x_4131:
        /* <DEDUP_REMOVED lines=17> */
.L_x_4127:
        /* <DEDUP_REMOVED lines=33> */
.L_x_4133:
        /* <DEDUP_REMOVED lines=21> */
.L_x_4132:
        /* <DEDUP_REMOVED lines=25> */
.L_x_4134:
        /* <DEDUP_REMOVED lines=16> */
.L_x_4130:
        /* <DEDUP_REMOVED lines=10> */
.L_x_4126:
[----:B------:R-:W-:Y:S05]  /*9610*/  BSYNC.RECONVERGENT B0 ;  /* 0x0000000000007941 */ /* 0x000fea0003800200 */
.L_x_4125:
        /* <DEDUP_REMOVED lines=39> */
.L_x_4139:
        /* <DEDUP_REMOVED lines=21> */
.L_x_4138:
        /* <DEDUP_REMOVED lines=25> */
.L_x_4141:
        /* <DEDUP_REMOVED lines=17> */
.L_x_4137:
        /* <DEDUP_REMOVED lines=33> */
.L_x_4143:
        /* <DEDUP_REMOVED lines=21> */
.L_x_4142:
        /* <DEDUP_REMOVED lines=25> */
.L_x_4144:
        /* <DEDUP_REMOVED lines=16> */
.L_x_4140:
        /* <DEDUP_REMOVED lines=9> */
.L_x_4136:
[----:B------:R-:W-:Y:S05]  /*a300*/  BSYNC.RECONVERGENT B0 ;  /* 0x0000000000007941 */ /* 0x000fea0003800200 */
.L_x_4135:
[----:B------:R-:W-:Y:S01]  /*a310*/  UPLOP3.LUT UP1, UPT, UPT, UPT, UP1, 0x40, 0x4 ;  /* 0x000000000004789c */ /* 0x000fe20003f2e810 */
[----:B------:R-:W-:Y:S10]  /*a320*/  BRA.U !UP3, `(.L_x_4145) ;  /* 0xffffff6d0bc47547 */ /* 0x000ff4000b83ffff */
.L_x_4046:
[----:B------:R-:W0:Y:S01]  /*a330*/  S2UR UR4, SR_CTAID.X ;  /* 0x00000000000479c3 */ /* 0x000e220000002500 */
[----:B------:R-:W-:Y:S01]  /*a340*/  LOP3.LUT P4, RZ, R2, 0x4, RZ, 0xc0, !PT ;  /* 0x0000000402ff7812 */ /* 0x000fe2000788c0ff */
[----:B------:R-:W-:Y:S01]  /*a350*/  BSSY.RECONVERGENT B0, `(.L_x_4146) ;  /* 0x0000012000007945 */ /* 0x000fe20003800200 */
[----:B0-----:R-:W-:-:S06]  /*a360*/  UIMAD UR4, UR4, UR6, URZ ;  /* 0x00000006040472a4 */ /* 0x001fcc000f8e02ff */
[----:B------:R-:W-:-:S04]  /*a370*/  MOV R3, UR4 ;  /* 0x0000000400037c02 */ /* 0x000fc80008000f00 */
[----:B------:R-:W-:Y:S01]  /*a380*/  LEA.HI R192, R3, R192, RZ, 0x1e ;  /* 0x000000c003c07211 */ /* 0x000fe200078ff0ff */
[----:B------:R-:W-:Y:S06]  /*a390*/  @!P4 BRA `(.L_x_4147) ;  /* 0x000000000034c947 */ /* 0x000fec0003800000 */
[----:B-1234-:R-:W0:Y:S08]  /*a3a0*/  LDC.64 R4, c[0x0][0x440] ;  /* 0x00011000ff047b82 */ /* 0x01ee300000000a00 */
        /* <DEDUP_REMOVED lines=12> */
.L_x_4147:
[----:B------:R-:W-:Y:S05]  /*a470*/  BSYNC.RECONVERGENT B0 ;  /* 0x0000000000007941 */ /* 0x000fea0003800200 */
.L_x_4146:
[----:B------:R-:W-:Y:S01]  /*a480*/  LOP3.LUT P4, RZ, R2, 0x2, RZ, 0xc0, !PT ;  /* 0x0000000202ff7812 */ /* 0x000fe2000788c0ff */
[----:B------:R-:W-:-:S12]  /*a490*/  BSSY.RECONVERGENT B0, `(.L_x_4148) ;  /* 0x000000f000007945 */ /* 0x000fd80003800200 */
[----:B------:R-:W-:Y:S05]  /*a4a0*/  @!P4 BRA `(.L_x_4149) ;  /* 0x000000000034c947 */ /* 0x000fea0003800000 */
[----:B01234-:R-:W0:Y:S08]  /*a4b0*/  LDC.64 R4, c[0x0][0x440] ;  /* 0x00011000ff047b82 */ /* 0x01fe300000000a00 */
        /* <DEDUP_REMOVED lines=12> */
.L_x_4149:
[----:B------:R-:W-:Y:S05]  /*a580*/  BSYNC.RECONVERGENT B0 ;  /* 0x0000000000007941 */ /* 0x000fea0003800200 */
.L_x_4148:
        /* <DEDUP_REMOVED lines=16> */
.L_x_4151:
[----:B------:R-:W-:Y:S05]  /*a690*/  BSYNC.RECONVERGENT B0 ;  /* 0x0000000000007941 */ /* 0x000fea0003800200 */
.L_x_4150:
[----:B------:R-:W-:Y:S04]  /*a6a0*/  BSSY.RECONVERGENT B0, `(.L_x_4152) ;  /* 0x000000f000007945 */ /* 0x000fe80003800200 */
        /* <DEDUP_REMOVED lines=14> */
.L_x_4153:
[----:B------:R-:W-:Y:S05]  /*a790*/  BSYNC.RECONVERGENT B0 ;  /* 0x0000000000007941 */ /* 0x000fea0003800200 */
.L_x_4152:
        /* <DEDUP_REMOVED lines=15> */
.L_x_4155:
[----:B------:R-:W-:Y:S05]  /*a890*/  BSYNC.RECONVERGENT B0 ;  /* 0x0000000000007941 */ /* 0x000fea0003800200 */
.L_x_4154:
        /* <DEDUP_REMOVED lines=15> */
.L_x_4157:
[----:B------:R-:W-:Y:S05]  /*a990*/  BSYNC.RECONVERGENT B0 ;  /* 0x0000000000007941 */ /* 0x000fea0003800200 */
.L_x_4156:
        /* <DEDUP_REMOVED lines=15> */
.L_x_4159:
[----:B------:R-:W-:Y:S05]  /*aa90*/  BSYNC.RECONVERGENT B0 ;  /* 0x0000000000007941 */ /* 0x000fea0003800200 */
.L_x_4158:
[----:B------:R-:W-:-:S13]  /*aaa0*/  LOP3.LUT P0, RZ, R2, 0x8, RZ, 0xc0, !PT ;  /* 0x0000000802ff7812 */ /* 0x000fda000780c0ff */
[----:B------:R-:W-:Y:S05]  /*aab0*/  @!P0 EXIT ;  /* 0x000000000000894d */ /* 0x000fea0003800000 */
[----:B------:R-:W0:Y:S08]  /*aac0*/  LDC.64 R2, c[0x0][0x440] ;  /* 0x00011000ff027b82 */ /* 0x000e300000000a00 */
[----:B01234-:R-:W0:Y:S08]  /*aad0*/  LDC.64 R4, c[0x0][0x448] ;  /* 0x00011200ff047b82 */ /* 0x01fe300000000a00 */
[----:B------:R-:W1:Y:S08]  /*aae0*/  LDC.64 R6, c[0x0][0x450] ;  /* 0x00011400ff067b82 */ /* 0x000e700000000a00 */
[----:B------:R-:W2:Y:S01]  /*aaf0*/  LDC.64 R8, c[0x0][0x458] ;  /* 0x00011600ff087b82 */ /* 0x000ea20000000a00 */
[----:B------:R-:W-:-:S05]  /*ab00*/  IMAD.WIDE.U32 R2, R192, 0x10, R2 ;  /* 0x00000010c0027825 */ /* 0x000fca00078e0002 */
        /* <DEDUP_REMOVED lines=8> */
.L_x_4160:
        /* <DEDUP_REMOVED lines=15> */
.L_x_4904:


//--------------------- .text._ZN10layer_norm31ln_parallel_residual_bwd_kernelINS_13Kernel_traitsIfffffjLj8192ELj1ELj1ELj8ELj16ENS_18Kernel_traits_baseILj8192EfffffjLj256EEEEELb0ELb0ELb1EEEvNS_9BwdParamsE --------------------------
	.section	.text._ZN10layer_norm31ln_parallel_residual_bwd_kernelINS_13Kernel_traitsIfffffjLj8192ELj1ELj1ELj8ELj16ENS_18Kernel_traits_baseILj8192EfffffjLj256EEEEELb0ELb0ELb1EEEvNS_9BwdParamsE,"ax",@progbits
	.align	128
        .global         _ZN10layer_norm31ln_parallel_residual_bwd_kernelINS_13Kernel_traitsIfffffjLj8192ELj1ELj1ELj8ELj16ENS_18Kernel_traits_baseILj8192EfffffjLj256EEEEELb0ELb0ELb1EEEvNS_9BwdParamsE
        .type           _ZN10layer_norm31ln_parallel_residual_bwd_kernelINS_13Kernel_traitsIfffffjLj8192ELj1ELj1ELj8ELj16ENS_18Kernel_traits_baseILj8192EfffffjLj256EEEEELb0ELb0ELb1EEEvNS_9BwdParamsE,@function
        .size           _ZN10layer_norm31ln_parallel_residual_bwd_kernelINS_13Kernel_traitsIfffffjLj8192ELj1ELj1ELj8ELj16ENS_18Kernel_traits_baseILj8192EfffffjLj256EEEEELb0ELb0ELb1EEEvNS_9BwdParamsE,(.L_x_4905 - _ZN10layer_norm31ln_parallel_residual_bwd_kernelINS_13Kernel_traitsIfffffjLj8192ELj1ELj1ELj8ELj16ENS_18Kernel_traits_baseILj8192EfffffjLj256EEEEELb0ELb0ELb1EEEvNS_9BwdParamsE)
        .other          _ZN10layer_norm31ln_parallel_residual_bwd_kernelINS_13Kernel_traitsIfffffjLj8192ELj1ELj1ELj8ELj16ENS_18Kernel_traits_baseILj8192EfffffjLj256EEEEELb0ELb0ELb1EEEvNS_9BwdParamsE,@"STO_CUDA_ENTRY STV_DEFAULT"
_ZN10layer_norm31ln_parallel_residual_bwd_kernelINS_13Kernel_traitsIfffffjLj8192ELj1ELj1ELj8ELj16ENS_18Kernel_traits_baseILj8192EfffffjLj256EEEEELb0ELb0ELb1EEEvNS_9BwdParamsE:
.text._ZN10layer_norm31ln_parallel_residual_bwd_kernelINS_13Kernel_traitsIfffffjLj8192ELj1ELj1ELj8ELj16ENS_18Kernel_traits_baseILj8192EfffffjLj256EEEEELb0ELb0ELb1EEEvNS_9BwdParamsE:
        /* <DEDUP_REMOVED lines=94> */
[----:B0-----:R3:W5:Y:S01]  /*05e0*/  LDG.E.128 R80, desc[UR14][R2.64] ;  /* 0x0000000e02507981 */ /* 0x001762000c1e1d00 */
[----:B------:R-:W-:Y:S02]  /*05f0*/  CS2R R216, SRZ ;  /* 0x0000000000d87805 */ /* 0x000fe4000001ff00 */
[----:B------:R-:W-:Y:S01]  /*0600*/  CS2R R214, SRZ ;  /* 0x0000000000d67805 */ /* 0x000fe2000001ff00 */
[----:B--2---:R-:W-:Y:S01]  /*0610*/  IMAD.WIDE.U32 R4, R190, 0x10, R4 ;  /* 0x00000010be047825 */ /* 0x004fe200078e0004 */
[----:B------:R3:W5:Y:S01]  /*0620*/  LDG.E.128 R76, desc[UR14][R2.64+0x1000] ;  /* 0x0010000e024c7981 */ /* 0x000762000c1e1d00 */
[----:B------:R-:W-:-:S02]  /*0630*/  CS2R R212, SRZ ;  /* 0x0000000000d47805 */ /* 0x000fc4000001ff00 */
[----:B------:R-:W-:Y:S02]  /*0640*/  CS2R R210, SRZ ;  /* 0x0000000000d27805 */ /* 0x000fe4000001ff00 */
[----:B------:R-:W-:Y:S01]  /*0650*/  CS2R R208, SRZ ;  /* 0x0000000000d07805 */ /* 0x000fe2000001ff00 */
[----:B------:R3:W5:Y:S01]  /*0660*/  LDG.E.128 R72, desc[UR14][R2.64+0x2000] ;  /* 0x0020000e02487981 */ /* 0x000762000c1e1d00 */
[----:B------:R-:W-:Y:S01]  /*0670*/  CS2R R206, SRZ ;  /* 0x0000000000ce7805 */ /* 0x000fe2000001ff00 */
[----:B------:R-:W-:Y:S02]  /*0680*/  UPLOP3.LUT UP1, UPT, UPT, UPT, UPT, 0x40, 0x4 ;  /* 0x000000000004789c */ /* 0x000fe40003f2e870 */
[----:B------:R3:W5:Y:S01]  /*0690*/  LDG.E.128 R68, desc[UR14][R2.64+0x3000] ;  /* 0x0030000e02447981 */ /* 0x000762000c1e1d00 */
[----:B------:R-:W0:Y:S03]  /*06a0*/  LDCU UR21, c[0x0][0x388] ;  /* 0x00007100ff1577ac */ /* 0x000e260008000800 */
[----:B------:R3:W5:Y:S01]  /*06b0*/  LDG.E.128 R64, desc[UR14][R2.64+0x4000] ;  /* 0x0040000e02407981 */ /* 0x000762000c1e1d00 */
[----:B------:R-:W1:Y:S03]  /*06c0*/  LDCU.U8 UR20, c[0x0][0x410] ;  /* 0x00008200ff1477ac */ /* 0x000e660008000000 */
[----:B------:R3:W5:Y:S01]  /*06d0*/  LDG.E.128 R60, desc[UR14][R2.64+0x5000] ;  /* 0x0050000e023c7981 */ /* 0x000762000c1e1d00 */
[----:B------:R-:W2:Y:S03]  /*06e0*/  LDCU UR26, c[0x0][0x400] ;  /* 0x00008000ff1a77ac */ /* 0x000ea60008000800 */
[----:B------:R3:W5:Y:S01]  /*06f0*/  LDG.E.128 R56, desc[UR14][R2.64+0x6000] ;  /* 0x0060000e02387981 */ /* 0x000762000c1e1d00 */
[----:B------:R-:W4:Y:S03]  /*0700*/  LDCU.64 UR28, c[0x0][0x468] ;  /* 0x00008d00ff1c77ac */ /* 0x000f260008000a00 */
        /* <DEDUP_REMOVED lines=85> */
[----:B------:R-:W-:Y:S02]  /*0c60*/  CS2R R12, SRZ ;  /* 0x00000000000c7805 */ /* 0x000fe4000001ff00 */
[----:B------:R-:W-:Y:S02]  /*0c70*/  CS2R R10, SRZ ;  /* 0x00000000000a7805 */ /* 0x000fe4000001ff00 */
[----:B------:R-:W-:Y:S02]  /*0c80*/  CS2R R8, SRZ ;  /* 0x0000000000087805 */ /* 0x000fe4000001ff00 */
[----:B01234-:R-:W-:-:S07]  /*0c90*/  MOV R7, RZ ;  /* 0x000000ff00077202 */ /* 0x01ffce0000000f00 */
.L_x_4228:
[----:B------:R-:W-:Y:S01]  /*0ca0*/  UIMAD.WIDE UR6, UR4, 0x4, UR16 ;  /* 0x00000004040678a5 */ /* 0x000fe2000f8e0210 */
[----:B0-----:R-:W0:Y:S01]  /*0cb0*/  LDC.64 R186, c[0x0][0x430] ;  /* 0x00010c00ffba7b82 */ /* 0x001e220000000a00 */
[----:B------:R-:W-:Y:S01]  /*0cc0*/  UIMAD UR5, UR4, UR21, URZ ;  /* 0x00000015040572a4 */ /* 0x000fe2000f8e02ff */
[----:B------:R-:W2:Y:S03]  /*0cd0*/  LDL.LU R188, [R1] ;  /* 0x0000000001bc7983 */ /* 0x000ea60000300800 */
[----:B------:R-:W-:Y:S01]  /*0ce0*/  MOV R18, UR6 ;  /* 0x0000000600127c02 */ /* 0x000fe20008000f00 */
[----:B------:R-:W-:Y:S02]  /*0cf0*/  USHF.R.S32.HI UR6, URZ, 0x1f, UR5 ;  /* 0x0000001fff067899 */ /* 0x000fe40008011405 */
[----:B------:R-:W1:Y:S01]  /*0d00*/  LDC.64 R184, c[0x0][0x3a8] ;  /* 0x0000ea00ffb87b82 */ /* 0x000e620000000a00 */
[----:B------:R-:W-:Y:S01]  /*0d10*/  MOV R19, UR7 ;  /* 0x0000000700137c02 */ /* 0x000fe20008000f00 */
[----:B------:R-:W-:Y:S01]  /*0d20*/  ULEA.HI UR6, UR6, UR5, URZ, 0x2 ;  /* 0x0000000506067291 */ /* 0x000fe2000f8f10ff */
[----:B------:R-:W3:Y:S01]  /*0d30*/  LDL.LU R197, [R1+0x4] ;  /* 0x0000040001c57983 */ /* 0x000ee20000300800 */
[----:B------:R-:W-:-:S03]  /*0d40*/  UIMAD.WIDE UR8, UR4, 0x4, UR18 ;  /* 0x00000004040878a5 */ /* 0x000fc6000f8e0212 */
[----:B------:R-:W4:Y:S01]  /*0d50*/  LDG.E R18, desc[UR14][R18.64] ;  /* 0x0000000e12127981 */ /* 0x000f22000c1e1900 */
[----:B------:R-:W-:Y:S01]  /*0d60*/  MOV R5, UR6 ;  /* 0x0000000600057c02 */ /* 0x000fe20008000f00 */
[----:B------:R-:W1:Y:S01]  /*0d70*/  LDC.64 R192, c[0x0][0x428] ;  /* 0x00010a00ffc07b82 */ /* 0x000e620000000a00 */
[----:B------:R-:W-:Y:S02]  /*0d80*/  MOV R2, UR8 ;  /* 0x0000000800027c02 */ /* 0x000fe40008000f00 */
[----:B------:R-:W-:Y:S02]  /*0d90*/  LEA.HI.SX32 R6, R5, R190, 0x1e ;  /* 0x000000be05067211 */ /* 0x000fe400078ff2ff */
[----:B------:R-:W-:-:S03]  /*0da0*/  MOV R3, UR9 ;  /* 0x0000000900037c02 */ /* 0x000fc60008000f00 */
[C---:B0-----:R-:W-:Y:S02]  /*0db0*/  IMAD.WIDE.U32 R128, R6.reuse, 0x10, R186 ;  /* 0x0000001006807825 */ /* 0x041fe400078e00ba */
[----:B------:R-:W3:Y:S04]  /*0dc0*/  LDG.E R0, desc[UR14][R2.64] ;  /* 0x0000000e02007981 */ /* 0x000ee8000c1e1900 */
[----:B------:R-:W2:Y:S01]  /*0dd0*/  LDG.E.128 R128, desc[UR14][R128.64] ;  /* 0x0000000e80807981 */ /* 0x000ea2000c1e1d00 */
[----:B-1----:R-:W-:-:S06]  /*0de0*/  IMAD.WIDE.U32 R124, R6, 0x10, R184 ;  /* 0x00000010067c7825 */ /* 0x002fcc00078e00b8 */
[----:B------:R-:W3:Y:S01]  /*0df0*/  LDG.E.128 R124, desc[UR14][R124.64] ;  /* 0x0000000e7c7c7981 */ /* 0x000ee2000c1e1d00 */
[----:B------:R-:W-:-:S06]  /*0e00*/  IMAD.WIDE.U32 R132, R6, 0x10, R192 ;  /* 0x0000001006847825 */ /* 0x000fcc00078e00c0 */
[----:B------:R-:W3:Y:S01]  /*0e10*/  LDG.E.128 R132, desc[UR14][R132.64] ;  /* 0x0000000e84847981 */ /* 0x000ee2000c1e1d00 */
[----:B------:R-:W-:Y:S02]  /*0e20*/  ISETP.NE.AND P1, PT, RZ, UR20, PT ;  /* 0x00000014ff007c0c */ /* 0x000fe4000bf25270 */
[----:B------:R-:W-:Y:S01]  /*0e30*/  ISETP.NE.U32.AND P0, PT, RZ, UR22, PT ;  /* 0x00000016ff007c0c */ /* 0x000fe2000bf05070 */
[----:B--2---:R-:W-:-:S05]  /*0e40*/  FADD.FTZ R188, R128, R188 ;  /* 0x000000bc80bc7221 */ /* 0x004fca0000010000 */
[----:B------:R-:W-:Y:S04]  /*0e50*/  STL [R1], R188 ;  /* 0x000000bc01007387 */ /* 0x000fe80000100800 */
[----:B------:R-:W2:Y:S01]  /*0e60*/  LDL.LU R196, [R1+0x8] ;  /* 0x0000080001c47983 */ /* 0x000ea20000300800 */
[----:B----4-:R-:W-:-:S04]  /*0e70*/  FSEL R18, R18, RZ, !P1 ;  /* 0x000000ff12127208 */ /* 0x010fc80004800000 */
[----:B------:R-:W-:Y:S02]  /*0e80*/  R2UR UR5, R18 ;  /* 0x00000000120572ca */ /* 0x000fe400000e0000 */
[----:B---3--:R-:W-:Y:S02]  /*0e90*/  R2UR UR9, R0 ;  /* 0x00000000000972ca */ /* 0x008fe400000e0000 */
[----:B------:R-:W-:Y:S02]  /*0ea0*/  ISETP.NE.AND.EX P0, PT, RZ, UR23, PT, P0 ;  /* 0x00000017ff007c0c */ /* 0x000fe4000bf05300 */
[----:B------:R-:W-:-:S07]  /*0eb0*/  IADD3 R5, PT, PT, R6, 0x100, RZ ;  /* 0x0000010006057810 */ /* 0x000fce0007ffe0ff */
[----:B------:R-:W-:Y:S01]  /*0ec0*/  FADD.FTZ R0, R124, -UR5 ;  /* 0x800000057c007e21 */ /* 0x000fe20008010000 */
[----:B------:R-:W-:-:S03]  /*0ed0*/  FADD.FTZ R124, R125, -UR5 ;  /* 0x800000057d7c7e21 */ /* 0x000fc60008010000 */
[----:B------:R-:W-:Y:S01]  /*0ee0*/  FMUL.FTZ R0, R0, UR9 ;  /* 0x0000000900007c20 */ /* 0x000fe20008410000 */
[----:B------:R-:W-:Y:S01]  /*0ef0*/  FMUL.FTZ R124, R124, UR9 ;  /* 0x000000097c7c7c20 */ /* 0x000fe20008410000 */
[----:B------:R-:W-:-:S04]  /*0f00*/  IMAD.WIDE.U32 R136, R5, 0x10, R184 ;  /* 0x0000001005887825 */ /* 0x000fc800078e00b8 */
[----:B-----5:R-:W-:Y:S01]  /*0f10*/  FMUL.FTZ R18, R48, R128 ;  /* 0x0000008030127220 */ /* 0x020fe20000410000 */
[----:B------:R-:W-:Y:S01]  /*0f20*/  FFMA.FTZ R249, R128, R0, R249 ;  /* 0x0000000080f97223 */ /* 0x000fe200000100f9 */
[----:B------:R-:W-:Y:S01]  /*0f30*/  FMUL.FTZ R125, R49, R129 ;  /* 0x00000081317d7220 */ /* 0x000fe20000410000 */
[C---:B------:R-:W-:Y:S01]  /*0f40*/  FADD.FTZ R197, R129.reuse, R197 ;  /* 0x000000c581c57221 */ /* 0x040fe20000010000 */
[----:B------:R-:W-:Y:S01]  /*0f50*/  FFMA.FTZ R250, R129, R124, R250 ;  /* 0x0000007c81fa7223 */ /* 0x000fe200000100fa */
[----:B------:R-:W-:Y:S01]  /*0f60*/  IMAD.WIDE.U32 R140, R5, 0x10, R186 ;  /* 0x00000010058c7825 */ /* 0x000fe200078e00ba */
[----:B------:R-:W0:Y:S03]  /*0f70*/  @P0 LDC.64 R128, c[0x0][0x438] ;  /* 0x00010e00ff800b82 */ /* 0x000e260000000a00 */
[C---:B------:R-:W-:Y:S01]  /*0f80*/  FADD.FTZ R227, R132.reuse, R227 ;  /* 0x000000e384e37221 */ /* 0x040fe20000010000 */
[----:B------:R-:W-:Y:S01]  /*0f90*/  FFMA.FTZ R7, R132, R0, R7 ;  /* 0x0000000084077223 */ /* 0x000fe20000010007 */
[----:B------:R-:W-:Y:S01]  /*0fa0*/  FFMA.FTZ R18, R80, R132, R18 ;  /* 0x0000008450127223 */ /* 0x000fe20000010012 */
[----:B------:R-:W3:Y:S04]  /*0fb0*/  LDG.E.128 R136, desc[UR14][R136.64] ;  /* 0x0000000e88887981 */ /* 0x000ee8000c1e1d00 */
[----:B------:R-:W4:Y:S04]  /*0fc0*/  LDL.LU R132, [R1+0xc] ;  /* 0x00000c0001847983 */ /* 0x000f280000300800 */
[----:B------:R-:W3:Y:S04]  /*0fd0*/  LDG.E.128 R140, desc[UR14][R140.64] ;  /* 0x0000000e8c8c7981 */ /* 0x000ee8000c1e1d00 */
[----:B------:R-:W3:Y:S04]  /*0fe0*/  LDL.LU R198, [R1+0x30] ;  /* 0x0000300001c67983 */ /* 0x000ee80000300800 */
[----:B------:R-:W3:Y:S01]  /*0ff0*/  LDL.LU R200, [R1+0x20] ;  /* 0x0000200001c87983 */ /* 0x000ee20000300800 */
[C---:B------:R-:W-:Y:S01]  /*1000*/  FADD.FTZ R228, R133.reuse, R228 ;  /* 0x000000e485e47221 */ /* 0x040fe20000010000 */
[----:B------:R-:W-:-:S02]  /*1010*/  FFMA.FTZ R8, R133, R124, R8 ;  /* 0x0000007c85087223 */ /* 0x000fc40000010008 */
[----:B------:R-:W3:Y:S01]  /*1020*/  LDL.LU R199, [R1+0x34] ;  /* 0x0000340001c77983 */ /* 0x000ee20000300800 */
[----:B------:R-:W-:-:S03]  /*1030*/  FFMA.FTZ R133, R81, R133, R125 ;  /* 0x0000008551857223 */ /* 0x000fc6000001007d */
[----:B------:R-:W-:Y:S01]  /*1040*/  STL [R1+0x4], R197 ;  /* 0x000004c501007387 */ /* 0x000fe20000100800 */
[----:B------:R-:W-:Y:S01]  /*1050*/  FADD.FTZ R125, R126, -UR5 ;  /* 0x800000057e7d7e21 */ /* 0x000fe20008010000 */
[----:B0-----:R-:W-:-:S04]  /*1060*/  @P0 IMAD.WIDE.U32 R128, R6, 0x10, R128 ;  /* 0x0000001006800825 */ /* 0x001fc800078e0080 */
[----:B------:R-:W-:Y:S01]  /*1070*/  FMUL.FTZ R125, R125, UR9 ;  /* 0x000000097d7d7c20 */ /* 0x000fe20008410000 */
[----:B------:R-:W-:Y:S01]  /*1080*/  FMUL.FTZ R126, R50, R130 ;  /* 0x00000082327e7220 */ /* 0x000fe20000410000 */
[----:B------:R0:W5:Y:S02]  /*1090*/  @P0 LDG.E.128 R84, desc[UR14][R128.64] ;  /* 0x0000000e80540981 */ /* 0x000164000c1e1d00 */
[C---:B------:R-:W-:Y:S01]  /*10a0*/  FFMA.FTZ R251, R130.reuse, R125, R251 ;  /* 0x0000007d82fb7223 */ /* 0x040fe200000100fb */
[----:B--2---:R-:W-:-:S05]  /*10b0*/  FADD.FTZ R196, R130, R196 ;  /* 0x000000c482c47221 */ /* 0x004fca0000010000 */
[----:B------:R1:W-:Y:S04]  /*10c0*/  STL [R1+0x8], R196 ;  /* 0x000008c401007387 */ /* 0x0003e80000100800 */
[----:B-1----:R-:W2:Y:S04]  /*10d0*/  LDL.LU R196, [R1+0x24] ;  /* 0x0000240001c47983 */ /* 0x002ea80000300800 */
[----:B------:R-:W2:Y:S04]  /*10e0*/  LDL.LU R197, [R1+0x38] ;  /* 0x0000380001c57983 */ /* 0x000ea80000300800 */
[----:B------:R-:W2:Y:S04]  /*10f0*/  LDL.LU R130, [R1+0x28] ;  /* 0x0000280001827983 */ /* 0x000ea80000300800 */
[----:B------:R-:W0:Y:S01]  /*1100*/  LDL.LU R129, [R1+0x3c] ;  /* 0x00003c0001817983 */ /* 0x000e220000300800 */
[C---:B------:R-:W-:Y:S01]  /*1110*/  FADD.FTZ R229, R134.reuse, R229 ;  /* 0x000000e586e57221 */ /* 0x040fe20000010000 */
[----:B------:R-:W-:Y:S01]  /*1120*/  FFMA.FTZ R9, R134, R125, R9 ;  /* 0x0000007d86097223 */ /* 0x000fe20000010009 */
[----:B------:R-:W-:Y:S01]  /*1130*/  FFMA.FTZ R134, R82, R134, R126 ;  /* 0x0000008652867223 */ /* 0x000fe2000001007e */
[----:B------:R-:W-:Y:S01]  /*1140*/  FADD.FTZ R126, R127, -UR5 ;  /* 0x800000057f7e7e21 */ /* 0x000fe20008010000 */
[----:B------:R-:W-:-:S04]  /*1150*/  IMAD.WIDE.U32 R144, R5, 0x10, R192 ;  /* 0x0000001005907825 */ /* 0x000fc800078e00c0 */
[----:B------:R-:W-:Y:S01]  /*1160*/  FMUL.FTZ R127, R51, R131 ;  /* 0x00000083337f7220 */ /* 0x000fe20000410000 */
[----:B------:R-:W-:Y:S01]  /*1170*/  FMUL.FTZ R126, R126, UR9 ;  /* 0x000000097e7e7c20 */ /* 0x000fe20008410000 */
[C---:B------:R-:W-:Y:S01]  /*1180*/  FADD.FTZ R230, R135.reuse, R230 ;  /* 0x000000e687e67221 */ /* 0x040fe20000010000 */
[----:B------:R-:W-:Y:S01]  /*1190*/  IADD3 R4, PT, PT, R6, 0x200, RZ ;  /* 0x0000020006047810 */ /* 0x000fe20007ffe0ff */
[----:B------:R-:W2:Y:S01]  /*11a0*/  LDG.E.128 R144, desc[UR14][R144.64] ;  /* 0x0000000e90907981 */ /* 0x000ea2000c1e1d00 */
[----:B------:R-:W-:Y:S01]  /*11b0*/  FFMA.FTZ R10, R135, R126, R10 ;  /* 0x0000007e870a7223 */ /* 0x000fe2000001000a */
[----:B------:R-:W-:Y:S01]  /*11c0*/  FFMA.FTZ R135, R83, R135, R127 ;  /* 0x0000008753877223 */ /* 0x000fe2000001007f */
[----:B----4-:R-:W-:Y:S01]  /*11d0*/  FADD.FTZ R132, R131, R132 ;  /* 0x0000008483847221 */ /* 0x010fe20000010000 */
[----:B---3--:R-:W-:Y:S01]  /*11e0*/  FADD.FTZ R127, R136, -UR5 ;  /* 0x80000005887f7e21 */ /* 0x008fe20008010000 */
[----:B------:R-:W-:-:S03]  /*11f0*/  IMAD.WIDE.U32 R148, R4, 0x10, R184 ;  /* 0x0000001004947825 */ /* 0x000fc600078e00b8 */
[----:B------:R1:W-:Y:S01]  /*1200*/  STL [R1+0xc], R132 ;  /* 0x00000c8401007387 */ /* 0x0003e20000100800 */
[----:B------:R-:W-:Y:S01]  /*1210*/  FMUL.FTZ R127, R127, UR9 ;  /* 0x000000097f7f7c20 */ /* 0x000fe20008410000 */
[----:B------:R-:W-:Y:S01]  /*1220*/  FADD.FTZ R198, R140, R198 ;  /* 0x000000c68cc67221 */ /* 0x000fe20000010000 */
[----:B------:R-:W-:Y:S01]  /*1230*/  IMAD.WIDE.U32 R152, R4, 0x10, R186 ;  /* 0x0000001004987825 */ /* 0x000fe200078e00ba */
[----:B------:R-:W3:Y:S03]  /*1240*/  LDG.E.128 R148, desc[UR14][R148.64] ;  /* 0x0000000e94947981 */ /* 0x000ee6000c1e1d00 */
[----:B------:R-:W-:Y:S01]  /*1250*/  FFMA.FTZ R200, R140, R127, R200 ;  /* 0x0000007f8cc87223 */ /* 0x000fe200000100c8 */
[----:B-1----:R-:W-:Y:S01]  /*1260*/  FADD.FTZ R132, R137, -UR5 ;  /* 0x8000000589847e21 */ /* 0x002fe20008010000 */
[----:B------:R1:W-:Y:S03]  /*1270*/  STL [R1+0x30], R198 ;  /* 0x000030c601007387 */ /* 0x0003e60000100800 */
[----:B------:R-:W-:Y:S01]  /*1280*/  FMUL.FTZ R132, R132, UR9 ;  /* 0x0000000984847c20 */ /* 0x000fe20008410000 */
[----:B------:R-:W4:Y:S01]  /*1290*/  LDG.E.128 R152, desc[UR14][R152.64] ;  /* 0x0000000e98987981 */ /* 0x000f22000c1e1d00 */
[----:B------:R-:W-:-:S03]  /*12a0*/  FADD.FTZ R138, R138, -UR5 ;  /* 0x800000058a8a7e21 */ /* 0x000fc60008010000 */
[----:B-1----:R-:W3:Y:S01]  /*12b0*/  LDL.LU R198, [R1+0x2c] ;  /* 0x00002c0001c67983 */ /* 0x002ee20000300800 */
[----:B------:R-:W-:-:S03]  /*12c0*/  FADD.FTZ R199, R141, R199 ;  /* 0x000000c78dc77221 */ /* 0x000fc60000010000 */
[----:B------:R1:W-:Y:S01]  /*12d0*/  STL [R1+0x20], R200 ;  /* 0x000020c801007387 */ /* 0x0003e20000100800 */
[----:B------:R-:W-:-:S03]  /*12e0*/  FFMA.FTZ R252, R131, R126, R252 ;  /* 0x0000007e83fc7223 */ /* 0x000fc600000100fc */
[----:B-1----:R-:W4:Y:S04]  /*12f0*/  LDL.LU R200, [R1+0x60] ;  /* 0x0000600001c87983 */ /* 0x002f280000300800 */
[----:B------:R-:W4:Y:S01]  /*1300*/  LDL.LU R137, [R1+0x50] ;  /* 0x0000500001897983 */ /* 0x000f220000300800 */
[----:B--2---:R-:W-:-:S05]  /*1310*/  FFMA.FTZ R196, R141, R132, R196 ;  /* 0x000000848dc47223 */ /* 0x004fca00000100c4 */
[----:B------:R1:W-:Y:S01]  /*1320*/  STL [R1+0x24], R196 ;  /* 0x000024c401007387 */ /* 0x0003e20000100800 */
[----:B------:R-:W-:-:S03]  /*1330*/  FADD.FTZ R197, R142, R197 ;  /* 0x000000c58ec57221 */ /* 0x000fc60000010000 */
[----:B------:R-:W-:Y:S04]  /*1340*/  STL [R1+0x34], R199 ;  /* 0x000034c701007387 */ /* 0x000fe80000100800 */
[----:B------:R-:W2:Y:S01]  /*1350*/  LDL.LU R136, [R1+0x64] ;  /* 0x0000640001887983 */ /* 0x000ea20000300800 */
[----:B-1----:R-:W-:Y:S01]  /*1360*/  FMUL.FTZ R196, R138, UR9 ;  /* 0x000000098ac47c20 */ /* 0x002fe20008410000 */
[----:B0-----:R-:W-:Y:S02]  /*1370*/  FADD.FTZ R129, R143, R129 ;  /* 0x000000818f817221 */ /* 0x001fe40000010000 */
[----:B------:R-:W2:Y:S01]  /*1380*/  LDL.LU R131, [R1+0x54] ;  /* 0x0000540001837983 */ /* 0x000ea20000300800 */
[----:B------:R-:W-:-:S03]  /*1390*/  FFMA.FTZ R130, R142, R196, R130 ;  /* 0x000000c48e827223 */ /* 0x000fc60000010082 */
[----:B------:R-:W-:Y:S04]  /*13a0*/  STL [R1+0x38], R197 ;  /* 0x000038c501007387 */ /* 0x000fe80000100800 */
[----:B------:R0:W-:Y:S04]  /*13b0*/  STL [R1+0x28], R130 ;  /* 0x0000288201007387 */ /* 0x0001e80000100800 */
[----:B0-----:R-:W2:Y:S04]  /*13c0*/  LDL.LU R130, [R1+0x68] ;  /* 0x0000680001827983 */ /* 0x001ea80000300800 */
[----:B------:R0:W-:Y:S04]  /*13d0*/  STL [R1+0x3c], R129 ;  /* 0x00003c8101007387 */ /* 0x0001e80000100800 */
[----:B0-----:R-:W2:Y:S01]  /*13e0*/  LDL.LU R129, [R1+0x58] ;  /* 0x0000580001817983 */ /* 0x001ea20000300800 */
[----:B------:R-:W-:Y:S01]  /*13f0*/  FMUL.FTZ R128, R44, R140 ;  /* 0x0000008c2c807220 */ /* 0x000fe20000410000 */
[C---:B------:R-:W-:Y:S01]  /*1400*/  FADD.FTZ R231, R144.reuse, R231 ;  /* 0x000000e790e77221 */ /* 0x040fe20000010000 */
[----:B------:R-:W-:Y:S01]  /*1410*/  FFMA.FTZ R11, R144, R127, R11 ;  /* 0x0000007f900b7223 */ /* 0x000fe2000001000b */
[----:B------:R-:W-:Y:S01]  /*1420*/  FADD.FTZ R139, R139, -UR5 ;  /* 0x800000058b8b7e21 */ /* 0x000fe20008010000 */
[----:B------:R-:W-:Y:S01]  /*1430*/  FFMA.FTZ R144, R76, R144, R128 ;  /* 0x000000904c907223 */ /* 0x000fe20000010080 */
[----:B------:R-:W-:Y:S01]  /*1440*/  FMUL.FTZ R128, R45, R141 ;  /* 0x0000008d2d807220 */ /* 0x000fe20000410000 */
[C---:B------:R-:W-:Y:S01]  /*1450*/  FADD.FTZ R232, R145.reuse, R232 ;  /* 0x000000e891e87221 */ /* 0x040fe20000010000 */
[----:B------:R-:W-:Y:S01]  /*1460*/  FFMA.FTZ R12, R145, R132, R12 ;  /* 0x00000084910c7223 */ /* 0x000fe2000001000c */
[----:B------:R-:W-:Y:S01]  /*1470*/  FMUL.FTZ R197, R139, UR9 ;  /* 0x000000098bc57c20 */ /* 0x000fe20008410000 */
[----:B------:R-:W-:Y:S01]  /*1480*/  FFMA.FTZ R145, R77, R145, R128 ;  /* 0x000000914d917223 */ /* 0x000fe20000010080 */
[----:B------:R-:W-:Y:S01]  /*1490*/  FMUL.FTZ R128, R46, R142 ;  /* 0x0000008e2e807220 */ /* 0x000fe20000410000 */
[----:B------:R-:W-:Y:S01]  /*14a0*/  IADD3 R3, PT, PT, R6, 0x300, RZ ;  /* 0x0000030006037810 */ /* 0x000fe20007ffe0ff */
[C---:B------:R-:W-:Y:S01]  /*14b0*/  FADD.FTZ R233, R146.reuse, R233 ;  /* 0x000000e992e97221 */ /* 0x040fe20000010000 */
[----:B------:R-:W-:Y:S01]  /*14c0*/  FFMA.FTZ R13, R146, R196, R13 ;  /* 0x000000c4920d7223 */ /* 0x000fe2000001000d */
[----:B---3--:R-:W-:Y:S01]  /*14d0*/  FFMA.FTZ R198, R143, R197, R198 ;  /* 0x000000c58fc67223 */ /* 0x008fe200000100c6 */
[----:B------:R-:W-:Y:S01]  /*14e0*/  FFMA.FTZ R146, R78, R146, R128 ;  /* 0x000000924e927223 */ /* 0x000fe20000010080 */
[----:B------:R-:W-:Y:S01]  /*14f0*/  FMUL.FTZ R128, R47, R143 ;  /* 0x0000008f2f807220 */ /* 0x000fe20000410000 */
[----:B------:R-:W-:Y:S01]  /*1500*/  FADD.FTZ R148, R148, -UR5 ;  /* 0x8000000594947e21 */ /* 0x000fe20008010000 */
[----:B------:R-:W-:-:S04]  /*1510*/  IMAD.WIDE.U32 R160, R3, 0x10, R184 ;  /* 0x0000001003a07825 */ /* 0x000fc800078e00b8 */
[----:B----4-:R-:W-:Y:S01]  /*1520*/  FADD.FTZ R200, R152, R200 ;  /* 0x000000c898c87221 */ /* 0x010fe20000010000 */
[----:B------:R0:W-:Y:S01]  /*1530*/  STL [R1+0x2c], R198 ;  /* 0x00002cc601007387 */ /* 0x0001e20000100800 */
[C---:B------:R-:W-:Y:S01]  /*1540*/  FADD.FTZ R234, R147.reuse, R234 ;  /* 0x000000ea93ea7221 */ /* 0x040fe20000010000 */
[----:B------:R-:W-:Y:S01]  /*1550*/  FFMA.FTZ R14, R147, R197, R14 ;  /* 0x000000c5930e7223 */ /* 0x000fe2000001000e */
[----:B------:R-:W-:Y:S01]  /*1560*/  FADD.FTZ R149, R149, -UR5 ;  /* 0x8000000595957e21 */ /* 0x000fe20008010000 */
[----:B------:R-:W-:Y:S01]  /*1570*/  FFMA.FTZ R147, R79, R147, R128 ;  /* 0x000000934f937223 */ /* 0x000fe20000010080 */
[----:B------:R-:W3:Y:S01]  /*1580*/  LDL.LU R139, [R1+0x6c] ;  /* 0x00006c00018b7983 */ /* 0x000ee20000300800 */
[----:B------:R-:W-:-:S03]  /*1590*/  IMAD.WIDE.U32 R164, R3, 0x10, R186 ;  /* 0x0000001003a47825 */ /* 0x000fc600078e00ba */
[----:B------:R-:W4:Y:S01]  /*15a0*/  LDL.LU R128, [R1+0x5c] ;  /* 0x00005c0001807983 */ /* 0x000f220000300800 */
[----:B0-----:R-:W-:-:S03]  /*15b0*/  FMUL.FTZ R198, R148, UR9 ;  /* 0x0000000994c67c20 */ /* 0x001fc60008410000 */
[----:B------:R0:W-:Y:S01]  /*15c0*/  STL [R1+0x60], R200 ;  /* 0x000060c801007387 */ /* 0x0001e20000100800 */
[----:B------:R-:W-:-:S03]  /*15d0*/  FFMA.FTZ R137, R152, R198, R137 ;  /* 0x000000c698897223 */ /* 0x000fc60000010089 */
[----:B------:R-:W3:Y:S01]  /*15e0*/  LDG.E.128 R160, desc[UR14][R160.64] ;  /* 0x0000000ea0a07981 */ /* 0x000ee2000c1e1d00 */
[----:B------:R-:W-:-:S03]  /*15f0*/  FADD.FTZ R150, R150, -UR5 ;  /* 0x8000000596967e21 */ /* 0x000fc60008010000 */
[----:B------:R-:W4:Y:S01]  /*1600*/  LDL.LU R138, [R1+0x90] ;  /* 0x00009000018a7983 */ /* 0x000f220000300800 */
[----:B0-----:R-:W-:-:S03]  /*1610*/  FMUL.FTZ R200, R149, UR9 ;  /* 0x0000000995c87c20 */ /* 0x001fc60008410000 */
[----:B------:R0:W-:Y:S01]  /*1620*/  STL [R1+0x50], R137 ;  /* 0x0000508901007387 */ /* 0x0001e20000100800 */
[----:B------:R-:W-:Y:S01]  /*1630*/  FMUL.FTZ R202, R150, UR9 ;  /* 0x0000000996ca7c20 */ /* 0x000fe20008410000 */
[----:B------:R-:W-:-:S04]  /*1640*/  IMAD.WIDE.U32 R156, R4, 0x10, R192 ;  /* 0x00000010049c7825 */ /* 0x000fc800078e00c0 */
[----:B------:R-:W-:Y:S01]  /*1650*/  FADD.FTZ R151, R151, -UR5 ;  /* 0x8000000597977e21 */ /* 0x000fe20008010000 */
[----:B------:R-:W4:Y:S01]  /*1660*/  LDG.E.128 R164, desc[UR14][R164.64] ;  /* 0x0000000ea4a47981 */ /* 0x000f22000c1e1d00 */
[----:B------:R-:W-:Y:S01]  /*1670*/  IADD3 R2, PT, PT, R6, 0x400, RZ ;  /* 0x0000040006027810 */ /* 0x000fe20007ffe0ff */
[C---:B--2---:R-:W-:Y:S02]  /*1680*/  FADD.FTZ R136, R153.reuse, R136 ;  /* 0x0000008899887221 */ /* 0x044fe40000010000 */
[----:B0-----:R-:W2:Y:S01]  /*1690*/  LDL.LU R137, [R1+0x78] ;  /* 0x0000780001897983 */ /* 0x001ea20000300800 */
[----:B------:R-:W-:Y:S01]  /*16a0*/  FADD.FTZ R130, R154, R130 ;  /* 0x000000829a827221 */ /* 0x000fe20000010000 */
[----:B------:R-:W-:Y:S02]  /*16b0*/  FFMA.FTZ R131, R153, R200, R131 ;  /* 0x000000c899837223 */ /* 0x000fe40000010083 */
[----:B------:R0:W-:Y:S01]  /*16c0*/  STL [R1+0x64], R136 ;  /* 0x0000648801007387 */ /* 0x0001e20000100800 */
[----:B------:R-:W-:-:S04]  /*16d0*/  IMAD.WIDE.U32 R168, R3, 0x10, R192 ;  /* 0x0000001003a87825 */ /* 0x000fc800078e00c0 */
[----:B------:R-:W-:Y:S01]  /*16e0*/  FMUL.FTZ R205, R43, R155 ;  /* 0x0000009b2bcd7220 */ /* 0x000fe20000410000 */
[----:B------:R-:W-:Y:S01]  /*16f0*/  FMUL.FTZ R203, R42, R154 ;  /* 0x0000009a2acb7220 */ /* 0x000fe20000410000 */
[----:B------:R-:W2:Y:S01]  /*1700*/  LDG.E.128 R156, desc[UR14][R156.64] ;  /* 0x0000000e9c9c7981 */ /* 0x000ea2000c1e1d00 */
[----:B------:R-:W1:Y:S01]  /*1710*/  @P0 LDC.64 R148, c[0x0][0x438] ;  /* 0x00010e00ff940b82 */ /* 0x000e620000000a00 */
[----:B------:R-:W-:Y:S02]  /*1720*/  FFMA.FTZ R129, R154, R202, R129 ;  /* 0x000000ca9a817223 */ /* 0x000fe40000010081 */
[----:B0-----:R-:W2:Y:S04]  /*1730*/  LDL.LU R136, [R1+0x94] ;  /* 0x0000940001887983 */ /* 0x001ea80000300800 */
[----:B------:R0:W-:Y:S01]  /*1740*/  STL [R1+0x54], R131 ;  /* 0x0000548301007387 */ /* 0x0001e20000100800 */
[----:B------:R-:W-:Y:S01]  /*1750*/  FMUL.FTZ R204, R151, UR9 ;  /* 0x0000000997cc7c20 */ /* 0x000fe20008410000 */
[----:B------:R-:W-:Y:S01]  /*1760*/  IMAD.WIDE.U32 R172, R2, 0x10, R184 ;  /* 0x0000001002ac7825 */ /* 0x000fe200078e00b8 */
[----:B------:R-:W-:Y:S01]  /*1770*/  IADD3 R19, PT, PT, R6, 0x500, RZ ;  /* 0x0000050006137810 */ /* 0x000fe20007ffe0ff */
[----:B------:R-:W2:Y:S01]  /*1780*/  LDG.E.128 R168, desc[UR14][R168.64] ;  /* 0x0000000ea8a87981 */ /* 0x000ea2000c1e1d00 */
[----:B------:R-:W1:Y:S01]  /*1790*/  LDC.64 R150, c[0x0][0x430] ;  /* 0x00010c00ff967b82 */ /* 0x000e620000000a00 */
[----:B------:R-:W-:-:S02]  /*17a0*/  IMAD.WIDE.U32 R176, R2, 0x10, R186 ;  /* 0x0000001002b07825 */ /* 0x000fc400078e00ba */
[----:B------:R-:W2:Y:S04]  /*17b0*/  LDG.E.128 R172, desc[UR14][R172.64] ;  /* 0x0000000eacac7981 */ /* 0x000ea8000c1e1d00 */
[----:B0-----:R-:W2:Y:S04]  /*17c0*/  LDL.LU R131, [R1+0x7c] ;  /* 0x00007c0001837983 */ /* 0x001ea80000300800 */
[----:B------:R0:W-:Y:S04]  /*17d0*/  STL [R1+0x68], R130 ;  /* 0x0000688201007387 */ /* 0x0001e80000100800 */
[----:B------:R-:W2:Y:S04]  /*17e0*/  LDG.E.128 R176, desc[UR14][R176.64] ;  /* 0x0000000eb0b07981 */ /* 0x000ea8000c1e1d00 */
[----:B0-----:R-:W2:Y:S04]  /*17f0*/  LDL.LU R130, [R1+0x98] ;  /* 0x0000980001827983 */ /* 0x001ea80000300800 */
[----:B------:R0:W-:Y:S04]  /*1800*/  STL [R1+0x58], R129 ;  /* 0x0000588101007387 */ /* 0x0001e80000100800 */
[----:B0-----:R-:W2:Y:S01]  /*1810*/  LDL.LU R129, [R1+0x80] ;  /* 0x0000800001817983 */ /* 0x001ea20000300800 */
[----:B---3--:R-:W-:Y:S01]  /*1820*/  FADD.FTZ R160, R160, -UR5 ;  /* 0x80000005a0a07e21 */ /* 0x008fe20008010000 */
[----:B------:R-:W-:Y:S01]  /*1830*/  FADD.FTZ R161, R161, -UR5 ;  /* 0x80000005a1a17e21 */ /* 0x000fe20008010000 */
[----:B----4-:R-:W-:-:S02]  /*1840*/  FFMA.FTZ R128, R155, R204, R128 ;  /* 0x000000cc9b807223 */ /* 0x010fc40000010080 */
[----:B------:R-:W-:Y:S01]  /*1850*/  FMUL.FTZ R160, R160, UR9 ;  /* 0x00000009a0a07c20 */ /* 0x000fe20008410000 */
[----:B------:R-:W-:Y:S01]  /*1860*/  FADD.FTZ R139, R155, R139 ;  /* 0x0000008b9b8b7221 */ /* 0x000fe20000010000 */
[----:B------:R-:W-:Y:S01]  /*1870*/  FMUL.FTZ R161, R161, UR9 ;  /* 0x00000009a1a17c20 */ /* 0x000fe20008410000 */
[----:B------:R-:W-:Y:S01]  /*1880*/  FADD.FTZ R138, R164, R138 ;  /* 0x0000008aa48a7221 */ /* 0x000fe20000010000 */
[----:B------:R-:W-:Y:S01]  /*1890*/  FADD.FTZ R162, R162, -UR5 ;  /* 0x80000005a2a27e21 */ /* 0x000fe20008010000 */
[----:B------:R0:W-:Y:S04]  /*18a0*/  STL [R1+0x5c], R128 ;  /* 0x00005c8001007387 */ /* 0x0001e80000100800 */
[----:B------:R-:W-:Y:S01]  /*18b0*/  STL [R1+0x6c], R139 ;  /* 0x00006c8b01007387 */ /* 0x000fe20000100800 */
[----:B------:R-:W-:-:S03]  /*18c0*/  FMUL.FTZ R162, R162, UR9 ;  /* 0x00000009a2a27c20 */ /* 0x000fc60008410000 */
[----:B------:R-:W-:Y:S01]  /*18d0*/  STL [R1+0x90], R138 ;  /* 0x0000908a01007387 */ /* 0x000fe20000100800 */
[----:B--2---:R-:W-:-:S05]  /*18e0*/  FFMA.FTZ R137, R164, R160, R137 ;  /* 0x000000a0a4897223 */ /* 0x004fca0000010089 */
[----:B------:R-:W-:Y:S01]  /*18f0*/  STL [R1+0x78], R137 ;  /* 0x0000788901007387 */ /* 0x000fe20000100800 */
[----:B------:R-:W-:Y:S01]  /*1900*/  FADD.FTZ R238, R159, R238 ;  /* 0x000000ee9fee7221 */ /* 0x000fe20000010000 */
[----:B------:R-:W-:Y:S01]  /*1910*/  FADD.FTZ R136, R165, R136 ;  /* 0x00000088a5887221 */ /* 0x000fe20000010000 */
[----:B------:R-:W-:-:S04]  /*1920*/  FFMA.FTZ R206, R159, R204, R206 ;  /* 0x000000cc9fce7223 */ /* 0x000fc800000100ce */
[----:B------:R-:W-:Y:S01]  /*1930*/  STL [R1+0x94], R136 ;  /* 0x0000948801007387 */ /* 0x000fe20000100800 */
[----:B------:R-:W-:Y:S01]  /*1940*/  FFMA.FTZ R205, R75, R159, R205 ;  /* 0x0000009f4bcd7223 */ /* 0x000fe200000100cd */
[----:B------:R-:W-:-:S05]  /*1950*/  FFMA.FTZ R131, R165, R161, R131 ;  /* 0x000000a1a5837223 */ /* 0x000fca0000010083 */
[----:B------:R-:W-:Y:S04]  /*1960*/  STL [R1+0x7c], R131 ;  /* 0x00007c8301007387 */ /* 0x000fe80000100800 */
[----:B------:R-:W2:Y:S01]  /*1970*/  LDL.LU R154, [R1+0x9c] ;  /* 0x00009c00019a7983 */ /* 0x000ea20000300800 */
[C---:B------:R-:W-:Y:S01]  /*1980*/  FADD.FTZ R237, R158.reuse, R237 ;  /* 0x000000ed9eed7221 */ /* 0x040fe20000010000 */
[----:B------:R-:W-:Y:S01]  /*1990*/  FFMA.FTZ R17, R158, R202, R17 ;  /* 0x000000ca9e117223 */ /* 0x000fe20000010011 */
[----:B------:R-:W-:Y:S01]  /*19a0*/  FFMA.FTZ R203, R74, R158, R203 ;  /* 0x0000009e4acb7223 */ /* 0x000fe200000100cb */
[----:B------:R-:W3:Y:S01]  /*19b0*/  LDL.LU R159, [R1+0x84] ;  /* 0x00008400019f7983 */ /* 0x000ee20000300800 */
[----:B------:R-:W-:-:S05]  /*19c0*/  FADD.FTZ R130, R166, R130 ;  /* 0x00000082a6827221 */ /* 0x000fca0000010000 */
[----:B------:R-:W-:Y:S04]  /*19d0*/  STL [R1+0x98], R130 ;  /* 0x0000988201007387 */ /* 0x000fe80000100800 */
[----:B------:R-:W4:Y:S01]  /*19e0*/  LDL.LU R158, [R1+0xc0] ;  /* 0x0000c000019e7983 */ /* 0x000f220000300800 */
[----:B------:R-:W-:-:S05]  /*19f0*/  FFMA.FTZ R129, R166, R162, R129 ;  /* 0x000000a2a6817223 */ /* 0x000fca0000010081 */
[----:B------:R-:W-:Y:S04]  /*1a00*/  STL [R1+0x80], R129 ;  /* 0x0000808101007387 */ /* 0x000fe80000100800 */
[----:B------:R-:W4:Y:S01]  /*1a10*/  LDL.LU R155, [R1+0x88] ;  /* 0x00008800019b7983 */ /* 0x000f220000300800 */
[----:B-1----:R-:W-:-:S05]  /*1a20*/  @P0 IMAD.WIDE.U32 R148, R5, 0x10, R148 ;  /* 0x0000001005940825 */ /* 0x002fca00078e0094 */
[----:B------:R1:W5:Y:S02]  /*1a30*/  @P0 LDG.E.128 R88, desc[UR14][R148.64] ;  /* 0x0000000e94580981 */ /* 0x000364000c1e1d00 */
[----:B-1----:R-:W1:Y:S01]  /*1a40*/  @P0 LDC.64 R148, c[0x0][0x438] ;  /* 0x00010e00ff940b82 */ /* 0x002e620000000a00 */
[----:B0-----:R-:W-:Y:S01]  /*1a50*/  FMUL.FTZ R128, R36, R164 ;  /* 0x000000a424807220 */ /* 0x001fe20000410000 */
[----:B------:R-:W-:Y:S01]  /*1a60*/  FADD.FTZ R163, R163, -UR5 ;  /* 0x80000005a3a37e21 */ /* 0x000fe20008010000 */
[C---:B------:R-:W-:Y:S01]  /*1a70*/  FADD.FTZ R239, R168.reuse, R239 ;  /* 0x000000efa8ef7221 */ /* 0x040fe20000010000 */
[----:B------:R-:W-:Y:S01]  /*1a80*/  FFMA.FTZ R207, R168, R160, R207 ;  /* 0x000000a0a8cf7223 */ /* 0x000fe200000100cf */
[----:B------:R-:W-:Y:S01]  /*1a90*/  FFMA.FTZ R168, R68, R168, R128 ;  /* 0x000000a844a87223 */ /* 0x000fe20000010080 */
[----:B------:R-:W-:Y:S01]  /*1aa0*/  FMUL.FTZ R128, R37, R165 ;  /* 0x000000a525807220 */ /* 0x000fe20000410000 */
[----:B------:R-:W-:Y:S01]  /*1ab0*/  FMUL.FTZ R163, R163, UR9 ;  /* 0x00000009a3a37c20 */ /* 0x000fe20008410000 */
[----:B------:R-:W-:Y:S01]  /*1ac0*/  FADD.FTZ R165, R172, -UR5 ;  /* 0x80000005aca57e21 */ /* 0x000fe20008010000 */
[C---:B------:R-:W-:Y:S01]  /*1ad0*/  FADD.FTZ R240, R169.reuse, R240 ;  /* 0x000000f0a9f07221 */ /* 0x040fe20000010000 */
[----:B------:R-:W-:-:S02]  /*1ae0*/  FFMA.FTZ R208, R169, R161, R208 ;  /* 0x000000a1a9d07223 */ /* 0x000fc400000100d0 */
[----:B------:R-:W-:Y:S01]  /*1af0*/  FMUL.FTZ R165, R165, UR9 ;  /* 0x00000009a5a57c20 */ /* 0x000fe20008410000 */
[----:B------:R-:W-:Y:S01]  /*1b00*/  FFMA.FTZ R169, R69, R169, R128 ;  /* 0x000000a945a97223 */ /* 0x000fe20000010080 */
[----:B------:R-:W-:Y:S01]  /*1b10*/  FMUL.FTZ R128, R38, R166 ;  /* 0x000000a626807220 */ /* 0x000fe20000410000 */
[----:B------:R-:W-:Y:S01]  /*1b20*/  FADD.FTZ R166, R173, -UR5 ;  /* 0x80000005ada67e21 */ /* 0x000fe20008010000 */
[----:B-1----:R-:W-:-:S05]  /*1b30*/  @P0 IMAD.WIDE.U32 R148, R4, 0x10, R148 ;  /* 0x0000001004940825 */ /* 0x002fca00078e0094 */
[----:B------:R0:W5:Y:S01]  /*1b40*/  @P0 LDG.E.128 R92, desc[UR14][R148.64] ;  /* 0x0000000e945c0981 */ /* 0x000162000c1e1d00 */
[C---:B--2---:R-:W-:Y:S01]  /*1b50*/  FADD.FTZ R154, R167.reuse, R154 ;  /* 0x0000009aa79a7221 */ /* 0x044fe20000010000 */
[----:B---3--:R-:W-:-:S04]  /*1b60*/  FFMA.FTZ R159, R167, R163, R159 ;  /* 0x000000a3a79f7223 */ /* 0x008fc8000001009f */
[----:B------:R1:W-:Y:S01]  /*1b70*/  STL [R1+0x9c], R154 ;  /* 0x00009c9a01007387 */ /* 0x0003e20000100800 */
[----:B----4-:R-:W-:-:S03]  /*1b80*/  FADD.FTZ R158, R176, R158 ;  /* 0x0000009eb09e7221 */ /* 0x010fc60000010000 */
[----:B-1----:R-:W2:Y:S04]  /*1b90*/  LDL.LU R154, [R1+0xc4] ;  /* 0x0000c400019a7983 */ /* 0x002ea80000300800 */
[----:B------:R-:W0:Y:S04]  /*1ba0*/  LDL.LU R149, [R1+0x8c] ;  /* 0x00008c0001957983 */ /* 0x000e280000300800 */
[----:B------:R1:W-:Y:S04]  /*1bb0*/  STL [R1+0x84], R159 ;  /* 0x0000849f01007387 */ /* 0x0003e80000100800 */
[----:B------:R-:W3:Y:S01]  /*1bc0*/  LDL.LU R173, [R1+0xc8] ;  /* 0x0000c80001ad7983 */ /* 0x000ee20000300800 */
[----:B------:R-:W-:-:S03]  /*1bd0*/  FFMA.FTZ R155, R176, R165, R155 ;  /* 0x000000a5b09b7223 */ /* 0x000fc6000001009b */
[----:B-1----:R-:W4:Y:S04]  /*1be0*/  LDL.LU R159, [R1+0xa0] ;  /* 0x0000a000019f7983 */ /* 0x002f280000300800 */
[----:B------:R1:W-:Y:S04]  /*1bf0*/  STL [R1+0xc0], R158 ;  /* 0x0000c09e01007387 */ /* 0x0003e80000100800 */
[----:B------:R1:W-:Y:S04]  /*1c00*/  STL [R1+0x88], R155 ;  /* 0x0000889b01007387 */ /* 0x0003e80000100800 */
[----:B-1----:R-:W4:Y:S04]  /*1c10*/  LDL.LU R158, [R1+0xcc] ;  /* 0x0000cc00019e7983 */ /* 0x002f280000300800 */
[----:B------:R-:W4:Y:S01]  /*1c20*/  LDL.LU R155, [R1+0xa4] ;  /* 0x0000a400019b7983 */ /* 0x000f220000300800 */
[----:B------:R-:W-:-:S04]  /*1c30*/  IMAD.WIDE.U32 R180, R2, 0x10, R192 ;  /* 0x0000001002b47825 */ /* 0x000fc800078e00c0 */
[C---:B------:R-:W-:Y:S01]  /*1c40*/  FADD.FTZ R241, R170.reuse, R241 ;  /* 0x000000f1aaf17221 */ /* 0x040fe20000010000 */
[----:B------:R-:W-:Y:S01]  /*1c50*/  FFMA.FTZ R209, R170, R162, R209 ;  /* 0x000000a2aad17223 */ /* 0x000fe200000100d1 */
[----:B------:R-:W-:Y:S01]  /*1c60*/  FFMA.FTZ R170, R70, R170, R128 ;  /* 0x000000aa46aa7223 */ /* 0x000fe20000010080 */
[----:B------:R-:W-:Y:S01]  /*1c70*/  FMUL.FTZ R128, R39, R167 ;  /* 0x000000a727807220 */ /* 0x000fe20000410000 */
[----:B------:R-:W4:Y:S01]  /*1c80*/  LDG.E.128 R180, desc[UR14][R180.64] ;  /* 0x0000000eb4b47981 */ /* 0x000f22000c1e1d00 */
[----:B------:R-:W-:-:S04]  /*1c90*/  IMAD.WIDE.U32 R184, R19, 0x10, R184 ;  /* 0x0000001013b87825 */ /* 0x000fc800078e00b8 */
[----:B------:R-:W-:Y:S01]  /*1ca0*/  FADD.FTZ R167, R174, -UR5 ;  /* 0x80000005aea77e21 */ /* 0x000fe20008010000 */
[----:B------:R-:W-:Y:S01]  /*1cb0*/  FMUL.FTZ R166, R166, UR9 ;  /* 0x00000009a6a67c20 */ /* 0x000fe20008410000 */
[----:B------:R-:W-:-:S04]  /*1cc0*/  IMAD.WIDE.U32 R188, R19, 0x10, R186 ;  /* 0x0000001013bc7825 */ /* 0x000fc800078e00ba */
[----:B------:R-:W-:Y:S01]  /*1cd0*/  FMUL.FTZ R167, R167, UR9 ;  /* 0x00000009a7a77c20 */ /* 0x000fe20008410000 */
[----:B------:R-:W4:Y:S01]  /*1ce0*/  LDG.E.128 R184, desc[UR14][R184.64] ;  /* 0x0000000eb8b87981 */ /* 0x000f22000c1e1d00 */
[----:B------:R-:W-:-:S03]  /*1cf0*/  IMAD.WIDE.U32 R192, R19, 0x10, R192 ;  /* 0x0000001013c07825 */ /* 0x000fc600078e00c0 */
[----:B------:R-:W4:Y:S04]  /*1d00*/  LDG.E.128 R188, desc[UR14][R188.64] ;  /* 0x0000000ebcbc7981 */ /* 0x000f28000c1e1d00 */
[----:B------:R-:W4:Y:S01]  /*1d10*/  LDG.E.128 R192, desc[UR14][R192.64] ;  /* 0x0000000ec0c07981 */ /* 0x000f22000c1e1d00 */
[----:B------:R-:W-:-:S04]  /*1d20*/  FADD.FTZ R172, R175, -UR5 ;  /* 0x80000005afac7e21 */ /* 0x000fc80008010000 */
[----:B------:R-:W-:Y:S01]  /*1d30*/  FMUL.FTZ R172, R172, UR9 ;  /* 0x00000009acac7c20 */ /* 0x000fe20008410000 */
[C---:B--2---:R-:W-:Y:S01]  /*1d40*/  FADD.FTZ R154, R177.reuse, R154 ;  /* 0x0000009ab19a7221 */ /* 0x044fe20000010000 */
[----:B0-----:R-:W-:-:S04]  /*1d50*/  FFMA.FTZ R149, R177, R166, R149 ;  /* 0x000000a6b1957223 */ /* 0x001fc80000010095 */
[----:B------:R0:W-:Y:S01]  /*1d60*/  STL [R1+0xc4], R154 ;  /* 0x0000c49a01007387 */ /* 0x0001e20000100800 */
[----:B---3--:R-:W-:-:S03]  /*1d70*/  FADD.FTZ R173, R178, R173 ;  /* 0x000000adb2ad7221 */ /* 0x008fc60000010000 */
[----:B0-----:R-:W2:Y:S01]  /*1d80*/  LDL.LU R154, [R1+0xe8] ;  /* 0x0000e800019a7983 */ /* 0x001ea20000300800 */
[----:B----4-:R-:W-:-:S03]  /*1d90*/  FFMA.FTZ R159, R178, R167, R159 ;  /* 0x000000a7b29f7223 */ /* 0x010fc6000001009f */
[----:B------:R0:W-:Y:S04]  /*1da0*/  STL [R1+0x8c], R149 ;  /* 0x00008c9501007387 */ /* 0x0001e80000100800 */
[----:B0-----:R-:W3:Y:S01]  /*1db0*/  LDL.LU R149, [R1+0xa8] ;  /* 0x0000a80001957983 */ /* 0x001ee20000300800 */
[----:B------:R-:W-:-:S03]  /*1dc0*/  FADD.FTZ R158, R179, R158 ;  /* 0x0000009eb39e7221 */ /* 0x000fc60000010000 */
[----:B------:R-:W-:Y:S04]  /*1dd0*/  STL [R1+0xc8], R173 ;  /* 0x0000c8ad01007387 */ /* 0x000fe80000100800 */
[----:B------:R-:W-:Y:S04]  /*1de0*/  STL [R1+0xa0], R159 ;  /* 0x0000a09f01007387 */ /* 0x000fe80000100800 */
[----:B------:R-:W4:Y:S04]  /*1df0*/  LDL.LU R174, [R1+0xec] ;  /* 0x0000ec0001ae7983 */ /* 0x000f280000300800 */
[----:B------:R0:W-:Y:S04]  /*1e00*/  STL [R1+0xcc], R158 ;  /* 0x0000cc9e01007387 */ /* 0x0001e80000100800 */
[----:B0-----:R-:W4:Y:S01]  /*1e10*/  LDL.LU R158, [R1+0xac] ;  /* 0x0000ac00019e7983 */ /* 0x001f220000300800 */
[----:B------:R-:W-:-:S05]  /*1e20*/  FFMA.FTZ R155, R179, R172, R155 ;  /* 0x000000acb39b7223 */ /* 0x000fca000001009b */
[----:B------:R-:W-:Y:S04]  /*1e30*/  STL [R1+0xa4], R155 ;  /* 0x0000a49b01007387 */ /* 0x000fe80000100800 */
[----:B------:R-:W4:Y:S01]  /*1e40*/  LDL.LU R159, [R1+0x10] ;  /* 0x00001000019f7983 */ /* 0x000f220000300800 */
[----:B------:R-:W-:Y:S01]  /*1e50*/  FMUL.FTZ R148, R32, R176 ;  /* 0x000000b020947220 */ /* 0x000fe20000410000 */
[C---:B------:R-:W-:Y:S01]  /*1e60*/  FADD.FTZ R243, R180.reuse, R243 ;  /* 0x000000f3b4f37221 */ /* 0x040fe20000010000 */
[----:B------:R-:W-:Y:S02]  /*1e70*/  FFMA.FTZ R211, R180, R165, R211 ;  /* 0x000000a5b4d37223 */ /* 0x000fe400000100d3 */
[----:B------:R-:W-:Y:S01]  /*1e80*/  FFMA.FTZ R180, R64, R180, R148 ;  /* 0x000000b440b47223 */ /* 0x000fe20000010094 */
[----:B------:R-:W-:Y:S01]  /*1e90*/  FMUL.FTZ R148, R33, R177 ;  /* 0x000000b121947220 */ /* 0x000fe20000410000 */
[C---:B------:R-:W-:Y:S01]  /*1ea0*/  FADD.FTZ R244, R181.reuse, R244 ;  /* 0x000000f4b5f47221 */ /* 0x040fe20000010000 */
[----:B------:R-:W-:-:S02]  /*1eb0*/  FFMA.FTZ R212, R181, R166, R212 ;  /* 0x000000a6b5d47223 */ /* 0x000fc400000100d4 */
[----:B------:R-:W-:Y:S01]  /*1ec0*/  FFMA.FTZ R181, R65, R181, R148 ;  /* 0x000000b541b57223 */ /* 0x000fe20000010094 */
[----:B------:R-:W-:Y:S01]  /*1ed0*/  FMUL.FTZ R148, R34, R178 ;  /* 0x000000b222947220 */ /* 0x000fe20000410000 */
[----:B------:R-:W-:Y:S01]  /*1ee0*/  FADD.FTZ R173, R184, -UR5 ;  /* 0x80000005b8ad7e21 */ /* 0x000fe20008010000 */
[C---:B------:R-:W-:Y:S01]  /*1ef0*/  FADD.FTZ R245, R182.reuse, R245 ;  /* 0x000000f5b6f57221 */ /* 0x040fe20000010000 */
[----:B------:R-:W-:Y:S01]  /*1f00*/  FFMA.FTZ R213, R182, R167, R213 ;  /* 0x000000a7b6d57223 */ /* 0x000fe200000100d5 */
[----:B------:R-:W-:Y:S01]  /*1f10*/  FADD.FTZ R177, R185, -UR5 ;  /* 0x80000005b9b17e21 */ /* 0x000fe20008010000 */
[----:B------:R-:W-:Y:S01]  /*1f20*/  FFMA.FTZ R182, R66, R182, R148 ;  /* 0x000000b642b67223 */ /* 0x000fe20000010094 */
[----:B------:R-:W-:Y:S01]  /*1f30*/  FMUL.FTZ R148, R35, R179 ;  /* 0x000000b323947220 */ /* 0x000fe20000410000 */
[----:B------:R-:W-:Y:S01]  /*1f40*/  FMUL.FTZ R173, R173, UR9 ;  /* 0x00000009adad7c20 */ /* 0x000fe20008410000 */
[----:B------:R-:W-:Y:S01]  /*1f50*/  FMUL.FTZ R177, R177, UR9 ;  /* 0x00000009b1b17c20 */ /* 0x000fe20008410000 */
[C---:B------:R-:W-:Y:S01]  /*1f60*/  FADD.FTZ R246, R183.reuse, R246 ;  /* 0x000000f6b7f67221 */ /* 0x040fe20000010000 */
[----:B------:R-:W-:Y:S01]  /*1f70*/  FFMA.FTZ R214, R183, R172, R214 ;  /* 0x000000acb7d67223 */ /* 0x000fe200000100d6 */
[----:B------:R-:W-:Y:S01]  /*1f80*/  FFMA.FTZ R183, R67, R183, R148 ;  /* 0x000000b743b77223 */ /* 0x000fe20000010094 */
[----:B------:R-:W-:Y:S01]  /*1f90*/  IADD3 R164, PT, PT, R6, 0x600, RZ ;  /* 0x0000060006a47810 */ /* 0x000fe20007ffe0ff */
[----:B------:R-:W-:Y:S01]  /*1fa0*/  FMUL.FTZ R148, R28, R188 ;  /* 0x000000bc1c947220 */ /* 0x000fe20000410000 */
[----:B------:R-:W-:Y:S01]  /*1fb0*/  IADD3 R176, PT, PT, R6, 0x700, RZ ;  /* 0x0000070006b07810 */ /* 0x000fe20007ffe0ff */
[C---:B------:R-:W-:Y:S01]  /*1fc0*/  FADD.FTZ R247, R192.reuse, R247 ;  /* 0x000000f7c0f77221 */ /* 0x040fe20000010000 */
[----:B------:R-:W-:Y:S01]  /*1fd0*/  FFMA.FTZ R215, R192, R173, R215 ;  /* 0x000000adc0d77223 */ /* 0x000fe200000100d7 */
[----:B------:R-:W-:Y:S01]  /*1fe0*/  FFMA.FTZ R192, R60, R192, R148 ;  /* 0x000000c03cc07223 */ /* 0x000fe20000010094 */
[----:B------:R-:W-:-:S04]  /*1ff0*/  IMAD.WIDE.U32 R136, R164, 0x10, R150 ;  /* 0x00000010a4887825 */ /* 0x000fc800078e0096 */
[----:B------:R-:W-:Y:S01]  /*2000*/  FMUL.FTZ R199, R40, R152 ;  /* 0x0000009828c77220 */ /* 0x000fe20000410000 */
[----:B------:R-:W-:Y:S02]  /*2010*/  FMUL.FTZ R201, R41, R153 ;  /* 0x0000009929c97220 */ /* 0x000fe40000410000 */
[----:B------:R-:W0:Y:S01]  /*2020*/  LDC.64 R152, c[0x0][0x428] ;  /* 0x00010a00ff987b82 */ /* 0x000e220000000a00 */
[----:B------:R-:W-:Y:S01]  /*2030*/  FADD.FTZ R178, R186, -UR5 ;  /* 0x80000005bab27e21 */ /* 0x000fe20008010000 */
[----:B------:R-:W4:Y:S01]  /*2040*/  LDG.E.128 R136, desc[UR14][R136.64] ;  /* 0x0000000e88887981 */ /* 0x000f22000c1e1d00 */
[----:B0-----:R-:W-:-:S06]  /*2050*/  IMAD.WIDE.U32 R140, R164, 0x10, R152 ;  /* 0x00000010a48c7825 */ /* 0x001fcc00078e0098 */
[----:B------:R-:W4:Y:S01]  /*2060*/  LDG.E.128 R140, desc[UR14][R140.64] ;  /* 0x0000000e8c8c7981 */ /* 0x000f22000c1e1d00 */
[----:B--2---:R-:W-:-:S05]  /*2070*/  FADD.FTZ R154, R188, R154 ;  /* 0x0000009abc9a7221 */ /* 0x004fca0000010000 */
[----:B------:R-:W-:Y:S01]  /*2080*/  STL [R1+0xe8], R154 ;  /* 0x0000e89a01007387 */ /* 0x000fe20000100800 */
[----:B---3--:R-:W-:-:S05]  /*2090*/  FFMA.FTZ R149, R188, R173, R149 ;  /* 0x000000adbc957223 */ /* 0x008fca0000010095 */
[----:B------:R0:W-:Y:S01]  /*20a0*/  STL [R1+0xa8], R149 ;  /* 0x0000a89501007387 */ /* 0x0001e20000100800 */
[----:B----4-:R-:W-:Y:S01]  /*20b0*/  FADD.FTZ R174, R189, R174 ;  /* 0x000000aebdae7221 */ /* 0x010fe20000010000 */
[----:B0-----:R-:W-:-:S04]  /*20c0*/  IMAD.WIDE.U32 R148, R176, 0x10, R150 ;  /* 0x00000010b0947825 */ /* 0x001fc800078e0096 */
[----:B------:R-:W-:Y:S01]  /*20d0*/  FMUL.FTZ R150, R29, R189 ;  /* 0x000000bd1d967220 */ /* 0x000fe20000410000 */
[----:B------:R0:W-:Y:S01]  /*20e0*/  STL [R1+0xec], R174 ;  /* 0x0000ecae01007387 */ /* 0x0001e20000100800 */
[----:B------:R-:W-:Y:S01]  /*20f0*/  FFMA.FTZ R158, R189, R177, R158 ;  /* 0x000000b1bd9e7223 */ /* 0x000fe2000001009e */
[----:B0-----:R-:W0:Y:S04]  /*2100*/  @P0 LDC.64 R174, c[0x0][0x438] ;  /* 0x00010e00ffae0b82 */ /* 0x001e280000000a00 */
[----:B------:R-:W-:Y:S04]  /*2110*/  STL [R1+0xac], R158 ;  /* 0x0000ac9e01007387 */ /* 0x000fe80000100800 */
[----:B------:R-:W2:Y:S04]  /*2120*/  LDL.LU R189, [R1+0xf0] ;  /* 0x0000f00001bd7983 */ /* 0x000ea80000300800 */
[----:B------:R-:W3:Y:S01]  /*2130*/  LDL.LU R185, [R1+0xb0] ;  /* 0x0000b00001b97983 */ /* 0x000ee20000300800 */
[----:B------:R-:W-:-:S03]  /*2140*/  FADD.FTZ R159, R194, R159 ;  /* 0x0000009fc29f7221 */ /* 0x000fc60000010000 */
[----:B------:R-:W4:Y:S04]  /*2150*/  LDL.LU R179, [R1+0x14] ;  /* 0x0000140001b37983 */ /* 0x000f280000300800 */
[----:B------:R-:W-:Y:S04]  /*2160*/  STL [R1+0x10], R159 ;  /* 0x0000109f01007387 */ /* 0x000fe80000100800 */
[----:B------:R-:W4:Y:S04]  /*2170*/  LDL.LU R188, [R1+0xf4] ;  /* 0x0000f40001bc7983 */ /* 0x000f280000300800 */
[----:B------:R-:W4:Y:S04]  /*2180*/  LDL.LU R186, [R1+0xb4] ;  /* 0x0000b40001ba7983 */ /* 0x000f280000300800 */
[----:B------:R-:W4:Y:S01]  /*2190*/  LDL.LU R184, [R1+0x18] ;  /* 0x0000180001b87983 */ /* 0x000f220000300800 */
[----:B0-----:R-:W-:-:S05]  /*21a0*/  @P0 IMAD.WIDE.U32 R174, R3, 0x10, R174 ;  /* 0x0000001003ae0825 */ /* 0x001fca00078e00ae */
[----:B------:R0:W5:Y:S02]  /*21b0*/  @P0 LDG.E.128 R96, desc[UR14][R174.64] ;  /* 0x0000000eae600981 */ /* 0x000164000c1e1d00 */
[----:B0-----:R-:W0:Y:S02]  /*21c0*/  @P0 LDC.64 R174, c[0x0][0x438] ;  /* 0x00010e00ffae0b82 */ /* 0x001e240000000a00 */
[----:B0-----:R-:W-:-:S05]  /*21d0*/  @P0 IMAD.WIDE.U32 R174, R2, 0x10, R174 ;  /* 0x0000001002ae0825 */ /* 0x001fca00078e00ae */
[----:B------:R0:W5:Y:S02]  /*21e0*/  @P0 LDG.E.128 R100, desc[UR14][R174.64] ;  /* 0x0000000eae640981 */ /* 0x000164000c1e1d00 */
[----:B0-----:R-:W0:Y:S01]  /*21f0*/  @P0 LDC.64 R174, c[0x0][0x438] ;  /* 0x00010e00ffae0b82 */ /* 0x001e220000000a00 */
[----:B------:R-:W-:Y:S01]  /*2200*/  FMUL.FTZ R178, R178, UR9 ;  /* 0x00000009b2b27c20 */ /* 0x000fe20008410000 */
[----:B0-----:R-:W-:-:S05]  /*2210*/  @P0 IMAD.WIDE.U32 R174, R19, 0x10, R174 ;  /* 0x0000001013ae0825 */ /* 0x001fca00078e00ae */
[----:B------:R0:W5:Y:S02]  /*2220*/  @P0 LDG.E.128 R104, desc[UR14][R174.64] ;  /* 0x0000000eae680981 */ /* 0x000164000c1e1d00 */
[----:B0-----:R-:W0:Y:S01]  /*2230*/  @P0 LDC.64 R174, c[0x0][0x438] ;  /* 0x00010e00ffae0b82 */ /* 0x001e220000000a00 */
[C---:B------:R-:W-:Y:S01]  /*2240*/  FADD.FTZ R235, R156.reuse, R235 ;  /* 0x000000eb9ceb7221 */ /* 0x040fe20000010000 */
[----:B------:R-:W-:Y:S01]  /*2250*/  FFMA.FTZ R15, R156, R198, R15 ;  /* 0x000000c69c0f7223 */ /* 0x000fe2000001000f */
[----:B------:R-:W-:Y:S01]  /*2260*/  FFMA.FTZ R199, R72, R156, R199 ;  /* 0x0000009c48c77223 */ /* 0x000fe200000100c7 */
[C---:B------:R-:W-:Y:S01]  /*2270*/  FADD.FTZ R236, R157.reuse, R236 ;  /* 0x000000ec9dec7221 */ /* 0x040fe20000010000 */
[----:B------:R-:W-:Y:S01]  /*2280*/  FFMA.FTZ R16, R157, R200, R16 ;  /* 0x000000c89d107223 */ /* 0x000fe20000010010 */
[----:B------:R-:W-:Y:S02]  /*2290*/  FFMA.FTZ R201, R73, R157, R201 ;  /* 0x0000009d49c97223 */ /* 0x000fe400000100c9 */
[----:B------:R-:W1:Y:S01]  /*22a0*/  LDC.64 R156, c[0x0][0x3a8] ;  /* 0x0000ea00ff9c7b82 */ /* 0x000e620000000a00 */
[----:B0-----:R-:W-:-:S05]  /*22b0*/  @P0 IMAD.WIDE.U32 R174, R164, 0x10, R174 ;  /* 0x00000010a4ae0825 */ /* 0x001fca00078e00ae */
[----:B------:R0:W5:Y:S02]  /*22c0*/  @P0 LDG.E.128 R108, desc[UR14][R174.64] ;  /* 0x0000000eae6c0981 */ /* 0x000164000c1e1d00 */
[----:B0-----:R-:W0:Y:S01]  /*22d0*/  @P0 LDC.64 R174, c[0x0][0x438] ;  /* 0x00010e00ffae0b82 */ /* 0x001e220000000a00 */
[C---:B------:R-:W-:Y:S01]  /*22e0*/  FADD.FTZ R242, R171.reuse, R242 ;  /* 0x000000f2abf27221 */ /* 0x040fe20000010000 */
[----:B------:R-:W-:Y:S01]  /*22f0*/  FFMA.FTZ R210, R171, R163, R210 ;  /* 0x000000a3abd27223 */ /* 0x000fe200000100d2 */
[----:B------:R-:W-:Y:S01]  /*2300*/  FFMA.FTZ R171, R71, R171, R128 ;  /* 0x000000ab47ab7223 */ /* 0x000fe20000010080 */
[----:B-1----:R-:W-:-:S06]  /*2310*/  IMAD.WIDE.U32 R128, R164, 0x10, R156 ;  /* 0x00000010a4807825 */ /* 0x002fcc00078e009c */
[----:B------:R-:W4:Y:S01]  /*2320*/  LDG.E.128 R128, desc[UR14][R128.64] ;  /* 0x0000000e80807981 */ /* 0x000f22000c1e1d00 */
[----:B0-----:R-:W-:-:S05]  /*2330*/  @P0 IMAD.WIDE.U32 R174, R176, 0x10, R174 ;  /* 0x00000010b0ae0825 */ /* 0x001fca00078e00ae */
[----:B------:R0:W5:Y:S02]  /*2340*/  @P0 LDG.E.128 R112, desc[UR14][R174.64] ;  /* 0x0000000eae700981 */ /* 0x000164000c1e1d00 */
[----:B0-----:R-:W-:-:S04]  /*2350*/  FADD.FTZ R174, R187, -UR5 ;  /* 0x80000005bbae7e21 */ /* 0x001fc80008010000 */
[----:B------:R-:W-:Y:S01]  /*2360*/  FMUL.FTZ R174, R174, UR9 ;  /* 0x00000009aeae7c20 */ /* 0x000fe20008410000 */
[----:B---3--:R-:W-:-:S05]  /*2370*/  FFMA.FTZ R185, R190, R178, R185 ;  /* 0x000000b2beb97223 */ /* 0x008fca00000100b9 */
[----:B------:R0:W-:Y:S04]  /*2380*/  STL [R1+0xb0], R185 ;  /* 0x0000b0b901007387 */ /* 0x0001e80000100800 */
[----:B0-----:R-:W3:Y:S01]  /*2390*/  LDL.LU R185, [R1+0xf8] ;  /* 0x0000f80001b97983 */ /* 0x001ee20000300800 */
[----:B--2---:R-:W-:Y:S01]  /*23a0*/  FADD.FTZ R189, R190, R189 ;  /* 0x000000bdbebd7221 */ /* 0x004fe20000010000 */
[----:B----4-:R-:W-:Y:S01]  /*23b0*/  FADD.FTZ R179, R195, R179 ;  /* 0x000000b3c3b37221 */ /* 0x010fe20000010000 */
[----:B------:R-:W-:-:S03]  /*23c0*/  FADD.FTZ R188, R191, R188 ;  /* 0x000000bcbfbc7221 */ /* 0x000fc60000010000 */
[----:B------:R-:W-:Y:S01]  /*23d0*/  STL [R1+0xf0], R189 ;  /* 0x0000f0bd01007387 */ /* 0x000fe20000100800 */
[----:B------:R-:W-:-:S03]  /*23e0*/  FFMA.FTZ R186, R191, R174, R186 ;  /* 0x000000aebfba7223 */ /* 0x000fc600000100ba */
[----:B------:R0:W-:Y:S01]  /*23f0*/  STL [R1+0x14], R179 ;  /* 0x000014b301007387 */ /* 0x0001e20000100800 */
[----:B------:R-:W-:-:S03]  /*2400*/  FADD.FTZ R184, R140, R184 ;  /* 0x000000b88cb87221 */ /* 0x000fc60000010000 */
[----:B0-----:R-:W2:Y:S04]  /*2410*/  LDL.LU R179, [R1+0xb8] ;  /* 0x0000b80001b37983 */ /* 0x001ea80000300800 */
[----:B------:R-:W4:Y:S04]  /*2420*/  LDL.LU R189, [R1+0x1c] ;  /* 0x00001c0001bd7983 */ /* 0x000f280000300800 */
[----:B------:R0:W-:Y:S04]  /*2430*/  STL [R1+0xf4], R188 ;  /* 0x0000f4bc01007387 */ /* 0x0001e80000100800 */
[----:B------:R-:W-:Y:S04]  /*2440*/  STL [R1+0xb4], R186 ;  /* 0x0000b4ba01007387 */ /* 0x000fe80000100800 */
[----:B0-----:R-:W4:Y:S04]  /*2450*/  LDL.LU R188, [R1+0xfc] ;  /* 0x0000fc0001bc7983 */ /* 0x001f280000300800 */
[----:B------:R0:W-:Y:S04]  /*2460*/  STL [R1+0x18], R184 ;  /* 0x000018b801007387 */ /* 0x0001e80000100800 */
[----:B0-----:R-:W4:Y:S04]  /*2470*/  LDL.LU R184, [R1+0xbc] ;  /* 0x0000bc0001b87983 */ /* 0x001f280000300800 */
[----:B------:R-:W4:Y:S04]  /*2480*/  LDL.LU R187, [R1+0x40] ;  /* 0x0000400001bb7983 */ /* 0x000f280000300800 */
[----:B------:R-:W4:Y:S01]  /*2490*/  LDL.LU R186, [R1+0x100] ;  /* 0x0001000001ba7983 */ /* 0x000f220000300800 */
[----:B------:R-:W-:Y:S01]  /*24a0*/  FMUL.FTZ R175, R31, R191 ;  /* 0x000000bf1faf7220 */ /* 0x000fe20000410000 */
[----:B------:R-:W-:-:S03]  /*24b0*/  FFMA.FTZ R218, R195, R174, R218 ;  /* 0x000000aec3da7223 */ /* 0x000fc600000100da */
[----:B------:R-:W-:Y:S01]  /*24c0*/  FFMA.FTZ R195, R63, R195, R175 ;  /* 0x000000c33fc37223 */ /* 0x000fe200000100af */
[C---:B------:R-:W-:Y:S01]  /*24d0*/  FADD.FTZ R248, R193.reuse, R248 ;  /* 0x000000f8c1f87221 */ /* 0x040fe20000010000 */
[----:B------:R-:W-:Y:S01]  /*24e0*/  FFMA.FTZ R216, R193, R177, R216 ;  /* 0x000000b1c1d87223 */ /* 0x000fe200000100d8 */
[----:B------:R-:W-:-:S04]  /*24f0*/  IMAD.WIDE.U32 R152, R176, 0x10, R152 ;  /* 0x00000010b0987825 */ /* 0x000fc800078e0098 */
[----:B------:R-:W-:Y:S02]  /*2500*/  FFMA.FTZ R193, R61, R193, R150 ;  /* 0x000000c13dc17223 */ /* 0x000fe40000010096 */
[----:B------:R-:W4:Y:S04]  /*2510*/  LDG.E.128 R148, desc[UR14][R148.64] ;  /* 0x0000000e94947981 */ /* 0x000f28000c1e1d00 */
[----:B------:R-:W4:Y:S01]  /*2520*/  LDG.E.128 R152, desc[UR14][R152.64] ;  /* 0x0000000e98987981 */ /* 0x000f22000c1e1d00 */
[----:B------:R-:W-:-:S04]  /*2530*/  IMAD.WIDE.U32 R156, R176, 0x10, R156 ;  /* 0x00000010b09c7825 */ /* 0x000fc800078e009c */
[----:B------:R-:W-:Y:S01]  /*2540*/  FMUL.FTZ R158, R30, R190 ;  /* 0x000000be1e9e7220 */ /* 0x000fe20000410000 */
[----:B------:R-:W-:-:S03]  /*2550*/  FFMA.FTZ R217, R194, R178, R217 ;  /* 0x000000b2c2d97223 */ /* 0x000fc600000100d9 */
[----:B------:R-:W-:Y:S02]  /*2560*/  FFMA.FTZ R194, R62, R194, R158 ;  /* 0x000000c23ec27223 */ /* 0x000fe4000001009e */
[----:B------:R-:W4:Y:S01]  /*2570*/  LDG.E.128 R156, desc[UR14][R156.64] ;  /* 0x0000000e9c9c7981 */ /* 0x000f22000c1e1d00 */
[----:B------:R-:W-:-:S04]  /*2580*/  FADD.FTZ R128, R128, -UR5 ;  /* 0x8000000580807e21 */ /* 0x000fc80008010000 */
[----:B------:R-:W-:Y:S01]  /*2590*/  FMUL.FTZ R175, R128, UR9 ;  /* 0x0000000980af7c20 */ /* 0x000fe20008410000 */
[----:B------:R-:W-:Y:S01]  /*25a0*/  FADD.FTZ R129, R129, -UR5 ;  /* 0x8000000581817e21 */ /* 0x000fe20008010000 */
[----:B------:R-:W-:Y:S01]  /*25b0*/  FADD.FTZ R130, R130, -UR5 ;  /* 0x8000000582827e21 */ /* 0x000fe20008010000 */
[----:B---3--:R-:W-:-:S05]  /*25c0*/  FADD.FTZ R185, R136, R185 ;  /* 0x000000b988b97221 */ /* 0x008fca0000010000 */
[----:B------:R0:W-:Y:S04]  /*25d0*/  STL [R1+0xf8], R185 ;  /* 0x0000f8b901007387 */ /* 0x0001e80000100800 */
[----:B0-----:R-:W3:Y:S01]  /*25e0*/  LDL.LU R185, [R1+0xd0] ;  /* 0x0000d00001b97983 */ /* 0x001ee20000300800 */
[----:B--2---:R-:W-:-:S05]  /*25f0*/  FFMA.FTZ R179, R136, R175, R179 ;  /* 0x000000af88b37223 */ /* 0x004fca00000100b3 */
[----:B------:R0:W-:Y:S01]  /*2600*/  STL [R1+0xb8], R179 ;  /* 0x0000b8b301007387 */ /* 0x0001e20000100800 */
[----:B----4-:R-:W-:Y:S01]  /*2610*/  FADD.FTZ R189, R141, R189 ;  /* 0x000000bd8dbd7221 */ /* 0x010fe20000010000 */
[----:B0-----:R-:W-:Y:S01]  /*2620*/  FMUL.FTZ R179, R129, UR9 ;  /* 0x0000000981b37c20 */ /* 0x001fe20008410000 */
[----:B------:R-:W-:-:S03]  /*2630*/  FADD.FTZ R188, R137, R188 ;  /* 0x000000bc89bc7221 */ /* 0x000fc60000010000 */
[----:B------:R-:W-:Y:S01]  /*2640*/  STL [R1+0x1c], R189 ;  /* 0x00001cbd01007387 */ /* 0x000fe20000100800 */
[----:B------:R-:W-:-:S03]  /*2650*/  FMUL.FTZ R129, R26, R138 ;  /* 0x0000008a1a817220 */ /* 0x000fc60000410000 */
[----:B------:R-:W-:Y:S01]  /*2660*/  STL [R1+0xfc], R188 ;  /* 0x0000fcbc01007387 */ /* 0x000fe20000100800 */
[----:B------:R-:W-:Y:S01]  /*2670*/  FFMA.FTZ R184, R137, R179, R184 ;  /* 0x000000b389b87223 */ /* 0x000fe200000100b8 */
[----:B------:R-:W-:-:S04]  /*2680*/  FADD.FTZ R187, R142, R187 ;  /* 0x000000bb8ebb7221 */ /* 0x000fc80000010000 */
[----:B------:R0:W-:Y:S04]  /*2690*/  STL [R1+0xbc], R184 ;  /* 0x0000bcb801007387 */ /* 0x0001e80000100800 */
[----:B------:R-:W-:Y:S01]  /*26a0*/  STL [R1+0x40], R187 ;  /* 0x000040bb01007387 */ /* 0x000fe20000100800 */
[----:B0-----:R-:W-:-:S04]  /*26b0*/  FMUL.FTZ R184, R130, UR9 ;  /* 0x0000000982b87c20 */ /* 0x001fc80008410000 */
[----:B------:R-:W-:Y:S01]  /*26c0*/  FFMA.FTZ R221, R142, R184, R221 ;  /* 0x000000b88edd7223 */ /* 0x000fe200000100dd */
[----:B------:R-:W-:Y:S02]  /*26d0*/  FFMA.FTZ R142, R58, R142, R129 ;  /* 0x0000008e3a8e7223 */ /* 0x000fe40000010081 */
[----:B------:R-:W2:Y:S01]  /*26e0*/  LDL.LU R129, [R1+0x44] ;  /* 0x0000440001817983 */ /* 0x000ea20000300800 */
[----:B------:R-:W-:Y:S01]  /*26f0*/  FMUL.FTZ R128, R24, R136 ;  /* 0x0000008818807220 */ /* 0x000fe20000410000 */
[----:B------:R-:W-:-:S03]  /*2700*/  FFMA.FTZ R219, R140, R175, R219 ;  /* 0x000000af8cdb7223 */ /* 0x000fc600000100db */
[----:B------:R-:W-:Y:S01]  /*2710*/  FFMA.FTZ R140, R56, R140, R128 ;  /* 0x0000008c388c7223 */ /* 0x000fe20000010080 */
[----:B------:R-:W-:Y:S01]  /*2720*/  FMUL.FTZ R128, R25, R137 ;  /* 0x0000008919807220 */ /* 0x000fe20000410000 */
[----:B------:R-:W-:-:S03]  /*2730*/  FFMA.FTZ R220, R141, R179, R220 ;  /* 0x000000b38ddc7223 */ /* 0x000fc600000100dc */
[----:B------:R-:W-:Y:S01]  /*2740*/  FFMA.FTZ R141, R57, R141, R128 ;  /* 0x0000008d398d7223 */ /* 0x000fe20000010080 */
[----:B------:R-:W-:-:S04]  /*2750*/  FADD.FTZ R128, RZ, R18 ;  /* 0x00000012ff807221 */ /* 0x000fc80000010000 */
[----:B------:R-:W-:-:S04]  /*2760*/  FADD.FTZ R128, R133, R128 ;  /* 0x0000008085807221 */ /* 0x000fc80000010000 */
[----:B------:R-:W-:-:S04]  /*2770*/  FADD.FTZ R128, R134, R128 ;  /* 0x0000008086807221 */ /* 0x000fc80000010000 */
[----:B------:R-:W-:-:S04]  /*2780*/  FADD.FTZ R128, R135, R128 ;  /* 0x0000008087807221 */ /* 0x000fc80000010000 */
[----:B------:R-:W-:-:S04]  /*2790*/  FADD.FTZ R128, R144, R128 ;  /* 0x0000008090807221 */ /* 0x000fc80000010000 */
[----:B------:R-:W-:Y:S01]  /*27a0*/  FADD.FTZ R128, R145, R128 ;  /* 0x0000008091807221 */ /* 0x000fe20000010000 */
[----:B------:R-:W-:Y:S01]  /*27b0*/  FADD.FTZ R186, R138, R186 ;  /* 0x000000ba8aba7221 */ /* 0x000fe20000010000 */
[----:B------:R-:W-:Y:S02]  /*27c0*/  FFMA.FTZ R130, R0, R18, RZ ;  /* 0x0000001200827223 */ /* 0x000fe400000100ff */
[----:B------:R-:W-:Y:S02]  /*27d0*/  FADD.FTZ R128, R146, R128 ;  /* 0x0000008092807221 */ /* 0x000fe40000010000 */
[----:B------:R0:W-:Y:S01]  /*27e0*/  STL [R1+0x100], R186 ;  /* 0x000100ba01007387 */ /* 0x0001e20000100800 */
        /* <DEDUP_REMOVED lines=32> */
[----:B------:R-:W-:Y:S02]  /*29f0*/  FADD.FTZ R131, R131, -UR5 ;  /* 0x8000000583837e21 */ /* 0x000fe40008010000 */
[----:B------:R-:W-:Y:S01]  /*2a00*/  FFMA.FTZ R130, R166, R181, R130 ;  /* 0x000000b5a6827223 */ /* 0x000fe20000010082 */
[----:B------:R-:W-:-:S03]  /*2a10*/  FADD.FTZ R128, R195, R128 ;  /* 0x00000080c3807221 */ /* 0x000fc60000010000 */
[----:B------:R-:W-:Y:S01]  /*2a20*/  FFMA.FTZ R130, R167, R182, R130 ;  /* 0x000000b6a7827223 */ /* 0x000fe20000010082 */
[----:B------:R-:W-:-:S03]  /*2a30*/  FADD.FTZ R128, R140, R128 ;  /* 0x000000808c807221 */ /* 0x000fc60000010000 */
[----:B------:R-:W-:Y:S01]  /*2a40*/  FFMA.FTZ R130, R172, R183, R130 ;  /* 0x000000b7ac827223 */ /* 0x000fe20000010082 */
[----:B------:R-:W-:Y:S01]  /*2a50*/  FADD.FTZ R128, R141, R128 ;  /* 0x000000808d807221 */ /* 0x000fe20000010000 */
[----:B0-----:R-:W-:Y:S02]  /*2a60*/  FMUL.FTZ R186, R20, R148 ;  /* 0x0000009414ba7220 */ /* 0x001fe40000410000 */
[----:B------:R-:W-:Y:S01]  /*2a70*/  FFMA.FTZ R130, R173, R192, R130 ;  /* 0x000000c0ad827223 */ /* 0x000fe20000010082 */
[----:B------:R-:W-:Y:S01]  /*2a80*/  FADD.FTZ R128, R142, R128 ;  /* 0x000000808e807221 */ /* 0x000fe20000010000 */
[----:B------:R-:W-:Y:S01]  /*2a90*/  FFMA.FTZ R186, R52, R152, R186 ;  /* 0x0000009834ba7223 */ /* 0x000fe200000100ba */
[----:B------:R-:W-:Y:S01]  /*2aa0*/  FMUL.FTZ R187, R21, R149 ;  /* 0x0000009515bb7220 */ /* 0x000fe20000410000 */
[----:B------:R-:W-:Y:S01]  /*2ab0*/  FFMA.FTZ R130, R177, R193, R130 ;  /* 0x000000c1b1827223 */ /* 0x000fe20000010082 */
[----:B------:R-:W-:Y:S02]  /*2ac0*/  FMUL.FTZ R188, R22, R150 ;  /* 0x0000009616bc7220 */ /* 0x000fe40000410000 */
[----:B------:R-:W-:Y:S01]  /*2ad0*/  FFMA.FTZ R187, R53, R153, R187 ;  /* 0x0000009935bb7223 */ /* 0x000fe200000100bb */
[----:B------:R-:W-:Y:S01]  /*2ae0*/  FFMA.FTZ R130, R178, R194, R130 ;  /* 0x000000c2b2827223 */ /* 0x000fe20000010082 */
[----:B------:R-:W-:Y:S01]  /*2af0*/  FFMA.FTZ R188, R54, R154, R188 ;  /* 0x0000009a36bc7223 */ /* 0x000fe200000100bc */
[----:B------:R-:W-:-:S02]  /*2b00*/  FMUL.FTZ R189, R23, R151 ;  /* 0x0000009717bd7220 */ /* 0x000fc40000410000 */
[----:B------:R-:W-:Y:S02]  /*2b10*/  FFMA.FTZ R130, R174, R195, R130 ;  /* 0x000000c3ae827223 */ /* 0x000fe40000010082 */
[----:B------:R-:W-:Y:S02]  /*2b20*/  FFMA.FTZ R189, R55, R155, R189 ;  /* 0x0000009b37bd7223 */ /* 0x000fe400000100bd */
[----:B------:R-:W-:-:S04]  /*2b30*/  FFMA.FTZ R130, R175, R140, R130 ;  /* 0x0000008caf827223 */ /* 0x000fc80000010082 */
[----:B------:R-:W-:Y:S01]  /*2b40*/  FFMA.FTZ R130, R179, R141, R130 ;  /* 0x0000008db3827223 */ /* 0x000fe20000010082 */
[----:B------:R-:W-:Y:S01]  /*2b50*/  FADD.FTZ R156, R156, -UR5 ;  /* 0x800000059c9c7e21 */ /* 0x000fe20008010000 */
[----:B---3--:R-:W-:-:S05]  /*2b60*/  FFMA.FTZ R185, R138, R184, R185 ;  /* 0x000000b88ab97223 */ /* 0x008fca00000100b9 */
[----:B------:R0:W-:Y:S04]  /*2b70*/  STL [R1+0xd0], R185 ;  /* 0x0000d0b901007387 */ /* 0x0001e80000100800 */
[----:B------:R-:W3:Y:S04]  /*2b80*/  LDL.LU R137, [R1+0x104] ;  /* 0x0001040001897983 */ /* 0x000ee80000300800 */
[----:B------:R-:W4:Y:S01]  /*2b90*/  LDL.LU R136, [R1+0xd4] ;  /* 0x0000d40001887983 */ /* 0x000f220000300800 */
[----:B0-----:R-:W-:-:S04]  /*2ba0*/  FMUL.FTZ R185, R131, UR9 ;  /* 0x0000000983b97c20 */ /* 0x001fc80008410000 */
[C---:B------:R-:W-:Y:S01]  /*2bb0*/  FFMA.FTZ R222, R143.reuse, R185, R222 ;  /* 0x000000b98fde7223 */ /* 0x040fe200000100de */
[----:B------:R-:W-:Y:S01]  /*2bc0*/  FFMA.FTZ R130, R184, R142, R130 ;  /* 0x0000008eb8827223 */ /* 0x000fe20000010082 */
[----:B--2---:R-:W-:-:S05]  /*2bd0*/  FADD.FTZ R129, R143, R129 ;  /* 0x000000818f817221 */ /* 0x004fca0000010000 */
[----:B------:R0:W-:Y:S02]  /*2be0*/  STL [R1+0x44], R129 ;  /* 0x0000448101007387 */ /* 0x0001e40000100800 */
[----:B0-----:R-:W-:-:S04]  /*2bf0*/  FMUL.FTZ R129, R27, R139 ;  /* 0x0000008b1b817220 */ /* 0x001fc80000410000 */
[----:B------:R-:W-:-:S04]  /*2c00*/  FFMA.FTZ R143, R59, R143, R129 ;  /* 0x0000008f3b8f7223 */ /* 0x000fc80000010081 */
[----:B------:R-:W-:-:S04]  /*2c10*/  FADD.FTZ R128, R143, R128 ;  /* 0x000000808f807221 */ /* 0x000fc80000010000 */
[----:B------:R-:W-:-:S04]  /*2c20*/  FADD.FTZ R128, R186, R128 ;  /* 0x00000080ba807221 */ /* 0x000fc80000010000 */
[----:B------:R-:W-:-:S04]  /*2c30*/  FADD.FTZ R128, R128, R187 ;  /* 0x000000bb80807221 */ /* 0x000fc80000010000 */
[----:B------:R-:W-:-:S04]  /*2c40*/  FADD.FTZ R128, R128, R188 ;  /* 0x000000bc80807221 */ /* 0x000fc80000010000 */
[----:B------:R-:W-:Y:S01]  /*2c50*/  FADD.FTZ R128, R128, R189 ;  /* 0x000000bd80807221 */ /* 0x000fe20000010000 */
[----:B------:R-:W-:-:S04]  /*2c60*/  FADD.FTZ R157, R157, -UR5 ;  /* 0x800000059d9d7e21 */ /* 0x000fc80008010000 */
[----:B------:R-:W0:Y:S01]  /*2c70*/  SHFL.DOWN PT, R129, R128, 0x10, 0x1f ;  /* 0x0a001f0080817f89 */ /* 0x000e2200000e0000 */
[----:B------:R-:W-:Y:S01]  /*2c80*/  FMUL.FTZ R156, R156, UR9 ;  /* 0x000000099c9c7c20 */ /* 0x000fe20008410000 */
        /* <DEDUP_REMOVED lines=28> */
[C---:B---3--:R-:W-:Y:S01]  /*2e50*/  FADD.FTZ R137, R139.reuse, R137 ;  /* 0x000000898b897221 */ /* 0x048fe20000010000 */
[----:B----4-:R-:W-:Y:S01]  /*2e60*/  FFMA.FTZ R136, R139, R185, R136 ;  /* 0x000000b98b887223 */ /* 0x010fe20000010088 */
[----:B--2---:R-:W-:Y:S02]  /*2e70*/  FADD.FTZ R128, R129, R131 ;  /* 0x0000008381807221 */ /* 0x004fe40000010000 */
[----:B------:R-:W0:Y:S04]  /*2e80*/  SHFL.DOWN PT, R129, R130, 0x1, 0x1f ;  /* 0x08201f0082817f89 */ /* 0x000e2800000e0000 */
[----:B------:R1:W-:Y:S04]  /*2e90*/  STL [R1+0x104], R137 ;  /* 0x0001048901007387 */ /* 0x0003e80000100800 */
[----:B------:R1:W-:Y:S01]  /*2ea0*/  STL [R1+0xd4], R136 ;  /* 0x0000d48801007387 */ /* 0x0003e20000100800 */
[----:B------:R-:W-:Y:S01]  /*2eb0*/  BSSY.RECONVERGENT B0, `(.L_x_4162) ;  /* 0x000000b000007945 */ /* 0x000fe20003800200 */
[----:B0-----:R-:W-:-:S03]  /*2ec0*/  FADD.FTZ R129, R130, R129 ;  /* 0x0000008182817221 */ /* 0x001fc60000010000 */
        /* <DEDUP_REMOVED lines=9> */
.L_x_4163:
[----:B------:R-:W-:Y:S05]  /*2f60*/  BSYNC.RECONVERGENT B0 ;  /* 0x0000000000007941 */ /* 0x000fea0003800200 */
.L_x_4162:
[----:B0-----:R-:W2:Y:S04]  /*2f70*/  LDL.LU R128, [R1+0x48] ;  /* 0x0000480001807983 */ /* 0x001ea80000300800 */
[----:B------:R-:W3:Y:S04]  /*2f80*/  LDL.LU R137, [R1+0x4c] ;  /* 0x00004c0001897983 */ /* 0x000ee80000300800 */
[----:B------:R-:W4:Y:S01]  /*2f90*/  LDL.LU R136, [R1+0x70] ;  /* 0x0000700001887983 */ /* 0x000f220000300800 */
[----:B------:R-:W-:-:S03]  /*2fa0*/  FFMA.FTZ R223, R152, R156, R223 ;  /* 0x0000009c98df7223 */ /* 0x000fc600000100df */
[----:B------:R0:W-:Y:S01]  /*2fb0*/  STL [R1+0x118], R0 ;  /* 0x0001180001007387 */ /* 0x0001e20000100800 */
[----:B------:R-:W-:-:S03]  /*2fc0*/  FFMA.FTZ R224, R153, R157, R224 ;  /* 0x0000009d99e07223 */ /* 0x000fc600000100e0 */
[----:B------:R-:W4:Y:S01]  /*2fd0*/  LDL.LU R191, [R1+0x114] ;  /* 0x0001140001bf7983 */ /* 0x000f220000300800 */
[----:B------:R-:W1:Y:S01]  /*2fe0*/  S2UR UR6, SR_CgaCtaId ;  /* 0x00000000000679c3 */ /* 0x000e620000008800 */
[----:B------:R-:W-:Y:S02]  /*2ff0*/  UMOV UR5, 0x400 ;  /* 0x0000040000057882 */ /* 0x000fe40000000000 */
[----:B-1----:R-:W-:-:S04]  /*3000*/  ULEA UR5, UR6, UR5, 0x18 ;  /* 0x0000000506057291 */ /* 0x002fc8000f8ec0ff */
[----:B------:R-:W-:Y:S02]  /*3010*/  UIADD3 UR6, UPT, UPT, UR5, 0x8040, URZ ;  /* 0x0000804005067890 */ /* 0x000fe4000fffe0ff */
[----:B------:R-:W-:Y:S01]  /*3020*/  @!UP1 UIADD3 UR6, UPT, UPT, UR5, 0x8000, URZ ;  /* 0x0000800005069890 */ /* 0x000fe2000fffe0ff */
[----:B------:R-:W-:Y:S01]  /*3030*/  BAR.SYNC.DEFER_BLOCKING 0x0 ;  /* 0x0000000000007b1d */ /* 0x000fe20000010000 */
[----:B--2---:R-:W-:-:S05]  /*3040*/  FADD.FTZ R128, R152, R128 ;  /* 0x0000008098807221 */ /* 0x004fca0000010000 */
[----:B------:R-:W2:Y:S01]  /*3050*/  LDL.LU R152, [R1+0xe4] ;  /* 0x0000e40001987983 */ /* 0x000ea20000300800 */
[----:B---3--:R-:W-:-:S03]  /*3060*/  FADD.FTZ R137, R153, R137 ;  /* 0x0000008999897221 */ /* 0x008fc60000010000 */
[----:B------:R-:W-:Y:S04]  /*3070*/  STL [R1+0x48], R128 ;  /* 0x0000488001007387 */ /* 0x000fe80000100800 */
[----:B------:R-:W3:Y:S04]  /*3080*/  LDL.LU R153, [R1+0x74] ;  /* 0x0000740001997983 */ /* 0x000ee80000300800 */
[----:B------:R-:W-:Y:S04]  /*3090*/  STL [R1+0x4c], R137 ;  /* 0x00004c8901007387 */ /* 0x000fe80000100800 */
[----:B0-----:R-:W2:Y:S04]  /*30a0*/  LDL.LU R0, [R1+0x108] ;  /* 0x0001080001007983 */ /* 0x001ea80000300800 */
[----:B------:R-:W2:Y:S04]  /*30b0*/  LDL.LU R190, [R1+0xd8] ;  /* 0x0000d80001be7983 */ /* 0x000ea80000300800 */
[----:B------:R-:W0:Y:S01]  /*30c0*/  LDS.128 R128, [UR6] ;  /* 0x00000006ff807984 */ /* 0x000e220008000c00 */
[----:B------:R-:W-:-:S02]  /*30d0*/  UIADD3 UR6, UPT, UPT, UR5, 0x8050, URZ ;  /* 0x0000805005067890 */ /* 0x000fc4000fffe0ff */
[----:B------:R-:W-:Y:S01]  /*30e0*/  @!UP1 UIADD3 UR6, UPT, UPT, UR5, 0x8010, URZ ;  /* 0x0000801005069890 */ /* 0x000fe2000fffe0ff */
[----:B----4-:R-:W-:-:S05]  /*30f0*/  FADD.FTZ R136, R154, R136 ;  /* 0x000000889a887221 */ /* 0x010fca0000010000 */
        /* <DEDUP_REMOVED lines=13> */
[----:B------:R-:W-:Y:S01]  /*31d0*/  FFMA.FTZ R225, R154, R158, R225 ;  /* 0x0000009e9ae17223 */ /* 0x000fe200000100e1 */
[----:B------:R-:W-:Y:S02]  /*31e0*/  FFMA.FTZ R226, R155, R159, R226 ;  /* 0x0000009f9be27223 */ /* 0x000fe400000100e2 */
[----:B------:R-:W4:Y:S01]  /*31f0*/  LDL.LU R154, [R1+0x110] ;  /* 0x00011000019a7983 */ /* 0x000f220000300800 */
[----:B0-----:R-:W-:-:S04]  /*3200*/  FADD.FTZ R128, R136, R128 ;  /* 0x0000008088807221 */ /* 0x001fc80000010000 */
[----:B------:R-:W-:Y:S01]  /*3210*/  FADD.FTZ R128, R130, R128 ;  /* 0x0000008082807221 */ /* 0x000fe20000010000 */
[----:B---3--:R-:W-:Y:S02]  /*3220*/  FADD.FTZ R153, R155, R153 ;  /* 0x000000999b997221 */ /* 0x008fe40000010000 */
[----:B------:R-:W3:Y:S04]  /*3230*/  LDL.LU R155, [R1+0xe0] ;  /* 0x0000e000019b7983 */ /* 0x000ee80000300800 */
[----:B------:R-:W3:Y:S01]  /*3240*/  LDL.LU R130, [R1+0xdc] ;  /* 0x0000dc0001827983 */ /* 0x000ee20000300800 */
[----:B--2---:R-:W-:-:S03]  /*3250*/  FADD.FTZ R0, R148, R0 ;  /* 0x0000000094007221 */ /* 0x004fc60000010000 */
[----:B------:R-:W-:Y:S01]  /*3260*/  STL [R1+0x74], R153 ;  /* 0x0000749901007387 */ /* 0x000fe20000100800 */
[----:B------:R-:W-:-:S03]  /*3270*/  FFMA.FTZ R190, R148, R156, R190 ;  /* 0x0000009c94be7223 */ /* 0x000fc600000100be */
[----:B------:R0:W-:Y:S04]  /*3280*/  STL [R1+0x108], R0 ;  /* 0x0001080001007387 */ /* 0x0001e80000100800 */
[----:B0-----:R0:W5:Y:S04]  /*3290*/  LDL.LU R0, [R1+0x118] ;  /* 0x0001180001007983 */ /* 0x0011680000300800 */
[----:B------:R1:W-:Y:S04]  /*32a0*/  STL [R1+0xd8], R190 ;  /* 0x0000d8be01007387 */ /* 0x0003e80000100800 */
[----:B------:R-:W2:Y:S01]  /*32b0*/  LDL.LU R148, [R1+0x10c] ;  /* 0x00010c0001947983 */ /* 0x000ea20000300800 */
[----:B------:R-:W-:-:S02]  /*32c0*/  UIADD3 UR6, UPT, UPT, UR5, 0x8070, URZ ;  /* 0x0000807005067890 */ /* 0x000fc4000fffe0ff */
[----:B------:R-:W-:Y:S01]  /*32d0*/  @!UP1 UIADD3 UR6, UPT, UPT, UR5, 0x8030, URZ ;  /* 0x0000803005069890 */ /* 0x000fe2000fffe0ff */
[----:B------:R-:W-:-:S08]  /*32e0*/  FADD.FTZ R129, R137, R129 ;  /* 0x0000008189817221 */ /* 0x000fd00000010000 */
[----:B------:R-:W0:Y:S01]  /*32f0*/  LDS.128 R136, [UR6] ;  /* 0x00000006ff887984 */ /* 0x000e220008000c00 */
[----:B------:R-:W-:Y:S01]  /*3300*/  FADD.FTZ R129, R131, R129 ;  /* 0x0000008183817221 */ /* 0x000fe20000010000 */
[C---:B------:R-:W-:Y:S01]  /*3310*/  FADD.FTZ R191, R151.reuse, R191 ;  /* 0x000000bf97bf7221 */ /* 0x040fe20000010000 */
[----:B------:R-:W-:Y:S01]  /*3320*/  FFMA.FTZ R152, R151, R159, R152 ;  /* 0x0000009f97987223 */ /* 0x000fe20000010098 */
[----:B-1----:R-:W1:Y:S01]  /*3330*/  S2R R190, SR_TID.X ;  /* 0x0000000000be7919 */ /* 0x002e620000002100 */
[----:B------:R-:W-:-:S04]  /*3340*/  UISETP.NE.U32.AND UP0, UPT, UR22, URZ, UPT ;  /* 0x000000ff1600728c */ /* 0x000fc8000bf05070 */
[----:B------:R-:W-:Y:S02]  /*3350*/  UISETP.NE.AND.EX UP0, UPT, UR23, URZ, UPT, UP0 ;  /* 0x000000ff1700728c */ /* 0x000fe4000bf05300 */
[----:B------:R-:W-:Y:S01]  /*3360*/  UIADD3 UR4, UPT, UPT, UR4, UR24, URZ ;  /* 0x0000001804047290 */ /* 0x000fe2000fffe0ff */
[----:B0-----:R-:W-:Y:S01]  /*3370*/  FADD.FTZ R128, R128, R136 ;  /* 0x0000008880807221 */ /* 0x001fe20000010000 */
[----:B------:R-:W-:-:S03]  /*3380*/  FADD.FTZ R129, R129, R137 ;  /* 0x0000008981817221 */ /* 0x000fc60000010000 */
[----:B------:R-:W-:Y:S01]  /*3390*/  FADD.FTZ R128, R138, R128 ;  /* 0x000000808a807221 */ /* 0x000fe20000010000 */
[----:B------:R-:W-:-:S03]  /*33a0*/  FADD.FTZ R129, R139, R129 ;  /* 0x000000818b817221 */ /* 0x000fc60000010000 */
[----:B------:R-:W-:Y:S01]  /*33b0*/  FMUL.FTZ R128, R128, UR26 ;  /* 0x0000001a80807c20 */ /* 0x000fe20008410000 */
[----:B------:R-:W-:-:S04]  /*33c0*/  FMUL.FTZ R129, R129, UR26 ;  /* 0x0000001a81817c20 */ /* 0x000fc80008410000 */
[----:B------:R-:W-:Y:S01]  /*33d0*/  FSEL R128, R128, RZ, !P1 ;  /* 0x000000ff80807208 */ /* 0x000fe20004800000 */
[----:B----4-:R-:W-:Y:S01]  /*33e0*/  FADD.FTZ R154, R150, R154 ;  /* 0x0000009a969a7221 */ /* 0x010fe20000010000 */
[----:B------:R-:W-:Y:S02]  /*33f0*/  R2UR UR27, R129 ;  /* 0x00000000811b72ca */ /* 0x000fe400000e0000 */
[----:B------:R-:W-:Y:S01]  /*3400*/  R2UR UR30, R128 ;  /* 0x00000000801e72ca */ /* 0x000fe200000e0000 */
[----:B------:R-:W-:Y:S01]  /*3410*/  UISETP.GE.AND UP2, UPT, UR4, UR25, UPT ;  /* 0x000000190400728c */ /* 0x000fe2000bf46270 */
[----:B---3--:R-:W-:Y:S01]  /*3420*/  FFMA.FTZ R155, R150, R158, R155 ;  /* 0x0000009e969b7223 */ /* 0x008fe2000001009b */
[C---:B------:R-:W-:Y:S01]  /*3430*/  FFMA.FTZ R130, R149.reuse, R157, R130 ;  /* 0x0000009d95827223 */ /* 0x040fe20000010082 */
[----:B--2---:R-:W-:-:S05]  /*3440*/  FADD.FTZ R148, R149, R148 ;  /* 0x0000009495947221 */ /* 0x004fca0000010000 */
[----:B------:R0:W-:Y:S04]  /*3450*/  STL [R1+0x10c], R148 ;  /* 0x00010c9401007387 */ /* 0x0001e80000100800 */
[----:B------:R0:W-:Y:S04]  /*3460*/  STL [R1+0xdc], R130 ;  /* 0x0000dc8201007387 */ /* 0x0001e80000100800 */
[----:B------:R0:W-:Y:S04]  /*3470*/  STL [R1+0x110], R154 ;  /* 0x0001109a01007387 */ /* 0x0001e80000100800 */
[----:B------:R0:W-:Y:S04]  /*3480*/  STL [R1+0xe0], R155 ;  /* 0x0000e09b01007387 */ /* 0x0001e80000100800 */
[----:B------:R0:W-:Y:S04]  /*3490*/  STL [R1+0x114], R191 ;  /* 0x000114bf01007387 */ /* 0x0001e80000100800 */
[----:B------:R0:W-:Y:S01]  /*34a0*/  STL [R1+0xe4], R152 ;  /* 0x0000e49801007387 */ /* 0x0001e20000100800 */
[----:B-1----:R-:W-:Y:S05]  /*34b0*/  BRA.U UP0, `(.L_x_4164) ;  /* 0x00000005008c7547 */ /* 0x002fea000b800000 */
        /* <DEDUP_REMOVED lines=11> */
[----:B-----5:R-:W-:Y:S01]  /*3570*/  FFMA.FTZ R128, R0, R128, UR30 ;  /* 0x0000001e00807e23 */ /* 0x020fe20008010080 */
        /* <DEDUP_REMOVED lines=8> */
[----:B0-----:R-:W-:Y:S01]  /*3600*/  FADD.FTZ R130, R134, -R0 ;  /* 0x8000000086827221 */ /* 0x001fe20000010000 */
[----:B------:R-:W-:-:S03]  /*3610*/  MOV R0, UR27 ;  /* 0x0000001b00007c02 */ /* 0x000fc60008000f00 */
[----:B------:R-:W-:Y:S02]  /*3620*/  FMUL.FTZ R130, R130, UR9 ;  /* 0x0000000982827c20 */ /* 0x000fe40008410000 */
[----:B------:R-:W-:-:S04]  /*3630*/  FFMA.FTZ R0, R126, R0, UR30 ;  /* 0x0000001e7e007e23 */ /* 0x000fc80008010000 */
[----:B------:R-:W-:-:S04]  /*3640*/  FADD.FTZ R131, R135, -R0 ;  /* 0x8000000087837221 */ /* 0x000fc80000010000 */
[----:B------:R-:W-:Y:S01]  /*3650*/  FMUL.FTZ R131, R131, UR9 ;  /* 0x0000000983837c20 */ /* 0x000fe20008410000 */
[----:B------:R-:W-:Y:S06]  /*3660*/  BRA `(.L_x_4167) ;  /* 0x0000000800a87947 */ /* 0x000fec0003800000 */
.L_x_4166:
[----:B------:R-:W-:-:S05]  /*3670*/  MOV R116, UR27 ;  /* 0x0000001b00747c02 */ /* 0x000fca0008000f00 */
[----:B-----5:R-:W-:Y:S01]  /*3680*/  FFMA.FTZ R116, R0, R116, UR30 ;  /* 0x0000001e00747e23 */ /* 0x020fe20008010074 */
        /* <DEDUP_REMOVED lines=10> */
[----:B0-----:R-:W-:Y:S01]  /*3730*/  FADD.FTZ R130, R134, -R0 ;  /* 0x8000000086827221 */ /* 0x001fe20000010000 */
        /* <DEDUP_REMOVED lines=8> */
.L_x_4165:
        /* <DEDUP_REMOVED lines=26> */
.L_x_4168:
[----:B------:R-:W-:Y:S02]  /*3960*/  MOV R116, UR27 ;  /* 0x0000001b00747c02 */ /* 0x000fe40008000f00 */
[----:B------:R-:W-:Y:S02]  /*3970*/  MOV R117, UR27 ;  /* 0x0000001b00757c02 */ /* 0x000fe40008000f00 */
[----:B------:R-:W-:Y:S01]  /*3980*/  MOV R118, UR27 ;  /* 0x0000001b00767c02 */ /* 0x000fe20008000f00 */
[----:B-----5:R-:W-:Y:S01]  /*3990*/  FFMA.FTZ R116, R0, R116, UR30 ;  /* 0x0000001e00747e23 */ /* 0x020fe20008010074 */
        /* <DEDUP_REMOVED lines=9> */
[----:B0-----:R-:W-:Y:S01]  /*3a30*/  FMUL.FTZ R130, R117, UR9 ;  /* 0x0000000975827c20 */ /* 0x001fe20008410000 */
        /* <DEDUP_REMOVED lines=11> */
.L_x_4164:
        /* <DEDUP_REMOVED lines=15> */
[----:B------:R-:W-:Y:S02]  /*3be0*/  FFMA.FTZ R128, R128, UR9, R84 ;  /* 0x0000000980807c23 */ /* 0x000fe40008010054 */
[----:B------:R-:W-:Y:S01]  /*3bf0*/  FADD.FTZ R129, R133, -R0 ;  /* 0x8000000085817221 */ /* 0x000fe20000010000 */
[----:B------:R-:W-:-:S03]  /*3c00*/  MOV R0, UR27 ;  /* 0x0000001b00007c02 */ /* 0x000fc60008000f00 */
[----:B------:R-:W-:Y:S02]  /*3c10*/  FFMA.FTZ R129, R129, UR9, R85 ;  /* 0x0000000981817c23 */ /* 0x000fe40008010055 */
[----:B------:R-:W-:-:S04]  /*3c20*/  FFMA.FTZ R0, R125, R0, UR30 ;  /* 0x0000001e7d007e23 */ /* 0x000fc80008010000 */
[----:B0-----:R-:W-:Y:S01]  /*3c30*/  FADD.FTZ R130, R134, -R0 ;  /* 0x8000000086827221 */ /* 0x001fe20000010000 */
[----:B------:R-:W-:-:S03]  /*3c40*/  MOV R0, UR27 ;  /* 0x0000001b00007c02 */ /* 0x000fc60008000f00 */
[----:B------:R-:W-:Y:S02]  /*3c50*/  FFMA.FTZ R130, R130, UR9, R86 ;  /* 0x0000000982827c23 */ /* 0x000fe40008010056 */
[----:B------:R-:W-:-:S04]  /*3c60*/  FFMA.FTZ R0, R126, R0, UR30 ;  /* 0x0000001e7e007e23 */ /* 0x000fc80008010000 */
[----:B------:R-:W-:-:S04]  /*3c70*/  FADD.FTZ R131, R135, -R0 ;  /* 0x8000000087837221 */ /* 0x000fc80000010000 */
[----:B------:R-:W-:Y:S01]  /*3c80*/  FFMA.FTZ R131, R131, UR9, R87 ;  /* 0x0000000983837c23 */ /* 0x000fe20008010057 */
[----:B------:R-:W-:Y:S06]  /*3c90*/  BRA `(.L_x_4167) ;  /* 0x00000004001c7947 */ /* 0x000fec0003800000 */
.L_x_4170:
[----:B------:R-:W-:-:S05]  /*3ca0*/  MOV R116, UR27 ;  /* 0x0000001b00747c02 */ /* 0x000fca0008000f00 */
[----:B-----5:R-:W-:Y:S01]  /*3cb0*/  FFMA.FTZ R116, R0, R116, UR30 ;  /* 0x0000001e00747e23 */ /* 0x020fe20008010074 */
[----:B------:R-:W-:-:S03]  /*3cc0*/  MOV R0, UR27 ;  /* 0x0000001b00007c02 */ /* 0x000fc60008000f00 */
[----:B------:R-:W-:Y:S02]  /*3cd0*/  FADD.FTZ R116, R18, -R116 ;  /* 0x8000007412747221 */ /* 0x000fe40000010000 */
[----:B------:R-:W-:Y:S02]  /*3ce0*/  FFMA.FTZ R0, R124, R0, UR30 ;  /* 0x0000001e7c007e23 */ /* 0x000fe40008010000 */
[----:B------:R-:W-:Y:S02]  /*3cf0*/  FFMA.FTZ R128, R116, UR9, R84 ;  /* 0x0000000974807c23 */ /* 0x000fe40008010054 */
[----:B------:R-:W-:Y:S01]  /*3d00*/  FADD.FTZ R129, R133, -R0 ;  /* 0x8000000085817221 */ /* 0x000fe20000010000 */
[----:B------:R-:W-:Y:S02]  /*3d10*/  MOV R0, UR27 ;  /* 0x0000001b00007c02 */ /* 0x000fe40008000f00 */
[----:B------:R-:W-:Y:S01]  /*3d20*/  MOV R116, R128 ;  /* 0x0000008000747202 */ /* 0x000fe20000000f00 */
[----:B------:R-:W-:-:S02]  /*3d30*/  FFMA.FTZ R129, R129, UR9, R85 ;  /* 0x0000000981817c23 */ /* 0x000fc40008010055 */
[----:B------:R-:W-:-:S03]  /*3d40*/  FFMA.FTZ R0, R125, R0, UR30 ;  /* 0x0000001e7d007e23 */ /* 0x000fc60008010000 */
[----:B------:R-:W-:Y:S01]  /*3d50*/  MOV R117, R129 ;  /* 0x0000008100757202 */ /* 0x000fe20000000f00 */
[----:B0-----:R-:W-:Y:S01]  /*3d60*/  FADD.FTZ R130, R134, -R0 ;  /* 0x8000000086827221 */ /* 0x001fe20000010000 */
        /* <DEDUP_REMOVED lines=8> */
.L_x_4169:
        /* <DEDUP_REMOVED lines=26> */
.L_x_4171:
        /* <DEDUP_REMOVED lines=13> */
[----:B0-----:R-:W-:Y:S01]  /*4060*/  FFMA.FTZ R130, R117, UR9, R86 ;  /* 0x0000000975827c23 */ /* 0x001fe20008010056 */
        /* <DEDUP_REMOVED lines=10> */
.L_x_4167:
        /* <DEDUP_REMOVED lines=17> */
[----:B------:R-:W-:Y:S02]  /*4220*/  MOV R6, UR27 ;  /* 0x0000001b00067c02 */ /* 0x000fe40008000f00 */
[----:B------:R-:W-:Y:S01]  /*4230*/  MOV R18, UR27 ;  /* 0x0000001b00127c02 */ /* 0x000fe20008000f00 */
[----:B------:R-:W-:Y:S01]  /*4240*/  FFMA.FTZ R0, R127, R0, UR30 ;  /* 0x0000001e7f007e23 */ /* 0x000fe20008010000 */
[----:B0-----:R-:W-:Y:S01]  /*4250*/  MOV R116, UR27 ;  /* 0x0000001b00747c02 */ /* 0x001fe20008000f00 */
        /* <DEDUP_REMOVED lines=20> */
.L_x_4174:
[----:B------:R-:W-:Y:S02]  /*43a0*/  MOV R6, UR27 ;  /* 0x0000001b00067c02 */ /* 0x000fe40008000f00 */
[----:B------:R-:W-:-:S03]  /*43b0*/  MOV R0, UR27 ;  /* 0x0000001b00007c02 */ /* 0x000fc60008000f00 */
[----:B------:R-:W-:Y:S02]  /*43c0*/  FFMA.FTZ R6, R132, R6, UR30 ;  /* 0x0000001e84067e23 */ /* 0x000fe40008010006 */
[----:B------:R-:W-:Y:S02]  /*43d0*/  FFMA.FTZ R0, R127, R0, UR30 ;  /* 0x0000001e7f007e23 */ /* 0x000fe40008010000 */
[----:B0-----:R-:W-:Y:S01]  /*43e0*/  FADD.FTZ R125, R145, -R6 ;  /* 0x80000006917d7221 */ /* 0x001fe20000010000 */
[----:B------:R-:W-:Y:S01]  /*43f0*/  MOV R6, UR27 ;  /* 0x0000001b00067c02 */ /* 0x000fe20008000f00 */
[----:B------:R-:W-:Y:S02]  /*4400*/  FADD.FTZ R0, R144, -R0 ;  /* 0x8000000090007221 */ /* 0x000fe40000010000 */
[----:B------:R-:W-:Y:S02]  /*4410*/  FFMA.FTZ R125, R125, UR9, R89 ;  /* 0x000000097d7d7c23 */ /* 0x000fe40008010059 */
[----:B------:R-:W-:Y:S01]  /*4420*/  FFMA.FTZ R6, R196, R6, UR30 ;  /* 0x0000001ec4067e23 */ /* 0x000fe20008010006 */
[----:B------:R-:W-:-:S02]  /*4430*/  FFMA.FTZ R124, R0, UR9, R88 ;  /* 0x00000009007c7c23 */ /* 0x000fc40008010058 */
[----:B------:R-:W-:Y:S01]  /*4440*/  MOV R121, R125 ;  /* 0x0000007d00797202 */ /* 0x000fe20000000f00 */
[----:B------:R-:W-:Y:S01]  /*4450*/  FADD.FTZ R126, R146, -R6 ;  /* 0x80000006927e7221 */ /* 0x000fe20000010000 */
[----:B------:R-:W-:Y:S02]  /*4460*/  MOV R6, UR27 ;  /* 0x0000001b00067c02 */ /* 0x000fe40008000f00 */
[----:B------:R-:W-:Y:S01]  /*4470*/  MOV R120, R124 ;  /* 0x0000007c00787202 */ /* 0x000fe20000000f00 */
[----:B------:R-:W-:Y:S02]  /*4480*/  FFMA.FTZ R126, R126, UR9, R90 ;  /* 0x000000097e7e7c23 */ /* 0x000fe4000801005a */
[----:B------:R-:W-:-:S03]  /*4490*/  FFMA.FTZ R6, R197, R6, UR30 ;  /* 0x0000001ec5067e23 */ /* 0x000fc60008010006 */
[----:B------:R-:W-:Y:S01]  /*44a0*/  MOV R122, R126 ;  /* 0x0000007e007a7202 */ /* 0x000fe20000000f00 */
[----:B------:R-:W-:-:S04]  /*44b0*/  FADD.FTZ R127, R147, -R6 ;  /* 0x80000006937f7221 */ /* 0x000fc80000010000 */
[----:B------:R-:W-:-:S05]  /*44c0*/  FFMA.FTZ R127, R127, UR9, R91 ;  /* 0x000000097f7f7c23 */ /* 0x000fca000801005b */
[----:B------:R-:W-:Y:S01]  /*44d0*/  MOV R123, R127 ;  /* 0x0000007f007b7202 */ /* 0x000fe20000000f00 */
[----:B------:R-:W-:Y:S06]  /*44e0*/  BRA `(.L_x_4175) ;  /* 0x0000000400f47947 */ /* 0x000fec0003800000 */
.L_x_4173:
[----:B------:R-:W-:Y:S05]  /*44f0*/  @!P2 BRA `(.L_x_4176) ;  /* 0x000000000054a947 */ /* 0x000fea0003800000 */
        /* <DEDUP_REMOVED lines=21> */
.L_x_4176:
        /* <DEDUP_REMOVED lines=9> */
[----:B------:R-:W-:-:S03]  /*46e0*/  FFMA.FTZ R124, R0, UR9, R88 ;  /* 0x00000009007c7c23 */ /* 0x000fc60008010058 */
[----:B------:R-:W-:Y:S01]  /*46f0*/  FADD.FTZ R126, R146, -R6 ;  /* 0x80000006927e7221 */ /* 0x000fe20000010000 */
[----:B------:R-:W-:-:S03]  /*4700*/  MOV R6, UR27 ;  /* 0x0000001b00067c02 */ /* 0x000fc60008000f00 */
[----:B------:R-:W-:Y:S02]  /*4710*/  FFMA.FTZ R126, R126, UR9, R90 ;  /* 0x000000097e7e7c23 */ /* 0x000fe4000801005a */
[----:B------:R-:W-:-:S04]  /*4720*/  FFMA.FTZ R6, R197, R6, UR30 ;  /* 0x0000001ec5067e23 */ /* 0x000fc80008010006 */
[----:B------:R-:W-:-:S04]  /*4730*/  FADD.FTZ R127, R147, -R6 ;  /* 0x80000006937f7221 */ /* 0x000fc80000010000 */
[----:B------:R-:W-:Y:S01]  /*4740*/  FFMA.FTZ R127, R127, UR9, R91 ;  /* 0x000000097f7f7c23 */ /* 0x000fe2000801005b */
[----:B------:R-:W-:Y:S06]  /*4750*/  BRA `(.L_x_4175) ;  /* 0x0000000400587947 */ /* 0x000fec0003800000 */
.L_x_4172:
        /* <DEDUP_REMOVED lines=27> */
.L_x_4178:
[----:B------:R-:W-:Y:S02]  /*4910*/  MOV R6, UR27 ;  /* 0x0000001b00067c02 */ /* 0x000fe40008000f00 */
[----:B------:R-:W-:-:S03]  /*4920*/  MOV R0, UR27 ;  /* 0x0000001b00007c02 */ /* 0x000fc60008000f00 */
[----:B------:R-:W-:Y:S02]  /*4930*/  FFMA.FTZ R6, R132, R6, UR30 ;  /* 0x0000001e84067e23 */ /* 0x000fe40008010006 */
[----:B------:R-:W-:Y:S02]  /*4940*/  FFMA.FTZ R0, R127, R0, UR30 ;  /* 0x0000001e7f007e23 */ /* 0x000fe40008010000 */
[----:B0-----:R-:W-:Y:S01]  /*4950*/  FADD.FTZ R125, R145, -R6 ;  /* 0x80000006917d7221 */ /* 0x001fe20000010000 */
[----:B------:R-:W-:Y:S01]  /*4960*/  MOV R6, UR27 ;  /* 0x0000001b00067c02 */ /* 0x000fe20008000f00 */
[----:B------:R-:W-:Y:S02]  /*4970*/  FADD.FTZ R0, R144, -R0 ;  /* 0x8000000090007221 */ /* 0x000fe40000010000 */
[----:B------:R-:W-:Y:S02]  /*4980*/  FMUL.FTZ R125, R125, UR9 ;  /* 0x000000097d7d7c20 */ /* 0x000fe40008410000 */
[----:B------:R-:W-:Y:S01]  /*4990*/  FFMA.FTZ R6, R196, R6, UR30 ;  /* 0x0000001ec4067e23 */ /* 0x000fe20008010006 */
[----:B------:R-:W-:-:S02]  /*49a0*/  FMUL.FTZ R124, R0, UR9 ;  /* 0x00000009007c7c20 */ /* 0x000fc40008410000 */
[----:B------:R-:W-:Y:S01]  /*49b0*/  MOV R121, R125 ;  /* 0x0000007d00797202 */ /* 0x000fe20000000f00 */
[----:B------:R-:W-:Y:S01]  /*49c0*/  FADD.FTZ R126, R146, -R6 ;  /* 0x80000006927e7221 */ /* 0x000fe20000010000 */
[----:B------:R-:W-:Y:S02]  /*49d0*/  MOV R6, UR27 ;  /* 0x0000001b00067c02 */ /* 0x000fe40008000f00 */
[----:B------:R-:W-:Y:S01]  /*49e0*/  MOV R120, R124 ;  /* 0x0000007c00787202 */ /* 0x000fe20000000f00 */
[----:B------:R-:W-:Y:S02]  /*49f0*/  FMUL.FTZ R126, R126, UR9 ;  /* 0x000000097e7e7c20 */ /* 0x000fe40008410000 */
[----:B------:R-:W-:-:S03]  /*4a00*/  FFMA.FTZ R6, R197, R6, UR30 ;  /* 0x0000001ec5067e23 */ /* 0x000fc60008010006 */
[----:B------:R-:W-:Y:S01]  /*4a10*/  MOV R122, R126 ;  /* 0x0000007e007a7202 */ /* 0x000fe20000000f00 */
[----:B------:R-:W-:-:S04]  /*4a20*/  FADD.FTZ R127, R147, -R6 ;  /* 0x80000006937f7221 */ /* 0x000fc80000010000 */
[----:B------:R-:W-:-:S05]  /*4a30*/  FMUL.FTZ R127, R127, UR9 ;  /* 0x000000097f7f7c20 */ /* 0x000fca0008410000 */
[----:B------:R-:W-:Y:S01]  /*4a40*/  MOV R123, R127 ;  /* 0x0000007f007b7202 */ /* 0x000fe20000000f00 */
[----:B------:R-:W-:Y:S06]  /*4a50*/  BRA `(.L_x_4175) ;  /* 0x0000000000987947 */ /* 0x000fec0003800000 */
.L_x_4177:
        /* <DEDUP_REMOVED lines=22> */
.L_x_4179:
        /* <DEDUP_REMOVED lines=9> */
[----:B------:R-:W-:-:S03]  /*4c50*/  FMUL.FTZ R124, R0, UR9 ;  /* 0x00000009007c7c20 */ /* 0x000fc60008410000 */
[----:B------:R-:W-:Y:S01]  /*4c60*/  FADD.FTZ R126, R146, -R6 ;  /* 0x80000006927e7221 */ /* 0x000fe20000010000 */
[----:B------:R-:W-:-:S03]  /*4c70*/  MOV R6, UR27 ;  /* 0x0000001b00067c02 */ /* 0x000fc60008000f00 */
[----:B------:R-:W-:Y:S02]  /*4c80*/  FMUL.FTZ R126, R126, UR9 ;  /* 0x000000097e7e7c20 */ /* 0x000fe40008410000 */
[----:B------:R-:W-:-:S04]  /*4c90*/  FFMA.FTZ R6, R197, R6, UR30 ;  /* 0x0000001ec5067e23 */ /* 0x000fc80008010006 */
[----:B------:R-:W-:-:S04]  /*4ca0*/  FADD.FTZ R127, R147, -R6 ;  /* 0x80000006937f7221 */ /* 0x000fc80000010000 */
[----:B------:R-:W-:-:S07]  /*4cb0*/  FMUL.FTZ R127, R127, UR9 ;  /* 0x000000097f7f7c20 */ /* 0x000fce0008410000 */
.L_x_4175:
        /* <DEDUP_REMOVED lines=23> */
[----:B0-----:R-:W-:Y:S01]  /*4e30*/  FFMA.FTZ R124, R0, UR9, R92 ;  /* 0x00000009007c7c23 */ /* 0x001fe2000801005c */
        /* <DEDUP_REMOVED lines=13> */
.L_x_4182:
        /* <DEDUP_REMOVED lines=21> */
.L_x_4181:
        /* <DEDUP_REMOVED lines=22> */
.L_x_4184:
        /* <DEDUP_REMOVED lines=17> */
.L_x_4180:
        /* <DEDUP_REMOVED lines=13> */
[----:B0-----:R-:W-:Y:S01]  /*53a0*/  FMUL.FTZ R124, R0, UR9 ;  /* 0x00000009007c7c20 */ /* 0x001fe20008410000 */
        /* <DEDUP_REMOVED lines=13> */
.L_x_4186:
        /* <DEDUP_REMOVED lines=21> */
.L_x_4185:
        /* <DEDUP_REMOVED lines=22> */
.L_x_4187:
        /* <DEDUP_REMOVED lines=16> */
.L_x_4183:
        /* <DEDUP_REMOVED lines=37> */
.L_x_4190:
        /* <DEDUP_REMOVED lines=21> */
.L_x_4189:
        /* <DEDUP_REMOVED lines=22> */
.L_x_4192:
        /* <DEDUP_REMOVED lines=17> */
.L_x_4188:
        /* <DEDUP_REMOVED lines=27> */
.L_x_4194:
        /* <DEDUP_REMOVED lines=21> */
.L_x_4193:
        /* <DEDUP_REMOVED lines=22> */
.L_x_4195:
        /* <DEDUP_REMOVED lines=16> */
.L_x_4191:
        /* <DEDUP_REMOVED lines=14> */
[----:B0-----:R-:W-:Y:S01]  /*6480*/  MOV R4, UR27 ;  /* 0x0000001b00047c02 */ /* 0x001fe20008000f00 */
        /* <DEDUP_REMOVED lines=22> */
.L_x_4198:
[----:B------:R-:W-:Y:S02]  /*65f0*/  MOV R3, UR27 ;  /* 0x0000001b00037c02 */ /* 0x000fe40008000f00 */
[----:B------:R-:W-:-:S03]  /*6600*/  MOV R0, UR27 ;  /* 0x0000001b00007c02 */ /* 0x000fc60008000f00 */
[----:B------:R-:W-:Y:S02]  /*6610*/  FFMA.FTZ R3, R166, R3, UR30 ;  /* 0x0000001ea6037e23 */ /* 0x000fe40008010003 */
[----:B------:R-:W-:Y:S02]  /*6620*/  FFMA.FTZ R0, R165, R0, UR30 ;  /* 0x0000001ea5007e23 */ /* 0x000fe40008010000 */
[----:B------:R-:W-:Y:S01]  /*6630*/  FADD.FTZ R125, R181, -R3 ;  /* 0x80000003b57d7221 */ /* 0x000fe20000010000 */
        /* <DEDUP_REMOVED lines=16> */
.L_x_4197:
[----:B------:R-:W-:Y:S05]  /*6740*/  @!P2 BRA `(.L_x_4200) ;  /* 0x000000000054a947 */ /* 0x000fea0003800000 */
        /* <DEDUP_REMOVED lines=10> */
[----:B0-----:R-:W-:Y:S01]  /*67f0*/  MOV R117, R125 ;  /* 0x0000007d00757202 */ /* 0x001fe20000000f00 */
        /* <DEDUP_REMOVED lines=10> */
.L_x_4200:
        /* <DEDUP_REMOVED lines=17> */
.L_x_4196:
        /* <DEDUP_REMOVED lines=27> */
.L_x_4202:
[----:B------:R-:W-:Y:S02]  /*6b60*/  MOV R3, UR27 ;  /* 0x0000001b00037c02 */ /* 0x000fe40008000f00 */
        /* <DEDUP_REMOVED lines=20> */
.L_x_4201:
        /* <DEDUP_REMOVED lines=11> */
[----:B0-----:R-:W-:Y:S01]  /*6d60*/  MOV R117, R125 ;  /* 0x0000007d00757202 */ /* 0x001fe20000000f00 */
        /* <DEDUP_REMOVED lines=10> */
.L_x_4203:
        /* <DEDUP_REMOVED lines=16> */
.L_x_4199:
[----:B0-----:R-:W0:Y:S02]  /*6f10*/  @P1 LDC.64 R4, c[0x0][0x478] ;  /* 0x00011e00ff041b82 */ /* 0x001e240000000a00 */
        /* <DEDUP_REMOVED lines=36> */
.L_x_4206:
        /* <DEDUP_REMOVED lines=21> */
.L_x_4205:
        /* <DEDUP_REMOVED lines=22> */
.L_x_4208:
        /* <DEDUP_REMOVED lines=17> */
.L_x_4204:
        /* <DEDUP_REMOVED lines=27> */
.L_x_4210:
        /* <DEDUP_REMOVED lines=21> */
.L_x_4209:
        /* <DEDUP_REMOVED lines=22> */
.L_x_4211:
        /* <DEDUP_REMOVED lines=16> */
.L_x_4207:
        /* <DEDUP_REMOVED lines=15> */
[----:B------:R-:W-:Y:S02]  /*7b70*/  FFMA.FTZ R175, R175, R0, UR30 ;  /* 0x0000001eafaf7e23 */ /* 0x000fe40008010000 */
        /* <DEDUP_REMOVED lines=20> */
.L_x_4214:
        /* <DEDUP_REMOVED lines=15> */
[----:B------:R-:W-:Y:S02]  /*7db0*/  MOV R120, R124 ;  /* 0x0000007c00787202 */ /* 0x000fe40000000f00 */
[----:B------:R-:W-:Y:S02]  /*7dc0*/  MOV R121, R125 ;  /* 0x0000007d00797202 */ /* 0x000fe40000000f00 */
[----:B------:R-:W-:Y:S02]  /*7dd0*/  MOV R122, R126 ;  /* 0x0000007e007a7202 */ /* 0x000fe40000000f00 */
[----:B------:R-:W-:Y:S01]  /*7de0*/  MOV R123, R127 ;  /* 0x0000007f007b7202 */ /* 0x000fe20000000f00 */
[----:B------:R-:W-:Y:S06]  /*7df0*/  BRA `(.L_x_4215) ;  /* 0x0000000400dc7947 */ /* 0x000fec0003800000 */
.L_x_4213:
        /* <DEDUP_REMOVED lines=18> */
[----:B------:R-:W-:Y:S02]  /*7f20*/  MOV R118, R126 ;  /* 0x0000007e00767202 */ /* 0x000fe40000000f00 */
[----:B------:R-:W-:Y:S01]  /*7f30*/  MOV R119, R127 ;  /* 0x0000007f00777202 */ /* 0x000fe20000000f00 */
[----:B------:R-:W-:Y:S06]  /*7f40*/  BRA `(.L_x_4215) ;  /* 0x0000000400887947 */ /* 0x000fec0003800000 */
.L_x_4216:
[----:B------:R-:W-:Y:S02]  /*7f50*/  MOV R0, UR27 ;  /* 0x0000001b00007c02 */ /* 0x000fe40008000f00 */
[----:B0-----:R-:W-:Y:S02]  /*7f60*/  MOV R5, UR27 ;  /* 0x0000001b00057c02 */ /* 0x001fe40008000f00 */
[----:B-1----:R-:W-:Y:S01]  /*7f70*/  MOV R2, UR27 ;  /* 0x0000001b00027c02 */ /* 0x002fe20008000f00 */
[-C--:B------:R-:W-:Y:S01]  /*7f80*/  FFMA.FTZ R3, R175, R0.reuse, UR30 ;  /* 0x0000001eaf037e23 */ /* 0x080fe20008010000 */
[----:B------:R-:W-:Y:S01]  /*7f90*/  FFMA.FTZ R0, R179, R0, UR30 ;  /* 0x0000001eb3007e23 */ /* 0x000fe20008010000 */
[----:B------:R-:W-:Y:S02]  /*7fa0*/  FFMA.FTZ R5, R184, R5, UR30 ;  /* 0x0000001eb8057e23 */ /* 0x000fe40008010005 */
        /* <DEDUP_REMOVED lines=9> */
[----:B------:R-:W-:Y:S06]  /*8040*/  BRA `(.L_x_4215) ;  /* 0x0000000400487947 */ /* 0x000fec0003800000 */
.L_x_4212:
        /* <DEDUP_REMOVED lines=16> */
[----:B------:R-:W-:-:S02]  /*8150*/  FMUL.FTZ R126, R3, UR9 ;  /* 0x00000009037e7c20 */ /* 0x000fc40008410000 */
        /* <DEDUP_REMOVED lines=9> */
.L_x_4218:
        /* <DEDUP_REMOVED lines=15> */
[----:B------:R-:W-:Y:S02]  /*82e0*/  MOV R120, R124 ;  /* 0x0000007c00787202 */ /* 0x000fe40000000f00 */
[----:B------:R-:W-:Y:S02]  /*82f0*/  MOV R121, R125 ;  /* 0x0000007d00797202 */ /* 0x000fe40000000f00 */
[----:B------:R-:W-:Y:S02]  /*8300*/  MOV R122, R126 ;  /* 0x0000007e007a7202 */ /* 0x000fe40000000f00 */
[----:B------:R-:W-:Y:S01]  /*8310*/  MOV R123, R127 ;  /* 0x0000007f007b7202 */ /* 0x000fe20000000f00 */
[----:B------:R-:W-:Y:S06]  /*8320*/  BRA `(.L_x_4215) ;  /* 0x0000000000907947 */ /* 0x000fec0003800000 */
.L_x_4217:
        /* <DEDUP_REMOVED lines=18> */
[----:B------:R-:W-:Y:S02]  /*8450*/  MOV R118, R126 ;  /* 0x0000007e00767202 */ /* 0x000fe40000000f00 */
[----:B------:R-:W-:Y:S01]  /*8460*/  MOV R119, R127 ;  /* 0x0000007f00777202 */ /* 0x000fe20000000f00 */
[----:B------:R-:W-:Y:S06]  /*8470*/  BRA `(.L_x_4215) ;  /* 0x00000000003c7947 */ /* 0x000fec0003800000 */
.L_x_4219:
[----:B------:R-:W-:Y:S02]  /*8480*/  MOV R0, UR27 ;  /* 0x0000001b00007c02 */ /* 0x000fe40008000f00 */
[----:B-1----:R-:W-:-:S03]  /*8490*/  MOV R3, UR27 ;  /* 0x0000001b00037c02 */ /* 0x002fc60008000f00 */
[-C--:B------:R-:W-:Y:S01]  /*84a0*/  FFMA.FTZ R175, R175, R0.reuse, UR30 ;  /* 0x0000001eafaf7e23 */ /* 0x080fe20008010000 */
[----:B------:R-:W-:Y:S01]  /*84b0*/  FFMA.FTZ R0, R179, R0, UR30 ;  /* 0x0000001eb3007e23 */ /* 0x000fe20008010000 */
[----:B------:R-:W-:Y:S02]  /*84c0*/  FFMA.FTZ R3, R184, R3, UR30 ;  /* 0x0000001eb8037e23 */ /* 0x000fe40008010003 */
[----:B------:R-:W-:Y:S01]  /*84d0*/  FADD.FTZ R124, R140, -R175 ;  /* 0x800000af8c7c7221 */ /* 0x000fe20000010000 */
[----:B------:R-:W-:Y:S01]  /*84e0*/  FADD.FTZ R125, R141, -R0 ;  /* 0x800000008d7d7221 */ /* 0x000fe20000010000 */
[----:B------:R-:W-:Y:S01]  /*84f0*/  MOV R0, UR27 ;  /* 0x0000001b00007c02 */ /* 0x000fe20008000f00 */
[----:B------:R-:W-:Y:S01]  /*8500*/  FADD.FTZ R126, R142, -R3 ;  /* 0x800000038e7e7221 */ /* 0x000fe20000010000 */
[----:B------:R-:W-:Y:S01]  /*8510*/  FMUL.FTZ R124, R124, UR9 ;  /* 0x000000097c7c7c20 */ /* 0x000fe20008410000 */
[----:B------:R-:W-:Y:S02]  /*8520*/  FMUL.FTZ R125, R125, UR9 ;  /* 0x000000097d7d7c20 */ /* 0x000fe40008410000 */
[----:B------:R-:W-:Y:S01]  /*8530*/  FFMA.FTZ R0, R185, R0, UR30 ;  /* 0x0000001eb9007e23 */ /* 0x000fe20008010000 */
[----:B------:R-:W-:-:S03]  /*8540*/  FMUL.FTZ R126, R126, UR9 ;  /* 0x000000097e7e7c20 */ /* 0x000fc60008410000 */
[----:B------:R-:W-:-:S04]  /*8550*/  FADD.FTZ R0, R143, -R0 ;  /* 0x800000008f007221 */ /* 0x000fc80000010000 */
[----:B------:R-:W-:-:S07]  /*8560*/  FMUL.FTZ R127, R0, UR9 ;  /* 0x00000009007f7c20 */ /* 0x000fce0008410000 */
.L_x_4215:
[----:B------:R-:W1:Y:S01]  /*8570*/  @P1 LDC.64 R2, c[0x0][0x478] ;  /* 0x00011e00ff021b82 */ /* 0x000e620000000a00 */
[----:B0-----:R-:W-:Y:S02]  /*8580*/  HFMA2 R5, -RZ, RZ, 0, 9.5367431640625e-07 ;  /* 0x00000010ff057431 */ /* 0x001fe400000001ff */
[----:B-1----:R-:W-:-:S05]  /*8590*/  @P1 IMAD.WIDE.U32 R2, R164, 0x10, R2 ;  /* 0x00000010a4021825 */ /* 0x002fca00078e0002 */
        /* <DEDUP_REMOVED lines=34> */
.L_x_4222:
        /* <DEDUP_REMOVED lines=21> */
.L_x_4221:
        /* <DEDUP_REMOVED lines=22> */
.L_x_4224:
        /* <DEDUP_REMOVED lines=17> */
.L_x_4220:
        /* <DEDUP_REMOVED lines=27> */
.L_x_4226:
        /* <DEDUP_REMOVED lines=21> */
.L_x_4225:
        /* <DEDUP_REMOVED lines=22> */
.L_x_4227:
        /* <DEDUP_REMOVED lines=16> */
.L_x_4223:
[----:B------:R-:W0:Y:S01]  /*90e0*/  @P1 LDC.64 R4, c[0x0][0x478] ;  /* 0x00011e00ff041b82 */ /* 0x000e220000000a00 */
[----:B------:R-:W-:Y:S01]  /*90f0*/  HFMA2 R19, -RZ, RZ, 0, 9.5367431640625e-07 ;  /* 0x00000010ff137431 */ /* 0x000fe200000001ff */
[----:B------:R-:W-:-:S06]  /*9100*/  UPLOP3.LUT UP1, UPT, UPT, UPT, UP1, 0x40, 0x4 ;  /* 0x000000000004789c */ /* 0x000fcc0003f2e810 */
[----:B------:R-:W1:Y:S01]  /*9110*/  @P2 LDC.64 R2, c[0x0][0x470] ;  /* 0x00011c00ff022b82 */ /* 0x000e620000000a00 */
[----:B0-----:R-:W-:-:S05]  /*9120*/  @P1 IMAD.WIDE.U32 R4, R176, 0x10, R4 ;  /* 0x00000010b0041825 */ /* 0x001fca00078e0004 */
[----:B------:R0:W-:Y:S01]  /*9130*/  @P1 STG.E.128 desc[UR14][R4.64], R120 ;  /* 0x0000007804001986 */ /* 0x0001e2000c101d0e */
[----:B-1----:R-:W-:-:S04]  /*9140*/  @P2 IMAD.WIDE.U32 R2, R176, 0x10, R2 ;  /* 0x00000010b0022825 */ /* 0x002fc800078e0002 */
[----:B0-----:R-:W-:-:S05]  /*9150*/  IMAD.WIDE.U32 R4, R176, R19, UR28 ;  /* 0x0000001cb0047e25 */ /* 0x001fca000f8e0013 */
[----:B------:R0:W-:Y:S04]  /*9160*/  STG.E.128 desc[UR14][R4.64], R124 ;  /* 0x0000007c04007986 */ /* 0x0001e8000c101d0e */
[----:B------:R0:W-:Y:S01]  /*9170*/  @P2 STG.E.128 desc[UR14][R2.64], R116 ;  /* 0x0000007402002986 */ /* 0x0001e2000c101d0e */
[----:B------:R-:W-:Y:S05]  /*9180*/  BRA.U !UP2, `(.L_x_4228) ;  /* 0xffffff790ac47547 */ /* 0x000fea000b83ffff */
[----:B------:R1:W5:Y:S01]  /*9190*/  LDL.LU R28, [R1] ;  /* 0x00000000011c7983 */ /* 0x0003620000300800 */
[----:B0-----:R-:W-:Y:S02]  /*91a0*/  MOV R4, R7 ;  /* 0x0000000700047202 */ /* 0x001fe40000000f00 */
        /* <DEDUP_REMOVED lines=126> */
.L_x_4161:
        /* <DEDUP_REMOVED lines=13> */
[----:B-----5:R-:W-:Y:S01]  /*9a60*/  STG.E.128 desc[UR14][R118.64], R28 ;  /* 0x0000001c76007986 */ /* 0x020fe2000c101d0e */
        /* <DEDUP_REMOVED lines=31> */
.L_x_4229:
        /* <DEDUP_REMOVED lines=10> */
.L_x_4905:


//--------------------- .text._ZN10layer_norm31ln_parallel_residual_bwd_kernelINS_13Kernel_traitsIfffffjLj8192ELj1ELj1ELj8ELj16ENS_18Kernel_traits_baseILj8192EfffffjLj256EEEEELb0ELb1ELb0EEEvNS_9BwdParamsE --------------------------
	.section	.text._ZN10layer_norm31ln_parallel_residual_bwd_kernelINS_13Kernel_traitsIfffffjLj8192ELj1ELj1ELj8ELj16ENS_18Kernel_traits_baseILj8192EfffffjLj256EEEEELb0ELb1ELb0EEEvNS_9BwdParamsE,"ax",@progbits
	.align	128
        .global         _ZN10layer_norm31ln_parallel_residual_bwd_kernelINS_13Kernel_traitsIfffffjLj8192ELj1ELj1ELj8ELj16ENS_18Kernel_traits_baseILj8192EfffffjLj256EEEEELb0ELb1ELb0EEEvNS_9BwdParamsE
        .type           _ZN10layer_norm31ln_parallel_residual_bwd_kernelINS_13Kernel_traitsIfffffjLj8192ELj1ELj1ELj8ELj16ENS_18Kernel_traits_baseILj8192EfffffjLj256EEEEELb0ELb1ELb0EEEvNS_9BwdParamsE,@function
        .size           _ZN10layer_norm31ln_parallel_residual_bwd_kernelINS_13Kernel_traitsIfffffjLj8192ELj1ELj1ELj8ELj16ENS_18Kernel_traits_baseILj8192EfffffjLj256EEEEELb0ELb1ELb0EEEvNS_9BwdParamsE,(.L_x_4906 - _ZN10layer_norm31ln_parallel_residual_bwd_kernelINS_13Kernel_traitsIfffffjLj8192ELj1ELj1ELj8ELj16ENS_18Kernel_traits_baseILj8192EfffffjLj256EEEEELb0ELb1ELb0EEEvNS_9BwdParamsE)
        .other          _ZN10layer_norm31ln_parallel_residual_bwd_kernelINS_13Kernel_traitsIfffffjLj8192ELj1ELj1ELj8ELj16ENS_18Kernel_traits_baseILj8192EfffffjLj256EEEEELb0ELb1ELb0EEEvNS_9BwdParamsE,@"STO_CUDA_ENTRY STV_DEFAULT"
_ZN10layer_norm31ln_parallel_residual_bwd_kernelINS_13Kernel_traitsIfffffjLj8192ELj1ELj1ELj8ELj16ENS_18Kernel_traits_baseILj8192EfffffjLj256EEEEELb0ELb1ELb0EEEvNS_9BwdParamsE:
.text._ZN10layer_norm31ln_parallel_residual_bwd_kernelINS_13Kernel_traitsIfffffjLj8192ELj1ELj1ELj8ELj16ENS_18Kernel_traits_baseILj8192EfffffjLj256EEEEELb0ELb1ELb0EEEvNS_9BwdParamsE:
[----:B------:R-:W-:Y:S01]  /*0000*/  LDC R1, c[0x0][0x37c] ;  /* 0x0000df00ff017b82 */ /* 0x000fe20000000800 */
[----:B------:R-:W0:Y:S01]  /*0010*/  S2R R187, SR_TID.X ;  /* 0x0000000000bb7919 */ /* 0x000e220000002100 */
[----:B------:R-:W1:Y:S01]  /*0020*/  LDCU UR4, c[0x0][0x388] ;  /* 0x00007100ff0477ac */ /* 0x000e620008000800 */
[----:B------:R-:W-:Y:S01]  /*0030*/  LOP3.LUT R4, R4, 0xfffffffb, RZ, 0xc0, !PT ;  /* 0xfffffffb04047812 */ /* 0x000fe200078ec0ff */
        /* <DEDUP_REMOVED lines=16> */
[----:B------:R-:W-:Y:S02]  /*0140*/  @P4 LOP3.LUT R4, R4, 0x4, RZ, 0xfc, !PT ;  /* 0x0000000404044812 */ /* 0x000fe400078efcff */
[----:B------:R-:W-:Y:S02]  /*0150*/  P2R R5, PR, RZ, 0x40 ;  /* 0x00000040ff057803 */ /* 0x000fe40000000000 */
[----:B------:R-:W-:-:S03]  /*0160*/  LOP3.LUT R4, R4, 0xfffffffd, RZ, 0xc0, !PT ;  /* 0xfffffffd04047812 */ /* 0x000fc600078ec0ff */
[----:B------:R-:W1:Y:S01]  /*0170*/  @P6 LDC.64 R8, c[0x0][0x3d0] ;  /* 0x0000f400ff086b82 */ /* 0x000e620000000a00 */
[----:B------:R-:W-:-:S04]  /*0180*/  @P6 LOP3.LUT R4, R4, 0x2, RZ, 0xfc, !PT ;  /* 0x0000000204046812 */ /* 0x000fc800078efcff */
[----:B------:R-:W-:-:S03]  /*0190*/  LOP3.LUT R4, R4, 0xfffffffe, RZ, 0xc0, !PT ;  /* 0xfffffffe04047812 */ /* 0x000fc600078ec0ff */
[----:B------:R-:W4:Y:S01]  /*01a0*/  @P5 LDC.64 R12, c[0x0][0x3d0] ;  /* 0x0000f400ff0c5b82 */ /* 0x000f220000000a00 */
[----:B------:R-:W-:Y:S01]  /*01b0*/  @P5 LOP3.LUT R4, R4, 0x1, RZ, 0xfc, !PT ;  /* 0x0000000104045812 */ /* 0x000fe200078efcff */
[C---:B0-----:R-:W-:Y:S01]  /*01c0*/  @P4 IMAD.WIDE.U32 R6, R3.reuse, 0x10, R6 ;  /* 0x0000001003064825 */ /* 0x041fe200078e0006 */
[----:B------:R-:W-:-:S05]  /*01d0*/  @P4 LOP3.LUT R3, R3, 0x100, RZ, 0xfc, !PT ;  /* 0x0000010003034812 */ /* 0x000fca00078efcff */
[----:B------:R-:W0:Y:S01]  /*01e0*/  @P0 LDC.64 R14, c[0x0][0x3d0] ;  /* 0x0000f400ff0e0b82 */ /* 0x000e220000000a00 */
[----:B------:R-:W-:Y:S01]  /*01f0*/  ISETP.GE.U32.AND P4, PT, R2, 0x800, PT ;  /* 0x000008000200780c */ /* 0x000fe20003f86070 */
[C---:B-1----:R-:W-:Y:S01]  /*0200*/  @P6 IMAD.WIDE.U32 R10, R3.reuse, 0x10, R8 ;  /* 0x00000010030a6825 */ /* 0x042fe200078e0008 */
[----:B------:R-:W-:-:S05]  /*0210*/  @P6 IADD3 R3, PT, PT, R3, 0x100, RZ ;  /* 0x0000010003036810 */ /* 0x000fca0007ffe0ff */
[----:B------:R-:W1:Y:S01]  /*0220*/  @P1 LDC.64 R8, c[0x0][0x3d0] ;  /* 0x0000f400ff081b82 */ /* 0x000e620000000a00 */
[C---:B------:R-:W-:Y:S02]  /*0230*/  LOP3.LUT P6, RZ, R4.reuse, 0x4, RZ, 0xc0, !PT ;  /* 0x0000000404ff7812 */ /* 0x040fe400078cc0ff */
[----:B------:R-:W-:Y:S01]  /*0240*/  LOP3.LUT R4, R4, 0xfffffff7, RZ, 0xc0, !PT ;  /* 0xfffffff704047812 */ /* 0x000fe200078ec0ff */
[C---:B----4-:R-:W-:Y:S01]  /*0250*/  @P5 IMAD.WIDE.U32 R12, R3.reuse, 0x10, R12 ;  /* 0x00000010030c5825 */ /* 0x050fe200078e000c */
[----:B------:R-:W-:-:S03]  /*0260*/  @P5 IADD3 R3, PT, PT, R3, 0x100, RZ ;  /* 0x0000010003035810 */ /* 0x000fc60007ffe0ff */
[----:B------:R-:W4:Y:S01]  /*0270*/  @P2 LDC.64 R18, c[0x0][0x3d0] ;  /* 0x0000f400ff122b82 */ /* 0x000f220000000a00 */
[----:B------:R-:W-:Y:S01]  /*0280*/  @P4 LOP3.LUT R4, R4, 0x8, RZ, 0xfc, !PT ;  /* 0x0000000804044812 */ /* 0x000fe200078efcff */
[----:B--2---:R-:W5:Y:S04]  /*0290*/  @P5 LDG.E.128 R128, desc[UR12][R12.64] ;  /* 0x0000000c0c805981 */ /* 0x004f68000c1e1d00 */
[----:B------:R2:W5:Y:S02]  /*02a0*/  @P6 LDG.E.128 R136, desc[UR12][R6.64] ;  /* 0x0000000c06886981 */ /* 0x000564000c1e1d00 */
[----:B------:R-:W3:Y:S01]  /*02b0*/  @P3 LDC.64 R20, c[0x0][0x3d0] ;  /* 0x0000f400ff143b82 */ /* 0x000ee20000000a00 */
[C---:B0-----:R-:W-:Y:S01]  /*02c0*/  @P0 IMAD.WIDE.U32 R14, R3.reuse, 0x10, R14 ;  /* 0x00000010030e0825 */ /* 0x041fe200078e000e */
[----:B------:R-:W-:-:S02]  /*02d0*/  @P0 IADD3 R3, PT, PT, R3, 0x100, RZ ;  /* 0x0000010003030810 */ /* 0x000fc40007ffe0ff */
[----:B------:R-:W-:Y:S02]  /*02e0*/  ISETP.NE.AND P6, PT, R5, RZ, PT ;  /* 0x000000ff0500720c */ /* 0x000fe40003fc5270 */
[----:B------:R0:W5:Y:S01]  /*02f0*/  @P0 LDG.E.128 R124, desc[UR12][R14.64] ;  /* 0x0000000c0e7c0981 */ /* 0x000162000c1e1d00 */
[C---:B-1----:R-:W-:Y:S01]  /*0300*/  @P1 IMAD.WIDE.U32 R16, R3.reuse, 0x10, R8 ;  /* 0x0000001003101825 */ /* 0x042fe200078e0008 */
[----:B------:R-:W-:Y:S01]  /*0310*/  @P1 IADD3 R3, PT, PT, R3, 0x100, RZ ;  /* 0x0000010003031810 */ /* 0x000fe20007ffe0ff */
[----:B------:R-:W1:Y:S03]  /*0320*/  @P4 LDC.64 R22, c[0x0][0x3d0] ;  /* 0x0000f400ff164b82 */ /* 0x000e660000000a00 */
[----:B------:R0:W5:Y:S01]  /*0330*/  @P1 LDG.E.128 R120, desc[UR12][R16.64] ;  /* 0x0000000c10781981 */ /* 0x000162000c1e1d00 */
[C---:B----4-:R-:W-:Y:S01]  /*0340*/  @P2 IMAD.WIDE.U32 R18, R3.reuse, 0x10, R18 ;  /* 0x0000001003122825 */ /* 0x050fe200078e0012 */
[----:B------:R-:W-:-:S03]  /*0350*/  @P2 IADD3 R3, PT, PT, R3, 0x100, RZ ;  /* 0x0000010003032810 */ /* 0x000fc60007ffe0ff */
[----:B------:R0:W5:Y:S04]  /*0360*/  @P6 LDG.E.128 R132, desc[UR12][R10.64] ;  /* 0x0000000c0a846981 */ /* 0x000168000c1e1d00 */
[----:B------:R0:W5:Y:S01]  /*0370*/  @P2 LDG.E.128 R116, desc[UR12][R18.64] ;  /* 0x0000000c12742981 */ /* 0x000162000c1e1d00 */
[C---:B---3--:R-:W-:Y:S01]  /*0380*/  @P3 IMAD.WIDE.U32 R20, R3.reuse, 0x10, R20 ;  /* 0x0000001003143825 */ /* 0x048fe200078e0014 */
[----:B------:R-:W2:Y:S01]  /*0390*/  S2UR UR4, SR_CTAID.X ;  /* 0x00000000000479c3 */ /* 0x000ea20000002500 */
[----:B------:R-:W-:-:S03]  /*03a0*/  @P3 IADD3 R3, PT, PT, R3, 0x100, RZ ;  /* 0x0000010003033810 */ /* 0x000fc60007ffe0ff */
[----:B------:R0:W5:Y:S02]  /*03b0*/  @P3 LDG.E.128 R112, desc[UR12][R20.64] ;  /* 0x0000000c14703981 */ /* 0x000164000c1e1d00 */
[----:B-1----:R-:W-:-:S05]  /*03c0*/  @P4 IMAD.WIDE.U32 R8, R3, 0x10, R22 ;  /* 0x0000001003084825 */ /* 0x002fca00078e0016 */
[----:B------:R0:W5:Y:S01]  /*03d0*/  @P4 LDG.E.128 R108, desc[UR12][R8.64] ;  /* 0x0000000c086c4981 */ /* 0x000162000c1e1d00 */
        /* <DEDUP_REMOVED lines=34> */
[----:B0-----:R-:W-:Y:S06]  /*0600*/  @P4 BRA `(.L_x_4230) ;  /* 0x0000007400bc4947 */ /* 0x001fec0003800000 */
[----:B------:R-:W0:Y:S01]  /*0610*/  LDCU.U8 UR4, c[0x0][0x410] ;  /* 0x00008200ff0477ac */ /* 0x000e220008000000 */
[----:B------:R-:W-:Y:S02]  /*0620*/  LOP3.LUT R4, R4, 0xffffffef, RZ, 0xc0, !PT ;  /* 0xffffffef04047812 */ /* 0x000fe400078ec0ff */
        /* <DEDUP_REMOVED lines=35> */
[----:B------:R-:W-:Y:S01]  /*0860*/  @P0 LOP3.LUT R4, R4, 0x10, RZ, 0xfc, !PT ;  /* 0x0000001004040812 */ /* 0x000fe200078efcff */
[----:B------:R-:W0:Y:S01]  /*0870*/  LDCU UR11, c[0x0][0x400] ;  /* 0x00008000ff0b77ac */ /* 0x000e220008000800 */
[----:B------:R-:W1:Y:S01]  /*0880*/  LDCU.64 UR6, c[0x0][0x470] ;  /* 0x00008e00ff0677ac */ /* 0x000e620008000a00 */
[----:B------:R-:W2:Y:S01]  /*0890*/  LDCU.64 UR14, c[0x0][0x438] ;  /* 0x00008700ff0e77ac */ /* 0x000ea20008000a00 */
[----:B------:R-:W3:Y:S06]  /*08a0*/  LDCU.64 UR8, c[0x0][0x478] ;  /* 0x00008f00ff0877ac */ /* 0x000eec0008000a00 */
.L_x_4329:
[----:B0-234-:R-:W4:Y:S01]  /*08b0*/  LDC.64 R168, c[0x0][0x3c0] ;  /* 0x0000f000ffa87b82 */ /* 0x01df220000000a00 */
[C---:B------:R-:W-:Y:S02]  /*08c0*/  LOP3.LUT P4, RZ, R4.reuse, 0x4, RZ, 0xc0, !PT ;  /* 0x0000000404ff7812 */ /* 0x040fe4000788c0ff */
[----:B------:R-:W-:-:S05]  /*08d0*/  LOP3.LUT P3, RZ, R4, 0x10, RZ, 0xc0, !PT ;  /* 0x0000001004ff7812 */ /* 0x000fca000786c0ff */
[----:B------:R-:W0:Y:S01]  /*08e0*/  LDC R0, c[0x0][0x388] ;  /* 0x0000e200ff007b82 */ /* 0x000e220000000800 */
[----:B----4-:R-:W-:-:S07]  /*08f0*/  IMAD.WIDE R170, R7, 0x4, R168 ;  /* 0x0000000407aa7825 */ /* 0x010fce00078e02a8 */
[----:B------:R-:W4:Y:S01]  /*0900*/  LDC.64 R168, c[0x0][0x3c8] ;  /* 0x0000f200ffa87b82 */ /* 0x000f220000000a00 */
[----:B------:R-:W2:Y:S01]  /*0910*/  LDG.E R170, desc[UR12][R170.64] ;  /* 0x0000000caaaa7981 */ /* 0x000ea2000c1e1900 */
[C---:B------:R-:W-:Y:S01]  /*0920*/  ISETP.GE.U32.AND P2, PT, R2.reuse, 0x300, PT ;  /* 0x000003000200780c */ /* 0x040fe20003f46070 */
[----:B0-----:R-:W-:Y:S01]  /*0930*/  IMAD R6, R7, R0, RZ ;  /* 0x0000000007067224 */ /* 0x001fe200078e02ff */
[----:B------:R-:W-:Y:S02]  /*0940*/  ISETP.GE.U32.AND P5, PT, R2, 0x200, PT ;  /* 0x000002000200780c */ /* 0x000fe40003fa6070 */
[----:B------:R-:W-:Y:S02]  /*0950*/  LOP3.LUT R4, R4, 0xfffffffe, RZ, 0xc0, !PT ;  /* 0xfffffffe04047812 */ /* 0x000fe400078ec0ff */
[----:B-----5:R-:W-:Y:S02]  /*0960*/  SHF.R.S32.HI R9, RZ, 0x1f, R6 ;  /* 0x0000001fff097819 */ /* 0x020fe40000011406 */
[----:B------:R-:W-:-:S02]  /*0970*/  ISETP.GE.U32.AND P0, PT, R2, 0x400, PT ;  /* 0x000004000200780c */ /* 0x000fc40003f06070 */
[----:B------:R-:W-:Y:S02]  /*0980*/  LEA.HI R6, R9, R6, RZ, 0x2 ;  /* 0x0000000609067211 */ /* 0x000fe400078f10ff */
[----:B------:R-:W-:Y:S02]  /*0990*/  ISETP.GE.U32.AND P1, PT, R2, 0x500, PT ;  /* 0x000005000200780c */ /* 0x000fe40003f26070 */
[----:B------:R-:W-:Y:S01]  /*09a0*/  @P2 LOP3.LUT R4, R4, 0x1, RZ, 0xfc, !PT ;  /* 0x0000000104042812 */ /* 0x000fe200078efcff */
[----:B------:R-:W-:Y:S01]  /*09b0*/  BSSY.RECONVERGENT B0, `(.L_x_4231) ;  /* 0x0000035000007945 */ /* 0x000fe20003800200 */
[----:B------:R-:W-:Y:S02]  /*09c0*/  LEA.HI.SX32 R6, R6, R187, 0x1e ;  /* 0x000000bb06067211 */ /* 0x000fe400078ff2ff */
[----:B------:R-:W-:Y:S01]  /*09d0*/  LOP3.LUT R4, R4, 0xfffffffd, RZ, 0xc0, !PT ;  /* 0xfffffffd04047812 */ /* 0x000fe200078ec0ff */
[----:B----4-:R-:W-:-:S04]  /*09e0*/  IMAD.WIDE R168, R7, 0x4, R168 ;  /* 0x0000000407a87825 */ /* 0x010fc800078e02a8 */
[----:B------:R-:W-:Y:S01]  /*09f0*/  HFMA2 R177, -RZ, RZ, 0, 0 ;  /* 0x00000000ffb17431 */ /* 0x000fe200000001ff */
[----:B------:R-:W-:Y:S02]  /*0a00*/  ISETP.GE.U32.AND P2, PT, R2, 0x600, PT ;  /* 0x000006000200780c */ /* 0x000fe40003f46070 */
[----:B------:R-:W-:Y:S01]  /*0a10*/  @P5 LOP3.LUT R4, R4, 0x2, RZ, 0xfc, !PT ;  /* 0x0000000204045812 */ /* 0x000fe200078efcff */
[----:B-----5:R0:W5:Y:S01]  /*0a20*/  LDG.E R9, desc[UR12][R168.64] ;  /* 0x0000000ca8097981 */ /* 0x020162000c1e1900 */
[----:B------:R-:W-:Y:S02]  /*0a30*/  MOV R178, RZ ;  /* 0x000000ff00b27202 */ /* 0x000fe40000000f00 */
[----:B------:R-:W-:Y:S02]  /*0a40*/  MOV R179, R6 ;  /* 0x0000000600b37202 */ /* 0x000fe40000000f00 */
[----:B--2---:R-:W-:Y:S02]  /*0a50*/  FSEL R176, R170, RZ, !P3 ;  /* 0x000000ffaab07208 */ /* 0x004fe40005800000 */
[----:B------:R-:W-:Y:S01]  /*0a60*/  ISETP.GE.U32.AND P3, PT, R2, 0x700, PT ;  /* 0x000007000200780c */ /* 0x000fe20003f66070 */
[----:B0-----:R-:W-:-:S12]  /*0a70*/  @!P4 BRA `(.L_x_4232) ;  /* 0x0000000000a0c947 */ /* 0x001fd80003800000 */
[----:B------:R-:W0:Y:S01]  /*0a80*/  LDC.64 R170, c[0x0][0x3a8] ;  /* 0x0000ea00ffaa7b82 */ /* 0x000e220000000a00 */
[----:B------:R-:W-:-:S04]  /*0a90*/  ISETP.NE.U32.AND P4, PT, RZ, UR14, PT ;  /* 0x0000000eff007c0c */ /* 0x000fc8000bf85070 */
[----:B------:R-:W-:-:S03]  /*0aa0*/  ISETP.NE.AND.EX P4, PT, RZ, UR15, PT, P4 ;  /* 0x0000000fff007c0c */ /* 0x000fc6000bf85340 */
[----:B------:R-:W2:Y:S10]  /*0ab0*/  LDC.64 R168, c[0x0][0x428] ;  /* 0x00010a00ffa87b82 */ /* 0x000eb40000000a00 */
[----:B------:R-:W4:Y:S01]  /*0ac0*/  @P4 LDC.64 R178, c[0x0][0x438] ;  /* 0x00010e00ffb24b82 */ /* 0x000f220000000a00 */
[----:B0-----:R-:W-:-:S06]  /*0ad0*/  IMAD.WIDE.U32 R172, R6, 0x10, R170 ;  /* 0x0000001006ac7825 */ /* 0x001fcc00078e00aa */
[----:B------:R-:W3:Y:S01]  /*0ae0*/  LDG.E.128 R172, desc[UR12][R172.64] ;  /* 0x0000000cacac7981 */ /* 0x000ee2000c1e1d00 */
[----:B--2---:R-:W-:-:S06]  /*0af0*/  IMAD.WIDE.U32 R168, R6, 0x10, R168 ;  /* 0x0000001006a87825 */ /* 0x004fcc00078e00a8 */
[----:B------:R-:W2:Y:S01]  /*0b00*/  LDG.E.128 R168, desc[UR12][R168.64] ;  /* 0x0000000ca8a87981 */ /* 0x000ea2000c1e1d00 */
[----:B----4-:R-:W-:-:S05]  /*0b10*/  @P4 IMAD.WIDE.U32 R178, R6, 0x10, R178 ;  /* 0x0000001006b24825 */ /* 0x010fca00078e00b2 */
[----:B------:R0:W5:Y:S02]  /*0b20*/  @P4 LDG.E.128 R40, desc[UR12][R178.64] ;  /* 0x0000000cb2284981 */ /* 0x000164000c1e1d00 */
[----:B0-----:R-:W-:Y:S01]  /*0b30*/  IADD3 R179, PT, PT, R6, 0x100, RZ ;  /* 0x0000010006b37810 */ /* 0x001fe20007ffe0ff */
[C---:B---3--:R-:W-:Y:S01]  /*0b40*/  FADD.FTZ R28, -R176.reuse, R172 ;  /* 0x000000acb01c7221 */ /* 0x048fe20000010100 */
[C---:B------:R-:W-:Y:S01]  /*0b50*/  FADD.FTZ R180, -R176.reuse, R173 ;  /* 0x000000adb0b47221 */ /* 0x040fe20000010100 */
[C---:B------:R-:W-:Y:S01]  /*0b60*/  FADD.FTZ R174, -R176.reuse, R174 ;  /* 0x000000aeb0ae7221 */ /* 0x040fe20000010100 */
[----:B------:R-:W-:Y:S01]  /*0b70*/  FADD.FTZ R224, -R176, R175 ;  /* 0x000000afb0e07221 */ /* 0x000fe20000010100 */
[C---:B-----5:R-:W-:Y:S01]  /*0b80*/  FMUL.FTZ R3, R9.reuse, R28 ;  /* 0x0000001c09037220 */ /* 0x060fe20000410000 */
[C---:B------:R-:W-:Y:S01]  /*0b90*/  FMUL.FTZ R28, R9.reuse, R180 ;  /* 0x000000b4091c7220 */ /* 0x040fe20000410000 */
[C---:B------:R-:W-:Y:S01]  /*0ba0*/  FMUL.FTZ R205, R9.reuse, R174 ;  /* 0x000000ae09cd7220 */ /* 0x040fe20000410000 */
[----:B------:R-:W-:Y:S01]  /*0bb0*/  FMUL.FTZ R224, R9, R224 ;  /* 0x000000e009e07220 */ /* 0x000fe20000410000 */
[----:B--2---:R-:W-:Y:S01]  /*0bc0*/  FMUL.FTZ R192, R136, R168 ;  /* 0x000000a888c07220 */ /* 0x004fe20000410000 */
[----:B------:R-:W-:Y:S01]  /*0bd0*/  FADD.FTZ R72, R72, R168 ;  /* 0x000000a848487221 */ /* 0x000fe20000010000 */
[----:B------:R-:W-:Y:S01]  /*0be0*/  FFMA.FTZ R104, R168, R3, R104 ;  /* 0x00000003a8687223 */ /* 0x000fe20000010068 */
[----:B------:R-:W-:Y:S01]  /*0bf0*/  FADD.FTZ R73, R73, R169 ;  /* 0x000000a949497221 */ /* 0x000fe20000010000 */
[----:B------:R-:W-:Y:S01]  /*0c00*/  FFMA.FTZ R105, R169, R28, R105 ;  /* 0x0000001ca9697223 */ /* 0x000fe20000010069 */
[----:B------:R-:W-:Y:S01]  /*0c10*/  FMUL.FTZ R207, R137, R169 ;  /* 0x000000a989cf7220 */ /* 0x000fe20000410000 */
[----:B------:R-:W-:Y:S01]  /*0c20*/  FADD.FTZ R168, RZ, R192 ;  /* 0x000000c0ffa87221 */ /* 0x000fe20000010000 */
[----:B------:R-:W-:Y:S01]  /*0c30*/  FFMA.FTZ R169, R3, R192, RZ ;  /* 0x000000c003a97223 */ /* 0x000fe200000100ff */
[----:B------:R-:W-:Y:S01]  /*0c40*/  FMUL.FTZ R226, R138, R170 ;  /* 0x000000aa8ae27220 */ /* 0x000fe20000410000 */
[----:B------:R-:W-:Y:S01]  /*0c50*/  FADD.FTZ R74, R74, R170 ;  /* 0x000000aa4a4a7221 */ /* 0x000fe20000010000 */
[----:B------:R-:W-:Y:S01]  /*0c60*/  FADD.FTZ R173, R168, R207 ;  /* 0x000000cfa8ad7221 */ /* 0x000fe20000010000 */
[----:B------:R-:W-:Y:S01]  /*0c70*/  FFMA.FTZ R168, R28, R207, R169 ;  /* 0x000000cf1ca87223 */ /* 0x000fe200000100a9 */
        /* <DEDUP_REMOVED lines=8> */
.L_x_4232:
[----:B-1-3--:R-:W-:Y:S05]  /*0d00*/  BSYNC.RECONVERGENT B0 ;  /* 0x0000000000007941 */ /* 0x00afea0003800200 */
.L_x_4231:
[----:B------:R-:W-:Y:S04]  /*0d10*/  BSSY.RECONVERGENT B0, `(.L_x_4233) ;  /* 0x000002a000007945 */ /* 0x000fe80003800200 */
[----:B------:R-:W-:Y:S05]  /*0d20*/  @!P5 BRA `(.L_x_4234) ;  /* 0x0000000000a0d947 */ /* 0x000fea0003800000 */
[----:B------:R-:W0:Y:S01]  /*0d30*/  LDC.64 R168, c[0x0][0x3a8] ;  /* 0x0000ea00ffa87b82 */ /* 0x000e220000000a00 */
[----:B------:R-:W-:-:S04]  /*0d40*/  ISETP.NE.U32.AND P4, PT, RZ, UR14, PT ;  /* 0x0000000eff007c0c */ /* 0x000fc8000bf85070 */
[----:B------:R-:W-:-:S03]  /*0d50*/  ISETP.NE.AND.EX P4, PT, RZ, UR15, PT, P4 ;  /* 0x0000000fff007c0c */ /* 0x000fc6000bf85340 */
[----:B------:R-:W1:Y:S10]  /*0d60*/  LDC.64 R172, c[0x0][0x428] ;  /* 0x00010a00ffac7b82 */ /* 0x000e740000000a00 */
[----:B------:R-:W2:Y:S01]  /*0d70*/  @P4 LDC.64 R180, c[0x0][0x438] ;  /* 0x00010e00ffb44b82 */ /* 0x000ea20000000a00 */
[----:B0-----:R-:W-:-:S06]  /*0d80*/  IMAD.WIDE.U32 R168, R179, 0x10, R168 ;  /* 0x00000010b3a87825 */ /* 0x001fcc00078e00a8 */
[----:B------:R-:W3:Y:S01]  /*0d90*/  LDG.E.128 R168, desc[UR12][R168.64] ;  /* 0x0000000ca8a87981 */ /* 0x000ee2000c1e1d00 */
[----:B-1----:R-:W-:-:S06]  /*0da0*/  IMAD.WIDE.U32 R172, R179, 0x10, R172 ;  /* 0x00000010b3ac7825 */ /* 0x002fcc00078e00ac */
[----:B------:R-:W4:Y:S01]  /*0db0*/  LDG.E.128 R172, desc[UR12][R172.64] ;  /* 0x0000000cacac7981 */ /* 0x000f22000c1e1d00 */
[----:B--2---:R-:W-:-:S05]  /*0dc0*/  @P4 IMAD.WIDE.U32 R180, R179, 0x10, R180 ;  /* 0x00000010b3b44825 */ /* 0x004fca00078e00b4 */
[----:B------:R0:W5:Y:S01]  /*0dd0*/  @P4 LDG.E.128 R36, desc[UR12][R180.64] ;  /* 0x0000000cb4244981 */ /* 0x000162000c1e1d00 */
[----:B------:R-:W-:Y:S01]  /*0de0*/  IADD3 R179, PT, PT, R179, 0x100, RZ ;  /* 0x00000100b3b37810 */ /* 0x000fe20007ffe0ff */
        /* <DEDUP_REMOVED lines=8> */
[----:B----4-:R-:W-:Y:S01]  /*0e70*/  FMUL.FTZ R190, R132, R172 ;  /* 0x000000ac84be7220 */ /* 0x010fe20000410000 */
[----:B------:R-:W-:Y:S01]  /*0e80*/  FMUL.FTZ R203, R133, R173 ;  /* 0x000000ad85cb7220 */ /* 0x000fe20000410000 */
        /* <DEDUP_REMOVED lines=18> */
.L_x_4234:
[----:B------:R-:W-:Y:S05]  /*0fb0*/  BSYNC.RECONVERGENT B0 ;  /* 0x0000000000007941 */ /* 0x000fea0003800200 */
.L_x_4233:
[----:B------:R-:W-:Y:S01]  /*0fc0*/  LOP3.LUT P4, RZ, R4, 0x1, RZ, 0xc0, !PT ;  /* 0x0000000104ff7812 */ /* 0x000fe2000788c0ff */
[----:B------:R-:W-:-:S12]  /*0fd0*/  BSSY.RECONVERGENT B0, `(.L_x_4235) ;  /* 0x000002a000007945 */ /* 0x000fd80003800200 */
        /* <DEDUP_REMOVED lines=19> */
[----:B------:R-:W-:Y:S01]  /*1110*/  FMUL.FTZ R31, R9, R170 ;  /* 0x000000aa091f7220 */ /* 0x000fe20000410000 */
[----:B----4-:R-:W-:Y:S01]  /*1120*/  FADD.FTZ R64, R64, R184 ;  /* 0x000000b840407221 */ /* 0x010fe20000010000 */
[----:B------:R-:W-:Y:S01]  /*1130*/  FFMA.FTZ R96, R184, R5, R96 ;  /* 0x00000005b8607223 */ /* 0x000fe20000010060 */
[----:B------:R-:W-:Y:S01]  /*1140*/  FMUL.FTZ R184, R128, R184 ;  /* 0x000000b880b87220 */ /* 0x000fe20000410000 */
[----:B------:R-:W-:Y:S01]  /*1150*/  FADD.FTZ R65, R65, R185 ;  /* 0x000000b941417221 */ /* 0x000fe20000010000 */
[----:B------:R-:W-:Y:S01]  /*1160*/  FFMA.FTZ R97, R185, R30, R97 ;  /* 0x0000001eb9617223 */ /* 0x000fe20000010061 */
        /* <DEDUP_REMOVED lines=15> */
[----:B0-----:R-:W-:-:S07]  /*1260*/  FFMA.FTZ R178, R186, R217, R169 ;  /* 0x000000d9bab27223 */ /* 0x001fce00000100a9 */
.L_x_4236:
[----:B------:R-:W-:Y:S05]  /*1270*/  BSYNC.RECONVERGENT B0 ;  /* 0x0000000000007941 */ /* 0x000fea0003800200 */
.L_x_4235:
        /* <DEDUP_REMOVED lines=23> */
[----:B------:R-:W-:Y:S01]  /*13f0*/  FADD.FTZ R60, R60, R168 ;  /* 0x000000a83c3c7221 */ /* 0x000fe20000010000 */
[----:B------:R-:W-:Y:S01]  /*1400*/  FFMA.FTZ R92, R168, R11, R92 ;  /* 0x0000000ba85c7223 */ /* 0x000fe2000001005c */
        /* <DEDUP_REMOVED lines=16> */
[----:B0-----:R-:W-:-:S07]  /*1510*/  FFMA.FTZ R178, R200, R215, R169 ;  /* 0x000000d7c8b27223 */ /* 0x001fce00000100a9 */
.L_x_4238:
[----:B------:R-:W-:Y:S05]  /*1520*/  BSYNC.RECONVERGENT B0 ;  /* 0x0000000000007941 */ /* 0x000fea0003800200 */
.L_x_4237:
        /* <DEDUP_REMOVED lines=42> */
.L_x_4240:
[----:B------:R-:W-:Y:S05]  /*17d0*/  BSYNC.RECONVERGENT B0 ;  /* 0x0000000000007941 */ /* 0x000fea0003800200 */
.L_x_4239:
        /* <DEDUP_REMOVED lines=42> */
.L_x_4242:
[----:B------:R-:W-:Y:S05]  /*1a80*/  BSYNC.RECONVERGENT B0 ;  /* 0x0000000000007941 */ /* 0x000fea0003800200 */
.L_x_4241:
[----:B------:R-:W-:Y:S01]  /*1a90*/  ISETP.GE.U32.AND P5, PT, R2, 0x800, PT ;  /* 0x000008000200780c */ /* 0x000fe20003fa6070 */
[----:B------:R-:W-:Y:S01]  /*1aa0*/  BSSY.RECONVERGENT B0, `(.L_x_4243) ;  /* 0x000002c000007945 */ /* 0x000fe20003800200 */
[----:B------:R-:W-:-:S11]  /*1ab0*/  LOP3.LUT R4, R4, 0xfffffff7, RZ, 0xc0, !PT ;  /* 0xfffffff704047812 */ /* 0x000fd600078ec0ff */
[----:B------:R-:W-:Y:S01]  /*1ac0*/  @P5 LOP3.LUT R4, R4, 0x8, RZ, 0xfc, !PT ;  /* 0x0000000804045812 */ /* 0x000fe200078efcff */
[----:B------:R-:W-:Y:S06]  /*1ad0*/  @!P3 BRA `(.L_x_4244) ;  /* 0x0000000000a0b947 */ /* 0x000fec0003800000 */
        /* <DEDUP_REMOVED lines=13> */
[----:B------:R-:W-:-:S03]  /*1bb0*/  FADD.FTZ R24, -R176, R173 ;  /* 0x000000adb0187221 */ /* 0x000fc60000010100 */
[C---:B-----5:R-:W-:Y:S01]  /*1bc0*/  FMUL.FTZ R17, R9.reuse, R14 ;  /* 0x0000000e09117220 */ /* 0x060fe20000410000 */
[----:B------:R-:W-:Y:S01]  /*1bd0*/  FMUL.FTZ R14, R9, R24 ;  /* 0x00000018090e7220 */ /* 0x000fe20000410000 */
[----:B----4-:R-:W-:Y:S01]  /*1be0*/  FMUL.FTZ R24, R112, R168 ;  /* 0x000000a870187220 */ /* 0x010fe20000410000 */
[----:B------:R-:W-:Y:S01]  /*1bf0*/  FADD.FTZ R48, R48, R168 ;  /* 0x000000a830307221 */ /* 0x000fe20000010000 */
[----:B------:R-:W-:Y:S01]  /*1c00*/  FFMA.FTZ R80, R168, R17, R80 ;  /* 0x00000011a8507223 */ /* 0x000fe20000010050 */
[C---:B------:R-:W-:Y:S01]  /*1c10*/  FADD.FTZ R174, -R176.reuse, R174 ;  /* 0x000000aeb0ae7221 */ /* 0x040fe20000010100 */
[----:B------:R-:W-:Y:S01]  /*1c20*/  FADD.FTZ R49, R49, R169 ;  /* 0x000000a931317221 */ /* 0x000fe20000010000 */
[----:B------:R-:W-:Y:S01]  /*1c30*/  FFMA.FTZ R81, R169, R14, R81 ;  /* 0x0000000ea9517223 */ /* 0x000fe20000010051 */
[----:B------:R-:W-:Y:S01]  /*1c40*/  FMUL.FTZ R193, R113, R169 ;  /* 0x000000a971c17220 */ /* 0x000fe20000410000 */
[----:B------:R-:W-:Y:S01]  /*1c50*/  FADD.FTZ R168, R177, R24 ;  /* 0x00000018b1a87221 */ /* 0x000fe20000010000 */
[----:B------:R-:W-:Y:S01]  /*1c60*/  FFMA.FTZ R169, R17, R24, R178 ;  /* 0x0000001811a97223 */ /* 0x000fe200000100b2 */
[----:B------:R-:W-:Y:S01]  /*1c70*/  FMUL.FTZ R23, R9, R174 ;  /* 0x000000ae09177220 */ /* 0x000fe20000410000 */
[----:B------:R-:W-:Y:S01]  /*1c80*/  FADD.FTZ R194, -R176, R175 ;  /* 0x000000afb0c27221 */ /* 0x000fe20000010100 */
[----:B------:R-:W-:Y:S01]  /*1c90*/  FADD.FTZ R173, R168, R193 ;  /* 0x000000c1a8ad7221 */ /* 0x000fe20000010000 */
[----:B------:R-:W-:Y:S01]  /*1ca0*/  FMUL.FTZ R208, R114, R170 ;  /* 0x000000aa72d07220 */ /* 0x000fe20000410000 */
        /* <DEDUP_REMOVED lines=11> */
.L_x_4244:
[----:B------:R-:W-:Y:S05]  /*1d60*/  BSYNC.RECONVERGENT B0 ;  /* 0x0000000000007941 */ /* 0x000fea0003800200 */
.L_x_4243:
[----:B------:R-:W-:Y:S04]  /*1d70*/  BSSY.RECONVERGENT B0, `(.L_x_4245) ;  /* 0x0000029000007945 */ /* 0x000fe80003800200 */
[----:B------:R-:W-:Y:S05]  /*1d80*/  @!P5 BRA `(.L_x_4246) ;  /* 0x00000000009cd947 */ /* 0x000fea0003800000 */
[----:B------:R-:W-:Y:S01]  /*1d90*/  ISETP.NE.U32.AND P4, PT, RZ, UR14, PT ;  /* 0x0000000eff007c0c */ /* 0x000fe2000bf85070 */
[----:B------:R-:W0:Y:S03]  /*1da0*/  LDC.64 R170, c[0x0][0x3a8] ;  /* 0x0000ea00ffaa7b82 */ /* 0x000e260000000a00 */
[----:B------:R-:W-:-:S13]  /*1db0*/  ISETP.NE.AND.EX P4, PT, RZ, UR15, PT, P4 ;  /* 0x0000000fff007c0c */ /* 0x000fda000bf85340 */
[----:B------:R-:W1:Y:S02]  /*1dc0*/  @P4 LDC.64 R168, c[0x0][0x438] ;  /* 0x00010e00ffa84b82 */ /* 0x000e640000000a00 */
[----:B-1----:R-:W-:-:S06]  /*1dd0*/  @P4 IMAD.WIDE.U32 R180, R179, 0x10, R168 ;  /* 0x00000010b3b44825 */ /* 0x002fcc00078e00a8 */
[----:B------:R-:W1:Y:S01]  /*1de0*/  LDC.64 R168, c[0x0][0x428] ;  /* 0x00010a00ffa87b82 */ /* 0x000e620000000a00 */
[C---:B0-----:R-:W-:Y:S01]  /*1df0*/  IMAD.WIDE.U32 R172, R179.reuse, 0x10, R170 ;  /* 0x00000010b3ac7825 */ /* 0x041fe200078e00aa */
[----:B------:R0:W5:Y:S05]  /*1e00*/  @P4 LDG.E.128 R156, desc[UR12][R180.64] ;  /* 0x0000000cb49c4981 */ /* 0x00016a000c1e1d00 */
[----:B------:R-:W2:Y:S01]  /*1e10*/  LDG.E.128 R172, desc[UR12][R172.64] ;  /* 0x0000000cacac7981 */ /* 0x000ea2000c1e1d00 */
[----:B-1----:R-:W-:-:S06]  /*1e20*/  IMAD.WIDE.U32 R168, R179, 0x10, R168 ;  /* 0x00000010b3a87825 */ /* 0x002fcc00078e00a8 */
[----:B------:R-:W3:Y:S01]  /*1e30*/  LDG.E.128 R168, desc[UR12][R168.64] ;  /* 0x0000000ca8a87981 */ /* 0x000ee2000c1e1d00 */
[C---:B--2---:R-:W-:Y:S01]  /*1e40*/  FADD.FTZ R16, -R176.reuse, R172 ;  /* 0x000000acb0107221 */ /* 0x044fe20000010100 */
[C---:B------:R-:W-:Y:S01]  /*1e50*/  FADD.FTZ R26, -R176.reuse, R173 ;  /* 0x000000adb01a7221 */ /* 0x040fe20000010100 */
[C---:B------:R-:W-:Y:S01]  /*1e60*/  FADD.FTZ R174, -R176.reuse, R174 ;  /* 0x000000aeb0ae7221 */ /* 0x040fe20000010100 */
[----:B------:R-:W-:Y:S01]  /*1e70*/  FADD.FTZ R204, -R176, R175 ;  /* 0x000000afb0cc7221 */ /* 0x000fe20000010100 */
[C---:B-----5:R-:W-:Y:S01]  /*1e80*/  FMUL.FTZ R19, R9.reuse, R16 ;  /* 0x0000001009137220 */ /* 0x060fe20000410000 */
[C---:B------:R-:W-:Y:S01]  /*1e90*/  FMUL.FTZ R16, R9.reuse, R26 ;  /* 0x0000001a09107220 */ /* 0x040fe20000410000 */
[C---:B------:R-:W-:Y:S01]  /*1ea0*/  FMUL.FTZ R189, R9.reuse, R174 ;  /* 0x000000ae09bd7220 */ /* 0x040fe20000410000 */
[----:B------:R-:W-:Y:S01]  /*1eb0*/  FMUL.FTZ R204, R9, R204 ;  /* 0x000000cc09cc7220 */ /* 0x000fe20000410000 */
[----:B---3--:R-:W-:Y:S01]  /*1ec0*/  FMUL.FTZ R26, R108, R168 ;  /* 0x000000a86c1a7220 */ /* 0x008fe20000410000 */
        /* <DEDUP_REMOVED lines=19> */
.L_x_4246:
[----:B------:R-:W-:Y:S05]  /*2000*/  BSYNC.RECONVERGENT B0 ;  /* 0x0000000000007941 */ /* 0x000fea0003800200 */
.L_x_4245:
        /* <DEDUP_REMOVED lines=32> */
.L_x_4248:
[----:B------:R-:W-:Y:S05]  /*2210*/  BSYNC.RECONVERGENT B0 ;  /* 0x0000000000007941 */ /* 0x000fea0003800200 */
.L_x_4247:
[----:B------:R-:W1:Y:S08]  /*2220*/  S2UR UR5, SR_CgaCtaId ;  /* 0x00000000000579c3 */ /* 0x000e700000008800 */
[----:B------:R-:W-:Y:S01]  /*2230*/  BAR.SYNC.DEFER_BLOCKING 0x0 ;  /* 0x0000000000007b1d */ /* 0x000fe20000010000 */
[----:B------:R-:W-:-:S05]  /*2240*/  LOP3.LUT R4, R4, 0xffffffef, RZ, 0xc0, !PT ;  /* 0xffffffef04047812 */ /* 0x000fca00078ec0ff */
        /* <DEDUP_REMOVED lines=35> */
[----:B------:R-:W-:-:S04]  /*2480*/  FMUL.FTZ R173, R170, UR11 ;  /* 0x0000000baaad7c20 */ /* 0x000fc80008410000 */
[----:B------:R-:W-:Y:S02]  /*2490*/  FSEL R172, R172, RZ, !P4 ;  /* 0x000000ffacac7208 */ /* 0x000fe40006000000 */
[----:B-1----:R-:W-:-:S04]  /*24a0*/  IADD3 R7, PT, PT, R7, R168, RZ ;  /* 0x000000a807077210 */ /* 0x002fc80007ffe0ff */
[----:B------:R-:W-:Y:S02]  /*24b0*/  ISETP.GE.AND P5, PT, R7, R169, PT ;  /* 0x000000a90700720c */ /* 0x000fe40003fa6270 */
[----:B------:R-:W-:Y:S02]  /*24c0*/  @P4 LOP3.LUT R4, R4, 0x10, RZ, 0xfc, !PT ;  /* 0x0000001004044812 */ /* 0x000fe400078efcff */
[----:B------:R-:W-:Y:S02]  /*24d0*/  ISETP.GE.U32.AND P4, PT, R2, 0x100, PT ;  /* 0x000001000200780c */ /* 0x000fe40003f86070 */
[----:B------:R-:W-:-:S04]  /*24e0*/  LOP3.LUT R4, R4, 0xfffffffb, RZ, 0xc0, !PT ;  /* 0xfffffffb04047812 */ /* 0x000fc800078ec0ff */
[----:B------:R-:W-:-:S04]  /*24f0*/  LOP3.LUT R4, R4, 0xffffffdf, RZ, 0xc0, !PT ;  /* 0xffffffdf04047812 */ /* 0x000fc800078ec0ff */
[----:B------:R-:W-:-:S04]  /*2500*/  @P5 LOP3.LUT R4, R4, 0x20, RZ, 0xfc, !PT ;  /* 0x0000002004045812 */ /* 0x000fc800078efcff */
[----:B------:R-:W-:Y:S01]  /*2510*/  @P4 LOP3.LUT R4, R4, 0x4, RZ, 0xfc, !PT ;  /* 0x0000000404044812 */ /* 0x000fe200078efcff */
        /* <DEDUP_REMOVED lines=25> */
.L_x_4253:
        /* <DEDUP_REMOVED lines=17> */
.L_x_4252:
        /* <DEDUP_REMOVED lines=20> */
.L_x_4255:
        /* <DEDUP_REMOVED lines=21> */
.L_x_4251:
        /* <DEDUP_REMOVED lines=21> */
.L_x_4257:
        /* <DEDUP_REMOVED lines=17> */
.L_x_4256:
        /* <DEDUP_REMOVED lines=20> */
.L_x_4258:
        /* <DEDUP_REMOVED lines=20> */
.L_x_4254:
        /* <DEDUP_REMOVED lines=14> */
.L_x_4250:
[----:B------:R-:W-:Y:S05]  /*3010*/  BSYNC.RECONVERGENT B0 ;  /* 0x0000000000007941 */ /* 0x000fea0003800200 */
.L_x_4249:
        /* <DEDUP_REMOVED lines=35> */
.L_x_4263:
        /* <DEDUP_REMOVED lines=17> */
.L_x_4262:
        /* <DEDUP_REMOVED lines=21> */
.L_x_4265:
        /* <DEDUP_REMOVED lines=13> */
.L_x_4261:
        /* <DEDUP_REMOVED lines=29> */
.L_x_4267:
        /* <DEDUP_REMOVED lines=17> */
.L_x_4266:
        /* <DEDUP_REMOVED lines=21> */
.L_x_4268:
        /* <DEDUP_REMOVED lines=12> */
.L_x_4264:
        /* <DEDUP_REMOVED lines=10> */
.L_x_4260:
[----:B------:R-:W-:Y:S05]  /*3b10*/  BSYNC.RECONVERGENT B0 ;  /* 0x0000000000007941 */ /* 0x000fea0003800200 */
.L_x_4259:
        /* <DEDUP_REMOVED lines=35> */
.L_x_4273:
        /* <DEDUP_REMOVED lines=17> */
.L_x_4272:
        /* <DEDUP_REMOVED lines=21> */
.L_x_4275:
        /* <DEDUP_REMOVED lines=13> */
.L_x_4271:
        /* <DEDUP_REMOVED lines=29> */
.L_x_4277:
        /* <DEDUP_REMOVED lines=17> */
.L_x_4276:
        /* <DEDUP_REMOVED lines=21> */
.L_x_4278:
        /* <DEDUP_REMOVED lines=12> */
.L_x_4274:
        /* <DEDUP_REMOVED lines=10> */
.L_x_4270:
[----:B------:R-:W-:Y:S05]  /*4610*/  BSYNC.RECONVERGENT B0 ;  /* 0x0000000000007941 */ /* 0x000fea0003800200 */
.L_x_4269:
        /* <DEDUP_REMOVED lines=34> */
.L_x_4283:
        /* <DEDUP_REMOVED lines=17> */
.L_x_4282:
        /* <DEDUP_REMOVED lines=21> */
.L_x_4285:
        /* <DEDUP_REMOVED lines=13> */
.L_x_4281:
        /* <DEDUP_REMOVED lines=29> */
.L_x_4287:
        /* <DEDUP_REMOVED lines=17> */
.L_x_4286:
        /* <DEDUP_REMOVED lines=21> */
.L_x_4288:
        /* <DEDUP_REMOVED lines=12> */
.L_x_4284:
        /* <DEDUP_REMOVED lines=10> */
.L_x_4280:
[----:B------:R-:W-:Y:S05]  /*5100*/  BSYNC.RECONVERGENT B0 ;  /* 0x0000000000007941 */ /* 0x000fea0003800200 */
.L_x_4279:
        /* <DEDUP_REMOVED lines=34> */
.L_x_4293:
        /* <DEDUP_REMOVED lines=17> */
.L_x_4292:
        /* <DEDUP_REMOVED lines=21> */
.L_x_4295:
        /* <DEDUP_REMOVED lines=13> */
.L_x_4291:
        /* <DEDUP_REMOVED lines=29> */
.L_x_4297:
        /* <DEDUP_REMOVED lines=17> */
.L_x_4296:
        /* <DEDUP_REMOVED lines=21> */
.L_x_4298:
        /* <DEDUP_REMOVED lines=12> */
.L_x_4294:
        /* <DEDUP_REMOVED lines=10> */
.L_x_4290:
[----:B------:R-:W-:Y:S05]  /*5bf0*/  BSYNC.RECONVERGENT B0 ;  /* 0x0000000000007941 */ /* 0x000fea0003800200 */
.L_x_4289:
        /* <DEDUP_REMOVED lines=34> */
.L_x_4303:
        /* <DEDUP_REMOVED lines=17> */
.L_x_4302:
        /* <DEDUP_REMOVED lines=21> */
.L_x_4305:
        /* <DEDUP_REMOVED lines=13> */
.L_x_4301:
        /* <DEDUP_REMOVED lines=29> */
.L_x_4307:
        /* <DEDUP_REMOVED lines=17> */
.L_x_4306:
        /* <DEDUP_REMOVED lines=21> */
.L_x_4308:
        /* <DEDUP_REMOVED lines=12> */
.L_x_4304:
        /* <DEDUP_REMOVED lines=10> */
.L_x_4300:
[----:B------:R-:W-:Y:S05]  /*66e0*/  BSYNC.RECONVERGENT B0 ;  /* 0x0000000000007941 */ /* 0x000fea0003800200 */
.L_x_4299:
        /* <DEDUP_REMOVED lines=34> */
.L_x_4313:
        /* <DEDUP_REMOVED lines=17> */
.L_x_4312:
        /* <DEDUP_REMOVED lines=21> */
.L_x_4315:
        /* <DEDUP_REMOVED lines=13> */
.L_x_4311:
        /* <DEDUP_REMOVED lines=29> */
.L_x_4317:
        /* <DEDUP_REMOVED lines=17> */
.L_x_4316:
        /* <DEDUP_REMOVED lines=21> */
.L_x_4318:
        /* <DEDUP_REMOVED lines=12> */
.L_x_4314:
        /* <DEDUP_REMOVED lines=10> */
.L_x_4310:
[----:B------:R-:W-:Y:S05]  /*71d0*/  BSYNC.RECONVERGENT B0 ;  /* 0x0000000000007941 */ /* 0x000fea0003800200 */
.L_x_4309:
        /* <DEDUP_REMOVED lines=35> */
.L_x_4323:
        /* <DEDUP_REMOVED lines=17> */
.L_x_4322:
        /* <DEDUP_REMOVED lines=21> */
.L_x_4325:
        /* <DEDUP_REMOVED lines=13> */
.L_x_4321:
        /* <DEDUP_REMOVED lines=29> */
.L_x_4327:
        /* <DEDUP_REMOVED lines=17> */
.L_x_4326:
        /* <DEDUP_REMOVED lines=21> */
.L_x_4328:
        /* <DEDUP_REMOVED lines=12> */
.L_x_4324:
        /* <DEDUP_REMOVED lines=9> */
.L_x_4320:
[----:B------:R-:W-:Y:S05]  /*7cc0*/  BSYNC.RECONVERGENT B0 ;  /* 0x0000000000007941 */ /* 0x000fea0003800200 */
.L_x_4319:
[----:B------:R-:W-:Y:S01]  /*7cd0*/  LOP3.LUT P4, RZ, R4, 0x20, RZ, 0xc0, !PT ;  /* 0x0000002004ff7812 */ /* 0x000fe2000788c0ff */
[----:B------:R-:W-:-:S12]  /*7ce0*/  UPLOP3.LUT UP1, UPT, UPT, UPT, UP1, 0x40, 0x4 ;  /* 0x000000000004789c */ /* 0x000fd80003f2e810 */
[----:B------:R-:W-:Y:S05]  /*7cf0*/  @!P4 BRA `(.L_x_4329) ;  /* 0xffffff8800ecc947 */ /* 0x000fea000383ffff */
.L_x_4230:
[----:B------:R-:W1:Y:S01]  /*7d00*/  S2UR UR4, SR_CTAID.X ;  /* 0x00000000000479c3 */ /* 0x000e620000002500 */
[C---:B------:R-:W-:Y:S02]  /*7d10*/  LOP3.LUT P4, RZ, R4.reuse, 0x4, RZ, 0xc0, !PT ;  /* 0x0000000404ff7812 */ /* 0x040fe4000788c0ff */
[C---:B------:R-:W-:Y:S02]  /*7d20*/  LOP3.LUT P6, RZ, R4.reuse, 0x2, RZ, 0xc0, !PT ;  /* 0x0000000204ff7812 */ /* 0x040fe400078cc0ff */
[----:B------:R-:W-:-:S03]  /*7d30*/  LOP3.LUT P5, RZ, R4, 0x1, RZ, 0xc0, !PT ;  /* 0x0000000104ff7812 */ /* 0x000fc600078ac0ff */
[----:B------:R-:W0:Y:S08]  /*7d40*/  LDC.64 R2, c[0x0][0x440] ;  /* 0x00011000ff027b82 */ /* 0x000e300000000a00 */
[----:B------:R-:W2:Y:S01]  /*7d50*/  LDC.64 R6, c[0x0][0x448] ;  /* 0x00011200ff067b82 */ /* 0x000ea20000000a00 */
[----:B-1----:R-:W-:-:S07]  /*7d60*/  IMAD R0, R0, UR4, RZ ;  /* 0x0000000400007c24 */ /* 0x002fce000f8e02ff */
[----:B-----5:R-:W1:Y:S01]  /*7d70*/  LDC.64 R8, c[0x0][0x448] ;  /* 0x00011200ff087b82 */ /* 0x020e620000000a00 */
[----:B------:R-:W-:-:S07]  /*7d80*/  LEA.HI R187, R0, R187, RZ, 0x1e ;  /* 0x000000bb00bb7211 */ /* 0x000fce00078ff0ff */
[----:B------:R-:W3:Y:S01]  /*7d90*/  LDC.64 R10, c[0x0][0x440] ;  /* 0x00011000ff0a7b82 */ /* 0x000ee20000000a00 */
[----:B0-----:R-:W-:-:S05]  /*7da0*/  @P4 IMAD.WIDE.U32 R2, R187, 0x10, R2 ;  /* 0x00000010bb024825 */ /* 0x001fca00078e0002 */
[----:B------:R0:W-:Y:S01]  /*7db0*/  @P4 STG.E.128 desc[UR12][R2.64], R72 ;  /* 0x0000004802004986 */ /* 0x0001e2000c101d0c */
[C---:B--2---:R-:W-:Y:S01]  /*7dc0*/  @P4 IMAD.WIDE.U32 R6, R187.reuse, 0x10, R6 ;  /* 0x00000010bb064825 */ /* 0x044fe200078e0006 */
[----:B------:R-:W-:Y:S01]  /*7dd0*/  @P4 IADD3 R187, PT, PT, R187, 0x100, RZ ;  /* 0x00000100bbbb4810 */ /* 0x000fe20007ffe0ff */
[----:B------:R-:W2:Y:S03]  /*7de0*/  LDC.64 R12, c[0x0][0x448] ;  /* 0x00011200ff0c7b82 */ /* 0x000ea60000000a00 */
[----:B------:R4:W-:Y:S01]  /*7df0*/  @P4 STG.E.128 desc[UR12][R6.64], R104 ;  /* 0x0000006806004986 */ /* 0x0009e2000c101d0c */
[----:B------:R-:W-:Y:S01]  /*7e00*/  LOP3.LUT P4, RZ, R4, 0x8, RZ, 0xc0, !PT ;  /* 0x0000000804ff7812 */ /* 0x000fe2000788c0ff */
[----:B-1----:R-:W-:-:S03]  /*7e10*/  @P6 IMAD.WIDE.U32 R8, R187, 0x10, R8 ;  /* 0x00000010bb086825 */ /* 0x002fc600078e0008 */
[----:B------:R-:W1:Y:S08]  /*7e20*/  LDC.64 R4, c[0x0][0x440] ;  /* 0x00011000ff047b82 */ /* 0x000e700000000a00 */
[----:B------:R-:W4:Y:S08]  /*7e30*/  LDC.64 R14, c[0x0][0x440] ;  /* 0x00011000ff0e7b82 */ /* 0x000f300000000a00 */
[----:B------:R-:W4:Y:S08]  /*7e40*/  LDC.64 R16, c[0x0][0x448] ;  /* 0x00011200ff107b82 */ /* 0x000f300000000a00 */
[----:B------:R-:W4:Y:S01]  /*7e50*/  LDC.64 R18, c[0x0][0x440] ;  /* 0x00011000ff127b82 */ /* 0x000f220000000a00 */
[C---:B-1----:R-:W-:Y:S01]  /*7e60*/  @P6 IMAD.WIDE.U32 R4, R187.reuse, 0x10, R4 ;  /* 0x00000010bb046825 */ /* 0x042fe200078e0004 */
[----:B------:R-:W-:-:S04]  /*7e70*/  @P6 IADD3 R187, PT, PT, R187, 0x100, RZ ;  /* 0x00000100bbbb6810 */ /* 0x000fc80007ffe0ff */
[----:B------:R1:W-:Y:S01]  /*7e80*/  @P6 STG.E.128 desc[UR12][R4.64], R68 ;  /* 0x0000004404006986 */ /* 0x0003e2000c101d0c */
[C---:B---3--:R-:W-:Y:S01]  /*7e90*/  @P5 IMAD.WIDE.U32 R10, R187.reuse, 0x10, R10 ;  /* 0x00000010bb0a5825 */ /* 0x048fe200078e000a */
[----:B------:R-:W3:Y:S02]  /*7ea0*/  LDC.64 R20, c[0x0][0x448] ;  /* 0x00011200ff147b82 */ /* 0x000ee40000000a00 */
[----:B------:R1:W-:Y:S01]  /*7eb0*/  @P6 STG.E.128 desc[UR12][R8.64], R100 ;  /* 0x0000006408006986 */ /* 0x0003e2000c101d0c */
[C---:B--2---:R-:W-:Y:S01]  /*7ec0*/  @P5 IMAD.WIDE.U32 R12, R187.reuse, 0x10, R12 ;  /* 0x00000010bb0c5825 */ /* 0x044fe200078e000c */
[----:B------:R-:W-:Y:S02]  /*7ed0*/  @P5 IADD3 R187, PT, PT, R187, 0x100, RZ ;  /* 0x00000100bbbb5810 */ /* 0x000fe40007ffe0ff */
[----:B------:R1:W-:Y:S02]  /*7ee0*/  @P5 STG.E.128 desc[UR12][R10.64], R64 ;  /* 0x000000400a005986 */ /* 0x0003e4000c101d0c */
[----:B0-----:R-:W0:Y:S01]  /*7ef0*/  LDC.64 R2, c[0x0][0x440] ;  /* 0x00011000ff027b82 */ /* 0x001e220000000a00 */
[C---:B----4-:R-:W-:Y:S01]  /*7f00*/  @P0 IMAD.WIDE.U32 R14, R187.reuse, 0x10, R14 ;  /* 0x00000010bb0e0825 */ /* 0x050fe200078e000e */
[----:B------:R1:W-:Y:S03]  /*7f10*/  @P5 STG.E.128 desc[UR12][R12.64], R96 ;  /* 0x000000600c005986 */ /* 0x0003e6000c101d0c */
[C---:B------:R-:W-:Y:S01]  /*7f20*/  @P0 IMAD.WIDE.U32 R16, R187.reuse, 0x10, R16 ;  /* 0x00000010bb100825 */ /* 0x040fe200078e0010 */
[----:B------:R-:W-:Y:S01]  /*7f30*/  @P0 IADD3 R187, PT, PT, R187, 0x100, RZ ;  /* 0x00000100bbbb0810 */ /* 0x000fe20007ffe0ff */
[----:B------:R1:W-:Y:S01]  /*7f40*/  @P0 STG.E.128 desc[UR12][R14.64], R60 ;  /* 0x0000003c0e000986 */ /* 0x0003e2000c101d0c */
[----:B------:R-:W2:Y:S03]  /*7f50*/  LDC.64 R6, c[0x0][0x448] ;  /* 0x00011200ff067b82 */ /* 0x000ea60000000a00 */
[C---:B------:R-:W-:Y:S01]  /*7f60*/  @P1 IMAD.WIDE.U32 R18, R187.reuse, 0x10, R18 ;  /* 0x00000010bb121825 */ /* 0x040fe200078e0012 */
[----:B------:R1:W-:Y:S04]  /*7f70*/  @P0 STG.E.128 desc[UR12][R16.64], R92 ;  /* 0x0000005c10000986 */ /* 0x0003e8000c101d0c */
[----:B------:R-:W4:Y:S01]  /*7f80*/  LDC.64 R22, c[0x0][0x440] ;  /* 0x00011000ff167b82 */ /* 0x000f220000000a00 */
[C---:B---3--:R-:W-:Y:S01]  /*7f90*/  @P1 IMAD.WIDE.U32 R20, R187.reuse, 0x10, R20 ;  /* 0x00000010bb141825 */ /* 0x048fe200078e0014 */
[----:B------:R-:W-:Y:S01]  /*7fa0*/  @P1 IADD3 R187, PT, PT, R187, 0x100, RZ ;  /* 0x00000100bbbb1810 */ /* 0x000fe20007ffe0ff */
[----:B------:R1:W-:Y:S04]  /*7fb0*/  @P1 STG.E.128 desc[UR12][R18.64], R56 ;  /* 0x0000003812001986 */ /* 0x0003e8000c101d0c */
[----:B------:R1:W-:Y:S01]  /*7fc0*/  @P1 STG.E.128 desc[UR12][R20.64], R88 ;  /* 0x0000005814001986 */ /* 0x0003e2000c101d0c */
[----:B------:R-:W3:Y:S01]  /*7fd0*/  LDC.64 R24, c[0x0][0x448] ;  /* 0x00011200ff187b82 */ /* 0x000ee20000000a00 */
[----:B0-----:R-:W-:-:S05]  /*7fe0*/  @P2 IMAD.WIDE.U32 R2, R187, 0x10, R2 ;  /* 0x00000010bb022825 */ /* 0x001fca00078e0002 */
[----:B------:R1:W-:Y:S01]  /*7ff0*/  @P2 STG.E.128 desc[UR12][R2.64], R52 ;  /* 0x0000003402002986 */ /* 0x0003e2000c101d0c */
[C---:B--2---:R-:W-:Y:S01]  /*8000*/  @P2 IMAD.WIDE.U32 R6, R187.reuse, 0x10, R6 ;  /* 0x00000010bb062825 */ /* 0x044fe200078e0006 */
[----:B------:R-:W-:-:S04]  /*8010*/  @P2 IADD3 R187, PT, PT, R187, 0x100, RZ ;  /* 0x00000100bbbb2810 */ /* 0x000fc80007ffe0ff */
[----:B------:R1:W-:Y:S01]  /*8020*/  @P2 STG.E.128 desc[UR12][R6.64], R84 ;  /* 0x0000005406002986 */ /* 0x0003e2000c101d0c */
[----:B----4-:R-:W-:-:S05]  /*8030*/  @P3 IMAD.WIDE.U32 R22, R187, 0x10, R22 ;  /* 0x00000010bb163825 */ /* 0x010fca00078e0016 */
[----:B------:R1:W-:Y:S01]  /*8040*/  @P3 STG.E.128 desc[UR12][R22.64], R48 ;  /* 0x0000003016003986 */ /* 0x0003e2000c101d0c */
[----:B---3--:R-:W-:-:S05]  /*8050*/  @P3 IMAD.WIDE.U32 R24, R187, 0x10, R24 ;  /* 0x00000010bb183825 */ /* 0x008fca00078e0018 */
[----:B------:R1:W-:Y:S01]  /*8060*/  @P3 STG.E.128 desc[UR12][R24.64], R80 ;  /* 0x0000005018003986 */ /* 0x0003e2000c101d0c */
[----:B------:R-:W-:Y:S05]  /*8070*/  @!P4 EXIT ;  /* 0x000000000000c94d */ /* 0x000fea0003800000 */
[----:B-1----:R-:W0:Y:S01]  /*8080*/  LDC.64 R2, c[0x0][0x440] ;  /* 0x00011000ff027b82 */ /* 0x002e220000000a00 */
[----:B------:R-:W-:-:S07]  /*8090*/  @P3 IADD3 R187, PT, PT, R187, 0x100, RZ ;  /* 0x00000100bbbb3810 */ /* 0x000fce0007ffe0ff */
[----:B------:R-:W1:Y:S01]  /*80a0*/  LDC.64 R4, c[0x0][0x448] ;  /* 0x00011200ff047b82 */ /* 0x000e620000000a00 */
[----:B0-----:R-:W-:-:S05]  /*80b0*/  IMAD.WIDE.U32 R2, R187, 0x10, R2 ;  /* 0x00000010bb027825 */ /* 0x001fca00078e0002 */
[----:B------:R-:W-:Y:S01]  /*80c0*/  STG.E.128 desc[UR12][R2.64], R44 ;  /* 0x0000002c02007986 */ /* 0x000fe2000c101d0c */
[----:B-1----:R-:W-:-:S05]  /*80d0*/  IMAD.WIDE.U32 R4, R187, 0x10, R4 ;  /* 0x00000010bb047825 */ /* 0x002fca00078e0004 */
[----:B------:R-:W-:Y:S01]  /*80e0*/  STG.E.128 desc[UR12][R4.64], R76 ;  /* 0x0000004c04007986 */ /* 0x000fe2000c101d0c */
[----:B------:R-:W-:Y:S05]  /*80f0*/  EXIT ;  /* 0x000000000000794d */ /* 0x000fea0003800000 */
.L_x_4330:
        /* <DEDUP_REMOVED lines=16> */
.L_x_4906:


//--------------------- .text._ZN10layer_norm31ln_parallel_residual_bwd_kernelINS_13Kernel_traitsIfffffjLj8192ELj1ELj1ELj8ELj16ENS_18Kernel_traits_baseILj8192EfffffjLj256EEEEELb0ELb1ELb1EEEvNS_9BwdParamsE --------------------------
	.section	.text._ZN10layer_norm31ln_parallel_residual_bwd_kernelINS_13Kernel_traitsIfffffjLj8192ELj1ELj1ELj8ELj16ENS_18Kernel_traits_baseILj8192EfffffjLj256EEEEELb0ELb1ELb1EEEvNS_9BwdParamsE,"ax",@progbits
	.align	128
        .global         _ZN10layer_norm31ln_parallel_residual_bwd_kernelINS_13Kernel_traitsIfffffjLj8192ELj1ELj1ELj8ELj16ENS_18Kernel_traits_baseILj8192EfffffjLj256EEEEELb0ELb1ELb1EEEvNS_9BwdParamsE
        .type           _ZN10layer_norm31ln_parallel_residual_bwd_kernelINS_13Kernel_traitsIfffffjLj8192ELj1ELj1ELj8ELj16ENS_18Kernel_traits_baseILj8192EfffffjLj256EEEEELb0ELb1ELb1EEEvNS_9BwdParamsE,@function
        .size           _ZN10layer_norm31ln_parallel_residual_bwd_kernelINS_13Kernel_traitsIfffffjLj8192ELj1ELj1ELj8ELj16ENS_18Kernel_traits_baseILj8192EfffffjLj256EEEEELb0ELb1ELb1EEEvNS_9BwdParamsE,(.L_x_4907 - _ZN10layer_norm31ln_parallel_residual_bwd_kernelINS_13Kernel_traitsIfffffjLj8192ELj1ELj1ELj8ELj16ENS_18Kernel_traits_baseILj8192EfffffjLj256EEEEELb0ELb1ELb1EEEvNS_9BwdParamsE)
        .other          _ZN10layer_norm31ln_parallel_residual_bwd_kernelINS_13Kernel_traitsIfffffjLj8192ELj1ELj1ELj8ELj16ENS_18Kernel_traits_baseILj8192EfffffjLj256EEEEELb0ELb1ELb1EEEvNS_9BwdParamsE,@"STO_CUDA_ENTRY STV_DEFAULT"
_ZN10layer_norm31ln_parallel_residual_bwd_kernelINS_13Kernel_traitsIfffffjLj8192ELj1ELj1ELj8ELj16ENS_18Kernel_traits_baseILj8192EfffffjLj256EEEEELb0ELb1ELb1EEEvNS_9BwdParamsE:
.text._ZN10layer_norm31ln_parallel_residual_bwd_kernelINS_13Kernel_traitsIfffffjLj8192ELj1ELj1ELj8ELj16ENS_18Kernel_traits_baseILj8192EfffffjLj256EEEEELb0ELb1ELb1EEEvNS_9BwdParamsE:
        /* <DEDUP_REMOVED lines=90> */
.L_x_4398:
[----:B01----:R-:W0:Y:S01]  /*05a0*/  LDC.64 R66, c[0x0][0x3c0] ;  /* 0x0000f000ff427b82 */ /* 0x003e220000000a00 */
        /* <DEDUP_REMOVED lines=10> */
[C---:B------:R-:W-:Y:S01]  /*0650*/  IADD3 R208, PT, PT, R210.reuse, 0x200, RZ ;  /* 0x00000200d2d07810 */ /* 0x040fe20007ffe0ff */
[--C-:B--2---:R-:W-:Y:S01]  /*0660*/  IMAD.WIDE.U32 R140, R209, 0x10, R64.reuse ;  /* 0x00000010d18c7825 */ /* 0x104fe200078e0040 */
[C---:B------:R-:W-:Y:S02]  /*0670*/  IADD3 R207, PT, PT, R210.reuse, 0x300, RZ ;  /* 0x00000300d2cf7810 */ /* 0x040fe40007ffe0ff */
[C---:B------:R-:W-:Y:S01]  /*0680*/  IADD3 R206, PT, PT, R210.reuse, 0x400, RZ ;  /* 0x00000400d2ce7810 */ /* 0x040fe20007ffe0ff */
[C---:B------:R-:W-:Y:S02]  /*0690*/  IMAD.WIDE.U32 R136, R210.reuse, 0x10, R64 ;  /* 0x00000010d2887825 */ /* 0x040fe400078e0040 */
[----:B------:R-:W2:Y:S01]  /*06a0*/  LDG.E.128 R140, desc[UR12][R140.64] ;  /* 0x0000000c8c8c7981 */ /* 0x000ea2000c1e1d00 */
[----:B------:R-:W-:-:S02]  /*06b0*/  IADD3 R205, PT, PT, R210, 0x500, RZ ;  /* 0x00000500d2cd7810 */ /* 0x000fc40007ffe0ff */
[C---:B------:R-:W-:Y:S02]  /*06c0*/  IADD3 R204, PT, PT, R210.reuse, 0x600, RZ ;  /* 0x00000600d2cc7810 */ /* 0x040fe40007ffe0ff */
[----:B------:R-:W-:Y:S01]  /*06d0*/  IADD3 R202, PT, PT, R210, 0x700, RZ ;  /* 0x00000700d2ca7810 */ /* 0x000fe20007ffe0ff */
[--C-:B------:R-:W-:Y:S01]  /*06e0*/  IMAD.WIDE.U32 R144, R208, 0x10, R64.reuse ;  /* 0x00000010d0907825 */ /* 0x100fe200078e0040 */
[----:B------:R-:W2:Y:S03]  /*06f0*/  LDG.E.128 R136, desc[UR12][R136.64] ;  /* 0x0000000c88887981 */ /* 0x000ea6000c1e1d00 */
[--C-:B------:R-:W-:Y:S02]  /*0700*/  IMAD.WIDE.U32 R148, R207, 0x10, R64.reuse ;  /* 0x00000010cf947825 */ /* 0x100fe400078e0040 */
[----:B------:R-:W2:Y:S02]  /*0710*/  LDG.E.128 R144, desc[UR12][R144.64] ;  /* 0x0000000c90907981 */ /* 0x000ea4000c1e1d00 */
[----:B------:R-:W-:-:S02]  /*0720*/  IMAD.WIDE.U32 R152, R206, 0x10, R64 ;  /* 0x00000010ce987825 */ /* 0x000fc400078e0040 */
[----:B------:R-:W2:Y:S02]  /*0730*/  LDG.E.128 R148, desc[UR12][R148.64] ;  /* 0x0000000c94947981 */ /* 0x000ea4000c1e1d00 */
[--C-:B------:R-:W-:Y:S02]  /*0740*/  IMAD.WIDE.U32 R156, R205, 0x10, R64.reuse ;  /* 0x00000010cd9c7825 */ /* 0x100fe400078e0040 */
[----:B------:R-:W2:Y:S02]  /*0750*/  LDG.E.128 R152, desc[UR12][R152.64] ;  /* 0x0000000c98987981 */ /* 0x000ea4000c1e1d00 */
[--C-:B------:R-:W-:Y:S02]  /*0760*/  IMAD.WIDE.U32 R160, R204, 0x10, R64.reuse ;  /* 0x00000010cca07825 */ /* 0x100fe400078e0040 */
[----:B------:R-:W2:Y:S02]  /*0770*/  LDG.E.128 R156, desc[UR12][R156.64] ;  /* 0x0000000c9c9c7981 */ /* 0x000ea4000c1e1d00 */
[----:B------:R-:W-:-:S02]  /*0780*/  IMAD.WIDE.U32 R164, R202, 0x10, R64 ;  /* 0x00000010caa47825 */ /* 0x000fc400078e0040 */
[----:B------:R-:W2:Y:S02]  /*0790*/  LDG.E.128 R160, desc[UR12][R160.64] ;  /* 0x0000000ca0a07981 */ /* 0x000ea4000c1e1d00 */
[----:B---3--:R-:W-:Y:S02]  /*07a0*/  IMAD.WIDE.U32 R64, R210, 0x10, R92 ;  /* 0x00000010d2407825 */ /* 0x008fe400078e005c */
[----:B------:R-:W3:Y:S02]  /*07b0*/  LDG.E.128 R164, desc[UR12][R164.64] ;  /* 0x0000000ca4a47981 */ /* 0x000ee4000c1e1d00 */
[----:B0-----:R-:W-:Y:S02]  /*07c0*/  IMAD.WIDE R68, R201, 0x4, R68 ;  /* 0x00000004c9447825 */ /* 0x001fe400078e0244 */
[----:B------:R-:W3:Y:S04]  /*07d0*/  LDG.E.128 R64, desc[UR12][R64.64] ;  /* 0x0000000c40407981 */ /* 0x000ee8000c1e1d00 */
[----:B------:R0:W3:Y:S02]  /*07e0*/  LDG.E R203, desc[UR12][R68.64] ;  /* 0x0000000c44cb7981 */ /* 0x0000e4000c1e1900 */
[----:B0-----:R-:W-:-:S06]  /*07f0*/  IMAD.WIDE.U32 R68, R209, 0x10, R92 ;  /* 0x00000010d1447825 */ /* 0x001fcc00078e005c */
[----:B------:R-:W3:Y:S01]  /*0800*/  LDG.E.128 R68, desc[UR12][R68.64] ;  /* 0x0000000c44447981 */ /* 0x000ee2000c1e1d00 */
[----:B------:R-:W-:-:S06]  /*0810*/  IMAD.WIDE.U32 R72, R208, 0x10, R92 ;  /* 0x00000010d0487825 */ /* 0x000fcc00078e005c */
        /* <DEDUP_REMOVED lines=11> */
[----:B-1----:R-:W-:-:S04]  /*08d0*/  ISETP.NE.U32.AND P1, PT, RZ, UR14, PT ;  /* 0x0000000eff007c0c */ /* 0x002fc8000bf25070 */
[----:B------:R-:W-:Y:S02]  /*08e0*/  ISETP.NE.AND.EX P1, PT, RZ, UR15, PT, P1 ;  /* 0x0000000fff007c0c */ /* 0x000fe4000bf25310 */
[----:B------:R-:W-:-:S11]  /*08f0*/  ISETP.NE.AND P0, PT, RZ, UR11, PT ;  /* 0x0000000bff007c0c */ /* 0x000fd6000bf05270 */
[----:B------:R-:W0:Y:S08]  /*0900*/  @P1 LDC.64 R224, c[0x0][0x438] ;  /* 0x00010e00ffe01b82 */ /* 0x000e300000000a00 */
[----:B------:R-:W1:Y:S01]  /*0910*/  @P1 LDC.64 R248, c[0x0][0x438] ;  /* 0x00010e00fff81b82 */ /* 0x000e620000000a00 */
[----:B0-----:R-:W-:-:S05]  /*0920*/  @P1 IMAD.WIDE.U32 R224, R209, 0x10, R224 ;  /* 0x00000010d1e01825 */ /* 0x001fca00078e00e0 */
[----:B-----5:R-:W5:Y:S01]  /*0930*/  @P1 LDG.E.128 R100, desc[UR12][R224.64] ;  /* 0x0000000ce0641981 */ /* 0x020f62000c1e1d00 */
[----:B----4-:R-:W-:-:S05]  /*0940*/  FSEL R214, R214, RZ, !P0 ;  /* 0x000000ffd6d67208 */ /* 0x010fca0004000000 */
[C---:B--2---:R-:W-:Y:S01]  /*0950*/  FADD.FTZ R235, -R214.reuse, R142 ;  /* 0x0000008ed6eb7221 */ /* 0x044fe20000010100 */
[C---:B------:R-:W-:Y:S02]  /*0960*/  FADD.FTZ R233, -R214.reuse, R143 ;  /* 0x0000008fd6e97221 */ /* 0x040fe40000010100 */
[----:B------:R-:W0:Y:S01]  /*0970*/  @P1 LDC.64 R142, c[0x0][0x438] ;  /* 0x00010e00ff8e1b82 */ /* 0x000e220000000a00 */
[C---:B------:R-:W-:Y:S01]  /*0980*/  FADD.FTZ R247, -R214.reuse, R136 ;  /* 0x00000088d6f77221 */ /* 0x040fe20000010100 */
[C---:B------:R-:W-:Y:S01]  /*0990*/  FADD.FTZ R245, -R214.reuse, R137 ;  /* 0x00000089d6f57221 */ /* 0x040fe20000010100 */
[C---:B------:R-:W-:Y:S01]  /*09a0*/  FADD.FTZ R243, -R214.reuse, R138 ;  /* 0x0000008ad6f37221 */ /* 0x040fe20000010100 */
[----:B------:R-:W-:-:S04]  /*09b0*/  FADD.FTZ R241, -R214, R139 ;  /* 0x0000008bd6f17221 */ /* 0x000fc80000010100 */
[----:B------:R-:W2:Y:S01]  /*09c0*/  @P1 LDC.64 R136, c[0x0][0x438] ;  /* 0x00010e00ff881b82 */ /* 0x000ea20000000a00 */
[C---:B------:R-:W-:Y:S01]  /*09d0*/  FADD.FTZ R213, -R214.reuse, R154 ;  /* 0x0000009ad6d57221 */ /* 0x040fe20000010100 */
[----:B------:R-:W-:Y:S01]  /*09e0*/  FADD.FTZ R239, -R214, R140 ;  /* 0x0000008cd6ef7221 */ /* 0x000fe20000010100 */
[----:B---3--:R-:W-:Y:S01]  /*09f0*/  FMUL.FTZ R246, R60, R64 ;  /* 0x000000403cf67220 */ /* 0x008fe20000410000 */
        /* <DEDUP_REMOVED lines=12> */
[----:B------:R-:W3:Y:S01]  /*0ac0*/  @P1 LDC.64 R138, c[0x0][0x438] ;  /* 0x00010e00ff8a1b82 */ /* 0x000ee20000000a00 */
[----:B0-----:R-:W-:Y:S01]  /*0ad0*/  FFMA.FTZ R142, R247, R246, RZ ;  /* 0x000000f6f78e7223 */ /* 0x001fe200000100ff */
[----:B------:R-:W-:-:S03]  /*0ae0*/  FADD.FTZ R157, R242, R157 ;  /* 0x0000009df29d7221 */ /* 0x000fc60000010000 */
[----:B------:R-:W-:Y:S01]  /*0af0*/  FFMA.FTZ R142, R245, R244, R142 ;  /* 0x000000f4f58e7223 */ /* 0x000fe2000001008e */
[C---:B------:R-:W-:Y:S01]  /*0b00*/  FMUL.FTZ R241, R203.reuse, R241 ;  /* 0x000000f1cbf17220 */ /* 0x040fe20000410000 */
        /* <DEDUP_REMOVED lines=23> */
[----:B--2---:R-:W-:-:S04]  /*0c80*/  @P1 IMAD.WIDE.U32 R136, R204, 0x10, R136 ;  /* 0x00000010cc881825 */ /* 0x004fc800078e0088 */
[----:B------:R-:W-:Y:S01]  /*0c90*/  FMUL.FTZ R224, R53, R73 ;  /* 0x0000004935e07220 */ /* 0x000fe20000410000 */
[----:B------:R-:W-:Y:S01]  /*0ca0*/  FADD.FTZ R157, R230, R157 ;  /* 0x0000009de69d7221 */ /* 0x000fe20000010000 */
[C---:B------:R-:W-:Y:S01]  /*0cb0*/  FADD.FTZ R226, -R214.reuse, R146 ;  /* 0x00000092d6e27221 */ /* 0x040fe20000010100 */
[----:B------:R-:W-:Y:S01]  /*0cc0*/  FMUL.FTZ R229, R203, R229 ;  /* 0x000000e5cbe57220 */ /* 0x000fe20000410000 */
[----:B------:R-:W-:Y:S01]  /*0cd0*/  FFMA.FTZ R142, R231, R230, R142 ;  /* 0x000000e6e78e7223 */ /* 0x000fe2000001008e */
[----:B------:R-:W-:Y:S01]  /*0ce0*/  FADD.FTZ R228, -R214, R147 ;  /* 0x00000093d6e47221 */ /* 0x000fe20000010100 */
[----:B------:R0:W5:Y:S01]  /*0cf0*/  @P1 LDG.E.128 R120, desc[UR12][R136.64] ;  /* 0x0000000c88781981 */ /* 0x000162000c1e1d00 */
[----:B------:R-:W2:Y:S01]  /*0d00*/  @P1 LDC.64 R146, c[0x0][0x438] ;  /* 0x00010e00ff921b82 */ /* 0x000ea20000000a00 */
[----:B------:R-:W-:Y:S01]  /*0d10*/  FMUL.FTZ R225, R54, R74 ;  /* 0x0000004a36e17220 */ /* 0x000fe20000410000 */
[----:B------:R-:W-:Y:S01]  /*0d20*/  FMUL.FTZ R226, R203, R226 ;  /* 0x000000e2cbe27220 */ /* 0x000fe20000410000 */
[----:B---3--:R-:W-:-:S04]  /*0d30*/  @P1 IMAD.WIDE.U32 R138, R205, 0x10, R138 ;  /* 0x00000010cd8a1825 */ /* 0x008fc800078e008a */
        /* <DEDUP_REMOVED lines=13> */
[----:B---3--:R-:W-:Y:S01]  /*0e10*/  FADD.FTZ R139, R227, R136 ;  /* 0x00000088e38b7221 */ /* 0x008fe20000010000 */
        /* <DEDUP_REMOVED lines=16> */
[----:B--2---:R-:W-:-:S04]  /*0f20*/  @P1 IMAD.WIDE.U32 R160, R208, 0x10, R146 ;  /* 0x00000010d0a01825 */ /* 0x004fc800078e0092 */
        /* <DEDUP_REMOVED lines=119> */
.L_x_4333:
[----:B------:R-:W-:Y:S05]  /*16a0*/  BSYNC.RECONVERGENT B0 ;  /* 0x0000000000007941 */ /* 0x000fea0003800200 */
.L_x_4332:
        /* <DEDUP_REMOVED lines=50> */
[C---:B------:R-:W-:Y:S01]  /*19d0*/  FADD.FTZ R13, R80.reuse, R13 ;  /* 0x0000000d500d7221 */ /* 0x040fe20000010000 */
        /* <DEDUP_REMOVED lines=74> */
.L_x_4336:
        /* <DEDUP_REMOVED lines=17> */
.L_x_4335:
        /* <DEDUP_REMOVED lines=20> */
.L_x_4338:
        /* <DEDUP_REMOVED lines=21> */
.L_x_4334:
        /* <DEDUP_REMOVED lines=21> */
.L_x_4340:
        /* <DEDUP_REMOVED lines=17> */
.L_x_4339:
        /* <DEDUP_REMOVED lines=20> */
.L_x_4341:
        /* <DEDUP_REMOVED lines=20> */
.L_x_4337:
        /* <DEDUP_REMOVED lines=37> */
.L_x_4344:
        /* <DEDUP_REMOVED lines=17> */
.L_x_4343:
        /* <DEDUP_REMOVED lines=18> */
.L_x_4346:
        /* <DEDUP_REMOVED lines=13> */
.L_x_4342:
        /* <DEDUP_REMOVED lines=23> */
.L_x_4348:
        /* <DEDUP_REMOVED lines=17> */
.L_x_4347:
        /* <DEDUP_REMOVED lines=18> */
.L_x_4349:
        /* <DEDUP_REMOVED lines=12> */
.L_x_4345:
        /* <DEDUP_REMOVED lines=32> */
.L_x_4352:
        /* <DEDUP_REMOVED lines=17> */
.L_x_4351:
        /* <DEDUP_REMOVED lines=18> */
.L_x_4354:
        /* <DEDUP_REMOVED lines=13> */
.L_x_4350:
        /* <DEDUP_REMOVED lines=23> */
.L_x_4356:
        /* <DEDUP_REMOVED lines=17> */
.L_x_4355:
        /* <DEDUP_REMOVED lines=18> */
.L_x_4357:
        /* <DEDUP_REMOVED lines=12> */
.L_x_4353:
        /* <DEDUP_REMOVED lines=32> */
.L_x_4360:
        /* <DEDUP_REMOVED lines=17> */
.L_x_4359:
        /* <DEDUP_REMOVED lines=18> */
.L_x_4362:
        /* <DEDUP_REMOVED lines=13> */
.L_x_4358:
        /* <DEDUP_REMOVED lines=23> */
.L_x_4364:
        /* <DEDUP_REMOVED lines=17> */
.L_x_4363:
        /* <DEDUP_REMOVED lines=18> */
.L_x_4365:
        /* <DEDUP_REMOVED lines=12> */
.L_x_4361:
        /* <DEDUP_REMOVED lines=32> */
.L_x_4368:
        /* <DEDUP_REMOVED lines=17> */
.L_x_4367:
        /* <DEDUP_REMOVED lines=18> */
.L_x_4370:
        /* <DEDUP_REMOVED lines=13> */
.L_x_4366:
        /* <DEDUP_REMOVED lines=23> */
.L_x_4372:
        /* <DEDUP_REMOVED lines=17> */
.L_x_4371:
        /* <DEDUP_REMOVED lines=18> */
.L_x_4373:
        /* <DEDUP_REMOVED lines=12> */
.L_x_4369:
        /* <DEDUP_REMOVED lines=32> */
.L_x_4376:
        /* <DEDUP_REMOVED lines=17> */
.L_x_4375:
        /* <DEDUP_REMOVED lines=18> */
.L_x_4378:
        /* <DEDUP_REMOVED lines=13> */
.L_x_4374:
        /* <DEDUP_REMOVED lines=23> */
.L_x_4380:
        /* <DEDUP_REMOVED lines=17> */
.L_x_4379:
        /* <DEDUP_REMOVED lines=18> */
.L_x_4381:
        /* <DEDUP_REMOVED lines=12> */
.L_x_4377:
        /* <DEDUP_REMOVED lines=32> */
.L_x_4384:
        /* <DEDUP_REMOVED lines=17> */
.L_x_4383:
        /* <DEDUP_REMOVED lines=18> */
.L_x_4386:
        /* <DEDUP_REMOVED lines=13> */
.L_x_4382:
        /* <DEDUP_REMOVED lines=23> */
.L_x_4388:
        /* <DEDUP_REMOVED lines=17> */
.L_x_4387:
        /* <DEDUP_REMOVED lines=18> */
.L_x_4389:
        /* <DEDUP_REMOVED lines=12> */
.L_x_4385:
        /* <DEDUP_REMOVED lines=32> */
.L_x_4392:
        /* <DEDUP_REMOVED lines=17> */
.L_x_4391:
        /* <DEDUP_REMOVED lines=18> */
.L_x_4394:
        /* <DEDUP_REMOVED lines=13> */
.L_x_4390:
        /* <DEDUP_REMOVED lines=23> */
.L_x_4396:
        /* <DEDUP_REMOVED lines=17> */
.L_x_4395:
        /* <DEDUP_REMOVED lines=18> */
.L_x_4397:
        /* <DEDUP_REMOVED lines=12> */
.L_x_4393:
        /* <DEDUP_REMOVED lines=67> */
.L_x_4331:
[----:B------:R-:W2:Y:S08]  /*6d20*/  S2UR UR4, SR_CTAID.X ;  /* 0x00000000000479c3 */ /* 0x000eb00000002500 */
[----:B------:R-:W2:Y:S08]  /*6d30*/  LDC R11, c[0x0][0x388] ;  /* 0x0000e200ff0b7b82 */ /* 0x000eb00000000800 */
[----:B------:R-:W3:Y:S08]  /*6d40*/  LDC.64 R2, c[0x0][0x440] ;  /* 0x00011000ff027b82 */ /* 0x000ef00000000a00 */
[----:B------:R-:W4:Y:S01]  /*6d50*/  LDC.64 R8, c[0x0][0x448] ;  /* 0x00011200ff087b82 */ /* 0x000f220000000a00 */
[----:B--2---:R-:W-:-:S05]  /*6d60*/  IMAD R11, R11, UR4, RZ ;  /* 0x000000040b0b7c24 */ /* 0x004fca000f8e02ff */
[----:B------:R-:W-:-:S05]  /*6d70*/  LEA.HI R11, R11, R140, RZ, 0x1e ;  /* 0x0000008c0b0b7211 */ /* 0x000fca00078ff0ff */
[----:B---3--:R-:W-:-:S05]  /*6d80*/  IMAD.WIDE.U32 R2, R11, 0x10, R2 ;  /* 0x000000100b027825 */ /* 0x008fca00078e0002 */
[----:B0-----:R-:W-:Y:S01]  /*6d90*/  STG.E.128 desc[UR12][R2.64], R36 ;  /* 0x0000002402007986 */ /* 0x001fe2000c101d0c */
[----:B----4-:R-:W-:-:S05]  /*6da0*/  IMAD.WIDE.U32 R8, R11, 0x10, R8 ;  /* 0x000000100b087825 */ /* 0x010fca00078e0008 */
        /* <DEDUP_REMOVED lines=16> */
.L_x_4399:
        /* <DEDUP_REMOVED lines=13> */
.L_x_4907:


//--------------------- .text._ZN10layer_norm31ln_parallel_residual_bwd_kernelINS_13Kernel_traitsIfffffjLj8192ELj1ELj1ELj8ELj16ENS_18Kernel_traits_baseILj8192EfffffjLj256EEEEELb1ELb0ELb0EEEvNS_9BwdParamsE --------------------------
	.section	.text._ZN10layer_norm31ln_parallel_residual_bwd_kernelINS_13Kernel_traitsIfffffjLj8192ELj1ELj1ELj8ELj16ENS_18Kernel_traits_baseILj8192EfffffjLj256EEEEELb1ELb0ELb0EEEvNS_9BwdParamsE,"ax",@progbits
	.align	128
        .global         _ZN10layer_norm31ln_parallel_residual_bwd_kernelINS_13Kernel_traitsIfffffjLj8192ELj1ELj1ELj8ELj16ENS_18Kernel_traits_baseILj8192EfffffjLj256EEEEELb1ELb0ELb0EEEvNS_9BwdParamsE
        .type           _ZN10layer_norm31ln_parallel_residual_bwd_kernelINS_13Kernel_traitsIfffffjLj8192ELj1ELj1ELj8ELj16ENS_18Kernel_traits_baseILj8192EfffffjLj256EEEEELb1ELb0ELb0EEEvNS_9BwdParamsE,@function
        .size           _ZN10layer_norm31ln_parallel_residual_bwd_kernelINS_13Kernel_traitsIfffffjLj8192ELj1ELj1ELj8ELj16ENS_18Kernel_traits_baseILj8192EfffffjLj256EEEEELb1ELb0ELb0EEEvNS_9BwdParamsE,(.L_x_4908 - _ZN10layer_norm31ln_parallel_residual_bwd_kernelINS_13Kernel_traitsIfffffjLj8192ELj1ELj1ELj8ELj16ENS_18Kernel_traits_baseILj8192EfffffjLj256EEEEELb1ELb0ELb0EEEvNS_9BwdParamsE)
        .other          _ZN10layer_norm31ln_parallel_residual_bwd_kernelINS_13Kernel_traitsIfffffjLj8192ELj1ELj1ELj8ELj16ENS_18Kernel_traits_baseILj8192EfffffjLj256EEEEELb1ELb0ELb0EEEvNS_9BwdParamsE,@"STO_CUDA_ENTRY STV_DEFAULT"
_ZN10layer_norm31ln_parallel_residual_bwd_kernelINS_13Kernel_traitsIfffffjLj8192ELj1ELj1ELj8ELj16ENS_18Kernel_traits_baseILj8192EfffffjLj256EEEEELb1ELb0ELb0EEEvNS_9BwdParamsE:
.text._ZN10layer_norm31ln_parallel_residual_bwd_kernelINS_13Kernel_traitsIfffffjLj8192ELj1ELj1ELj8ELj16ENS_18Kernel_traits_baseILj8192EfffffjLj256EEEEELb1ELb0ELb0EEEvNS_9BwdParamsE:
        /* <DEDUP_REMOVED lines=12> */
[----:B------:R-:W-:Y:S01]  /*00c0*/  LOP3.LUT R9, R9, 0xfffffffb, RZ, 0xc0, !PT ;  /* 0xfffffffb09097812 */ /* 0x000fe200078ec0ff */
[----:B------:R-:W4:Y:S01]  /*00d0*/  LDCU.64 UR10, c[0x0][0x358] ;  /* 0x00006b00ff0a77ac */ /* 0x000f220008000a00 */
[----:B------:R1:W3:Y:S01]  /*00e0*/  LDL.64 R100, [R1+0x110] ;  /* 0x0001100001647983 */ /* 0x0002e20000100a00 */
[----:B------:R-:W-:-:S03]  /*00f0*/  ULEA.HI UR4, UR4, UR6, URZ, 0x2 ;  /* 0x0000000604047291 */ /* 0x000fc6000f8f10ff */
[----:B------:R1:W3:Y:S01]  /*0100*/  LDL.64 R102, [R1+0x118] ;  /* 0x0001180001667983 */ /* 0x0002e20000100a00 */
[----:B------:R-:W1:Y:S03]  /*0110*/  LDC.64 R16, c[0x0][0x3d0] ;  /* 0x0000f400ff107b82 */ /* 0x000e660000000a00 */
[----:B------:R1:W3:Y:S01]  /*0120*/  LDL.64 R92, [R1+0x100] ;  /* 0x00010000015c7983 */ /* 0x0002e20000100a00 */
[----:B------:R-:W-:Y:S02]  /*0130*/  MOV R7, UR4 ;  /* 0x0000000400077c02 */ /* 0x000fe40008000f00 */
[----:B0-----:R-:W-:Y:S01]  /*0140*/  LOP3.LUT R178, R99, 0xff, RZ, 0x3c, !PT ;  /* 0x000000ff63b27812 */ /* 0x001fe200078e3cff */
[----:B------:R0:W3:Y:S01]  /*0150*/  LDL.64 R94, [R1+0x108] ;  /* 0x00010800015e7983 */ /* 0x0000e20000100a00 */
[----:B------:R-:W-:Y:S01]  /*0160*/  MOV R41, R99 ;  /* 0x0000006300297202 */ /* 0x000fe20000000f00 */
[----:B------:R-:W0:Y:S01]  /*0170*/  LDC.64 R18, c[0x0][0x3d8] ;  /* 0x0000f600ff127b82 */ /* 0x000e220000000a00 */
[----:B------:R-:W-:Y:S01]  /*0180*/  LEA.HI.SX32 R178, R7, R178, 0x1e ;  /* 0x000000b207b27211 */ /* 0x000fe200078ff2ff */
[----:B------:R0:W3:Y:S01]  /*0190*/  LDL.64 R88, [R1+0xf0] ;  /* 0x0000f00001587983 */ /* 0x0000e20000100a00 */
[----:B------:R-:W0:Y:S02]  /*01a0*/  LDCU UR4, c[0x0][0x384] ;  /* 0x00007080ff0477ac */ /* 0x000e240008000800 */
[C---:B------:R-:W-:Y:S01]  /*01b0*/  ISETP.GE.U32.AND P0, PT, R178.reuse, 0x100, PT ;  /* 0x00000100b200780c */ /* 0x040fe20003f06070 */
[----:B------:R0:W3:Y:S01]  /*01c0*/  LDL.64 R90, [R1+0xf8] ;  /* 0x0000f800015a7983 */ /* 0x0000e20000100a00 */
[C---:B------:R-:W-:Y:S01]  /*01d0*/  ISETP.GE.U32.AND P6, PT, R178.reuse, 0x200, PT ;  /* 0x00000200b200780c */ /* 0x040fe20003fc6070 */
[----:B------:R-:W1:Y:S01]  /*01e0*/  LDC.64 R6, c[0x0][0x3d0] ;  /* 0x0000f400ff067b82 */ /* 0x000e620000000a00 */
[C---:B------:R-:W-:Y:S01]  /*01f0*/  ISETP.GE.U32.AND P5, PT, R178.reuse, 0x300, PT ;  /* 0x00000300b200780c */ /* 0x040fe20003fa6070 */
[----:B------:R0:W3:Y:S04]  /*0200*/  LDL.64 R84, [R1+0xe0] ;  /* 0x0000e00001547983 */ /* 0x0000e80000100a00 */
        /* <DEDUP_REMOVED lines=8> */
[----:B--2---:R-:W-:Y:S01]  /*0290*/  @P0 IMAD.WIDE.U32 R2, R41, 0x10, R2 ;  /* 0x0000001029020825 */ /* 0x004fe200078e0002 */
        /* <DEDUP_REMOVED lines=8> */
[C---:B-1----:R-:W-:Y:S01]  /*0320*/  @P6 IMAD.WIDE.U32 R12, R41.reuse, 0x10, R6 ;  /* 0x00000010290c6825 */ /* 0x042fe200078e0006 */
[----:B------:R1:W2:Y:S03]  /*0330*/  LDL.64 R72, [R1+0xb0] ;  /* 0x0000b00001487983 */ /* 0x0002a60000100a00 */
[C---:B------:R-:W-:Y:S01]  /*0340*/  @P6 IMAD.WIDE.U32 R14, R41.reuse, 0x10, R10 ;  /* 0x00000010290e6825 */ /* 0x040fe200078e000a */
[----:B------:R-:W-:Y:S01]  /*0350*/  @P6 IADD3 R41, PT, PT, R41, 0x100, RZ ;  /* 0x0000010029296810 */ /* 0x000fe20007ffe0ff */
[----:B------:R1:W2:Y:S01]  /*0360*/  LDL.64 R74, [R1+0xb8] ;  /* 0x0000b800014a7983 */ /* 0x0002a20000100a00 */
[----:B------:R-:W-:Y:S01]  /*0370*/  LOP3.LUT P6, RZ, R9, 0x4, RZ, 0xc0, !PT ;  /* 0x0000000409ff7812 */ /* 0x000fe200078cc0ff */
        /* <DEDUP_REMOVED lines=18> */
[----:B------:R0:W2:Y:S01]  /*04a0*/  LDL.64 R46, [R1+0x48] ;  /* 0x00004800012e7983 */ /* 0x0000a20000100a00 */
[C---:B------:R-:W-:Y:S01]  /*04b0*/  ISETP.GE.U32.AND P0, PT, R178.reuse, 0x400, PT ;  /* 0x00000400b200780c */ /* 0x040fe20003f06070 */
[----:B------:R-:W1:Y:S01]  /*04c0*/  LDC.64 R6, c[0x0][0x3d0] ;  /* 0x0000f400ff067b82 */ /* 0x000e620000000a00 */
[----:B------:R-:W-:-:S07]  /*04d0*/  ISETP.GE.U32.AND P1, PT, R178, 0x500, PT ;  /* 0x00000500b200780c */ /* 0x000fce0003f26070 */
[----:B------:R-:W1:Y:S01]  /*04e0*/  LDC.64 R10, c[0x0][0x3d8] ;  /* 0x0000f600ff0a7b82 */ /* 0x000e620000000a00 */
[----:B----4-:R-:W4:Y:S04]  /*04f0*/  @P6 LDG.E.128 R104, desc[UR10][R4.64] ;  /* 0x0000000a04686981 */ /* 0x010f28000c1e1d00 */
[----:B---3--:R-:W3:Y:S01]  /*0500*/  @P6 LDG.E.128 R108, desc[UR10][R2.64] ;  /* 0x0000000a026c6981 */ /* 0x008ee2000c1e1d00 */
[----:B------:R-:W-:-:S04]  /*0510*/  @P5 IMAD.WIDE.U32 R16, R41, 0x10, R16 ;  /* 0x0000001029105825 */ /* 0x000fc800078e0010 */
[C---:B0-----:R-:W-:Y:S01]  /*0520*/  @P5 IMAD.WIDE.U32 R18, R41.reuse, 0x10, R18 ;  /* 0x0000001029125825 */ /* 0x041fe200078e0012 */
[----:B------:R-:W-:Y:S02]  /*0530*/  @P5 IADD3 R41, PT, PT, R41, 0x100, RZ ;  /* 0x0000010029295810 */ /* 0x000fe40007ffe0ff */
[----:B------:R-:W-:-:S03]  /*0540*/  ISETP.GE.U32.AND P2, PT, R178, 0x600, PT ;  /* 0x00000600b200780c */ /* 0x000fc60003f46070 */
[----:B------:R-:W-:-:S04]  /*0550*/  @P0 IMAD.WIDE.U32 R20, R41, 0x10, R20 ;  /* 0x0000001029140825 */ /* 0x000fc800078e0014 */
[C---:B------:R-:W-:Y:S01]  /*0560*/  @P0 IMAD.WIDE.U32 R22, R41.reuse, 0x10, R22 ;  /* 0x0000001029160825 */ /* 0x040fe200078e0016 */
[----:B------:R-:W-:Y:S02]  /*0570*/  @P0 IADD3 R41, PT, PT, R41, 0x100, RZ ;  /* 0x0000010029290810 */ /* 0x000fe40007ffe0ff */
[----:B------:R-:W-:-:S03]  /*0580*/  ISETP.GE.U32.AND P3, PT, R178, 0x700, PT ;  /* 0x00000700b200780c */ /* 0x000fc60003f66070 */
[C---:B-----5:R-:W-:Y:S01]  /*0590*/  @P1 IMAD.WIDE.U32 R24, R41.reuse, 0x10, R24 ;  /* 0x0000001029181825 */ /* 0x060fe200078e0018 */
[----:B------:R-:W5:Y:S03]  /*05a0*/  @P5 LDG.E.128 R88, desc[UR10][R16.64] ;  /* 0x0000000a10585981 */ /* 0x000f66000c1e1d00 */
[C---:B-1----:R-:W-:Y:S01]  /*05b0*/  @P1 IMAD.WIDE.U32 R26, R41.reuse, 0x10, R26 ;  /* 0x00000010291a1825 */ /* 0x042fe200078e001a */
[----:B------:R-:W-:Y:S01]  /*05c0*/  @P1 IADD3 R41, PT, PT, R41, 0x100, RZ ;  /* 0x0000010029291810 */ /* 0x000fe20007ffe0ff */
[----:B------:R-:W5:Y:S01]  /*05d0*/  @P5 LDG.E.128 R84, desc[UR10][R18.64] ;  /* 0x0000000a12545981 */ /* 0x000f62000c1e1d00 */
[----:B------:R-:W-:-:S03]  /*05e0*/  ISETP.GE.U32.AND P4, PT, R178, 0x800, PT ;  /* 0x00000800b200780c */ /* 0x000fc60003f86070 */
[----:B------:R-:W-:-:S04]  /*05f0*/  @P2 IMAD.WIDE.U32 R28, R41, 0x10, R6 ;  /* 0x00000010291c2825 */ /* 0x000fc800078e0006 */
[C---:B------:R-:W-:Y:S01]  /*0600*/  @P2 IMAD.WIDE.U32 R30, R41.reuse, 0x10, R10 ;  /* 0x00000010291e2825 */ /* 0x040fe200078e000a */
[----:B------:R-:W5:Y:S01]  /*0610*/  @P0 LDG.E.128 R80, desc[UR10][R20.64] ;  /* 0x0000000a14500981 */ /* 0x000f62000c1e1d00 */
[----:B------:R-:W-:-:S03]  /*0620*/  @P2 IADD3 R41, PT, PT, R41, 0x100, RZ ;  /* 0x0000010029292810 */ /* 0x000fc60007ffe0ff */
[----:B--2---:R-:W2:Y:S02]  /*0630*/  @P0 LDG.E.128 R76, desc[UR10][R22.64] ;  /* 0x0000000a164c0981 */ /* 0x004ea4000c1e1d00 */
[----:B------:R-:W-:-:S04]  /*0640*/  @P3 IMAD.WIDE.U32 R32, R41, 0x10, R32 ;  /* 0x0000001029203825 */ /* 0x000fc800078e0020 */
[C---:B------:R-:W-:Y:S01]  /*0650*/  @P3 IMAD.WIDE.U32 R34, R41.reuse, 0x10, R34 ;  /* 0x0000001029223825 */ /* 0x040fe200078e0022 */
[----:B------:R-:W2:Y:S01]  /*0660*/  @P1 LDG.E.128 R72, desc[UR10][R24.64] ;  /* 0x0000000a18481981 */ /* 0x000ea2000c1e1d00 */
        /* <DEDUP_REMOVED lines=10> */
[----:B----4-:R0:W-:Y:S04]  /*0710*/  @P6 STL.64 [R1+0x120], R104 ;  /* 0x0001206801006387 */ /* 0x0101e80000100a00 */
[----:B------:R0:W-:Y:S04]  /*0720*/  @P6 STL.64 [R1+0x128], R106 ;  /* 0x0001286a01006387 */ /* 0x0001e80000100a00 */
[----:B---3--:R0:W-:Y:S04]  /*0730*/  @P6 STL.64 [R1+0x130], R108 ;  /* 0x0001306c01006387 */ /* 0x0081e80000100a00 */
[----:B------:R0:W-:Y:S01]  /*0740*/  @P6 STL.64 [R1+0x138], R110 ;  /* 0x0001386e01006387 */ /* 0x0001e20000100a00 */
[----:B------:R-:W-:-:S13]  /*0750*/  ISETP.NE.AND P6, PT, R0, RZ, PT ;  /* 0x000000ff0000720c */ /* 0x000fda0003fc5270 */
[----:B------:R-:W3:Y:S04]  /*0760*/  @P6 LDG.E.128 R100, desc[UR10][R12.64] ;  /* 0x0000000a0c646981 */ /* 0x000ee8000c1e1d00 */
[----:B------:R-:W4:Y:S04]  /*0770*/  @P6 LDG.E.128 R92, desc[UR10][R14.64] ;  /* 0x0000000a0e5c6981 */ /* 0x000f28000c1e1d00 */
        /* <DEDUP_REMOVED lines=8> */
[----:B------:R-:W1:Y:S01]  /*0800*/  S2UR UR7, SR_CTAID.X ;  /* 0x00000000000779c3 */ /* 0x000e620000002500 */
        /* <DEDUP_REMOVED lines=59> */
[----:B---3--:R0:W-:Y:S04]  /*0bc0*/  @P6 STL.64 [R1+0x110], R100 ;  /* 0x0001106401006387 */ /* 0x0081e80000100a00 */
[----:B------:R0:W-:Y:S04]  /*0bd0*/  @P6 STL.64 [R1+0x118], R102 ;  /* 0x0001186601006387 */ /* 0x0001e80000100a00 */
[----:B----4-:R0:W-:Y:S04]  /*0be0*/  @P6 STL.64 [R1+0x100], R92 ;  /* 0x0001005c01006387 */ /* 0x0101e80000100a00 */
[----:B------:R0:W-:Y:S04]  /*0bf0*/  @P6 STL.64 [R1+0x108], R94 ;  /* 0x0001085e01006387 */ /* 0x0001e80000100a00 */
[----:B------:R0:W-:Y:S04]  /*0c00*/  STL [R1+0x10], RZ ;  /* 0x000010ff01007387 */ /* 0x0001e80000100800 */
[----:B-----5:R0:W-:Y:S04]  /*0c10*/  @P5 STL.64 [R1+0xf0], R88 ;  /* 0x0000f05801005387 */ /* 0x0201e80000100a00 */
[----:B------:R0:W-:Y:S04]  /*0c20*/  @P5 STL.64 [R1+0xf8], R90 ;  /* 0x0000f85a01005387 */ /* 0x0001e80000100a00 */
[----:B------:R0:W-:Y:S04]  /*0c30*/  @P5 STL.64 [R1+0xe0], R84 ;  /* 0x0000e05401005387 */ /* 0x0001e80000100a00 */
[----:B------:R0:W-:Y:S04]  /*0c40*/  @P5 STL.64 [R1+0xe8], R86 ;  /* 0x0000e85601005387 */ /* 0x0001e80000100a00 */
[----:B------:R0:W-:Y:S04]  /*0c50*/  STL [R1+0x14], RZ ;  /* 0x000014ff01007387 */ /* 0x0001e80000100800 */
[----:B------:R0:W-:Y:S04]  /*0c60*/  @P0 STL.64 [R1+0xd0], R80 ;  /* 0x0000d05001000387 */ /* 0x0001e80000100a00 */
[----:B------:R0:W-:Y:S04]  /*0c70*/  @P0 STL.64 [R1+0xd8], R82 ;  /* 0x0000d85201000387 */ /* 0x0001e80000100a00 */
[----:B--2---:R0:W-:Y:S04]  /*0c80*/  @P0 STL.64 [R1+0xc0], R76 ;  /* 0x0000c04c01000387 */ /* 0x0041e80000100a00 */
        /* <DEDUP_REMOVED lines=11> */
[----:B------:R0:W-:Y:S04]  /*0d40*/  STL [R1], RZ ;  /* 0x000000ff01007387 */ /* 0x0001e80000100800 */
        /* <DEDUP_REMOVED lines=10> */
[----:B------:R0:W-:Y:S01]  /*0df0*/  STL [R1+0xc], RZ ;  /* 0x00000cff01007387 */ /* 0x0001e20000100800 */
        /* <DEDUP_REMOVED lines=75> */
[----:B------:R-:W3:Y:S01]  /*12b0*/  LDCU UR21, c[0x0][0x408] ;  /* 0x00008100ff1577ac */ /* 0x000ee20008000800 */
[----:B------:R-:W4:Y:S01]  /*12c0*/  LDCU UR6, c[0x0][0x388] ;  /* 0x00007100ff0677ac */ /* 0x000f220008000800 */
[----:B------:R-:W0:Y:S01]  /*12d0*/  LDCU.U8 UR25, c[0x0][0x410] ;  /* 0x00008200ff1977ac */ /* 0x000e220008000000 */
[----:B------:R-:W0:Y:S01]  /*12e0*/  LDCU UR20, c[0x0][0x400] ;  /* 0x00008000ff1477ac */ /* 0x000e220008000800 */
[----:B------:R-:W0:Y:S01]  /*12f0*/  LDCU.64 UR8, c[0x0][0x478] ;  /* 0x00008f00ff0877ac */ /* 0x000e220008000a00 */
[----:B------:R-:W0:Y:S01]  /*1300*/  LDCU.64 UR26, c[0x0][0x438] ;  /* 0x00008700ff1a77ac */ /* 0x000e220008000a00 */
[----:B------:R-:W0:Y:S01]  /*1310*/  LDCU.64 UR18, c[0x0][0x470] ;  /* 0x00008e00ff1277ac */ /* 0x000e220008000a00 */
[----:B------:R-:W0:Y:S01]  /*1320*/  LDCU.128 UR12, c[0x0][0x3c0] ;  /* 0x00007800ff0c77ac */ /* 0x000e220008000c00 */
[----:B------:R-:W0:Y:S01]  /*1330*/  LDCU.64 UR16, c[0x0][0x380] ;  /* 0x00007000ff1077ac */ /* 0x000e220008000a00 */
[----:B-12---:R-:W-:-:S11]  /*1340*/  UISETP.NE.AND UP2, UPT, UR4, URZ, UPT ;  /* 0x000000ff0400728c */ /* 0x006fd6000bf45270 */
.L_x_4499:
[----:B0-----:R-:W-:Y:S01]  /*1350*/  UIMAD.WIDE UR4, UR7, 0x4, UR12 ;  /* 0x00000004070478a5 */ /* 0x001fe2000f8e020c */
[----:B------:R-:W-:-:S05]  /*1360*/  LOP3.LUT P3, RZ, R9, 0x4, RZ, 0xc0, !PT ;  /* 0x0000000409ff7812 */ /* 0x000fca000786c0ff */
[----:B-1234-:R-:W-:Y:S02]  /*1370*/  MOV R92, UR4 ;  /* 0x00000004005c7c02 */ /* 0x01efe40008000f00 */
[----:B------:R-:W-:Y:S01]  /*1380*/  MOV R93, UR5 ;  /* 0x00000005005d7c02 */ /* 0x000fe20008000f00 */
[----:B------:R-:W-:-:S04]  /*1390*/  UIMAD.WIDE UR4, UR7, 0x4, UR14 ;  /* 0x00000004070478a5 */ /* 0x000fc8000f8e020e */
[----:B------:R0:W2:Y:S02]  /*13a0*/  LDG.E R8, desc[UR10][R92.64] ;  /* 0x0000000a5c087981 */ /* 0x0000a4000c1e1900 */
[----:B0-----:R-:W-:Y:S02]  /*13b0*/  MOV R92, UR4 ;  /* 0x00000004005c7c02 */ /* 0x001fe40008000f00 */
[----:B------:R-:W-:-:S05]  /*13c0*/  MOV R93, UR5 ;  /* 0x00000005005d7c02 */ /* 0x000fca0008000f00 */
[----:B-----5:R-:W5:Y:S01]  /*13d0*/  LDG.E R92, desc[UR10][R92.64] ;  /* 0x0000000a5c5c7981 */ /* 0x020f62000c1e1900 */
[----:B----4-:R-:W-:Y:S01]  /*13e0*/  UIMAD UR4, UR7, UR6, URZ ;  /* 0x00000006070472a4 */ /* 0x010fe2000f8e02ff */
        /* <DEDUP_REMOVED lines=20> */
[----:B-----5:R-:W-:Y:S01]  /*1530*/  R2UR UR22, R92 ;  /* 0x000000005c1672ca */ /* 0x020fe200000e0000 */
[----:B------:R-:W-:-:S14]  /*1540*/  @!P3 BRA `(.L_x_4402) ;  /* 0x00000004003cb947 */ /* 0x000fdc0003800000 */
[----:B------:R-:W-:Y:S01]  /*1550*/  ISETP.NE.U32.AND P3, PT, RZ, UR18, PT ;  /* 0x00000012ff007c0c */ /* 0x000fe2000bf65070 */
[----:B------:R-:W0:Y:S01]  /*1560*/  LDC.64 R96, c[0x0][0x430] ;  /* 0x00010c00ff607b82 */ /* 0x000e220000000a00 */
[----:B------:R-:W-:Y:S01]  /*1570*/  ISETP.NE.U32.AND P4, PT, RZ, UR26, PT ;  /* 0x0000001aff007c0c */ /* 0x000fe2000bf85070 */
[----:B------:R-:W2:Y:S01]  /*1580*/  LDL R27, [R1+0x120] ;  /* 0x00012000011b7983 */ /* 0x000ea20000100800 */
[----:B------:R-:W-:-:S03]  /*1590*/  ISETP.NE.AND.EX P3, PT, RZ, UR19, PT, P3 ;  /* 0x00000013ff007c0c */ /* 0x000fc6000bf65330 */
[----:B------:R-:W4:Y:S02]  /*15a0*/  LDL R33, [R1+0x130] ;  /* 0x0001300001217983 */ /* 0x000f240000100800 */
[----:B------:R-:W1:Y:S02]  /*15b0*/  LDC.64 R92, c[0x0][0x3a8] ;  /* 0x0000ea00ff5c7b82 */ /* 0x000e640000000a00 */
[----:B------:R-:W3:Y:S04]  /*15c0*/  LDL R40, [R1+0x124] ;  /* 0x0001240001287983 */ /* 0x000ee80000100800 */
[----:B------:R-:W4:Y:S02]  /*15d0*/  LDL R104, [R1+0x134] ;  /* 0x0001340001687983 */ /* 0x000f240000100800 */
[----:B------:R-:W1:Y:S01]  /*15e0*/  @P3 LDC.64 R176, c[0x0][0x3b8] ;  /* 0x0000ee00ffb03b82 */ /* 0x000e620000000a00 */
[----:B------:R-:W-:Y:S01]  /*15f0*/  ISETP.NE.AND.EX P4, PT, RZ, UR27, PT, P4 ;  /* 0x0000001bff007c0c */ /* 0x000fe2000bf85340 */
[----:B------:R-:W4:Y:S04]  /*1600*/  LDL R252, [R1+0x128] ;  /* 0x0001280001fc7983 */ /* 0x000f280000100800 */
[----:B------:R-:W4:Y:S02]  /*1610*/  LDL.LU R123, [R1+0x38] ;  /* 0x00003800017b7983 */ /* 0x000f240000300800 */
[----:B------:R-:W1:Y:S01]  /*1620*/  LDC.64 R100, c[0x0][0x428] ;  /* 0x00010a00ff647b82 */ /* 0x000e620000000a00 */
[C---:B0-----:R-:W-:Y:S01]  /*1630*/  IMAD.WIDE.U32 R96, R8.reuse, 0x10, R96 ;  /* 0x0000001008607825 */ /* 0x041fe200078e0060 */
[----:B------:R-:W4:Y:S04]  /*1640*/  LDL R113, [R1+0x138] ;  /* 0x0001380001717983 */ /* 0x000f280000100800 */
[----:B------:R-:W4:Y:S01]  /*1650*/  LDL R179, [R1+0x12c] ;  /* 0x00012c0001b37983 */ /* 0x000f220000100800 */
[----:B-1----:R-:W-:-:S03]  /*1660*/  IMAD.WIDE.U32 R92, R8, 0x10, R92 ;  /* 0x00000010085c7825 */ /* 0x002fc600078e005c */
[----:B------:R-:W2:Y:S04]  /*1670*/  LDG.E.128 R96, desc[UR10][R96.64] ;  /* 0x0000000a60607981 */ /* 0x000ea8000c1e1d00 */
[----:B------:R-:W4:Y:S01]  /*1680*/  LDG.E.128 R92, desc[UR10][R92.64] ;  /* 0x0000000a5c5c7981 */ /* 0x000f22000c1e1d00 */
[----:B------:R-:W-:-:S03]  /*1690*/  @P3 IMAD.WIDE.U32 R176, R8, 0x4, R176 ;  /* 0x0000000408b03825 */ /* 0x000fc600078e00b0 */
[----:B------:R-:W4:Y:S04]  /*16a0*/  LDL.LU R135, [R1+0x3c] ;  /* 0x00003c0001877983 */ /* 0x000f280000300800 */
[----:B------:R0:W5:Y:S01]  /*16b0*/  @P3 LDG.E R7, desc[UR10][R176.64] ;  /* 0x0000000ab0073981 */ /* 0x000162000c1e1900 */
[----:B------:R-:W-:-:S03]  /*16c0*/  IMAD.WIDE.U32 R100, R8, 0x10, R100 ;  /* 0x0000001008647825 */ /* 0x000fc600078e0064 */
[----:B------:R-:W4:Y:S04]  /*16d0*/  LDL R126, [R1+0x13c] ;  /* 0x00013c00017e7983 */ /* 0x000f280000100800 */
[----:B------:R-:W4:Y:S01]  /*16e0*/  LDG.E.128 R100, desc[UR10][R100.64] ;  /* 0x0000000a64647981 */ /* 0x000f22000c1e1d00 */
[----:B0-----:R-:W0:Y:S02]  /*16f0*/  @P4 LDC.64 R176, c[0x0][0x438] ;  /* 0x00010e00ffb04b82 */ /* 0x001e240000000a00 */
[----:B0-----:R-:W-:-:S05]  /*1700*/  @P4 IMAD.WIDE.U32 R176, R8, 0x10, R176 ;  /* 0x0000001008b04825 */ /* 0x001fca00078e00b0 */
[----:B------:R0:W5:Y:S02]  /*1710*/  @P4 LDG.E.128 R56, desc[UR10][R176.64] ;  /* 0x0000000ab0384981 */ /* 0x000164000c1e1d00 */
[----:B0-----:R-:W0:Y:S02]  /*1720*/  LDC.64 R176, c[0x0][0x3b0] ;  /* 0x0000ec00ffb07b82 */ /* 0x001e240000000a00 */
[----:B0-----:R-:W-:-:S05]  /*1730*/  IMAD.WIDE.U32 R176, R8, 0x4, R176 ;  /* 0x0000000408b07825 */ /* 0x001fca00078e00b0 */
[----:B------:R0:W5:Y:S04]  /*1740*/  LDG.E R6, desc[UR10][R176.64] ;  /* 0x0000000ab0067981 */ /* 0x000168000c1e1900 */
[----:B------:R-:W0:Y:S04]  /*1750*/  LDL.LU R176, [R1+0x30] ;  /* 0x0000300001b07983 */ /* 0x000e280000300800 */
[----:B------:R-:W4:Y:S01]  /*1760*/  LDL.LU R177, [R1+0x34] ;  /* 0x0000340001b17983 */ /* 0x000f220000300800 */
[----:B--2---:R-:W-:Y:S01]  /*1770*/  FMUL.FTZ R27, R27, R96 ;  /* 0x000000601b1b7220 */ /* 0x004fe20000410000 */
[----:B---3--:R-:W-:Y:S01]  /*1780*/  FMUL.FTZ R40, R40, R97 ;  /* 0x0000006128287220 */ /* 0x008fe20000410000 */
[----:B----4-:R-:W-:Y:S01]  /*1790*/  FADD.FTZ R0, R92, -UR23 ;  /* 0x800000175c007e21 */ /* 0x010fe20008010000 */
[----:B------:R-:W-:Y:S01]  /*17a0*/  FADD.FTZ R94, R94, -UR23 ;  /* 0x800000175e5e7e21 */ /* 0x000fe20008010000 */
[----:B------:R-:W-:-:S02]  /*17b0*/  FMUL.FTZ R92, R252, R98 ;  /* 0x00000062fc5c7220 */ /* 0x000fc40000410000 */
[----:B------:R-:W-:Y:S01]  /*17c0*/  FMUL.FTZ R0, R0, UR22 ;  /* 0x0000001600007c20 */ /* 0x000fe20008410000 */
[----:B------:R-:W-:Y:S01]  /*17d0*/  FFMA.FTZ R27, R33, R100, R27 ;  /* 0x00000064211b7223 */ /* 0x000fe2000001001b */
[----:B------:R-:W-:Y:S01]  /*17e0*/  FADD.FTZ R33, R93, -UR23 ;  /* 0x800000175d217e21 */ /* 0x000fe20008010000 */
[----:B------:R-:W-:Y:S01]  /*17f0*/  FFMA.FTZ R40, R104, R101, R40 ;  /* 0x0000006568287223 */ /* 0x000fe20000010028 */
[----:B------:R-:W-:Y:S02]  /*1800*/  FMUL.FTZ R104, R94, UR22 ;  /* 0x000000165e687c20 */ /* 0x000fe40008410000 */
[----:B------:R-:W-:Y:S01]  /*1810*/  FMUL.FTZ R33, R33, UR22 ;  /* 0x0000001621217c20 */ /* 0x000fe20008410000 */
[----:B------:R-:W-:Y:S01]  /*1820*/  FFMA.FTZ R113, R113, R102, R92 ;  /* 0x0000006671717223 */ /* 0x000fe2000001005c */
[----:B------:R-:W-:Y:S01]  /*1830*/  FMUL.FTZ R92, R179, R99 ;  /* 0x00000063b35c7220 */ /* 0x000fe20000410000 */
[----:B------:R-:W-:Y:S01]  /*1840*/  FFMA.FTZ R123, R102, R104, R123 ;  /* 0x00000068667b7223 */ /* 0x000fe2000001007b */
[----:B------:R-:W-:Y:S01]  /*1850*/  FADD.FTZ R95, R95, -UR23 ;  /* 0x800000175f5f7e21 */ /* 0x000fe20008010000 */
[----:B------:R-:W-:Y:S01]  /*1860*/  FADD.FTZ R93, RZ, R27 ;  /* 0x0000001bff5d7221 */ /* 0x000fe20000010000 */
[----:B------:R-:W-:Y:S01]  /*1870*/  FFMA.FTZ R126, R126, R103, R92 ;  /* 0x000000677e7e7223 */ /* 0x000fe2000001005c */
[----:B------:R-:W-:-:S02]  /*1880*/  FFMA.FTZ R92, R0, R27, RZ ;  /* 0x0000001b005c7223 */ /* 0x000fc400000100ff */
[----:B------:R-:W-:Y:S02]  /*1890*/  FADD.FTZ R93, R93, R40 ;  /* 0x000000285d5d7221 */ /* 0x000fe40000010000 */
[----:B------:R-:W-:Y:S02]  /*18a0*/  FFMA.FTZ R92, R33, R40, R92 ;  /* 0x00000028215c7223 */ /* 0x000fe4000001005c */
[----:B------:R-:W-:Y:S02]  /*18b0*/  FADD.FTZ R93, R93, R113 ;  /* 0x000000715d5d7221 */ /* 0x000fe40000010000 */
[----:B------:R-:W-:Y:S01]  /*18c0*/  FFMA.FTZ R92, R104, R113, R92 ;  /* 0x00000071685c7223 */ /* 0x000fe2000001005c */
[----:B------:R-:W-:Y:S01]  /*18d0*/  FADD.FTZ R232, R232, R100 ;  /* 0x00000064e8e87221 */ /* 0x000fe20000010000 */
[----:B------:R-:W-:Y:S01]  /*18e0*/  FADD.FTZ R164, R164, R96 ;  /* 0x00000060a4a47221 */ /* 0x000fe20000010000 */
[----:B------:R-:W-:Y:S01]  /*18f0*/  FFMA.FTZ R200, R96, R0, R200 ;  /* 0x0000000060c87223 */ /* 0x000fe200000100c8 */
[----:B------:R-:W-:Y:S01]  /*1900*/  FADD.FTZ R233, R233, R101 ;  /* 0x00000065e9e97221 */ /* 0x000fe20000010000 */
[----:B------:R-:W-:Y:S01]  /*1910*/  FADD.FTZ R165, R165, R97 ;  /* 0x00000061a5a57221 */ /* 0x000fe20000010000 */
[-C--:B------:R-:W-:Y:S01]  /*1920*/  FFMA.FTZ R201, R97, R33.reuse, R201 ;  /* 0x0000002161c97223 */ /* 0x080fe200000100c9 */
[----:B------:R-:W-:Y:S01]  /*1930*/  FADD.FTZ R234, R234, R102 ;  /* 0x00000066eaea7221 */ /* 0x000fe20000010000 */
[----:B------:R-:W-:Y:S01]  /*1940*/  FADD.FTZ R166, R166, R98 ;  /* 0x00000062a6a67221 */ /* 0x000fe20000010000 */
[----:B------:R-:W-:Y:S01]  /*1950*/  FFMA.FTZ R202, R98, R104, R202 ;  /* 0x0000006862ca7223 */ /* 0x000fe200000100ca */
[----:B------:R-:W-:Y:S01]  /*1960*/  FADD.FTZ R235, R235, R103 ;  /* 0x00000067ebeb7221 */ /* 0x000fe20000010000 */
[----:B------:R-:W-:Y:S01]  /*1970*/  FADD.FTZ R167, R167, R99 ;  /* 0x00000063a7a77221 */ /* 0x000fe20000010000 */
[----:B0-----:R-:W-:Y:S01]  /*1980*/  FFMA.FTZ R176, R100, R0, R176 ;  /* 0x0000000064b07223 */ /* 0x001fe200000100b0 */
[----:B------:R-:W-:-:S04]  /*1990*/  FFMA.FTZ R177, R101, R33, R177 ;  /* 0x0000002165b17223 */ /* 0x000fc800000100b1 */
[----:B------:R-:W-:Y:S04]  /*19a0*/  STL [R1+0x30], R176 ;  /* 0x000030b001007387 */ /* 0x000fe80000100800 */
[----:B------:R-:W-:Y:S04]  /*19b0*/  STL [R1+0x34], R177 ;  /* 0x000034b101007387 */ /* 0x000fe80000100800 */
[----:B------:R0:W-:Y:S02]  /*19c0*/  STL [R1+0x38], R123 ;  /* 0x0000387b01007387 */ /* 0x0001e40000100800 */
[----:B0-----:R-:W-:-:S04]  /*19d0*/  FMUL.FTZ R123, R95, UR22 ;  /* 0x000000165f7b7c20 */ /* 0x001fc80008410000 */
[-C--:B------:R-:W-:Y:S01]  /*19e0*/  FFMA.FTZ R135, R103, R123.reuse, R135 ;  /* 0x0000007b67877223 */ /* 0x080fe20000010087 */
[----:B------:R-:W-:Y:S01]  /*19f0*/  FFMA.FTZ R203, R99, R123, R203 ;  /* 0x0000007b63cb7223 */ /* 0x000fe200000100cb */
[----:B------:R-:W-:Y:S01]  /*1a00*/  FFMA.FTZ R176, R123, R126, R92 ;  /* 0x0000007e7bb07223 */ /* 0x000fe2000001005c */
[----:B------:R-:W-:Y:S02]  /*1a10*/  IADD3 R177, PT, PT, R8, 0x100, RZ ;  /* 0x0000010008b17810 */ /* 0x000fe40007ffe0ff */
[----:B------:R0:W-:Y:S02]  /*1a20*/  STL [R1+0x3c], R135 ;  /* 0x00003c8701007387 */ /* 0x0001e40000100800 */
[----:B0-----:R-:W-:-:S07]  /*1a30*/  FADD.FTZ R135, R93, R126 ;  /* 0x0000007e5d877221 */ /* 0x001fce0000010000 */
.L_x_4402:
[----:B---3--:R-:W-:Y:S05]  /*1a40*/  BSYNC.RECONVERGENT B0 ;  /* 0x0000000000007941 */ /* 0x008fea0003800200 */
.L_x_4401:
[----:B------:R-:W-:Y:S04]  /*1a50*/  BSSY.RECONVERGENT B0, `(.L_x_4403) ;  /* 0x0000057000007945 */ /* 0x000fe80003800200 */
[----:B------:R-:W-:Y:S05]  /*1a60*/  @!P5 BRA `(.L_x_4404) ;  /* 0x000000040054d947 */ /* 0x000fea0003800000 */
[----:B------:R-:W0:Y:S01]  /*1a70*/  LDC.64 R92, c[0x0][0x3a8] ;  /* 0x0000ea00ff5c7b82 */ /* 0x000e220000000a00 */
[----:B-----5:R-:W-:Y:S01]  /*1a80*/  STL.64 [R1+0x150], R6 ;  /* 0x0001500601007387 */ /* 0x020fe20000100a00 */
[----:B------:R-:W-:-:S03]  /*1a90*/  ISETP.NE.U32.AND P3, PT, RZ, UR18, PT ;  /* 0x00000012ff007c0c */ /* 0x000fc6000bf65070 */
[----:B------:R-:W-:Y:S01]  /*1aa0*/  STL.64 [R1+0x148], R2 ;  /* 0x0001480201007387 */ /* 0x000fe20000100a00 */
[----:B------:R-:W-:Y:S02]  /*1ab0*/  ISETP.NE.AND.EX P3, PT, RZ, UR19, PT, P3 ;  /* 0x00000013ff007c0c */ /* 0x000fe4000bf65330 */
[----:B------:R-:W1:Y:S01]  /*1ac0*/  LDC.64 R100, c[0x0][0x428] ;  /* 0x00010a00ff647b82 */ /* 0x000e620000000a00 */
[----:B------:R2:W-:Y:S04]  /*1ad0*/  STL [R1+0x140], R0 ;  /* 0x0001400001007387 */ /* 0x0005e80000100800 */
[----:B------:R-:W3:Y:S03]  /*1ae0*/  LDL R32, [R1+0x100] ;  /* 0x0001000001207983 */ /* 0x000ee60000100800 */
[----:B------:R-:W4:Y:S01]  /*1af0*/  LDC.64 R96, c[0x0][0x430] ;  /* 0x00010c00ff607b82 */ /* 0x000f220000000a00 */
[----:B--2---:R-:W2:Y:S04]  /*1b00*/  LDL.LU R0, [R1+0x20] ;  /* 0x0000200001007983 */ /* 0x004ea80000300800 */
[----:B------:R-:W3:Y:S01]  /*1b10*/  LDL R134, [R1+0x110] ;  /* 0x0001100001867983 */ /* 0x000ee20000100800 */
[----:B0-----:R-:W-:-:S02]  /*1b20*/  IMAD.WIDE.U32 R92, R177, 0x10, R92 ;  /* 0x00000010b15c7825 */ /* 0x001fc400078e005c */
[----:B------:R-:W0:Y:S04]  /*1b30*/  @P3 LDC.64 R6, c[0x0][0x3b8] ;  /* 0x0000ee00ff063b82 */ /* 0x000e280000000a00 */
[----:B------:R-:W2:Y:S01]  /*1b40*/  LDG.E.128 R92, desc[UR10][R92.64] ;  /* 0x0000000a5c5c7981 */ /* 0x000ea2000c1e1d00 */
[----:B-1----:R-:W-:-:S06]  /*1b50*/  IMAD.WIDE.U32 R100, R177, 0x10, R100 ;  /* 0x00000010b1647825 */ /* 0x002fcc00078e0064 */
[----:B------:R-:W3:Y:S01]  /*1b60*/  LDG.E.128 R100, desc[UR10][R100.64] ;  /* 0x0000000a64647981 */ /* 0x000ee2000c1e1d00 */
[----:B----4-:R-:W-:-:S06]  /*1b70*/  IMAD.WIDE.U32 R96, R177, 0x10, R96 ;  /* 0x00000010b1607825 */ /* 0x010fcc00078e0060 */
[----:B------:R-:W4:Y:S01]  /*1b80*/  LDG.E.128 R96, desc[UR10][R96.64] ;  /* 0x0000000a60607981 */ /* 0x000f22000c1e1d00 */
[----:B------:R-:W-:-:S04]  /*1b90*/  ISETP.NE.U32.AND P4, PT, RZ, UR26, PT ;  /* 0x0000001aff007c0c */ /* 0x000fc8000bf85070 */
[----:B------:R-:W-:Y:S01]  /*1ba0*/  ISETP.NE.AND.EX P4, PT, RZ, UR27, PT, P4 ;  /* 0x0000001bff007c0c */ /* 0x000fe2000bf85340 */
[----:B0-----:R-:W-:-:S05]  /*1bb0*/  @P3 IMAD.WIDE.U32 R2, R177, 0x4, R6 ;  /* 0x00000004b1023825 */ /* 0x001fca00078e0006 */
[----:B------:R0:W5:Y:S07]  /*1bc0*/  @P3 LDG.E R5, desc[UR10][R2.64] ;  /* 0x0000000a02053981 */ /* 0x00016e000c1e1900 */
[----:B------:R-:W1:Y:S08]  /*1bd0*/  @P4 LDC.64 R6, c[0x0][0x438] ;  /* 0x00010e00ff064b82 */ /* 0x000e700000000a00 */
[----:B0-----:R-:W0:Y:S01]  /*1be0*/  LDC.64 R2, c[0x0][0x3b0] ;  /* 0x0000ec00ff027b82 */ /* 0x001e220000000a00 */
[----:B-1----:R-:W-:-:S05]  /*1bf0*/  @P4 IMAD.WIDE.U32 R6, R177, 0x10, R6 ;  /* 0x00000010b1064825 */ /* 0x002fca00078e0006 */
[----:B------:R1:W5:Y:S01]  /*1c00*/  @P4 LDG.E.128 R52, desc[UR10][R6.64] ;  /* 0x0000000a06344981 */ /* 0x000362000c1e1d00 */
[----:B0-----:R-:W-:-:S05]  /*1c10*/  IMAD.WIDE.U32 R2, R177, 0x4, R2 ;  /* 0x00000004b1027825 */ /* 0x001fca00078e0002 */
[----:B------:R1:W5:Y:S04]  /*1c20*/  LDG.E R4, desc[UR10][R2.64] ;  /* 0x0000000a02047981 */ /* 0x000368000c1e1900 */
[----:B------:R1:W5:Y:S04]  /*1c30*/  LDL.LU.64 R6, [R1+0x150] ;  /* 0x0001500001067983 */ /* 0x0003680000300a00 */
[----:B------:R1:W5:Y:S04]  /*1c40*/  LDL.LU.64 R2, [R1+0x148] ;  /* 0x0001480001027983 */ /* 0x0003680000300a00 */
[----:B------:R-:W4:Y:S04]  /*1c50*/  LDL R41, [R1+0x104] ;  /* 0x0001040001297983 */ /* 0x000f280000100800 */
[----:B------:R-:W4:Y:S04]  /*1c60*/  LDL R51, [R1+0x114] ;  /* 0x0001140001337983 */ /* 0x000f280000100800 */
[----:B------:R-:W4:Y:S04]  /*1c70*/  LDL.LU R122, [R1+0x28] ;  /* 0x00002800017a7983 */ /* 0x000f280000300800 */
[----:B------:R-:W4:Y:S04]  /*1c80*/  LDL R112, [R1+0x118] ;  /* 0x0001180001707983 */ /* 0x000f280000100800 */
[----:B------:R-:W4:Y:S04]  /*1c90*/  LDL R252, [R1+0x10c] ;  /* 0x00010c0001fc7983 */ /* 0x000f280000100800 */
[----:B------:R-:W4:Y:S04]  /*1ca0*/  LDL.LU R179, [R1+0x2c] ;  /* 0x00002c0001b37983 */ /* 0x000f280000300800 */
[----:B------:R-:W4:Y:S01]  /*1cb0*/  LDL R125, [R1+0x11c] ;  /* 0x00011c00017d7983 */ /* 0x000f220000100800 */
[----:B--2---:R-:W-:-:S03]  /*1cc0*/  FADD.FTZ R20, R92, -UR23 ;  /* 0x800000175c147e21 */ /* 0x004fc60008010000 */
[----:B------:R-:W2:Y:S01]  /*1cd0*/  LDL R92, [R1+0x108] ;  /* 0x00010800015c7983 */ /* 0x000ea20000100800 */
[----:B------:R-:W-:-:S04]  /*1ce0*/  FMUL.FTZ R20, R20, UR22 ;  /* 0x0000001614147c20 */ /* 0x000fc80008410000 */
[----:B---3--:R-:W-:Y:S01]  /*1cf0*/  FFMA.FTZ R0, R100, R20, R0 ;  /* 0x0000001464007223 */ /* 0x008fe20000010000 */
[----:B------:R-:W-:-:S04]  /*1d00*/  FADD.FTZ R228, R228, R100 ;  /* 0x00000064e4e47221 */ /* 0x000fc80000010000 */
[----:B------:R0:W-:Y:S01]  /*1d10*/  STL [R1+0x20], R0 ;  /* 0x0000200001007387 */ /* 0x0001e20000100800 */
[----:B----4-:R-:W-:-:S04]  /*1d20*/  FMUL.FTZ R32, R32, R96 ;  /* 0x0000006020207220 */ /* 0x010fc80000410000 */
[----:B------:R-:W-:Y:S01]  /*1d30*/  FFMA.FTZ R134, R134, R100, R32 ;  /* 0x0000006486867223 */ /* 0x000fe20000010020 */
[----:B0-----:R1:W5:Y:S04]  /*1d40*/  LDL.LU R0, [R1+0x140] ;  /* 0x0001400001007983 */ /* 0x0013680000300800 */
[----:B------:R-:W3:Y:S01]  /*1d50*/  LDL.LU R100, [R1+0x24] ;  /* 0x0000240001647983 */ /* 0x000ee20000300800 */
[----:B------:R-:W-:-:S04]  /*1d60*/  FADD.FTZ R32, R93, -UR23 ;  /* 0x800000175d207e21 */ /* 0x000fc80008010000 */
[----:B------:R-:W-:Y:S01]  /*1d70*/  FMUL.FTZ R32, R32, UR22 ;  /* 0x0000001620207c20 */ /* 0x000fe20008410000 */
[----:B------:R-:W-:Y:S01]  /*1d80*/  FADD.FTZ R95, R95, -UR23 ;  /* 0x800000175f5f7e21 */ /* 0x000fe20008010000 */
[----:B------:R-:W-:Y:S01]  /*1d90*/  FFMA.FTZ R93, R20, R134, R176 ;  /* 0x00000086145d7223 */ /* 0x000fe200000100b0 */
[----:B------:R-:W-:Y:S01]  /*1da0*/  FADD.FTZ R160, R160, R96 ;  /* 0x00000060a0a07221 */ /* 0x000fe20000010000 */
[----:B------:R-:W-:Y:S01]  /*1db0*/  FFMA.FTZ R196, R96, R20, R196 ;  /* 0x0000001460c47223 */ /* 0x000fe200000100c4 */
[----:B------:R-:W-:Y:S01]  /*1dc0*/  FADD.FTZ R229, R229, R101 ;  /* 0x00000065e5e57221 */ /* 0x000fe20000010000 */
[----:B------:R-:W-:-:S04]  /*1dd0*/  FMUL.FTZ R41, R41, R97 ;  /* 0x0000006129297220 */ /* 0x000fc80000410000 */
[----:B------:R-:W-:Y:S01]  /*1de0*/  FFMA.FTZ R41, R51, R101, R41 ;  /* 0x0000006533297223 */ /* 0x000fe20000010029 */
[----:B------:R-:W-:-:S04]  /*1df0*/  FADD.FTZ R51, R94, -UR23 ;  /* 0x800000175e337e21 */ /* 0x000fc80008010000 */
[----:B------:R-:W-:-:S04]  /*1e00*/  FMUL.FTZ R51, R51, UR22 ;  /* 0x0000001633337c20 */ /* 0x000fc80008410000 */
[----:B------:R-:W-:Y:S01]  /*1e10*/  FFMA.FTZ R122, R102, R51, R122 ;  /* 0x00000033667a7223 */ /* 0x000fe2000001007a */
[----:B------:R-:W-:Y:S01]  /*1e20*/  FFMA.FTZ R93, R32, R41, R93 ;  /* 0x00000029205d7223 */ /* 0x000fe2000001005d */
[----:B------:R-:W-:Y:S01]  /*1e30*/  FADD.FTZ R161, R161, R97 ;  /* 0x00000061a1a17221 */ /* 0x000fe20000010000 */
[----:B------:R-:W-:Y:S01]  /*1e40*/  FFMA.FTZ R197, R97, R32, R197 ;  /* 0x0000002061c57223 */ /* 0x000fe200000100c5 */
[----:B------:R-:W-:Y:S01]  /*1e50*/  FADD.FTZ R230, R230, R102 ;  /* 0x00000066e6e67221 */ /* 0x000fe20000010000 */
[----:B------:R-:W-:Y:S01]  /*1e60*/  FADD.FTZ R162, R162, R98 ;  /* 0x00000062a2a27221 */ /* 0x000fe20000010000 */
[----:B------:R-:W-:Y:S01]  /*1e70*/  FFMA.FTZ R198, R98, R51, R198 ;  /* 0x0000003362c67223 */ /* 0x000fe200000100c6 */
[----:B------:R-:W-:Y:S01]  /*1e80*/  FADD.FTZ R231, R231, R103 ;  /* 0x00000067e7e77221 */ /* 0x000fe20000010000 */
[----:B------:R-:W-:Y:S01]  /*1e90*/  FADD.FTZ R163, R163, R99 ;  /* 0x00000063a3a37221 */ /* 0x000fe20000010000 */
[----:B------:R-:W-:Y:S01]  /*1ea0*/  IADD3 R177, PT, PT, R177, 0x100, RZ ;  /* 0x00000100b1b17810 */ /* 0x000fe20007ffe0ff */
[----:B--2---:R-:W-:-:S04]  /*1eb0*/  FMUL.FTZ R92, R92, R98 ;  /* 0x000000625c5c7220 */ /* 0x004fc80000410000 */
[----:B------:R-:W-:Y:S01]  /*1ec0*/  FFMA.FTZ R112, R112, R102, R92 ;  /* 0x0000006670707223 */ /* 0x000fe2000001005c */
[----:B------:R-:W-:Y:S01]  /*1ed0*/  FMUL.FTZ R92, R252, R99 ;  /* 0x00000063fc5c7220 */ /* 0x000fe20000410000 */
[----:B---3--:R-:W-:-:S05]  /*1ee0*/  FFMA.FTZ R100, R101, R32, R100 ;  /* 0x0000002065647223 */ /* 0x008fca0000010064 */
[----:B------:R-:W-:Y:S04]  /*1ef0*/  STL [R1+0x24], R100 ;  /* 0x0000246401007387 */ /* 0x000fe80000100800 */
[----:B------:R0:W-:Y:S02]  /*1f00*/  STL [R1+0x28], R122 ;  /* 0x0000287a01007387 */ /* 0x0001e40000100800 */
[----:B0-----:R-:W-:-:S04]  /*1f10*/  FMUL.FTZ R122, R95, UR22 ;  /* 0x000000165f7a7c20 */ /* 0x001fc80008410000 */
[----:B------:R-:W-:-:S05]  /*1f20*/  FFMA.FTZ R179, R103, R122, R179 ;  /* 0x0000007a67b37223 */ /* 0x000fca00000100b3 */
[----:B------:R1:W-:Y:S01]  /*1f30*/  STL [R1+0x2c], R179 ;  /* 0x00002cb301007387 */ /* 0x0003e20000100800 */
[----:B------:R-:W-:Y:S01]  /*1f40*/  FFMA.FTZ R125, R125, R103, R92 ;  /* 0x000000677d7d7223 */ /* 0x000fe2000001005c */
[----:B------:R-:W-:-:S04]  /*1f50*/  FADD.FTZ R92, R135, R134 ;  /* 0x00000086875c7221 */ /* 0x000fc80000010000 */
[----:B------:R-:W-:Y:S01]  /*1f60*/  FADD.FTZ R92, R92, R41 ;  /* 0x000000295c5c7221 */ /* 0x000fe20000010000 */
[----:B------:R-:W-:-:S03]  /*1f70*/  FFMA.FTZ R93, R51, R112, R93 ;  /* 0x00000070335d7223 */ /* 0x000fc6000001005d */
[----:B------:R-:W-:Y:S01]  /*1f80*/  FADD.FTZ R92, R92, R112 ;  /* 0x000000705c5c7221 */ /* 0x000fe20000010000 */
[----:B------:R-:W-:Y:S01]  /*1f90*/  FFMA.FTZ R199, R99, R122, R199 ;  /* 0x0000007a63c77223 */ /* 0x000fe200000100c7 */
[----:B------:R-:W-:Y:S02]  /*1fa0*/  FFMA.FTZ R176, R122, R125, R93 ;  /* 0x0000007d7ab07223 */ /* 0x000fe4000001005d */
[----:B-1----:R-:W-:-:S07]  /*1fb0*/  FADD.FTZ R135, R92, R125 ;  /* 0x0000007d5c877221 */ /* 0x002fce0000010000 */
.L_x_4404:
[----:B------:R-:W-:Y:S05]  /*1fc0*/  BSYNC.RECONVERGENT B0 ;  /* 0x0000000000007941 */ /* 0x000fea0003800200 */
.L_x_4403:
[----:B------:R-:W-:Y:S01]  /*1fd0*/  LOP3.LUT P3, RZ, R9, 0x1, RZ, 0xc0, !PT ;  /* 0x0000000109ff7812 */ /* 0x000fe2000786c0ff */
[----:B------:R-:W-:-:S12]  /*1fe0*/  BSSY.RECONVERGENT B0, `(.L_x_4405) ;  /* 0x0000057000007945 */ /* 0x000fd80003800200 */
        /* <DEDUP_REMOVED lines=86> */
.L_x_4406:
[----:B------:R-:W-:Y:S05]  /*2550*/  BSYNC.RECONVERGENT B0 ;  /* 0x0000000000007941 */ /* 0x000fea0003800200 */
.L_x_4405:
        /* <DEDUP_REMOVED lines=11> */
[----:B--2---:R-:W2:Y:S04]  /*2610*/  LDL.LU R0, [R1] ;  /* 0x0000000001007983 */ /* 0x004ea80000300800 */
        /* <DEDUP_REMOVED lines=32> */
[----:B------:R0:W-:Y:S01]  /*2820*/  STL [R1], R0 ;  /* 0x0000000001007387 */ /* 0x0001e20000100800 */
        /* <DEDUP_REMOVED lines=42> */
.L_x_4408:
[----:B------:R-:W-:Y:S05]  /*2ad0*/  BSYNC.RECONVERGENT B0 ;  /* 0x0000000000007941 */ /* 0x000fea0003800200 */
.L_x_4407:
[----:B------:R-:W-:Y:S04]  /*2ae0*/  BSSY.RECONVERGENT B0, `(.L_x_4409) ;  /* 0x000004d000007945 */ /* 0x000fe80003800200 */
[----:B------:R-:W-:Y:S05]  /*2af0*/  @!P1 BRA `(.L_x_4410) ;  /* 0x00000004002c9947 */ /* 0x000fea0003800000 */
[----:B------:R-:W-:Y:S01]  /*2b00*/  ISETP.NE.U32.AND P3, PT, RZ, UR18, PT ;  /* 0x00000012ff007c0c */ /* 0x000fe2000bf65070 */
[----:B-----5:R0:W-:Y:S01]  /*2b10*/  STL.64 [R1+0x148], R4 ;  /* 0x0001480401007387 */ /* 0x0201e20000100a00 */
[----:B------:R-:W1:Y:S02]  /*2b20*/  LDC.64 R92, c[0x0][0x3a8] ;  /* 0x0000ea00ff5c7b82 */ /* 0x000e640000000a00 */
[----:B------:R-:W-:Y:S01]  /*2b30*/  ISETP.NE.AND.EX P3, PT, RZ, UR19, PT, P3 ;  /* 0x00000013ff007c0c */ /* 0x000fe2000bf65330 */
[----:B------:R2:W-:Y:S01]  /*2b40*/  STL.64 [R1+0x140], R2 ;  /* 0x0001400201007387 */ /* 0x0005e20000100a00 */
[----:B------:R-:W-:-:S03]  /*2b50*/  ISETP.NE.U32.AND P4, PT, RZ, UR26, PT ;  /* 0x0000001aff007c0c */ /* 0x000fc6000bf85070 */
[----:B------:R-:W3:Y:S01]  /*2b60*/  LDL R28, [R1+0xa0] ;  /* 0x0000a000011c7983 */ /* 0x000ee20000100800 */
[----:B------:R-:W4:Y:S08]  /*2b70*/  LDC.64 R96, c[0x0][0x430] ;  /* 0x00010c00ff607b82 */ /* 0x000f300000000a00 */
[----:B0-----:R-:W2:Y:S01]  /*2b80*/  @P3 LDC.64 R4, c[0x0][0x3b8] ;  /* 0x0000ee00ff043b82 */ /* 0x001ea20000000a00 */
[----:B------:R-:W-:Y:S01]  /*2b90*/  ISETP.NE.AND.EX P4, PT, RZ, UR27, PT, P4 ;  /* 0x0000001bff007c0c */ /* 0x000fe2000bf85340 */
[----:B------:R-:W3:Y:S06]  /*2ba0*/  LDL R36, [R1+0xb0] ;  /* 0x0000b00001247983 */ /* 0x000eec0000100800 */
[----:B------:R-:W0:Y:S01]  /*2bb0*/  LDC.64 R100, c[0x0][0x428] ;  /* 0x00010a00ff647b82 */ /* 0x000e220000000a00 */
[----:B-1----:R-:W-:-:S06]  /*2bc0*/  IMAD.WIDE.U32 R92, R177, 0x10, R92 ;  /* 0x00000010b15c7825 */ /* 0x002fcc00078e005c */
[----:B------:R-:W3:Y:S01]  /*2bd0*/  LDG.E.128 R92, desc[UR10][R92.64] ;  /* 0x0000000a5c5c7981 */ /* 0x000ee2000c1e1d00 */
[----:B----4-:R-:W-:-:S06]  /*2be0*/  IMAD.WIDE.U32 R96, R177, 0x10, R96 ;  /* 0x00000010b1607825 */ /* 0x010fcc00078e0060 */
[----:B------:R-:W4:Y:S01]  /*2bf0*/  LDG.E.128 R96, desc[UR10][R96.64] ;  /* 0x0000000a60607981 */ /* 0x000f22000c1e1d00 */
[C---:B--2---:R-:W-:Y:S02]  /*2c00*/  @P3 IMAD.WIDE.U32 R2, R177.reuse, 0x4, R4 ;  /* 0x00000004b1023825 */ /* 0x044fe400078e0004 */
[----:B------:R-:W1:Y:S03]  /*2c10*/  @P4 LDC.64 R4, c[0x0][0x438] ;  /* 0x00010e00ff044b82 */ /* 0x000e660000000a00 */
[----:B------:R2:W5:Y:S01]  /*2c20*/  @P3 LDG.E R12, desc[UR10][R2.64] ;  /* 0x0000000a020c3981 */ /* 0x000562000c1e1900 */
[----:B0-----:R-:W-:-:S06]  /*2c30*/  IMAD.WIDE.U32 R100, R177, 0x10, R100 ;  /* 0x00000010b1647825 */ /* 0x001fcc00078e0064 */
[----:B------:R-:W4:Y:S01]  /*2c40*/  LDG.E.128 R100, desc[UR10][R100.64] ;  /* 0x0000000a64647981 */ /* 0x000f22000c1e1d00 */
[----:B--2---:R-:W0:Y:S01]  /*2c50*/  LDC.64 R2, c[0x0][0x3b0] ;  /* 0x0000ec00ff027b82 */ /* 0x004e220000000a00 */
[----:B-1----:R-:W-:-:S05]  /*2c60*/  @P4 IMAD.WIDE.U32 R4, R177, 0x10, R4 ;  /* 0x00000010b1044825 */ /* 0x002fca00078e0004 */
[----:B------:R1:W5:Y:S01]  /*2c70*/  @P4 LDG.E.128 R68, desc[UR10][R4.64] ;  /* 0x0000000a04444981 */ /* 0x000362000c1e1d00 */
[----:B0-----:R-:W-:-:S03]  /*2c80*/  IMAD.WIDE.U32 R2, R177, 0x4, R2 ;  /* 0x00000004b1027825 */ /* 0x001fc600078e0002 */
[----:B------:R1:W5:Y:S04]  /*2c90*/  LDL.LU.64 R4, [R1+0x148] ;  /* 0x0001480001047983 */ /* 0x0003680000300a00 */
[----:B------:R-:W2:Y:S04]  /*2ca0*/  LDL R44, [R1+0xa4] ;  /* 0x0000a400012c7983 */ /* 0x000ea80000100800 */
[----:B------:R1:W5:Y:S04]  /*2cb0*/  LDG.E R13, desc[UR10][R2.64] ;  /* 0x0000000a020d7981 */ /* 0x000368000c1e1900 */
[----:B------:R1:W5:Y:S04]  /*2cc0*/  LDL.LU.64 R2, [R1+0x140] ;  /* 0x0001400001027983 */ /* 0x0003680000300a00 */
[----:B------:R-:W2:Y:S04]  /*2cd0*/  LDL R119, [R1+0xa8] ;  /* 0x0000a80001777983 */ /* 0x000ea80000100800 */
[----:B------:R-:W2:Y:S04]  /*2ce0*/  LDL R109, [R1+0xb8] ;  /* 0x0000b800016d7983 */ /* 0x000ea80000100800 */
[----:B------:R-:W2:Y:S04]  /*2cf0*/  LDL R179, [R1+0xac] ;  /* 0x0000ac0001b37983 */ /* 0x000ea80000100800 */
[----:B------:R-:W2:Y:S04]  /*2d00*/  LDL R48, [R1+0xb4] ;  /* 0x0000b40001307983 */ /* 0x000ea80000100800 */
[----:B------:R-:W2:Y:S01]  /*2d10*/  LDL R128, [R1+0xbc] ;  /* 0x0000bc0001807983 */ /* 0x000ea20000100800 */
[----:B------:R-:W-:Y:S01]  /*2d20*/  IADD3 R177, PT, PT, R177, 0x100, RZ ;  /* 0x00000100b1b17810 */ /* 0x000fe20007ffe0ff */
[----:B---3--:R-:W-:Y:S01]  /*2d30*/  FADD.FTZ R23, R92, -UR23 ;  /* 0x800000175c177e21 */ /* 0x008fe20008010000 */
[----:B----4-:R-:W-:-:S03]  /*2d40*/  FMUL.FTZ R28, R28, R96 ;  /* 0x000000601c1c7220 */ /* 0x010fc60000410000 */
[----:B------:R-:W-:Y:S01]  /*2d50*/  FMUL.FTZ R23, R23, UR22 ;  /* 0x0000001617177c20 */ /* 0x000fe20008410000 */
[----:B------:R-:W-:Y:S01]  /*2d60*/  FADD.FTZ R95, R95, -UR23 ;  /* 0x800000175f5f7e21 */ /* 0x000fe20008010000 */
[----:B------:R-:W-:Y:S01]  /*2d70*/  FFMA.FTZ R28, R36, R100, R28 ;  /* 0x00000064241c7223 */ /* 0x000fe2000001001c */
[----:B------:R-:W-:-:S03]  /*2d80*/  FADD.FTZ R36, R93, -UR23 ;  /* 0x800000175d247e21 */ /* 0x000fc60008010000 */
[----:B------:R-:W-:Y:S01]  /*2d90*/  FFMA.FTZ R93, R23, R28, R176 ;  /* 0x0000001c175d7223 */ /* 0x000fe200000100b0 */
[----:B------:R-:W-:Y:S01]  /*2da0*/  FMUL.FTZ R36, R36, UR22 ;  /* 0x0000001624247c20 */ /* 0x000fe20008410000 */
        /* <DEDUP_REMOVED lines=9> */
[----:B--2---:R-:W-:Y:S01]  /*2e40*/  FMUL.FTZ R44, R44, R97 ;  /* 0x000000612c2c7220 */ /* 0x004fe20000410000 */
[----:B------:R-:W-:-:S04]  /*2e50*/  FMUL.FTZ R92, R119, R98 ;  /* 0x00000062775c7220 */ /* 0x000fc80000410000 */
[----:B------:R-:W-:Y:S01]  /*2e60*/  FFMA.FTZ R109, R109, R102, R92 ;  /* 0x000000666d6d7223 */ /* 0x000fe2000001005c */
[----:B------:R-:W-:Y:S01]  /*2e70*/  FMUL.FTZ R92, R179, R99 ;  /* 0x00000063b35c7220 */ /* 0x000fe20000410000 */
[----:B------:R-:W-:Y:S01]  /*2e80*/  FFMA.FTZ R44, R48, R101, R44 ;  /* 0x00000065302c7223 */ /* 0x000fe2000001002c */
[----:B------:R-:W-:Y:S02]  /*2e90*/  FADD.FTZ R48, R94, -UR23 ;  /* 0x800000175e307e21 */ /* 0x000fe40008010000 */
[----:B------:R-:W-:Y:S01]  /*2ea0*/  FFMA.FTZ R128, R128, R103, R92 ;  /* 0x0000006780807223 */ /* 0x000fe2000001005c */
[----:B------:R-:W-:Y:S01]  /*2eb0*/  FADD.FTZ R92, R135, R28 ;  /* 0x0000001c875c7221 */ /* 0x000fe20000010000 */
[----:B------:R-:W-:Y:S01]  /*2ec0*/  FMUL.FTZ R48, R48, UR22 ;  /* 0x0000001630307c20 */ /* 0x000fe20008410000 */
[----:B------:R-:W-:Y:S02]  /*2ed0*/  FFMA.FTZ R93, R36, R44, R93 ;  /* 0x0000002c245d7223 */ /* 0x000fe4000001005d */
[----:B------:R-:W-:Y:S01]  /*2ee0*/  FADD.FTZ R92, R92, R44 ;  /* 0x0000002c5c5c7221 */ /* 0x000fe20000010000 */
[----:B------:R-:W-:Y:S01]  /*2ef0*/  FMUL.FTZ R119, R95, UR22 ;  /* 0x000000165f777c20 */ /* 0x000fe20008410000 */
[----:B------:R-:W-:-:S02]  /*2f00*/  FFMA.FTZ R93, R48, R109, R93 ;  /* 0x0000006d305d7223 */ /* 0x000fc4000001005d */
        /* <DEDUP_REMOVED lines=9> */
[----:B-1----:R-:W-:-:S07]  /*2fa0*/  FFMA.FTZ R176, R119, R128, R93 ;  /* 0x0000008077b07223 */ /* 0x002fce000001005d */
.L_x_4410:
[----:B------:R-:W-:Y:S05]  /*2fb0*/  BSYNC.RECONVERGENT B0 ;  /* 0x0000000000007941 */ /* 0x000fea0003800200 */
.L_x_4409:
        /* <DEDUP_REMOVED lines=56> */
[----:B--2---:R-:W-:Y:S01]  /*3340*/  FMUL.FTZ R45, R45, R97 ;  /* 0x000000612d2d7220 */ /* 0x004fe20000410000 */
[----:B------:R-:W-:-:S04]  /*3350*/  FMUL.FTZ R92, R118, R98 ;  /* 0x00000062765c7220 */ /* 0x000fc80000410000 */
[----:B------:R-:W-:Y:S01]  /*3360*/  FFMA.FTZ R108, R108, R102, R92 ;  /* 0x000000666c6c7223 */ /* 0x000fe2000001005c */
[----:B------:R-:W-:-:S04]  /*3370*/  FMUL.FTZ R92, R179, R99 ;  /* 0x00000063b35c7220 */ /* 0x000fc80000410000 */
[----:B------:R-:W-:Y:S01]  /*3380*/  FFMA.FTZ R129, R129, R103, R92 ;  /* 0x0000006781817223 */ /* 0x000fe2000001005c */
[----:B------:R-:W-:Y:S01]  /*3390*/  FADD.FTZ R92, R135, R29 ;  /* 0x0000001d875c7221 */ /* 0x000fe20000010000 */
[----:B------:R-:W-:Y:S01]  /*33a0*/  FFMA.FTZ R45, R105, R101, R45 ;  /* 0x00000065692d7223 */ /* 0x000fe2000001002d */
[----:B------:R-:W-:-:S03]  /*33b0*/  FMUL.FTZ R105, R94, UR22 ;  /* 0x000000165e697c20 */ /* 0x000fc60008410000 */
        /* <DEDUP_REMOVED lines=8> */
[-C--:B------:R-:W-:Y:S01]  /*3440*/  FFMA.FTZ R247, R103, R118.reuse, R247 ;  /* 0x0000007667f77223 */ /* 0x080fe200000100f7 */
[----:B------:R-:W-:Y:S01]  /*3450*/  FADD.FTZ R147, R147, R99 ;  /* 0x0000006393937221 */ /* 0x000fe20000010000 */
[----:B------:R-:W-:Y:S01]  /*3460*/  FFMA.FTZ R183, R99, R118, R183 ;  /* 0x0000007663b77223 */ /* 0x000fe200000100b7 */
[----:B------:R-:W-:Y:S01]  /*3470*/  FADD.FTZ R135, R92, R129 ;  /* 0x000000815c877221 */ /* 0x000fe20000010000 */
[----:B-1----:R-:W-:-:S07]  /*3480*/  FFMA.FTZ R176, R118, R129, R93 ;  /* 0x0000008176b07223 */ /* 0x002fce000001005d */
.L_x_4412:
[----:B------:R-:W-:Y:S05]  /*3490*/  BSYNC.RECONVERGENT B0 ;  /* 0x0000000000007941 */ /* 0x000fea0003800200 */
.L_x_4411:
[----:B------:R-:W-:Y:S01]  /*34a0*/  ISETP.GE.U32.AND P3, PT, R178, 0x700, PT ;  /* 0x00000700b200780c */ /* 0x000fe20003f66070 */
[----:B------:R-:W-:-:S12]  /*34b0*/  BSSY.RECONVERGENT B0, `(.L_x_4413) ;  /* 0x000004d000007945 */ /* 0x000fd80003800200 */
[----:B------:R-:W-:Y:S05]  /*34c0*/  @!P3 BRA `(.L_x_4414) ;  /* 0x00000004002cb947 */ /* 0x000fea0003800000 */
[----:B------:R-:W-:Y:S01]  /*34d0*/  ISETP.NE.U32.AND P4, PT, RZ, UR26, PT ;  /* 0x0000001aff007c0c */ /* 0x000fe2000bf85070 */
[----:B-----5:R-:W-:Y:S01]  /*34e0*/  STL.64 [R1+0x148], R4 ;  /* 0x0001480401007387 */ /* 0x020fe20000100a00 */
[----:B------:R-:W0:Y:S02]  /*34f0*/  LDC.64 R94, c[0x0][0x3a8] ;  /* 0x0000ea00ff5e7b82 */ /* 0x000e240000000a00 */
[----:B------:R-:W-:Y:S01]  /*3500*/  ISETP.NE.AND.EX P4, PT, RZ, UR27, PT, P4 ;  /* 0x0000001bff007c0c */ /* 0x000fe2000bf85340 */
[----:B------:R1:W-:Y:S04]  /*3510*/  STL.64 [R1+0x140], R2 ;  /* 0x0001400201007387 */ /* 0x0003e80000100a00 */
[----:B------:R-:W2:Y:S01]  /*3520*/  LDL R38, [R1+0x60] ;  /* 0x0000600001267983 */ /* 0x000ea20000100800 */
[----:B------:R-:W3:Y:S03]  /*3530*/  LDC.64 R96, c[0x0][0x430] ;  /* 0x00010c00ff607b82 */ /* 0x000ee60000000a00 */
[----:B------:R-:W4:Y:S05]  /*3540*/  LDL R252, [R1+0x70] ;  /* 0x0000700001fc7983 */ /* 0x000f2a0000100800 */
[----:B------:R-:W0:Y:S08]  /*3550*/  @P4 LDC.64 R92, c[0x0][0x438] ;  /* 0x00010e00ff5c4b82 */ /* 0x000e300000000a00 */
[----:B-1----:R-:W1:Y:S08]  /*3560*/  LDC.64 R2, c[0x0][0x3b0] ;  /* 0x0000ec00ff027b82 */ /* 0x002e700000000a00 */
[----:B------:R-:W1:Y:S01]  /*3570*/  LDC.64 R100, c[0x0][0x428] ;  /* 0x00010a00ff647b82 */ /* 0x000e620000000a00 */
[----:B0-----:R-:W-:-:S05]  /*3580*/  @P4 IMAD.WIDE.U32 R92, R177, 0x10, R92 ;  /* 0x00000010b15c4825 */ /* 0x001fca00078e005c */
[----:B------:R0:W5:Y:S01]  /*3590*/  @P4 LDG.E.128 R76, desc[UR10][R92.64] ;  /* 0x0000000a5c4c4981 */ /* 0x000162000c1e1d00 */
[----:B------:R-:W-:Y:S01]  /*35a0*/  ISETP.NE.U32.AND P4, PT, RZ, UR18, PT ;  /* 0x00000012ff007c0c */ /* 0x000fe2000bf85070 */
[----:B---3--:R-:W-:-:S03]  /*35b0*/  IMAD.WIDE.U32 R96, R177, 0x10, R96 ;  /* 0x00000010b1607825 */ /* 0x008fc600078e0060 */
[----:B------:R-:W-:Y:S01]  /*35c0*/  ISETP.NE.AND.EX P4, PT, RZ, UR19, PT, P4 ;  /* 0x00000013ff007c0c */ /* 0x000fe2000bf85340 */
[C---:B-1----:R-:W-:Y:S02]  /*35d0*/  IMAD.WIDE.U32 R2, R177.reuse, 0x4, R2 ;  /* 0x00000004b1027825 */ /* 0x042fe400078e0002 */
[----:B------:R-:W2:Y:S02]  /*35e0*/  LDG.E.128 R96, desc[UR10][R96.64] ;  /* 0x0000000a60607981 */ /* 0x000ea4000c1e1d00 */
[C---:B0-----:R-:W-:Y:S02]  /*35f0*/  IMAD.WIDE.U32 R92, R177.reuse, 0x10, R94 ;  /* 0x00000010b15c7825 */ /* 0x041fe400078e005e */
[----:B------:R0:W5:Y:S02]  /*3600*/  LDG.E R17, desc[UR10][R2.64] ;  /* 0x0000000a02117981 */ /* 0x000164000c1e1900 */
[C---:B------:R-:W-:Y:S02]  /*3610*/  IMAD.WIDE.U32 R100, R177.reuse, 0x10, R100 ;  /* 0x00000010b1647825 */ /* 0x040fe400078e0064 */
[----:B------:R-:W3:Y:S02]  /*3620*/  LDG.E.128 R92, desc[UR10][R92.64] ;  /* 0x0000000a5c5c7981 */ /* 0x000ee4000c1e1d00 */
[----:B------:R-:W1:Y:S02]  /*3630*/  @P4 LDC.64 R4, c[0x0][0x3b8] ;  /* 0x0000ee00ff044b82 */ /* 0x000e640000000a00 */
[----:B------:R-:W4:Y:S01]  /*3640*/  LDG.E.128 R100, desc[UR10][R100.64] ;  /* 0x0000000a64647981 */ /* 0x000f22000c1e1d00 */
[----:B-1----:R-:W-:-:S05]  /*3650*/  @P4 IMAD.WIDE.U32 R4, R177, 0x4, R4 ;  /* 0x00000004b1044825 */ /* 0x002fca00078e0004 */
[----:B------:R0:W5:Y:S04]  /*3660*/  @P4 LDG.E R16, desc[UR10][R4.64] ;  /* 0x0000000a04104981 */ /* 0x000168000c1e1900 */
[----:B------:R0:W5:Y:S04]  /*3670*/  LDL.LU.64 R4, [R1+0x148] ;  /* 0x0001480001047983 */ /* 0x0001680000300a00 */
[----:B------:R-:W4:Y:S04]  /*3680*/  LDL R46, [R1+0x64] ;  /* 0x00006400012e7983 */ /* 0x000f280000100800 */
[----:B------:R0:W5:Y:S04]  /*3690*/  LDL.LU.64 R2, [R1+0x140] ;  /* 0x0001400001027983 */ /* 0x0001680000300a00 */
[----:B------:R-:W4:Y:S04]  /*36a0*/  LDL R117, [R1+0x68] ;  /* 0x0000680001757983 */ /* 0x000f280000100800 */
[----:B------:R-:W4:Y:S04]  /*36b0*/  LDL R114, [R1+0x78] ;  /* 0x0000780001727983 */ /* 0x000f280000100800 */
[----:B------:R-:W4:Y:S04]  /*36c0*/  LDL R179, [R1+0x6c] ;  /* 0x00006c0001b37983 */ /* 0x000f280000100800 */
[----:B------:R-:W4:Y:S04]  /*36d0*/  LDL R130, [R1+0x7c] ;  /* 0x00007c0001827983 */ /* 0x000f280000100800 */
[----:B------:R-:W4:Y:S01]  /*36e0*/  LDL R106, [R1+0x74] ;  /* 0x00007400016a7983 */ /* 0x000f220000100800 */
[----:B------:R-:W-:Y:S01]  /*36f0*/  IADD3 R177, PT, PT, R177, 0x100, RZ ;  /* 0x00000100b1b17810 */ /* 0x000fe20007ffe0ff */
[----:B--2---:R-:W-:Y:S01]  /*3700*/  FMUL.FTZ R30, R38, R96 ;  /* 0x00000060261e7220 */ /* 0x004fe20000410000 */
[----:B---3--:R-:W-:Y:S01]  /*3710*/  FADD.FTZ R25, R92, -UR23 ;  /* 0x800000175c197e21 */ /* 0x008fe20008010000 */
[----:B------:R-:W-:-:S03]  /*3720*/  FADD.FTZ R38, R93, -UR23 ;  /* 0x800000175d267e21 */ /* 0x000fc60008010000 */
[----:B------:R-:W-:Y:S01]  /*3730*/  FMUL.FTZ R25, R25, UR22 ;  /* 0x0000001619197c20 */ /* 0x000fe20008410000 */
[----:B----4-:R-:W-:Y:S01]  /*3740*/  FFMA.FTZ R30, R252, R100, R30 ;  /* 0x00000064fc1e7223 */ /* 0x010fe2000001001e */
[----:B------:R-:W-:Y:S01]  /*3750*/  FMUL.FTZ R38, R38, UR22 ;  /* 0x0000001626267c20 */ /* 0x000fe20008410000 */
[----:B------:R-:W-:Y:S02]  /*3760*/  FADD.FTZ R94, R94, -UR23 ;  /* 0x800000175e5e7e21 */ /* 0x000fe40008010000 */
[----:B------:R-:W-:Y:S01]  /*3770*/  FFMA.FTZ R93, R25, R30, R176 ;  /* 0x0000001e195d7223 */ /* 0x000fe200000100b0 */
[----:B------:R-:W-:Y:S01]  /*3780*/  FADD.FTZ R95, R95, -UR23 ;  /* 0x800000175f5f7e21 */ /* 0x000fe20008010000 */
        /* <DEDUP_REMOVED lines=10> */
[----:B------:R-:W-:Y:S01]  /*3830*/  FADD.FTZ R211, R211, R103 ;  /* 0x00000067d3d37221 */ /* 0x000fe20000010000 */
[----:B------:R-:W-:Y:S01]  /*3840*/  FADD.FTZ R143, R143, R99 ;  /* 0x000000638f8f7221 */ /* 0x000fe20000010000 */
[----:B------:R-:W-:Y:S01]  /*3850*/  FMUL.FTZ R46, R46, R97 ;  /* 0x000000612e2e7220 */ /* 0x000fe20000410000 */
        /* <DEDUP_REMOVED lines=18> */
.L_x_4414:
[----:B------:R-:W-:Y:S05]  /*3980*/  BSYNC.RECONVERGENT B0 ;  /* 0x0000000000007941 */ /* 0x000fea0003800200 */
.L_x_4413:
[----:B------:R-:W-:Y:S01]  /*3990*/  ISETP.GE.U32.AND P4, PT, R178, 0x800, PT ;  /* 0x00000800b200780c */ /* 0x000fe20003f86070 */
[----:B------:R-:W-:Y:S01]  /*39a0*/  BSSY.RECONVERGENT B0, `(.L_x_4415) ;  /* 0x000004c000007945 */ /* 0x000fe20003800200 */
[----:B------:R-:W-:-:S11]  /*39b0*/  LOP3.LUT R9, R9, 0xfffffff7, RZ, 0xc0, !PT ;  /* 0xfffffff709097812 */ /* 0x000fd600078ec0ff */
[----:B------:R-:W-:Y:S01]  /*39c0*/  @P4 LOP3.LUT R9, R9, 0x8, RZ, 0xfc, !PT ;  /* 0x0000000809094812 */ /* 0x000fe200078efcff */
[----:B------:R-:W-:Y:S06]  /*39d0*/  @!P4 BRA `(.L_x_4416) ;  /* 0x000000040020c947 */ /* 0x000fec0003800000 */
[----:B------:R-:W-:Y:S01]  /*39e0*/  ISETP.NE.U32.AND P4, PT, RZ, UR18, PT ;  /* 0x00000012ff007c0c */ /* 0x000fe2000bf85070 */
[----:B-----5:R0:W-:Y:S01]  /*39f0*/  STL.64 [R1+0x140], R2 ;  /* 0x0001400201007387 */ /* 0x0201e20000100a00 */
[----:B------:R-:W1:Y:S02]  /*3a00*/  LDC.64 R96, c[0x0][0x430] ;  /* 0x00010c00ff607b82 */ /* 0x000e640000000a00 */
[----:B------:R-:W-:Y:S01]  /*3a10*/  ISETP.NE.AND.EX P4, PT, RZ, UR19, PT, P4 ;  /* 0x00000013ff007c0c */ /* 0x000fe2000bf85340 */
[----:B------:R-:W2:Y:S04]  /*3a20*/  LDL R252, [R1+0x40] ;  /* 0x0000400001fc7983 */ /* 0x000ea80000100800 */
[----:B------:R-:W3:Y:S01]  /*3a30*/  LDL R179, [R1+0x50] ;  /* 0x0000500001b37983 */ /* 0x000ee20000100800 */
[----:B------:R-:W4:Y:S03]  /*3a40*/  LDC.64 R100, c[0x0][0x428] ;  /* 0x00010a00ff647b82 */ /* 0x000f260000000a00 */
[----:B------:R-:W3:Y:S05]  /*3a50*/  LDL R47, [R1+0x44] ;  /* 0x00004400012f7983 */ /* 0x000eea0000100800 */
[----:B------:R-:W1:Y:S08]  /*3a60*/  @P4 LDC.64 R92, c[0x0][0x3b8] ;  /* 0x0000ee00ff5c4b82 */ /* 0x000e700000000a00 */
[----:B0-----:R-:W0:Y:S01]  /*3a70*/  LDC.64 R2, c[0x0][0x3b0] ;  /* 0x0000ec00ff027b82 */ /* 0x001e220000000a00 */
[----:B-1----:R-:W-:-:S05]  /*3a80*/  @P4 IMAD.WIDE.U32 R92, R177, 0x4, R92 ;  /* 0x00000004b15c4825 */ /* 0x002fca00078e005c */
[----:B------:R1:W5:Y:S01]  /*3a90*/  @P4 LDG.E R18, desc[UR10][R92.64] ;  /* 0x0000000a5c124981 */ /* 0x000362000c1e1900 */
[----:B------:R-:W-:-:S04]  /*3aa0*/  ISETP.NE.U32.AND P4, PT, RZ, UR26, PT ;  /* 0x0000001aff007c0c */ /* 0x000fc8000bf85070 */
[----:B------:R-:W-:-:S13]  /*3ab0*/  ISETP.NE.AND.EX P4, PT, RZ, UR27, PT, P4 ;  /* 0x0000001bff007c0c */ /* 0x000fda000bf85340 */
[----:B-1----:R-:W1:Y:S02]  /*3ac0*/  @P4 LDC.64 R92, c[0x0][0x438] ;  /* 0x00010e00ff5c4b82 */ /* 0x002e640000000a00 */
[----:B-1----:R-:W-:-:S05]  /*3ad0*/  @P4 IMAD.WIDE.U32 R92, R177, 0x10, R92 ;  /* 0x00000010b15c4825 */ /* 0x002fca00078e005c */
[----:B------:R1:W5:Y:S01]  /*3ae0*/  @P4 LDG.E.128 R80, desc[UR10][R92.64] ;  /* 0x0000000a5c504981 */ /* 0x000362000c1e1d00 */
[----:B------:R-:W-:-:S04]  /*3af0*/  IMAD.WIDE.U32 R96, R177, 0x10, R96 ;  /* 0x00000010b1607825 */ /* 0x000fc800078e0060 */
[C---:B0-----:R-:W-:Y:S02]  /*3b00*/  IMAD.WIDE.U32 R2, R177.reuse, 0x4, R2 ;  /* 0x00000004b1027825 */ /* 0x041fe400078e0002 */
[----:B------:R-:W2:Y:S02]  /*3b10*/  LDG.E.128 R96, desc[UR10][R96.64] ;  /* 0x0000000a60607981 */ /* 0x000ea4000c1e1d00 */
[C---:B----4-:R-:W-:Y:S01]  /*3b20*/  IMAD.WIDE.U32 R100, R177.reuse, 0x10, R100 ;  /* 0x00000010b1647825 */ /* 0x050fe200078e0064 */
[----:B-1----:R-:W0:Y:S01]  /*3b30*/  LDC.64 R92, c[0x0][0x3a8] ;  /* 0x0000ea00ff5c7b82 */ /* 0x002e220000000a00 */
[----:B------:R1:W5:Y:S04]  /*3b40*/  LDG.E R19, desc[UR10][R2.64] ;  /* 0x0000000a02137981 */ /* 0x000368000c1e1900 */
[----:B------:R-:W4:Y:S04]  /*3b50*/  LDG.E.128 R100, desc[UR10][R100.64] ;  /* 0x0000000a64647981 */ /* 0x000f28000c1e1d00 */
[----:B------:R1:W5:Y:S04]  /*3b60*/  LDL.LU.64 R2, [R1+0x140] ;  /* 0x0001400001027983 */ /* 0x0003680000300a00 */
[----:B------:R-:W4:Y:S04]  /*3b70*/  LDL R116, [R1+0x48] ;  /* 0x0000480001747983 */ /* 0x000f280000100800 */
[----:B------:R-:W4:Y:S04]  /*3b80*/  LDL R115, [R1+0x58] ;  /* 0x0000580001737983 */ /* 0x000f280000100800 */
[----:B------:R-:W4:Y:S01]  /*3b90*/  LDL R131, [R1+0x5c] ;  /* 0x00005c0001837983 */ /* 0x000f220000100800 */
[----:B0-----:R-:W-:-:S03]  /*3ba0*/  IMAD.WIDE.U32 R92, R177, 0x10, R92 ;  /* 0x00000010b15c7825 */ /* 0x001fc600078e005c */
[----:B------:R-:W4:Y:S04]  /*3bb0*/  LDL R177, [R1+0x4c] ;  /* 0x00004c0001b17983 */ /* 0x000f280000100800 */
[----:B------:R-:W4:Y:S04]  /*3bc0*/  LDG.E.128 R92, desc[UR10][R92.64] ;  /* 0x0000000a5c5c7981 */ /* 0x000f28000c1e1d00 */
[----:B------:R-:W4:Y:S01]  /*3bd0*/  LDL R107, [R1+0x54] ;  /* 0x00005400016b7983 */ /* 0x000f220000100800 */
[----:B--2---:R-:W-:Y:S01]  /*3be0*/  FMUL.FTZ R31, R252, R96 ;  /* 0x00000060fc1f7220 */ /* 0x004fe20000410000 */
[----:B---3--:R-:W-:-:S03]  /*3bf0*/  FMUL.FTZ R47, R47, R97 ;  /* 0x000000612f2f7220 */ /* 0x008fc60000410000 */
[----:B----4-:R-:W-:Y:S01]  /*3c00*/  FFMA.FTZ R31, R179, R100, R31 ;  /* 0x00000064b31f7223 */ /* 0x010fe2000001001f */
[----:B------:R-:W-:Y:S01]  /*3c10*/  FADD.FTZ R204, R204, R100 ;  /* 0x00000064cccc7221 */ /* 0x000fe20000010000 */
[----:B------:R-:W-:Y:S01]  /*3c20*/  FADD.FTZ R136, R136, R96 ;  /* 0x0000006088887221 */ /* 0x000fe20000010000 */
[----:B------:R-:W-:Y:S01]  /*3c30*/  FADD.FTZ R205, R205, R101 ;  /* 0x00000065cdcd7221 */ /* 0x000fe20000010000 */
[----:B------:R-:W-:Y:S01]  /*3c40*/  FADD.FTZ R26, R92, -UR23 ;  /* 0x800000175c1a7e21 */ /* 0x000fe20008010000 */
[----:B------:R-:W-:Y:S01]  /*3c50*/  FMUL.FTZ R92, R116, R98 ;  /* 0x00000062745c7220 */ /* 0x000fe20000410000 */
[----:B------:R-:W-:-:S03]  /*3c60*/  FADD.FTZ R39, R93, -UR23 ;  /* 0x800000175d277e21 */ /* 0x000fc60008010000 */
[----:B------:R-:W-:Y:S01]  /*3c70*/  FFMA.FTZ R115, R115, R102, R92 ;  /* 0x0000006673737223 */ /* 0x000fe2000001005c */
[----:B------:R-:W-:Y:S01]  /*3c80*/  FMUL.FTZ R92, R177, R99 ;  /* 0x00000063b15c7220 */ /* 0x000fe20000410000 */
[----:B------:R-:W-:Y:S01]  /*3c90*/  FMUL.FTZ R26, R26, UR22 ;  /* 0x000000161a1a7c20 */ /* 0x000fe20008410000 */
[----:B------:R-:W-:Y:S01]  /*3ca0*/  FMUL.FTZ R39, R39, UR22 ;  /* 0x0000001627277c20 */ /* 0x000fe20008410000 */
[----:B------:R-:W-:Y:S01]  /*3cb0*/  FFMA.FTZ R47, R107, R101, R47 ;  /* 0x000000656b2f7223 */ /* 0x000fe2000001002f */
[----:B------:R-:W-:Y:S01]  /*3cc0*/  FFMA.FTZ R131, R131, R103, R92 ;  /* 0x0000006783837223 */ /* 0x000fe2000001005c */
[----:B------:R-:W-:Y:S01]  /*3cd0*/  FADD.FTZ R94, R94, -UR23 ;  /* 0x800000175e5e7e21 */ /* 0x000fe20008010000 */
[----:B------:R-:W-:Y:S01]  /*3ce0*/  FADD.FTZ R92, R135, R31 ;  /* 0x0000001f875c7221 */ /* 0x000fe20000010000 */
[----:B------:R-:W-:Y:S01]  /*3cf0*/  FFMA.FTZ R93, R26, R31, R176 ;  /* 0x0000001f1a5d7223 */ /* 0x000fe200000100b0 */
[----:B------:R-:W-:Y:S01]  /*3d00*/  FADD.FTZ R95, R95, -UR23 ;  /* 0x800000175f5f7e21 */ /* 0x000fe20008010000 */
[----:B------:R-:W-:Y:S01]  /*3d10*/  FMUL.FTZ R107, R94, UR22 ;  /* 0x000000165e6b7c20 */ /* 0x000fe20008410000 */
[----:B------:R-:W-:Y:S01]  /*3d20*/  FADD.FTZ R92, R92, R47 ;  /* 0x0000002f5c5c7221 */ /* 0x000fe20000010000 */
[----:B------:R-:W-:Y:S01]  /*3d30*/  FFMA.FTZ R93, R39, R47, R93 ;  /* 0x0000002f275d7223 */ /* 0x000fe2000001005d */
[----:B------:R-:W-:-:S02]  /*3d40*/  FMUL.FTZ R116, R95, UR22 ;  /* 0x000000165f747c20 */ /* 0x000fc40008410000 */
[----:B------:R-:W-:Y:S01]  /*3d50*/  FADD.FTZ R92, R92, R115 ;  /* 0x000000735c5c7221 */ /* 0x000fe20000010000 */
[----:B------:R-:W-:Y:S01]  /*3d60*/  FFMA.FTZ R93, R107, R115, R93 ;  /* 0x000000736b5d7223 */ /* 0x000fe2000001005d */
[-C--:B------:R-:W-:Y:S01]  /*3d70*/  FFMA.FTZ R236, R100, R26.reuse, R236 ;  /* 0x0000001a64ec7223 */ /* 0x080fe200000100ec */
[----:B------:R-:W-:Y:S01]  /*3d80*/  FFMA.FTZ R168, R96, R26, R168 ;  /* 0x0000001a60a87223 */ /* 0x000fe200000100a8 */
        /* <DEDUP_REMOVED lines=13> */
.L_x_4416:
[----:B------:R-:W-:Y:S05]  /*3e60*/  BSYNC.RECONVERGENT B0 ;  /* 0x0000000000007941 */ /* 0x000fea0003800200 */
.L_x_4415:
        /* <DEDUP_REMOVED lines=32> */
.L_x_4418:
[----:B------:R-:W-:Y:S05]  /*4070*/  BSYNC.RECONVERGENT B0 ;  /* 0x0000000000007941 */ /* 0x000fea0003800200 */
.L_x_4417:
        /* <DEDUP_REMOVED lines=60> */
[----:B-----5:R-:W-:Y:S01]  /*4440*/  FFMA.FTZ R92, R0, R92, UR24 ;  /* 0x00000018005c7e23 */ /* 0x020fe2000801005c */
        /* <DEDUP_REMOVED lines=25> */
.L_x_4423:
[----:B------:R-:W-:Y:S02]  /*45e0*/  MOV R84, UR23 ;  /* 0x0000001700547c02 */ /* 0x000fe40008000f00 */
[----:B-----5:R-:W-:-:S03]  /*45f0*/  LOP3.LUT P4, RZ, R6, 0xff, RZ, 0xc0, !PT ;  /* 0x000000ff06ff7812 */ /* 0x020fc6000788c0ff */
[----:B------:R-:W-:-:S04]  /*4600*/  FFMA.FTZ R84, R0, R84, UR24 ;  /* 0x0000001800547e23 */ /* 0x000fc80008010054 */
[----:B------:R-:W-:-:S04]  /*4610*/  FADD.FTZ R84, R27, -R84 ;  /* 0x800000541b547221 */ /* 0x000fc80000010000 */
[----:B------:R-:W-:-:S04]  /*4620*/  FMUL.FTZ R84, R84, UR22 ;  /* 0x0000001654547c20 */ /* 0x000fc80008410000 */
[----:B------:R-:W-:-:S05]  /*4630*/  FMUL.FTZ R85, R84, UR21 ;  /* 0x0000001554557c20 */ /* 0x000fca0008410000 */
[----:B------:R-:W-:Y:S02]  /*4640*/  SEL R92, R85, RZ, P4 ;  /* 0x000000ff555c7207 */ /* 0x000fe40002000000 */
[----:B------:R-:W-:Y:S02]  /*4650*/  MOV R85, UR23 ;  /* 0x0000001700557c02 */ /* 0x000fe40008000f00 */
[----:B------:R-:W-:-:S03]  /*4660*/  LOP3.LUT P4, RZ, R6, 0xff00, RZ, 0xc0, !PT ;  /* 0x0000ff0006ff7812 */ /* 0x000fc6000788c0ff */
        /* <DEDUP_REMOVED lines=20> */
.L_x_4422:
        /* <DEDUP_REMOVED lines=34> */
.L_x_4425:
[----:B------:R-:W-:Y:S02]  /*49d0*/  MOV R84, UR23 ;  /* 0x0000001700547c02 */ /* 0x000fe40008000f00 */
[----:B-----5:R-:W-:-:S03]  /*49e0*/  LOP3.LUT P4, RZ, R6, 0xff, RZ, 0xc0, !PT ;  /* 0x000000ff06ff7812 */ /* 0x020fc6000788c0ff */
[----:B------:R-:W-:-:S04]  /*49f0*/  FFMA.FTZ R84, R0, R84, UR24 ;  /* 0x0000001800547e23 */ /* 0x000fc80008010054 */
[----:B------:R-:W-:-:S04]  /*4a00*/  FADD.FTZ R84, R27, -R84 ;  /* 0x800000541b547221 */ /* 0x000fc80000010000 */
[----:B------:R-:W-:-:S04]  /*4a10*/  FFMA.FTZ R84, R84, UR22, R56 ;  /* 0x0000001654547c23 */ /* 0x000fc80008010038 */
[----:B------:R-:W-:-:S05]  /*4a20*/  FMUL.FTZ R85, R84, UR21 ;  /* 0x0000001554557c20 */ /* 0x000fca0008410000 */
[----:B------:R-:W-:Y:S02]  /*4a30*/  SEL R92, R85, RZ, P4 ;  /* 0x000000ff555c7207 */ /* 0x000fe40002000000 */
[----:B------:R-:W-:Y:S02]  /*4a40*/  MOV R85, UR23 ;  /* 0x0000001700557c02 */ /* 0x000fe40008000f00 */
[----:B------:R-:W-:-:S03]  /*4a50*/  LOP3.LUT P4, RZ, R6, 0xff00, RZ, 0xc0, !PT ;  /* 0x0000ff0006ff7812 */ /* 0x000fc6000788c0ff */
        /* <DEDUP_REMOVED lines=20> */
.L_x_4421:
        /* <DEDUP_REMOVED lines=45> */
.L_x_4427:
[----:B------:R-:W-:Y:S02]  /*4e70*/  MOV R84, UR23 ;  /* 0x0000001700547c02 */ /* 0x000fe40008000f00 */
[----:B-----5:R-:W-:-:S03]  /*4e80*/  LOP3.LUT P4, RZ, R6, 0xff, RZ, 0xc0, !PT ;  /* 0x000000ff06ff7812 */ /* 0x020fc6000788c0ff */
[----:B------:R-:W-:-:S04]  /*4e90*/  FFMA.FTZ R84, R0, R84, UR24 ;  /* 0x0000001800547e23 */ /* 0x000fc80008010054 */
[----:B------:R-:W-:-:S04]  /*4ea0*/  FADD.FTZ R84, R27, -R84 ;  /* 0x800000541b547221 */ /* 0x000fc80000010000 */
[----:B------:R-:W-:-:S04]  /*4eb0*/  FMUL.FTZ R84, R84, UR22 ;  /* 0x0000001654547c20 */ /* 0x000fc80008410000 */
[----:B------:R-:W-:-:S05]  /*4ec0*/  FMUL.FTZ R85, R84, UR21 ;  /* 0x0000001554557c20 */ /* 0x000fca0008410000 */
[----:B------:R-:W-:Y:S02]  /*4ed0*/  SEL R92, R85, RZ, P4 ;  /* 0x000000ff555c7207 */ /* 0x000fe40002000000 */
[----:B------:R-:W-:-:S04]  /*4ee0*/  LOP3.LUT P4, RZ, R7, 0xff, RZ, 0xc0, !PT ;  /* 0x000000ff07ff7812 */ /* 0x000fc8000788c0ff */
        /* <DEDUP_REMOVED lines=25> */
[----:B------:R-:W-:Y:S02]  /*5080*/  SEL R95, R91, RZ, P4 ;  /* 0x000000ff5b5f7207 */ /* 0x000fe40002000000 */
[----:B------:R-:W-:-:S04]  /*5090*/  ISETP.GE.U32.AND P4, PT, R7, 0x1000000, PT ;  /* 0x010000000700780c */ /* 0x000fc80003f86070 */
[----:B------:R-:W-:Y:S01]  /*50a0*/  SEL R91, R91, RZ, P4 ;  /* 0x000000ff5b5b7207 */ /* 0x000fe20002000000 */
[----:B------:R-:W-:Y:S08]  /*50b0*/  BRA `(.L_x_4424) ;  /* 0x0000000400387947 */ /* 0x000ff00003800000 */
.L_x_4426:
        /* <DEDUP_REMOVED lines=42> */
.L_x_4428:
[----:B------:R-:W-:Y:S02]  /*5360*/  MOV R84, UR23 ;  /* 0x0000001700547c02 */ /* 0x000fe40008000f00 */
[----:B-----5:R-:W-:-:S03]  /*5370*/  LOP3.LUT P4, RZ, R6, 0xff, RZ, 0xc0, !PT ;  /* 0x000000ff06ff7812 */ /* 0x020fc6000788c0ff */
[----:B------:R-:W-:-:S04]  /*5380*/  FFMA.FTZ R84, R0, R84, UR24 ;  /* 0x0000001800547e23 */ /* 0x000fc80008010054 */
[----:B------:R-:W-:-:S04]  /*5390*/  FADD.FTZ R84, R27, -R84 ;  /* 0x800000541b547221 */ /* 0x000fc80000010000 */
[----:B------:R-:W-:-:S04]  /*53a0*/  FFMA.FTZ R84, R84, UR22, R56 ;  /* 0x0000001654547c23 */ /* 0x000fc80008010038 */
        /* <DEDUP_REMOVED lines=28> */
[----:B------:R-:W-:Y:S02]  /*5570*/  SEL R95, R91, RZ, P4 ;  /* 0x000000ff5b5f7207 */ /* 0x000fe40002000000 */
[----:B------:R-:W-:-:S04]  /*5580*/  ISETP.GE.U32.AND P4, PT, R7, 0x1000000, PT ;  /* 0x010000000700780c */ /* 0x000fc80003f86070 */
[----:B------:R-:W-:-:S09]  /*5590*/  SEL R91, R91, RZ, P4 ;  /* 0x000000ff5b5b7207 */ /* 0x000fd20002000000 */
.L_x_4424:
        /* <DEDUP_REMOVED lines=14> */
.L_x_4420:
[----:B------:R-:W-:Y:S05]  /*5680*/  BSYNC.RECONVERGENT B0 ;  /* 0x0000000000007941 */ /* 0x000fea0003800200 */
.L_x_4419:
        /* <DEDUP_REMOVED lines=13> */
[----:B------:R-:W-:Y:S02]  /*5760*/  MOV R84, UR23 ;  /* 0x0000001700547c02 */ /* 0x000fe40008000f00 */
[----:B-----5:R-:W-:-:S03]  /*5770*/  LOP3.LUT P6, RZ, R4, 0xff, RZ, 0xc0, !PT ;  /* 0x000000ff04ff7812 */ /* 0x020fc600078cc0ff */
[----:B------:R-:W-:-:S04]  /*5780*/  FFMA.FTZ R84, R20, R84, UR24 ;  /* 0x0000001814547e23 */ /* 0x000fc80008010054 */
[----:B------:R-:W-:-:S04]  /*5790*/  FADD.FTZ R84, R134, -R84 ;  /* 0x8000005486547221 */ /* 0x000fc80000010000 */
[----:B------:R-:W-:-:S04]  /*57a0*/  FFMA.FTZ R84, R84, UR22, R52 ;  /* 0x0000001654547c23 */ /* 0x000fc80008010034 */
[----:B------:R-:W-:-:S05]  /*57b0*/  FMUL.FTZ R85, R84, UR21 ;  /* 0x0000001554557c20 */ /* 0x000fca0008410000 */
[----:B0-----:R-:W-:Y:S02]  /*57c0*/  SEL R92, R85, RZ, P6 ;  /* 0x000000ff555c7207 */ /* 0x001fe40003000000 */
        /* <DEDUP_REMOVED lines=28> */
[----:B------:R-:W-:Y:S01]  /*5990*/  SEL R91, R91, RZ, P6 ;  /* 0x000000ff5b5b7207 */ /* 0x000fe20003000000 */
[----:B------:R-:W-:Y:S08]  /*59a0*/  BRA `(.L_x_4434) ;  /* 0x0000000c00c47947 */ /* 0x000ff00003800000 */
.L_x_4433:
[----:B0-----:R-:W-:Y:S02]  /*59b0*/  MOV R88, UR23 ;  /* 0x0000001700587c02 */ /* 0x001fe40008000f00 */
        /* <DEDUP_REMOVED lines=36> */
.L_x_4432:
[----:B0-----:R-:W0:Y:S02]  /*5c00*/  LDC.64 R88, c[0x0][0x478] ;  /* 0x00011e00ff587b82 */ /* 0x001e240000000a00 */
[----:B0-----:R-:W-:-:S04]  /*5c10*/  ISETP.NE.U32.AND P5, PT, R88, RZ, PT ;  /* 0x000000ff5800720c */ /* 0x001fc80003fa5070 */
[----:B------:R-:W-:-:S13]  /*5c20*/  ISETP.NE.AND.EX P5, PT, R89, RZ, PT, P5 ;  /* 0x000000ff5900720c */ /* 0x000fda0003fa5350 */
[----:B------:R-:W-:Y:S05]  /*5c30*/  @!P5 BRA `(.L_x_4435) ;  /* 0x000000000094d947 */ /* 0x000fea0003800000 */
        /* <DEDUP_REMOVED lines=37> */
.L_x_4435:
        /* <DEDUP_REMOVED lines=37> */
.L_x_4431:
        /* <DEDUP_REMOVED lines=36> */
.L_x_4437:
        /* <DEDUP_REMOVED lines=29> */
.L_x_4436:
        /* <DEDUP_REMOVED lines=33> */
.L_x_4438:
        /* <DEDUP_REMOVED lines=28> */
.L_x_4434:
        /* <DEDUP_REMOVED lines=10> */
.L_x_4430:
[----:B------:R-:W-:Y:S05]  /*6960*/  BSYNC.RECONVERGENT B0 ;  /* 0x0000000000007941 */ /* 0x000fea0003800200 */
.L_x_4429:
        /* <DEDUP_REMOVED lines=19> */
[----:B01----:R-:W-:Y:S02]  /*6aa0*/  SEL R92, R85, RZ, P6 ;  /* 0x000000ff555c7207 */ /* 0x003fe40003000000 */
        /* <DEDUP_REMOVED lines=30> */
.L_x_4443:
[----:B01----:R-:W-:Y:S02]  /*6c90*/  MOV R88, UR23 ;  /* 0x0000001700587c02 */ /* 0x003fe40008000f00 */
        /* <DEDUP_REMOVED lines=36> */
.L_x_4442:
[----:B01----:R-:W0:Y:S02]  /*6ee0*/  LDC.64 R88, c[0x0][0x478] ;  /* 0x00011e00ff587b82 */ /* 0x003e240000000a00 */
        /* <DEDUP_REMOVED lines=40> */
.L_x_4445:
        /* <DEDUP_REMOVED lines=37> */
.L_x_4441:
        /* <DEDUP_REMOVED lines=36> */
.L_x_4447:
        /* <DEDUP_REMOVED lines=29> */
.L_x_4446:
        /* <DEDUP_REMOVED lines=33> */
.L_x_4448:
        /* <DEDUP_REMOVED lines=28> */
.L_x_4444:
        /* <DEDUP_REMOVED lines=10> */
.L_x_4440:
[----:B------:R-:W-:Y:S05]  /*7c40*/  BSYNC.RECONVERGENT B0 ;  /* 0x0000000000007941 */ /* 0x000fea0003800200 */
.L_x_4439:
        /* <DEDUP_REMOVED lines=18> */
[----:B012---:R-:W-:Y:S02]  /*7d70*/  SEL R92, R85, RZ, P6 ;  /* 0x000000ff555c7207 */ /* 0x007fe40003000000 */
        /* <DEDUP_REMOVED lines=30> */
.L_x_4453:
[----:B012---:R-:W-:Y:S02]  /*7f60*/  MOV R88, UR23 ;  /* 0x0000001700587c02 */ /* 0x007fe40008000f00 */
        /* <DEDUP_REMOVED lines=36> */
.L_x_4452:
[----:B012---:R-:W0:Y:S02]  /*81b0*/  LDC.64 R88, c[0x0][0x478] ;  /* 0x00011e00ff587b82 */ /* 0x007e240000000a00 */
        /* <DEDUP_REMOVED lines=40> */
.L_x_4455:
        /* <DEDUP_REMOVED lines=37> */
.L_x_4451:
        /* <DEDUP_REMOVED lines=36> */
.L_x_4457:
        /* <DEDUP_REMOVED lines=29> */
.L_x_4456:
        /* <DEDUP_REMOVED lines=33> */
.L_x_4458:
        /* <DEDUP_REMOVED lines=28> */
.L_x_4454:
        /* <DEDUP_REMOVED lines=10> */
.L_x_4450:
[----:B------:R-:W-:Y:S05]  /*8f10*/  BSYNC.RECONVERGENT B0 ;  /* 0x0000000000007941 */ /* 0x000fea0003800200 */
.L_x_4449:
        /* <DEDUP_REMOVED lines=18> */
[----:B0123--:R-:W-:Y:S02]  /*9040*/  SEL R92, R85, RZ, P6 ;  /* 0x000000ff555c7207 */ /* 0x00ffe40003000000 */
        /* <DEDUP_REMOVED lines=30> */
.L_x_4463:
[----:B0123--:R-:W-:Y:S02]  /*9230*/  MOV R88, UR23 ;  /* 0x0000001700587c02 */ /* 0x00ffe40008000f00 */
        /* <DEDUP_REMOVED lines=36> */
.L_x_4462:
[----:B0123--:R-:W0:Y:S02]  /*9480*/  LDC.64 R88, c[0x0][0x478] ;  /* 0x00011e00ff587b82 */ /* 0x00fe240000000a00 */
        /* <DEDUP_REMOVED lines=40> */
.L_x_4465:
        /* <DEDUP_REMOVED lines=37> */
.L_x_4461:
        /* <DEDUP_REMOVED lines=36> */
.L_x_4467:
        /* <DEDUP_REMOVED lines=29> */
.L_x_4466:
        /* <DEDUP_REMOVED lines=33> */
.L_x_4468:
        /* <DEDUP_REMOVED lines=28> */
.L_x_4464:
        /* <DEDUP_REMOVED lines=10> */
.L_x_4460:
[----:B------:R-:W-:Y:S05]  /*a1e0*/  BSYNC.RECONVERGENT B0 ;  /* 0x0000000000007941 */ /* 0x000fea0003800200 */
.L_x_4459:
        /* <DEDUP_REMOVED lines=18> */
[----:B01234-:R-:W-:Y:S02]  /*a310*/  SEL R92, R85, RZ, P6 ;  /* 0x000000ff555c7207 */ /* 0x01ffe40003000000 */
        /* <DEDUP_REMOVED lines=30> */
.L_x_4473:
        /* <DEDUP_REMOVED lines=37> */
.L_x_4472:
[----:B01234-:R-:W0:Y:S02]  /*a750*/  LDC.64 R88, c[0x0][0x478] ;  /* 0x00011e00ff587b82 */ /* 0x01fe240000000a00 */
        /* <DEDUP_REMOVED lines=40> */
.L_x_4475:
        /* <DEDUP_REMOVED lines=37> */
.L_x_4471:
        /* <DEDUP_REMOVED lines=36> */
.L_x_4477:
        /* <DEDUP_REMOVED lines=29> */
.L_x_4476:
        /* <DEDUP_REMOVED lines=33> */
.L_x_4478:
        /* <DEDUP_REMOVED lines=28> */
.L_x_4474:
        /* <DEDUP_REMOVED lines=10> */
.L_x_4470:
[----:B------:R-:W-:Y:S05]  /*b4b0*/  BSYNC.RECONVERGENT B0 ;  /* 0x0000000000007941 */ /* 0x000fea0003800200 */
.L_x_4469:
        /* <DEDUP_REMOVED lines=49> */
.L_x_4483:
        /* <DEDUP_REMOVED lines=37> */
.L_x_4482:
        /* <DEDUP_REMOVED lines=41> */
.L_x_4485:
        /* <DEDUP_REMOVED lines=37> */
.L_x_4481:
        /* <DEDUP_REMOVED lines=36> */
.L_x_4487:
        /* <DEDUP_REMOVED lines=29> */
.L_x_4486:
        /* <DEDUP_REMOVED lines=33> */
.L_x_4488:
        /* <DEDUP_REMOVED lines=28> */
.L_x_4484:
        /* <DEDUP_REMOVED lines=10> */
.L_x_4480:
[----:B------:R-:W-:Y:S05]  /*c780*/  BSYNC.RECONVERGENT B0 ;  /* 0x0000000000007941 */ /* 0x000fea0003800200 */
.L_x_4479:
        /* <DEDUP_REMOVED lines=50> */
.L_x_4493:
        /* <DEDUP_REMOVED lines=37> */
.L_x_4492:
        /* <DEDUP_REMOVED lines=41> */
.L_x_4495:
        /* <DEDUP_REMOVED lines=37> */
.L_x_4491:
        /* <DEDUP_REMOVED lines=36> */
.L_x_4497:
        /* <DEDUP_REMOVED lines=29> */
.L_x_4496:
        /* <DEDUP_REMOVED lines=33> */
.L_x_4498:
        /* <DEDUP_REMOVED lines=28> */
.L_x_4494:
        /* <DEDUP_REMOVED lines=9> */
.L_x_4490:
[----:B------:R-:W-:Y:S05]  /*da50*/  BSYNC.RECONVERGENT B0 ;  /* 0x0000000000007941 */ /* 0x000fea0003800200 */
.L_x_4489:
[----:B------:R-:W-:Y:S01]  /*da60*/  UPLOP3.LUT UP1, UPT, UPT, UPT, UP1, 0x40, 0x4 ;  /* 0x000000000004789c */ /* 0x000fe20003f2e810 */
[----:B------:R-:W-:Y:S10]  /*da70*/  BRA.U !UP3, `(.L_x_4499) ;  /* 0xffffff390b347547 */ /* 0x000ff4000b83ffff */
.L_x_4400:
[----:B------:R-:W1:Y:S01]  /*da80*/  S2UR UR4, SR_CTAID.X ;  /* 0x00000000000479c3 */ /* 0x000e620000002500 */
[----:B------:R-:W-:Y:S01]  /*da90*/  LOP3.LUT P4, RZ, R9, 0x4, RZ, 0xc0, !PT ;  /* 0x0000000409ff7812 */ /* 0x000fe2000788c0ff */
[----:B------:R-:W-:Y:S01]  /*daa0*/  BSSY.RECONVERGENT B0, `(.L_x_4500) ;  /* 0x0000016000007945 */ /* 0x000fe20003800200 */
[----:B-1----:R-:W-:-:S06]  /*dab0*/  UIMAD UR4, UR4, UR6, URZ ;  /* 0x00000006040472a4 */ /* 0x002fcc000f8e02ff */
[----:B-----5:R-:W-:-:S04]  /*dac0*/  MOV R0, UR4 ;  /* 0x0000000400007c02 */ /* 0x020fc80008000f00 */
[----:B------:R-:W-:Y:S01]  /*dad0*/  LEA.HI R99, R0, R99, RZ, 0x1e ;  /* 0x0000006300637211 */ /* 0x000fe200078ff0ff */
[----:B------:R-:W-:Y:S06]  /*dae0*/  @!P4 BRA `(.L_x_4501) ;  /* 0x000000000044c947 */ /* 0x000fec0003800000 */
[----:B0-234-:R-:W2:Y:S01]  /*daf0*/  LDL.LU R92, [R1+0x30] ;  /* 0x00003000015c7983 */ /* 0x01dea20000300800 */
        /* <DEDUP_REMOVED lines=16> */
.L_x_4501:
[----:B------:R-:W-:Y:S05]  /*dc00*/  BSYNC.RECONVERGENT B0 ;  /* 0x0000000000007941 */ /* 0x000fea0003800200 */
.L_x_4500:
[----:B------:R-:W-:Y:S01]  /*dc10*/  LOP3.LUT P4, RZ, R9, 0x2, RZ, 0xc0, !PT ;  /* 0x0000000209ff7812 */ /* 0x000fe2000788c0ff */
[----:B------:R-:W-:-:S12]  /*dc20*/  BSSY.RECONVERGENT B0, `(.L_x_4502) ;  /* 0x0000013000007945 */ /* 0x000fd80003800200 */
[----:B------:R-:W-:Y:S05]  /*dc30*/  @!P4 BRA `(.L_x_4503) ;  /* 0x000000000044c947 */ /* 0x000fea0003800000 */
[----:B------:R-:W5:Y:S01]  /*dc40*/  LDL.LU R12, [R1+0x20] ;  /* 0x00002000010c7983 */ /* 0x000f620000300800 */
[----:B0-----:R-:W0:Y:S03]  /*dc50*/  LDC.64 R2, c[0x0][0x440] ;  /* 0x00011000ff027b82 */ /* 0x001e260000000a00 */
[----:B------:R-:W5:Y:S04]  /*dc60*/  LDL.LU R13, [R1+0x24] ;  /* 0x00002400010d7983 */ /* 0x000f680000300800 */
[----:B------:R-:W5:Y:S01]  /*dc70*/  LDL.LU R14, [R1+0x28] ;  /* 0x00002800010e7983 */ /* 0x000f620000300800 */
[----:B------:R-:W1:Y:S03]  /*dc80*/  LDC.64 R4, c[0x0][0x448] ;  /* 0x00011200ff047b82 */ /* 0x000e660000000a00 */
[----:B------:R-:W5:Y:S05]  /*dc90*/  LDL.LU R15, [R1+0x2c] ;  /* 0x00002c00010f7983 */ /* 0x000f6a0000300800 */
[----:B------:R-:W2:Y:S08]  /*dca0*/  LDC.64 R6, c[0x0][0x450] ;  /* 0x00011400ff067b82 */ /* 0x000eb00000000a00 */
[----:B------:R-:W3:Y:S01]  /*dcb0*/  LDC.64 R10, c[0x0][0x458] ;  /* 0x00011600ff0a7b82 */ /* 0x000ee20000000a00 */
[----:B0-----:R-:W-:-:S05]  /*dcc0*/  IMAD.WIDE.U32 R2, R99, 0x10, R2 ;  /* 0x0000001063027825 */ /* 0x001fca00078e0002 */
[----:B------:R0:W-:Y:S01]  /*dcd0*/  STG.E.128 desc[UR10][R2.64], R228 ;  /* 0x000000e402007986 */ /* 0x0001e2000c101d0a */
[----:B-1----:R-:W-:-:S04]  /*dce0*/  IMAD.WIDE.U32 R4, R99, 0x10, R4 ;  /* 0x0000001063047825 */ /* 0x002fc800078e0004 */
[----:B--2---:R-:W-:-:S04]  /*dcf0*/  IMAD.WIDE.U32 R6, R99, 0x10, R6 ;  /* 0x0000001063067825 */ /* 0x004fc800078e0006 */
[C---:B---3--:R-:W-:Y:S01]  /*dd00*/  IMAD.WIDE.U32 R10, R99.reuse, 0x10, R10 ;  /* 0x00000010630a7825 */ /* 0x048fe200078e000a */
[----:B------:R-:W-:Y:S01]  /*dd10*/  IADD3 R99, PT, PT, R99, 0x100, RZ ;  /* 0x0000010063637810 */ /* 0x000fe20007ffe0ff */
[----:B-----5:R0:W-:Y:S04]  /*dd20*/  STG.E.128 desc[UR10][R4.64], R12 ;  /* 0x0000000c04007986 */ /* 0x0201e8000c101d0a */
[----:B------:R0:W-:Y:S04]  /*dd30*/  STG.E.128 desc[UR10][R6.64], R160 ;  /* 0x000000a006007986 */ /* 0x0001e8000c101d0a */
[----:B------:R0:W-:Y:S02]  /*dd40*/  STG.E.128 desc[UR10][R10.64], R196 ;  /* 0x000000c40a007986 */ /* 0x0001e4000c101d0a */
.L_x_4503:
[----:B------:R-:W-:Y:S05]  /*dd50*/  BSYNC.RECONVERGENT B0 ;  /* 0x0000000000007941 */ /* 0x000fea0003800200 */
.L_x_4502:
[----:B------:R-:W-:Y:S01]  /*dd60*/  LOP3.LUT P4, RZ, R9, 0x1, RZ, 0xc0, !PT ;  /* 0x0000000109ff7812 */ /* 0x000fe2000788c0ff */
[----:B------:R-:W-:-:S12]  /*dd70*/  BSSY.RECONVERGENT B0, `(.L_x_4504) ;  /* 0x0000013000007945 */ /* 0x000fd80003800200 */
[----:B------:R-:W-:Y:S05]  /*dd80*/  @!P4 BRA `(.L_x_4505) ;  /* 0x000000000044c947 */ /* 0x000fea0003800000 */
[----:B0-----:R-:W5:Y:S01]  /*dd90*/  LDL.LU R12, [R1+0x10] ;  /* 0x00001000010c7983 */ /* 0x001f620000300800 */
[----:B------:R-:W0:Y:S03]  /*dda0*/  LDC.64 R2, c[0x0][0x440] ;  /* 0x00011000ff027b82 */ /* 0x000e260000000a00 */
        /* <DEDUP_REMOVED lines=15> */
.L_x_4505:
[----:B------:R-:W-:Y:S05]  /*dea0*/  BSYNC.RECONVERGENT B0 ;  /* 0x0000000000007941 */ /* 0x000fea0003800200 */
.L_x_4504:
[----:B------:R-:W-:Y:S04]  /*deb0*/  BSSY.RECONVERGENT B0, `(.L_x_4506) ;  /* 0x0000013000007945 */ /* 0x000fe80003800200 */
[----:B------:R-:W-:Y:S05]  /*dec0*/  @!P0 BRA `(.L_x_4507) ;  /* 0x0000000000448947 */ /* 0x000fea0003800000 */
[----:B0-----:R-:W5:Y:S01]  /*ded0*/  LDL.LU R12, [R1] ;  /* 0x00000000010c7983 */ /* 0x001f620000300800 */
        /* <DEDUP_REMOVED lines=16> */
.L_x_4507:
[----:B------:R-:W-:Y:S05]  /*dfe0*/  BSYNC.RECONVERGENT B0 ;  /* 0x0000000000007941 */ /* 0x000fea0003800200 */
.L_x_4506:
[----:B------:R-:W-:Y:S04]  /*dff0*/  BSSY.RECONVERGENT B0, `(.L_x_4508) ;  /* 0x000000f000007945 */ /* 0x000fe80003800200 */
[----:B------:R-:W-:Y:S05]  /*e000*/  @!P1 BRA `(.L_x_4509) ;  /* 0x0000000000349947 */ /* 0x000fea0003800000 */
[----:B0-----:R-:W0:Y:S08]  /*e010*/  LDC.64 R2, c[0x0][0x440] ;  /* 0x00011000ff027b82 */ /* 0x001e300000000a00 */
[----:B------:R-:W1:Y:S08]  /*e020*/  LDC.64 R4, c[0x0][0x448] ;  /* 0x00011200ff047b82 */ /* 0x000e700000000a00 */
[----:B------:R-:W5:Y:S08]  /*e030*/  LDC.64 R6, c[0x0][0x450] ;  /* 0x00011400ff067b82 */ /* 0x000f700000000a00 */
[----:B------:R-:W2:Y:S01]  /*e040*/  LDC.64 R10, c[0x0][0x458] ;  /* 0x00011600ff0a7b82 */ /* 0x000ea20000000a00 */
[----:B0-----:R-:W-:-:S05]  /*e050*/  IMAD.WIDE.U32 R2, R99, 0x10, R2 ;  /* 0x0000001063027825 */ /* 0x001fca00078e0002 */
[----:B------:R0:W-:Y:S01]  /*e060*/  STG.E.128 desc[UR10][R2.64], R216 ;  /* 0x000000d802007986 */ /* 0x0001e2000c101d0a */
[----:B-1----:R-:W-:-:S05]  /*e070*/  IMAD.WIDE.U32 R4, R99, 0x10, R4 ;  /* 0x0000001063047825 */ /* 0x002fca00078e0004 */
[----:B------:R0:W-:Y:S01]  /*e080*/  STG.E.128 desc[UR10][R4.64], R248 ;  /* 0x000000f804007986 */ /* 0x0001e2000c101d0a */
[----:B-----5:R-:W-:-:S05]  /*e090*/  IMAD.WIDE.U32 R6, R99, 0x10, R6 ;  /* 0x0000001063067825 */ /* 0x020fca00078e0006 */
[----:B------:R0:W-:Y:S01]  /*e0a0*/  STG.E.128 desc[UR10][R6.64], R148 ;  /* 0x0000009406007986 */ /* 0x0001e2000c101d0a */
[C---:B--2---:R-:W-:Y:S01]  /*e0b0*/  IMAD.WIDE.U32 R10, R99.reuse, 0x10, R10 ;  /* 0x00000010630a7825 */ /* 0x044fe200078e000a */
[----:B------:R-:W-:-:S04]  /*e0c0*/  IADD3 R99, PT, PT, R99, 0x100, RZ ;  /* 0x0000010063637810 */ /* 0x000fc80007ffe0ff */
[----:B------:R0:W-:Y:S03]  /*e0d0*/  STG.E.128 desc[UR10][R10.64], R184 ;  /* 0x000000b80a007986 */ /* 0x0001e6000c101d0a */
.L_x_4509:
[----:B------:R-:W-:Y:S05]  /*e0e0*/  BSYNC.RECONVERGENT B0 ;  /* 0x0000000000007941 */ /* 0x000fea0003800200 */
.L_x_4508:
        /* <DEDUP_REMOVED lines=15> */
.L_x_4511:
[----:B------:R-:W-:Y:S05]  /*e1e0*/  BSYNC.RECONVERGENT B0 ;  /* 0x0000000000007941 */ /* 0x000fea0003800200 */
.L_x_4510:
        /* <DEDUP_REMOVED lines=15> */
.L_x_4513:
[----:B------:R-:W-:Y:S05]  /*e2e0*/  BSYNC.RECONVERGENT B0 ;  /* 0x0000000000007941 */ /* 0x000fea0003800200 */
.L_x_4512:
[----:B------:R-:W-:-:S13]  /*e2f0*/  LOP3.LUT P0, RZ, R9, 0x8, RZ, 0xc0, !PT ;  /* 0x0000000809ff7812 */ /* 0x000fda000780c0ff */
[----:B------:R-:W-:Y:S05]  /*e300*/  @!P0 EXIT ;  /* 0x000000000000894d */ /* 0x000fea0003800000 */
[----:B0-----:R-:W0:Y:S08]  /*e310*/  LDC.64 R2, c[0x0][0x440] ;  /* 0x00011000ff027b82 */ /* 0x001e300000000a00 */
[----:B------:R-:W1:Y:S08]  /*e320*/  LDC.64 R4, c[0x0][0x448] ;  /* 0x00011200ff047b82 */ /* 0x000e700000000a00 */
[----:B------:R-:W5:Y:S08]  /*e330*/  LDC.64 R6, c[0x0][0x450] ;  /* 0x00011400ff067b82 */ /* 0x000f700000000a00 */
[----:B------:R-:W2:Y:S01]  /*e340*/  LDC.64 R8, c[0x0][0x458] ;  /* 0x00011600ff087b82 */ /* 0x000ea20000000a00 */
[----:B0-----:R-:W-:-:S05]  /*e350*/  IMAD.WIDE.U32 R2, R99, 0x10, R2 ;  /* 0x0000001063027825 */ /* 0x001fca00078e0002 */
[----:B------:R-:W-:Y:S01]  /*e360*/  STG.E.128 desc[UR10][R2.64], R204 ;  /* 0x000000cc02007986 */ /* 0x000fe2000c101d0a */
[----:B-1----:R-:W-:-:S05]  /*e370*/  IMAD.WIDE.U32 R4, R99, 0x10, R4 ;  /* 0x0000001063047825 */ /* 0x002fca00078e0004 */
[----:B------:R-:W-:Y:S01]  /*e380*/  STG.E.128 desc[UR10][R4.64], R236 ;  /* 0x000000ec04007986 */ /* 0x000fe2000c101d0a */
[----:B-----5:R-:W-:-:S05]  /*e390*/  IMAD.WIDE.U32 R6, R99, 0x10, R6 ;  /* 0x0000001063067825 */ /* 0x020fca00078e0006 */
[----:B------:R-:W-:Y:S01]  /*e3a0*/  STG.E.128 desc[UR10][R6.64], R136 ;  /* 0x0000008806007986 */ /* 0x000fe2000c101d0a */
[----:B--2---:R-:W-:-:S05]  /*e3b0*/  IMAD.WIDE.U32 R8, R99, 0x10, R8 ;  /* 0x0000001063087825 */ /* 0x004fca00078e0008 */
[----:B------:R-:W-:Y:S01]  /*e3c0*/  STG.E.128 desc[UR10][R8.64], R168 ;  /* 0x000000a808007986 */ /* 0x000fe2000c101d0a */
[----:B------:R-:W-:Y:S05]  /*e3d0*/  EXIT ;  /* 0x000000000000794d */ /* 0x000fea0003800000 */
.L_x_4514:
        /* <DEDUP_REMOVED lines=10> */
.L_x_4908:


//--------------------- .text._ZN10layer_norm31ln_parallel_residual_bwd_kernelINS_13Kernel_traitsIfffffjLj8192ELj1ELj1ELj8ELj16ENS_18Kernel_traits_baseILj8192EfffffjLj256EEEEELb1ELb0ELb1EEEvNS_9BwdParamsE --------------------------
	.section	.text._ZN10layer_norm31ln_parallel_residual_bwd_kernelINS_13Kernel_traitsIfffffjLj8192ELj1ELj1ELj8ELj16ENS_18Kernel_traits_baseILj8192EfffffjLj256EEEEELb1ELb0ELb1EEEvNS_9BwdParamsE,"ax",@progbits
	.align	128
        .global         _ZN10layer_norm31ln_parallel_residual_bwd_kernelINS_13Kernel_traitsIfffffjLj8192ELj1ELj1ELj8ELj16ENS_18Kernel_traits_baseILj8192EfffffjLj256EEEEELb1ELb0ELb1EEEvNS_9BwdParamsE
        .type           _ZN10layer_norm31ln_parallel_residual_bwd_kernelINS_13Kernel_traitsIfffffjLj8192ELj1ELj1ELj8ELj16ENS_18Kernel_traits_baseILj8192EfffffjLj256EEEEELb1ELb0ELb1EEEvNS_9BwdParamsE,@function
        .size           _ZN10layer_norm31ln_parallel_residual_bwd_kernelINS_13Kernel_traitsIfffffjLj8192ELj1ELj1ELj8ELj16ENS_18Kernel_traits_baseILj8192EfffffjLj256EEEEELb1ELb0ELb1EEEvNS_9BwdParamsE,(.L_x_4909 - _ZN10layer_norm31ln_parallel_residual_bwd_kernelINS_13Kernel_traitsIfffffjLj8192ELj1ELj1ELj8ELj16ENS_18Kernel_traits_baseILj8192EfffffjLj256EEEEELb1ELb0ELb1EEEvNS_9BwdParamsE)
        .other          _ZN10layer_norm31ln_parallel_residual_bwd_kernelINS_13Kernel_traitsIfffffjLj8192ELj1ELj1ELj8ELj16ENS_18Kernel_traits_baseILj8192EfffffjLj256EEEEELb1ELb0ELb1EEEvNS_9BwdParamsE,@"STO_CUDA_ENTRY STV_DEFAULT"
_ZN10layer_norm31ln_parallel_residual_bwd_kernelINS_13Kernel_traitsIfffffjLj8192ELj1ELj1ELj8ELj16ENS_18Kernel_traits_baseILj8192EfffffjLj256EEEEELb1ELb0ELb1EEEvNS_9BwdParamsE:
.text._ZN10layer_norm31ln_parallel_residual_bwd_kernelINS_13Kernel_traitsIfffffjLj8192ELj1ELj1ELj8ELj16ENS_18Kernel_traits_baseILj8192EfffffjLj256EEEEELb1ELb0ELb1EEEvNS_9BwdParamsE:
        /* <DEDUP_REMOVED lines=95> */
[----:B------:R-:W-:Y:S01]  /*05f0*/  CS2R R216, SRZ ;  /* 0x0000000000d87805 */ /* 0x000fe2000001ff00 */
[----:B------:R-:W-:Y:S01]  /*0600*/  UPLOP3.LUT UP1, UPT, UPT, UPT, UPT, 0x40, 0x4 ;  /* 0x000000000004789c */ /* 0x000fe20003f2e870 */
[----:B--2---:R-:W-:Y:S01]  /*0610*/  IMAD.WIDE.U32 R4, R0, 0x10, R4 ;  /* 0x0000001000047825 */ /* 0x004fe200078e0004 */
        /* <DEDUP_REMOVED lines=108> */
[----:B------:R-:W-:Y:S02]  /*0ce0*/  CS2R R206, SRZ ;  /* 0x0000000000ce7805 */ /* 0x000fe4000001ff00 */
[----:B01234-:R-:W-:-:S07]  /*0cf0*/  MOV R14, RZ ;  /* 0x000000ff000e7202 */ /* 0x01ffce0000000f00 */
.L_x_4582:
[----:B0-----:R-:W0:Y:S01]  /*0d00*/  S2R R0, SR_TID.X ;  /* 0x0000000000007919 */ /* 0x001e220000002100 */
[----:B-1----:R-:W1:Y:S01]  /*0d10*/  LDC.64 R186, c[0x0][0x3a8] ;  /* 0x0000ea00ffba7b82 */ /* 0x002e620000000a00 */
[----:B------:R-:W-:Y:S02]  /*0d20*/  UIMAD UR5, UR4, UR19, URZ ;  /* 0x00000013040572a4 */ /* 0x000fe4000f8e02ff */
[----:B------:R-:W-:Y:S01]  /*0d30*/  UIMAD.WIDE UR16, UR4, 0x4, UR12 ;  /* 0x00000004041078a5 */ /* 0x000fe2000f8e020c */
[----:B--2---:R2:W-:Y:S01]  /*0d40*/  STL [R1+0x144], R121 ;  /* 0x0001447901007387 */ /* 0x0045e20000100800 */
[----:B------:R-:W-:-:S03]  /*0d50*/  USHF.R.S32.HI UR6, URZ, 0x1f, UR5 ;  /* 0x0000001fff067899 */ /* 0x000fc60008011405 */
[----:B------:R-:W3:Y:S01]  /*0d60*/  LDC.64 R184, c[0x0][0x430] ;  /* 0x00010c00ffb87b82 */ /* 0x000ee20000000a00 */
[----:B------:R-:W-:Y:S01]  /*0d70*/  MOV R10, UR16 ;  /* 0x00000010000a7c02 */ /* 0x000fe20008000f00 */
[----:B------:R-:W-:Y:S01]  /*0d80*/  ULEA.HI UR6, UR6, UR5, URZ, 0x2 ;  /* 0x0000000506067291 */ /* 0x000fe2000f8f10ff */
[----:B------:R-:W-:Y:S01]  /*0d90*/  MOV R11, UR17 ;  /* 0x00000011000b7c02 */ /* 0x000fe20008000f00 */
[----:B------:R-:W-:Y:S01]  /*0da0*/  UIMAD.WIDE UR16, UR4, 0x4, UR14 ;  /* 0x00000004041078a5 */ /* 0x000fe2000f8e020e */
[----:B------:R4:W-:Y:S03]  /*0db0*/  STL [R1+0x140], R120 ;  /* 0x0001407801007387 */ /* 0x0009e60000100800 */
[----:B------:R-:W3:Y:S01]  /*0dc0*/  LDC.64 R198, c[0x0][0x428] ;  /* 0x00010a00ffc67b82 */ /* 0x000ee20000000a00 */
[----:B------:R4:W3:Y:S01]  /*0dd0*/  LDG.E R7, desc[UR10][R10.64] ;  /* 0x0000000a0a077981 */ /* 0x0008e2000c1e1900 */
[----:B------:R-:W-:-:S03]  /*0de0*/  MOV R13, UR6 ;  /* 0x00000006000d7c02 */ /* 0x000fc60008000f00 */
[----:B------:R-:W3:Y:S04]  /*0df0*/  LDL.LU R154, [R1+0x28] ;  /* 0x00002800019a7983 */ /* 0x000ee80000300800 */
[----:B--2---:R-:W2:Y:S01]  /*0e00*/  LDL.LU R121, [R1+0x18] ;  /* 0x0000180001797983 */ /* 0x004ea20000300800 */
[----:B----4-:R-:W-:Y:S02]  /*0e10*/  MOV R10, UR16 ;  /* 0x00000010000a7c02 */ /* 0x010fe40008000f00 */
[----:B------:R-:W-:Y:S01]  /*0e20*/  MOV R11, UR17 ;  /* 0x00000011000b7c02 */ /* 0x000fe20008000f00 */
[----:B------:R-:W4:Y:S01]  /*0e30*/  LDL.LU R120, [R1+0x2c] ;  /* 0x00002c0001787983 */ /* 0x000f220000300800 */
[----:B0-----:R-:W-:-:S03]  /*0e40*/  LEA.HI.SX32 R13, R13, R0, 0x1e ;  /* 0x000000000d0d7211 */ /* 0x001fc600078ff2ff */
[----:B------:R-:W2:Y:S02]  /*0e50*/  LDG.E R0, desc[UR10][R10.64] ;  /* 0x0000000a0a007981 */ /* 0x000ea4000c1e1900 */
[C---:B-1----:R-:W-:Y:S01]  /*0e60*/  IMAD.WIDE.U32 R172, R13.reuse, 0x10, R186 ;  /* 0x000000100dac7825 */ /* 0x042fe200078e00ba */
[----:B------:R-:W-:Y:S01]  /*0e70*/  ISETP.NE.AND P3, PT, RZ, UR18, PT ;  /* 0x00000012ff007c0c */ /* 0x000fe2000bf65270 */
[----:B------:R-:W4:Y:S02]  /*0e80*/  LDL.LU R16, [R1+0x1c] ;  /* 0x00001c0001107983 */ /* 0x000f240000300800 */
[----:B---3--:R-:W-:Y:S02]  /*0e90*/  IMAD.WIDE.U32 R168, R13, 0x10, R184 ;  /* 0x000000100da87825 */ /* 0x008fe400078e00b8 */
[----:B------:R-:W3:Y:S04]  /*0ea0*/  LDG.E.128 R172, desc[UR10][R172.64] ;  /* 0x0000000aacac7981 */ /* 0x000ee8000c1e1d00 */
[----:B------:R-:W4:Y:S01]  /*0eb0*/  LDG.E.128 R168, desc[UR10][R168.64] ;  /* 0x0000000aa8a87981 */ /* 0x000f22000c1e1d00 */
[----:B------:R-:W-:-:S04]  /*0ec0*/  ISETP.NE.U32.AND P0, PT, RZ, UR24, PT ;  /* 0x00000018ff007c0c */ /* 0x000fc8000bf05070 */
[----:B------:R-:W-:Y:S01]  /*0ed0*/  ISETP.NE.AND.EX P0, PT, RZ, UR25, PT, P0 ;  /* 0x00000019ff007c0c */ /* 0x000fe2000bf05300 */
[C---:B------:R-:W-:Y:S01]  /*0ee0*/  IMAD.WIDE.U32 R20, R13.reuse, 0x10, R198 ;  /* 0x000000100d147825 */ /* 0x040fe200078e00c6 */
[----:B------:R-:W-:-:S05]  /*0ef0*/  IADD3 R12, PT, PT, R13, 0x100, RZ ;  /* 0x000001000d0c7810 */ /* 0x000fca0007ffe0ff */
[----:B------:R-:W4:Y:S06]  /*0f00*/  LDG.E.128 R20, desc[UR10][R20.64] ;  /* 0x0000000a14147981 */ /* 0x000f2c000c1e1d00 */
[----:B------:R-:W0:Y:S01]  /*0f10*/  @P0 LDC.64 R18, c[0x0][0x3b8] ;  /* 0x0000ee00ff120b82 */ /* 0x000e220000000a00 */
[----:B------:R-:W-:-:S07]  /*0f20*/  FSEL R7, R7, RZ, !P3 ;  /* 0x000000ff07077208 */ /* 0x000fce0005800000 */
[----:B------:R-:W1:Y:S01]  /*0f30*/  @P0 LDC.64 R152, c[0x0][0x3b8] ;  /* 0x0000ee00ff980b82 */ /* 0x000e620000000a00 */
[----:B------:R-:W-:Y:S02]  /*0f40*/  R2UR UR5, R7 ;  /* 0x00000000070572ca */ /* 0x000fe400000e0000 */
[----:B--2---:R-:W-:-:S05]  /*0f50*/  R2UR UR16, R0 ;  /* 0x00000000001072ca */ /* 0x004fca00000e0000 */
[----:B------:R-:W2:Y:S06]  /*0f60*/  @P0 LDC.64 R160, c[0x0][0x3b8] ;  /* 0x0000ee00ffa00b82 */ /* 0x000eac0000000a00 */
[----:B---3--:R-:W-:Y:S01]  /*0f70*/  FADD.FTZ R0, R172, -UR5 ;  /* 0x80000005ac007e21 */ /* 0x008fe20008010000 */
[----:B------:R-:W-:Y:S01]  /*0f80*/  ISETP.NE.U32.AND P1, PT, RZ, UR20, PT ;  /* 0x00000014ff007c0c */ /* 0x000fe2000bf25070 */
[----:B------:R-:W3:Y:S02]  /*0f90*/  @P0 LDC.64 R162, c[0x0][0x3b8] ;  /* 0x0000ee00ffa20b82 */ /* 0x000ee40000000a00 */
[----:B------:R-:W-:Y:S01]  /*0fa0*/  FMUL.FTZ R0, R0, UR16 ;  /* 0x0000001000007c20 */ /* 0x000fe20008410000 */
[----:B----4-:R-:W-:Y:S01]  /*0fb0*/  FADD.FTZ R154, R168, R154 ;  /* 0x0000009aa89a7221 */ /* 0x010fe20000010000 */
[----:B------:R-:W-:-:S02]  /*0fc0*/  FADD.FTZ R120, R169, R120 ;  /* 0x00000078a9787221 */ /* 0x000fc40000010000 */
[----:B------:R-:W-:Y:S01]  /*0fd0*/  FFMA.FTZ R121, R168, R0, R121 ;  /* 0x00000000a8797223 */ /* 0x000fe20000010079 */
[C---:B------:R-:W-:Y:S01]  /*0fe0*/  IADD3 R10, PT, PT, R13.reuse, 0x300, RZ ;  /* 0x000003000d0a7810 */ /* 0x040fe20007ffe0ff */
[----:B------:R-:W-:Y:S01]  /*0ff0*/  STL [R1+0x28], R154 ;  /* 0x0000289a01007387 */ /* 0x000fe20000100800 */
[----:B-----5:R-:W-:Y:S01]  /*1000*/  FMUL.FTZ R17, R64, R168 ;  /* 0x000000a840117220 */ /* 0x020fe20000410000 */
[----:B------:R-:W-:Y:S01]  /*1010*/  IADD3 R11, PT, PT, R13, 0x200, RZ ;  /* 0x000002000d0b7810 */ /* 0x000fe20007ffe0ff */
[----:B------:R-:W4:Y:S01]  /*1020*/  @P0 LDC.64 R156, c[0x0][0x3b8] ;  /* 0x0000ee00ff9c0b82 */ /* 0x000f220000000a00 */
[----:B------:R-:W-:Y:S04]  /*1030*/  STL [R1+0x18], R121 ;  /* 0x0000187901007387 */ /* 0x000fe80000100800 */
[----:B------:R0:W-:Y:S04]  /*1040*/  STL [R1+0x2c], R120 ;  /* 0x00002c7801007387 */ /* 0x0001e80000100800 */
[----:B0-----:R-:W2:Y:S01]  /*1050*/  LDL.LU R120, [R1+0x30] ;  /* 0x0000300001787983 */ /* 0x001ea20000300800 */
[----:B------:R-:W-:-:S04]  /*1060*/  @P0 IMAD.WIDE.U32 R18, R12, 0x4, R18 ;  /* 0x000000040c120825 */ /* 0x000fc800078e0012 */
[----:B------:R-:W-:Y:S01]  /*1070*/  FADD.FTZ R173, R173, -UR5 ;  /* 0x80000005adad7e21 */ /* 0x000fe20008010000 */
[----:B------:R0:W5:Y:S03]  /*1080*/  @P0 LDG.E R8, desc[UR10][R18.64] ;  /* 0x0000000a12080981 */ /* 0x000166000c1e1900 */
[----:B0-----:R-:W-:-:S04]  /*1090*/  FMUL.FTZ R18, R173, UR16 ;  /* 0x00000010ad127c20 */ /* 0x001fc80008410000 */
[----:B------:R-:W-:-:S05]  /*10a0*/  FFMA.FTZ R16, R169, R18, R16 ;  /* 0x00000012a9107223 */ /* 0x000fca0000010010 */
[----:B------:R0:W-:Y:S01]  /*10b0*/  STL [R1+0x1c], R16 ;  /* 0x00001c1001007387 */ /* 0x0001e20000100800 */
[----:B------:R-:W-:-:S04]  /*10c0*/  IMAD.WIDE.U32 R164, R12, 0x10, R186 ;  /* 0x000000100ca47825 */ /* 0x000fc800078e00ba */
[C---:B------:R-:W-:Y:S02]  /*10d0*/  IMAD.WIDE.U32 R176, R12.reuse, 0x10, R184 ;  /* 0x000000100cb07825 */ /* 0x040fe400078e00b8 */
[----:B------:R-:W3:Y:S04]  /*10e0*/  LDG.E.128 R164, desc[UR10][R164.64] ;  /* 0x0000000aa4a47981 */ /* 0x000ee8000c1e1d00 */
[----:B0-----:R-:W4:Y:S04]  /*10f0*/  LDL.LU R16, [R1+0x20] ;  /* 0x0000200001107983 */ /* 0x001f280000300800 */
[----:B------:R-:W3:Y:S04]  /*1100*/  LDL.LU R188, [R1+0x34] ;  /* 0x0000340001bc7983 */ /* 0x000ee80000300800 */
[----:B------:R-:W3:Y:S01]  /*1110*/  LDL.LU R172, [R1+0x24] ;  /* 0x0000240001ac7983 */ /* 0x000ee20000300800 */
[----:B------:R-:W-:-:S03]  /*1120*/  IMAD.WIDE.U32 R180, R12, 0x10, R198 ;  /* 0x000000100cb47825 */ /* 0x000fc600078e00c6 */
[----:B------:R-:W3:Y:S04]  /*1130*/  LDG.E.128 R176, desc[UR10][R176.64] ;  /* 0x0000000ab0b07981 */ /* 0x000ee8000c1e1d00 */
[----:B------:R-:W3:Y:S04]  /*1140*/  LDL.LU R189, [R1+0x58] ;  /* 0x0000580001bd7983 */ /* 0x000ee80000300800 */
[----:B------:R-:W3:Y:S04]  /*1150*/  LDG.E.128 R180, desc[UR10][R180.64] ;  /* 0x0000000ab4b47981 */ /* 0x000ee8000c1e1d00 */
[----:B------:R-:W3:Y:S04]  /*1160*/  LDL.LU R173, [R1+0x48] ;  /* 0x0000480001ad7983 */ /* 0x000ee80000300800 */
[----:B------:R-:W3:Y:S01]  /*1170*/  LDL.LU R121, [R1+0x5c] ;  /* 0x00005c0001797983 */ /* 0x000ee20000300800 */
[----:B------:R-:W-:-:S13]  /*1180*/  ISETP.NE.AND.EX P1, PT, RZ, UR21, PT, P1 ;  /* 0x00000015ff007c0c */ /* 0x000fda000bf25310 */
[----:B------:R-:W0:Y:S01]  /*1190*/  @P1 LDC.64 R154, c[0x0][0x438] ;  /* 0x00010e00ff9a1b82 */ /* 0x000e220000000a00 */
[----:B--2---:R-:W-:Y:S01]  /*11a0*/  FADD.FTZ R120, R170, R120 ;  /* 0x00000078aa787221 */ /* 0x004fe20000010000 */
[----:B------:R-:W-:Y:S01]  /*11b0*/  FMUL.FTZ R19, R65, R169 ;  /* 0x000000a941137220 */ /* 0x000fe20000410000 */
[C---:B------:R-:W-:Y:S01]  /*11c0*/  FADD.FTZ R237, R20.reuse, R237 ;  /* 0x000000ed14ed7221 */ /* 0x040fe20000010000 */
[----:B------:R-:W-:Y:S01]  /*11d0*/  FFMA.FTZ R14, R20, R0, R14 ;  /* 0x00000000140e7223 */ /* 0x000fe2000001000e */
[----:B------:R-:W-:Y:S01]  /*11e0*/  FFMA.FTZ R17, R96, R20, R17 ;  /* 0x0000001460117223 */ /* 0x000fe20000010011 */
[----:B------:R2:W-:Y:S01]  /*11f0*/  STL [R1+0x30], R120 ;  /* 0x0000307801007387 */ /* 0x0005e20000100800 */
[C---:B------:R-:W-:Y:S01]  /*1200*/  FADD.FTZ R238, R21.reuse, R238 ;  /* 0x000000ee15ee7221 */ /* 0x040fe20000010000 */
[----:B------:R-:W-:Y:S01]  /*1210*/  FFMA.FTZ R206, R21, R18, R206 ;  /* 0x0000001215ce7223 */ /* 0x000fe200000100ce */
[----:B------:R-:W-:Y:S01]  /*1220*/  FADD.FTZ R239, R22, R239 ;  /* 0x000000ef16ef7221 */ /* 0x000fe20000010000 */
[----:B------:R-:W-:Y:S01]  /*1230*/  FADD.FTZ R240, R23, R240 ;  /* 0x000000f017f07221 */ /* 0x000fe20000010000 */
[----:B------:R-:W-:Y:S01]  /*1240*/  IMAD.WIDE.U32 R132, R11, 0x10, R184 ;  /* 0x000000100b847825 */ /* 0x000fe200078e00b8 */
[----:B------:R-:W-:Y:S01]  /*1250*/  IADD3 R7, PT, PT, R13, 0x400, RZ ;  /* 0x000004000d077810 */ /* 0x000fe20007ffe0ff */
[----:B------:R-:W3:Y:S01]  /*1260*/  @P1 LDC.64 R158, c[0x0][0x438] ;  /* 0x00010e00ff9e1b82 */ /* 0x000ee20000000a00 */
[----:B--2---:R-:W2:Y:S01]  /*1270*/  LDL.LU R120, [R1+0x4c] ;  /* 0x00004c0001787983 */ /* 0x004ea20000300800 */
[----:B------:R-:W-:Y:S01]  /*1280*/  FFMA.FTZ R19, R97, R21, R19 ;  /* 0x0000001561137223 */ /* 0x000fe20000010013 */
[----:B-1----:R-:W-:-:S02]  /*1290*/  @P0 IMAD.WIDE.U32 R20, R10, 0x4, R152 ;  /* 0x000000040a140825 */ /* 0x002fc400078e0098 */
[----:B------:R-:W2:Y:S01]  /*12a0*/  LDG.E.128 R132, desc[UR10][R132.64] ;  /* 0x0000000a84847981 */ /* 0x000ea2000c1e1d00 */
[----:B------:R-:W-:Y:S01]  /*12b0*/  IADD3 R192, PT, PT, R13, 0x500, RZ ;  /* 0x000005000dc07810 */ /* 0x000fe20007ffe0ff */
[----:B------:R-:W-:Y:S01]  /*12c0*/  IMAD.WIDE.U32 R128, R11, 0x10, R186 ;  /* 0x000000100b807825 */ /* 0x000fe200078e00ba */
[C---:B------:R-:W-:Y:S01]  /*12d0*/  IADD3 R202, PT, PT, R13.reuse, 0x700, RZ ;  /* 0x000007000dca7810 */ /* 0x040fe20007ffe0ff */
[----:B------:R0:W5:Y:S01]  /*12e0*/  @P0 LDG.E R5, desc[UR10][R20.64] ;  /* 0x0000000a14050981 */ /* 0x000162000c1e1900 */
[----:B------:R-:W1:Y:S03]  /*12f0*/  @P1 LDC.64 R168, c[0x0][0x438] ;  /* 0x00010e00ffa81b82 */ /* 0x000e660000000a00 */
[----:B------:R-:W2:Y:S01]  /*1300*/  LDG.E.128 R128, desc[UR10][R128.64] ;  /* 0x0000000a80807981 */ /* 0x000ea2000c1e1d00 */
[----:B0-----:R-:W-:-:S05]  /*1310*/  @P1 IMAD.WIDE.U32 R20, R13, 0x10, R154 ;  /* 0x000000100d141825 */ /* 0x001fca00078e009a */
[----:B------:R0:W5:Y:S02]  /*1320*/  @P1 LDG.E.128 R32, desc[UR10][R20.64] ;  /* 0x0000000a14201981 */ /* 0x000164000c1e1d00 */
[----:B0-----:R-:W-:Y:S01]  /*1330*/  FADD.FTZ R20, R174, -UR5 ;  /* 0x80000005ae147e21 */ /* 0x001fe20008010000 */
[----:B------:R-:W-:-:S03]  /*1340*/  FMUL.FTZ R21, R66, R170 ;  /* 0x000000aa42157220 */ /* 0x000fc60000410000 */
[----:B------:R-:W-:Y:S01]  /*1350*/  FMUL.FTZ R20, R20, UR16 ;  /* 0x0000001014147c20 */ /* 0x000fe20008410000 */
[----:B------:R-:W-:-:S03]  /*1360*/  FFMA.FTZ R21, R98, R22, R21 ;  /* 0x0000001662157223 */ /* 0x000fc60000010015 */
[-C--:B------:R-:W-:Y:S01]  /*1370*/  FFMA.FTZ R207, R22, R20.reuse, R207 ;  /* 0x0000001416cf7223 */ /* 0x080fe200000100cf */
[----:B------:R-:W-:Y:S01]  /*1380*/  FADD.FTZ R22, R175, -UR5 ;  /* 0x80000005af167e21 */ /* 0x000fe20008010000 */
[----:B----4-:R-:W-:-:S03]  /*1390*/  FFMA.FTZ R16, R170, R20, R16 ;  /* 0x00000014aa107223 */ /* 0x010fc60000010010 */
[----:B------:R-:W-:Y:S02]  /*13a0*/  FMUL.FTZ R22, R22, UR16 ;  /* 0x0000001016167c20 */ /* 0x000fe40008410000 */
[----:B------:R0:W-:Y:S02]  /*13b0*/  STL [R1+0x20], R16 ;  /* 0x0000201001007387 */ /* 0x0001e40000100800 */
[-C--:B---3--:R-:W-:Y:S01]  /*13c0*/  FFMA.FTZ R172, R171, R22.reuse, R172 ;  /* 0x00000016abac7223 */ /* 0x088fe200000100ac */
[----:B------:R-:W-:Y:S01]  /*13d0*/  FFMA.FTZ R208, R23, R22, R208 ;  /* 0x0000001617d07223 */ /* 0x000fe200000100d0 */
[----:B------:R-:W-:Y:S01]  /*13e0*/  FADD.FTZ R188, R171, R188 ;  /* 0x000000bcabbc7221 */ /* 0x000fe20000010000 */
[----:B0-----:R-:W-:Y:S02]  /*13f0*/  FMUL.FTZ R16, R67, R171 ;  /* 0x000000ab43107220 */ /* 0x001fe40000410000 */
[----:B------:R0:W-:Y:S02]  /*1400*/  STL [R1+0x24], R172 ;  /* 0x000024ac01007387 */ /* 0x0001e40000100800 */
[----:B------:R-:W-:Y:S01]  /*1410*/  FFMA.FTZ R23, R99, R23, R16 ;  /* 0x0000001763177223 */ /* 0x000fe20000010010 */
[----:B------:R-:W-:Y:S01]  /*1420*/  FADD.FTZ R16, R164, -UR5 ;  /* 0x80000005a4107e21 */ /* 0x000fe20008010000 */
[----:B------:R-:W-:-:S03]  /*1430*/  FADD.FTZ R189, R176, R189 ;  /* 0x000000bdb0bd7221 */ /* 0x000fc60000010000 */
[----:B------:R-:W-:Y:S01]  /*1440*/  FMUL.FTZ R16, R16, UR16 ;  /* 0x0000001010107c20 */ /* 0x000fe20008410000 */
[----:B0-----:R-:W3:Y:S04]  /*1450*/  LDL.LU R172, [R1+0x60] ;  /* 0x0000600001ac7983 */ /* 0x001ee80000300800 */
[----:B------:R0:W-:Y:S01]  /*1460*/  STL [R1+0x34], R188 ;  /* 0x000034bc01007387 */ /* 0x0001e20000100800 */
[C---:B------:R-:W-:Y:S01]  /*1470*/  FADD.FTZ R241, R180.reuse, R241 ;  /* 0x000000f1b4f17221 */ /* 0x040fe20000010000 */
[-C--:B------:R-:W-:Y:S01]  /*1480*/  FFMA.FTZ R209, R180, R16.reuse, R209 ;  /* 0x00000010b4d17223 */ /* 0x080fe200000100d1 */
[----:B------:R-:W-:Y:S01]  /*1490*/  FFMA.FTZ R173, R176, R16, R173 ;  /* 0x00000010b0ad7223 */ /* 0x000fe200000100ad */
[----:B------:R-:W4:Y:S01]  /*14a0*/  LDL.LU R170, [R1+0x50] ;  /* 0x0000500001aa7983 */ /* 0x000f220000300800 */
[----:B------:R-:W-:-:S03]  /*14b0*/  FADD.FTZ R121, R177, R121 ;  /* 0x00000079b1797221 */ /* 0x000fc60000010000 */
[----:B------:R-:W4:Y:S01]  /*14c0*/  LDL.LU R196, [R1+0x64] ;  /* 0x0000640001c47983 */ /* 0x000f220000300800 */
[----:B0-----:R-:W-:-:S04]  /*14d0*/  FMUL.FTZ R188, R60, R176 ;  /* 0x000000b03cbc7220 */ /* 0x001fc80000410000 */
[----:B------:R-:W-:Y:S02]  /*14e0*/  FFMA.FTZ R188, R92, R180, R188 ;  /* 0x000000b45cbc7223 */ /* 0x000fe400000100bc */
[----:B------:R-:W4:Y:S04]  /*14f0*/  LDL.LU R180, [R1+0x54] ;  /* 0x0000540001b47983 */ /* 0x000f280000300800 */
[----:B------:R0:W-:Y:S04]  /*1500*/  STL [R1+0x58], R189 ;  /* 0x000058bd01007387 */ /* 0x0001e80000100800 */
[----:B------:R-:W-:Y:S01]  /*1510*/  STL [R1+0x48], R173 ;  /* 0x000048ad01007387 */ /* 0x000fe20000100800 */
[----:B0-----:R-:W-:-:S03]  /*1520*/  FADD.FTZ R189, R165, -UR5 ;  /* 0x80000005a5bd7e21 */ /* 0x001fc60008010000 */
[----:B------:R0:W-:Y:S01]  /*1530*/  STL [R1+0x5c], R121 ;  /* 0x00005c7901007387 */ /* 0x0001e20000100800 */
[----:B------:R-:W-:Y:S01]  /*1540*/  FADD.FTZ R166, R166, -UR5 ;  /* 0x80000005a6a67e21 */ /* 0x000fe20008010000 */
[----:B------:R-:W-:Y:S01]  /*1550*/  FADD.FTZ R194, R167, -UR5 ;  /* 0x80000005a7c27e21 */ /* 0x000fe20008010000 */
[----:B------:R-:W-:Y:S01]  /*1560*/  FMUL.FTZ R189, R189, UR16 ;  /* 0x00000010bdbd7c20 */ /* 0x000fe20008410000 */
[----:B------:R-:W-:-:S04]  /*1570*/  IMAD.WIDE.U32 R136, R11, 0x10, R198 ;  /* 0x000000100b887825 */ /* 0x000fc800078e00c6 */
[----:B------:R-:W-:-:S04]  /*1580*/  IMAD.WIDE.U32 R148, R10, 0x10, R198 ;  /* 0x000000100a947825 */ /* 0x000fc800078e00c6 */
[----:B------:R-:W-:Y:S01]  /*1590*/  IMAD.WIDE.U32 R140, R10, 0x10, R186 ;  /* 0x000000100a8c7825 */ /* 0x000fe200078e00ba */
[----:B0-----:R-:W4:Y:S03]  /*15a0*/  LDL.LU R121, [R1+0x88] ;  /* 0x0000880001797983 */ /* 0x001f260000300800 */
[----:B------:R-:W-:Y:S01]  /*15b0*/  FMUL.FTZ R191, R166, UR16 ;  /* 0x00000010a6bf7c20 */ /* 0x000fe20008410000 */
[----:B------:R-:W-:Y:S01]  /*15c0*/  FMUL.FTZ R194, R194, UR16 ;  /* 0x00000010c2c27c20 */ /* 0x000fe20008410000 */
[----:B------:R-:W-:Y:S01]  /*15d0*/  @P0 IMAD.WIDE.U32 R160, R7, 0x4, R160 ;  /* 0x0000000407a00825 */ /* 0x000fe200078e00a0 */
[----:B------:R-:W4:Y:S03]  /*15e0*/  LDG.E.128 R136, desc[UR10][R136.64] ;  /* 0x0000000a88887981 */ /* 0x000f26000c1e1d00 */
[----:B------:R-:W-:Y:S01]  /*15f0*/  IMAD.WIDE.U32 R144, R10, 0x10, R184 ;  /* 0x000000100a907825 */ /* 0x000fe200078e00b8 */
[----:B------:R0:W5:Y:S03]  /*1600*/  @P0 LDG.E R4, desc[UR10][R160.64] ;  /* 0x0000000aa0040981 */ /* 0x000166000c1e1900 */
[----:B------:R-:W-:Y:S01]  /*1610*/  @P0 IMAD.WIDE.U32 R162, R11, 0x4, R162 ;  /* 0x000000040ba20825 */ /* 0x000fe200078e00a2 */
[----:B------:R-:W4:Y:S03]  /*1620*/  LDG.E.128 R140, desc[UR10][R140.64] ;  /* 0x0000000a8c8c7981 */ /* 0x000f26000c1e1d00 */
[----:B------:R-:W-:Y:S01]  /*1630*/  @P0 IMAD.WIDE.U32 R156, R13, 0x4, R156 ;  /* 0x000000040d9c0825 */ /* 0x000fe200078e009c */
[----:B------:R-:W4:Y:S03]  /*1640*/  LDG.E.128 R144, desc[UR10][R144.64] ;  /* 0x0000000a90907981 */ /* 0x000f26000c1e1d00 */
[----:B------:R-:W-:Y:S01]  /*1650*/  FMUL.FTZ R190, R61, R177 ;  /* 0x000000b13dbe7220 */ /* 0x000fe20000410000 */
[----:B------:R-:W-:Y:S01]  /*1660*/  FADD.FTZ R242, R181, R242 ;  /* 0x000000f2b5f27221 */ /* 0x000fe20000010000 */
[----:B--2---:R-:W-:Y:S01]  /*1670*/  FMUL.FTZ R197, R56, R132 ;  /* 0x0000008438c57220 */ /* 0x004fe20000410000 */
[----:B------:R-:W-:Y:S01]  /*1680*/  FFMA.FTZ R120, R177, R189, R120 ;  /* 0x000000bdb1787223 */ /* 0x000fe20000010078 */
[----:B------:R-:W-:Y:S01]  /*1690*/  FMUL.FTZ R203, R58, R134 ;  /* 0x000000863acb7220 */ /* 0x000fe20000410000 */
[----:B------:R-:W-:Y:S01]  /*16a0*/  FMUL.FTZ R200, R57, R133 ;  /* 0x0000008539c87220 */ /* 0x000fe20000410000 */
[----:B------:R-:W2:Y:S01]  /*16b0*/  LDG.E.128 R148, desc[UR10][R148.64] ;  /* 0x0000000a94947981 */ /* 0x000ea2000c1e1d00 */
[----:B------:R-:W-:Y:S01]  /*16c0*/  IMAD.WIDE.U32 R152, R7, 0x10, R186 ;  /* 0x0000001007987825 */ /* 0x000fe200078e00ba */
[----:B------:R-:W1:Y:S02]  /*16d0*/  @P1 LDC.64 R164, c[0x0][0x438] ;  /* 0x00010e00ffa41b82 */ /* 0x000e640000000a00 */
[----:B------:R0:W-:Y:S01]  /*16e0*/  STL [R1+0x4c], R120 ;  /* 0x00004c7801007387 */ /* 0x0001e20000100800 */
[----:B------:R-:W-:Y:S01]  /*16f0*/  FADD.FTZ R128, R128, -UR5 ;  /* 0x8000000580807e21 */ /* 0x000fe20008010000 */
[----:B---3--:R-:W-:-:S02]  /*1700*/  FADD.FTZ R172, R178, R172 ;  /* 0x000000acb2ac7221 */ /* 0x008fc40000010000 */
[----:B0-----:R-:W3:Y:S01]  /*1710*/  LDL.LU R120, [R1+0x78] ;  /* 0x0000780001787983 */ /* 0x001ee20000300800 */
[----:B----4-:R-:W-:-:S03]  /*1720*/  FFMA.FTZ R170, R178, R191, R170 ;  /* 0x000000bfb2aa7223 */ /* 0x010fc600000100aa */
[----:B------:R-:W-:Y:S01]  /*1730*/  STL [R1+0x60], R172 ;  /* 0x000060ac01007387 */ /* 0x000fe20000100800 */
[----:B------:R-:W-:-:S03]  /*1740*/  FADD.FTZ R196, R179, R196 ;  /* 0x000000c4b3c47221 */ /* 0x000fc60000010000 */
[----:B------:R-:W-:Y:S01]  /*1750*/  STL [R1+0x50], R170 ;  /* 0x000050aa01007387 */ /* 0x000fe20000100800 */
[----:B------:R-:W-:-:S03]  /*1760*/  FFMA.FTZ R180, R179, R194, R180 ;  /* 0x000000c2b3b47223 */ /* 0x000fc600000100b4 */
[----:B------:R0:W-:Y:S04]  /*1770*/  STL [R1+0x64], R196 ;  /* 0x000064c401007387 */ /* 0x0001e80000100800 */
[----:B------:R-:W-:Y:S04]  /*1780*/  STL [R1+0x54], R180 ;  /* 0x000054b401007387 */ /* 0x000fe80000100800 */
[----:B------:R-:W4:Y:S01]  /*1790*/  LDL.LU R201, [R1+0x8c] ;  /* 0x00008c0001c97983 */ /* 0x000f220000300800 */
[----:B0-----:R-:W-:Y:S01]  /*17a0*/  FMUL.FTZ R196, R128, UR16 ;  /* 0x0000001080c47c20 */ /* 0x001fe20008410000 */
[----:B------:R-:W-:Y:S01]  /*17b0*/  FADD.FTZ R121, R132, R121 ;  /* 0x0000007984797221 */ /* 0x000fe20000010000 */
[----:B------:R-:W-:Y:S01]  /*17c0*/  FADD.FTZ R129, R129, -UR5 ;  /* 0x8000000581817e21 */ /* 0x000fe20008010000 */
[----:B------:R-:W-:-:S04]  /*17d0*/  IMAD.WIDE.U32 R160, R7, 0x10, R198 ;  /* 0x0000001007a07825 */ /* 0x000fc800078e00c6 */
[----:B------:R-:W-:Y:S01]  /*17e0*/  FADD.FTZ R130, R130, -UR5 ;  /* 0x8000000582827e21 */ /* 0x000fe20008010000 */
[----:B------:R-:W-:Y:S01]  /*17f0*/  FADD.FTZ R247, R138, R247 ;  /* 0x000000f78af77221 */ /* 0x000fe20000010000 */
[----:B------:R0:W-:Y:S01]  /*1800*/  STL [R1+0x88], R121 ;  /* 0x0000887901007387 */ /* 0x0001e20000100800 */
[----:B------:R-:W-:Y:S01]  /*1810*/  FFMA.FTZ R203, R90, R138, R203 ;  /* 0x0000008a5acb7223 */ /* 0x000fe200000100cb */
[----:B------:R-:W-:Y:S02]  /*1820*/  FADD.FTZ R131, R131, -UR5 ;  /* 0x8000000583837e21 */ /* 0x000fe40008010000 */
[----:B------:R-:W5:Y:S01]  /*1830*/  @P0 LDG.E R6, desc[UR10][R162.64] ;  /* 0x0000000aa2060981 */ /* 0x000f62000c1e1900 */
[----:B------:R-:W-:Y:S01]  /*1840*/  FADD.FTZ R140, R140, -UR5 ;  /* 0x800000058c8c7e21 */ /* 0x000fe20008010000 */
[----:B------:R-:W-:Y:S01]  /*1850*/  FADD.FTZ R141, R141, -UR5 ;  /* 0x800000058d8d7e21 */ /* 0x000fe20008010000 */
[----:B------:R-:W-:Y:S01]  /*1860*/  FADD.FTZ R142, R142, -UR5 ;  /* 0x800000058e8e7e21 */ /* 0x000fe20008010000 */
[----:B0-----:R-:W2:Y:S01]  /*1870*/  LDL.LU R121, [R1+0x7c] ;  /* 0x00007c0001797983 */ /* 0x001ea20000300800 */
[----:B------:R-:W-:-:S04]  /*1880*/  IMAD.WIDE.U32 R172, R192, 0x10, R198 ;  /* 0x00000010c0ac7825 */ /* 0x000fc800078e00c6 */
[----:B------:R-:W-:Y:S02]  /*1890*/  FMUL.FTZ R199, R129, UR16 ;  /* 0x0000001081c77c20 */ /* 0x000fe40008410000 */
[----:B------:R-:W0:Y:S01]  /*18a0*/  @P0 LDC.64 R128, c[0x0][0x3b8] ;  /* 0x0000ee00ff800b82 */ /* 0x000e220000000a00 */
[----:B------:R-:W2:Y:S04]  /*18b0*/  LDG.E.128 R152, desc[UR10][R152.64] ;  /* 0x0000000a98987981 */ /* 0x000ea8000c1e1d00 */
[----:B------:R1:W5:Y:S01]  /*18c0*/  @P0 LDG.E R9, desc[UR10][R156.64] ;  /* 0x0000000a9c090981 */ /* 0x000362000c1e1900 */
[----:B---3--:R-:W-:Y:S01]  /*18d0*/  FFMA.FTZ R120, R132, R196, R120 ;  /* 0x000000c484787223 */ /* 0x008fe20000010078 */
[----:B0-----:R-:W-:Y:S01]  /*18e0*/  @P0 IMAD.WIDE.U32 R128, R192, 0x4, R128 ;  /* 0x00000004c0800825 */ /* 0x001fe200078e0080 */
[----:B------:R-:W-:-:S03]  /*18f0*/  IADD3 R198, PT, PT, R13, 0x600, RZ ;  /* 0x000006000dc67810 */ /* 0x000fc60007ffe0ff */
[----:B----4-:R-:W-:Y:S01]  /*1900*/  FADD.FTZ R201, R133, R201 ;  /* 0x000000c985c97221 */ /* 0x010fe20000010000 */
[----:B------:R0:W-:Y:S01]  /*1910*/  STL [R1+0x78], R120 ;  /* 0x0000787801007387 */ /* 0x0001e20000100800 */
[----:B------:R-:W-:Y:S01]  /*1920*/  FMUL.FTZ R204, R131, UR16 ;  /* 0x0000001083cc7c20 */ /* 0x000fe20008410000 */
[----:B------:R-:W-:Y:S01]  /*1930*/  FMUL.FTZ R140, R140, UR16 ;  /* 0x000000108c8c7c20 */ /* 0x000fe20008410000 */
[----:B------:R-:W-:Y:S01]  /*1940*/  FMUL.FTZ R141, R141, UR16 ;  /* 0x000000108d8d7c20 */ /* 0x000fe20008410000 */
[----:B------:R-:W3:Y:S01]  /*1950*/  LDL.LU R132, [R1+0x90] ;  /* 0x0000900001847983 */ /* 0x000ee20000300800 */
[----:B------:R-:W-:Y:S01]  /*1960*/  FMUL.FTZ R142, R142, UR16 ;  /* 0x000000108e8e7c20 */ /* 0x000fe20008410000 */
[----:B-1----:R-:W1:Y:S02]  /*1970*/  @P1 LDC.64 R156, c[0x0][0x438] ;  /* 0x00010e00ff9c1b82 */ /* 0x002e640000000a00 */
[----:B------:R4:W5:Y:S04]  /*1980*/  @P0 LDG.E R3, desc[UR10][R128.64] ;  /* 0x0000000a80030981 */ /* 0x000968000c1e1900 */
[----:B0-----:R-:W3:Y:S04]  /*1990*/  LDL.LU R120, [R1+0x80] ;  /* 0x0000800001787983 */ /* 0x001ee80000300800 */
[----:B------:R-:W3:Y:S01]  /*19a0*/  LDG.E.128 R160, desc[UR10][R160.64] ;  /* 0x0000000aa0a07981 */ /* 0x000ee2000c1e1d00 */
[----:B----4-:R-:W0:Y:S01]  /*19b0*/  @P1 LDC.64 R128, c[0x0][0x438] ;  /* 0x00010e00ff801b82 */ /* 0x010e220000000a00 */
[----:B--2---:R-:W-:Y:S01]  /*19c0*/  FADD.FTZ R249, R148, R249 ;  /* 0x000000f994f97221 */ /* 0x004fe20000010000 */
[----:B------:R-:W-:Y:S01]  /*19d0*/  FADD.FTZ R143, R143, -UR5 ;  /* 0x800000058f8f7e21 */ /* 0x000fe20008010000 */
[----:B------:R-:W-:Y:S01]  /*19e0*/  FADD.FTZ R250, R149, R250 ;  /* 0x000000fa95fa7221 */ /* 0x000fe20000010000 */
[----:B------:R-:W-:-:S04]  /*19f0*/  @P1 IMAD.WIDE.U32 R158, R11, 0x10, R158 ;  /* 0x000000100b9e1825 */ /* 0x000fc800078e009e */
[----:B------:R-:W-:Y:S01]  /*1a00*/  FADD.FTZ R251, R150, R251 ;  /* 0x000000fb96fb7221 */ /* 0x000fe20000010000 */
[----:B------:R-:W-:-:S04]  /*1a10*/  @P1 IMAD.WIDE.U32 R168, R10, 0x10, R168 ;  /* 0x000000100aa81825 */ /* 0x000fc800078e00a8 */
[C---:B------:R-:W-:Y:S01]  /*1a20*/  FADD.FTZ R245, R136.reuse, R245 ;  /* 0x000000f588f57221 */ /* 0x040fe20000010000 */
[----:B------:R-:W-:Y:S01]  /*1a30*/  FFMA.FTZ R213, R136, R196, R213 ;  /* 0x000000c488d57223 */ /* 0x000fe200000100d5 */
[----:B------:R-:W-:Y:S01]  /*1a40*/  FFMA.FTZ R197, R88, R136, R197 ;  /* 0x0000008858c57223 */ /* 0x000fe200000100c5 */
[----:B------:R-:W-:Y:S01]  /*1a50*/  FADD.FTZ R246, R137, R246 ;  /* 0x000000f689f67221 */ /* 0x000fe20000010000 */
[----:B------:R-:W-:Y:S01]  /*1a60*/  FFMA.FTZ R200, R89, R137, R200 ;  /* 0x0000008959c87223 */ /* 0x000fe200000100c8 */
[----:B------:R-:W-:Y:S01]  /*1a70*/  FADD.FTZ R252, R151, R252 ;  /* 0x000000fc97fc7221 */ /* 0x000fe20000010000 */
[----:B------:R-:W-:Y:S01]  /*1a80*/  FFMA.FTZ R210, R181, R189, R210 ;  /* 0x000000bdb5d27223 */ /* 0x000fe200000100d2 */
[----:B------:R-:W-:Y:S01]  /*1a90*/  FFMA.FTZ R190, R93, R181, R190 ;  /* 0x000000b55dbe7223 */ /* 0x000fe200000100be */
[----:B------:R-:W-:Y:S01]  /*1aa0*/  @P1 IMAD.WIDE.U32 R164, R192, 0x10, R164 ;  /* 0x00000010c0a41825 */ /* 0x000fe200078e00a4 */
[----:B------:R-:W2:Y:S03]  /*1ab0*/  LDG.E.128 R172, desc[UR10][R172.64] ;  /* 0x0000000aacac7981 */ /* 0x000ea6000c1e1d00 */
[----:B0-----:R-:W-:-:S04]  /*1ac0*/  @P1 IMAD.WIDE.U32 R128, R198, 0x10, R128 ;  /* 0x00000010c6801825 */ /* 0x001fc800078e0080 */
[----:B------:R-:W-:Y:S01]  /*1ad0*/  FFMA.FTZ R121, R133, R199, R121 ;  /* 0x000000c785797223 */ /* 0x000fe20000010079 */
[----:B---3--:R-:W-:Y:S01]  /*1ae0*/  FADD.FTZ R132, R134, R132 ;  /* 0x0000008486847221 */ /* 0x008fe20000010000 */
[----:B------:R0:W5:Y:S01]  /*1af0*/  @P1 LDG.E.128 R112, desc[UR10][R128.64] ;  /* 0x0000000a80701981 */ /* 0x000162000c1e1d00 */
[----:B------:R-:W-:Y:S01]  /*1b00*/  FFMA.FTZ R217, R148, R140, R217 ;  /* 0x0000008c94d97223 */ /* 0x000fe200000100d9 */
[----:B------:R-:W-:Y:S01]  /*1b10*/  FMUL.FTZ R143, R143, UR16 ;  /* 0x000000108f8f7c20 */ /* 0x000fe20008410000 */
[----:B-1----:R-:W-:Y:S01]  /*1b20*/  @P1 IMAD.WIDE.U32 R156, R12, 0x10, R156 ;  /* 0x000000100c9c1825 */ /* 0x002fe200078e009c */
[----:B------:R1:W-:Y:S03]  /*1b30*/  STL [R1+0x7c], R121 ;  /* 0x00007c7901007387 */ /* 0x0003e60000100800 */
[----:B------:R-:W-:Y:S01]  /*1b40*/  FFMA.FTZ R218, R149, R141, R218 ;  /* 0x0000008d95da7223 */ /* 0x000fe200000100da */
[----:B------:R3:W5:Y:S01]  /*1b50*/  @P1 LDG.E.128 R28, desc[UR10][R156.64] ;  /* 0x0000000a9c1c1981 */ /* 0x000762000c1e1d00 */
[----:B0-----:R-:W0:Y:S01]  /*1b60*/  @P0 LDC.64 R128, c[0x0][0x3b8] ;  /* 0x0000ee00ff800b82 */ /* 0x001e220000000a00 */
[----:B------:R-:W-:-:S02]  /*1b70*/  FFMA.FTZ R219, R150, R142, R219 ;  /* 0x0000008e96db7223 */ /* 0x000fc400000100db */
[----:B------:R-:W5:Y:S04]  /*1b80*/  @P1 LDG.E.128 R24, desc[UR10][R158.64] ;  /* 0x0000000a9e181981 */ /* 0x000f68000c1e1d00 */
[----:B-1----:R-:W4:Y:S04]  /*1b90*/  LDL.LU R121, [R1+0x84] ;  /* 0x0000840001797983 */ /* 0x002f280000300800 */
[----:B------:R1:W5:Y:S01]  /*1ba0*/  @P1 LDG.E.128 R100, desc[UR10][R168.64] ;  /* 0x0000000aa8641981 */ /* 0x000362000c1e1d00 */
[----:B------:R-:W-:Y:S01]  /*1bb0*/  FFMA.FTZ R214, R137, R199, R214 ;  /* 0x000000c789d67223 */ /* 0x000fe200000100d6 */
[----:B---3--:R-:W-:Y:S01]  /*1bc0*/  IMAD.WIDE.U32 R156, R7, 0x10, R184 ;  /* 0x00000010079c7825 */ /* 0x008fe200078e00b8 */
[----:B------:R-:W3:Y:S01]  /*1bd0*/  LDC.64 R136, c[0x0][0x428] ;  /* 0x00010a00ff887b82 */ /* 0x000ee20000000a00 */
[----:B------:R-:W5:Y:S02]  /*1be0*/  @P1 LDG.E.128 R108, desc[UR10][R164.64] ;  /* 0x0000000aa46c1981 */ /* 0x000f64000c1e1d00 */
[----:B0-----:R-:W-:-:S02]  /*1bf0*/  @P0 IMAD.WIDE.U32 R128, R198, 0x4, R128 ;  /* 0x00000004c6800825 */ /* 0x001fc400078e0080 */
[----:B------:R0:W-:Y:S03]  /*1c00*/  STL [R1+0x8c], R201 ;  /* 0x00008cc901007387 */ /* 0x0001e60000100800 */
[----:B-1----:R-:W1:Y:S01]  /*1c10*/  @P1 LDC.64 R168, c[0x0][0x438] ;  /* 0x00010e00ffa81b82 */ /* 0x002e620000000a00 */
[----:B------:R2:W5:Y:S04]  /*1c20*/  @P0 LDG.E R2, desc[UR10][R128.64] ;  /* 0x0000000a80020981 */ /* 0x000568000c1e1900 */
[----:B------:R-:W3:Y:S03]  /*1c30*/  LDG.E.128 R156, desc[UR10][R156.64] ;  /* 0x0000000a9c9c7981 */ /* 0x000ee6000c1e1d00 */
[----:B--2---:R-:W2:Y:S01]  /*1c40*/  @P1 LDC.64 R128, c[0x0][0x438] ;  /* 0x00010e00ff801b82 */ /* 0x004ea20000000a00 */
[----:B0-----:R-:W-:-:S04]  /*1c50*/  FMUL.FTZ R201, R130, UR16 ;  /* 0x0000001082c97c20 */ /* 0x001fc80008410000 */
[-C--:B------:R-:W-:Y:S01]  /*1c60*/  FFMA.FTZ R120, R134, R201.reuse, R120 ;  /* 0x000000c986787223 */ /* 0x080fe20000010078 */
[----:B------:R-:W-:Y:S01]  /*1c70*/  FFMA.FTZ R215, R138, R201, R215 ;  /* 0x000000c98ad77223 */ /* 0x000fe200000100d7 */
[----:B--2---:R-:W-:-:S05]  /*1c80*/  @P1 IMAD.WIDE.U32 R128, R202, 0x10, R128 ;  /* 0x00000010ca801825 */ /* 0x004fca00078e0080 */
[----:B------:R0:W5:Y:S04]  /*1c90*/  @P1 LDG.E.128 R116, desc[UR10][R128.64] ;  /* 0x0000000a80741981 */ /* 0x000168000c1e1d00 */
[----:B------:R-:W0:Y:S04]  /*1ca0*/  LDL.LU R129, [R1+0x94] ;  /* 0x0000940001817983 */ /* 0x000e280000300800 */
[----:B------:R-:W2:Y:S04]  /*1cb0*/  LDL.LU R134, [R1+0xb8] ;  /* 0x0000b80001867983 */ /* 0x000ea80000300800 */
[----:B------:R-:W3:Y:S04]  /*1cc0*/  LDL.LU R138, [R1+0xa0] ;  /* 0x0000a000018a7983 */ /* 0x000ee80000300800 */
[----:B------:R1:W-:Y:S04]  /*1cd0*/  STL [R1+0x90], R132 ;  /* 0x0000908401007387 */ /* 0x0003e80000100800 */
[----:B------:R-:W3:Y:S04]  /*1ce0*/  LDL.LU R133, [R1+0xbc] ;  /* 0x0000bc0001857983 */ /* 0x000ee80000300800 */
[----:B------:R1:W-:Y:S04]  /*1cf0*/  STL [R1+0x80], R120 ;  /* 0x0000807801007387 */ /* 0x0003e80000100800 */
[----:B-1----:R-:W3:Y:S04]  /*1d00*/  LDL.LU R132, [R1+0xa4] ;  /* 0x0000a40001847983 */ /* 0x002ee80000300800 */
[----:B------:R-:W3:Y:S04]  /*1d10*/  LDL.LU R130, [R1+0xc0] ;  /* 0x0000c00001827983 */ /* 0x000ee80000300800 */
[----:B------:R-:W3:Y:S01]  /*1d20*/  LDL.LU R120, [R1+0xa8] ;  /* 0x0000a80001787983 */ /* 0x000ee20000300800 */
[C---:B----4-:R-:W-:Y:S01]  /*1d30*/  FFMA.FTZ R121, R135.reuse, R204, R121 ;  /* 0x000000cc87797223 */ /* 0x050fe20000010079 */
[----:B0-----:R-:W-:Y:S01]  /*1d40*/  FADD.FTZ R129, R135, R129 ;  /* 0x0000008187817221 */ /* 0x001fe20000010000 */
[----:B--2---:R-:W-:-:S04]  /*1d50*/  FADD.FTZ R134, R144, R134 ;  /* 0x0000008690867221 */ /* 0x004fc80000010000 */
[----:B------:R0:W-:Y:S01]  /*1d60*/  STL [R1+0x94], R129 ;  /* 0x0000948101007387 */ /* 0x0001e20000100800 */
[----:B---3--:R-:W-:-:S03]  /*1d70*/  FFMA.FTZ R138, R144, R140, R138 ;  /* 0x0000008c908a7223 */ /* 0x008fc6000001008a */
[----:B0-----:R-:W2:Y:S01]  /*1d80*/  LDL.LU R129, [R1+0xc4] ;  /* 0x0000c40001817983 */ /* 0x001ea20000300800 */
[----:B------:R-:W-:-:S03]  /*1d90*/  FADD.FTZ R133, R145, R133 ;  /* 0x0000008591857221 */ /* 0x000fc60000010000 */
[----:B------:R0:W-:Y:S01]  /*1da0*/  STL [R1+0x84], R121 ;  /* 0x0000847901007387 */ /* 0x0001e20000100800 */
[----:B------:R-:W-:-:S03]  /*1db0*/  FFMA.FTZ R132, R145, R141, R132 ;  /* 0x0000008d91847223 */ /* 0x000fc60000010084 */
[----:B0-----:R-:W3:Y:S01]  /*1dc0*/  LDL.LU R121, [R1+0xac] ;  /* 0x0000ac0001797983 */ /* 0x001ee20000300800 */
[----:B------:R-:W-:-:S03]  /*1dd0*/  FFMA.FTZ R120, R146, R142, R120 ;  /* 0x0000008e92787223 */ /* 0x000fc60000010078 */
[----:B------:R-:W-:Y:S04]  /*1de0*/  STL [R1+0xb8], R134 ;  /* 0x0000b88601007387 */ /* 0x000fe80000100800 */
[----:B------:R-:W-:Y:S04]  /*1df0*/  STL [R1+0xa0], R138 ;  /* 0x0000a08a01007387 */ /* 0x000fe80000100800 */
[----:B------:R-:W-:Y:S04]  /*1e00*/  STL [R1+0xbc], R133 ;  /* 0x0000bc8501007387 */ /* 0x000fe80000100800 */
[----:B------:R0:W-:Y:S04]  /*1e10*/  STL [R1+0xa4], R132 ;  /* 0x0000a48401007387 */ /* 0x0001e80000100800 */
[----:B------:R1:W-:Y:S01]  /*1e20*/  STL [R1+0xa8], R120 ;  /* 0x0000a87801007387 */ /* 0x0003e20000100800 */
[----:B------:R-:W-:Y:S01]  /*1e30*/  FMUL.FTZ R128, R52, R144 ;  /* 0x0000009034807220 */ /* 0x000fe20000410000 */
[----:B------:R-:W-:Y:S01]  /*1e40*/  FADD.FTZ R130, R146, R130 ;  /* 0x0000008292827221 */ /* 0x000fe20000010000 */
[----:B0-----:R-:W0:Y:S01]  /*1e50*/  LDC.64 R132, c[0x0][0x430] ;  /* 0x00010c00ff847b82 */ /* 0x001e220000000a00 */
[----:B-1----:R-:W4:Y:S01]  /*1e60*/  LDL.LU R120, [R1] ;  /* 0x0000000001787983 */ /* 0x002f220000300800 */
[----:B------:R-:W-:Y:S01]  /*1e70*/  FFMA.FTZ R148, R84, R148, R128 ;  /* 0x0000009454947223 */ /* 0x000fe20000010080 */
[----:B------:R-:W-:-:S05]  /*1e80*/  FMUL.FTZ R128, R53, R145 ;  /* 0x0000009135807220 */ /* 0x000fca0000410000 */
[----:B------:R-:W1:Y:S01]  /*1e90*/  @P0 LDC.64 R144, c[0x0][0x3b8] ;  /* 0x0000ee00ff900b82 */ /* 0x000e620000000a00 */
[----:B------:R-:W-:Y:S01]  /*1ea0*/  STL [R1+0xc0], R130 ;  /* 0x0000c08201007387 */ /* 0x000fe20000100800 */
[----:B------:R-:W-:Y:S01]  /*1eb0*/  FFMA.FTZ R149, R85, R149, R128 ;  /* 0x0000009555957223 */ /* 0x000fe20000010080 */
[----:B------:R-:W-:Y:S01]  /*1ec0*/  FMUL.FTZ R128, R54, R146 ;  /* 0x0000009236807220 */ /* 0x000fe20000410000 */
[----:B------:R-:W-:-:S03]  /*1ed0*/  FADD.FTZ R146, R152, -UR5 ;  /* 0x8000000598927e21 */ /* 0x000fc60008010000 */
[----:B------:R-:W-:Y:S01]  /*1ee0*/  FFMA.FTZ R150, R86, R150, R128 ;  /* 0x0000009656967223 */ /* 0x000fe20000010080 */
[----:B------:R-:W-:Y:S01]  /*1ef0*/  FMUL.FTZ R128, R55, R147 ;  /* 0x0000009337807220 */ /* 0x000fe20000410000 */
[----:B-1----:R-:W-:-:S05]  /*1f00*/  @P0 IMAD.WIDE.U32 R144, R202, 0x4, R144 ;  /* 0x00000004ca900825 */ /* 0x002fca00078e0090 */
[----:B------:R1:W5:Y:S01]  /*1f10*/  @P0 LDG.E R15, desc[UR10][R144.64] ;  /* 0x0000000a900f0981 */ /* 0x000362000c1e1900 */
[----:B--2---:R-:W-:-:S05]  /*1f20*/  FADD.FTZ R129, R147, R129 ;  /* 0x0000008193817221 */ /* 0x004fca0000010000 */
[----:B------:R-:W-:Y:S01]  /*1f30*/  STL [R1+0xc4], R129 ;  /* 0x0000c48101007387 */ /* 0x000fe20000100800 */
[----:B---3--:R-:W-:-:S05]  /*1f40*/  FFMA.FTZ R121, R147, R143, R121 ;  /* 0x0000008f93797223 */ /* 0x008fca0000010079 */
[----:B------:R2:W-:Y:S04]  /*1f50*/  STL [R1+0xac], R121 ;  /* 0x0000ac7901007387 */ /* 0x0005e80000100800 */
[----:B--2---:R-:W2:Y:S04]  /*1f60*/  LDL.LU R121, [R1+0xe8] ;  /* 0x0000e80001797983 */ /* 0x004ea80000300800 */
[----:B------:R-:W3:Y:S01]  /*1f70*/  LDL.LU R152, [R1+0x4] ;  /* 0x0000040001987983 */ /* 0x000ee20000300800 */
[----:B----4-:R-:W-:-:S05]  /*1f80*/  FADD.FTZ R120, R160, R120 ;  /* 0x00000078a0787221 */ /* 0x010fca0000010000 */
[----:B------:R4:W-:Y:S04]  /*1f90*/  STL [R1], R120 ;  /* 0x0000007801007387 */ /* 0x0009e80000100800 */
[----:B----4-:R-:W4:Y:S04]  /*1fa0*/  LDL.LU R120, [R1+0xec] ;  /* 0x0000ec0001787983 */ /* 0x010f280000300800 */
[----:B------:R-:W4:Y:S04]  /*1fb0*/  LDL.LU R147, [R1+0xb4] ;  /* 0x0000b40001937983 */ /* 0x000f280000300800 */
[----:B------:R-:W4:Y:S01]  /*1fc0*/  LDL.LU R145, [R1+0xb0] ;  /* 0x0000b00001917983 */ /* 0x000f220000300800 */
[----:B-1----:R-:W-:-:S03]  /*1fd0*/  FADD.FTZ R144, R153, -UR5 ;  /* 0x8000000599907e21 */ /* 0x002fc60008010000 */
[----:B------:R-:W4:Y:S01]  /*1fe0*/  LDL.LU R153, [R1+0x8] ;  /* 0x0000080001997983 */ /* 0x000f220000300800 */
[----:B------:R-:W-:Y:S01]  /*1ff0*/  FMUL.FTZ R146, R146, UR16 ;  /* 0x0000001092927c20 */ /* 0x000fe20008410000 */
[----:B------:R-:W-:-:S04]  /*2000*/  @P1 IMAD.WIDE.U32 R168, R7, 0x10, R168 ;  /* 0x0000001007a81825 */ /* 0x000fc800078e00a8 */
[----:B------:R-:W-:Y:S01]  /*2010*/  FMUL.FTZ R144, R144, UR16 ;  /* 0x0000001090907c20 */ /* 0x000fe20008410000 */
[----:B------:R-:W-:Y:S01]  /*2020*/  FFMA.FTZ R220, R151, R143, R220 ;  /* 0x0000008f97dc7223 */ /* 0x000fe200000100dc */
[----:B------:R-:W-:Y:S01]  /*2030*/  FFMA.FTZ R151, R87, R151, R128 ;  /* 0x0000009757977223 */ /* 0x000fe20000010080 */
[----:B------:R-:W-:Y:S01]  /*2040*/  IMAD.WIDE.U32 R180, R198, 0x10, R184 ;  /* 0x00000010c6b47825 */ /* 0x000fe200078e00b8 */
[----:B------:R1:W5:Y:S03]  /*2050*/  @P1 LDG.E.128 R104, desc[UR10][R168.64] ;  /* 0x0000000aa8681981 */ /* 0x000366000c1e1d00 */
[----:B------:R-:W-:Y:S01]  /*2060*/  FFMA.FTZ R222, R161, R144, R222 ;  /* 0x00000090a1de7223 */ /* 0x000fe200000100de */
[----:B0-----:R-:W-:-:S04]  /*2070*/  IMAD.WIDE.U32 R128, R202, 0x10, R132 ;  /* 0x00000010ca807825 */ /* 0x001fc800078e0084 */
[----:B------:R-:W-:-:S04]  /*2080*/  IMAD.WIDE.U32 R132, R202, 0x10, R136 ;  /* 0x00000010ca847825 */ /* 0x000fc800078e0088 */
[----:B------:R-:W-:-:S04]  /*2090*/  IMAD.WIDE.U32 R166, R192, 0x10, R186 ;  /* 0x00000010c0a67825 */ /* 0x000fc800078e00ba */
[----:B------:R-:W-:-:S04]  /*20a0*/  IMAD.WIDE.U32 R176, R198, 0x10, R186 ;  /* 0x00000010c6b07825 */ /* 0x000fc800078e00ba */
[----:B------:R-:W-:Y:S01]  /*20b0*/  FMUL.FTZ R193, R62, R178 ;  /* 0x000000b23ec17220 */ /* 0x000fe20000410000 */
[----:B------:R-:W4:Y:S01]  /*20c0*/  LDG.E.128 R164, desc[UR10][R166.64] ;  /* 0x0000000aa6a47981 */ /* 0x000f22000c1e1d00 */
[----:B-1----:R-:W-:-:S04]  /*20d0*/  IMAD.WIDE.U32 R168, R192, 0x10, R184 ;  /* 0x00000010c0a87825 */ /* 0x002fc800078e00b8 */
[----:B------:R-:W-:Y:S01]  /*20e0*/  FMUL.FTZ R195, R63, R179 ;  /* 0x000000b33fc37220 */ /* 0x000fe20000410000 */
[----:B------:R-:W-:Y:S01]  /*20f0*/  FADD.FTZ R243, R182, R243 ;  /* 0x000000f3b6f37221 */ /* 0x000fe20000010000 */
[----:B------:R-:W4:Y:S01]  /*2100*/  LDG.E.128 R176, desc[UR10][R176.64] ;  /* 0x0000000ab0b07981 */ /* 0x000f22000c1e1d00 */
[----:B------:R-:W-:-:S04]  /*2110*/  IMAD.WIDE.U32 R184, R198, 0x10, R136 ;  /* 0x00000010c6b87825 */ /* 0x000fc800078e0088 */
[----:B------:R-:W-:Y:S01]  /*2120*/  FMUL.FTZ R136, R48, R156 ;  /* 0x0000009c30887220 */ /* 0x000fe20000410000 */
[----:B------:R-:W4:Y:S04]  /*2130*/  LDG.E.128 R168, desc[UR10][R168.64] ;  /* 0x0000000aa8a87981 */ /* 0x000f28000c1e1d00 */
[----:B------:R-:W4:Y:S01]  /*2140*/  LDG.E.128 R184, desc[UR10][R184.64] ;  /* 0x0000000ab8b87981 */ /* 0x000f22000c1e1d00 */
[----:B--2---:R-:W-:Y:S01]  /*2150*/  FADD.FTZ R121, R156, R121 ;  /* 0x000000799c797221 */ /* 0x004fe20000010000 */
[----:B------:R-:W-:Y:S01]  /*2160*/  FFMA.FTZ R211, R182, R191, R211 ;  /* 0x000000bfb6d37223 */ /* 0x000fe200000100d3 */
[C---:B------:R-:W-:Y:S01]  /*2170*/  FADD.FTZ R244, R183.reuse, R244 ;  /* 0x000000f4b7f47221 */ /* 0x040fe20000010000 */
[----:B------:R-:W-:Y:S01]  /*2180*/  FFMA.FTZ R212, R183, R194, R212 ;  /* 0x000000c2b7d47223 */ /* 0x000fe200000100d4 */
[----:B---3--:R-:W-:Y:S01]  /*2190*/  FADD.FTZ R152, R161, R152 ;  /* 0x00000098a1987221 */ /* 0x008fe20000010000 */
[----:B------:R0:W-:Y:S01]  /*21a0*/  STL [R1+0xe8], R121 ;  /* 0x0000e87901007387 */ /* 0x0001e20000100800 */
[----:B------:R-:W-:Y:S01]  /*21b0*/  FMUL.FTZ R205, R59, R135 ;  /* 0x000000873bcd7220 */ /* 0x000fe20000410000 */
[----:B----4-:R-:W-:-:S02]  /*21c0*/  FFMA.FTZ R145, R156, R146, R145 ;  /* 0x000000929c917223 */ /* 0x010fc40000010091 */
[----:B0-----:R-:W5:Y:S04]  /*21d0*/  LDL.LU R121, [R1+0x144] ;  /* 0x0001440001797983 */ /* 0x001f680000300800 */
[----:B------:R0:W-:Y:S04]  /*21e0*/  STL [R1+0xb0], R145 ;  /* 0x0000b09101007387 */ /* 0x0001e80000100800 */
[----:B------:R1:W-:Y:S01]  /*21f0*/  STL [R1+0x4], R152 ;  /* 0x0000049801007387 */ /* 0x0003e20000100800 */
[C---:B------:R-:W-:Y:S01]  /*2200*/  FADD.FTZ R120, R157.reuse, R120 ;  /* 0x000000789d787221 */ /* 0x040fe20000010000 */
[----:B------:R-:W-:Y:S01]  /*2210*/  FFMA.FTZ R147, R157, R144, R147 ;  /* 0x000000909d937223 */ /* 0x000fe20000010093 */
[----:B------:R-:W-:Y:S01]  /*2220*/  FADD.FTZ R153, R162, R153 ;  /* 0x00000099a2997221 */ /* 0x000fe20000010000 */
[----:B------:R-:W-:Y:S01]  /*2230*/  FFMA.FTZ R193, R94, R182, R193 ;  /* 0x000000b65ec17223 */ /* 0x000fe200000100c1 */
[----:B------:R-:W-:Y:S01]  /*2240*/  FFMA.FTZ R195, R95, R183, R195 ;  /* 0x000000b75fc37223 */ /* 0x000fe200000100c3 */
[----:B0-----:R-:W-:Y:S01]  /*2250*/  FMUL.FTZ R145, R49, R157 ;  /* 0x0000009d31917220 */ /* 0x001fe20000410000 */
[----:B------:R-:W2:Y:S03]  /*2260*/  LDG.E.128 R180, desc[UR10][R180.64] ;  /* 0x0000000ab4b47981 */ /* 0x000ea6000c1e1d00 */
[----:B------:R-:W-:Y:S01]  /*2270*/  FFMA.FTZ R161, R81, R161, R145 ;  /* 0x000000a151a17223 */ /* 0x000fe20000010091 */
[----:B-1----:R-:W3:Y:S01]  /*2280*/  LDL.LU R152, [R1+0xc8] ;  /* 0x0000c80001987983 */ /* 0x002ee20000300800 */
[----:B------:R-:W-:-:S03]  /*2290*/  FADD.FTZ R145, R154, -UR5 ;  /* 0x800000059a917e21 */ /* 0x000fc60008010000 */
[----:B------:R-:W4:Y:S04]  /*22a0*/  LDL.LU R156, [R1+0xc] ;  /* 0x00000c00019c7983 */ /* 0x000f280000300800 */
[----:B------:R-:W2:Y:S01]  /*22b0*/  LDL.LU R154, [R1+0xf0] ;  /* 0x0000f000019a7983 */ /* 0x000ea20000300800 */
[----:B------:R-:W-:-:S03]  /*22c0*/  FMUL.FTZ R145, R145, UR16 ;  /* 0x0000001091917c20 */ /* 0x000fc60008410000 */
[----:B------:R0:W-:Y:S01]  /*22d0*/  STL [R1+0xec], R120 ;  /* 0x0000ec7801007387 */ /* 0x0001e20000100800 */
[----:B------:R-:W-:Y:S01]  /*22e0*/  FFMA.FTZ R223, R162, R145, R223 ;  /* 0x00000091a2df7223 */ /* 0x000fe200000100df */
[C---:B------:R-:W-:Y:S01]  /*22f0*/  FADD.FTZ R248, R139.reuse, R248 ;  /* 0x000000f88bf87221 */ /* 0x040fe20000010000 */
[----:B------:R-:W-:Y:S01]  /*2300*/  FFMA.FTZ R216, R139, R204, R216 ;  /* 0x000000cc8bd87223 */ /* 0x000fe200000100d8 */
[----:B------:R-:W4:Y:S01]  /*2310*/  LDG.E.128 R128, desc[UR10][R128.64] ;  /* 0x0000000a80807981 */ /* 0x000f22000c1e1d00 */
[----:B------:R-:W-:-:S03]  /*2320*/  FFMA.FTZ R221, R160, R146, R221 ;  /* 0x00000092a0dd7223 */ /* 0x000fc600000100dd */
[----:B------:R-:W4:Y:S04]  /*2330*/  LDG.E.128 R132, desc[UR10][R132.64] ;  /* 0x0000000a84847981 */ /* 0x000f28000c1e1d00 */
[----:B0-----:R-:W5:Y:S04]  /*2340*/  LDL.LU R120, [R1+0x140] ;  /* 0x0001400001787983 */ /* 0x001f680000300800 */
[----:B------:R0:W-:Y:S04]  /*2350*/  STL [R1+0xb4], R147 ;  /* 0x0000b49301007387 */ /* 0x0001e80000100800 */
[----:B------:R1:W-:Y:S01]  /*2360*/  STL [R1+0x8], R153 ;  /* 0x0000089901007387 */ /* 0x0003e20000100800 */
[----:B0-----:R-:W-:-:S03]  /*2370*/  FMUL.FTZ R147, R50, R158 ;  /* 0x0000009e32937220 */ /* 0x001fc60000410000 */
[----:B-1----:R-:W4:Y:S01]  /*2380*/  LDL.LU R153, [R1+0xcc] ;  /* 0x0000cc0001997983 */ /* 0x002f220000300800 */
[----:B------:R-:W-:Y:S01]  /*2390*/  FFMA.FTZ R162, R82, R162, R147 ;  /* 0x000000a252a27223 */ /* 0x000fe20000010093 */
[----:B------:R-:W-:Y:S02]  /*23a0*/  FADD.FTZ R147, R155, -UR5 ;  /* 0x800000059b937e21 */ /* 0x000fe40008010000 */
[----:B------:R-:W4:Y:S04]  /*23b0*/  LDL.LU R157, [R1+0x10] ;  /* 0x00001000019d7983 */ /* 0x000f280000300800 */
[----:B------:R-:W4:Y:S01]  /*23c0*/  LDL.LU R155, [R1+0xf4] ;  /* 0x0000f400019b7983 */ /* 0x000f220000300800 */
[C---:B---3--:R-:W-:Y:S01]  /*23d0*/  FFMA.FTZ R152, R158.reuse, R145, R152 ;  /* 0x000000919e987223 */ /* 0x048fe20000010098 */
[----:B--2---:R-:W-:-:S04]  /*23e0*/  FADD.FTZ R154, R158, R154 ;  /* 0x0000009a9e9a7221 */ /* 0x004fc80000010000 */
[----:B------:R-:W-:Y:S04]  /*23f0*/  STL [R1+0xc8], R152 ;  /* 0x0000c89801007387 */ /* 0x000fe80000100800 */
[----:B------:R0:W-:Y:S04]  /*2400*/  STL [R1+0xf0], R154 ;  /* 0x0000f09a01007387 */ /* 0x0001e80000100800 */
[----:B------:R-:W2:Y:S04]  /*2410*/  LDL.LU R158, [R1+0x110] ;  /* 0x00011000019e7983 */ /* 0x000ea80000300800 */
[----:B0-----:R-:W3:Y:S01]  /*2420*/  LDL.LU R154, [R1+0xd0] ;  /* 0x0000d000019a7983 */ /* 0x001ee20000300800 */
[----:B----4-:R-:W-:-:S05]  /*2430*/  FADD.FTZ R156, R163, R156 ;  /* 0x0000009ca39c7221 */ /* 0x010fca0000010000 */
[----:B------:R0:W-:Y:S04]  /*2440*/  STL [R1+0xc], R156 ;  /* 0x00000c9c01007387 */ /* 0x0001e80000100800 */
[----:B0-----:R-:W4:Y:S01]  /*2450*/  LDL.LU R156, [R1+0x14] ;  /* 0x00001400019c7983 */ /* 0x001f220000300800 */
[----:B------:R-:W-:Y:S01]  /*2460*/  FMUL.FTZ R147, R147, UR16 ;  /* 0x0000001093937c20 */ /* 0x000fe20008410000 */
[----:B------:R-:W-:-:S03]  /*2470*/  FMUL.FTZ R152, R51, R159 ;  /* 0x0000009f33987220 */ /* 0x000fc60000410000 */
[-C--:B------:R-:W-:Y:S01]  /*2480*/  FFMA.FTZ R224, R163, R147.reuse, R224 ;  /* 0x00000093a3e07223 */ /* 0x080fe200000100e0 */
[----:B------:R-:W-:Y:S01]  /*2490*/  FFMA.FTZ R153, R159, R147, R153 ;  /* 0x000000939f997223 */ /* 0x000fe20000010099 */
[----:B------:R-:W-:Y:S01]  /*24a0*/  FFMA.FTZ R163, R83, R163, R152 ;  /* 0x000000a353a37223 */ /* 0x000fe20000010098 */
[----:B------:R-:W-:Y:S01]  /*24b0*/  FADD.FTZ R152, R164, -UR5 ;  /* 0x80000005a4987e21 */ /* 0x000fe20008010000 */
[----:B------:R-:W-:Y:S01]  /*24c0*/  FADD.FTZ R157, R172, R157 ;  /* 0x0000009dac9d7221 */ /* 0x000fe20000010000 */
[----:B------:R-:W4:Y:S01]  /*24d0*/  LDL.LU R164, [R1+0x114] ;  /* 0x0001140001a47983 */ /* 0x000f220000300800 */
[----:B------:R-:W-:-:S05]  /*24e0*/  FADD.FTZ R155, R159, R155 ;  /* 0x0000009b9f9b7221 */ /* 0x000fca0000010000 */
[----:B------:R0:W-:Y:S04]  /*24f0*/  STL [R1+0xf4], R155 ;  /* 0x0000f49b01007387 */ /* 0x0001e80000100800 */
[----:B------:R-:W-:Y:S04]  /*2500*/  STL [R1+0xcc], R153 ;  /* 0x0000cc9901007387 */ /* 0x000fe80000100800 */
[----:B0-----:R-:W4:Y:S04]  /*2510*/  LDL.LU R155, [R1+0xd4] ;  /* 0x0000d400019b7983 */ /* 0x001f280000300800 */
[----:B------:R0:W-:Y:S01]  /*2520*/  STL [R1+0x10], R157 ;  /* 0x0000109d01007387 */ /* 0x0001e20000100800 */
[----:B------:R-:W-:-:S03]  /*2530*/  FMUL.FTZ R152, R152, UR16 ;  /* 0x0000001098987c20 */ /* 0x000fc60008410000 */
[----:B0-----:R-:W4:Y:S01]  /*2540*/  LDL.LU R157, [R1+0x38] ;  /* 0x00003800019d7983 */ /* 0x001f220000300800 */
[C---:B--2---:R-:W-:Y:S01]  /*2550*/  FADD.FTZ R158, R168.reuse, R158 ;  /* 0x0000009ea89e7221 */ /* 0x044fe20000010000 */
[----:B---3--:R-:W-:-:S05]  /*2560*/  FFMA.FTZ R154, R168, R152, R154 ;  /* 0x00000098a89a7223 */ /* 0x008fca000001009a */
[----:B------:R-:W-:Y:S04]  /*2570*/  STL [R1+0xd0], R154 ;  /* 0x0000d09a01007387 */ /* 0x000fe80000100800 */
[----:B------:R0:W-:Y:S04]  /*2580*/  STL [R1+0x110], R158 ;  /* 0x0001109e01007387 */ /* 0x0001e80000100800 */
[----:B0-----:R-:W2:Y:S01]  /*2590*/  LDL.LU R158, [R1+0x118] ;  /* 0x00011800019e7983 */ /* 0x001ea20000300800 */
[----:B----4-:R-:W-:-:S05]  /*25a0*/  FADD.FTZ R156, R173, R156 ;  /* 0x0000009cad9c7221 */ /* 0x010fca0000010000 */
[----:B------:R0:W-:Y:S04]  /*25b0*/  STL [R1+0x14], R156 ;  /* 0x0000149c01007387 */ /* 0x0001e80000100800 */
[----:B0-----:R-:W3:Y:S04]  /*25c0*/  LDL.LU R156, [R1+0xd8] ;  /* 0x0000d800019c7983 */ /* 0x001ee80000300800 */
[----:B------:R-:W4:Y:S01]  /*25d0*/  LDL.LU R159, [R1+0x3c] ;  /* 0x00003c00019f7983 */ /* 0x000f220000300800 */
[----:B------:R-:W-:Y:S01]  /*25e0*/  FMUL.FTZ R153, R44, R168 ;  /* 0x000000a82c997220 */ /* 0x000fe20000410000 */
[----:B------:R-:W-:-:S03]  /*25f0*/  FFMA.FTZ R225, R172, R152, R225 ;  /* 0x00000098ace17223 */ /* 0x000fc600000100e1 */
[----:B------:R-:W-:Y:S01]  /*2600*/  FFMA.FTZ R172, R76, R172, R153 ;  /* 0x000000ac4cac7223 */ /* 0x000fe20000010099 */
[----:B------:R-:W-:Y:S01]  /*2610*/  FADD.FTZ R153, R165, -UR5 ;  /* 0x80000005a5997e21 */ /* 0x000fe20008010000 */
[----:B------:R-:W-:-:S03]  /*2620*/  FADD.FTZ R164, R169, R164 ;  /* 0x000000a4a9a47221 */ /* 0x000fc60000010000 */
[----:B------:R-:W-:Y:S01]  /*2630*/  FMUL.FTZ R153, R153, UR16 ;  /* 0x0000001099997c20 */ /* 0x000fe20008410000 */
[----:B------:R-:W-:-:S03]  /*2640*/  FMUL.FTZ R154, R45, R169 ;  /* 0x000000a92d9a7220 */ /* 0x000fc60000410000 */
[-C--:B------:R-:W-:Y:S01]  /*2650*/  FFMA.FTZ R155, R169, R153.reuse, R155 ;  /* 0x00000099a99b7223 */ /* 0x080fe2000001009b */
[----:B------:R-:W-:Y:S01]  /*2660*/  FFMA.FTZ R226, R173, R153, R226 ;  /* 0x00000099ade27223 */ /* 0x000fe200000100e2 */
[----:B------:R-:W-:Y:S01]  /*2670*/  FADD.FTZ R157, R174, R157 ;  /* 0x0000009dae9d7221 */ /* 0x000fe20000010000 */
[----:B------:R-:W-:Y:S01]  /*2680*/  FFMA.FTZ R173, R77, R173, R154 ;  /* 0x000000ad4dad7223 */ /* 0x000fe2000001009a */
[----:B------:R-:W-:Y:S01]  /*2690*/  STL [R1+0x114], R164 ;  /* 0x000114a401007387 */ /* 0x000fe20000100800 */
[----:B------:R-:W-:-:S03]  /*26a0*/  FADD.FTZ R154, R166, -UR5 ;  /* 0x80000005a69a7e21 */ /* 0x000fc60008010000 */
[----:B------:R-:W-:Y:S04]  /*26b0*/  STL [R1+0xd4], R155 ;  /* 0x0000d49b01007387 */ /* 0x000fe80000100800 */
[----:B------:R-:W4:Y:S04]  /*26c0*/  LDL.LU R166, [R1+0x11c] ;  /* 0x00011c0001a67983 */ /* 0x000f280000300800 */
[----:B------:R0:W-:Y:S04]  /*26d0*/  STL [R1+0x38], R157 ;  /* 0x0000389d01007387 */ /* 0x0001e80000100800 */
[----:B0-----:R-:W4:Y:S04]  /*26e0*/  LDL.LU R157, [R1+0xdc] ;  /* 0x0000dc00019d7983 */ /* 0x001f280000300800 */
[----:B------:R-:W4:Y:S04]  /*26f0*/  LDL.LU R164, [R1+0x40] ;  /* 0x0000400001a47983 */ /* 0x000f280000300800 */
[----:B------:R-:W4:Y:S01]  /*2700*/  LDL.LU R165, [R1+0x120] ;  /* 0x0001200001a57983 */ /* 0x000f220000300800 */
[----:B------:R-:W-:Y:S01]  /*2710*/  FMUL.FTZ R154, R154, UR16 ;  /* 0x000000109a9a7c20 */ /* 0x000fe20008410000 */
[----:B--2---:R-:W-:-:S05]  /*2720*/  FADD.FTZ R158, R170, R158 ;  /* 0x0000009eaa9e7221 */ /* 0x004fca0000010000 */
[----:B------:R0:W-:Y:S04]  /*2730*/  STL [R1+0x118], R158 ;  /* 0x0001189e01007387 */ /* 0x0001e80000100800 */
[----:B0-----:R-:W2:Y:S01]  /*2740*/  LDL.LU R158, [R1+0xe0] ;  /* 0x0000e000019e7983 */ /* 0x001ea20000300800 */
[----:B---3--:R-:W-:Y:S01]  /*2750*/  FFMA.FTZ R156, R170, R154, R156 ;  /* 0x0000009aaa9c7223 */ /* 0x008fe2000001009c */
[----:B----4-:R-:W-:-:S04]  /*2760*/  FADD.FTZ R159, R175, R159 ;  /* 0x0000009faf9f7221 */ /* 0x010fc80000010000 */
[----:B------:R-:W-:Y:S04]  /*2770*/  STL [R1+0xd8], R156 ;  /* 0x0000d89c01007387 */ /* 0x000fe80000100800 */
[----:B------:R0:W-:Y:S04]  /*2780*/  STL [R1+0x3c], R159 ;  /* 0x00003c9f01007387 */ /* 0x0001e80000100800 */
[----:B0-----:R-:W3:Y:S01]  /*2790*/  LDL.LU R159, [R1+0x44] ;  /* 0x00004400019f7983 */ /* 0x001ee20000300800 */
[----:B------:R-:W-:Y:S01]  /*27a0*/  FMUL.FTZ R155, R46, R170 ;  /* 0x000000aa2e9b7220 */ /* 0x000fe20000410000 */
[----:B------:R-:W-:-:S03]  /*27b0*/  FFMA.FTZ R227, R174, R154, R227 ;  /* 0x0000009aaee37223 */ /* 0x000fc600000100e3 */
[----:B------:R-:W-:Y:S01]  /*27c0*/  FFMA.FTZ R174, R78, R174, R155 ;  /* 0x000000ae4eae7223 */ /* 0x000fe2000001009b */
[----:B------:R-:W-:-:S04]  /*27d0*/  FADD.FTZ R155, R167, -UR5 ;  /* 0x80000005a79b7e21 */ /* 0x000fc80008010000 */
[----:B------:R-:W-:Y:S01]  /*27e0*/  FMUL.FTZ R155, R155, UR16 ;  /* 0x000000109b9b7c20 */ /* 0x000fe20008410000 */
[----:B------:R-:W-:Y:S01]  /*27f0*/  FADD.FTZ R166, R171, R166 ;  /* 0x000000a6aba67221 */ /* 0x000fe20000010000 */
[----:B------:R-:W-:Y:S02]  /*2800*/  FMUL.FTZ R156, R47, R171 ;  /* 0x000000ab2f9c7220 */ /* 0x000fe40000410000 */
[----:B------:R-:W-:Y:S02]  /*2810*/  FFMA.FTZ R228, R175, R155, R228 ;  /* 0x0000009bafe47223 */ /* 0x000fe400000100e4 */
[----:B------:R-:W-:Y:S01]  /*2820*/  FFMA.FTZ R175, R79, R175, R156 ;  /* 0x000000af4faf7223 */ /* 0x000fe2000001009c */
[----:B------:R-:W-:Y:S01]  /*2830*/  FADD.FTZ R156, R176, -UR5 ;  /* 0x80000005b09c7e21 */ /* 0x000fe20008010000 */
[----:B------:R-:W-:Y:S01]  /*2840*/  FFMA.FTZ R157, R171, R155, R157 ;  /* 0x0000009bab9d7223 */ /* 0x000fe2000001009d */
[----:B------:R-:W-:-:S04]  /*2850*/  FADD.FTZ R164, R184, R164 ;  /* 0x000000a4b8a47221 */ /* 0x000fc80000010000 */
[----:B------:R-:W-:Y:S04]  /*2860*/  STL [R1+0xdc], R157 ;  /* 0x0000dc9d01007387 */ /* 0x000fe80000100800 */
[----:B------:R-:W-:Y:S04]  /*2870*/  STL [R1+0x11c], R166 ;  /* 0x00011ca601007387 */ /* 0x000fe80000100800 */
[----:B------:R-:W4:Y:S04]  /*2880*/  LDL.LU R170, [R1+0x124] ;  /* 0x0001240001aa7983 */ /* 0x000f280000300800 */
[----:B------:R0:W-:Y:S01]  /*2890*/  STL [R1+0x40], R164 ;  /* 0x000040a401007387 */ /* 0x0001e20000100800 */
[----:B------:R-:W-:Y:S01]  /*28a0*/  FMUL.FTZ R156, R156, UR16 ;  /* 0x000000109c9c7c20 */ /* 0x000fe20008410000 */
[----:B------:R-:W-:-:S02]  /*28b0*/  FADD.FTZ R165, R180, R165 ;  /* 0x000000a5b4a57221 */ /* 0x000fc40000010000 */
[----:B0-----:R-:W4:Y:S04]  /*28c0*/  LDL.LU R164, [R1+0xe4] ;  /* 0x0000e40001a47983 */ /* 0x001f280000300800 */
[----:B------:R0:W-:Y:S04]  /*28d0*/  STL [R1+0x120], R165 ;  /* 0x000120a501007387 */ /* 0x0001e80000100800 */
[----:B0-----:R-:W4:Y:S01]  /*28e0*/  LDL.LU R165, [R1+0x68] ;  /* 0x0000680001a57983 */ /* 0x001f220000300800 */
[----:B--2---:R-:W-:-:S05]  /*28f0*/  FFMA.FTZ R158, R180, R156, R158 ;  /* 0x0000009cb49e7223 */ /* 0x004fca000001009e */
[----:B------:R-:W-:Y:S04]  /*2900*/  STL [R1+0xe0], R158 ;  /* 0x0000e09e01007387 */ /* 0x000fe80000100800 */
[----:B------:R-:W2:Y:S04]  /*2910*/  LDL.LU R169, [R1+0x128] ;  /* 0x0001280001a97983 */ /* 0x000ea80000300800 */
[----:B------:R-:W2:Y:S04]  /*2920*/  LDL.LU R168, [R1+0xf8] ;  /* 0x0000f80001a87983 */ /* 0x000ea80000300800 */
[----:B------:R-:W2:Y:S01]  /*2930*/  LDL.LU R167, [R1+0x6c] ;  /* 0x00006c0001a77983 */ /* 0x000ea20000300800 */
[----:B---3--:R-:W-:-:S05]  /*2940*/  FADD.FTZ R159, R185, R159 ;  /* 0x0000009fb99f7221 */ /* 0x008fca0000010000 */
[----:B------:R0:W-:Y:S04]  /*2950*/  STL [R1+0x44], R159 ;  /* 0x0000449f01007387 */ /* 0x0001e80000100800 */
[----:B------:R-:W3:Y:S04]  /*2960*/  LDL.LU R166, [R1+0x12c] ;  /* 0x00012c0001a67983 */ /* 0x000ee80000300800 */
[----:B0-----:R-:W3:Y:S01]  /*2970*/  LDL.LU R159, [R1+0xfc] ;  /* 0x0000fc00019f7983 */ /* 0x001ee20000300800 */
[----:B------:R-:W-:Y:S02]  /*2980*/  FFMA.FTZ R205, R91, R139, R205 ;  /* 0x0000008b5bcd7223 */ /* 0x000fe400000100cd */
[----:B------:R-:W0:Y:S01]  /*2990*/  LDC.64 R138, c[0x0][0x3a8] ;  /* 0x0000ea00ff8a7b82 */ /* 0x000e220000000a00 */
[----:B------:R-:W-:Y:S01]  /*29a0*/  FMUL.FTZ R157, R40, R180 ;  /* 0x000000b4289d7220 */ /* 0x000fe20000410000 */
[----:B------:R-:W-:-:S03]  /*29b0*/  FFMA.FTZ R229, R184, R156, R229 ;  /* 0x0000009cb8e57223 */ /* 0x000fc600000100e5 */
[----:B------:R-:W-:Y:S01]  /*29c0*/  FFMA.FTZ R184, R72, R184, R157 ;  /* 0x000000b848b87223 */ /* 0x000fe2000001009d */
[----:B------:R-:W-:Y:S01]  /*29d0*/  FADD.FTZ R157, R177, -UR5 ;  /* 0x80000005b19d7e21 */ /* 0x000fe20008010000 */
[----:B------:R-:W-:Y:S01]  /*29e0*/  FFMA.FTZ R160, R80, R160, R136 ;  /* 0x000000a050a07223 */ /* 0x000fe20000010088 */
[----:B------:R-:W-:Y:S01]  /*29f0*/  FMUL.FTZ R158, R41, R181 ;  /* 0x000000b5299e7220 */ /* 0x000fe20000410000 */
[----:B------:R-:W1:Y:S01]  /*2a00*/  LDC.64 R176, c[0x0][0x3b0] ;  /* 0x0000ec00ffb07b82 */ /* 0x000e620000000a00 */
[----:B------:R-:W-:Y:S01]  /*2a10*/  FMUL.FTZ R157, R157, UR16 ;  /* 0x000000109d9d7c20 */ /* 0x000fe20008410000 */
[----:B0-----:R-:W-:-:S04]  /*2a20*/  IMAD.WIDE.U32 R136, R202, 0x10, R138 ;  /* 0x00000010ca887825 */ /* 0x001fc800078e008a */
[C---:B----4-:R-:W-:Y:S02]  /*2a30*/  FADD.FTZ R170, R181.reuse, R170 ;  /* 0x000000aab5aa7221 */ /* 0x050fe40000010000 */
[----:B------:R-:W4:Y:S01]  /*2a40*/  LDG.E.128 R136, desc[UR10][R136.64] ;  /* 0x0000000a88887981 */ /* 0x000f22000c1e1d00 */
[----:B------:R-:W-:-:S05]  /*2a50*/  FFMA.FTZ R164, R181, R157, R164 ;  /* 0x0000009db5a47223 */ /* 0x000fca00000100a4 */
[----:B------:R0:W-:Y:S02]  /*2a60*/  STL [R1+0xe4], R164 ;  /* 0x0000e4a401007387 */ /* 0x0001e40000100800 */
[----:B0-----:R-:W-:Y:S01]  /*2a70*/  FADD.FTZ R164, R178, -UR5 ;  /* 0x80000005b2a47e21 */ /* 0x001fe20008010000 */
[----:B------:R-:W-:-:S03]  /*2a80*/  FADD.FTZ R165, R186, R165 ;  /* 0x000000a5baa57221 */ /* 0x000fc60000010000 */
[----:B------:R-:W-:Y:S01]  /*2a90*/  FMUL.FTZ R164, R164, UR16 ;  /* 0x00000010a4a47c20 */ /* 0x000fe20008410000 */
[----:B------:R-:W-:Y:S04]  /*2aa0*/  STL [R1+0x124], R170 ;  /* 0x000124aa01007387 */ /* 0x000fe80000100800 */
[----:B------:R0:W-:Y:S01]  /*2ab0*/  STL [R1+0x68], R165 ;  /* 0x000068a501007387 */ /* 0x0001e20000100800 */
[----:B------:R-:W-:Y:S01]  /*2ac0*/  FFMA.FTZ R230, R185, R157, R230 ;  /* 0x0000009db9e67223 */ /* 0x000fe200000100e6 */
[----:B------:R-:W-:Y:S01]  /*2ad0*/  FFMA.FTZ R185, R73, R185, R158 ;  /* 0x000000b949b97223 */ /* 0x000fe2000001009e */
[----:B------:R-:W-:Y:S01]  /*2ae0*/  FMUL.FTZ R158, R42, R182 ;  /* 0x000000b62a9e7220 */ /* 0x000fe20000410000 */
[----:B0-----:R-:W-:Y:S01]  /*2af0*/  FADD.FTZ R165, R179, -UR5 ;  /* 0x80000005b3a57e21 */ /* 0x001fe20008010000 */
[----:B------:R-:W-:-:S03]  /*2b00*/  FFMA.FTZ R231, R186, R164, R231 ;  /* 0x000000a4bae77223 */ /* 0x000fc600000100e7 */
[----:B------:R-:W-:Y:S01]  /*2b10*/  FMUL.FTZ R165, R165, UR16 ;  /* 0x00000010a5a57c20 */ /* 0x000fe20008410000 */
[----:B------:R-:W-:Y:S01]  /*2b20*/  FFMA.FTZ R186, R74, R186, R158 ;  /* 0x000000ba4aba7223 */ /* 0x000fe2000001009e */
[----:B------:R-:W-:Y:S02]  /*2b30*/  FMUL.FTZ R158, R43, R183 ;  /* 0x000000b72b9e7220 */ /* 0x000fe40000410000 */
[----:B------:R-:W-:Y:S01]  /*2b40*/  FFMA.FTZ R232, R187, R165, R232 ;  /* 0x000000a5bbe87223 */ /* 0x000fe200000100e8 */
[----:B------:R-:W-:-:S04]  /*2b50*/  FADD.FTZ R170, RZ, R17 ;  /* 0x00000011ffaa7221 */ /* 0x000fc80000010000 */
[----:B------:R-:W-:Y:S01]  /*2b60*/  FADD.FTZ R170, R19, R170 ;  /* 0x000000aa13aa7221 */ /* 0x000fe20000010000 */
[C---:B--2---:R-:W-:Y:S01]  /*2b70*/  FADD.FTZ R169, R182.reuse, R169 ;  /* 0x000000a9b6a97221 */ /* 0x044fe20000010000 */
[----:B------:R-:W-:-:S04]  /*2b80*/  FFMA.FTZ R168, R182, R164, R168 ;  /* 0x000000a4b6a87223 */ /* 0x000fc800000100a8 */
[----:B------:R-:W-:Y:S01]  /*2b90*/  STL [R1+0x128], R169 ;  /* 0x000128a901007387 */ /* 0x000fe20000100800 */
[----:B------:R-:W-:-:S03]  /*2ba0*/  FADD.FTZ R167, R187, R167 ;  /* 0x000000a7bba77221 */ /* 0x000fc60000010000 */
[----:B------:R-:W-:Y:S04]  /*2bb0*/  STL [R1+0xf8], R168 ;  /* 0x0000f8a801007387 */ /* 0x000fe80000100800 */
[----:B------:R-:W-:Y:S04]  /*2bc0*/  STL [R1+0x6c], R167 ;  /* 0x00006ca701007387 */ /* 0x000fe80000100800 */
[----:B------:R-:W2:Y:S01]  /*2bd0*/  LDL.LU R181, [R1+0x70] ;  /* 0x0000700001b57983 */ /* 0x000ea20000300800 */
[----:B------:R-:W-:Y:S01]  /*2be0*/  FFMA.FTZ R187, R75, R187, R158 ;  /* 0x000000bb4bbb7223 */ /* 0x000fe2000001009e */
[----:B---3--:R-:W-:-:S05]  /*2bf0*/  FFMA.FTZ R159, R183, R165, R159 ;  /* 0x000000a5b79f7223 */ /* 0x008fca000001009f */
[----:B------:R1:W-:Y:S01]  /*2c00*/  STL [R1+0xfc], R159 ;  /* 0x0000fc9f01007387 */ /* 0x0003e20000100800 */
[----:B------:R-:W-:Y:S01]  /*2c10*/  FADD.FTZ R166, R183, R166 ;  /* 0x000000a6b7a67221 */ /* 0x000fe20000010000 */
[----:B-1----:R-:W-:-:S05]  /*2c20*/  IMAD.WIDE.U32 R158, R13, 0x4, R176 ;  /* 0x000000040d9e7825 */ /* 0x002fca00078e00b0 */
[----:B------:R0:W5:Y:S02]  /*2c30*/  LDG.E R183, desc[UR10][R158.64] ;  /* 0x0000000a9eb77981 */ /* 0x000164000c1e1900 */
[----:B0-----:R-:W-:-:S05]  /*2c40*/  IMAD.WIDE.U32 R158, R12, 0x4, R176 ;  /* 0x000000040c9e7825 */ /* 0x001fca00078e00b0 */
[----:B------:R0:W5:Y:S02]  /*2c50*/  LDG.E R182, desc[UR10][R158.64] ;  /* 0x0000000a9eb67981 */ /* 0x000164000c1e1900 */
[----:B0-----:R-:W-:-:S05]  /*2c60*/  IMAD.WIDE.U32 R158, R11, 0x4, R176 ;  /* 0x000000040b9e7825 */ /* 0x001fca00078e00b0 */
[----:B------:R0:W5:Y:S01]  /*2c70*/  LDG.E R178, desc[UR10][R158.64] ;  /* 0x0000000a9eb27981 */ /* 0x000162000c1e1900 */
[----:B------:R-:W-:Y:S01]  /*2c80*/  FADD.FTZ R170, R21, R170 ;  /* 0x000000aa15aa7221 */ /* 0x000fe20000010000 */
[----:B0-----:R-:W-:-:S05]  /*2c90*/  IMAD.WIDE.U32 R158, R10, 0x4, R176 ;  /* 0x000000040a9e7825 */ /* 0x001fca00078e00b0 */
[----:B------:R0:W5:Y:S01]  /*2ca0*/  LDG.E R168, desc[UR10][R158.64] ;  /* 0x0000000a9ea87981 */ /* 0x000162000c1e1900 */
[----:B------:R-:W-:-:S03]  /*2cb0*/  FADD.FTZ R170, R23, R170 ;  /* 0x000000aa17aa7221 */ /* 0x000fc60000010000 */
[----:B------:R1:W-:Y:S01]  /*2cc0*/  STL [R1+0x12c], R166 ;  /* 0x00012ca601007387 */ /* 0x0003e20000100800 */
[----:B0-----:R-:W-:-:S05]  /*2cd0*/  IMAD.WIDE.U32 R158, R7, 0x4, R176 ;  /* 0x00000004079e7825 */ /* 0x001fca00078e00b0 */
[----:B-1----:R0:W5:Y:S01]  /*2ce0*/  LDG.E R166, desc[UR10][R158.64] ;  /* 0x0000000a9ea67981 */ /* 0x002162000c1e1900 */
[----:B------:R-:W-:Y:S01]  /*2cf0*/  FADD.FTZ R170, R188, R170 ;  /* 0x000000aabcaa7221 */ /* 0x000fe20000010000 */
[----:B0-----:R-:W-:-:S04]  /*2d00*/  IMAD.WIDE.U32 R158, R192, 0x4, R176 ;  /* 0x00000004c09e7825 */ /* 0x001fc800078e00b0 */
[----:B------:R-:W-:Y:S01]  /*2d10*/  FADD.FTZ R170, R190, R170 ;  /* 0x000000aabeaa7221 */ /* 0x000fe20000010000 */
[----:B------:R0:W5:Y:S01]  /*2d20*/  LDG.E R167, desc[UR10][R158.64] ;  /* 0x0000000a9ea77981 */ /* 0x000162000c1e1900 */
[----:B------:R-:W-:Y:S01]  /*2d30*/  FFMA.FTZ R180, R0, R17, RZ ;  /* 0x0000001100b47223 */ /* 0x000fe200000100ff */
[----:B0-----:R-:W-:-:S04]  /*2d40*/  IMAD.WIDE.U32 R158, R198, 0x4, R176 ;  /* 0x00000004c69e7825 */ /* 0x001fc800078e00b0 */
[----:B------:R-:W-:Y:S01]  /*2d50*/  FFMA.FTZ R180, R18, R19, R180 ;  /* 0x0000001312b47223 */ /* 0x000fe200000100b4 */
[----:B------:R0:W5:Y:S03]  /*2d60*/  LDG.E R169, desc[UR10][R158.64] ;  /* 0x0000000a9ea97981 */ /* 0x000166000c1e1900 */
[----:B------:R-:W-:Y:S01]  /*2d70*/  FFMA.FTZ R180, R20, R21, R180 ;  /* 0x0000001514b47223 */ /* 0x000fe200000100b4 */
[----:B0-----:R-:W-:-:S04]  /*2d80*/  IMAD.WIDE.U32 R158, R202, 0x4, R176 ;  /* 0x00000004ca9e7825 */ /* 0x001fc800078e00b0 */
[----:B------:R-:W-:-:S04]  /*2d90*/  FADD.FTZ R177, R193, R170 ;  /* 0x000000aac1b17221 */ /* 0x000fc80000010000 */
[----:B------:R-:W-:Y:S01]  /*2da0*/  FADD.FTZ R177, R195, R177 ;  /* 0x000000b1c3b17221 */ /* 0x000fe20000010000 */
[----:B------:R-:W-:Y:S01]  /*2db0*/  FFMA.FTZ R180, R22, R23, R180 ;  /* 0x0000001716b47223 */ /* 0x000fe200000100b4 */
[----:B------:R0:W5:Y:S02]  /*2dc0*/  LDG.E R158, desc[UR10][R158.64] ;  /* 0x0000000a9e9e7981 */ /* 0x000164000c1e1900 */
        /* <DEDUP_REMOVED lines=35> */
[----:B0-----:R-:W-:Y:S01]  /*3000*/  FMUL.FTZ R159, R36, R128 ;  /* 0x00000080249f7220 */ /* 0x001fe20000410000 */
[----:B------:R-:W-:Y:S02]  /*3010*/  FFMA.FTZ R180, R153, R173, R180 ;  /* 0x000000ad99b47223 */ /* 0x000fe400000100b4 */
[----:B------:R-:W-:Y:S01]  /*3020*/  FADD.FTZ R177, R186, R177 ;  /* 0x000000b1bab17221 */ /* 0x000fe20000010000 */
[----:B------:R-:W-:Y:S01]  /*3030*/  FFMA.FTZ R159, R68, R132, R159 ;  /* 0x00000084449f7223 */ /* 0x000fe2000001009f */
[----:B------:R-:W-:Y:S02]  /*3040*/  FMUL.FTZ R170, R37, R129 ;  /* 0x0000008125aa7220 */ /* 0x000fe40000410000 */
[----:B------:R-:W-:Y:S01]  /*3050*/  FADD.FTZ R177, R187, R177 ;  /* 0x000000b1bbb17221 */ /* 0x000fe20000010000 */
[----:B------:R-:W-:Y:S01]  /*3060*/  FFMA.FTZ R180, R154, R174, R180 ;  /* 0x000000ae9ab47223 */ /* 0x000fe200000100b4 */
[----:B------:R-:W-:Y:S01]  /*3070*/  FMUL.FTZ R171, R38, R130 ;  /* 0x0000008226ab7220 */ /* 0x000fe20000410000 */
[----:B------:R-:W-:Y:S01]  /*3080*/  FFMA.FTZ R170, R69, R133, R170 ;  /* 0x0000008545aa7223 */ /* 0x000fe200000100aa */
[----:B------:R-:W-:Y:S01]  /*3090*/  FADD.FTZ R177, R159, R177 ;  /* 0x000000b19fb17221 */ /* 0x000fe20000010000 */
[----:B------:R-:W-:Y:S01]  /*30a0*/  FFMA.FTZ R180, R155, R175, R180 ;  /* 0x000000af9bb47223 */ /* 0x000fe200000100b4 */
[----:B------:R-:W-:Y:S01]  /*30b0*/  FFMA.FTZ R171, R70, R134, R171 ;  /* 0x0000008646ab7223 */ /* 0x000fe200000100ab */
[----:B------:R-:W-:Y:S01]  /*30c0*/  FMUL.FTZ R176, R39, R131 ;  /* 0x0000008327b07220 */ /* 0x000fe20000410000 */
[----:B------:R-:W-:Y:S01]  /*30d0*/  FADD.FTZ R177, R177, R170 ;  /* 0x000000aab1b17221 */ /* 0x000fe20000010000 */
[----:B----4-:R-:W-:Y:S01]  /*30e0*/  FADD.FTZ R179, R136, -UR5 ;  /* 0x8000000588b37e21 */ /* 0x010fe20008010000 */
[----:B------:R-:W-:Y:S01]  /*30f0*/  FFMA.FTZ R136, R156, R184, R180 ;  /* 0x000000b89c887223 */ /* 0x000fe200000100b4 */
[----:B------:R-:W-:Y:S01]  /*3100*/  FFMA.FTZ R176, R71, R135, R176 ;  /* 0x0000008747b07223 */ /* 0x000fe200000100b0 */
[----:B------:R-:W-:Y:S01]  /*3110*/  FADD.FTZ R180, R177, R171 ;  /* 0x000000abb1b47221 */ /* 0x000fe20000010000 */
[----:B------:R-:W-:Y:S01]  /*3120*/  FMUL.FTZ R177, R179, UR16 ;  /* 0x00000010b3b17c20 */ /* 0x000fe20008410000 */
[----:B------:R-:W-:Y:S01]  /*3130*/  FFMA.FTZ R179, R157, R185, R136 ;  /* 0x000000b99db37223 */ /* 0x000fe20000010088 */
[----:B------:R-:W-:Y:S01]  /*3140*/  FADD.FTZ R138, R138, -UR5 ;  /* 0x800000058a8a7e21 */ /* 0x000fe20008010000 */
[----:B------:R-:W-:-:S02]  /*3150*/  FADD.FTZ R136, R180, R176 ;  /* 0x000000b0b4887221 */ /* 0x000fc40000010000 */
[----:B------:R-:W-:Y:S01]  /*3160*/  FFMA.FTZ R180, R164, R186, R179 ;  /* 0x000000baa4b47223 */ /* 0x000fe200000100b3 */
[----:B------:R-:W-:-:S03]  /*3170*/  FADD.FTZ R179, R137, -UR5 ;  /* 0x8000000589b37e21 */ /* 0x000fc60008010000 */
[----:B------:R-:W-:Y:S01]  /*3180*/  FFMA.FTZ R137, R165, R187, R180 ;  /* 0x000000bba5897223 */ /* 0x000fe200000100b4 */
[----:B------:R-:W-:Y:S01]  /*3190*/  FMUL.FTZ R180, R138, UR16 ;  /* 0x000000108ab47c20 */ /* 0x000fe20008410000 */
[----:B--2---:R-:W-:-:S05]  /*31a0*/  FADD.FTZ R181, R132, R181 ;  /* 0x000000b584b57221 */ /* 0x004fca0000010000 */
[----:B------:R0:W-:Y:S04]  /*31b0*/  STL [R1+0x70], R181 ;  /* 0x000070b501007387 */ /* 0x0001e80000100800 */
[----:B------:R-:W2:Y:S01]  /*31c0*/  LDL.LU R138, [R1+0x74] ;  /* 0x00007400018a7983 */ /* 0x000ea20000300800 */
[----:B------:R-:W-:-:S03]  /*31d0*/  FFMA.FTZ R233, R132, R177, R233 ;  /* 0x000000b184e97223 */ /* 0x000fc600000100e9 */
[----:B------:R-:W1:Y:S01]  /*31e0*/  SHFL.DOWN PT, R132, R136, 0x10, 0x1f ;  /* 0x0a001f0088847f89 */ /* 0x000e6200000e0000 */
[----:B------:R-:W-:Y:S01]  /*31f0*/  FMUL.FTZ R179, R179, UR16 ;  /* 0x00000010b3b37c20 */ /* 0x000fe20008410000 */
[----:B------:R-:W-:Y:S01]  /*3200*/  FFMA.FTZ R137, R177, R159, R137 ;  /* 0x0000009fb1897223 */ /* 0x000fe20000010089 */
[----:B------:R-:W-:-:S03]  /*3210*/  FADD.FTZ R139, R139, -UR5 ;  /* 0x800000058b8b7e21 */ /* 0x000fc60008010000 */
[----:B------:R-:W-:Y:S01]  /*3220*/  FFMA.FTZ R137, R179, R170, R137 ;  /* 0x000000aab3897223 */ /* 0x000fe20000010089 */
[----:B0-----:R-:W-:-:S03]  /*3230*/  FMUL.FTZ R181, R139, UR16 ;  /* 0x000000108bb57c20 */ /* 0x001fc60008410000 */
[----:B------:R-:W-:-:S04]  /*3240*/  FFMA.FTZ R137, R180, R171, R137 ;  /* 0x000000abb4897223 */ /* 0x000fc80000010089 */
[----:B------:R-:W-:Y:S01]  /*3250*/  FFMA.FTZ R137, R181, R176, R137 ;  /* 0x000000b0b5897223 */ /* 0x000fe20000010089 */
[----:B-1----:R-:W-:-:S04]  /*3260*/  FADD.FTZ R132, R136, R132 ;  /* 0x0000008488847221 */ /* 0x002fc80000010000 */
        /* <DEDUP_REMOVED lines=11> */
[----:B------:R-:W-:Y:S01]  /*3320*/  FFMA.FTZ R234, R133, R179, R234 ;  /* 0x000000b385ea7223 */ /* 0x000fe200000100ea */
[----:B0-----:R-:W-:-:S02]  /*3330*/  FADD.FTZ R136, R136, R137 ;  /* 0x0000008988887221 */ /* 0x001fc40000010000 */
[----:B------:R-:W0:Y:S02]  /*3340*/  SHFL.DOWN PT, R137, R132, 0x2, 0x1f ;  /* 0x08401f0084897f89 */ /* 0x000e2400000e0000 */
[----:B0-----:R-:W-:Y:S01]  /*3350*/  FADD.FTZ R137, R132, R137 ;  /* 0x0000008984897221 */ /* 0x001fe20000010000 */
[----:B------:R-:W-:Y:S01]  /*3360*/  BSSY.RECONVERGENT B0, `(.L_x_4516) ;  /* 0x0000012000007945 */ /* 0x000fe20003800200 */
[----:B--2---:R-:W-:Y:S02]  /*3370*/  FADD.FTZ R138, R133, R138 ;  /* 0x0000008a858a7221 */ /* 0x004fe40000010000 */
[----:B------:R-:W0:Y:S04]  /*3380*/  SHFL.DOWN PT, R133, R136, 0x1, 0x1f ;  /* 0x08201f0088857f89 */ /* 0x000e2800000e0000 */
[----:B------:R1:W-:Y:S02]  /*3390*/  STL [R1+0x74], R138 ;  /* 0x0000748a01007387 */ /* 0x0003e40000100800 */
[----:B-1----:R-:W1:Y:S01]  /*33a0*/  S2R R138, SR_TID.X ;  /* 0x00000000008a7919 */ /* 0x002e620000002100 */
[----:B0-----:R-:W-:-:S02]  /*33b0*/  FADD.FTZ R132, R136, R133 ;  /* 0x0000008588847221 */ /* 0x001fc40000010000 */
[----:B------:R-:W0:Y:S01]  /*33c0*/  SHFL.DOWN PT, R133, R137, 0x1, 0x1f ;  /* 0x08201f0089857f89 */ /* 0x000e2200000e0000 */
[----:B-1----:R-:W-:Y:S01]  /*33d0*/  LOP3.LUT P2, RZ, R138, 0x1f, RZ, 0xc0, !PT ;  /* 0x0000001f8aff7812 */ /* 0x002fe2000784c0ff */
[----:B0-----:R-:W-:-:S12]  /*33e0*/  FADD.FTZ R133, R137, R133 ;  /* 0x0000008589857221 */ /* 0x001fd80000010000 */
        /* <DEDUP_REMOVED lines=9> */
.L_x_4517:
[----:B------:R-:W-:Y:S05]  /*3480*/  BSYNC.RECONVERGENT B0 ;  /* 0x0000000000007941 */ /* 0x000fea0003800200 */
.L_x_4516:
[----:B0-----:R-:W2:Y:S01]  /*3490*/  LDL.LU R136, [R1+0x98] ;  /* 0x0000980001887983 */ /* 0x001ea20000300800 */
[----:B------:R-:W-:-:S03]  /*34a0*/  FFMA.FTZ R235, R134, R180, R235 ;  /* 0x000000b486eb7223 */ /* 0x000fc600000100eb */
[----:B------:R-:W3:Y:S04]  /*34b0*/  LDL.LU R133, [R1+0x130] ;  /* 0x0001300001857983 */ /* 0x000ee80000300800 */
[----:B------:R-:W4:Y:S01]  /*34c0*/  LDL.LU R132, [R1+0x100] ;  /* 0x0001000001847983 */ /* 0x000f220000300800 */
[----:B------:R-:W0:Y:S01]  /*34d0*/  S2UR UR6, SR_CgaCtaId ;  /* 0x00000000000679c3 */ /* 0x000e220000008800 */
[----:B------:R-:W-:Y:S02]  /*34e0*/  UMOV UR5, 0x400 ;  /* 0x0000040000057882 */ /* 0x000fe40000000000 */
[----:B0-----:R-:W-:-:S04]  /*34f0*/  ULEA UR5, UR6, UR5, 0x18 ;  /* 0x0000000506057291 */ /* 0x001fc8000f8ec0ff */
[----:B------:R-:W-:Y:S02]  /*3500*/  UIADD3 UR6, UPT, UPT, UR5, 0x8040, URZ ;  /* 0x0000804005067890 */ /* 0x000fe4000fffe0ff */
[----:B------:R-:W-:Y:S01]  /*3510*/  @!UP1 UIADD3 UR6, UPT, UPT, UR5, 0x8000, URZ ;  /* 0x0000800005069890 */ /* 0x000fe2000fffe0ff */
[----:B------:R-:W-:Y:S01]  /*3520*/  BAR.SYNC.DEFER_BLOCKING 0x0 ;  /* 0x0000000000007b1d */ /* 0x000fe20000010000 */
[----:B--2---:R-:W-:-:S05]  /*3530*/  FADD.FTZ R136, R134, R136 ;  /* 0x0000008886887221 */ /* 0x004fca0000010000 */
[----:B------:R-:W2:Y:S01]  /*3540*/  LDL.LU R134, [R1+0x9c] ;  /* 0x00009c0001867983 */ /* 0x000ea20000300800 */
[----:B------:R-:W-:Y:S01]  /*3550*/  FFMA.FTZ R236, R135, R181, R236 ;  /* 0x000000b587ec7223 */ /* 0x000fe200000100ec */
[C---:B---3--:R-:W-:Y:S02]  /*3560*/  FADD.FTZ R133, R128.reuse, R133 ;  /* 0x0000008580857221 */ /* 0x048fe40000010000 */
[----:B------:R-:W-:Y:S01]  /*3570*/  STL [R1+0x98], R136 ;  /* 0x0000988801007387 */ /* 0x000fe20000100800 */
[----:B----4-:R-:W-:-:S03]  /*3580*/  FFMA.FTZ R132, R128, R177, R132 ;  /* 0x000000b180847223 */ /* 0x010fc60000010084 */
[----:B------:R-:W0:Y:S01]  /*3590*/  LDS.128 R136, [UR6] ;  /* 0x00000006ff887984 */ /* 0x000e220008000c00 */
[----:B------:R-:W-:Y:S02]  /*35a0*/  UIADD3 UR6, UPT, UPT, UR5, 0x8050, URZ ;  /* 0x0000805005067890 */ /* 0x000fe4000fffe0ff */
[----:B------:R-:W-:Y:S01]  /*35b0*/  @!UP1 UIADD3 UR6, UPT, UPT, UR5, 0x8010, URZ ;  /* 0x0000801005069890 */ /* 0x000fe2000fffe0ff */
[----:B0-----:R-:W-:Y:S01]  /*35c0*/  FADD.FTZ R136, RZ, R136 ;  /* 0x00000088ff887221 */ /* 0x001fe20000010000 */
[----:B------:R-:W-:-:S03]  /*35d0*/  FADD.FTZ R137, RZ, R137 ;  /* 0x00000089ff897221 */ /* 0x000fc60000010000 */
[----:B------:R-:W-:Y:S01]  /*35e0*/  FADD.FTZ R138, R138, R136 ;  /* 0x000000888a8a7221 */ /* 0x000fe20000010000 */
[----:B------:R-:W-:Y:S01]  /*35f0*/  FADD.FTZ R139, R139, R137 ;  /* 0x000000898b8b7221 */ /* 0x000fe20000010000 */
[----:B--2---:R-:W-:-:S05]  /*3600*/  FADD.FTZ R134, R135, R134 ;  /* 0x0000008687867221 */ /* 0x004fca0000010000 */
[----:B------:R-:W-:Y:S04]  /*3610*/  STL [R1+0x9c], R134 ;  /* 0x00009c8601007387 */ /* 0x000fe80000100800 */
[----:B------:R-:W-:Y:S04]  /*3620*/  STL [R1+0x130], R133 ;  /* 0x0001308501007387 */ /* 0x000fe80000100800 */
[----:B------:R-:W-:Y:S04]  /*3630*/  STL [R1+0x100], R132 ;  /* 0x0001008401007387 */ /* 0x000fe80000100800 */
[----:B------:R-:W0:Y:S04]  /*3640*/  LDS.128 R132, [UR6] ;  /* 0x00000006ff847984 */ /* 0x000e280008000c00 */
[----:B------:R-:W2:Y:S01]  /*3650*/  LDL.LU R137, [R1+0x104] ;  /* 0x0001040001897983 */ /* 0x000ea20000300800 */
[----:B------:R-:W-:-:S02]  /*3660*/  UIADD3 UR6, UPT, UPT, UR5, 0x8060, URZ ;  /* 0x0000806005067890 */ /* 0x000fc4000fffe0ff */
[----:B------:R-:W-:Y:S01]  /*3670*/  @!UP1 UIADD3 UR6, UPT, UPT, UR5, 0x8020, URZ ;  /* 0x0000802005069890 */ /* 0x000fe2000fffe0ff */
[----:B0-----:R-:W-:Y:S02]  /*3680*/  FADD.FTZ R128, R138, R132 ;  /* 0x000000848a807221 */ /* 0x001fe40000010000 */
[----:B------:R-:W3:Y:S01]  /*3690*/  LDL.LU R138, [R1+0x134] ;  /* 0x00013400018a7983 */ /* 0x000ee20000300800 */
[----:B------:R-:W-:Y:S01]  /*36a0*/  FADD.FTZ R133, R139, R133 ;  /* 0x000000858b857221 */ /* 0x000fe20000010000 */
[----:B------:R-:W-:Y:S02]  /*36b0*/  FADD.FTZ R128, R134, R128 ;  /* 0x0000008086807221 */ /* 0x000fe40000010000 */
[----:B------:R-:W4:Y:S01]  /*36c0*/  LDL.LU R139, [R1+0x138] ;  /* 0x00013800018b7983 */ /* 0x000f220000300800 */
        /* <DEDUP_REMOVED lines=10> */
[C---:B--2---:R-:W-:Y:S01]  /*3770*/  FFMA.FTZ R137, R129.reuse, R179, R137 ;  /* 0x000000b381897223 */ /* 0x044fe20000010089 */
[----:B---3--:R-:W-:Y:S02]  /*3780*/  FADD.FTZ R138, R129, R138 ;  /* 0x0000008a818a7221 */ /* 0x008fe40000010000 */
[----:B------:R-:W2:Y:S04]  /*3790*/  LDL.LU R129, [R1+0x108] ;  /* 0x0001080001817983 */ /* 0x000ea80000300800 */
[----:B------:R0:W-:Y:S04]  /*37a0*/  STL [R1+0x104], R137 ;  /* 0x0001048901007387 */ /* 0x0001e80000100800 */
[----:B0-----:R-:W3:Y:S04]  /*37b0*/  LDL.LU R137, [R1+0x13c] ;  /* 0x00013c0001897983 */ /* 0x001ee80000300800 */
[----:B------:R-:W3:Y:S01]  /*37c0*/  LDL.LU R132, [R1+0x10c] ;  /* 0x00010c0001847983 */ /* 0x000ee20000300800 */
[----:B----4-:R-:W-:Y:S01]  /*37d0*/  FADD.FTZ R139, R130, R139 ;  /* 0x0000008b828b7221 */ /* 0x010fe20000010000 */
[----:B------:R-:W-:Y:S01]  /*37e0*/  FADD.FTZ R133, R136, R133 ;  /* 0x0000008588857221 */ /* 0x000fe20000010000 */
[----:B------:R-:W-:Y:S01]  /*37f0*/  FADD.FTZ R128, R134, R128 ;  /* 0x0000008086807221 */ /* 0x000fe20000010000 */
[----:B------:R0:W-:Y:S01]  /*3800*/  STL [R1+0x134], R138 ;  /* 0x0001348a01007387 */ /* 0x0001e20000100800 */
[----:B------:R-:W-:Y:S01]  /*3810*/  UISETP.NE.U32.AND UP0, UPT, UR24, URZ, UPT ;  /* 0x000000ff1800728c */ /* 0x000fe2000bf05070 */
[----:B------:R-:W-:Y:S01]  /*3820*/  FADD.FTZ R133, R135, R133 ;  /* 0x0000008587857221 */ /* 0x000fe20000010000 */
[----:B------:R-:W-:Y:S01]  /*3830*/  FMUL.FTZ R128, R128, UR26 ;  /* 0x0000001a80807c20 */ /* 0x000fe20008410000 */
[----:B------:R0:W-:Y:S01]  /*3840*/  STL [R1+0x138], R139 ;  /* 0x0001388b01007387 */ /* 0x0001e20000100800 */
[----:B------:R-:W-:Y:S01]  /*3850*/  UISETP.NE.AND.EX UP0, UPT, UR25, URZ, UPT, UP0 ;  /* 0x000000ff1900728c */ /* 0x000fe2000bf05300 */
[----:B------:R-:W-:Y:S01]  /*3860*/  FMUL.FTZ R133, R133, UR26 ;  /* 0x0000001a85857c20 */ /* 0x000fe20008410000 */
[----:B------:R-:W-:Y:S01]  /*3870*/  UIADD3 UR4, UPT, UPT, UR4, UR22, URZ ;  /* 0x0000001604047290 */ /* 0x000fe2000fffe0ff */
[----:B------:R-:W-:-:S03]  /*3880*/  FSEL R128, R128, RZ, !P3 ;  /* 0x000000ff80807208 */ /* 0x000fc60005800000 */
[----:B------:R-:W-:Y:S01]  /*3890*/  R2UR UR17, R133 ;  /* 0x00000000851172ca */ /* 0x000fe200000e0000 */
[----:B------:R-:W-:Y:S01]  /*38a0*/  UISETP.GE.AND UP2, UPT, UR4, UR23, UPT ;  /* 0x000000170400728c */ /* 0x000fe2000bf46270 */
[----:B------:R-:W-:Y:S01]  /*38b0*/  R2UR UR27, R128 ;  /* 0x00000000801b72ca */ /* 0x000fe200000e0000 */
[----:B--2---:R-:W-:-:S05]  /*38c0*/  FFMA.FTZ R129, R130, R180, R129 ;  /* 0x000000b482817223 */ /* 0x004fca0000010081 */
[----:B------:R0:W-:Y:S01]  /*38d0*/  STL [R1+0x108], R129 ;  /* 0x0001088101007387 */ /* 0x0001e20000100800 */
[C---:B---3--:R-:W-:Y:S01]  /*38e0*/  FADD.FTZ R137, R131.reuse, R137 ;  /* 0x0000008983897221 */ /* 0x048fe20000010000 */
[----:B------:R-:W-:-:S05]  /*38f0*/  FFMA.FTZ R132, R131, R181, R132 ;  /* 0x000000b583847223 */ /* 0x000fca0000010084 */
        /* <DEDUP_REMOVED lines=12> */
[C---:B-----5:R-:W-:Y:S02]  /*39c0*/  LOP3.LUT P2, RZ, R183.reuse, 0xff, RZ, 0xc0, !PT ;  /* 0x000000ffb7ff7812 */ /* 0x060fe4000784c0ff */
[C---:B------:R-:W-:Y:S01]  /*39d0*/  LOP3.LUT P3, RZ, R183.reuse, 0xff00, RZ, 0xc0, !PT ;  /* 0x0000ff00b7ff7812 */ /* 0x040fe2000786c0ff */
[----:B------:R-:W-:Y:S01]  /*39e0*/  FFMA.FTZ R128, R0, R128, UR27 ;  /* 0x0000001b00807e23 */ /* 0x000fe20008010080 */
[----:B------:R-:W-:Y:S02]  /*39f0*/  MOV R0, UR17 ;  /* 0x0000001100007c02 */ /* 0x000fe40008000f00 */
[----:B------:R-:W-:Y:S01]  /*3a00*/  LOP3.LUT P4, RZ, R183, 0xff0000, RZ, 0xc0, !PT ;  /* 0x00ff0000b7ff7812 */ /* 0x000fe2000788c0ff */
[----:B------:R-:W-:Y:S01]  /*3a10*/  FADD.FTZ R128, R17, -R128 ;  /* 0x8000008011807221 */ /* 0x000fe20000010000 */
[----:B------:R-:W-:Y:S01]  /*3a20*/  MOV R17, UR17 ;  /* 0x0000001100117c02 */ /* 0x000fe20008000f00 */
[----:B------:R-:W-:Y:S01]  /*3a30*/  FFMA.FTZ R0, R18, R0, UR27 ;  /* 0x0000001b12007e23 */ /* 0x000fe20008010000 */
[----:B------:R-:W-:Y:S01]  /*3a40*/  MOV R18, UR17 ;  /* 0x0000001100127c02 */ /* 0x000fe20008000f00 */
[----:B------:R-:W-:Y:S01]  /*3a50*/  FMUL.FTZ R128, R128, UR16 ;  /* 0x0000001080807c20 */ /* 0x000fe20008410000 */
[----:B------:R-:W-:Y:S01]  /*3a60*/  ISETP.GE.U32.AND P5, PT, R183, 0x1000000, PT ;  /* 0x01000000b700780c */ /* 0x000fe20003fa6070 */
[----:B------:R-:W-:Y:S01]  /*3a70*/  FFMA.FTZ R17, R20, R17, UR27 ;  /* 0x0000001b14117e23 */ /* 0x000fe20008010011 */
[----:B------:R-:W-:Y:S01]  /*3a80*/  FADD.FTZ R0, R19, -R0 ;  /* 0x8000000013007221 */ /* 0x000fe20000010000 */
[----:B------:R-:W-:Y:S01]  /*3a90*/  FFMA.FTZ R18, R22, R18, UR27 ;  /* 0x0000001b16127e23 */ /* 0x000fe20008010012 */
[----:B------:R-:W-:Y:S01]  /*3aa0*/  FMUL.FTZ R128, R128, UR7 ;  /* 0x0000000780807c20 */ /* 0x000fe20008410000 */
[----:B------:R-:W-:Y:S01]  /*3ab0*/  FADD.FTZ R17, R21, -R17 ;  /* 0x8000001115117221 */ /* 0x000fe20000010000 */
[----:B------:R-:W-:Y:S01]  /*3ac0*/  FMUL.FTZ R0, R0, UR16 ;  /* 0x0000001000007c20 */ /* 0x000fe20008410000 */
[----:B------:R-:W-:-:S02]  /*3ad0*/  FADD.FTZ R18, R23, -R18 ;  /* 0x8000001217127221 */ /* 0x000fc40000010000 */
[----:B------:R-:W-:Y:S01]  /*3ae0*/  FMUL.FTZ R17, R17, UR16 ;  /* 0x0000001011117c20 */ /* 0x000fe20008410000 */
[----:B------:R-:W-:Y:S01]  /*3af0*/  FMUL.FTZ R0, R0, UR7 ;  /* 0x0000000700007c20 */ /* 0x000fe20008410000 */
[----:B------:R-:W-:Y:S01]  /*3b00*/  FMUL.FTZ R18, R18, UR16 ;  /* 0x0000001012127c20 */ /* 0x000fe20008410000 */
[----:B------:R-:W-:Y:S01]  /*3b10*/  SEL R20, R128, RZ, P2 ;  /* 0x000000ff80147207 */ /* 0x000fe20001000000 */
[----:B------:R-:W-:Y:S02]  /*3b20*/  FMUL.FTZ R17, R17, UR7 ;  /* 0x0000000711117c20 */ /* 0x000fe40008410000 */
[----:B------:R-:W-:Y:S01]  /*3b30*/  FMUL.FTZ R18, R18, UR7 ;  /* 0x0000000712127c20 */ /* 0x000fe20008410000 */
[----:B------:R-:W-:Y:S02]  /*3b40*/  SEL R21, R0, RZ, P3 ;  /* 0x000000ff00157207 */ /* 0x000fe40001800000 */
[----:B------:R-:W-:Y:S02]  /*3b50*/  SEL R22, R17, RZ, P4 ;  /* 0x000000ff11167207 */ /* 0x000fe40002000000 */
[----:B------:R-:W-:Y:S01]  /*3b60*/  SEL R23, R18, RZ, P5 ;  /* 0x000000ff12177207 */ /* 0x000fe20002800000 */
[----:B------:R-:W-:Y:S06]  /*3b70*/  BRA `(.L_x_4521) ;  /* 0x0000000c00f07947 */ /* 0x000fec0003800000 */
.L_x_4520:
[----:B-----5:R-:W-:Y:S02]  /*3b80*/  MOV R120, UR17 ;  /* 0x0000001100787c02 */ /* 0x020fe40008000f00 */
[C---:B------:R-:W-:Y:S02]  /*3b90*/  LOP3.LUT P2, RZ, R183.reuse, 0xff, RZ, 0xc0, !PT ;  /* 0x000000ffb7ff7812 */ /* 0x040fe4000784c0ff */
[C---:B------:R-:W-:Y:S01]  /*3ba0*/  LOP3.LUT P3, RZ, R183.reuse, 0xff00, RZ, 0xc0, !PT ;  /* 0x0000ff00b7ff7812 */ /* 0x040fe2000786c0ff */
[----:B------:R-:W-:Y:S01]  /*3bb0*/  FFMA.FTZ R120, R0, R120, UR27 ;  /* 0x0000001b00787e23 */ /* 0x000fe20008010078 */
[----:B------:R-:W-:Y:S02]  /*3bc0*/  MOV R0, UR17 ;  /* 0x0000001100007c02 */ /* 0x000fe40008000f00 */
[----:B------:R-:W-:Y:S01]  /*3bd0*/  LOP3.LUT P4, RZ, R183, 0xff0000, RZ, 0xc0, !PT ;  /* 0x00ff0000b7ff7812 */ /* 0x000fe2000788c0ff */
[----:B------:R-:W-:Y:S01]  /*3be0*/  FADD.FTZ R120, R17, -R120 ;  /* 0x8000007811787221 */ /* 0x000fe20000010000 */
[----:B------:R-:W-:Y:S01]  /*3bf0*/  MOV R17, UR17 ;  /* 0x0000001100117c02 */ /* 0x000fe20008000f00 */
[----:B------:R-:W-:Y:S01]  /*3c00*/  FFMA.FTZ R0, R18, R0, UR27 ;  /* 0x0000001b12007e23 */ /* 0x000fe20008010000 */
[----:B------:R-:W-:Y:S01]  /*3c10*/  ISETP.GE.U32.AND P5, PT, R183, 0x1000000, PT ;  /* 0x01000000b700780c */ /* 0x000fe20003fa6070 */
[----:B------:R-:W-:-:S02]  /*3c20*/  FMUL.FTZ R120, R120, UR16 ;  /* 0x0000001078787c20 */ /* 0x000fc40008410000 */
[----:B------:R-:W-:Y:S01]  /*3c30*/  FADD.FTZ R19, R19, -R0 ;  /* 0x8000000013137221 */ /* 0x000fe20000010000 */
[----:B------:R-:W-:Y:S01]  /*3c40*/  MOV R0, UR17 ;  /* 0x0000001100007c02 */ /* 0x000fe20008000f00 */
[----:B------:R-:W-:Y:S02]  /*3c50*/  FFMA.FTZ R17, R22, R17, UR27 ;  /* 0x0000001b16117e23 */ /* 0x000fe40008010011 */
[----:B------:R-:W-:Y:S02]  /*3c60*/  FMUL.FTZ R121, R19, UR16 ;  /* 0x0000001013797c20 */ /* 0x000fe40008410000 */
[----:B------:R-:W-:Y:S01]  /*3c70*/  FFMA.FTZ R0, R20, R0, UR27 ;  /* 0x0000001b14007e23 */ /* 0x000fe20008010000 */
[----:B------:R-:W-:Y:S01]  /*3c80*/  FADD.FTZ R17, R23, -R17 ;  /* 0x8000001117117221 */ /* 0x000fe20000010000 */
[----:B------:R-:W-:Y:S02]  /*3c90*/  FMUL.FTZ R20, R120, UR7 ;  /* 0x0000000778147c20 */ /* 0x000fe40008410000 */
[----:B------:R-:W-:Y:S01]  /*3ca0*/  FADD.FTZ R0, R21, -R0 ;  /* 0x8000000015007221 */ /* 0x000fe20000010000 */
[----:B------:R-:W-:Y:S01]  /*3cb0*/  FMUL.FTZ R123, R17, UR16 ;  /* 0x00000010117b7c20 */ /* 0x000fe20008410000 */
[----:B------:R-:W-:Y:S01]  /*3cc0*/  FMUL.FTZ R21, R121, UR7 ;  /* 0x0000000779157c20 */ /* 0x000fe20008410000 */
[----:B------:R-:W-:Y:S01]  /*3cd0*/  SEL R20, R20, RZ, P2 ;  /* 0x000000ff14147207 */ /* 0x000fe20001000000 */
[----:B------:R-:W-:Y:S01]  /*3ce0*/  FMUL.FTZ R122, R0, UR16 ;  /* 0x00000010007a7c20 */ /* 0x000fe20008410000 */
[----:B------:R-:W-:-:S02]  /*3cf0*/  FMUL.FTZ R23, R123, UR7 ;  /* 0x000000077b177c20 */ /* 0x000fc40008410000 */
[----:B------:R-:W-:Y:S01]  /*3d00*/  SEL R21, R21, RZ, P3 ;  /* 0x000000ff15157207 */ /* 0x000fe20001800000 */
[----:B------:R-:W-:Y:S02]  /*3d10*/  FMUL.FTZ R22, R122, UR7 ;  /* 0x000000077a167c20 */ /* 0x000fe40008410000 */
[----:B------:R-:W-:-:S03]  /*3d20*/  SEL R23, R23, RZ, P5 ;  /* 0x000000ff17177207 */ /* 0x000fc60002800000 */
[----:B------:R-:W-:Y:S01]  /*3d30*/  SEL R22, R22, RZ, P4 ;  /* 0x000000ff16167207 */ /* 0x000fe20002000000 */
[----:B------:R-:W-:Y:S06]  /*3d40*/  BRA `(.L_x_4521) ;  /* 0x0000000c007c7947 */ /* 0x000fec0003800000 */
.L_x_4519:
        /* <DEDUP_REMOVED lines=15> */
[----:B------:R-:W-:Y:S01]  /*3e40*/  FFMA.FTZ R128, R128, UR16, R32 ;  /* 0x0000001080807c23 */ /* 0x000fe20008010020 */
[----:B------:R-:W-:Y:S01]  /*3e50*/  ISETP.GE.U32.AND P5, PT, R183, 0x1000000, PT ;  /* 0x01000000b700780c */ /* 0x000fe20003fa6070 */
[----:B------:R-:W-:Y:S01]  /*3e60*/  FFMA.FTZ R17, R20, R17, UR27 ;  /* 0x0000001b14117e23 */ /* 0x000fe20008010011 */
[----:B------:R-:W-:Y:S01]  /*3e70*/  FADD.FTZ R0, R19, -R0 ;  /* 0x8000000013007221 */ /* 0x000fe20000010000 */
[----:B------:R-:W-:Y:S01]  /*3e80*/  FFMA.FTZ R18, R22, R18, UR27 ;  /* 0x0000001b16127e23 */ /* 0x000fe20008010012 */
[----:B------:R-:W-:Y:S01]  /*3e90*/  FMUL.FTZ R128, R128, UR7 ;  /* 0x0000000780807c20 */ /* 0x000fe20008410000 */
[----:B------:R-:W-:Y:S01]  /*3ea0*/  FADD.FTZ R17, R21, -R17 ;  /* 0x8000001115117221 */ /* 0x000fe20000010000 */
[----:B------:R-:W-:Y:S01]  /*3eb0*/  FFMA.FTZ R0, R0, UR16, R33 ;  /* 0x0000001000007c23 */ /* 0x000fe20008010021 */
[----:B------:R-:W-:-:S02]  /*3ec0*/  FADD.FTZ R18, R23, -R18 ;  /* 0x8000001217127221 */ /* 0x000fc40000010000 */
[----:B------:R-:W-:Y:S01]  /*3ed0*/  FFMA.FTZ R17, R17, UR16, R34 ;  /* 0x0000001011117c23 */ /* 0x000fe20008010022 */
[----:B------:R-:W-:Y:S01]  /*3ee0*/  FMUL.FTZ R0, R0, UR7 ;  /* 0x0000000700007c20 */ /* 0x000fe20008410000 */
[----:B------:R-:W-:Y:S01]  /*3ef0*/  FFMA.FTZ R18, R18, UR16, R35 ;  /* 0x0000001012127c23 */ /* 0x000fe20008010023 */
[----:B------:R-:W-:Y:S01]  /*3f00*/  SEL R20, R128, RZ, P2 ;  /* 0x000000ff80147207 */ /* 0x000fe20001000000 */
[----:B------:R-:W-:Y:S02]  /*3f10*/  FMUL.FTZ R17, R17, UR7 ;  /* 0x0000000711117c20 */ /* 0x000fe40008410000 */
[----:B------:R-:W-:Y:S01]  /*3f20*/  FMUL.FTZ R18, R18, UR7 ;  /* 0x0000000712127c20 */ /* 0x000fe20008410000 */
[----:B------:R-:W-:Y:S02]  /*3f30*/  SEL R21, R0, RZ, P3 ;  /* 0x000000ff00157207 */ /* 0x000fe40001800000 */
[----:B------:R-:W-:Y:S02]  /*3f40*/  SEL R22, R17, RZ, P4 ;  /* 0x000000ff11167207 */ /* 0x000fe40002000000 */
[----:B------:R-:W-:Y:S01]  /*3f50*/  SEL R23, R18, RZ, P5 ;  /* 0x000000ff12177207 */ /* 0x000fe20002800000 */
[----:B------:R-:W-:Y:S06]  /*3f60*/  BRA `(.L_x_4521) ;  /* 0x0000000800f47947 */ /* 0x000fec0003800000 */
.L_x_4522:
        /* <DEDUP_REMOVED lines=10> */
[----:B------:R-:W-:-:S02]  /*4010*/  FFMA.FTZ R120, R120, UR16, R32 ;  /* 0x0000001078787c23 */ /* 0x000fc40008010020 */
[----:B------:R-:W-:Y:S01]  /*4020*/  FADD.FTZ R19, R19, -R0 ;  /* 0x8000000013137221 */ /* 0x000fe20000010000 */
[----:B------:R-:W-:Y:S01]  /*4030*/  MOV R0, UR17 ;  /* 0x0000001100007c02 */ /* 0x000fe20008000f00 */
[----:B------:R-:W-:Y:S02]  /*4040*/  FFMA.FTZ R17, R22, R17, UR27 ;  /* 0x0000001b16117e23 */ /* 0x000fe40008010011 */
[----:B------:R-:W-:Y:S02]  /*4050*/  FFMA.FTZ R121, R19, UR16, R33 ;  /* 0x0000001013797c23 */ /* 0x000fe40008010021 */
[----:B------:R-:W-:Y:S01]  /*4060*/  FFMA.FTZ R0, R20, R0, UR27 ;  /* 0x0000001b14007e23 */ /* 0x000fe20008010000 */
[----:B------:R-:W-:Y:S01]  /*4070*/  FADD.FTZ R17, R23, -R17 ;  /* 0x8000001117117221 */ /* 0x000fe20000010000 */
[----:B------:R-:W-:Y:S02]  /*4080*/  FMUL.FTZ R20, R120, UR7 ;  /* 0x0000000778147c20 */ /* 0x000fe40008410000 */
[----:B------:R-:W-:Y:S01]  /*4090*/  FADD.FTZ R0, R21, -R0 ;  /* 0x8000000015007221 */ /* 0x000fe20000010000 */
[----:B------:R-:W-:Y:S01]  /*40a0*/  FFMA.FTZ R123, R17, UR16, R35 ;  /* 0x00000010117b7c23 */ /* 0x000fe20008010023 */
[----:B------:R-:W-:Y:S01]  /*40b0*/  FMUL.FTZ R21, R121, UR7 ;  /* 0x0000000779157c20 */ /* 0x000fe20008410000 */
[----:B------:R-:W-:Y:S01]  /*40c0*/  SEL R20, R20, RZ, P2 ;  /* 0x000000ff14147207 */ /* 0x000fe20001000000 */
[----:B------:R-:W-:Y:S01]  /*40d0*/  FFMA.FTZ R122, R0, UR16, R34 ;  /* 0x00000010007a7c23 */ /* 0x000fe20008010022 */
[----:B------:R-:W-:-:S02]  /*40e0*/  FMUL.FTZ R23, R123, UR7 ;  /* 0x000000077b177c20 */ /* 0x000fc40008410000 */
[----:B------:R-:W-:Y:S01]  /*40f0*/  SEL R21, R21, RZ, P3 ;  /* 0x000000ff15157207 */ /* 0x000fe20001800000 */
[----:B------:R-:W-:Y:S02]  /*4100*/  FMUL.FTZ R22, R122, UR7 ;  /* 0x000000077a167c20 */ /* 0x000fe40008410000 */
[----:B------:R-:W-:-:S03]  /*4110*/  SEL R23, R23, RZ, P5 ;  /* 0x000000ff17177207 */ /* 0x000fc60002800000 */
[----:B------:R-:W-:Y:S01]  /*4120*/  SEL R22, R22, RZ, P4 ;  /* 0x000000ff16167207 */ /* 0x000fe20002000000 */
[----:B------:R-:W-:Y:S06]  /*4130*/  BRA `(.L_x_4521) ;  /* 0x0000000800807947 */ /* 0x000fec0003800000 */
.L_x_4518:
        /* <DEDUP_REMOVED lines=10> */
[----:B------:R-:W-:Y:S01]  /*41e0*/  LOP3.LUT P3, RZ, R183, 0xff00, RZ, 0xc0, !PT ;  /* 0x0000ff00b7ff7812 */ /* 0x000fe2000786c0ff */
[----:B------:R-:W-:Y:S01]  /*41f0*/  FFMA.FTZ R124, R18, R124, UR27 ;  /* 0x0000001b127c7e23 */ /* 0x000fe2000801007c */
[----:B------:R-:W-:Y:S02]  /*4200*/  MOV R18, UR17 ;  /* 0x0000001100127c02 */ /* 0x000fe40008000f00 */
[----:B------:R-:W-:Y:S01]  /*4210*/  LOP3.LUT P6, RZ, R9, 0xff, RZ, 0xc0, !PT ;  /* 0x000000ff09ff7812 */ /* 0x000fe200078cc0ff */
[----:B------:R-:W-:Y:S01]  /*4220*/  FADD.FTZ R124, R19, -R124 ;  /* 0x8000007c137c7221 */ /* 0x000fe20000010000 */
[----:B------:R-:W-:Y:S01]  /*4230*/  MOV R19, UR17 ;  /* 0x0000001100137c02 */ /* 0x000fe20008000f00 */
[----:B------:R-:W-:Y:S01]  /*4240*/  FFMA.FTZ R18, R20, R18, UR27 ;  /* 0x0000001b14127e23 */ /* 0x000fe20008010012 */
[C---:B------:R-:W-:Y:S01]  /*4250*/  LOP3.LUT P4, RZ, R183.reuse, 0xff0000, RZ, 0xc0, !PT ;  /* 0x00ff0000b7ff7812 */ /* 0x040fe2000788c0ff */
[----:B------:R-:W-:Y:S01]  /*4260*/  FMUL.FTZ R124, R124, UR16 ;  /* 0x000000107c7c7c20 */ /* 0x000fe20008410000 */
[----:B------:R-:W-:Y:S01]  /*4270*/  ISETP.GE.U32.AND P2, PT, R183, 0x1000000, PT ;  /* 0x01000000b700780c */ /* 0x000fe20003f46070 */
[----:B------:R-:W-:Y:S01]  /*4280*/  FADD.FTZ R21, R21, -R18 ;  /* 0x8000001215157221 */ /* 0x000fe20000010000 */
[----:B------:R-:W-:Y:S01]  /*4290*/  MOV R18, UR17 ;  /* 0x0000001100127c02 */ /* 0x000fe20008000f00 */
[----:B------:R-:W-:Y:S01]  /*42a0*/  FFMA.FTZ R19, R0, R19, UR27 ;  /* 0x0000001b00137e23 */ /* 0x000fe20008010013 */
[----:B------:R-:W-:Y:S01]  /*42b0*/  FMUL.FTZ R125, R124, UR7 ;  /* 0x000000077c7d7c20 */ /* 0x000fe20008410000 */
[----:B------:R-:W-:-:S02]  /*42c0*/  FMUL.FTZ R21, R21, UR16 ;  /* 0x0000001015157c20 */ /* 0x000fc40008410000 */
[----:B------:R-:W-:Y:S01]  /*42d0*/  FFMA.FTZ R18, R22, R18, UR27 ;  /* 0x0000001b16127e23 */ /* 0x000fe20008010012 */
[----:B------:R-:W-:Y:S01]  /*42e0*/  FADD.FTZ R19, R17, -R19 ;  /* 0x8000001311137221 */ /* 0x000fe20000010000 */
[----:B------:R-:W-:Y:S01]  /*42f0*/  FMUL.FTZ R126, R21, UR7 ;  /* 0x00000007157e7c20 */ /* 0x000fe20008410000 */
[----:B------:R-:W-:Y:S01]  /*4300*/  SEL R21, R125, RZ, P3 ;  /* 0x000000ff7d157207 */ /* 0x000fe20001800000 */
[----:B------:R-:W-:Y:S01]  /*4310*/  FADD.FTZ R18, R23, -R18 ;  /* 0x8000001217127221 */ /* 0x000fe20000010000 */
[----:B------:R-:W-:Y:S01]  /*4320*/  FMUL.FTZ R0, R19, UR16 ;  /* 0x0000001013007c20 */ /* 0x000fe20008410000 */
[----:B------:R-:W-:Y:S02]  /*4330*/  ISETP.GE.U32.AND P3, PT, R9, 0x1000000, PT ;  /* 0x010000000900780c */ /* 0x000fe40003f66070 */
[----:B------:R-:W-:Y:S01]  /*4340*/  FMUL.FTZ R18, R18, UR16 ;  /* 0x0000001012127c20 */ /* 0x000fe20008410000 */
[----:B------:R-:W-:Y:S01]  /*4350*/  FMUL.FTZ R0, R0, UR7 ;  /* 0x0000000700007c20 */ /* 0x000fe20008410000 */
[----:B------:R-:W-:-:S02]  /*4360*/  SEL R22, R126, RZ, P4 ;  /* 0x000000ff7e167207 */ /* 0x000fc40002000000 */
[----:B------:R-:W-:Y:S02]  /*4370*/  FMUL.FTZ R127, R18, UR7 ;  /* 0x00000007127f7c20 */ /* 0x000fe40008410000 */
[C---:B------:R-:W-:Y:S02]  /*4380*/  SEL R20, R0.reuse, RZ, P5 ;  /* 0x000000ff00147207 */ /* 0x040fe40002800000 */
[----:B------:R-:W-:Y:S02]  /*4390*/  SEL R124, R0, RZ, P6 ;  /* 0x000000ff007c7207 */ /* 0x000fe40003000000 */
[C---:B------:R-:W-:Y:S02]  /*43a0*/  LOP3.LUT P5, RZ, R9.reuse, 0xff00, RZ, 0xc0, !PT ;  /* 0x0000ff0009ff7812 */ /* 0x040fe400078ac0ff */
[----:B------:R-:W-:Y:S02]  /*43b0*/  LOP3.LUT P6, RZ, R9, 0xff0000, RZ, 0xc0, !PT ;  /* 0x00ff000009ff7812 */ /* 0x000fe400078cc0ff */
[----:B------:R-:W-:-:S02]  /*43c0*/  SEL R23, R127, RZ, P2 ;  /* 0x000000ff7f177207 */ /* 0x000fc40001000000 */
[----:B------:R-:W-:Y:S02]  /*43d0*/  SEL R125, R125, RZ, P5 ;  /* 0x000000ff7d7d7207 */ /* 0x000fe40002800000 */
[----:B------:R-:W-:Y:S02]  /*43e0*/  SEL R126, R126, RZ, P6 ;  /* 0x000000ff7e7e7207 */ /* 0x000fe40003000000 */
[----:B------:R-:W-:Y:S01]  /*43f0*/  SEL R127, R127, RZ, P3 ;  /* 0x000000ff7f7f7207 */ /* 0x000fe20001800000 */
[----:B------:R-:W-:Y:S06]  /*4400*/  BRA `(.L_x_4521) ;  /* 0x0000000400cc7947 */ /* 0x000fec0003800000 */
.L_x_4524:
[----:B-----5:R-:W-:Y:S02]  /*4410*/  MOV R120, UR17 ;  /* 0x0000001100787c02 */ /* 0x020fe40008000f00 */
[C---:B------:R-:W-:Y:S02]  /*4420*/  LOP3.LUT P2, RZ, R183.reuse, 0xff, RZ, 0xc0, !PT ;  /* 0x000000ffb7ff7812 */ /* 0x040fe4000784c0ff */
[----:B------:R-:W-:Y:S01]  /*4430*/  LOP3.LUT P5, RZ, R183, 0xff00, RZ, 0xc0, !PT ;  /* 0x0000ff00b7ff7812 */ /* 0x000fe200078ac0ff */
[----:B------:R-:W-:Y:S01]  /*4440*/  FFMA.FTZ R120, R18, R120, UR27 ;  /* 0x0000001b12787e23 */ /* 0x000fe20008010078 */
[----:B------:R-:W-:Y:S02]  /*4450*/  MOV R18, UR17 ;  /* 0x0000001100127c02 */ /* 0x000fe40008000f00 */
[----:B------:R-:W-:Y:S01]  /*4460*/  LOP3.LUT P6, RZ, R9, 0xff, RZ, 0xc0, !PT ;  /* 0x000000ff09ff7812 */ /* 0x000fe200078cc0ff */
[----:B------:R-:W-:Y:S01]  /*4470*/  FADD.FTZ R19, R19, -R120 ;  /* 0x8000007813137221 */ /* 0x000fe20000010000 */
[----:B------:R-:W-:Y:S01]  /*4480*/  LOP3.LUT P4, RZ, R183, 0xff0000, RZ, 0xc0, !PT ;  /* 0x00ff0000b7ff7812 */ /* 0x000fe2000788c0ff */
[----:B------:R-:W-:Y:S01]  /*4490*/  FFMA.FTZ R18, R20, R18, UR27 ;  /* 0x0000001b14127e23 */ /* 0x000fe20008010012 */
[----:B------:R-:W-:Y:S01]  /*44a0*/  MOV R20, UR17 ;  /* 0x0000001100147c02 */ /* 0x000fe20008000f00 */
[----:B------:R-:W-:Y:S01]  /*44b0*/  FMUL.FTZ R121, R19, UR16 ;  /* 0x0000001013797c20 */ /* 0x000fe20008410000 */
[----:B------:R-:W-:Y:S01]  /*44c0*/  ISETP.GE.U32.AND P3, PT, R183, 0x1000000, PT ;  /* 0x01000000b700780c */ /* 0x000fe20003f66070 */
[----:B------:R-:W-:-:S02]  /*44d0*/  FADD.FTZ R18, R21, -R18 ;  /* 0x8000001215127221 */ /* 0x000fc40000010000 */
[----:B------:R-:W-:Y:S01]  /*44e0*/  FFMA.FTZ R20, R22, R20, UR27 ;  /* 0x0000001b16147e23 */ /* 0x000fe20008010014 */
[----:B------:R-:W-:Y:S01]  /*44f0*/  MOV R22, UR17 ;  /* 0x0000001100167c02 */ /* 0x000fe20008000f00 */
[----:B------:R-:W-:Y:S01]  /*4500*/  FMUL.FTZ R125, R121, UR7 ;  /* 0x00000007797d7c20 */ /* 0x000fe20008410000 */
[----:B------:R-:W-:Y:S01]  /*4510*/  FMUL.FTZ R122, R18, UR16 ;  /* 0x00000010127a7c20 */ /* 0x000fe20008410000 */
[----:B------:R-:W-:Y:S02]  /*4520*/  FADD.FTZ R23, R23, -R20 ;  /* 0x8000001417177221 */ /* 0x000fe40000010000 */
[----:B------:R-:W-:Y:S01]  /*4530*/  FFMA.FTZ R22, R0, R22, UR27 ;  /* 0x0000001b00167e23 */ /* 0x000fe20008010016 */
[----:B------:R-:W-:Y:S01]  /*4540*/  FMUL.FTZ R126, R122, UR7 ;  /* 0x000000077a7e7c20 */ /* 0x000fe20008410000 */
[----:B------:R-:W-:Y:S01]  /*4550*/  FMUL.FTZ R123, R23, UR16 ;  /* 0x00000010177b7c20 */ /* 0x000fe20008410000 */
[----:B------:R-:W-:Y:S01]  /*4560*/  SEL R21, R125, RZ, P5 ;  /* 0x000000ff7d157207 */ /* 0x000fe20002800000 */
[----:B------:R-:W-:Y:S01]  /*4570*/  FADD.FTZ R17, R17, -R22 ;  /* 0x8000001611117221 */ /* 0x000fe20000010000 */
[----:B------:R-:W-:Y:S01]  /*4580*/  ISETP.GE.U32.AND P5, PT, R9, 0x1000000, PT ;  /* 0x010000000900780c */ /* 0x000fe20003fa6070 */
[----:B------:R-:W-:Y:S01]  /*4590*/  FMUL.FTZ R127, R123, UR7 ;  /* 0x000000077b7f7c20 */ /* 0x000fe20008410000 */
[----:B------:R-:W-:Y:S01]  /*45a0*/  SEL R22, R126, RZ, P4 ;  /* 0x000000ff7e167207 */ /* 0x000fe20002000000 */
[----:B------:R-:W-:-:S03]  /*45b0*/  FMUL.FTZ R120, R17, UR16 ;  /* 0x0000001011787c20 */ /* 0x000fc60008410000 */
[C---:B------:R-:W-:Y:S01]  /*45c0*/  SEL R23, R127.reuse, RZ, P3 ;  /* 0x000000ff7f177207 */ /* 0x040fe20001800000 */
[----:B------:R-:W-:Y:S01]  /*45d0*/  FMUL.FTZ R124, R120, UR7 ;  /* 0x00000007787c7c20 */ /* 0x000fe20008410000 */
[----:B------:R-:W-:-:S04]  /*45e0*/  SEL R127, R127, RZ, P5 ;  /* 0x000000ff7f7f7207 */ /* 0x000fc80002800000 */
[C---:B------:R-:W-:Y:S02]  /*45f0*/  SEL R20, R124.reuse, RZ, P2 ;  /* 0x000000ff7c147207 */ /* 0x040fe40001000000 */
[----:B------:R-:W-:Y:S02]  /*4600*/  SEL R124, R124, RZ, P6 ;  /* 0x000000ff7c7c7207 */ /* 0x000fe40003000000 */
[C---:B------:R-:W-:Y:S02]  /*4610*/  LOP3.LUT P2, RZ, R9.reuse, 0xff00, RZ, 0xc0, !PT ;  /* 0x0000ff0009ff7812 */ /* 0x040fe4000784c0ff */
[----:B------:R-:W-:Y:S02]  /*4620*/  LOP3.LUT P6, RZ, R9, 0xff0000, RZ, 0xc0, !PT ;  /* 0x00ff000009ff7812 */ /* 0x000fe400078cc0ff */
[----:B------:R-:W-:Y:S02]  /*4630*/  SEL R125, R125, RZ, P2 ;  /* 0x000000ff7d7d7207 */ /* 0x000fe40001000000 */
[----:B------:R-:W-:Y:S01]  /*4640*/  SEL R126, R126, RZ, P6 ;  /* 0x000000ff7e7e7207 */ /* 0x000fe20003000000 */
[----:B------:R-:W-:Y:S08]  /*4650*/  BRA `(.L_x_4521) ;  /* 0x0000000400387947 */ /* 0x000ff00003800000 */
.L_x_4523:
        /* <DEDUP_REMOVED lines=15> */
[----:B------:R-:W-:Y:S01]  /*4750*/  FFMA.FTZ R124, R124, UR16, R33 ;  /* 0x000000107c7c7c23 */ /* 0x000fe20008010021 */
[----:B------:R-:W-:Y:S01]  /*4760*/  ISETP.GE.U32.AND P3, PT, R183, 0x1000000, PT ;  /* 0x01000000b700780c */ /* 0x000fe20003f66070 */
[----:B------:R-:W-:Y:S01]  /*4770*/  FADD.FTZ R21, R21, -R18 ;  /* 0x8000001215157221 */ /* 0x000fe20000010000 */
[----:B------:R-:W-:Y:S01]  /*4780*/  MOV R18, UR17 ;  /* 0x0000001100127c02 */ /* 0x000fe20008000f00 */
[----:B------:R-:W-:Y:S01]  /*4790*/  FFMA.FTZ R19, R0, R19, UR27 ;  /* 0x0000001b00137e23 */ /* 0x000fe20008010013 */
[----:B------:R-:W-:Y:S01]  /*47a0*/  FMUL.FTZ R125, R124, UR7 ;  /* 0x000000077c7d7c20 */ /* 0x000fe20008410000 */
[----:B------:R-:W-:-:S02]  /*47b0*/  FFMA.FTZ R21, R21, UR16, R34 ;  /* 0x0000001015157c23 */ /* 0x000fc40008010022 */
[----:B------:R-:W-:Y:S01]  /*47c0*/  FFMA.FTZ R18, R22, R18, UR27 ;  /* 0x0000001b16127e23 */ /* 0x000fe20008010012 */
[----:B------:R-:W-:Y:S01]  /*47d0*/  FADD.FTZ R19, R17, -R19 ;  /* 0x8000001311137221 */ /* 0x000fe20000010000 */
[----:B------:R-:W-:Y:S01]  /*47e0*/  FMUL.FTZ R126, R21, UR7 ;  /* 0x00000007157e7c20 */ /* 0x000fe20008410000 */
[----:B------:R-:W-:Y:S01]  /*47f0*/  SEL R21, R125, RZ, P5 ;  /* 0x000000ff7d157207 */ /* 0x000fe20002800000 */
[----:B------:R-:W-:Y:S01]  /*4800*/  FADD.FTZ R18, R23, -R18 ;  /* 0x8000001217127221 */ /* 0x000fe20000010000 */
[----:B------:R-:W-:Y:S01]  /*4810*/  FFMA.FTZ R0, R19, UR16, R32 ;  /* 0x0000001013007c23 */ /* 0x000fe20008010020 */
[----:B------:R-:W-:Y:S02]  /*4820*/  ISETP.GE.U32.AND P5, PT, R9, 0x1000000, PT ;  /* 0x010000000900780c */ /* 0x000fe40003fa6070 */
[----:B------:R-:W-:Y:S01]  /*4830*/  FFMA.FTZ R18, R18, UR16, R35 ;  /* 0x0000001012127c23 */ /* 0x000fe20008010023 */
        /* <DEDUP_REMOVED lines=12> */
.L_x_4525:
        /* <DEDUP_REMOVED lines=10> */
[----:B------:R-:W-:Y:S01]  /*49a0*/  FFMA.FTZ R121, R19, UR16, R33 ;  /* 0x0000001013797c23 */ /* 0x000fe20008010021 */
[----:B------:R-:W-:Y:S01]  /*49b0*/  ISETP.GE.U32.AND P3, PT, R183, 0x1000000, PT ;  /* 0x01000000b700780c */ /* 0x000fe20003f66070 */
[----:B------:R-:W-:-:S02]  /*49c0*/  FADD.FTZ R18, R21, -R18 ;  /* 0x8000001215127221 */ /* 0x000fc40000010000 */
[----:B------:R-:W-:Y:S01]  /*49d0*/  FFMA.FTZ R20, R22, R20, UR27 ;  /* 0x0000001b16147e23 */ /* 0x000fe20008010014 */
[----:B------:R-:W-:Y:S01]  /*49e0*/  MOV R22, UR17 ;  /* 0x0000001100167c02 */ /* 0x000fe20008000f00 */
[----:B------:R-:W-:Y:S01]  /*49f0*/  FMUL.FTZ R125, R121, UR7 ;  /* 0x00000007797d7c20 */ /* 0x000fe20008410000 */
[----:B------:R-:W-:Y:S01]  /*4a00*/  FFMA.FTZ R122, R18, UR16, R34 ;  /* 0x00000010127a7c23 */ /* 0x000fe20008010022 */
[----:B------:R-:W-:Y:S02]  /*4a10*/  FADD.FTZ R23, R23, -R20 ;  /* 0x8000001417177221 */ /* 0x000fe40000010000 */
[----:B------:R-:W-:Y:S01]  /*4a20*/  FFMA.FTZ R22, R0, R22, UR27 ;  /* 0x0000001b00167e23 */ /* 0x000fe20008010016 */
[----:B------:R-:W-:Y:S01]  /*4a30*/  FMUL.FTZ R126, R122, UR7 ;  /* 0x000000077a7e7c20 */ /* 0x000fe20008410000 */
[----:B------:R-:W-:Y:S01]  /*4a40*/  FFMA.FTZ R123, R23, UR16, R35 ;  /* 0x00000010177b7c23 */ /* 0x000fe20008010023 */
[----:B------:R-:W-:Y:S01]  /*4a50*/  SEL R21, R125, RZ, P5 ;  /* 0x000000ff7d157207 */ /* 0x000fe20002800000 */
[----:B------:R-:W-:Y:S01]  /*4a60*/  FADD.FTZ R17, R17, -R22 ;  /* 0x8000001611117221 */ /* 0x000fe20000010000 */
[----:B------:R-:W-:Y:S01]  /*4a70*/  ISETP.GE.U32.AND P5, PT, R9, 0x1000000, PT ;  /* 0x010000000900780c */ /* 0x000fe20003fa6070 */
[----:B------:R-:W-:Y:S01]  /*4a80*/  FMUL.FTZ R127, R123, UR7 ;  /* 0x000000077b7f7c20 */ /* 0x000fe20008410000 */
[----:B------:R-:W-:Y:S01]  /*4a90*/  SEL R22, R126, RZ, P4 ;  /* 0x000000ff7e167207 */ /* 0x000fe20002000000 */
[----:B------:R-:W-:-:S03]  /*4aa0*/  FFMA.FTZ R120, R17, UR16, R32 ;  /* 0x0000001011787c23 */ /* 0x000fc60008010020 */
        /* <DEDUP_REMOVED lines=8> */
[----:B------:R-:W-:-:S09]  /*4b30*/  SEL R126, R126, RZ, P6 ;  /* 0x000000ff7e7e7207 */ /* 0x000fd20003000000 */
.L_x_4521:
[----:B------:R-:W-:Y:S01]  /*4b40*/  ISETP.NE.U32.AND P2, PT, RZ, UR5, PT ;  /* 0x00000005ff007c0c */ /* 0x000fe2000bf45070 */
[----:B------:R-:W-:-:S03]  /*4b50*/  HFMA2 R0, -RZ, RZ, 0, 9.5367431640625e-07 ;  /* 0x00000010ff007431 */ /* 0x000fc600000001ff */
[----:B------:R-:W-:-:S13]  /*4b60*/  ISETP.NE.AND.EX P2, PT, RZ, UR6, PT, P2 ;  /* 0x00000006ff007c0c */ /* 0x000fda000bf45320 */
        /* <DEDUP_REMOVED lines=25> */
[----:B-1----:R-:W-:Y:S02]  /*4d00*/  FMUL.FTZ R125, R121, UR7 ;  /* 0x00000007797d7c20 */ /* 0x002fe40008410000 */
        /* <DEDUP_REMOVED lines=22> */
.L_x_4528:
        /* <DEDUP_REMOVED lines=8> */
[----:B-1----:R-:W-:Y:S02]  /*4ef0*/  FFMA.FTZ R125, R190, UR16, R29 ;  /* 0x00000010be7d7c23 */ /* 0x002fe4000801001d */
        /* <DEDUP_REMOVED lines=28> */
.L_x_4527:
        /* <DEDUP_REMOVED lines=15> */
[----:B-1----:R-:W-:Y:S02]  /*51b0*/  FMUL.FTZ R125, R121, UR7 ;  /* 0x00000007797d7c20 */ /* 0x002fe40008410000 */
        /* <DEDUP_REMOVED lines=22> */
.L_x_4530:
        /* <DEDUP_REMOVED lines=8> */
[----:B-1----:R-:W-:Y:S02]  /*53a0*/  FMUL.FTZ R125, R190, UR16 ;  /* 0x00000010be7d7c20 */ /* 0x002fe40008410000 */
        /* <DEDUP_REMOVED lines=28> */
.L_x_4526:
        /* <DEDUP_REMOVED lines=21> */
[----:B------:R-:W-:Y:S02]  /*56c0*/  FFMA.FTZ R122, R122, UR16, R30 ;  /* 0x000000107a7a7c23 */ /* 0x000fe4000801001e */
[----:B------:R-:W-:Y:S01]  /*56d0*/  FFMA.FTZ R13, R194, R13, UR27 ;  /* 0x0000001bc20d7e23 */ /* 0x000fe2000801000d */
[----:B------:R-:W-:Y:S01]  /*56e0*/  SEL R16, R16, RZ, P3 ;  /* 0x000000ff10107207 */ /* 0x000fe20001800000 */
[----:B-1----:R-:W-:-:S02]  /*56f0*/  FMUL.FTZ R18, R122, UR7 ;  /* 0x000000077a127c20 */ /* 0x002fc40008410000 */
[----:B------:R-:W-:-:S03]  /*5700*/  FADD.FTZ R123, R195, -R13 ;  /* 0x8000000dc37b7221 */ /* 0x000fc60000010000 */
[----:B------:R-:W-:Y:S01]  /*5710*/  SEL R18, R18, RZ, P5 ;  /* 0x000000ff12127207 */ /* 0x000fe20002800000 */
[----:B------:R-:W-:-:S04]  /*5720*/  FFMA.FTZ R123, R123, UR16, R31 ;  /* 0x000000107b7b7c23 */ /* 0x000fc8000801001f */
[----:B------:R-:W-:-:S05]  /*5730*/  FMUL.FTZ R19, R123, UR7 ;  /* 0x000000077b137c20 */ /* 0x000fca0008410000 */
[----:B------:R-:W-:Y:S01]  /*5740*/  SEL R19, R19, RZ, P6 ;  /* 0x000000ff13137207 */ /* 0x000fe20003000000 */
[----:B------:R-:W-:Y:S06]  /*5750*/  BRA `(.L_x_4529) ;  /* 0x00000004005c7947 */ /* 0x000fec0003800000 */
.L_x_4532:
        /* <DEDUP_REMOVED lines=19> */
[----:B------:R-:W-:Y:S01]  /*5890*/  FMUL.FTZ R195, R195, UR7 ;  /* 0x00000007c3c37c20 */ /* 0x000fe20008410000 */
[----:B------:R-:W-:Y:S01]  /*58a0*/  LOP3.LUT P4, RZ, R182, 0xff00, RZ, 0xc0, !PT ;  /* 0x0000ff00b6ff7812 */ /* 0x000fe2000788c0ff */
[----:B-1----:R-:W-:Y:S01]  /*58b0*/  FMUL.FTZ R18, R16, UR7 ;  /* 0x0000000710127c20 */ /* 0x002fe20008410000 */
[----:B------:R-:W-:-:S02]  /*58c0*/  LOP3.LUT P5, RZ, R182, 0xff0000, RZ, 0xc0, !PT ;  /* 0x00ff0000b6ff7812 */ /* 0x000fc400078ac0ff */
[----:B------:R-:W-:Y:S02]  /*58d0*/  ISETP.GE.U32.AND P6, PT, R182, 0x1000000, PT ;  /* 0x01000000b600780c */ /* 0x000fe40003fc6070 */
[----:B------:R-:W-:Y:S02]  /*58e0*/  SEL R16, R0, RZ, P3 ;  /* 0x000000ff00107207 */ /* 0x000fe40001800000 */
[----:B------:R-:W-:Y:S02]  /*58f0*/  SEL R17, R13, RZ, P4 ;  /* 0x000000ff0d117207 */ /* 0x000fe40002000000 */
[----:B------:R-:W-:Y:S02]  /*5900*/  SEL R18, R18, RZ, P5 ;  /* 0x000000ff12127207 */ /* 0x000fe40002800000 */
[----:B------:R-:W-:Y:S01]  /*5910*/  SEL R19, R195, RZ, P6 ;  /* 0x000000ffc3137207 */ /* 0x000fe20003000000 */
[----:B------:R-:W-:Y:S06]  /*5920*/  BRA `(.L_x_4529) ;  /* 0x0000000000e87947 */ /* 0x000fec0003800000 */
.L_x_4531:
        /* <DEDUP_REMOVED lines=20> */
[----:B------:R-:W-:Y:S02]  /*5a70*/  FMUL.FTZ R122, R122, UR16 ;  /* 0x000000107a7a7c20 */ /* 0x000fe40008410000 */
[----:B------:R-:W-:Y:S01]  /*5a80*/  FFMA.FTZ R13, R194, R13, UR27 ;  /* 0x0000001bc20d7e23 */ /* 0x000fe2000801000d */
[----:B------:R-:W-:Y:S01]  /*5a90*/  SEL R16, R16, RZ, P3 ;  /* 0x000000ff10107207 */ /* 0x000fe20001800000 */
[----:B-1----:R-:W-:-:S02]  /*5aa0*/  FMUL.FTZ R18, R122, UR7 ;  /* 0x000000077a127c20 */ /* 0x002fc40008410000 */
[----:B------:R-:W-:-:S03]  /*5ab0*/  FADD.FTZ R123, R195, -R13 ;  /* 0x8000000dc37b7221 */ /* 0x000fc60000010000 */
[----:B------:R-:W-:Y:S01]  /*5ac0*/  SEL R18, R18, RZ, P5 ;  /* 0x000000ff12127207 */ /* 0x000fe20002800000 */
[----:B------:R-:W-:-:S04]  /*5ad0*/  FMUL.FTZ R123, R123, UR16 ;  /* 0x000000107b7b7c20 */ /* 0x000fc80008410000 */
[----:B------:R-:W-:-:S05]  /*5ae0*/  FMUL.FTZ R19, R123, UR7 ;  /* 0x000000077b137c20 */ /* 0x000fca0008410000 */
[----:B------:R-:W-:Y:S01]  /*5af0*/  SEL R19, R19, RZ, P6 ;  /* 0x000000ff13137207 */ /* 0x000fe20003000000 */
[----:B------:R-:W-:Y:S06]  /*5b00*/  BRA `(.L_x_4529) ;  /* 0x0000000000707947 */ /* 0x000fec0003800000 */
.L_x_4533:
        /* <DEDUP_REMOVED lines=27> */
[----:B------:R-:W-:-:S07]  /*5cc0*/  SEL R19, R195, RZ, P6 ;  /* 0x000000ffc3137207 */ /* 0x000fce0003000000 */
.L_x_4529:
[----:B------:R-:W1:Y:S02]  /*5cd0*/  @P2 LDC.64 R20, c[0x0][0x478] ;  /* 0x00011e00ff142b82 */ /* 0x000e640000000a00 */
[----:B-1----:R-:W-:-:S05]  /*5ce0*/  @P2 IMAD.WIDE.U32 R20, R12, 0x10, R20 ;  /* 0x000000100c142825 */ /* 0x002fca00078e0014 */
        /* <DEDUP_REMOVED lines=47> */
.L_x_4536:
        /* <DEDUP_REMOVED lines=37> */
.L_x_4535:
        /* <DEDUP_REMOVED lines=38> */
.L_x_4538:
        /* <DEDUP_REMOVED lines=37> */
.L_x_4534:
        /* <DEDUP_REMOVED lines=21> */
[----:B------:R-:W-:Y:S02]  /*6830*/  FFMA.FTZ R122, R122, UR16, R26 ;  /* 0x000000107a7a7c23 */ /* 0x000fe4000801001a */
[----:B------:R-:W-:Y:S01]  /*6840*/  FFMA.FTZ R12, R204, R12, UR27 ;  /* 0x0000001bcc0c7e23 */ /* 0x000fe2000801000c */
[----:B------:R-:W-:Y:S01]  /*6850*/  SEL R16, R16, RZ, P3 ;  /* 0x000000ff10107207 */ /* 0x000fe20001800000 */
[----:B------:R-:W-:-:S02]  /*6860*/  FMUL.FTZ R18, R122, UR7 ;  /* 0x000000077a127c20 */ /* 0x000fc40008410000 */
[----:B------:R-:W-:-:S03]  /*6870*/  FADD.FTZ R123, R205, -R12 ;  /* 0x8000000ccd7b7221 */ /* 0x000fc60000010000 */
[----:B------:R-:W-:Y:S01]  /*6880*/  SEL R18, R18, RZ, P5 ;  /* 0x000000ff12127207 */ /* 0x000fe20002800000 */
[----:B------:R-:W-:-:S04]  /*6890*/  FFMA.FTZ R123, R123, UR16, R27 ;  /* 0x000000107b7b7c23 */ /* 0x000fc8000801001b */
[----:B------:R-:W-:-:S05]  /*68a0*/  FMUL.FTZ R19, R123, UR7 ;  /* 0x000000077b137c20 */ /* 0x000fca0008410000 */
[----:B------:R-:W-:Y:S01]  /*68b0*/  SEL R19, R19, RZ, P6 ;  /* 0x000000ff13137207 */ /* 0x000fe20003000000 */
[----:B------:R-:W-:Y:S06]  /*68c0*/  BRA `(.L_x_4537) ;  /* 0x00000004005c7947 */ /* 0x000fec0003800000 */
.L_x_4540:
[----:B------:R-:W-:Y:S02]  /*68d0*/  MOV R0, UR17 ;  /* 0x0000001100007c02 */ /* 0x000fe40008000f00 */
[----:B------:R-:W-:Y:S02]  /*68e0*/  MOV R12, UR17 ;  /* 0x00000011000c7c02 */ /* 0x000fe40008000f00 */
[----:B------:R-:W-:Y:S01]  /*68f0*/  MOV R13, UR17 ;  /* 0x00000011000d7c02 */ /* 0x000fe20008000f00 */
[----:B------:R-:W-:Y:S01]  /*6900*/  FFMA.FTZ R0, R196, R0, UR27 ;  /* 0x0000001bc4007e23 */ /* 0x000fe20008010000 */
[----:B-1----:R-:W-:Y:S01]  /*6910*/  MOV R16, UR17 ;  /* 0x0000001100107c02 */ /* 0x002fe20008000f00 */
        /* <DEDUP_REMOVED lines=15> */
[C---:B------:R-:W-:Y:S01]  /*6a10*/  LOP3.LUT P4, RZ, R178.reuse, 0xff00, RZ, 0xc0, !PT ;  /* 0x0000ff00b2ff7812 */ /* 0x040fe2000788c0ff */
        /* <DEDUP_REMOVED lines=8> */
.L_x_4539:
        /* <DEDUP_REMOVED lines=20> */
[----:B------:R-:W-:Y:S02]  /*6be0*/  FMUL.FTZ R122, R122, UR16 ;  /* 0x000000107a7a7c20 */ /* 0x000fe40008410000 */
[----:B------:R-:W-:Y:S01]  /*6bf0*/  FFMA.FTZ R12, R204, R12, UR27 ;  /* 0x0000001bcc0c7e23 */ /* 0x000fe2000801000c */
[----:B------:R-:W-:Y:S01]  /*6c00*/  SEL R16, R16, RZ, P3 ;  /* 0x000000ff10107207 */ /* 0x000fe20001800000 */
[----:B------:R-:W-:-:S02]  /*6c10*/  FMUL.FTZ R18, R122, UR7 ;  /* 0x000000077a127c20 */ /* 0x000fc40008410000 */
[----:B------:R-:W-:-:S03]  /*6c20*/  FADD.FTZ R123, R205, -R12 ;  /* 0x8000000ccd7b7221 */ /* 0x000fc60000010000 */
[----:B------:R-:W-:Y:S01]  /*6c30*/  SEL R18, R18, RZ, P5 ;  /* 0x000000ff12127207 */ /* 0x000fe20002800000 */
[----:B------:R-:W-:-:S04]  /*6c40*/  FMUL.FTZ R123, R123, UR16 ;  /* 0x000000107b7b7c20 */ /* 0x000fc80008410000 */
[----:B------:R-:W-:-:S05]  /*6c50*/  FMUL.FTZ R19, R123, UR7 ;  /* 0x000000077b137c20 */ /* 0x000fca0008410000 */
[----:B------:R-:W-:Y:S01]  /*6c60*/  SEL R19, R19, RZ, P6 ;  /* 0x000000ff13137207 */ /* 0x000fe20003000000 */
[----:B------:R-:W-:Y:S06]  /*6c70*/  BRA `(.L_x_4537) ;  /* 0x0000000000707947 */ /* 0x000fec0003800000 */
.L_x_4541:
        /* <DEDUP_REMOVED lines=27> */
[----:B------:R-:W-:-:S07]  /*6e30*/  SEL R19, R205, RZ, P6 ;  /* 0x000000ffcd137207 */ /* 0x000fce0003000000 */
.L_x_4537:
        /* <DEDUP_REMOVED lines=49> */
.L_x_4544:
        /* <DEDUP_REMOVED lines=37> */
.L_x_4543:
        /* <DEDUP_REMOVED lines=38> */
.L_x_4546:
        /* <DEDUP_REMOVED lines=37> */
.L_x_4542:
        /* <DEDUP_REMOVED lines=31> */
.L_x_4548:
[----:B------:R-:W-:Y:S02]  /*7a40*/  MOV R0, UR17 ;  /* 0x0000001100007c02 */ /* 0x000fe40008000f00 */
[----:B------:R-:W-:Y:S02]  /*7a50*/  MOV R11, UR17 ;  /* 0x00000011000b7c02 */ /* 0x000fe40008000f00 */
[----:B-1----:R-:W-:Y:S01]  /*7a60*/  MOV R12, UR17 ;  /* 0x00000011000c7c02 */ /* 0x002fe20008000f00 */
        /* <DEDUP_REMOVED lines=26> */
.L_x_4547:
        /* <DEDUP_REMOVED lines=30> */
.L_x_4549:
        /* <DEDUP_REMOVED lines=28> */
.L_x_4545:
[----:B-1----:R-:W1:Y:S02]  /*7fb0*/  @P2 LDC.64 R12, c[0x0][0x478] ;  /* 0x00011e00ff0c2b82 */ /* 0x002e640000000a00 */
        /* <DEDUP_REMOVED lines=48> */
.L_x_4552:
        /* <DEDUP_REMOVED lines=37> */
.L_x_4551:
        /* <DEDUP_REMOVED lines=38> */
.L_x_4554:
        /* <DEDUP_REMOVED lines=37> */
.L_x_4550:
        /* <DEDUP_REMOVED lines=31> */
.L_x_4556:
        /* <DEDUP_REMOVED lines=29> */
.L_x_4555:
        /* <DEDUP_REMOVED lines=30> */
.L_x_4557:
        /* <DEDUP_REMOVED lines=28> */
.L_x_4553:
[----:B------:R-:W2:Y:S02]  /*9120*/  @P2 LDC.64 R10, c[0x0][0x478] ;  /* 0x00011e00ff0a2b82 */ /* 0x000ea40000000a00 */
[----:B--2---:R-:W-:-:S05]  /*9130*/  @P2 IMAD.WIDE.U32 R10, R7, 0x10, R10 ;  /* 0x00000010070a2825 */ /* 0x004fca00078e000a */
[----:B------:R2:W-:Y:S02]  /*9140*/  @P2 STG.E.128 desc[UR10][R10.64], R120 ;  /* 0x000000780a002986 */ /* 0x0005e4000c101d0a */
[----:B--2---:R-:W-:-:S05]  /*9150*/  HFMA2 R10, -RZ, RZ, 0, 9.5367431640625e-07 ;  /* 0x00000010ff0a7431 */ /* 0x004fca00000001ff */
[----:B------:R-:W-:-:S05]  /*9160*/  IMAD.WIDE.U32 R10, R7, R10, UR28 ;  /* 0x0000001c070a7e25 */ /* 0x000fca000f8e000a */
[----:B------:R2:W-:Y:S02]  /*9170*/  STG.E.128 desc[UR10][R10.64], R16 ;  /* 0x000000100a007986 */ /* 0x0005e4000c101d0a */
[----:B--2---:R-:W2:Y:S02]  /*9180*/  @P0 LDC.64 R10, c[0x0][0x470] ;  /* 0x00011c00ff0a0b82 */ /* 0x004ea40000000a00 */
[----:B--2---:R-:W-:-:S05]  /*9190*/  @P0 IMAD.WIDE.U32 R10, R7, 0x10, R10 ;  /* 0x00000010070a0825 */ /* 0x004fca00078e000a */
        /* <DEDUP_REMOVED lines=18> */
[----:B-12---:R-:W-:Y:S02]  /*92c0*/  FMUL.FTZ R125, R121, UR7 ;  /* 0x00000007797d7c20 */ /* 0x006fe40008410000 */
        /* <DEDUP_REMOVED lines=22> */
.L_x_4560:
        /* <DEDUP_REMOVED lines=8> */
[----:B-12---:R-:W-:Y:S02]  /*94b0*/  FFMA.FTZ R125, R173, UR16, R109 ;  /* 0x00000010ad7d7c23 */ /* 0x006fe4000801006d */
        /* <DEDUP_REMOVED lines=28> */
.L_x_4559:
        /* <DEDUP_REMOVED lines=15> */
[----:B-12---:R-:W-:Y:S02]  /*9770*/  FMUL.FTZ R125, R121, UR7 ;  /* 0x00000007797d7c20 */ /* 0x006fe40008410000 */
        /* <DEDUP_REMOVED lines=22> */
.L_x_4562:
        /* <DEDUP_REMOVED lines=8> */
[----:B-12---:R-:W-:Y:S02]  /*9960*/  FMUL.FTZ R125, R173, UR16 ;  /* 0x00000010ad7d7c20 */ /* 0x006fe40008410000 */
        /* <DEDUP_REMOVED lines=28> */
.L_x_4558:
        /* <DEDUP_REMOVED lines=31> */
.L_x_4564:
[----:B------:R-:W-:Y:S02]  /*9d20*/  MOV R0, UR17 ;  /* 0x0000001100007c02 */ /* 0x000fe40008000f00 */
[----:B------:R-:W-:Y:S02]  /*9d30*/  MOV R7, UR17 ;  /* 0x0000001100077c02 */ /* 0x000fe40008000f00 */
[----:B--2---:R-:W-:Y:S01]  /*9d40*/  MOV R10, UR17 ;  /* 0x00000011000a7c02 */ /* 0x004fe20008000f00 */
        /* <DEDUP_REMOVED lines=26> */
.L_x_4563:
        /* <DEDUP_REMOVED lines=30> */
.L_x_4565:
        /* <DEDUP_REMOVED lines=27> */
[----:B------:R-:W-:-:S07]  /*a280*/  SEL R19, R175, RZ, P6 ;  /* 0x000000ffaf137207 */ /* 0x000fce0003000000 */
.L_x_4561:
[----:B--2---:R-:W2:Y:S02]  /*a290*/  @P2 LDC.64 R10, c[0x0][0x478] ;  /* 0x00011e00ff0a2b82 */ /* 0x004ea40000000a00 */
[----:B--2---:R-:W-:-:S05]  /*a2a0*/  @P2 IMAD.WIDE.U32 R10, R192, 0x10, R10 ;  /* 0x00000010c00a2825 */ /* 0x004fca00078e000a */
[----:B------:R2:W-:Y:S02]  /*a2b0*/  @P2 STG.E.128 desc[UR10][R10.64], R120 ;  /* 0x000000780a002986 */ /* 0x0005e4000c101d0a */
[----:B--2---:R-:W-:-:S05]  /*a2c0*/  MOV R10, 0x10 ;  /* 0x00000010000a7802 */ /* 0x004fca0000000f00 */
        /* <DEDUP_REMOVED lines=45> */
.L_x_4568:
        /* <DEDUP_REMOVED lines=37> */
.L_x_4567:
        /* <DEDUP_REMOVED lines=38> */
.L_x_4570:
        /* <DEDUP_REMOVED lines=37> */
.L_x_4566:
        /* <DEDUP_REMOVED lines=31> */
.L_x_4572:
        /* <DEDUP_REMOVED lines=29> */
.L_x_4571:
        /* <DEDUP_REMOVED lines=30> */
.L_x_4573:
        /* <DEDUP_REMOVED lines=28> */
.L_x_4569:
[----:B--2---:R-:W2:Y:S02]  /*b400*/  @P2 LDC.64 R10, c[0x0][0x478] ;  /* 0x00011e00ff0a2b82 */ /* 0x004ea40000000a00 */
        /* <DEDUP_REMOVED lines=14> */
[-C--:B------:R-:W-:Y:S01]  /*b4f0*/  FFMA.FTZ R179, R179, R0.reuse, UR27 ;  /* 0x0000001bb3b37e23 */ /* 0x080fe20008010000 */
[----:B------:R-:W-:Y:S01]  /*b500*/  FFMA.FTZ R0, R177, R0, UR27 ;  /* 0x0000001bb1007e23 */ /* 0x000fe20008010000 */
[----:B------:R-:W-:Y:S01]  /*b510*/  FFMA.FTZ R180, R180, R7, UR27 ;  /* 0x0000001bb4b47e23 */ /* 0x000fe20008010007 */
[----:B------:R-:W-:Y:S01]  /*b520*/  LOP3.LUT P5, RZ, R158, 0xff00, RZ, 0xc0, !PT ;  /* 0x0000ff009eff7812 */ /* 0x000fe200078ac0ff */
[----:B------:R-:W-:Y:S01]  /*b530*/  FADD.FTZ R170, R170, -R179 ;  /* 0x800000b3aaaa7221 */ /* 0x000fe20000010000 */
[----:B------:R-:W-:Y:S01]  /*b540*/  FADD.FTZ R159, R159, -R0 ;  /* 0x800000009f9f7221 */ /* 0x000fe20000010000 */
[----:B------:R-:W-:Y:S01]  /*b550*/  MOV R0, UR17 ;  /* 0x0000001100007c02 */ /* 0x000fe20008000f00 */
[----:B------:R-:W-:Y:S01]  /*b560*/  FADD.FTZ R171, R171, -R180 ;  /* 0x800000b4abab7221 */ /* 0x000fe20000010000 */
[----:B------:R-:W-:Y:S01]  /*b570*/  FFMA.FTZ R121, R170, UR16, R117 ;  /* 0x00000010aa797c23 */ /* 0x000fe20008010075 */
[----:B------:R-:W-:Y:S01]  /*b580*/  FFMA.FTZ R120, R159, UR16, R116 ;  /* 0x000000109f787c23 */ /* 0x000fe20008010074 */
[----:B------:R-:W-:Y:S01]  /*b590*/  LOP3.LUT P6, RZ, R15, 0xff, RZ, 0xc0, !PT ;  /* 0x000000ff0fff7812 */ /* 0x000fe200078cc0ff */
[----:B------:R-:W-:Y:S01]  /*b5a0*/  FFMA.FTZ R181, R181, R0, UR27 ;  /* 0x0000001bb5b57e23 */ /* 0x000fe20008010000 */
[----:B-12---:R-:W-:Y:S01]  /*b5b0*/  FMUL.FTZ R125, R121, UR7 ;  /* 0x00000007797d7c20 */ /* 0x006fe20008410000 */
[----:B------:R-:W-:Y:S01]  /*b5c0*/  FMUL.FTZ R124, R120, UR7 ;  /* 0x00000007787c7c20 */ /* 0x000fe20008410000 */
[----:B------:R-:W-:Y:S01]  /*b5d0*/  FFMA.FTZ R122, R171, UR16, R118 ;  /* 0x00000010ab7a7c23 */ /* 0x000fe20008010076 */
[----:B------:R-:W-:Y:S01]  /*b5e0*/  FADD.FTZ R176, R176, -R181 ;  /* 0x800000b5b0b07221 */ /* 0x000fe20000010000 */
[----:B------:R-:W-:-:S02]  /*b5f0*/  LOP3.LUT P4, RZ, R158, 0xff0000, RZ, 0xc0, !PT ;  /* 0x00ff00009eff7812 */ /* 0x000fc4000788c0ff */
[----:B------:R-:W-:Y:S01]  /*b600*/  SEL R16, R124, RZ, P1 ;  /* 0x000000ff7c107207 */ /* 0x000fe20000800000 */
[----:B------:R-:W-:Y:S01]  /*b610*/  FFMA.FTZ R123, R176, UR16, R119 ;  /* 0x00000010b07b7c23 */ /* 0x000fe20008010077 */
[----:B------:R-:W-:Y:S01]  /*b620*/  FMUL.FTZ R126, R122, UR7 ;  /* 0x000000077a7e7c20 */ /* 0x000fe20008410000 */
[----:B------:R-:W-:Y:S02]  /*b630*/  ISETP.GE.U32.AND P3, PT, R158, 0x1000000, PT ;  /* 0x010000009e00780c */ /* 0x000fe40003f66070 */
[----:B------:R-:W-:Y:S01]  /*b640*/  FMUL.FTZ R127, R123, UR7 ;  /* 0x000000077b7f7c20 */ /* 0x000fe20008410000 */
[----:B------:R-:W-:Y:S02]  /*b650*/  SEL R124, R124, RZ, P6 ;  /* 0x000000ff7c7c7207 */ /* 0x000fe40003000000 */
[----:B------:R-:W-:Y:S02]  /*b660*/  SEL R17, R125, RZ, P5 ;  /* 0x000000ff7d117207 */ /* 0x000fe40002800000 */
[----:B------:R-:W-:-:S02]  /*b670*/  LOP3.LUT P1, RZ, R15, 0xff00, RZ, 0xc0, !PT ;  /* 0x0000ff000fff7812 */ /* 0x000fc4000782c0ff */
[C---:B------:R-:W-:Y:S02]  /*b680*/  LOP3.LUT P6, RZ, R15.reuse, 0xff0000, RZ, 0xc0, !PT ;  /* 0x00ff00000fff7812 */ /* 0x040fe400078cc0ff */
[----:B------:R-:W-:Y:S02]  /*b690*/  ISETP.GE.U32.AND P5, PT, R15, 0x1000000, PT ;  /* 0x010000000f00780c */ /* 0x000fe40003fa6070 */
[C---:B------:R-:W-:Y:S02]  /*b6a0*/  SEL R18, R126.reuse, RZ, P4 ;  /* 0x000000ff7e127207 */ /* 0x040fe40002000000 */
[----:B------:R-:W-:Y:S02]  /*b6b0*/  SEL R19, R127, RZ, P3 ;  /* 0x000000ff7f137207 */ /* 0x000fe40001800000 */
[----:B------:R-:W-:Y:S02]  /*b6c0*/  SEL R125, R125, RZ, P1 ;  /* 0x000000ff7d7d7207 */ /* 0x000fe40000800000 */
[----:B------:R-:W-:-:S02]  /*b6d0*/  SEL R126, R126, RZ, P6 ;  /* 0x000000ff7e7e7207 */ /* 0x000fc40003000000 */
[----:B------:R-:W-:Y:S01]  /*b6e0*/  SEL R127, R127, RZ, P5 ;  /* 0x000000ff7f7f7207 */ /* 0x000fe20002800000 */
[----:B------:R-:W-:Y:S06]  /*b6f0*/  BRA `(.L_x_4577) ;  /* 0x0000000c007c7947 */ /* 0x000fec0003800000 */
.L_x_4576:
        /* <DEDUP_REMOVED lines=15> */
[----:B------:R-:W-:Y:S01]  /*b7f0*/  FMUL.FTZ R170, R170, UR7 ;  /* 0x00000007aaaa7c20 */ /* 0x000fe20008410000 */
[----:B------:R-:W-:Y:S01]  /*b800*/  FMUL.FTZ R159, R159, UR7 ;  /* 0x000000079f9f7c20 */ /* 0x000fe20008410000 */
[----:B------:R-:W-:Y:S01]  /*b810*/  FFMA.FTZ R171, R171, UR16, R118 ;  /* 0x00000010abab7c23 */ /* 0x000fe20008010076 */
[----:B------:R-:W-:Y:S01]  /*b820*/  FADD.FTZ R176, R176, -R181 ;  /* 0x800000b5b0b07221 */ /* 0x000fe20000010000 */
[----:B------:R-:W-:-:S02]  /*b830*/  LOP3.LUT P4, RZ, R158, 0xff0000, RZ, 0xc0, !PT ;  /* 0x00ff00009eff7812 */ /* 0x000fc4000788c0ff */
[C---:B------:R-:W-:Y:S01]  /*b840*/  SEL R16, R159.reuse, RZ, P1 ;  /* 0x000000ff9f107207 */ /* 0x040fe20000800000 */
[----:B------:R-:W-:Y:S01]  /*b850*/  FFMA.FTZ R176, R176, UR16, R119 ;  /* 0x00000010b0b07c23 */ /* 0x000fe20008010077 */
[----:B-12---:R-:W-:Y:S01]  /*b860*/  SEL R124, R159, RZ, P6 ;  /* 0x000000ff9f7c7207 */ /* 0x006fe20003000000 */
[----:B------:R-:W-:Y:S01]  /*b870*/  FMUL.FTZ R171, R171, UR7 ;  /* 0x00000007abab7c20 */ /* 0x000fe20008410000 */
[----:B------:R-:W-:Y:S01]  /*b880*/  SEL R17, R170, RZ, P5 ;  /* 0x000000ffaa117207 */ /* 0x000fe20002800000 */
[----:B------:R-:W-:Y:S01]  /*b890*/  FMUL.FTZ R176, R176, UR7 ;  /* 0x00000007b0b07c20 */ /* 0x000fe20008410000 */
        /* <DEDUP_REMOVED lines=10> */
.L_x_4575:
[----:B------:R-:W-:Y:S05]  /*b940*/  @!P2 BRA `(.L_x_4578) ;  /* 0x000000000090a947 */ /* 0x000fea0003800000 */
[----:B------:R-:W-:Y:S02]  /*b950*/  MOV R0, UR17 ;  /* 0x0000001100007c02 */ /* 0x000fe40008000f00 */
[----:B------:R-:W-:Y:S02]  /*b960*/  MOV R7, UR17 ;  /* 0x0000001100077c02 */ /* 0x000fe40008000f00 */
[----:B--2---:R-:W-:Y:S01]  /*b970*/  MOV R10, UR17 ;  /* 0x00000011000a7c02 */ /* 0x004fe20008000f00 */
        /* <DEDUP_REMOVED lines=12> */
[----:B-1----:R-:W-:Y:S01]  /*ba40*/  FMUL.FTZ R125, R121, UR7 ;  /* 0x00000007797d7c20 */ /* 0x002fe20008410000 */
        /* <DEDUP_REMOVED lines=20> */
.L_x_4578:
        /* <DEDUP_REMOVED lines=17> */
[----:B------:R-:W-:Y:S01]  /*bca0*/  LOP3.LUT P6, RZ, R15, 0xff, RZ, 0xc0, !PT ;  /* 0x000000ff0fff7812 */ /* 0x000fe200078cc0ff */
[----:B------:R-:W-:Y:S01]  /*bcb0*/  FMUL.FTZ R180, R180, UR16 ;  /* 0x00000010b4b47c20 */ /* 0x000fe20008410000 */
[----:B------:R-:W-:Y:S01]  /*bcc0*/  FMUL.FTZ R181, R181, UR16 ;  /* 0x00000010b5b57c20 */ /* 0x000fe20008410000 */
[----:B------:R-:W-:-:S02]  /*bcd0*/  SEL R17, R179, RZ, P5 ;  /* 0x000000ffb3117207 */ /* 0x000fc40002800000 */
[----:B------:R-:W-:Y:S01]  /*bce0*/  SEL R16, R0, RZ, P1 ;  /* 0x000000ff00107207 */ /* 0x000fe20000800000 */
[----:B------:R-:W-:Y:S01]  /*bcf0*/  FMUL.FTZ R180, R180, UR7 ;  /* 0x00000007b4b47c20 */ /* 0x000fe20008410000 */
[----:B-1----:R-:W-:Y:S01]  /*bd00*/  SEL R124, R0, RZ, P6 ;  /* 0x000000ff007c7207 */ /* 0x002fe20003000000 */
[----:B------:R-:W-:Y:S01]  /*bd10*/  FMUL.FTZ R181, R181, UR7 ;  /* 0x00000007b5b57c20 */ /* 0x000fe20008410000 */
[C---:B------:R-:W-:Y:S02]  /*bd20*/  LOP3.LUT P4, RZ, R158.reuse, 0xff0000, RZ, 0xc0, !PT ;  /* 0x00ff00009eff7812 */ /* 0x040fe4000788c0ff */
        /* <DEDUP_REMOVED lines=10> */
.L_x_4574:
[----:B------:R-:W-:Y:S05]  /*bdd0*/  @!P1 BRA `(.L_x_4579) ;  /* 0x0000000000e49947 */ /* 0x000fea0003800000 */
[----:B------:R-:W-:Y:S05]  /*bde0*/  @!P2 BRA `(.L_x_4580) ;  /* 0x000000000070a947 */ /* 0x000fea0003800000 */
[----:B------:R-:W-:Y:S02]  /*bdf0*/  MOV R0, UR17 ;  /* 0x0000001100007c02 */ /* 0x000fe40008000f00 */
[----:B--2---:R-:W-:Y:S02]  /*be00*/  MOV R10, UR17 ;  /* 0x00000011000a7c02 */ /* 0x004fe40008000f00 */
        /* <DEDUP_REMOVED lines=26> */
.L_x_4580:
[----:B------:R-:W-:Y:S02]  /*bfb0*/  MOV R0, UR17 ;  /* 0x0000001100007c02 */ /* 0x000fe40008000f00 */
[----:B------:R-:W-:Y:S02]  /*bfc0*/  MOV R7, UR17 ;  /* 0x0000001100077c02 */ /* 0x000fe40008000f00 */
[C---:B------:R-:W-:Y:S01]  /*bfd0*/  LOP3.LUT P1, RZ, R158.reuse, 0xff, RZ, 0xc0, !PT ;  /* 0x000000ff9eff7812 */ /* 0x040fe2000782c0ff */
        /* <DEDUP_REMOVED lines=9> */
[-C--:B------:R-:W-:Y:S01]  /*c070*/  FFMA.FTZ R179, R179, R0.reuse, UR27 ;  /* 0x0000001bb3b37e23 */ /* 0x080fe20008010000 */
[----:B------:R-:W-:Y:S01]  /*c080*/  FFMA.FTZ R181, R181, R0, UR27 ;  /* 0x0000001bb5b57e23 */ /* 0x000fe20008010000 */
[----:B------:R-:W-:Y:S01]  /*c090*/  FFMA.FTZ R171, R171, UR16, R118 ;  /* 0x00000010abab7c23 */ /* 0x000fe20008010076 */
[----:B------:R-:W-:Y:S01]  /*c0a0*/  FMUL.FTZ R159, R159, UR7 ;  /* 0x000000079f9f7c20 */ /* 0x000fe20008410000 */
[----:B------:R-:W-:Y:S01]  /*c0b0*/  FADD.FTZ R170, R170, -R179 ;  /* 0x800000b3aaaa7221 */ /* 0x000fe20000010000 */
[----:B------:R-:W-:Y:S01]  /*c0c0*/  FADD.FTZ R176, R176, -R181 ;  /* 0x800000b5b0b07221 */ /* 0x000fe20000010000 */
[----:B------:R-:W-:Y:S02]  /*c0d0*/  FMUL.FTZ R171, R171, UR7 ;  /* 0x00000007abab7c20 */ /* 0x000fe40008410000 */
[----:B------:R-:W-:Y:S01]  /*c0e0*/  FFMA.FTZ R170, R170, UR16, R117 ;  /* 0x00000010aaaa7c23 */ /* 0x000fe20008010075 */
[----:B------:R-:W-:Y:S01]  /*c0f0*/  FFMA.FTZ R176, R176, UR16, R119 ;  /* 0x00000010b0b07c23 */ /* 0x000fe20008010077 */
[----:B------:R-:W-:-:S02]  /*c100*/  SEL R16, R159, RZ, P1 ;  /* 0x000000ff9f107207 */ /* 0x000fc40000800000 */
[----:B------:R-:W-:Y:S01]  /*c110*/  FMUL.FTZ R170, R170, UR7 ;  /* 0x00000007aaaa7c20 */ /* 0x000fe20008410000 */
[----:B------:R-:W-:Y:S01]  /*c120*/  FMUL.FTZ R176, R176, UR7 ;  /* 0x00000007b0b07c20 */ /* 0x000fe20008410000 */
[----:B------:R-:W-:-:S03]  /*c130*/  SEL R18, R171, RZ, P4 ;  /* 0x000000ffab127207 */ /* 0x000fc60002000000 */
[----:B------:R-:W-:Y:S02]  /*c140*/  SEL R17, R170, RZ, P3 ;  /* 0x000000ffaa117207 */ /* 0x000fe40001800000 */
[----:B------:R-:W-:Y:S01]  /*c150*/  SEL R19, R176, RZ, P5 ;  /* 0x000000ffb0137207 */ /* 0x000fe20002800000 */
[----:B------:R-:W-:Y:S06]  /*c160*/  BRA `(.L_x_4577) ;  /* 0x0000000000e07947 */ /* 0x000fec0003800000 */
.L_x_4579:
        /* <DEDUP_REMOVED lines=29> */
.L_x_4581:
        /* <DEDUP_REMOVED lines=27> */
.L_x_4577:
[----:B--2---:R-:W2:Y:S01]  /*c4f0*/  @P2 LDC.64 R10, c[0x0][0x478] ;  /* 0x00011e00ff0a2b82 */ /* 0x004ea20000000a00 */
[----:B------:R-:W-:Y:S01]  /*c500*/  MOV R7, 0x10 ;  /* 0x0000001000077802 */ /* 0x000fe20000000f00 */
[----:B------:R-:W-:Y:S01]  /*c510*/  UPLOP3.LUT UP1, UPT, UPT, UPT, UP1, 0x40, 0x4 ;  /* 0x000000000004789c */ /* 0x000fe20003f2e810 */
[----:B--2---:R-:W-:-:S05]  /*c520*/  @P2 IMAD.WIDE.U32 R10, R202, 0x10, R10 ;  /* 0x00000010ca0a2825 */ /* 0x004fca00078e000a */
[----:B------:R2:W-:Y:S02]  /*c530*/  @P2 STG.E.128 desc[UR10][R10.64], R120 ;  /* 0x000000780a002986 */ /* 0x0005e4000c101d0a */
[----:B--2---:R-:W-:-:S05]  /*c540*/  IMAD.WIDE.U32 R10, R202, R7, UR28 ;  /* 0x0000001cca0a7e25 */ /* 0x004fca000f8e0007 */
[----:B------:R2:W-:Y:S02]  /*c550*/  STG.E.128 desc[UR10][R10.64], R16 ;  /* 0x000000100a007986 */ /* 0x0005e4000c101d0a */
[----:B--2---:R-:W2:Y:S02]  /*c560*/  @P0 LDC.64 R10, c[0x0][0x470] ;  /* 0x00011c00ff0a0b82 */ /* 0x004ea40000000a00 */
[----:B--2---:R-:W-:-:S05]  /*c570*/  @P0 IMAD.WIDE.U32 R10, R202, 0x10, R10 ;  /* 0x00000010ca0a0825 */ /* 0x004fca00078e000a */
[----:B------:R2:W-:Y:S01]  /*c580*/  @P0 STG.E.128 desc[UR10][R10.64], R124 ;  /* 0x0000007c0a000986 */ /* 0x0005e2000c101d0a */
[----:B------:R-:W-:Y:S05]  /*c590*/  BRA.U !UP2, `(.L_x_4582) ;  /* 0xffffff450ad87547 */ /* 0x000fea000b83ffff */
[----:B-1----:R1:W5:Y:S01]  /*c5a0*/  LDL.LU R12, [R1+0x18] ;  /* 0x00001800010c7983 */ /* 0x0023620000300800 */
        /* <DEDUP_REMOVED lines=71> */
[----:B--2---:R1:W5:Y:S04]  /*ca20*/  LDL.LU R124, [R1+0x130] ;  /* 0x00013000017c7983 */ /* 0x0043680000300800 */
        /* <DEDUP_REMOVED lines=54> */
[----:B-1----:R-:W-:-:S07]  /*cd90*/  MOV R139, R236 ;  /* 0x000000ec008b7202 */ /* 0x002fce0000000f00 */
.L_x_4515:
        /* <DEDUP_REMOVED lines=46> */
.L_x_4583:
        /* <DEDUP_REMOVED lines=16> */
.L_x_4909:


//--------------------- .text._ZN10layer_norm22ln_bwd_finalize_kernelINS_22Kernel_traits_finalizeILj8192EfffffjLb0ELj1024ELj4ENS_18Kernel_traits_baseILj8192EfffffjLj1024EEEEELb0ELb0EEEvNS_9BwdParamsE --------------------------
	.section	.text._ZN10layer_norm22ln_bwd_finalize_kernelINS_22Kernel_traits_finalizeILj8192EfffffjLb0ELj1024ELj4ENS_18Kernel_traits_baseILj8192EfffffjLj1024EEEEELb0ELb0EEEvNS_9BwdParamsE,"ax",@progbits
	.align	128
        .global         _ZN10layer_norm22ln_bwd_finalize_kernelINS_22Kernel_traits_finalizeILj8192EfffffjLb0ELj1024ELj4ENS_18Kernel_traits_baseILj8192EfffffjLj1024EEEEELb0ELb0EEEvNS_9BwdParamsE
        .type           _ZN10layer_norm22ln_bwd_finalize_kernelINS_22Kernel_traits_finalizeILj8192EfffffjLb0ELj1024ELj4ENS_18Kernel_traits_baseILj8192EfffffjLj1024EEEEELb0ELb0EEEvNS_9BwdParamsE,@function
        .size           _ZN10layer_norm22ln_bwd_finalize_kernelINS_22Kernel_traits_finalizeILj8192EfffffjLb0ELj1024ELj4ENS_18Kernel_traits_baseILj8192EfffffjLj1024EEEEELb0ELb0EEEvNS_9BwdParamsE,(.L_x_4910 - _ZN10layer_norm22ln_bwd_finalize_kernelINS_22Kernel_traits_finalizeILj8192EfffffjLb0ELj1024ELj4ENS_18Kernel_traits_baseILj8192EfffffjLj1024EEEEELb0ELb0EEEvNS_9BwdParamsE)
        .other          _ZN10layer_norm22ln_bwd_finalize_kernelINS_22Kernel_traits_finalizeILj8192EfffffjLb0ELj1024ELj4ENS_18Kernel_traits_baseILj8192EfffffjLj1024EEEEELb0ELb0EEEvNS_9BwdParamsE,@"STO_CUDA_ENTRY STV_DEFAULT"
_ZN10layer_norm22ln_bwd_finalize_kernelINS_22Kernel_traits_finalizeILj8192EfffffjLb0ELj1024ELj4ENS_18Kernel_traits_baseILj8192EfffffjLj1024EEEEELb0ELb0EEEvNS_9BwdParamsE:
.text._ZN10layer_norm22ln_bwd_finalize_kernelINS_22Kernel_traits_finalizeILj8192EfffffjLb0ELj1024ELj4ENS_18Kernel_traits_baseILj8192EfffffjLj1024EEEEELb0ELb0EEEvNS_9BwdParamsE:
        /* <DEDUP_REMOVED lines=78> */
.L_x_4588:
        /* <DEDUP_REMOVED lines=118> */
.L_x_4587:
[----:B------:R-:W-:Y:S05]  /*0c40*/  BSYNC.RECONVERGENT B1 ;  /* 0x0000000000017941 */ /* 0x000fea0003800200 */
.L_x_4586:
        /* <DEDUP_REMOVED lines=68> */
.L_x_4590:
[----:B------:R-:W-:Y:S05]  /*1090*/  BSYNC.RECONVERGENT B1 ;  /* 0x0000000000017941 */ /* 0x000fea0003800200 */
.L_x_4589:
        /* <DEDUP_REMOVED lines=37> */
.L_x_4592:
[----:B------:R-:W-:Y:S05]  /*12f0*/  BSYNC.RECONVERGENT B1 ;  /* 0x0000000000017941 */ /* 0x000fea0003800200 */
.L_x_4591:
[----:B------:R-:W-:Y:S05]  /*1300*/  @!P1 BRA `(.L_x_4585) ;  /* 0x00000000003c9947 */ /* 0x000fea0003800000 */
[----:B------:R-:W0:Y:S01]  /*1310*/  LDC.64 R8, c[0x0][0x440] ;  /* 0x00011000ff087b82 */ /* 0x000e220000000a00 */
[----:B------:R-:W-:Y:S01]  /*1320*/  IMAD R0, R3, R54, R0 ;  /* 0x0000003603007224 */ /* 0x000fe200078e0200 */
[----:B------:R-:W-:-:S04]  /*1330*/  IADD3 R12, PT, PT, -R55, RZ, RZ ;  /* 0x000000ff370c7210 */ /* 0x000fc80007ffe1ff */
[----:B------:R-:W-:Y:S02]  /*1340*/  IADD3 R3, PT, PT, R57, R0, RZ ;  /* 0x0000000039037210 */ /* 0x000fe40007ffe0ff */
[----:B------:R-:W1:Y:S05]  /*1350*/  LDC.64 R10, c[0x0][0x448] ;  /* 0x00011200ff0a7b82 */ /* 0x000e6a0000000a00 */
.L_x_4593:
        /* <DEDUP_REMOVED lines=10> */
.L_x_4585:
[----:B------:R-:W-:Y:S05]  /*1400*/  BSYNC.RECONVERGENT B0 ;  /* 0x0000000000007941 */ /* 0x000fea0003800200 */
.L_x_4584:
        /* <DEDUP_REMOVED lines=60> */
.L_x_4594:
        /* <DEDUP_REMOVED lines=11> */
.L_x_4910:


//--------------------- .text._ZN10layer_norm40ln_parallel_residual_bwd_finalize_kernelINS_22Kernel_traits_finalizeILj8192EfffffjLb0ELj1024ELj4ENS_18Kernel_traits_baseILj8192EfffffjLj1024EEEEELb0EEEvNS_9BwdParamsE --------------------------
	.section	.text._ZN10layer_norm40ln_parallel_residual_bwd_finalize_kernelINS_22Kernel_traits_finalizeILj8192EfffffjLb0ELj1024ELj4ENS_18Kernel_traits_baseILj8192EfffffjLj1024EEEEELb0EEEvNS_9BwdParamsE,"ax",@progbits
	.align	128
        .global         _ZN10layer_norm40ln_parallel_residual_bwd_finalize_kernelINS_22Kernel_traits_finalizeILj8192EfffffjLb0ELj1024ELj4ENS_18Kernel_traits_baseILj8192EfffffjLj1024EEEEELb0EEEvNS_9BwdParamsE
        .type           _ZN10layer_norm40ln_parallel_residual_bwd_finalize_kernelINS_22Kernel_traits_finalizeILj8192EfffffjLb0ELj1024ELj4ENS_18Kernel_traits_baseILj8192EfffffjLj1024EEEEELb0EEEvNS_9BwdParamsE,@function
        .size           _ZN10layer_norm40ln_parallel_residual_bwd_finalize_kernelINS_22Kernel_traits_finalizeILj8192EfffffjLb0ELj1024ELj4ENS_18Kernel_traits_baseILj8192EfffffjLj1024EEEEELb0EEEvNS_9BwdParamsE,(.L_x_4911 - _ZN10layer_norm40ln_parallel_residual_bwd_finalize_kernelINS_22Kernel_traits_finalizeILj8192EfffffjLb0ELj1024ELj4ENS_18Kernel_traits_baseILj8192EfffffjLj1024EEEEELb0EEEvNS_9BwdParamsE)
        .other          _ZN10layer_norm40ln_parallel_residual_bwd_finalize_kernelINS_22Kernel_traits_finalizeILj8192EfffffjLb0ELj1024ELj4ENS_18Kernel_traits_baseILj8192EfffffjLj1024EEEEELb0EEEvNS_9BwdParamsE,@"STO_CUDA_ENTRY STV_DEFAULT"
_ZN10layer_norm40ln_parallel_residual_bwd_finalize_kernelINS_22Kernel_traits_finalizeILj8192EfffffjLb0ELj1024ELj4ENS_18Kernel_traits_baseILj8192EfffffjLj1024EEEEELb0EEEvNS_9BwdParamsE:
.text._ZN10layer_norm40ln_parallel_residual_bwd_finalize_kernelINS_22Kernel_traits_finalizeILj8192EfffffjLb0ELj1024ELj4ENS_18Kernel_traits_baseILj8192EfffffjLj1024EEEEELb0EEEvNS_9BwdParamsE:
        /* <DEDUP_REMOVED lines=58> */
.L_x_4599:
        /* <DEDUP_REMOVED lines=112> */
.L_x_4598:
[----:B------:R-:W-:Y:S05]  /*0aa0*/  BSYNC.RECONVERGENT B1 ;  /* 0x0000000000017941 */ /* 0x000fea0003800200 */
.L_x_4597:
        /* <DEDUP_REMOVED lines=66> */
.L_x_4601:
[----:B------:R-:W-:Y:S05]  /*0ed0*/  BSYNC.RECONVERGENT B1 ;  /* 0x0000000000017941 */ /* 0x000fea0003800200 */
.L_x_4600:
        /* <DEDUP_REMOVED lines=36> */
.L_x_4603:
[----:B------:R-:W-:Y:S05]  /*1120*/  BSYNC.RECONVERGENT B1 ;  /* 0x0000000000017941 */ /* 0x000fea0003800200 */
.L_x_4602:
        /* <DEDUP_REMOVED lines=18> */
.L_x_4596:
[----:B------:R-:W-:Y:S05]  /*1250*/  BSYNC.RECONVERGENT B0 ;  /* 0x0000000000007941 */ /* 0x000fea0003800200 */
.L_x_4595:
        /* <DEDUP_REMOVED lines=92> */
.L_x_4604:
        /* <DEDUP_REMOVED lines=14> */
.L_x_4911:


//--------------------- .text._ZN10layer_norm31ln_parallel_residual_bwd_kernelINS_13Kernel_traitsIfffffjLj8192ELj1ELj1ELj8ELj16ENS_18Kernel_traits_baseILj8192EfffffjLj256EEEEELb1ELb1ELb0EEEvNS_9BwdParamsE --------------------------
	.section	.text._ZN10layer_norm31ln_parallel_residual_bwd_kernelINS_13Kernel_traitsIfffffjLj8192ELj1ELj1ELj8ELj16ENS_18Kernel_traits_baseILj8192EfffffjLj256EEEEELb1ELb1ELb0EEEvNS_9BwdParamsE,"ax",@progbits
	.align	128
        .global         _ZN10layer_norm31ln_parallel_residual_bwd_kernelINS_13Kernel_traitsIfffffjLj8192ELj1ELj1ELj8ELj16ENS_18Kernel_traits_baseILj8192EfffffjLj256EEEEELb1ELb1ELb0EEEvNS_9BwdParamsE
        .type           _ZN10layer_norm31ln_parallel_residual_bwd_kernelINS_13Kernel_traitsIfffffjLj8192ELj1ELj1ELj8ELj16ENS_18Kernel_traits_baseILj8192EfffffjLj256EEEEELb1ELb1ELb0EEEvNS_9BwdParamsE,@function
        .size           _ZN10layer_norm31ln_parallel_residual_bwd_kernelINS_13Kernel_traitsIfffffjLj8192ELj1ELj1ELj8ELj16ENS_18Kernel_traits_baseILj8192EfffffjLj256EEEEELb1ELb1ELb0EEEvNS_9BwdParamsE,(.L_x_4912 - _ZN10layer_norm31ln_parallel_residual_bwd_kernelINS_13Kernel_traitsIfffffjLj8192ELj1ELj1ELj8ELj16ENS_18Kernel_traits_baseILj8192EfffffjLj256EEEEELb1ELb1ELb0EEEvNS_9BwdParamsE)
        .other          _ZN10layer_norm31ln_parallel_residual_bwd_kernelINS_13Kernel_traitsIfffffjLj8192ELj1ELj1ELj8ELj16ENS_18Kernel_traits_baseILj8192EfffffjLj256EEEEELb1ELb1ELb0EEEvNS_9BwdParamsE,@"STO_CUDA_ENTRY STV_DEFAULT"
_ZN10layer_norm31ln_parallel_residual_bwd_kernelINS_13Kernel_traitsIfffffjLj8192ELj1ELj1ELj8ELj16ENS_18Kernel_traits_baseILj8192EfffffjLj256EEEEELb1ELb1ELb0EEEvNS_9BwdParamsE:
.text._ZN10layer_norm31ln_parallel_residual_bwd_kernelINS_13Kernel_traitsIfffffjLj8192ELj1ELj1ELj8ELj16ENS_18Kernel_traits_baseILj8192EfffffjLj256EEEEELb1ELb1ELb0EEEvNS_9BwdParamsE:
        /* <DEDUP_REMOVED lines=40> */
[----:B--2---:R2:W5:Y:S02]  /*0280*/  @P1 LDG.E.128 R128, desc[UR16][R10.64] ;  /* 0x000000100a801981 */ /* 0x004564000c1e1d00 */
[----:B------:R-:W3:Y:S01]  /*0290*/  @P6 LDC.64 R22, c[0x0][0x3d0] ;  /* 0x0000f400ff166b82 */ /* 0x000ee20000000a00 */
[C---:B------:R-:W-:Y:S01]  /*02a0*/  @P2 IMAD.WIDE.U32 R12, R17.reuse, 0x10, R12 ;  /* 0x00000010110c2825 */ /* 0x040fe200078e000c */
[----:B------:R-:W-:Y:S01]  /*02b0*/  @P2 IADD3 R17, PT, PT, R17, 0x100, RZ ;  /* 0x0000010011112810 */ /* 0x000fe20007ffe0ff */
[----:B------:R2:W5:Y:S05]  /*02c0*/  @P0 LDG.E.128 R136, desc[UR16][R4.64] ;  /* 0x0000001004880981 */ /* 0x00056a000c1e1d00 */
[----:B------:R-:W4:Y:S01]  /*02d0*/  @P5 LDC.64 R2, c[0x0][0x3d0] ;  /* 0x0000f400ff025b82 */ /* 0x000f220000000a00 */
[C---:B-1----:R-:W-:Y:S01]  /*02e0*/  @P3 IMAD.WIDE.U32 R14, R17.reuse, 0x10, R14 ;  /* 0x00000010110e3825 */ /* 0x042fe200078e000e */
[----:B------:R-:W-:Y:S01]  /*02f0*/  @P3 IADD3 R17, PT, PT, R17, 0x100, RZ ;  /* 0x0000010011113810 */ /* 0x000fe20007ffe0ff */
[----:B------:R2:W5:Y:S01]  /*0300*/  @P2 LDG.E.128 R124, desc[UR16][R12.64] ;  /* 0x000000100c7c2981 */ /* 0x000562000c1e1d00 */
[----:B------:R-:W-:-:S03]  /*0310*/  ISETP.NE.AND P0, PT, R0, RZ, PT ;  /* 0x000000ff0000720c */ /* 0x000fc60003f05270 */
[----:B------:R2:W5:Y:S01]  /*0320*/  @P3 LDG.E.128 R120, desc[UR16][R14.64] ;  /* 0x000000100e783981 */ /* 0x000562000c1e1d00 */
[C---:B0-----:R-:W-:Y:S01]  /*0330*/  @P4 IMAD.WIDE.U32 R18, R17.reuse, 0x10, R18 ;  /* 0x0000001011124825 */ /* 0x041fe200078e0012 */
[----:B------:R-:W-:-:S04]  /*0340*/  @P4 IADD3 R17, PT, PT, R17, 0x100, RZ ;  /* 0x0000010011114810 */ /* 0x000fc80007ffe0ff */
[----:B------:R2:W5:Y:S01]  /*0350*/  @P4 LDG.E.128 R116, desc[UR16][R18.64] ;  /* 0x0000001012744981 */ /* 0x000562000c1e1d00 */
[----:B---3--:R-:W-:-:S03]  /*0360*/  @P6 IMAD.WIDE.U32 R6, R17, 0x10, R22 ;  /* 0x0000001011066825 */ /* 0x008fc600078e0016 */
[----:B------:R2:W5:Y:S04]  /*0370*/  @P0 LDG.E.128 R132, desc[UR16][R8.64] ;  /* 0x0000001008840981 */ /* 0x000568000c1e1d00 */
        /* <DEDUP_REMOVED lines=71> */
[----:B------:R-:W3:Y:S01]  /*07f0*/  LDCU UR29, c[0x0][0x400] ;  /* 0x00008000ff1d77ac */ /* 0x000ee20008000800 */
[----:B------:R-:W4:Y:S01]  /*0800*/  LDCU.64 UR4, c[0x0][0x478] ;  /* 0x00008f00ff0477ac */ /* 0x000f220008000a00 */
[----:B------:R-:W1:Y:S01]  /*0810*/  LDCU.64 UR18, c[0x0][0x438] ;  /* 0x00008700ff1277ac */ /* 0x000e620008000a00 */
[----:B------:R-:W1:Y:S01]  /*0820*/  LDCU.64 UR20, c[0x0][0x470] ;  /* 0x00008e00ff1477ac */ /* 0x000e620008000a00 */
[----:B------:R-:W1:Y:S01]  /*0830*/  LDCU.128 UR12, c[0x0][0x3c0] ;  /* 0x00007800ff0c77ac */ /* 0x000e620008000c00 */
[----:B------:R-:W1:Y:S01]  /*0840*/  LDCU.64 UR22, c[0x0][0x380] ;  /* 0x00007000ff1677ac */ /* 0x000e620008000a00 */
[----:B0-----:R-:W-:Y:S01]  /*0850*/  UISETP.NE.AND UP2, UPT, UR28, URZ, UPT ;  /* 0x000000ff1c00728c */ /* 0x001fe2000bf45270 */
[----:B------:R-:W-:-:S10]  /*0860*/  UMOV UR6, UR9 ;  /* 0x0000000900067c82 */ /* 0x000fd40008000000 */
.L_x_4704:
[----:B-1----:R-:W-:Y:S01]  /*0870*/  UIMAD.WIDE UR26, UR6, 0x4, UR14 ;  /* 0x00000004061a78a5 */ /* 0x002fe2000f8e020e */
[----:B------:R-:W-:Y:S01]  /*0880*/  ISETP.NE.AND P5, PT, R169, RZ, PT ;  /* 0x000000ffa900720c */ /* 0x000fe20003fa5270 */
        /* <DEDUP_REMOVED lines=22> */
[----:B---3--:R-:W-:Y:S02]  /*09f0*/  R2UR UR24, R164 ;  /* 0x00000000a41872ca */ /* 0x008fe400000e0000 */
[----:B----4-:R-:W-:Y:S01]  /*0a00*/  FSEL R172, R166, RZ, P4 ;  /* 0x000000ffa6ac7208 */ /* 0x010fe20002000000 */
        /* <DEDUP_REMOVED lines=17> */
[----:B------:R-:W5:Y:S01]  /*0b20*/  @P4 LDG.E R18, desc[UR16][R176.64] ;  /* 0x00000010b0124981 */ /* 0x000f62000c1e1900 */
[C---:B-1----:R-:W-:Y:S01]  /*0b30*/  @P5 IMAD.WIDE.U32 R174, R19.reuse, 0x10, R174 ;  /* 0x0000001013ae5825 */ /* 0x042fe200078e00ae */
[----:B------:R-:W-:-:S04]  /*0b40*/  IADD3 R173, PT, PT, R19, 0x100, RZ ;  /* 0x0000010013ad7810 */ /* 0x000fc80007ffe0ff */
[----:B------:R0:W5:Y:S01]  /*0b50*/  @P5 LDG.E.128 R40, desc[UR16][R174.64] ;  /* 0x00000010ae285981 */ /* 0x000162000c1e1d00 */
[C---:B---3--:R-:W-:Y:S01]  /*0b60*/  FADD.FTZ R3, -R172.reuse, R164 ;  /* 0x000000a4ac037221 */ /* 0x048fe20000010100 */
[----:B------:R-:W-:-:S03]  /*0b70*/  FADD.FTZ R165, -R172, R165 ;  /* 0x000000a5aca57221 */ /* 0x000fc60000010100 */
[----:B------:R-:W-:Y:S01]  /*0b80*/  FMUL.FTZ R3, R3, UR24 ;  /* 0x0000001803037c20 */ /* 0x000fe20008410000 */
[----:B----45:R-:W-:Y:S01]  /*0b90*/  FMUL.FTZ R204, R108, R168 ;  /* 0x000000a86ccc7220 */ /* 0x030fe20000410000 */
[----:B------:R-:W-:Y:S01]  /*0ba0*/  FMUL.FTZ R188, R165, UR24 ;  /* 0x00000018a5bc7c20 */ /* 0x000fe20008410000 */
[----:B------:R-:W-:Y:S01]  /*0bb0*/  FMUL.FTZ R217, R109, R169 ;  /* 0x000000a96dd97220 */ /* 0x000fe20000410000 */
[C---:B------:R-:W-:Y:S01]  /*0bc0*/  FADD.FTZ R166, -R172.reuse, R166 ;  /* 0x000000a6aca67221 */ /* 0x040fe20000010100 */
[----:B------:R-:W-:Y:S01]  /*0bd0*/  FADD.FTZ R164, RZ, R204 ;  /* 0x000000ccffa47221 */ /* 0x000fe20000010000 */
[----:B------:R-:W-:Y:S01]  /*0be0*/  FFMA.FTZ R165, R3, R204, RZ ;  /* 0x000000cc03a57223 */ /* 0x000fe200000100ff */
[----:B------:R-:W-:Y:S01]  /*0bf0*/  FADD.FTZ R240, -R172, R167 ;  /* 0x000000a7acf07221 */ /* 0x000fe20000010100 */
[----:B------:R-:W-:Y:S01]  /*0c00*/  FMUL.FTZ R215, R166, UR24 ;  /* 0x00000018a6d77c20 */ /* 0x000fe20008410000 */
[----:B------:R-:W-:Y:S01]  /*0c10*/  FADD.FTZ R167, R164, R217 ;  /* 0x000000d9a4a77221 */ /* 0x000fe20000010000 */
        /* <DEDUP_REMOVED lines=14> */
[----:B0-----:R-:W-:Y:S01]  /*0d00*/  FADD.FTZ R175, R166, R227 ;  /* 0x000000e3a6af7221 */ /* 0x001fe20000010000 */
[----:B------:R-:W-:-:S07]  /*0d10*/  FFMA.FTZ R174, R240, R227, R165 ;  /* 0x000000e3f0ae7223 */ /* 0x000fce00000100a5 */
.L_x_4607:
[----:B------:R-:W-:Y:S05]  /*0d20*/  BSYNC.RECONVERGENT B0 ;  /* 0x0000000000007941 */ /* 0x000fea0003800200 */
.L_x_4606:
        /* <DEDUP_REMOVED lines=26> */
[----:B----45:R-:W-:Y:S01]  /*0ed0*/  FMUL.FTZ R202, R136, R168 ;  /* 0x000000a888ca7220 */ /* 0x030fe20000410000 */
[----:B------:R-:W-:Y:S01]  /*0ee0*/  FMUL.FTZ R186, R165, UR24 ;  /* 0x00000018a5ba7c20 */ /* 0x000fe20008410000 */
[----:B------:R-:W-:Y:S01]  /*0ef0*/  FMUL.FTZ R213, R137, R169 ;  /* 0x000000a989d57220 */ /* 0x000fe20000410000 */
[C---:B------:R-:W-:Y:S01]  /*0f00*/  FADD.FTZ R166, -R172.reuse, R166 ;  /* 0x000000a6aca67221 */ /* 0x040fe20000010100 */
[----:B------:R-:W-:Y:S01]  /*0f10*/  FADD.FTZ R164, R175, R202 ;  /* 0x000000caafa47221 */ /* 0x000fe20000010000 */
[----:B------:R-:W-:Y:S01]  /*0f20*/  FFMA.FTZ R165, R185, R202, R174 ;  /* 0x000000cab9a57223 */ /* 0x000fe200000100ae */
[----:B------:R-:W-:Y:S01]  /*0f30*/  FADD.FTZ R229, -R172, R167 ;  /* 0x000000a7ace57221 */ /* 0x000fe20000010100 */
[----:B------:R-:W-:Y:S01]  /*0f40*/  FMUL.FTZ R211, R166, UR24 ;  /* 0x00000018a6d37c20 */ /* 0x000fe20008410000 */
[----:B------:R-:W-:Y:S01]  /*0f50*/  FADD.FTZ R167, R164, R213 ;  /* 0x000000d5a4a77221 */ /* 0x000fe20000010000 */
[----:B------:R-:W-:Y:S01]  /*0f60*/  FMUL.FTZ R238, R138, R170 ;  /* 0x000000aa8aee7220 */ /* 0x000fe20000410000 */
[----:B------:R-:W-:Y:S01]  /*0f70*/  FFMA.FTZ R164, R186, R213, R165 ;  /* 0x000000d5baa47223 */ /* 0x000fe200000100a5 */
[----:B------:R-:W-:Y:S01]  /*0f80*/  FMUL.FTZ R225, R139, R171 ;  /* 0x000000ab8be17220 */ /* 0x000fe20000410000 */
[----:B--2---:R-:W-:Y:S01]  /*0f90*/  FMUL.FTZ R236, R229, UR24 ;  /* 0x00000018e5ec7c20 */ /* 0x004fe20008410000 */
        /* <DEDUP_REMOVED lines=12> */
.L_x_4609:
[----:B------:R-:W-:Y:S05]  /*1060*/  BSYNC.RECONVERGENT B0 ;  /* 0x0000000000007941 */ /* 0x000fea0003800200 */
.L_x_4608:
        /* <DEDUP_REMOVED lines=50> */
.L_x_4611:
[----:B------:R-:W-:Y:S05]  /*1390*/  BSYNC.RECONVERGENT B0 ;  /* 0x0000000000007941 */ /* 0x000fea0003800200 */
.L_x_4610:
        /* <DEDUP_REMOVED lines=50> */
.L_x_4613:
[----:B------:R-:W-:Y:S05]  /*16c0*/  BSYNC.RECONVERGENT B0 ;  /* 0x0000000000007941 */ /* 0x000fea0003800200 */
.L_x_4612:
        /* <DEDUP_REMOVED lines=49> */
[----:B--2---:R-:W-:-:S07]  /*19e0*/  FFMA.FTZ R174, R224, R219, R165 ;  /* 0x000000dbe0ae7223 */ /* 0x004fce00000100a5 */
.L_x_4615:
[----:B------:R-:W-:Y:S05]  /*19f0*/  BSYNC.RECONVERGENT B0 ;  /* 0x0000000000007941 */ /* 0x000fea0003800200 */
.L_x_4614:
        /* <DEDUP_REMOVED lines=26> */
[----:B------:R-:W-:Y:S01]  /*1ba0*/  FMUL.FTZ R197, R121, R169 ;  /* 0x000000a979c57220 */ /* 0x000fe20000410000 */
[----:B------:R-:W-:Y:S01]  /*1bb0*/  FADD.FTZ R166, -R172, R166 ;  /* 0x000000a6aca67221 */ /* 0x000fe20000010100 */
[----:B------:R-:W-:Y:S01]  /*1bc0*/  FMUL.FTZ R26, R26, UR24 ;  /* 0x000000181a1a7c20 */ /* 0x000fe20008410000 */
        /* <DEDUP_REMOVED lines=21> */
.L_x_4617:
[----:B------:R-:W-:Y:S05]  /*1d20*/  BSYNC.RECONVERGENT B0 ;  /* 0x0000000000007941 */ /* 0x000fea0003800200 */
.L_x_4616:
        /* <DEDUP_REMOVED lines=16> */
[----:B------:R-:W2:Y:S06]  /*1e30*/  LDG.E.128 R168, desc[UR16][R168.64] ;  /* 0x00000010a8a87981 */ /* 0x000eac000c1e1d00 */
[----:B------:R-:W0:Y:S01]  /*1e40*/  @P5 LDC.64 R176, c[0x0][0x3b8] ;  /* 0x0000ee00ffb05b82 */ /* 0x000e220000000a00 */
[----:B---3--:R-:W-:-:S05]  /*1e50*/  IMAD.WIDE.U32 R178, R173, 0x4, R178 ;  /* 0x00000004adb27825 */ /* 0x008fca00078e00b2 */
[----:B------:R1:W5:Y:S01]  /*1e60*/  LDG.E R4, desc[UR16][R178.64] ;  /* 0x00000010b2047981 */ /* 0x000362000c1e1900 */
[----:B0-----:R-:W-:-:S05]  /*1e70*/  @P5 IMAD.WIDE.U32 R176, R173, 0x4, R176 ;  /* 0x00000004adb05825 */ /* 0x001fca00078e00b0 */
[----:B------:R1:W5:Y:S01]  /*1e80*/  @P5 LDG.E R5, desc[UR16][R176.64] ;  /* 0x00000010b0055981 */ /* 0x000362000c1e1900 */
[----:B------:R-:W-:Y:S01]  /*1e90*/  IADD3 R173, PT, PT, R173, 0x100, RZ ;  /* 0x00000100adad7810 */ /* 0x000fe20007ffe0ff */
[C---:B----4-:R-:W-:Y:S01]  /*1ea0*/  FADD.FTZ R23, -R172.reuse, R164 ;  /* 0x000000a4ac177221 */ /* 0x050fe20000010100 */
[----:B------:R-:W-:Y:S01]  /*1eb0*/  FADD.FTZ R24, -R172, R165 ;  /* 0x000000a5ac187221 */ /* 0x000fe20000010100 */
[----:B--2--5:R-:W-:Y:S02]  /*1ec0*/  FMUL.FTZ R192, R116, R168 ;  /* 0x000000a874c07220 */ /* 0x024fe40000410000 */
[----:B------:R-:W-:Y:S01]  /*1ed0*/  FMUL.FTZ R23, R23, UR24 ;  /* 0x0000001817177c20 */ /* 0x000fe20008410000 */
[----:B------:R-:W-:Y:S01]  /*1ee0*/  FMUL.FTZ R193, R117, R169 ;  /* 0x000000a975c17220 */ /* 0x000fe20000410000 */
[----:B------:R-:W-:Y:S01]  /*1ef0*/  FADD.FTZ R166, -R172, R166 ;  /* 0x000000a6aca67221 */ /* 0x000fe20000010100 */
[----:B------:R-:W-:Y:S01]  /*1f00*/  FADD.FTZ R164, R175, R192 ;  /* 0x000000c0afa47221 */ /* 0x000fe20000010000 */
[----:B------:R-:W-:Y:S01]  /*1f10*/  FMUL.FTZ R24, R24, UR24 ;  /* 0x0000001818187c20 */ /* 0x000fe20008410000 */
[----:B------:R-:W-:Y:S01]  /*1f20*/  FFMA.FTZ R165, R23, R192, R174 ;  /* 0x000000c017a57223 */ /* 0x000fe200000100ae */
[----:B------:R-:W-:Y:S01]  /*1f30*/  FADD.FTZ R214, -R172, R167 ;  /* 0x000000a7acd67221 */ /* 0x000fe20000010100 */
        /* <DEDUP_REMOVED lines=17> */
[----:B-1----:R-:W-:-:S07]  /*2050*/  FFMA.FTZ R174, R214, R212, R165 ;  /* 0x000000d4d6ae7223 */ /* 0x002fce00000100a5 */
.L_x_4619:
[----:B------:R-:W-:Y:S05]  /*2060*/  BSYNC.RECONVERGENT B0 ;  /* 0x0000000000007941 */ /* 0x000fea0003800200 */
.L_x_4618:
[----:B------:R-:W-:Y:S01]  /*2070*/  ISETP.GE.U32.AND P5, PT, R20, 0x800, PT ;  /* 0x000008001400780c */ /* 0x000fe20003fa6070 */
[----:B------:R-:W-:Y:S03]  /*2080*/  BSSY.RECONVERGENT B0, `(.L_x_4620) ;  /* 0x0000032000007945 */ /* 0x000fe60003800200 */
[----:B------:R-:W-:-:S09]  /*2090*/  P2R R229, PR, RZ, 0x20 ;  /* 0x00000020ffe57803 */ /* 0x000fd20000000000 */
[----:B------:R-:W-:Y:S05]  /*20a0*/  @!P5 BRA `(.L_x_4621) ;  /* 0x0000000000bcd947 */ /* 0x000fea0003800000 */
[----:B------:R-:W-:Y:S01]  /*20b0*/  ISETP.NE.U32.AND P5, PT, RZ, UR20, PT ;  /* 0x00000014ff007c0c */ /* 0x000fe2000bfa5070 */
[----:B------:R-:W0:Y:S03]  /*20c0*/  LDC.64 R168, c[0x0][0x428] ;  /* 0x00010a00ffa87b82 */ /* 0x000e260000000a00 */
[----:B------:R-:W-:-:S05]  /*20d0*/  ISETP.NE.AND.EX P5, PT, RZ, UR21, PT, P5 ;  /* 0x00000015ff007c0c */ /* 0x000fca000bfa5350 */
[----:B------:R-:W1:Y:S08]  /*20e0*/  LDC.64 R176, c[0x0][0x3b0] ;  /* 0x0000ec00ffb07b82 */ /* 0x000e700000000a00 */
[----:B------:R-:W2:Y:S02]  /*20f0*/  @P5 LDC.64 R164, c[0x0][0x3b8] ;  /* 0x0000ee00ffa45b82 */ /* 0x000ea40000000a00 */
[----:B--2---:R-:W-:-:S05]  /*2100*/  @P5 IMAD.WIDE.U32 R170, R173, 0x4, R164 ;  /* 0x00000004adaa5825 */ /* 0x004fca00078e00a4 */
[----:B------:R2:W5:Y:S01]  /*2110*/  @P5 LDG.E R2, desc[UR16][R170.64] ;  /* 0x00000010aa025981 */ /* 0x000562000c1e1900 */
[----:B------:R-:W-:-:S04]  /*2120*/  ISETP.NE.U32.AND P5, PT, RZ, UR18, PT ;  /* 0x00000012ff007c0c */ /* 0x000fc8000bfa5070 */
[----:B------:R-:W-:-:S13]  /*2130*/  ISETP.NE.AND.EX P5, PT, RZ, UR19, PT, P5 ;  /* 0x00000013ff007c0c */ /* 0x000fda000bfa5350 */
[----:B------:R-:W3:Y:S02]  /*2140*/  @P5 LDC.64 R164, c[0x0][0x438] ;  /* 0x00010e00ffa45b82 */ /* 0x000ee40000000a00 */
[----:B---3--:R-:W-:-:S06]  /*2150*/  @P5 IMAD.WIDE.U32 R178, R173, 0x10, R164 ;  /* 0x00000010adb25825 */ /* 0x008fcc00078e00a4 */
[----:B------:R-:W3:Y:S01]  /*2160*/  LDC.64 R164, c[0x0][0x3a8] ;  /* 0x0000ea00ffa47b82 */ /* 0x000ee20000000a00 */
[C---:B0-----:R-:W-:Y:S01]  /*2170*/  IMAD.WIDE.U32 R168, R173.reuse, 0x10, R168 ;  /* 0x00000010ada87825 */ /* 0x041fe200078e00a8 */
[----:B------:R2:W5:Y:S05]  /*2180*/  @P5 LDG.E.128 R152, desc[UR16][R178.64] ;  /* 0x00000010b2985981 */ /* 0x00056a000c1e1d00 */
[----:B------:R-:W4:Y:S01]  /*2190*/  LDG.E.128 R168, desc[UR16][R168.64] ;  /* 0x00000010a8a87981 */ /* 0x000f22000c1e1d00 */
[----:B---3--:R-:W-:-:S06]  /*21a0*/  IMAD.WIDE.U32 R164, R173, 0x10, R164 ;  /* 0x00000010ada47825 */ /* 0x008fcc00078e00a4 */
[----:B------:R-:W3:Y:S01]  /*21b0*/  LDG.E.128 R164, desc[UR16][R164.64] ;  /* 0x00000010a4a47981 */ /* 0x000ee2000c1e1d00 */
[----:B-1----:R-:W-:-:S05]  /*21c0*/  IMAD.WIDE.U32 R176, R173, 0x4, R176 ;  /* 0x00000004adb07825 */ /* 0x002fca00078e00b0 */
[----:B------:R2:W5:Y:S02]  /*21d0*/  LDG.E R0, desc[UR16][R176.64] ;  /* 0x00000010b0007981 */ /* 0x000564000c1e1900 */
[----:B----45:R-:W-:Y:S01]  /*21e0*/  FMUL.FTZ R190, R112, R168 ;  /* 0x000000a870be7220 */ /* 0x030fe20000410000 */
[----:B------:R-:W-:Y:S01]  /*21f0*/  FMUL.FTZ R189, R113, R169 ;  /* 0x000000a971bd7220 */ /* 0x000fe20000410000 */
[----:B------:R-:W-:Y:S01]  /*2200*/  FMUL.FTZ R210, R114, R170 ;  /* 0x000000aa72d27220 */ /* 0x000fe20000410000 */
[----:B------:R-:W-:Y:S01]  /*2210*/  FMUL.FTZ R206, R115, R171 ;  /* 0x000000ab73ce7220 */ /* 0x000fe20000410000 */
[C---:B---3--:R-:W-:Y:S01]  /*2220*/  FADD.FTZ R21, -R172.reuse, R164 ;  /* 0x000000a4ac157221 */ /* 0x048fe20000010100 */
[----:B------:R-:W-:-:S03]  /*2230*/  FADD.FTZ R22, -R172, R165 ;  /* 0x000000a5ac167221 */ /* 0x000fc60000010100 */
[----:B------:R-:W-:Y:S01]  /*2240*/  FMUL.FTZ R21, R21, UR24 ;  /* 0x0000001815157c20 */ /* 0x000fe20008410000 */
[----:B------:R-:W-:Y:S01]  /*2250*/  FADD.FTZ R164, R175, R190 ;  /* 0x000000beafa47221 */ /* 0x000fe20000010000 */
[----:B------:R-:W-:Y:S01]  /*2260*/  FADD.FTZ R166, -R172, R166 ;  /* 0x000000a6aca67221 */ /* 0x000fe20000010100 */
[----:B------:R-:W-:Y:S01]  /*2270*/  FMUL.FTZ R22, R22, UR24 ;  /* 0x0000001816167c20 */ /* 0x000fe20008410000 */
[----:B------:R-:W-:Y:S01]  /*2280*/  FFMA.FTZ R165, R21, R190, R174 ;  /* 0x000000be15a57223 */ /* 0x000fe200000100ae */
[----:B------:R-:W-:Y:S01]  /*2290*/  FADD.FTZ R208, -R172, R167 ;  /* 0x000000a7acd07221 */ /* 0x000fe20000010100 */
[----:B------:R-:W-:Y:S01]  /*22a0*/  FADD.FTZ R167, R164, R189 ;  /* 0x000000bda4a77221 */ /* 0x000fe20000010000 */
[----:B------:R-:W-:Y:S01]  /*22b0*/  FMUL.FTZ R187, R166, UR24 ;  /* 0x00000018a6bb7c20 */ /* 0x000fe20008410000 */
[----:B------:R-:W-:Y:S01]  /*22c0*/  FFMA.FTZ R164, R22, R189, R165 ;  /* 0x000000bd16a47223 */ /* 0x000fe200000100a5 */
[----:B------:R-:W-:Y:S01]  /*22d0*/  FMUL.FTZ R208, R208, UR24 ;  /* 0x00000018d0d07c20 */ /* 0x000fe20008410000 */
[----:B------:R-:W-:-:S02]  /*22e0*/  FADD.FTZ R167, R167, R210 ;  /* 0x000000d2a7a77221 */ /* 0x000fc40000010000 */
        /* <DEDUP_REMOVED lines=11> */
.L_x_4621:
[----:B------:R-:W-:Y:S05]  /*23a0*/  BSYNC.RECONVERGENT B0 ;  /* 0x0000000000007941 */ /* 0x000fea0003800200 */
.L_x_4620:
        /* <DEDUP_REMOVED lines=32> */
.L_x_4623:
[----:B------:R-:W-:Y:S05]  /*25b0*/  BSYNC.RECONVERGENT B0 ;  /* 0x0000000000007941 */ /* 0x000fea0003800200 */
.L_x_4622:
        /* <DEDUP_REMOVED lines=27> */
[----:B------:R-:W-:Y:S01]  /*2770*/  FADD.FTZ R164, R164, R169 ;  /* 0x000000a9a4a47221 */ /* 0x000fe20000010000 */
[----:B------:R-:W-:Y:S02]  /*2780*/  P2R R169, PR, RZ, 0x40 ;  /* 0x00000040ffa97803 */ /* 0x000fe40000000000 */
        /* <DEDUP_REMOVED lines=49> */
.L_x_4628:
        /* <DEDUP_REMOVED lines=25> */
.L_x_4627:
        /* <DEDUP_REMOVED lines=28> */
.L_x_4630:
        /* <DEDUP_REMOVED lines=25> */
.L_x_4626:
        /* <DEDUP_REMOVED lines=39> */
.L_x_4632:
        /* <DEDUP_REMOVED lines=33> */
.L_x_4631:
        /* <DEDUP_REMOVED lines=36> */
.L_x_4633:
        /* <DEDUP_REMOVED lines=32> */
.L_x_4629:
        /* <DEDUP_REMOVED lines=14> */
.L_x_4625:
[----:B------:R-:W-:Y:S05]  /*3920*/  BSYNC.RECONVERGENT B0 ;  /* 0x0000000000007941 */ /* 0x000fea0003800200 */
.L_x_4624:
        /* <DEDUP_REMOVED lines=45> */
.L_x_4638:
        /* <DEDUP_REMOVED lines=33> */
.L_x_4637:
        /* <DEDUP_REMOVED lines=36> */
.L_x_4640:
        /* <DEDUP_REMOVED lines=33> */
.L_x_4636:
        /* <DEDUP_REMOVED lines=31> */
.L_x_4642:
        /* <DEDUP_REMOVED lines=25> */
.L_x_4641:
        /* <DEDUP_REMOVED lines=28> */
.L_x_4643:
        /* <DEDUP_REMOVED lines=24> */
.L_x_4639:
        /* <DEDUP_REMOVED lines=13> */
.L_x_4635:
[----:B------:R-:W-:Y:S05]  /*49f0*/  BSYNC.RECONVERGENT B0 ;  /* 0x0000000000007941 */ /* 0x000fea0003800200 */
.L_x_4634:
        /* <DEDUP_REMOVED lines=44> */
.L_x_4648:
        /* <DEDUP_REMOVED lines=33> */
.L_x_4647:
        /* <DEDUP_REMOVED lines=36> */
.L_x_4650:
        /* <DEDUP_REMOVED lines=33> */
.L_x_4646:
        /* <DEDUP_REMOVED lines=31> */
.L_x_4652:
        /* <DEDUP_REMOVED lines=25> */
.L_x_4651:
        /* <DEDUP_REMOVED lines=28> */
.L_x_4653:
        /* <DEDUP_REMOVED lines=24> */
.L_x_4649:
        /* <DEDUP_REMOVED lines=13> */
.L_x_4645:
[----:B------:R-:W-:Y:S05]  /*5ab0*/  BSYNC.RECONVERGENT B0 ;  /* 0x0000000000007941 */ /* 0x000fea0003800200 */
.L_x_4644:
        /* <DEDUP_REMOVED lines=44> */
.L_x_4658:
        /* <DEDUP_REMOVED lines=33> */
.L_x_4657:
        /* <DEDUP_REMOVED lines=36> */
.L_x_4660:
        /* <DEDUP_REMOVED lines=33> */
.L_x_4656:
        /* <DEDUP_REMOVED lines=31> */
.L_x_4662:
        /* <DEDUP_REMOVED lines=25> */
.L_x_4661:
        /* <DEDUP_REMOVED lines=28> */
.L_x_4663:
        /* <DEDUP_REMOVED lines=24> */
.L_x_4659:
        /* <DEDUP_REMOVED lines=13> */
.L_x_4655:
[----:B------:R-:W-:Y:S05]  /*6b70*/  BSYNC.RECONVERGENT B0 ;  /* 0x0000000000007941 */ /* 0x000fea0003800200 */
.L_x_4654:
        /* <DEDUP_REMOVED lines=44> */
.L_x_4668:
        /* <DEDUP_REMOVED lines=33> */
.L_x_4667:
        /* <DEDUP_REMOVED lines=36> */
.L_x_4670:
        /* <DEDUP_REMOVED lines=33> */
.L_x_4666:
        /* <DEDUP_REMOVED lines=31> */
.L_x_4672:
        /* <DEDUP_REMOVED lines=25> */
.L_x_4671:
        /* <DEDUP_REMOVED lines=28> */
.L_x_4673:
        /* <DEDUP_REMOVED lines=24> */
.L_x_4669:
        /* <DEDUP_REMOVED lines=13> */
.L_x_4665:
[----:B------:R-:W-:Y:S05]  /*7c30*/  BSYNC.RECONVERGENT B0 ;  /* 0x0000000000007941 */ /* 0x000fea0003800200 */
.L_x_4664:
        /* <DEDUP_REMOVED lines=16> */
[----:B------:R-:W-:Y:S02]  /*7d40*/  FADD.FTZ R158, R197, -R158 ;  /* 0x8000009ec59e7221 */ /* 0x000fe40000010000 */
[----:B------:R-:W-:Y:S01]  /*7d50*/  FADD.FTZ R159, R222, -R159 ;  /* 0x8000009fde9f7221 */ /* 0x000fe20000010000 */
[----:B------:R-:W-:Y:S01]  /*7d60*/  FFMA.FTZ R156, R157, UR24, R144 ;  /* 0x000000189d9c7c23 */ /* 0x000fe20008010090 */
[----:B------:R-:W-:Y:S02]  /*7d70*/  FFMA.FTZ R157, R158, UR24, R145 ;  /* 0x000000189e9d7c23 */ /* 0x000fe40008010091 */
[----:B------:R-:W-:Y:S01]  /*7d80*/  FFMA.FTZ R158, R159, UR24, R146 ;  /* 0x000000189f9e7c23 */ /* 0x000fe20008010092 */
[----:B------:R-:W-:Y:S01]  /*7d90*/  FMUL.FTZ R160, R156, UR30 ;  /* 0x0000001e9ca07c20 */ /* 0x000fe20008410000 */
[----:B------:R-:W-:Y:S01]  /*7da0*/  FMUL.FTZ R161, R157, UR30 ;  /* 0x0000001e9da17c20 */ /* 0x000fe20008410000 */
[----:B------:R-:W-:Y:S01]  /*7db0*/  FFMA.FTZ R159, R220, UR7, R168 ;  /* 0x00000007dc9f7c23 */ /* 0x000fe200080100a8 */
[----:B------:R-:W-:-:S02]  /*7dc0*/  FMUL.FTZ R162, R158, UR30 ;  /* 0x0000001e9ea27c20 */ /* 0x000fc40008410000 */
        /* <DEDUP_REMOVED lines=19> */
.L_x_4678:
        /* <DEDUP_REMOVED lines=33> */
.L_x_4677:
        /* <DEDUP_REMOVED lines=14> */
[----:B------:R-:W-:Y:S01]  /*81f0*/  FMUL.FTZ R161, R157, UR30 ;  /* 0x0000001e9da17c20 */ /* 0x000fe20008410000 */
[----:B------:R-:W-:Y:S01]  /*8200*/  FFMA.FTZ R159, R220, UR7, R168 ;  /* 0x00000007dc9f7c23 */ /* 0x000fe200080100a8 */
[----:B------:R-:W-:-:S02]  /*8210*/  FMUL.FTZ R162, R158, UR30 ;  /* 0x0000001e9ea27c20 */ /* 0x000fc40008410000 */
[----:B------:R-:W-:Y:S01]  /*8220*/  SEL R164, R160, RZ, P6 ;  /* 0x000000ffa0a47207 */ /* 0x000fe20003000000 */
[----:B------:R-:W-:Y:S01]  /*8230*/  FADD.FTZ R159, R218, -R159 ;  /* 0x8000009fda9f7221 */ /* 0x000fe20000010000 */
[----:B------:R-:W-:-:S03]  /*8240*/  LOP3.LUT P6, RZ, R7, 0xff, RZ, 0xc0, !PT ;  /* 0x000000ff07ff7812 */ /* 0x000fc600078cc0ff */
[----:B------:R-:W-:Y:S01]  /*8250*/  FMUL.FTZ R159, R159, UR24 ;  /* 0x000000189f9f7c20 */ /* 0x000fe20008410000 */
        /* <DEDUP_REMOVED lines=15> */
.L_x_4680:
        /* <DEDUP_REMOVED lines=27> */
[----:B------:R-:W-:-:S04]  /*8500*/  FMUL.FTZ R163, R163, UR24 ;  /* 0x00000018a3a37c20 */ /* 0x000fc80008410000 */
[----:B------:R-:W-:-:S05]  /*8510*/  FMUL.FTZ R163, R163, UR30 ;  /* 0x0000001ea3a37c20 */ /* 0x000fca0008410000 */
[----:B------:R-:W-:Y:S02]  /*8520*/  SEL R167, R163, RZ, P6 ;  /* 0x000000ffa3a77207 */ /* 0x000fe40003000000 */
[----:B------:R-:W-:-:S04]  /*8530*/  ISETP.GE.U32.AND P6, PT, R7, 0x1000000, PT ;  /* 0x010000000700780c */ /* 0x000fc80003fc6070 */
[----:B------:R-:W-:Y:S01]  /*8540*/  SEL R163, R163, RZ, P6 ;  /* 0x000000ffa3a37207 */ /* 0x000fe20003000000 */
[----:B------:R-:W-:Y:S08]  /*8550*/  BRA `(.L_x_4679) ;  /* 0x0000000400b07947 */ /* 0x000ff00003800000 */
.L_x_4676:
        /* <DEDUP_REMOVED lines=12> */
[----:B------:R-:W-:Y:S02]  /*8620*/  FADD.FTZ R159, R222, -R159 ;  /* 0x8000009fde9f7221 */ /* 0x000fe40000010000 */
[----:B------:R-:W-:Y:S01]  /*8630*/  FFMA.FTZ R156, R157, UR24, R144 ;  /* 0x000000189d9c7c23 */ /* 0x000fe20008010090 */
[----:B------:R-:W-:Y:S01]  /*8640*/  FFMA.FTZ R157, R158, UR24, R145 ;  /* 0x000000189e9d7c23 */ /* 0x000fe20008010091 */
[----:B------:R-:W-:Y:S01]  /*8650*/  FFMA.FTZ R158, R159, UR24, R146 ;  /* 0x000000189f9e7c23 */ /* 0x000fe20008010092 */
[----:B------:R-:W-:Y:S01]  /*8660*/  FFMA.FTZ R159, R220, UR7, R168 ;  /* 0x00000007dc9f7c23 */ /* 0x000fe200080100a8 */
[----:B------:R-:W-:Y:S01]  /*8670*/  FMUL.FTZ R164, R156, UR30 ;  /* 0x0000001e9ca47c20 */ /* 0x000fe20008410000 */
[----:B------:R-:W-:Y:S01]  /*8680*/  FMUL.FTZ R165, R157, UR30 ;  /* 0x0000001e9da57c20 */ /* 0x000fe20008410000 */
[----:B------:R-:W-:Y:S01]  /*8690*/  FMUL.FTZ R166, R158, UR30 ;  /* 0x0000001e9ea67c20 */ /* 0x000fe20008410000 */
[----:B------:R-:W-:-:S02]  /*86a0*/  FADD.FTZ R170, R218, -R159 ;  /* 0x8000009fdaaa7221 */ /* 0x000fc40000010000 */
[----:B------:R-:W-:Y:S02]  /*86b0*/  SEL R164, R164, RZ, P6 ;  /* 0x000000ffa4a47207 */ /* 0x000fe40003000000 */
[----:B------:R-:W-:Y:S01]  /*86c0*/  LOP3.LUT P6, RZ, R6, 0xff00, RZ, 0xc0, !PT ;  /* 0x0000ff0006ff7812 */ /* 0x000fe200078cc0ff */
[----:B------:R-:W-:-:S03]  /*86d0*/  FFMA.FTZ R159, R170, UR24, R147 ;  /* 0x00000018aa9f7c23 */ /* 0x000fc60008010093 */
[----:B------:R-:W-:Y:S01]  /*86e0*/  SEL R165, R165, RZ, P6 ;  /* 0x000000ffa5a57207 */ /* 0x000fe20003000000 */
[----:B------:R-:W-:Y:S01]  /*86f0*/  FMUL.FTZ R167, R159, UR30 ;  /* 0x0000001e9fa77c20 */ /* 0x000fe20008410000 */
[----:B------:R-:W-:-:S04]  /*8700*/  LOP3.LUT P6, RZ, R6, 0xff0000, RZ, 0xc0, !PT ;  /* 0x00ff000006ff7812 */ /* 0x000fc800078cc0ff */
[----:B------:R-:W-:Y:S02]  /*8710*/  SEL R166, R166, RZ, P6 ;  /* 0x000000ffa6a67207 */ /* 0x000fe40003000000 */
[----:B------:R-:W-:-:S04]  /*8720*/  ISETP.GE.U32.AND P6, PT, R6, 0x1000000, PT ;  /* 0x010000000600780c */ /* 0x000fc80003fc6070 */
[----:B------:R-:W-:Y:S01]  /*8730*/  SEL R167, R167, RZ, P6 ;  /* 0x000000ffa7a77207 */ /* 0x000fe20003000000 */
[----:B------:R-:W-:Y:S08]  /*8740*/  BRA `(.L_x_4679) ;  /* 0x0000000400347947 */ /* 0x000ff00003800000 */
.L_x_4682:
        /* <DEDUP_REMOVED lines=9> */
[----:B------:R-:W-:-:S02]  /*87e0*/  FFMA.FTZ R167, R167, UR24, R146 ;  /* 0x00000018a7a77c23 */ /* 0x000fc40008010092 */
[----:B------:R-:W-:Y:S01]  /*87f0*/  FMUL.FTZ R165, R165, UR30 ;  /* 0x0000001ea5a57c20 */ /* 0x000fe20008410000 */
[----:B------:R-:W-:Y:S01]  /*8800*/  FMUL.FTZ R166, R166, UR30 ;  /* 0x0000001ea6a67c20 */ /* 0x000fe20008410000 */
[----:B------:R-:W-:-:S03]  /*8810*/  FMUL.FTZ R167, R167, UR30 ;  /* 0x0000001ea7a77c20 */ /* 0x000fc60008410000 */
        /* <DEDUP_REMOVED lines=10> */
[----:B------:R-:W-:Y:S01]  /*88c0*/  SEL R167, R170, RZ, P6 ;  /* 0x000000ffaaa77207 */ /* 0x000fe20003000000 */
[----:B------:R-:W-:Y:S06]  /*88d0*/  BRA `(.L_x_4679) ;  /* 0x0000000000d07947 */ /* 0x000fec0003800000 */
.L_x_4681:
        /* <DEDUP_REMOVED lines=10> */
[----:B------:R-:W-:Y:S01]  /*8980*/  FMUL.FTZ R156, R157, UR24 ;  /* 0x000000189d9c7c20 */ /* 0x000fe20008410000 */
[----:B------:R-:W-:Y:S01]  /*8990*/  FMUL.FTZ R157, R158, UR24 ;  /* 0x000000189e9d7c20 */ /* 0x000fe20008410000 */
[----:B------:R-:W-:Y:S01]  /*89a0*/  FMUL.FTZ R158, R159, UR24 ;  /* 0x000000189f9e7c20 */ /* 0x000fe20008410000 */
[----:B------:R-:W-:Y:S01]  /*89b0*/  FFMA.FTZ R159, R220, UR7, R168 ;  /* 0x00000007dc9f7c23 */ /* 0x000fe200080100a8 */
[----:B------:R-:W-:Y:S01]  /*89c0*/  FMUL.FTZ R164, R156, UR30 ;  /* 0x0000001e9ca47c20 */ /* 0x000fe20008410000 */
[----:B------:R-:W-:Y:S01]  /*89d0*/  FMUL.FTZ R165, R157, UR30 ;  /* 0x0000001e9da57c20 */ /* 0x000fe20008410000 */
[----:B------:R-:W-:Y:S01]  /*89e0*/  FMUL.FTZ R166, R158, UR30 ;  /* 0x0000001e9ea67c20 */ /* 0x000fe20008410000 */
[----:B------:R-:W-:-:S02]  /*89f0*/  FADD.FTZ R159, R218, -R159 ;  /* 0x8000009fda9f7221 */ /* 0x000fc40000010000 */
[----:B------:R-:W-:Y:S02]  /*8a00*/  SEL R164, R164, RZ, P6 ;  /* 0x000000ffa4a47207 */ /* 0x000fe40003000000 */
[----:B------:R-:W-:Y:S01]  /*8a10*/  LOP3.LUT P6, RZ, R6, 0xff00, RZ, 0xc0, !PT ;  /* 0x0000ff0006ff7812 */ /* 0x000fe200078cc0ff */
        /* <DEDUP_REMOVED lines=8> */
.L_x_4683:
        /* <DEDUP_REMOVED lines=9> */
[----:B------:R-:W-:-:S02]  /*8b30*/  FMUL.FTZ R167, R167, UR24 ;  /* 0x00000018a7a77c20 */ /* 0x000fc40008410000 */
        /* <DEDUP_REMOVED lines=13> */
[----:B------:R-:W-:-:S07]  /*8c10*/  SEL R167, R167, RZ, P6 ;  /* 0x000000ffa7a77207 */ /* 0x000fce0003000000 */
.L_x_4679:
        /* <DEDUP_REMOVED lines=13> */
.L_x_4675:
[----:B------:R-:W-:Y:S05]  /*8cf0*/  BSYNC.RECONVERGENT B0 ;  /* 0x0000000000007941 */ /* 0x000fea0003800200 */
.L_x_4674:
        /* <DEDUP_REMOVED lines=44> */
.L_x_4688:
        /* <DEDUP_REMOVED lines=33> */
.L_x_4687:
        /* <DEDUP_REMOVED lines=36> */
.L_x_4690:
        /* <DEDUP_REMOVED lines=33> */
.L_x_4686:
        /* <DEDUP_REMOVED lines=31> */
.L_x_4692:
        /* <DEDUP_REMOVED lines=25> */
.L_x_4691:
        /* <DEDUP_REMOVED lines=28> */
.L_x_4693:
        /* <DEDUP_REMOVED lines=24> */
.L_x_4689:
        /* <DEDUP_REMOVED lines=13> */
.L_x_4685:
[----:B------:R-:W-:Y:S05]  /*9db0*/  BSYNC.RECONVERGENT B0 ;  /* 0x0000000000007941 */ /* 0x000fea0003800200 */
.L_x_4684:
        /* <DEDUP_REMOVED lines=45> */
.L_x_4698:
        /* <DEDUP_REMOVED lines=33> */
.L_x_4697:
        /* <DEDUP_REMOVED lines=36> */
.L_x_4700:
        /* <DEDUP_REMOVED lines=33> */
.L_x_4696:
        /* <DEDUP_REMOVED lines=31> */
.L_x_4702:
[--C-:B01-34-:R-:W-:Y:S01]  /*a8e0*/  FFMA.FTZ R165, R208, UR7, R168.reuse ;  /* 0x00000007d0a57c23 */ /* 0x11bfe200080100a8 */
[--C-:B------:R-:W-:Y:S01]  /*a8f0*/  FFMA.FTZ R166, R22, UR7, R168.reuse ;  /* 0x0000000716a67c23 */ /* 0x100fe200080100a8 */
[----:B------:R-:W-:Y:S01]  /*a900*/  ISETP.GE.U32.AND P6, PT, R0, 0x1000000, PT ;  /* 0x010000000000780c */ /* 0x000fe20003fc6070 */
        /* <DEDUP_REMOVED lines=20> */
[----:B------:R-:W-:Y:S01]  /*aa50*/  SEL R166, R171, RZ, P6 ;  /* 0x000000ffaba67207 */ /* 0x000fe20003000000 */
[----:B------:R-:W-:Y:S08]  /*aa60*/  BRA `(.L_x_4699) ;  /* 0x0000000000d07947 */ /* 0x000ff00003800000 */
.L_x_4701:
        /* <DEDUP_REMOVED lines=28> */
.L_x_4703:
[--C-:B01-34-:R-:W-:Y:S01]  /*ac30*/  FFMA.FTZ R165, R208, UR7, R168.reuse ;  /* 0x00000007d0a57c23 */ /* 0x11bfe200080100a8 */
[----:B------:R-:W-:Y:S01]  /*ac40*/  ISETP.GE.U32.AND P6, PT, R0, 0x1000000, PT ;  /* 0x010000000000780c */ /* 0x000fe20003fc6070 */
        /* <DEDUP_REMOVED lines=21> */
[----:B------:R-:W-:-:S09]  /*ada0*/  SEL R166, R171, RZ, P6 ;  /* 0x000000ffaba67207 */ /* 0x000fd20003000000 */
.L_x_4699:
        /* <DEDUP_REMOVED lines=12> */
.L_x_4695:
[----:B------:R-:W-:Y:S05]  /*ae70*/  BSYNC.RECONVERGENT B0 ;  /* 0x0000000000007941 */ /* 0x000fea0003800200 */
.L_x_4694:
[----:B------:R-:W-:Y:S01]  /*ae80*/  UPLOP3.LUT UP1, UPT, UPT, UPT, UP1, 0x40, 0x4 ;  /* 0x000000000004789c */ /* 0x000fe20003f2e810 */
[----:B------:R-:W-:Y:S10]  /*ae90*/  BRA.U !UP3, `(.L_x_4704) ;  /* 0xffffff590b747547 */ /* 0x000ff4000b83ffff */
.L_x_4605:
[----:B------:R-:W2:Y:S01]  /*aea0*/  LDC.64 R2, c[0x0][0x440] ;  /* 0x00011000ff027b82 */ /* 0x000ea20000000a00 */
[----:B------:R-:W-:Y:S01]  /*aeb0*/  UIMAD UR7, UR9, UR10, URZ ;  /* 0x0000000a090772a4 */ /* 0x000fe2000f8e02ff */
[----:B------:R-:W-:Y:S02]  /*aec0*/  ISETP.NE.AND P6, PT, R169, RZ, PT ;  /* 0x000000ffa900720c */ /* 0x000fe40003fc5270 */
[----:B------:R-:W-:-:S03]  /*aed0*/  ISETP.NE.AND P5, PT, R16, RZ, PT ;  /* 0x000000ff1000720c */ /* 0x000fc60003fa5270 */
[----:B------:R-:W-:Y:S01]  /*aee0*/  MOV R0, UR7 ;  /* 0x0000000700007c02 */ /* 0x000fe20008000f00 */
[----:B------:R-:W1:Y:S03]  /*aef0*/  LDC.64 R4, c[0x0][0x448] ;  /* 0x00011200ff047b82 */ /* 0x000e660000000a00 */
[----:B------:R-:W-:-:S05]  /*af00*/  LEA.HI R231, R0, R231, RZ, 0x1e ;  /* 0x000000e700e77211 */ /* 0x000fca00078ff0ff */
        /* <DEDUP_REMOVED lines=56> */
.L_x_4705:
        /* <DEDUP_REMOVED lines=15> */
.L_x_4912:


//--------------------- .text._ZN10layer_norm22ln_bwd_finalize_kernelINS_22Kernel_traits_finalizeILj8192EfffffjLb0ELj1024ELj4ENS_18Kernel_traits_baseILj8192EfffffjLj1024EEEEELb0ELb1EEEvNS_9BwdParamsE --------------------------
	.section	.text._ZN10layer_norm22ln_bwd_finalize_kernelINS_22Kernel_traits_finalizeILj8192EfffffjLb0ELj1024ELj4ENS_18Kernel_traits_baseILj8192EfffffjLj1024EEEEELb0ELb1EEEvNS_9BwdParamsE,"ax",@progbits
	.align	128
        .global         _ZN10layer_norm22ln_bwd_finalize_kernelINS_22Kernel_traits_finalizeILj8192EfffffjLb0ELj1024ELj4ENS_18Kernel_traits_baseILj8192EfffffjLj1024EEEEELb0ELb1EEEvNS_9BwdParamsE
        .type           _ZN10layer_norm22ln_bwd_finalize_kernelINS_22Kernel_traits_finalizeILj8192EfffffjLb0ELj1024ELj4ENS_18Kernel_traits_baseILj8192EfffffjLj1024EEEEELb0ELb1EEEvNS_9BwdParamsE,@function
        .size           _ZN10layer_norm22ln_bwd_finalize_kernelINS_22Kernel_traits_finalizeILj8192EfffffjLb0ELj1024ELj4ENS_18Kernel_traits_baseILj8192EfffffjLj1024EEEEELb0ELb1EEEvNS_9BwdParamsE,(.L_x_4913 - _ZN10layer_norm22ln_bwd_finalize_kernelINS_22Kernel_traits_finalizeILj8192EfffffjLb0ELj1024ELj4ENS_18Kernel_traits_baseILj8192EfffffjLj1024EEEEELb0ELb1EEEvNS_9BwdParamsE)
        .other          _ZN10layer_norm22ln_bwd_finalize_kernelINS_22Kernel_traits_finalizeILj8192EfffffjLb0ELj1024ELj4ENS_18Kernel_traits_baseILj8192EfffffjLj1024EEEEELb0ELb1EEEvNS_9BwdParamsE,@"STO_CUDA_ENTRY STV_DEFAULT"
_ZN10layer_norm22ln_bwd_finalize_kernelINS_22Kernel_traits_finalizeILj8192EfffffjLb0ELj1024ELj4ENS_18Kernel_traits_baseILj8192EfffffjLj1024EEEEELb0ELb1EEEvNS_9BwdParamsE:
.text._ZN10layer_norm22ln_bwd_finalize_kernelINS_22Kernel_traits_finalizeILj8192EfffffjLb0ELj1024ELj4ENS_18Kernel_traits_baseILj8192EfffffjLj1024EEEEELb0ELb1EEEvNS_9BwdParamsE:
        /* <DEDUP_REMOVED lines=77> */
.L_x_4710:
        /* <DEDUP_REMOVED lines=118> */
.L_x_4709:
[----:B------:R-:W-:Y:S05]  /*0c30*/  BSYNC.RECONVERGENT B1 ;  /* 0x0000000000017941 */ /* 0x000fea0003800200 */
.L_x_4708:
        /* <DEDUP_REMOVED lines=69> */
.L_x_4712:
[----:B------:R-:W-:Y:S05]  /*1090*/  BSYNC.RECONVERGENT B1 ;  /* 0x0000000000017941 */ /* 0x000fea0003800200 */
.L_x_4711:
        /* <DEDUP_REMOVED lines=38> */
.L_x_4714:
[----:B------:R-:W-:Y:S05]  /*1300*/  BSYNC.RECONVERGENT B1 ;  /* 0x0000000000017941 */ /* 0x000fea0003800200 */
.L_x_4713:
[----:B------:R-:W-:Y:S05]  /*1310*/  @!P1 BRA `(.L_x_4707) ;  /* 0x0000000000409947 */ /* 0x000fea0003800000 */
[----:B------:R-:W0:Y:S01]  /*1320*/  LDC R14, c[0x0][0x388] ;  /* 0x0000e200ff0e7b82 */ /* 0x000e220000000800 */
[----:B------:R-:W-:-:S07]  /*1330*/  IADD3 R12, PT, PT, -R54, RZ, RZ ;  /* 0x000000ff360c7210 */ /* 0x000fce0007ffe1ff */
[----:B------:R-:W1:Y:S08]  /*1340*/  LDC.64 R8, c[0x0][0x440] ;  /* 0x00011000ff087b82 */ /* 0x000e700000000a00 */
[----:B------:R-:W2:Y:S01]  /*1350*/  LDC.64 R10, c[0x0][0x448] ;  /* 0x00011200ff0a7b82 */ /* 0x000ea20000000a00 */
[----:B0-----:R-:W-:-:S05]  /*1360*/  IMAD R0, R3, R14, R0 ;  /* 0x0000000e03007224 */ /* 0x001fca00078e0200 */
[----:B------:R-:W-:-:S07]  /*1370*/  IADD3 R3, PT, PT, R57, R0, RZ ;  /* 0x0000000039037210 */ /* 0x000fce0007ffe0ff */
.L_x_4715:
        /* <DEDUP_REMOVED lines=10> */
.L_x_4707:
[----:B------:R-:W-:Y:S05]  /*1420*/  BSYNC.RECONVERGENT B0 ;  /* 0x0000000000007941 */ /* 0x000fea0003800200 */
.L_x_4706:
        /* <DEDUP_REMOVED lines=57> */
.L_x_4716:
        /* <DEDUP_REMOVED lines=12> */
.L_x_4913:


//--------------------- .text._ZN10layer_norm40ln_parallel_residual_bwd_finalize_kernelINS_22Kernel_traits_finalizeILj8192EfffffjLb0ELj1024ELj4ENS_18Kernel_traits_baseILj8192EfffffjLj1024EEEEELb1EEEvNS_9BwdParamsE --------------------------
	.section	.text._ZN10layer_norm40ln_parallel_residual_bwd_finalize_kernelINS_22Kernel_traits_finalizeILj8192EfffffjLb0ELj1024ELj4ENS_18Kernel_traits_baseILj8192EfffffjLj1024EEEEELb1EEEvNS_9BwdParamsE,"ax",@progbits
	.align	128
        .global         _ZN10layer_norm40ln_parallel_residual_bwd_finalize_kernelINS_22Kernel_traits_finalizeILj8192EfffffjLb0ELj1024ELj4ENS_18Kernel_traits_baseILj8192EfffffjLj1024EEEEELb1EEEvNS_9BwdParamsE
        .type           _ZN10layer_norm40ln_parallel_residual_bwd_finalize_kernelINS_22Kernel_traits_finalizeILj8192EfffffjLb0ELj1024ELj4ENS_18Kernel_traits_baseILj8192EfffffjLj1024EEEEELb1EEEvNS_9BwdParamsE,@function
        .size           _ZN10layer_norm40ln_parallel_residual_bwd_finalize_kernelINS_22Kernel_traits_finalizeILj8192EfffffjLb0ELj1024ELj4ENS_18Kernel_traits_baseILj8192EfffffjLj1024EEEEELb1EEEvNS_9BwdParamsE,(.L_x_4914 - _ZN10layer_norm40ln_parallel_residual_bwd_finalize_kernelINS_22Kernel_traits_finalizeILj8192EfffffjLb0ELj1024ELj4ENS_18Kernel_traits_baseILj8192EfffffjLj1024EEEEELb1EEEvNS_9BwdParamsE)
        .other          _ZN10layer_norm40ln_parallel_residual_bwd_finalize_kernelINS_22Kernel_traits_finalizeILj8192EfffffjLb0ELj1024ELj4ENS_18Kernel_traits_baseILj8192EfffffjLj1024EEEEELb1EEEvNS_9BwdParamsE,@"STO_CUDA_ENTRY STV_DEFAULT"
_ZN10layer_norm40ln_parallel_residual_bwd_finalize_kernelINS_22Kernel_traits_finalizeILj8192EfffffjLb0ELj1024ELj4ENS_18Kernel_traits_baseILj8192EfffffjLj1024EEEEELb1EEEvNS_9BwdParamsE:
.text._ZN10layer_norm40ln_parallel_residual_bwd_finalize_kernelINS_22Kernel_traits_finalizeILj8192EfffffjLb0ELj1024ELj4ENS_18Kernel_traits_baseILj8192EfffffjLj1024EEEEELb1EEEvNS_9BwdParamsE:
        /* <DEDUP_REMOVED lines=57> */
.L_x_4721:
        /* <DEDUP_REMOVED lines=112> */
.L_x_4720:
[----:B------:R-:W-:Y:S05]  /*0a90*/  BSYNC.RECONVERGENT B1 ;  /* 0x0000000000017941 */ /* 0x000fea0003800200 */
.L_x_4719:
        /* <DEDUP_REMOVED lines=67> */
.L_x_4723:
[----:B------:R-:W-:Y:S05]  /*0ed0*/  BSYNC.RECONVERGENT B1 ;  /* 0x0000000000017941 */ /* 0x000fea0003800200 */
.L_x_4722:
        /* <DEDUP_REMOVED lines=37> */
.L_x_4725:
[----:B------:R-:W-:Y:S05]  /*1130*/  BSYNC.RECONVERGENT B1 ;  /* 0x0000000000017941 */ /* 0x000fea0003800200 */
.L_x_4724:
        /* <DEDUP_REMOVED lines=19> */
.L_x_4718:
[----:B------:R-:W-:Y:S05]  /*1270*/  BSYNC.RECONVERGENT B0 ;  /* 0x0000000000007941 */ /* 0x000fea0003800200 */
.L_x_4717:
        /* <DEDUP_REMOVED lines=89> */
.L_x_4726:
        /* <DEDUP_REMOVED lines=15> */
.L_x_4914:


//--------------------- .text._ZN10layer_norm31ln_parallel_residual_bwd_kernelINS_13Kernel_traitsIfffffjLj8192ELj1ELj1ELj8ELj16ENS_18Kernel_traits_baseILj8192EfffffjLj256EEEEELb1ELb1ELb1EEEvNS_9BwdParamsE --------------------------
	.section	.text._ZN10layer_norm31ln_parallel_residual_bwd_kernelINS_13Kernel_traitsIfffffjLj8192ELj1ELj1ELj8ELj16ENS_18Kernel_traits_baseILj8192EfffffjLj256EEEEELb1ELb1ELb1EEEvNS_9BwdParamsE,"ax",@progbits
	.align	128
        .global         _ZN10layer_norm31ln_parallel_residual_bwd_kernelINS_13Kernel_traitsIfffffjLj8192ELj1ELj1ELj8ELj16ENS_18Kernel_traits_baseILj8192EfffffjLj256EEEEELb1ELb1ELb1EEEvNS_9BwdParamsE
        .type           _ZN10layer_norm31ln_parallel_residual_bwd_kernelINS_13Kernel_traitsIfffffjLj8192ELj1ELj1ELj8ELj16ENS_18Kernel_traits_baseILj8192EfffffjLj256EEEEELb1ELb1ELb1EEEvNS_9BwdParamsE,@function
        .size           _ZN10layer_norm31ln_parallel_residual_bwd_kernelINS_13Kernel_traitsIfffffjLj8192ELj1ELj1ELj8ELj16ENS_18Kernel_traits_baseILj8192EfffffjLj256EEEEELb1ELb1ELb1EEEvNS_9BwdParamsE,(.L_x_4915 - _ZN10layer_norm31ln_parallel_residual_bwd_kernelINS_13Kernel_traitsIfffffjLj8192ELj1ELj1ELj8ELj16ENS_18Kernel_traits_baseILj8192EfffffjLj256EEEEELb1ELb1ELb1EEEvNS_9BwdParamsE)
        .other          _ZN10layer_norm31ln_parallel_residual_bwd_kernelINS_13Kernel_traitsIfffffjLj8192ELj1ELj1ELj8ELj16ENS_18Kernel_traits_baseILj8192EfffffjLj256EEEEELb1ELb1ELb1EEEvNS_9BwdParamsE,@"STO_CUDA_ENTRY STV_DEFAULT"
_ZN10layer_norm31ln_parallel_residual_bwd_kernelINS_13Kernel_traitsIfffffjLj8192ELj1ELj1ELj8ELj16ENS_18Kernel_traits_baseILj8192EfffffjLj256EEEEELb1ELb1ELb1EEEvNS_9BwdParamsE:
.text._ZN10layer_norm31ln_parallel_residual_bwd_kernelINS_13Kernel_traitsIfffffjLj8192ELj1ELj1ELj8ELj16ENS_18Kernel_traits_baseILj8192EfffffjLj256EEEEELb1ELb1ELb1EEEvNS_9BwdParamsE:
        /* <DEDUP_REMOVED lines=41> */
[----:B------:R2:W-:Y:S01]  /*0290*/  STL [R1], RZ ;  /* 0x000000ff01007387 */ /* 0x0005e20000100800 */
[----:B------:R-:W-:Y:S01]  /*02a0*/  HFMA2 R252, -RZ, RZ, 0, 0 ;  /* 0x00000000fffc7431 */ /* 0x000fe200000001ff */
[----:B------:R-:W-:Y:S01]  /*02b0*/  UPLOP3.LUT UP1, UPT, UPT, UPT, UPT, 0x40, 0x4 ;  /* 0x000000000004789c */ /* 0x000fe20003f2e870 */
        /* <DEDUP_REMOVED lines=20> */
[----:B-1----:R-:W-:Y:S01]  /*0400*/  IMAD.WIDE.U32 R2, R0, 0x10, R2 ;  /* 0x0000001000027825 */ /* 0x002fe200078e0002 */
[----:B------:R-:W-:Y:S02]  /*0410*/  CS2R R212, SRZ ;  /* 0x0000000000d47805 */ /* 0x000fe4000001ff00 */
[----:B------:R-:W-:Y:S02]  /*0420*/  MOV R211, RZ ;  /* 0x000000ff00d37202 */ /* 0x000fe40000000f00 */
[----:B------:R-:W-:-:S02]  /*0430*/  CS2R R174, SRZ ;  /* 0x0000000000ae7805 */ /* 0x000fc4000001ff00 */
[----:B------:R-:W-:Y:S01]  /*0440*/  MOV R176, RZ ;  /* 0x000000ff00b07202 */ /* 0x000fe20000000f00 */
[----:B0-----:R2:W5:Y:S01]  /*0450*/  LDG.E.128 R56, desc[UR12][R2.64] ;  /* 0x0000000c02387981 */ /* 0x001562000c1e1d00 */
[----:B------:R-:W-:Y:S02]  /*0460*/  CS2R R172, SRZ ;  /* 0x0000000000ac7805 */ /* 0x000fe4000001ff00 */
[----:B------:R-:W-:Y:S02]  /*0470*/  CS2R R170, SRZ ;  /* 0x0000000000aa7805 */ /* 0x000fe4000001ff00 */
[----:B------:R-:W-:Y:S01]  /*0480*/  CS2R R168, SRZ ;  /* 0x0000000000a87805 */ /* 0x000fe2000001ff00 */
[----:B------:R2:W5:Y:S01]  /*0490*/  LDG.E.128 R60, desc[UR12][R2.64+0x1000] ;  /* 0x0010000c023c7981 */ /* 0x000562000c1e1d00 */
[----:B------:R-:W-:Y:S01]  /*04a0*/  CS2R R30, SRZ ;  /* 0x00000000001e7805 */ /* 0x000fe2000001ff00 */
[----:B------:R-:W0:Y:S02]  /*04b0*/  LDCU UR6, c[0x0][0x408] ;  /* 0x00008100ff0677ac */ /* 0x000e240008000800 */
[----:B------:R2:W5:Y:S01]  /*04c0*/  LDG.E.128 R64, desc[UR12][R2.64+0x2000] ;  /* 0x0020000c02407981 */ /* 0x000562000c1e1d00 */
[----:B------:R-:W1:Y:S03]  /*04d0*/  LDCU UR15, c[0x0][0x388] ;  /* 0x00007100ff0f77ac */ /* 0x000e660008000800 */
[----:B------:R2:W5:Y:S01]  /*04e0*/  LDG.E.128 R68, desc[UR12][R2.64+0x3000] ;  /* 0x0030000c02447981 */ /* 0x000562000c1e1d00 */
[----:B------:R-:W3:Y:S03]  /*04f0*/  LDCU.U8 UR14, c[0x0][0x410] ;  /* 0x00008200ff0e77ac */ /* 0x000ee60008000000 */
[----:B------:R2:W5:Y:S01]  /*0500*/  LDG.E.128 R72, desc[UR12][R2.64+0x4000] ;  /* 0x0040000c02487981 */ /* 0x000562000c1e1d00 */
[----:B------:R-:W4:Y:S03]  /*0510*/  LDCU UR20, c[0x0][0x400] ;  /* 0x00008000ff1477ac */ /* 0x000f260008000800 */
[----:B------:R2:W5:Y:S01]  /*0520*/  LDG.E.128 R76, desc[UR12][R2.64+0x5000] ;  /* 0x0050000c024c7981 */ /* 0x000562000c1e1d00 */
[----:B------:R-:W0:Y:S03]  /*0530*/  LDCU.64 UR8, c[0x0][0x478] ;  /* 0x00008f00ff0877ac */ /* 0x000e260008000a00 */
[----:B------:R2:W5:Y:S01]  /*0540*/  LDG.E.128 R80, desc[UR12][R2.64+0x6000] ;  /* 0x0060000c02507981 */ /* 0x000562000c1e1d00 */
[----:B------:R-:W0:Y:S03]  /*0550*/  LDCU.64 UR16, c[0x0][0x438] ;  /* 0x00008700ff1077ac */ /* 0x000e260008000a00 */
[----:B------:R2:W5:Y:S01]  /*0560*/  LDG.E.128 R84, desc[UR12][R2.64+0x7000] ;  /* 0x0070000c02547981 */ /* 0x000562000c1e1d00 */
[----:B------:R-:W-:Y:S01]  /*0570*/  HFMA2 R21, -RZ, RZ, 0, 0 ;  /* 0x00000000ff157431 */ /* 0x000fe200000001ff */
[----:B------:R-:W-:-:S02]  /*0580*/  CS2R R28, SRZ ;  /* 0x00000000001c7805 */ /* 0x000fc4000001ff00 */
[----:B------:R-:W-:Y:S02]  /*0590*/  CS2R R26, SRZ ;  /* 0x00000000001a7805 */ /* 0x000fe4000001ff00 */
[----:B------:R-:W-:Y:S02]  /*05a0*/  CS2R R24, SRZ ;  /* 0x0000000000187805 */ /* 0x000fe4000001ff00 */
[----:B------:R-:W-:Y:S02]  /*05b0*/  CS2R R22, SRZ ;  /* 0x0000000000167805 */ /* 0x000fe4000001ff00 */
[----:B------:R-:W-:Y:S01]  /*05c0*/  MOV R20, UR11 ;  /* 0x0000000b00147c02 */ /* 0x000fe20008000f00 */
[----:B-1234-:R-:W0:Y:S06]  /*05d0*/  LDCU.64 UR18, c[0x0][0x470] ;  /* 0x00008e00ff1277ac */ /* 0x01ee2c0008000a00 */
.L_x_4794:
[----:B-1----:R-:W1:Y:S01]  /*05e0*/  S2R R14, SR_TID.X ;  /* 0x00000000000e7919 */ /* 0x002e620000002100 */
[----:B------:R-:W2:Y:S01]  /*05f0*/  LDC.64 R2, c[0x0][0x3c0] ;  /* 0x0000f000ff027b82 */ /* 0x000ea20000000a00 */
[----:B------:R-:W-:-:S05]  /*0600*/  IMAD R0, R20, UR15, RZ ;  /* 0x0000000f14007c24 */ /* 0x000fca000f8e02ff */
[----:B------:R-:W-:Y:S02]  /*0610*/  SHF.R.S32.HI R15, RZ, 0x1f, R0 ;  /* 0x0000001fff0f7819 */ /* 0x000fe40000011400 */
[----:B------:R-:W3:Y:S02]  /*0620*/  LDC.64 R160, c[0x0][0x3a8] ;  /* 0x0000ea00ffa07b82 */ /* 0x000ee40000000a00 */
[----:B------:R-:W-:-:S06]  /*0630*/  LEA.HI R15, R15, R0, RZ, 0x2 ;  /* 0x000000000f0f7211 */ /* 0x000fcc00078f10ff */
[----:B------:R-:W4:Y:S08]  /*0640*/  LDC.64 R4, c[0x0][0x3c8] ;  /* 0x0000f200ff047b82 */ /* 0x000f300000000a00 */
[----:B0-----:R-:W0:Y:S01]  /*0650*/  LDC.64 R40, c[0x0][0x428] ;  /* 0x00010a00ff287b82 */ /* 0x001e220000000a00 */
[----:B--2---:R-:W-:-:S05]  /*0660*/  IMAD.WIDE R2, R20, 0x4, R2 ;  /* 0x0000000414027825 */ /* 0x004fca00078e0202 */
[----:B------:R-:W2:Y:S01]  /*0670*/  LDG.E R195, desc[UR12][R2.64] ;  /* 0x0000000c02c37981 */ /* 0x000ea2000c1e1900 */
[----:B-1----:R-:W-:Y:S01]  /*0680*/  LEA.HI.SX32 R182, R15, R14, 0x1e ;  /* 0x0000000e0fb67211 */ /* 0x002fe200078ff2ff */
[----:B------:R-:W1:Y:S03]  /*0690*/  LDC.64 R192, c[0x0][0x3b0] ;  /* 0x0000ec00ffc07b82 */ /* 0x000e660000000a00 */
[C---:B------:R-:W-:Y:S01]  /*06a0*/  IADD3 R180, PT, PT, R182.reuse, 0x100, RZ ;  /* 0x00000100b6b47810 */ /* 0x040fe20007ffe0ff */
[C---:B---3--:R-:W-:Y:S01]  /*06b0*/  IMAD.WIDE.U32 R164, R182.reuse, 0x10, R160 ;  /* 0x00000010b6a47825 */ /* 0x048fe200078e00a0 */
[----:B------:R-:W-:-:S03]  /*06c0*/  IADD3 R178, PT, PT, R182, 0x200, RZ ;  /* 0x00000200b6b27810 */ /* 0x000fc60007ffe0ff */
[----:B------:R-:W-:Y:S02]  /*06d0*/  IMAD.WIDE.U32 R124, R180, 0x10, R160 ;  /* 0x00000010b47c7825 */ /* 0x000fe400078e00a0 */
[----:B------:R-:W3:Y:S02]  /*06e0*/  LDG.E.128 R164, desc[UR12][R164.64] ;  /* 0x0000000ca4a47981 */ /* 0x000ee4000c1e1d00 */
[----:B----4-:R-:W-:Y:S02]  /*06f0*/  IMAD.WIDE R4, R20, 0x4, R4 ;  /* 0x0000000414047825 */ /* 0x010fe400078e0204 */
[----:B------:R-:W4:Y:S02]  /*0700*/  LDG.E.128 R124, desc[UR12][R124.64] ;  /* 0x0000000c7c7c7981 */ /* 0x000f24000c1e1d00 */
[----:B------:R-:W-:Y:S02]  /*0710*/  IMAD.WIDE.U32 R132, R178, 0x10, R160 ;  /* 0x00000010b2847825 */ /* 0x000fe400078e00a0 */
[----:B------:R1:W4:Y:S02]  /*0720*/  LDG.E R19, desc[UR12][R4.64] ;  /* 0x0000000c04137981 */ /* 0x000324000c1e1900 */
[----:B0-----:R-:W-:-:S02]  /*0730*/  IMAD.WIDE.U32 R120, R182, 0x10, R40 ;  /* 0x00000010b6787825 */ /* 0x001fc400078e0028 */
[----:B------:R-:W4:Y:S04]  /*0740*/  LDG.E.128 R132, desc[UR12][R132.64] ;  /* 0x0000000c84847981 */ /* 0x000f28000c1e1d00 */
[----:B------:R-:W4:Y:S01]  /*0750*/  LDG.E.128 R120, desc[UR12][R120.64] ;  /* 0x0000000c78787981 */ /* 0x000f22000c1e1d00 */
[----:B------:R-:W-:-:S06]  /*0760*/  IMAD.WIDE.U32 R128, R180, 0x10, R40 ;  /* 0x00000010b4807825 */ /* 0x000fcc00078e0028 */
[----:B------:R-:W4:Y:S01]  /*0770*/  LDG.E.128 R128, desc[UR12][R128.64] ;  /* 0x0000000c80807981 */ /* 0x000f22000c1e1d00 */
[----:B------:R-:W-:-:S06]  /*0780*/  IMAD.WIDE.U32 R136, R178, 0x10, R40 ;  /* 0x00000010b2887825 */ /* 0x000fcc00078e0028 */
[----:B------:R-:W4:Y:S01]  /*0790*/  LDG.E.128 R136, desc[UR12][R136.64] ;  /* 0x0000000c88887981 */ /* 0x000f22000c1e1d00 */
[----:B------:R-:W-:-:S05]  /*07a0*/  IADD3 R18, PT, PT, R182, 0x300, RZ ;  /* 0x00000300b6127810 */ /* 0x000fca0007ffe0ff */
[----:B------:R-:W-:Y:S01]  /*07b0*/  IMAD.WIDE.U32 R152, R18, 0x10, R40 ;  /* 0x0000001012987825 */ /* 0x000fe200078e0028 */
[----:B------:R-:W-:-:S05]  /*07c0*/  IADD3 R17, PT, PT, R182, 0x400, RZ ;  /* 0x00000400b6117810 */ /* 0x000fca0007ffe0ff */
[----:B------:R-:W4:Y:S01]  /*07d0*/  LDG.E.128 R152, desc[UR12][R152.64] ;  /* 0x0000000c98987981 */ /* 0x000f22000c1e1d00 */
[----:B------:R-:W-:-:S04]  /*07e0*/  IMAD.WIDE.U32 R52, R17, 0x10, R40 ;  /* 0x0000001011347825 */ /* 0x000fc800078e0028 */
[----:B------:R-:W-:Y:S02]  /*07f0*/  IMAD.WIDE.U32 R140, R18, 0x10, R160 ;  /* 0x00000010128c7825 */ /* 0x000fe400078e00a0 */
[----:B------:R-:W4:Y:S01]  /*0800*/  LDG.E.128 R52, desc[UR12][R52.64] ;  /* 0x0000000c34347981 */ /* 0x000f22000c1e1d00 */
[----:B------:R-:W-:-:S03]  /*0810*/  IADD3 R15, PT, PT, R182, 0x600, RZ ;  /* 0x00000600b60f7810 */ /* 0x000fc60007ffe0ff */
[----:B------:R-:W4:Y:S01]  /*0820*/  LDG.E.128 R140, desc[UR12][R140.64] ;  /* 0x0000000c8c8c7981 */ /* 0x000f22000c1e1d00 */
[C---:B------:R-:W-:Y:S01]  /*0830*/  IADD3 R16, PT, PT, R182.reuse, 0x500, RZ ;  /* 0x00000500b6107810 */ /* 0x040fe20007ffe0ff */
[----:B------:R-:W-:Y:S01]  /*0840*/  IMAD.WIDE.U32 R156, R15, 0x10, R160 ;  /* 0x000000100f9c7825 */ /* 0x000fe200078e00a0 */
[----:B------:R-:W-:-:S03]  /*0850*/  IADD3 R14, PT, PT, R182, 0x700, RZ ;  /* 0x00000700b60e7810 */ /* 0x000fc60007ffe0ff */
[C---:B------:R-:W-:Y:S02]  /*0860*/  IMAD.WIDE.U32 R48, R16.reuse, 0x10, R40 ;  /* 0x0000001010307825 */ /* 0x040fe400078e0028 */
[----:B------:R-:W4:Y:S02]  /*0870*/  LDG.E.128 R156, desc[UR12][R156.64] ;  /* 0x0000000c9c9c7981 */ /* 0x000f24000c1e1d00 */
[--C-:B------:R-:W-:Y:S02]  /*0880*/  IMAD.WIDE.U32 R144, R17, 0x10, R160.reuse ;  /* 0x0000001011907825 */ /* 0x100fe400078e00a0 */
[----:B------:R-:W4:Y:S02]  /*0890*/  LDG.E.128 R48, desc[UR12][R48.64] ;  /* 0x0000000c30307981 */ /* 0x000f24000c1e1d00 */
[--C-:B------:R-:W-:Y:S02]  /*08a0*/  IMAD.WIDE.U32 R148, R16, 0x10, R160.reuse ;  /* 0x0000001010947825 */ /* 0x100fe400078e00a0 */
[----:B------:R-:W4:Y:S02]  /*08b0*/  LDG.E.128 R144, desc[UR12][R144.64] ;  /* 0x0000000c90907981 */ /* 0x000f24000c1e1d00 */
[----:B------:R-:W-:-:S02]  /*08c0*/  IMAD.WIDE.U32 R160, R14, 0x10, R160 ;  /* 0x000000100ea07825 */ /* 0x000fc400078e00a0 */
[----:B------:R-:W4:Y:S04]  /*08d0*/  LDG.E.128 R148, desc[UR12][R148.64] ;  /* 0x0000000c94947981 */ /* 0x000f28000c1e1d00 */
[----:B------:R-:W4:Y:S01]  /*08e0*/  LDG.E.128 R160, desc[UR12][R160.64] ;  /* 0x0000000ca0a07981 */ /* 0x000f22000c1e1d00 */
[----:B------:R-:W-:-:S06]  /*08f0*/  IMAD.WIDE.U32 R44, R15, 0x10, R40 ;  /* 0x000000100f2c7825 */ /* 0x000fcc00078e0028 */
[----:B------:R-:W4:Y:S01]  /*0900*/  LDG.E.128 R44, desc[UR12][R44.64] ;  /* 0x0000000c2c2c7981 */ /* 0x000f22000c1e1d00 */
[----:B------:R-:W-:-:S06]  /*0910*/  IMAD.WIDE.U32 R40, R14, 0x10, R40 ;  /* 0x000000100e287825 */ /* 0x000fcc00078e0028 */
[----:B------:R-:W4:Y:S01]  /*0920*/  LDG.E.128 R40, desc[UR12][R40.64] ;  /* 0x0000000c28287981 */ /* 0x000f22000c1e1d00 */
[----:B------:R-:W-:-:S04]  /*0930*/  ISETP.NE.U32.AND P0, PT, RZ, UR18, PT ;  /* 0x00000012ff007c0c */ /* 0x000fc8000bf05070 */
[----:B------:R-:W-:-:S13]  /*0940*/  ISETP.NE.AND.EX P0, PT, RZ, UR19, PT, P0 ;  /* 0x00000013ff007c0c */ /* 0x000fda000bf05300 */
[----:B------:R-:W0:Y:S08]  /*0950*/  @P0 LDC.64 R186, c[0x0][0x3b8] ;  /* 0x0000ee00ffba0b82 */ /* 0x000e300000000a00 */
[----:B------:R-:W1:Y:S08]  /*0960*/  @P0 LDC.64 R184, c[0x0][0x3b8] ;  /* 0x0000ee00ffb80b82 */ /* 0x000e700000000a00 */
[----:B------:R-:W1:Y:S01]  /*0970*/  @P0 LDC.64 R188, c[0x0][0x3b8] ;  /* 0x0000ee00ffbc0b82 */ /* 0x000e620000000a00 */
[----:B0-----:R-:W-:-:S07]  /*0980*/  @P0 IMAD.WIDE.U32 R186, R182, 0x4, R186 ;  /* 0x00000004b6ba0825 */ /* 0x001fce00078e00ba */
[----:B-1----:R-:W0:Y:S01]  /*0990*/  @P0 LDC.64 R4, c[0x0][0x3b8] ;  /* 0x0000ee00ff040b82 */ /* 0x002e220000000a00 */
[----:B-----5:R1:W5:Y:S01]  /*09a0*/  @P0 LDG.E R13, desc[UR12][R186.64] ;  /* 0x0000000cba0d0981 */ /* 0x020362000c1e1900 */
[----:B------:R-:W-:-:S06]  /*09b0*/  @P0 IMAD.WIDE.U32 R184, R178, 0x4, R184 ;  /* 0x00000004b2b80825 */ /* 0x000fcc00078e00b8 */
[----:B------:R-:W0:Y:S01]  /*09c0*/  @P0 LDC.64 R2, c[0x0][0x3b8] ;  /* 0x0000ee00ff020b82 */ /* 0x000e220000000a00 */
[----:B------:R1:W5:Y:S07]  /*09d0*/  @P0 LDG.E R11, desc[UR12][R184.64] ;  /* 0x0000000cb80b0981 */ /* 0x00036e000c1e1900 */
[----:B-1----:R-:W1:Y:S01]  /*09e0*/  @P0 LDC.64 R186, c[0x0][0x3b8] ;  /* 0x0000ee00ffba0b82 */ /* 0x002e620000000a00 */
[----:B------:R-:W-:-:S07]  /*09f0*/  ISETP.NE.U32.AND P1, PT, RZ, UR16, PT ;  /* 0x00000010ff007c0c */ /* 0x000fce000bf25070 */
[----:B------:R-:W1:Y:S01]  /*0a00*/  @P0 LDC.64 R184, c[0x0][0x3b8] ;  /* 0x0000ee00ffb80b82 */ /* 0x000e620000000a00 */
[----:B------:R-:W-:Y:S01]  /*0a10*/  ISETP.NE.AND.EX P1, PT, RZ, UR17, PT, P1 ;  /* 0x00000011ff007c0c */ /* 0x000fe2000bf25310 */
[----:B------:R-:W-:-:S04]  /*0a20*/  @P0 IMAD.WIDE.U32 R188, R180, 0x4, R188 ;  /* 0x00000004b4bc0825 */ /* 0x000fc800078e00bc */
[----:B0-----:R-:W-:Y:S01]  /*0a30*/  @P0 IMAD.WIDE.U32 R4, R18, 0x4, R4 ;  /* 0x0000000412040825 */ /* 0x001fe200078e0004 */
[----:B------:R0:W5:Y:S01]  /*0a40*/  @P0 LDG.E R12, desc[UR12][R188.64] ;  /* 0x0000000cbc0c0981 */ /* 0x000162000c1e1900 */
[----:B------:R-:W2:Y:S02]  /*0a50*/  @P0 LDC.64 R190, c[0x0][0x3b8] ;  /* 0x0000ee00ffbe0b82 */ /* 0x000ea40000000a00 */
[----:B------:R-:W-:Y:S01]  /*0a60*/  @P0 IMAD.WIDE.U32 R2, R17, 0x4, R2 ;  /* 0x0000000411020825 */ /* 0x000fe200078e0002 */
[----:B------:R0:W5:Y:S04]  /*0a70*/  @P0 LDG.E R10, desc[UR12][R4.64] ;  /* 0x0000000c040a0981 */ /* 0x000168000c1e1900 */
[----:B------:R-:W5:Y:S01]  /*0a80*/  @P0 LDG.E R9, desc[UR12][R2.64] ;  /* 0x0000000c02090981 */ /* 0x000f62000c1e1900 */
[----:B-1----:R-:W-:Y:S01]  /*0a90*/  @P0 IMAD.WIDE.U32 R186, R16, 0x4, R186 ;  /* 0x0000000410ba0825 */ /* 0x002fe200078e00ba */
[----:B0-----:R-:W0:Y:S04]  /*0aa0*/  LDC.64 R188, c[0x0][0x380] ;  /* 0x0000e000ffbc7b82 */ /* 0x001e280000000a00 */
[----:B------:R1:W5:Y:S04]  /*0ab0*/  @P0 LDG.E R8, desc[UR12][R186.64] ;  /* 0x0000000cba080981 */ /* 0x000368000c1e1900 */
[----:B------:R-:W0:Y:S01]  /*0ac0*/  @P1 LDC.64 R4, c[0x0][0x438] ;  /* 0x00010e00ff041b82 */ /* 0x000e220000000a00 */
[----:B-1----:R-:W-:-:S07]  /*0ad0*/  IMAD.WIDE.U32 R186, R180, 0x4, R192 ;  /* 0x00000004b4ba7825 */ /* 0x002fce00078e00c0 */
[----:B------:R-:W1:Y:S01]  /*0ae0*/  @P1 LDC.64 R2, c[0x0][0x438] ;  /* 0x00010e00ff021b82 */ /* 0x000e620000000a00 */
[----:B------:R-:W-:Y:S01]  /*0af0*/  @P0 IMAD.WIDE.U32 R184, R14, 0x4, R184 ;  /* 0x000000040eb80825 */ /* 0x000fe200078e00b8 */
[----:B------:R2:W5:Y:S04]  /*0b00*/  LDG.E R181, desc[UR12][R186.64] ;  /* 0x0000000cbab57981 */ /* 0x000568000c1e1900 */
[----:B------:R2:W5:Y:S02]  /*0b10*/  @P0 LDG.E R6, desc[UR12][R184.64] ;  /* 0x0000000cb8060981 */ /* 0x000564000c1e1900 */
[----:B--2---:R-:W2:Y:S08]  /*0b20*/  @P1 LDC.64 R186, c[0x0][0x438] ;  /* 0x00010e00ffba1b82 */ /* 0x004eb00000000a00 */
[----:B------:R-:W3:Y:S01]  /*0b30*/  @P1 LDC.64 R184, c[0x0][0x438] ;  /* 0x00010e00ffb81b82 */ /* 0x000ee20000000a00 */
[----:B------:R-:W-:Y:S01]  /*0b40*/  ISETP.NE.AND P4, PT, RZ, UR14, PT ;  /* 0x0000000eff007c0c */ /* 0x000fe2000bf85270 */
[----:B------:R-:W-:Y:S01]  /*0b50*/  @P0 IMAD.WIDE.U32 R190, R15, 0x4, R190 ;  /* 0x000000040fbe0825 */ /* 0x000fe200078e00be */
[----:B0-----:R-:W-:-:S03]  /*0b60*/  IADD3 R20, PT, PT, R20, R188, RZ ;  /* 0x000000bc14147210 */ /* 0x001fc60007ffe0ff */
[----:B------:R-:W-:Y:S01]  /*0b70*/  @P1 IMAD.WIDE.U32 R4, R180, 0x10, R4 ;  /* 0x00000010b4041825 */ /* 0x000fe200078e0004 */
[----:B------:R0:W5:Y:S01]  /*0b80*/  @P0 LDG.E R7, desc[UR12][R190.64] ;  /* 0x0000000cbe070981 */ /* 0x000162000c1e1900 */
[----:B------:R-:W-:Y:S02]  /*0b90*/  ISETP.GE.AND P3, PT, R20, R189, PT ;  /* 0x000000bd1400720c */ /* 0x000fe40003f66270 */
[----:B-1----:R-:W-:Y:S01]  /*0ba0*/  @P1 IMAD.WIDE.U32 R2, R182, 0x10, R2 ;  /* 0x00000010b6021825 */ /* 0x002fe200078e0002 */
[----:B------:R1:W5:Y:S03]  /*0bb0*/  @P1 LDG.E.128 R32, desc[UR12][R4.64] ;  /* 0x0000000c04201981 */ /* 0x000366000c1e1d00 */
[--C-:B------:R-:W-:Y:S01]  /*0bc0*/  IMAD.WIDE.U32 R188, R178, 0x4, R192.reuse ;  /* 0x00000004b2bc7825 */ /* 0x100fe200078e00c0 */
[----:B------:R1:W5:Y:S03]  /*0bd0*/  @P1 LDG.E.128 R36, desc[UR12][R2.64] ;  /* 0x0000000c02241981 */ /* 0x000366000c1e1d00 */
[----:B0-----:R-:W-:Y:S01]  /*0be0*/  IMAD.WIDE.U32 R190, R182, 0x4, R192 ;  /* 0x00000004b6be7825 */ /* 0x001fe200078e00c0 */
[----:B------:R-:W5:Y:S03]  /*0bf0*/  LDG.E R179, desc[UR12][R188.64] ;  /* 0x0000000cbcb37981 */ /* 0x000f66000c1e1900 */
[----:B--2---:R-:W-:Y:S01]  /*0c00*/  @P1 IMAD.WIDE.U32 R186, R178, 0x10, R186 ;  /* 0x00000010b2ba1825 */ /* 0x004fe200078e00ba */
[----:B------:R0:W5:Y:S03]  /*0c10*/  LDG.E R183, desc[UR12][R190.64] ;  /* 0x0000000cbeb77981 */ /* 0x000166000c1e1900 */
[--C-:B-1----:R-:W-:Y:S01]  /*0c20*/  IMAD.WIDE.U32 R4, R17, 0x4, R192.reuse ;  /* 0x0000000411047825 */ /* 0x102fe200078e00c0 */
[----:B------:R-:W5:Y:S03]  /*0c30*/  @P1 LDG.E.128 R116, desc[UR12][R186.64] ;  /* 0x0000000cba741981 */ /* 0x000f66000c1e1d00 */
[----:B------:R-:W-:-:S02]  /*0c40*/  IMAD.WIDE.U32 R2, R16, 0x4, R192 ;  /* 0x0000000410027825 */ /* 0x000fc400078e00c0 */
[----:B------:R-:W5:Y:S01]  /*0c50*/  LDG.E R5, desc[UR12][R4.64] ;  /* 0x0000000c04057981 */ /* 0x000f62000c1e1900 */
[----:B0-----:R-:W0:Y:S01]  /*0c60*/  @P1 LDC.64 R190, c[0x0][0x438] ;  /* 0x00010e00ffbe1b82 */ /* 0x001e220000000a00 */
[----:B---3--:R-:W-:-:S04]  /*0c70*/  @P1 IMAD.WIDE.U32 R184, R18, 0x10, R184 ;  /* 0x0000001012b81825 */ /* 0x008fc800078e00b8 */
[--C-:B------:R-:W-:Y:S01]  /*0c80*/  IMAD.WIDE.U32 R188, R18, 0x4, R192.reuse ;  /* 0x0000000412bc7825 */ /* 0x100fe200078e00c0 */
[----:B------:R-:W5:Y:S04]  /*0c90*/  @P1 LDG.E.128 R96, desc[UR12][R184.64] ;  /* 0x0000000cb8601981 */ /* 0x000f68000c1e1d00 */
[----:B------:R1:W5:Y:S04]  /*0ca0*/  LDG.E R4, desc[UR12][R2.64] ;  /* 0x0000000c02047981 */ /* 0x000368000c1e1900 */
[----:B------:R2:W5:Y:S01]  /*0cb0*/  LDG.E R177, desc[UR12][R188.64] ;  /* 0x0000000cbcb17981 */ /* 0x000562000c1e1900 */
[----:B-1----:R-:W-:Y:S01]  /*0cc0*/  IMAD.WIDE.U32 R2, R15, 0x4, R192 ;  /* 0x000000040f027825 */ /* 0x002fe200078e00c0 */
[----:B------:R-:W-:-:S03]  /*0cd0*/  FSEL R195, R195, RZ, !P4 ;  /* 0x000000ffc3c37208 */ /* 0x000fc60006000000 */
[----:B--2---:R-:W-:Y:S02]  /*0ce0*/  IMAD.WIDE.U32 R188, R14, 0x4, R192 ;  /* 0x000000040ebc7825 */ /* 0x004fe400078e00c0 */
[----:B------:R-:W5:Y:S01]  /*0cf0*/  LDG.E R3, desc[UR12][R2.64] ;  /* 0x0000000c02037981 */ /* 0x000f62000c1e1900 */
[----:B------:R-:W1:Y:S01]  /*0d00*/  @P1 LDC.64 R192, c[0x0][0x438] ;  /* 0x00010e00ffc01b82 */ /* 0x000e620000000a00 */
[C---:B------:R-:W-:Y:S01]  /*0d10*/  FADD.FTZ R0, -R195.reuse, R164 ;  /* 0x000000a4c3007221 */ /* 0x040fe20000010100 */
[C---:B------:R-:W-:Y:S01]  /*0d20*/  FADD.FTZ R164, -R195.reuse, R165 ;  /* 0x000000a5c3a47221 */ /* 0x040fe20000010100 */
[C---:B----4-:R-:W-:Y:S01]  /*0d30*/  FADD.FTZ R124, -R195.reuse, R124 ;  /* 0x0000007cc37c7221 */ /* 0x050fe20000010100 */
[C---:B------:R-:W-:Y:S01]  /*0d40*/  FADD.FTZ R194, -R195.reuse, R166 ;  /* 0x000000a6c3c27221 */ /* 0x040fe20000010100 */
[----:B------:R-:W-:Y:S01]  /*0d50*/  FADD.FTZ R132, -R195, R132 ;  /* 0x00000084c3847221 */ /* 0x000fe20000010100 */
[C---:B------:R-:W-:Y:S01]  /*0d60*/  FMUL.FTZ R0, R19.reuse, R0 ;  /* 0x0000000013007220 */ /* 0x040fe20000410000 */
[----:B------:R-:W-:Y:S01]  /*0d70*/  FMUL.FTZ R186, R19, R124 ;  /* 0x0000007c13ba7220 */ /* 0x000fe20000410000 */
[C---:B------:R-:W-:Y:S01]  /*0d80*/  FADD.FTZ R124, -R195.reuse, R133 ;  /* 0x00000085c37c7221 */ /* 0x040fe20000010100 */
[C---:B------:R-:W-:Y:S01]  /*0d90*/  FADD.FTZ R222, R120.reuse, R222 ;  /* 0x000000de78de7221 */ /* 0x040fe20000010000 */
[----:B------:R-:W-:Y:S01]  /*0da0*/  FFMA.FTZ R21, R120, R0, R21 ;  /* 0x0000000078157223 */ /* 0x000fe20000010015 */
[----:B------:R-:W-:Y:S01]  /*0db0*/  FMUL.FTZ R166, R56, R120 ;  /* 0x0000007838a67220 */ /* 0x000fe20000410000 */
[----:B------:R-:W-:Y:S01]  /*0dc0*/  FADD.FTZ R120, -R195, R125 ;  /* 0x0000007dc3787221 */ /* 0x000fe20000010100 */
[C---:B------:R-:W-:Y:S01]  /*0dd0*/  FMUL.FTZ R164, R19.reuse, R164 ;  /* 0x000000a413a47220 */ /* 0x040fe20000410000 */
[C---:B------:R-:W-:Y:S01]  /*0de0*/  FMUL.FTZ R133, R19.reuse, R132 ;  /* 0x0000008413857220 */ /* 0x040fe20000410000 */
[----:B------:R-:W-:Y:S01]  /*0df0*/  FMUL.FTZ R132, R19, R124 ;  /* 0x0000007c13847220 */ /* 0x000fe20000410000 */
[----:B------:R-:W-:Y:S01]  /*0e00*/  FMUL.FTZ R185, R57, R121 ;  /* 0x0000007939b97220 */ /* 0x000fe20000410000 */
[----:B------:R-:W-:Y:S01]  /*0e10*/  FADD.FTZ R124, RZ, R166 ;  /* 0x000000a6ff7c7221 */ /* 0x000fe20000010000 */
[C---:B------:R-:W-:Y:S01]  /*0e20*/  FADD.FTZ R223, R121.reuse, R223 ;  /* 0x000000df79df7221 */ /* 0x040fe20000010000 */
[----:B------:R-:W-:Y:S01]  /*0e30*/  FFMA.FTZ R22, R121, R164, R22 ;  /* 0x000000a479167223 */ /* 0x000fe20000010016 */
[----:B------:R-:W-:Y:S01]  /*0e40*/  FMUL.FTZ R187, R19, R120 ;  /* 0x0000007813bb7220 */ /* 0x000fe20000410000 */
[C---:B------:R-:W-:Y:S01]  /*0e50*/  FADD.FTZ R196, -R195.reuse, R167 ;  /* 0x000000a7c3c47221 */ /* 0x040fe20000010100 */
[----:B------:R-:W2:Y:S01]  /*0e60*/  @P1 LDC.64 R120, c[0x0][0x438] ;  /* 0x00010e00ff781b82 */ /* 0x000ea20000000a00 */
[----:B------:R-:W-:Y:S01]  /*0e70*/  FMUL.FTZ R167, R58, R122 ;  /* 0x0000007a3aa77220 */ /* 0x000fe20000410000 */
[----:B------:R-:W-:Y:S01]  /*0e80*/  FADD.FTZ R124, R124, R185 ;  /* 0x000000b97c7c7221 */ /* 0x000fe20000010000 */
[----:B------:R3:W5:Y:S03]  /*0e90*/  LDG.E R2, desc[UR12][R188.64] ;  /* 0x0000000cbc027981 */ /* 0x000766000c1e1900 */
[----:B------:R-:W-:Y:S01]  /*0ea0*/  FADD.FTZ R125, R124, R167 ;  /* 0x000000a77c7d7221 */ /* 0x000fe20000010000 */
[----:B------:R-:W-:Y:S01]  /*0eb0*/  FADD.FTZ R126, -R195, R126 ;  /* 0x0000007ec37e7221 */ /* 0x000fe20000010100 */
[C---:B------:R-:W-:Y:S01]  /*0ec0*/  FADD.FTZ R226, R128.reuse, R226 ;  /* 0x000000e280e27221 */ /* 0x040fe20000010000 */
[----:B------:R-:W-:Y:S01]  /*0ed0*/  FFMA.FTZ R25, R128, R186, R25 ;  /* 0x000000ba80197223 */ /* 0x000fe20000010019 */
[----:B---3--:R-:W-:Y:S01]  /*0ee0*/  FMUL.FTZ R188, R59, R123 ;  /* 0x0000007b3bbc7220 */ /* 0x008fe20000410000 */
[C---:B------:R-:W-:Y:S01]  /*0ef0*/  FMUL.FTZ R165, R19.reuse, R194 ;  /* 0x000000c213a57220 */ /* 0x040fe20000410000 */
[----:B------:R-:W-:Y:S01]  /*0f00*/  FMUL.FTZ R184, R19, R196 ;  /* 0x000000c413b87220 */ /* 0x000fe20000410000 */
[----:B------:R-:W-:Y:S01]  /*0f10*/  FMUL.FTZ R128, R60, R128 ;  /* 0x000000803c807220 */ /* 0x000fe20000410000 */
[----:B------:R-:W-:Y:S01]  /*0f20*/  FADD.FTZ R125, R125, R188 ;  /* 0x000000bc7d7d7221 */ /* 0x000fe20000010000 */
[----:B------:R-:W-:Y:S01]  /*0f30*/  FADD.FTZ R194, -R195, R127 ;  /* 0x0000007fc3c27221 */ /* 0x000fe20000010100 */
[----:B------:R-:W-:Y:S01]  /*0f40*/  FADD.FTZ R227, R129, R227 ;  /* 0x000000e381e37221 */ /* 0x000fe20000010000 */
[----:B------:R-:W-:Y:S01]  /*0f50*/  FMUL.FTZ R189, R19, R126 ;  /* 0x0000007e13bd7220 */ /* 0x000fe20000410000 */
[----:B------:R-:W-:Y:S01]  /*0f60*/  FFMA.FTZ R26, R129, R187, R26 ;  /* 0x000000bb811a7223 */ /* 0x000fe2000001001a */
[C---:B------:R-:W-:Y:S01]  /*0f70*/  FADD.FTZ R224, R122.reuse, R224 ;  /* 0x000000e07ae07221 */ /* 0x040fe20000010000 */
[----:B------:R-:W-:Y:S01]  /*0f80*/  FFMA.FTZ R23, R122, R165, R23 ;  /* 0x000000a57a177223 */ /* 0x000fe20000010017 */
[C---:B------:R-:W-:Y:S01]  /*0f90*/  FADD.FTZ R225, R123.reuse, R225 ;  /* 0x000000e17be17221 */ /* 0x040fe20000010000 */
[----:B------:R-:W-:Y:S01]  /*0fa0*/  FFMA.FTZ R24, R123, R184, R24 ;  /* 0x000000b87b187223 */ /* 0x000fe20000010018 */
[----:B------:R-:W-:Y:S01]  /*0fb0*/  FMUL.FTZ R129, R61, R129 ;  /* 0x000000813d817220 */ /* 0x000fe20000410000 */
[----:B------:R-:W-:Y:S01]  /*0fc0*/  FADD.FTZ R124, R125, R128 ;  /* 0x000000807d7c7221 */ /* 0x000fe20000010000 */
[----:B------:R-:W3:Y:S01]  /*0fd0*/  @P1 LDC.64 R122, c[0x0][0x438] ;  /* 0x00010e00ff7a1b82 */ /* 0x000ee20000000a00 */
[----:B0-----:R-:W-:-:S04]  /*0fe0*/  @P1 IMAD.WIDE.U32 R190, R17, 0x10, R190 ;  /* 0x0000001011be1825 */ /* 0x001fc800078e00be */
[C---:B------:R-:W-:Y:S01]  /*0ff0*/  FADD.FTZ R228, R130.reuse, R228 ;  /* 0x000000e482e47221 */ /* 0x040fe20000010000 */
[----:B------:R-:W-:Y:S01]  /*1000*/  FMUL.FTZ R194, R19, R194 ;  /* 0x000000c213c27220 */ /* 0x000fe20000410000 */
[----:B------:R-:W-:Y:S01]  /*1010*/  FFMA.FTZ R27, R130, R189, R27 ;  /* 0x000000bd821b7223 */ /* 0x000fe2000001001b */
[----:B------:R-:W-:Y:S01]  /*1020*/  FMUL.FTZ R130, R62, R130 ;  /* 0x000000823e827220 */ /* 0x000fe20000410000 */
[----:B------:R-:W-:Y:S01]  /*1030*/  FADD.FTZ R127, R124, R129 ;  /* 0x000000817c7f7221 */ /* 0x000fe20000010000 */
[C---:B------:R-:W-:Y:S01]  /*1040*/  FADD.FTZ R134, -R195.reuse, R134 ;  /* 0x00000086c3867221 */ /* 0x040fe20000010100 */
[----:B------:R-:W-:Y:S01]  /*1050*/  FADD.FTZ R126, -R195, R135 ;  /* 0x00000087c37e7221 */ /* 0x000fe20000010100 */
[C---:B------:R-:W-:Y:S01]  /*1060*/  FADD.FTZ R229, R131.reuse, R229 ;  /* 0x000000e583e57221 */ /* 0x040fe20000010000 */
[----:B------:R-:W-:Y:S01]  /*1070*/  FFMA.FTZ R28, R131, R194, R28 ;  /* 0x000000c2831c7223 */ /* 0x000fe2000001001c */
[----:B------:R0:W5:Y:S01]  /*1080*/  @P1 LDG.E.128 R88, desc[UR12][R190.64] ;  /* 0x0000000cbe581981 */ /* 0x000162000c1e1d00 */
[----:B------:R-:W-:Y:S01]  /*1090*/  FFMA.FTZ R125, R0, R166, RZ ;  /* 0x000000a6007d7223 */ /* 0x000fe200000100ff */
[----:B------:R-:W-:Y:S01]  /*10a0*/  FMUL.FTZ R131, R63, R131 ;  /* 0x000000833f837220 */ /* 0x000fe20000410000 */
[C---:B------:R-:W-:Y:S01]  /*10b0*/  FMUL.FTZ R135, R19.reuse, R134 ;  /* 0x0000008613877220 */ /* 0x040fe20000410000 */
[----:B------:R-:W-:Y:S01]  /*10c0*/  FMUL.FTZ R134, R19, R126 ;  /* 0x0000007e13867220 */ /* 0x000fe20000410000 */
[----:B--2---:R-:W-:-:S04]  /*10d0*/  @P1 IMAD.WIDE.U32 R120, R15, 0x10, R120 ;  /* 0x000000100f781825 */ /* 0x004fc800078e0078 */
[C---:B------:R-:W-:Y:S01]  /*10e0*/  FADD.FTZ R230, R136.reuse, R230 ;  /* 0x000000e688e67221 */ /* 0x040fe20000010000 */
[----:B------:R-:W-:Y:S01]  /*10f0*/  FFMA.FTZ R29, R136, R133, R29 ;  /* 0x00000085881d7223 */ /* 0x000fe2000001001d */
[----:B0-----:R-:W-:Y:S01]  /*1100*/  FADD.FTZ R190, R127, R130 ;  /* 0x000000827fbe7221 */ /* 0x001fe20000010000 */
[----:B------:R-:W-:Y:S01]  /*1110*/  FFMA.FTZ R126, R164, R185, R125 ;  /* 0x000000b9a47e7223 */ /* 0x000fe2000001007d */
[----:B------:R-:W-:Y:S01]  /*1120*/  FMUL.FTZ R136, R64, R136 ;  /* 0x0000008840887220 */ /* 0x000fe20000410000 */
[C---:B------:R-:W-:Y:S01]  /*1130*/  FADD.FTZ R231, R137.reuse, R231 ;  /* 0x000000e789e77221 */ /* 0x040fe20000010000 */
[----:B------:R-:W-:Y:S01]  /*1140*/  FADD.FTZ R127, R190, R131 ;  /* 0x00000083be7f7221 */ /* 0x000fe20000010000 */
[----:B------:R-:W-:Y:S01]  /*1150*/  FFMA.FTZ R30, R137, R132, R30 ;  /* 0x00000084891e7223 */ /* 0x000fe2000001001e */
[----:B------:R0:W5:Y:S01]  /*1160*/  @P1 LDG.E.128 R112, desc[UR12][R120.64] ;  /* 0x0000000c78701981 */ /* 0x000162000c1e1d00 */
[----:B------:R-:W-:Y:S01]  /*1170*/  FFMA.FTZ R125, R165, R167, R126 ;  /* 0x000000a7a57d7223 */ /* 0x000fe2000001007e */
[----:B------:R-:W-:Y:S01]  /*1180*/  FMUL.FTZ R137, R65, R137 ;  /* 0x0000008941897220 */ /* 0x000fe20000410000 */
[C---:B------:R-:W-:Y:S01]  /*1190*/  FADD.FTZ R232, R138.reuse, R232 ;  /* 0x000000e88ae87221 */ /* 0x040fe20000010000 */
[----:B------:R-:W-:Y:S01]  /*11a0*/  FFMA.FTZ R31, R138, R135, R31 ;  /* 0x000000878a1f7223 */ /* 0x000fe2000001001f */
[----:B------:R-:W-:Y:S01]  /*11b0*/  FFMA.FTZ R125, R184, R188, R125 ;  /* 0x000000bcb87d7223 */ /* 0x000fe2000001007d */
[----:B------:R-:W-:Y:S01]  /*11c0*/  FMUL.FTZ R138, R66, R138 ;  /* 0x0000008a428a7220 */ /* 0x000fe20000410000 */
[----:B0-----:R-:W-:Y:S01]  /*11d0*/  FADD.FTZ R120, R127, R136 ;  /* 0x000000887f787221 */ /* 0x001fe20000010000 */
[----:B------:R-:W-:-:S03]  /*11e0*/  FADD.FTZ R233, R139, R233 ;  /* 0x000000e98be97221 */ /* 0x000fc60000010000 */
[----:B------:R-:W-:Y:S01]  /*11f0*/  FADD.FTZ R121, R120, R137 ;  /* 0x0000008978797221 */ /* 0x000fe20000010000 */
[----:B------:R-:W-:Y:S01]  /*1200*/  FFMA.FTZ R168, R139, R134, R168 ;  /* 0x000000868ba87223 */ /* 0x000fe200000100a8 */
[----:B------:R-:W-:Y:S01]  /*1210*/  FFMA.FTZ R120, R186, R128, R125 ;  /* 0x00000080ba787223 */ /* 0x000fe2000001007d */
[----:B------:R-:W-:Y:S01]  /*1220*/  FMUL.FTZ R139, R67, R139 ;  /* 0x0000008b438b7220 */ /* 0x000fe20000410000 */
[----:B------:R-:W-:Y:S01]  /*1230*/  FADD.FTZ R126, R121, R138 ;  /* 0x0000008a797e7221 */ /* 0x000fe20000010000 */
[----:B---3--:R-:W-:-:S04]  /*1240*/  @P1 IMAD.WIDE.U32 R122, R14, 0x10, R122 ;  /* 0x000000100e7a1825 */ /* 0x008fc800078e007a */
[----:B------:R-:W-:Y:S01]  /*1250*/  FFMA.FTZ R120, R187, R129, R120 ;  /* 0x00000081bb787223 */ /* 0x000fe20000010078 */
[----:B------:R-:W-:Y:S01]  /*1260*/  FMUL.FTZ R191, R68, R152 ;  /* 0x0000009844bf7220 */ /* 0x000fe20000410000 */
[----:B------:R-:W-:Y:S01]  /*1270*/  FADD.FTZ R126, R126, R139 ;  /* 0x0000008b7e7e7221 */ /* 0x000fe20000010000 */
[----:B------:R0:W5:Y:S01]  /*1280*/  @P1 LDG.E.128 R104, desc[UR12][R122.64] ;  /* 0x0000000c7a681981 */ /* 0x000162000c1e1d00 */
[----:B------:R-:W-:Y:S01]  /*1290*/  FMUL.FTZ R197, R69, R153 ;  /* 0x0000009945c57220 */ /* 0x000fe20000410000 */
[----:B------:R-:W-:Y:S01]  /*12a0*/  FMUL.FTZ R198, R70, R154 ;  /* 0x0000009a46c67220 */ /* 0x000fe20000410000 */
[----:B0-----:R-:W-:Y:S01]  /*12b0*/  FFMA.FTZ R123, R189, R130, R120 ;  /* 0x00000082bd7b7223 */ /* 0x001fe20000010078 */
[----:B------:R-:W-:-:S03]  /*12c0*/  FADD.FTZ R120, R126, R191 ;  /* 0x000000bf7e787221 */ /* 0x000fc60000010000 */
[----:B------:R-:W-:Y:S01]  /*12d0*/  FFMA.FTZ R122, R194, R131, R123 ;  /* 0x00000083c27a7223 */ /* 0x000fe2000001007b */
[----:B------:R-:W-:Y:S01]  /*12e0*/  FADD.FTZ R125, R120, R197 ;  /* 0x000000c5787d7221 */ /* 0x000fe20000010000 */
[----:B------:R-:W-:Y:S02]  /*12f0*/  FMUL.FTZ R199, R71, R155 ;  /* 0x0000009b47c77220 */ /* 0x000fe40000410000 */
[----:B------:R-:W-:Y:S01]  /*1300*/  FFMA.FTZ R123, R133, R136, R122 ;  /* 0x00000088857b7223 */ /* 0x000fe2000001007a */
[----:B------:R-:W-:Y:S01]  /*1310*/  FADD.FTZ R126, R125, R198 ;  /* 0x000000c67d7e7221 */ /* 0x000fe20000010000 */
[----:B------:R-:W-:Y:S02]  /*1320*/  FMUL.FTZ R196, R72, R52 ;  /* 0x0000003448c47220 */ /* 0x000fe40000410000 */
[----:B------:R-:W-:Y:S01]  /*1330*/  FFMA.FTZ R122, R132, R137, R123 ;  /* 0x00000089847a7223 */ /* 0x000fe2000001007b */
[----:B------:R-:W-:Y:S01]  /*1340*/  FADD.FTZ R125, R126, R199 ;  /* 0x000000c77e7d7221 */ /* 0x000fe20000010000 */
[----:B------:R-:W-:Y:S01]  /*1350*/  FADD.FTZ R140, -R195, R140 ;  /* 0x0000008cc38c7221 */ /* 0x000fe20000010100 */
[----:B------:R-:W-:Y:S01]  /*1360*/  FMUL.FTZ R200, R73, R53 ;  /* 0x0000003549c87220 */ /* 0x000fe20000410000 */
[----:B------:R-:W-:Y:S01]  /*1370*/  FFMA.FTZ R123, R135, R138, R122 ;  /* 0x0000008a877b7223 */ /* 0x000fe2000001007a */
[----:B------:R-:W-:Y:S01]  /*1380*/  FADD.FTZ R125, R125, R196 ;  /* 0x000000c47d7d7221 */ /* 0x000fe20000010000 */
[----:B------:R-:W-:Y:S01]  /*1390*/  FADD.FTZ R141, -R195, R141 ;  /* 0x0000008dc38d7221 */ /* 0x000fe20000010100 */
[----:B------:R-:W-:Y:S01]  /*13a0*/  FMUL.FTZ R190, R19, R140 ;  /* 0x0000008c13be7220 */ /* 0x000fe20000410000 */
[----:B------:R-:W-:Y:S01]  /*13b0*/  FFMA.FTZ R123, R134, R139, R123 ;  /* 0x0000008b867b7223 */ /* 0x000fe2000001007b */
[----:B------:R-:W-:Y:S01]  /*13c0*/  FADD.FTZ R122, R125, R200 ;  /* 0x000000c87d7a7221 */ /* 0x000fe20000010000 */
[----:B------:R-:W-:Y:S01]  /*13d0*/  FMUL.FTZ R201, R74, R54 ;  /* 0x000000364ac97220 */ /* 0x000fe20000410000 */
        /* <DEDUP_REMOVED lines=13> */
[C---:B------:R-:W-:Y:S01]  /*14b0*/  FADD.FTZ R144, -R195.reuse, R144 ;  /* 0x00000090c3907221 */ /* 0x040fe20000010100 */
        /* <DEDUP_REMOVED lines=14> */
[C---:B------:R-:W-:Y:S01]  /*15a0*/  FADD.FTZ R146, -R195.reuse, R146 ;  /* 0x00000092c3927221 */ /* 0x040fe20000010100 */
[----:B------:R-:W-:Y:S01]  /*15b0*/  FADD.FTZ R157, -R195, R162 ;  /* 0x000000a2c39d7221 */ /* 0x000fe20000010100 */
[----:B------:R-:W-:Y:S01]  /*15c0*/  FMUL.FTZ R204, R19, R145 ;  /* 0x0000009113cc7220 */ /* 0x000fe20000410000 */
[----:B------:R-:W-:Y:S01]  /*15d0*/  FFMA.FTZ R123, R203, R196, R126 ;  /* 0x000000c4cb7b7223 */ /* 0x000fe2000001007e */
[----:B------:R-:W-:Y:S01]  /*15e0*/  FADD.FTZ R125, R122, R161 ;  /* 0x000000a17a7d7221 */ /* 0x000fe20000010000 */
[----:B------:R-:W-:Y:S01]  /*15f0*/  FMUL.FTZ R162, R79, R51 ;  /* 0x000000334fa27220 */ /* 0x000fe20000410000 */
[----:B-1----:R-:W-:-:S04]  /*1600*/  @P1 IMAD.WIDE.U32 R192, R16, 0x10, R192 ;  /* 0x0000001010c01825 */ /* 0x002fc800078e00c0 */
[----:B------:R-:W-:Y:S01]  /*1610*/  FADD.FTZ R147, -R195, R147 ;  /* 0x00000093c3937221 */ /* 0x000fe20000010100 */
[----:B------:R-:W-:Y:S01]  /*1620*/  FMUL.FTZ R205, R19, R146 ;  /* 0x0000009213cd7220 */ /* 0x000fe20000410000 */
[----:B------:R-:W-:Y:S01]  /*1630*/  FFMA.FTZ R122, R204, R200, R123 ;  /* 0x000000c8cc7a7223 */ /* 0x000fe2000001007b */
[----:B------:R-:W-:Y:S01]  /*1640*/  FADD.FTZ R125, R125, R162 ;  /* 0x000000a27d7d7221 */ /* 0x000fe20000010000 */
[----:B------:R-:W-:Y:S01]  /*1650*/  FMUL.FTZ R140, R80, R44 ;  /* 0x0000002c508c7220 */ /* 0x000fe20000410000 */
[----:B------:R0:W5:Y:S01]  /*1660*/  @P1 LDG.E.128 R100, desc[UR12][R192.64] ;  /* 0x0000000cc0641981 */ /* 0x000162000c1e1d00 */
[----:B------:R-:W-:Y:S01]  /*1670*/  FMUL.FTZ R206, R19, R147 ;  /* 0x0000009313ce7220 */ /* 0x000fe20000410000 */
[----:B------:R-:W-:Y:S01]  /*1680*/  FFMA.FTZ R123, R205, R201, R122 ;  /* 0x000000c9cd7b7223 */ /* 0x000fe2000001007a */
[----:B------:R-:W-:Y:S01]  /*1690*/  FADD.FTZ R122, R125, R140 ;  /* 0x0000008c7d7a7221 */ /* 0x000fe20000010000 */
[----:B------:R-:W-:Y:S01]  /*16a0*/  FMUL.FTZ R141, R81, R45 ;  /* 0x0000002d518d7220 */ /* 0x000fe20000410000 */
[C---:B------:R-:W-:Y:S01]  /*16b0*/  FADD.FTZ R149, -R195.reuse, R149 ;  /* 0x00000095c3957221 */ /* 0x040fe20000010100 */
[C---:B0-----:R-:W-:Y:S01]  /*16c0*/  FADD.FTZ R193, -R195.reuse, R150 ;  /* 0x00000096c3c17221 */ /* 0x041fe20000010100 */
[C---:B------:R-:W-:Y:S01]  /*16d0*/  FADD.FTZ R150, -R195.reuse, R158 ;  /* 0x0000009ec3967221 */ /* 0x040fe20000010100 */
[----:B------:R-:W-:Y:S01]  /*16e0*/  FADD.FTZ R158, -R195, R163 ;  /* 0x000000a3c39e7221 */ /* 0x000fe20000010100 */
[C---:B------:R-:W-:Y:S01]  /*16f0*/  FMUL.FTZ R163, R19.reuse, R124 ;  /* 0x0000007c13a37220 */ /* 0x040fe20000410000 */
[----:B------:R-:W-:Y:S01]  /*1700*/  FFMA.FTZ R124, R206, R202, R123 ;  /* 0x000000cace7c7223 */ /* 0x000fe2000001007b */
[----:B------:R-:W-:Y:S01]  /*1710*/  FADD.FTZ R125, R122, R141 ;  /* 0x0000008d7a7d7221 */ /* 0x000fe20000010000 */
[----:B------:R-:W-:Y:S01]  /*1720*/  FMUL.FTZ R142, R82, R46 ;  /* 0x0000002e528e7220 */ /* 0x000fe20000410000 */
[----:B------:R-:W-:Y:S01]  /*1730*/  FMUL.FTZ R192, R19, R149 ;  /* 0x0000009513c07220 */ /* 0x000fe20000410000 */
[----:B------:R-:W-:Y:S01]  /*1740*/  FFMA.FTZ R123, R163, R159, R124 ;  /* 0x0000009fa37b7223 */ /* 0x000fe2000001007c */
[----:B------:R-:W-:Y:S01]  /*1750*/  FMUL.FTZ R143, R83, R47 ;  /* 0x0000002f538f7220 */ /* 0x000fe20000410000 */
[----:B------:R-:W-:Y:S01]  /*1760*/  FADD.FTZ R124, R125, R142 ;  /* 0x0000008e7d7c7221 */ /* 0x000fe20000010000 */
        /* <DEDUP_REMOVED lines=16> */
[----:B------:R-:W-:-:S02]  /*1870*/  FADD.FTZ R124, R124, R147 ;  /* 0x000000937c7c7221 */ /* 0x000fc40000010000 */
[----:B------:R-:W-:Y:S01]  /*1880*/  FFMA.FTZ R123, R148, R141, R121 ;  /* 0x0000008d947b7223 */ /* 0x000fe20000010079 */
[C---:B------:R-:W-:Y:S01]  /*1890*/  FMUL.FTZ R150, R19.reuse, R150 ;  /* 0x0000009613967220 */ /* 0x040fe20000410000 */
[----:B------:R-:W-:Y:S01]  /*18a0*/  FADD.FTZ R121, R124, R149 ;  /* 0x000000957c797221 */ /* 0x000fe20000010000 */
[C---:B------:R-:W-:Y:S02]  /*18b0*/  FMUL.FTZ R151, R19.reuse, R120 ;  /* 0x0000007813977220 */ /* 0x040fe40000410000 */
[----:B------:R-:W-:Y:S02]  /*18c0*/  FFMA.FTZ R122, R150, R142, R123 ;  /* 0x0000008e967a7223 */ /* 0x000fe4000001007b */
[----:B------:R-:W0:Y:S01]  /*18d0*/  SHFL.DOWN PT, R120, R121, 0x10, 0x1f ;  /* 0x0a001f0079787f89 */ /* 0x000e2200000e0000 */
[----:B------:R-:W-:Y:S01]  /*18e0*/  FMUL.FTZ R152, R19, R152 ;  /* 0x0000009813987220 */ /* 0x000fe20000410000 */
        /* <DEDUP_REMOVED lines=27> */
[----:B------:R-:W0:Y:S01]  /*1aa0*/  SHFL.DOWN PT, R121, R122, 0x1, 0x1f ;  /* 0x08201f007a797f89 */ /* 0x000e2200000e0000 */
[----:B------:R-:W-:Y:S01]  /*1ab0*/  BSSY.RECONVERGENT B0, `(.L_x_4728) ;  /* 0x000000c000007945 */ /* 0x000fe20003800200 */
[----:B0-----:R-:W-:-:S08]  /*1ac0*/  FADD.FTZ R121, R122, R121 ;  /* 0x000000797a797221 */ /* 0x001fd00000010000 */
        /* <DEDUP_REMOVED lines=10> */
.L_x_4729:
[----:B------:R-:W-:Y:S05]  /*1b70*/  BSYNC.RECONVERGENT B0 ;  /* 0x0000000000007941 */ /* 0x000fea0003800200 */
.L_x_4728:
[C---:B------:R-:W-:Y:S01]  /*1b80*/  FADD.FTZ R236, R154.reuse, R236 ;  /* 0x000000ec9aec7221 */ /* 0x040fe20000010000 */
[----:B------:R-:W-:Y:S01]  /*1b90*/  FFMA.FTZ R171, R154, R209, R171 ;  /* 0x000000d19aab7223 */ /* 0x000fe200000100ab */
[----:B------:R-:W1:Y:S01]  /*1ba0*/  S2UR UR5, SR_CgaCtaId ;  /* 0x00000000000579c3 */ /* 0x000e620000008800 */
[----:B------:R-:W2:Y:S01]  /*1bb0*/  LDL.LU R154, [R1] ;  /* 0x00000000019a7983 */ /* 0x000ea20000300800 */
[----:B------:R-:W-:Y:S01]  /*1bc0*/  UMOV UR4, 0x400 ;  /* 0x0000040000047882 */ /* 0x000fe20000000000 */
[C---:B------:R-:W-:Y:S01]  /*1bd0*/  FADD.FTZ R235, R153.reuse, R235 ;  /* 0x000000eb99eb7221 */ /* 0x040fe20000010000 */
[----:B------:R-:W-:Y:S01]  /*1be0*/  FFMA.FTZ R170, R153, R208, R170 ;  /* 0x000000d099aa7223 */ /* 0x000fe200000100aa */
[----:B-1----:R-:W-:-:S04]  /*1bf0*/  ULEA UR4, UR5, UR4, 0x18 ;  /* 0x0000000405047291 */ /* 0x002fc8000f8ec0ff */
[----:B------:R-:W-:Y:S02]  /*1c00*/  UIADD3 UR5, UPT, UPT, UR4, 0x8040, URZ ;  /* 0x0000804004057890 */ /* 0x000fe4000fffe0ff */
[----:B------:R-:W-:Y:S01]  /*1c10*/  @!UP1 UIADD3 UR5, UPT, UPT, UR4, 0x8000, URZ ;  /* 0x0000800004059890 */ /* 0x000fe2000fffe0ff */
[----:B------:R-:W-:Y:S08]  /*1c20*/  BAR.SYNC.DEFER_BLOCKING 0x0 ;  /* 0x0000000000007b1d */ /* 0x000ff00000010000 */
[----:B0-----:R-:W0:Y:S01]  /*1c30*/  LDS.128 R120, [UR5] ;  /* 0x00000005ff787984 */ /* 0x001e220008000c00 */
[----:B------:R-:W-:-:S02]  /*1c40*/  UIADD3 UR5, UPT, UPT, UR4, 0x8050, URZ ;  /* 0x0000805004057890 */ /* 0x000fc4000fffe0ff */
[----:B------:R-:W-:Y:S01]  /*1c50*/  @!UP1 UIADD3 UR5, UPT, UPT, UR4, 0x8010, URZ ;  /* 0x0000801004059890 */ /* 0x000fe2000fffe0ff */
[C---:B------:R-:W-:Y:S01]  /*1c60*/  FADD.FTZ R243, R49.reuse, R243 ;  /* 0x000000f331f37221 */ /* 0x040fe20000010000 */
[----:B------:R-:W-:Y:S01]  /*1c70*/  FFMA.FTZ R211, R49, R192, R211 ;  /* 0x000000c031d37223 */ /* 0x000fe200000100d3 */
[----:B------:R-:W-:Y:S01]  /*1c80*/  UIADD3 UR7, UPT, UPT, UR4, 0x8060, URZ ;  /* 0x0000806004077890 */ /* 0x000fe2000fffe0ff */
[C---:B------:R-:W-:Y:S01]  /*1c90*/  FADD.FTZ R242, R48.reuse, R242 ;  /* 0x000000f230f27221 */ /* 0x040fe20000010000 */
[----:B------:R-:W-:Y:S01]  /*1ca0*/  FFMA.FTZ R207, R48, R163, R207 ;  /* 0x000000a330cf7223 */ /* 0x000fe200000100cf */
[C---:B------:R-:W-:Y:S01]  /*1cb0*/  FADD.FTZ R244, R50.reuse, R244 ;  /* 0x000000f432f47221 */ /* 0x040fe20000010000 */
[----:B------:R-:W-:Y:S01]  /*1cc0*/  FFMA.FTZ R212, R50, R193, R212 ;  /* 0x000000c132d47223 */ /* 0x000fe200000100d4 */
[C---:B------:R-:W-:Y:S01]  /*1cd0*/  FADD.FTZ R245, R51.reuse, R245 ;  /* 0x000000f533f57221 */ /* 0x040fe20000010000 */
[----:B------:R-:W-:Y:S01]  /*1ce0*/  FFMA.FTZ R213, R51, R195, R213 ;  /* 0x000000c333d57223 */ /* 0x000fe200000100d5 */
[----:B------:R-:W-:Y:S01]  /*1cf0*/  @!UP1 UIADD3 UR7, UPT, UPT, UR4, 0x8020, URZ ;  /* 0x0000802004079890 */ /* 0x000fe2000fffe0ff */
[C---:B------:R-:W-:Y:S01]  /*1d00*/  FADD.FTZ R238, R52.reuse, R238 ;  /* 0x000000ee34ee7221 */ /* 0x040fe20000010000 */
[----:B------:R-:W-:Y:S01]  /*1d10*/  UIADD3 UR10, UPT, UPT, UR4, 0x8070, URZ ;  /* 0x00008070040a7890 */ /* 0x000fe2000fffe0ff */
[----:B------:R-:W-:Y:S01]  /*1d20*/  FFMA.FTZ R173, R52, R203, R173 ;  /* 0x000000cb34ad7223 */ /* 0x000fe200000100ad */
[C---:B------:R-:W-:Y:S01]  /*1d30*/  FADD.FTZ R239, R53.reuse, R239 ;  /* 0x000000ef35ef7221 */ /* 0x040fe20000010000 */
[----:B------:R-:W-:Y:S01]  /*1d40*/  FFMA.FTZ R174, R53, R204, R174 ;  /* 0x000000cc35ae7223 */ /* 0x000fe200000100ae */
[C---:B------:R-:W-:Y:S01]  /*1d50*/  FADD.FTZ R240, R54.reuse, R240 ;  /* 0x000000f036f07221 */ /* 0x040fe20000010000 */
[----:B------:R-:W-:Y:S01]  /*1d60*/  FFMA.FTZ R175, R54, R205, R175 ;  /* 0x000000cd36af7223 */ /* 0x000fe200000100af */
[C---:B------:R-:W-:Y:S01]  /*1d70*/  FADD.FTZ R241, R55.reuse, R241 ;  /* 0x000000f137f17221 */ /* 0x040fe20000010000 */
[----:B------:R-:W-:Y:S01]  /*1d80*/  FFMA.FTZ R176, R55, R206, R176 ;  /* 0x000000ce37b07223 */ /* 0x000fe200000100b0 */
[----:B------:R-:W-:Y:S01]  /*1d90*/  @!UP1 UIADD3 UR10, UPT, UPT, UR4, 0x8030, URZ ;  /* 0x00008030040a9890 */ /* 0x000fe2000fffe0ff */
[----:B------:R-:W-:Y:S08]  /*1da0*/  LDS.128 R52, [UR7] ;  /* 0x00000007ff347984 */ /* 0x000ff00008000c00 */
[----:B------:R-:W-:Y:S01]  /*1db0*/  LDS.128 R124, [UR10] ;  /* 0x0000000aff7c7984 */ /* 0x000fe20008000c00 */
[----:B0-----:R-:W-:-:S04]  /*1dc0*/  FADD.FTZ R49, RZ, R120 ;  /* 0x00000078ff317221 */ /* 0x001fc80000010000 */
[----:B------:R-:W-:Y:S02]  /*1dd0*/  FADD.FTZ R153, R122, R49 ;  /* 0x000000317a997221 */ /* 0x000fe40000010000 */
[----:B------:R-:W0:Y:S01]  /*1de0*/  LDS.128 R48, [UR5] ;  /* 0x00000005ff307984 */ /* 0x000e220008000c00 */
[C---:B------:R-:W-:Y:S01]  /*1df0*/  FADD.FTZ R246, R44.reuse, R246 ;  /* 0x000000f62cf67221 */ /* 0x040fe20000010000 */
[----:B------:R-:W-:Y:S01]  /*1e00*/  FFMA.FTZ R214, R44, R146, R214 ;  /* 0x000000922cd67223 */ /* 0x000fe200000100d6 */
[----:B------:R-:W-:-:S04]  /*1e10*/  FADD.FTZ R44, RZ, R121 ;  /* 0x00000079ff2c7221 */ /* 0x000fc80000010000 */
[----:B------:R-:W-:Y:S01]  /*1e20*/  FADD.FTZ R44, R123, R44 ;  /* 0x0000002c7b2c7221 */ /* 0x000fe20000010000 */
[----:B------:R-:W-:-:S04]  /*1e30*/  UISETP.NE.U32.AND UP0, UPT, UR18, URZ, UPT ;  /* 0x000000ff1200728c */ /* 0x000fc8000bf05070 */
[----:B------:R-:W-:Y:S01]  /*1e40*/  UISETP.NE.AND.EX UP0, UPT, UR19, URZ, UPT, UP0 ;  /* 0x000000ff1300728c */ /* 0x000fe2000bf05300 */
        /* <DEDUP_REMOVED lines=27> */
[C---:B------:R-:W-:Y:S01]  /*2000*/  FFMA.FTZ R221, R43.reuse, R158, R221 ;  /* 0x0000009e2bdd7223 */ /* 0x040fe200000100dd */
[----:B------:R-:W-:Y:S01]  /*2010*/  FMUL.FTZ R51, R44, UR20 ;  /* 0x000000142c337c20 */ /* 0x000fe20008410000 */
[----:B------:R-:W-:Y:S01]  /*2020*/  FSEL R50, R50, RZ, !P4 ;  /* 0x000000ff32327208 */ /* 0x000fe20006000000 */
[----:B--2---:R-:W-:-:S05]  /*2030*/  FADD.FTZ R154, R43, R154 ;  /* 0x0000009a2b9a7221 */ /* 0x004fca0000010000 */
        /* <DEDUP_REMOVED lines=35> */
.L_x_4732:
        /* <DEDUP_REMOVED lines=25> */
.L_x_4731:
        /* <DEDUP_REMOVED lines=30> */
.L_x_4734:
        /* <DEDUP_REMOVED lines=25> */
.L_x_4730:
        /* <DEDUP_REMOVED lines=27> */
[C---:B------:R-:W-:Y:S01]  /*2920*/  LOP3.LUT P5, RZ, R13.reuse, 0xff, RZ, 0xc0, !PT ;  /* 0x000000ff0dff7812 */ /* 0x040fe200078ac0ff */
        /* <DEDUP_REMOVED lines=13> */
.L_x_4736:
        /* <DEDUP_REMOVED lines=33> */
.L_x_4735:
        /* <DEDUP_REMOVED lines=38> */
.L_x_4737:
[-CC-:B------:R-:W-:Y:S01]  /*2e70*/  FFMA.FTZ R41, R0, R51.reuse, R50.reuse ;  /* 0x0000003300297223 */ /* 0x180fe20000010032 */
[-CC-:B------:R-:W-:Y:S01]  /*2e80*/  FFMA.FTZ R164, R164, R51.reuse, R50.reuse ;  /* 0x00000033a4a47223 */ /* 0x180fe20000010032 */
[----:B-----5:R-:W-:Y:S01]  /*2e90*/  LOP3.LUT P5, RZ, R183, 0xff, RZ, 0xc0, !PT ;  /* 0x000000ffb7ff7812 */ /* 0x020fe200078ac0ff */
[----:B------:R-:W-:Y:S01]  /*2ea0*/  FFMA.FTZ R0, R165, R51, R50 ;  /* 0x00000033a5007223 */ /* 0x000fe20000010032 */
[----:B------:R-:W-:Y:S01]  /*2eb0*/  FADD.FTZ R41, R166, -R41 ;  /* 0x80000029a6297221 */ /* 0x000fe20000010000 */
[----:B------:R-:W-:Y:S01]  /*2ec0*/  FADD.FTZ R164, R185, -R164 ;  /* 0x800000a4b9a47221 */ /* 0x000fe20000010000 */
[----:B------:R-:W-:Y:S01]  /*2ed0*/  LOP3.LUT P6, RZ, R183, 0xff00, RZ, 0xc0, !PT ;  /* 0x0000ff00b7ff7812 */ /* 0x000fe200078cc0ff */
[----:B------:R-:W-:Y:S01]  /*2ee0*/  FADD.FTZ R0, R167, -R0 ;  /* 0x80000000a7007221 */ /* 0x000fe20000010000 */
[C---:B------:R-:W-:Y:S01]  /*2ef0*/  FFMA.FTZ R92, R19.reuse, R41, R36 ;  /* 0x00000029135c7223 */ /* 0x040fe20000010024 */
[----:B------:R-:W-:Y:S01]  /*2f00*/  FFMA.FTZ R41, R184, R51, R50 ;  /* 0x00000033b8297223 */ /* 0x000fe20000010032 */
[C---:B------:R-:W-:Y:S01]  /*2f10*/  FFMA.FTZ R93, R19.reuse, R164, R37 ;  /* 0x000000a4135d7223 */ /* 0x040fe20000010025 */
        /* <DEDUP_REMOVED lines=11> */
[----:B------:R-:W-:Y:S02]  /*2fd0*/  SEL R108, R108, RZ, P5 ;  /* 0x000000ff6c6c7207 */ /* 0x000fe40002800000 */
[----:B------:R-:W-:Y:S02]  /*2fe0*/  LOP3.LUT P5, RZ, R13, 0xff00, RZ, 0xc0, !PT ;  /* 0x0000ff000dff7812 */ /* 0x000fe400078ac0ff */
[----:B------:R-:W-:Y:S02]  /*2ff0*/  ISETP.GE.U32.AND P4, PT, R183, 0x1000000, PT ;  /* 0x01000000b700780c */ /* 0x000fe40003f86070 */
[----:B------:R-:W-:-:S02]  /*3000*/  SEL R109, R109, RZ, P5 ;  /* 0x000000ff6d6d7207 */ /* 0x000fc40002800000 */
[C---:B------:R-:W-:Y:S02]  /*3010*/  LOP3.LUT P6, RZ, R13.reuse, 0xff0000, RZ, 0xc0, !PT ;  /* 0x00ff00000dff7812 */ /* 0x040fe400078cc0ff */
[----:B------:R-:W-:Y:S02]  /*3020*/  ISETP.GE.U32.AND P5, PT, R13, 0x1000000, PT ;  /* 0x010000000d00780c */ /* 0x000fe40003fa6070 */
[C---:B------:R-:W-:Y:S02]  /*3030*/  SEL R42, R110.reuse, RZ, P2 ;  /* 0x000000ff6e2a7207 */ /* 0x040fe40001000000 */
[C---:B------:R-:W-:Y:S02]  /*3040*/  SEL R43, R111.reuse, RZ, P4 ;  /* 0x000000ff6f2b7207 */ /* 0x040fe40002000000 */
[----:B------:R-:W-:Y:S02]  /*3050*/  SEL R110, R110, RZ, P6 ;  /* 0x000000ff6e6e7207 */ /* 0x000fe40003000000 */
[----:B------:R-:W-:-:S07]  /*3060*/  SEL R111, R111, RZ, P5 ;  /* 0x000000ff6f6f7207 */ /* 0x000fce0002800000 */
.L_x_4733:
[----:B------:R-:W-:Y:S01]  /*3070*/  ISETP.NE.U32.AND P2, PT, RZ, UR4, PT ;  /* 0x00000004ff007c0c */ /* 0x000fe2000bf45070 */
[----:B------:R-:W1:Y:S03]  /*3080*/  LDC.64 R52, c[0x0][0x468] ;  /* 0x00011a00ff347b82 */ /* 0x000e660000000a00 */
[----:B------:R-:W-:-:S05]  /*3090*/  ISETP.NE.AND.EX P2, PT, RZ, UR5, PT, P2 ;  /* 0x00000005ff007c0c */ /* 0x000fca000bf45320 */
[----:B------:R-:W2:Y:S08]  /*30a0*/  @P0 LDC.64 R44, c[0x0][0x470] ;  /* 0x00011c00ff2c0b82 */ /* 0x000eb00000000a00 */
[----:B------:R-:W3:Y:S01]  /*30b0*/  @P2 LDC.64 R46, c[0x0][0x478] ;  /* 0x00011e00ff2e2b82 */ /* 0x000ee20000000a00 */
[----:B-1----:R-:W-:-:S04]  /*30c0*/  IMAD.WIDE.U32 R48, R182, 0x10, R52 ;  /* 0x00000010b6307825 */ /* 0x002fc800078e0034 */
[----:B--2---:R-:W-:-:S04]  /*30d0*/  @P0 IMAD.WIDE.U32 R44, R182, 0x10, R44 ;  /* 0x00000010b62c0825 */ /* 0x004fc800078e002c */
[----:B---3--:R-:W-:-:S05]  /*30e0*/  @P2 IMAD.WIDE.U32 R46, R182, 0x10, R46 ;  /* 0x00000010b62e2825 */ /* 0x008fca00078e002e */
[----:B------:R1:W-:Y:S04]  /*30f0*/  @P2 STG.E.128 desc[UR12][R46.64], R92 ;  /* 0x0000005c2e002986 */ /* 0x0003e8000c101d0c */
        /* <DEDUP_REMOVED lines=27> */
[----:B------:R-:W-:Y:S02]  /*32b0*/  LOP3.LUT P4, RZ, R181, 0xff0000, RZ, 0xc0, !PT ;  /* 0x00ff0000b5ff7812 */ /* 0x000fe4000788c0ff */
[----:B------:R-:W-:Y:S02]  /*32c0*/  SEL R41, R109, RZ, P6 ;  /* 0x000000ff6d297207 */ /* 0x000fe40003000000 */
        /* <DEDUP_REMOVED lines=9> */
.L_x_4740:
        /* <DEDUP_REMOVED lines=33> */
.L_x_4739:
        /* <DEDUP_REMOVED lines=34> */
.L_x_4742:
        /* <DEDUP_REMOVED lines=33> */
.L_x_4738:
        /* <DEDUP_REMOVED lines=10> */
[----:B------:R-:W-:Y:S01]  /*3a40*/  FFMA.FTZ R92, R19, R41, R32 ;  /* 0x00000029135c7223 */ /* 0x000fe20000010020 */
        /* <DEDUP_REMOVED lines=16> */
.L_x_4744:
        /* <DEDUP_REMOVED lines=25> */
.L_x_4743:
        /* <DEDUP_REMOVED lines=9> */
[----:B------:R-:W-:Y:S01]  /*3d70*/  FMUL.FTZ R92, R19, R92 ;  /* 0x0000005c135c7220 */ /* 0x000fe20000410000 */
        /* <DEDUP_REMOVED lines=16> */
.L_x_4745:
        /* <DEDUP_REMOVED lines=24> */
.L_x_4741:
        /* <DEDUP_REMOVED lines=19> */
[C---:B-1----:R-:W-:Y:S01]  /*4130*/  FFMA.FTZ R92, R19.reuse, R133, R116 ;  /* 0x00000085135c7223 */ /* 0x042fe20000010074 */
        /* <DEDUP_REMOVED lines=24> */
.L_x_4748:
        /* <DEDUP_REMOVED lines=18> */
[----:B-1----:R-:W-:-:S02]  /*43e0*/  SEL R40, R133, RZ, P5 ;  /* 0x000000ff85287207 */ /* 0x002fc40002800000 */
        /* <DEDUP_REMOVED lines=14> */
.L_x_4747:
        /* <DEDUP_REMOVED lines=34> */
.L_x_4750:
        /* <DEDUP_REMOVED lines=33> */
.L_x_4746:
        /* <DEDUP_REMOVED lines=10> */
[----:B-1----:R-:W-:Y:S01]  /*49a0*/  FFMA.FTZ R92, R19, R133, R116 ;  /* 0x00000085135c7223 */ /* 0x002fe20000010074 */
        /* <DEDUP_REMOVED lines=16> */
.L_x_4752:
        /* <DEDUP_REMOVED lines=18> */
[----:B-1----:R-:W-:-:S02]  /*4bd0*/  SEL R40, R133, RZ, P6 ;  /* 0x000000ff85287207 */ /* 0x002fc40003000000 */
[C---:B------:R-:W-:Y:S02]  /*4be0*/  LOP3.LUT P4, RZ, R179.reuse, 0xff0000, RZ, 0xc0, !PT ;  /* 0x00ff0000b3ff7812 */ /* 0x040fe4000788c0ff */
[----:B------:R-:W-:Y:S02]  /*4bf0*/  ISETP.GE.U32.AND P6, PT, R179, 0x1000000, PT ;  /* 0x01000000b300780c */ /* 0x000fe40003fc6070 */
[----:B------:R-:W-:Y:S02]  /*4c00*/  SEL R41, R132, RZ, P5 ;  /* 0x000000ff84297207 */ /* 0x000fe40002800000 */
[----:B------:R-:W-:Y:S02]  /*4c10*/  SEL R42, R135, RZ, P4 ;  /* 0x000000ff872a7207 */ /* 0x000fe40002000000 */
[----:B------:R-:W-:Y:S01]  /*4c20*/  SEL R43, R134, RZ, P6 ;  /* 0x000000ff862b7207 */ /* 0x000fe20003000000 */
[----:B------:R-:W-:Y:S06]  /*4c30*/  BRA `(.L_x_4749) ;  /* 0x0000000000c87947 */ /* 0x000fec0003800000 */
.L_x_4751:
        /* <DEDUP_REMOVED lines=26> */
.L_x_4753:
        /* <DEDUP_REMOVED lines=23> */
[----:B------:R-:W-:-:S07]  /*4f50*/  SEL R43, R134, RZ, P6 ;  /* 0x000000ff862b7207 */ /* 0x000fce0003000000 */
.L_x_4749:
        /* <DEDUP_REMOVED lines=44> */
.L_x_4756:
        /* <DEDUP_REMOVED lines=33> */
.L_x_4755:
        /* <DEDUP_REMOVED lines=34> */
.L_x_4758:
        /* <DEDUP_REMOVED lines=33> */
.L_x_4754:
        /* <DEDUP_REMOVED lines=27> */
.L_x_4760:
        /* <DEDUP_REMOVED lines=25> */
.L_x_4759:
        /* <DEDUP_REMOVED lines=26> */
.L_x_4761:
        /* <DEDUP_REMOVED lines=24> */
.L_x_4757:
        /* <DEDUP_REMOVED lines=12> */
[-CC-:B-1----:R-:W-:Y:S01]  /*5f80*/  FFMA.FTZ R41, R204, R51.reuse, R50.reuse ;  /* 0x00000033cc297223 */ /* 0x182fe20000010032 */
        /* <DEDUP_REMOVED lines=31> */
.L_x_4764:
        /* <DEDUP_REMOVED lines=33> */
.L_x_4763:
        /* <DEDUP_REMOVED lines=34> */
.L_x_4766:
        /* <DEDUP_REMOVED lines=33> */
.L_x_4762:
        /* <DEDUP_REMOVED lines=27> */
.L_x_4768:
        /* <DEDUP_REMOVED lines=25> */
.L_x_4767:
        /* <DEDUP_REMOVED lines=26> */
.L_x_4769:
        /* <DEDUP_REMOVED lines=24> */
.L_x_4765:
        /* <DEDUP_REMOVED lines=44> */
.L_x_4772:
        /* <DEDUP_REMOVED lines=33> */
.L_x_4771:
        /* <DEDUP_REMOVED lines=9> */
[C---:B-1----:R-:W-:Y:S01]  /*7380*/  FMUL.FTZ R92, R19.reuse, R0 ;  /* 0x00000000135c7220 */ /* 0x042fe20000410000 */
        /* <DEDUP_REMOVED lines=24> */
.L_x_4774:
        /* <DEDUP_REMOVED lines=33> */
.L_x_4770:
        /* <DEDUP_REMOVED lines=10> */
[C---:B-1----:R-:W-:Y:S01]  /*77c0*/  FFMA.FTZ R92, R19.reuse, R0, R100 ;  /* 0x00000000135c7223 */ /* 0x042fe20000010064 */
        /* <DEDUP_REMOVED lines=16> */
.L_x_4776:
        /* <DEDUP_REMOVED lines=25> */
.L_x_4775:
        /* <DEDUP_REMOVED lines=9> */
[C---:B-1----:R-:W-:Y:S01]  /*7af0*/  FMUL.FTZ R92, R19.reuse, R0 ;  /* 0x00000000135c7220 */ /* 0x042fe20000410000 */
        /* <DEDUP_REMOVED lines=16> */
.L_x_4777:
        /* <DEDUP_REMOVED lines=24> */
.L_x_4773:
        /* <DEDUP_REMOVED lines=44> */
.L_x_4780:
        /* <DEDUP_REMOVED lines=33> */
.L_x_4779:
        /* <DEDUP_REMOVED lines=34> */
.L_x_4782:
        /* <DEDUP_REMOVED lines=33> */
.L_x_4778:
        /* <DEDUP_REMOVED lines=27> */
.L_x_4784:
        /* <DEDUP_REMOVED lines=25> */
.L_x_4783:
        /* <DEDUP_REMOVED lines=26> */
.L_x_4785:
        /* <DEDUP_REMOVED lines=24> */
.L_x_4781:
        /* <DEDUP_REMOVED lines=17> */
[----:B------:R-:W-:Y:S01]  /*8df0*/  FFMA.FTZ R50, R158, R51, R50 ;  /* 0x000000339e327223 */ /* 0x000fe20000010032 */
[----:B------:R-:W-:Y:S01]  /*8e00*/  FADD.FTZ R0, R147, -R0 ;  /* 0x8000000093007221 */ /* 0x000fe20000010000 */
[C---:B-1----:R-:W-:Y:S01]  /*8e10*/  FFMA.FTZ R92, R19.reuse, R3, R104 ;  /* 0x00000003135c7223 */ /* 0x042fe20000010068 */
        /* <DEDUP_REMOVED lines=24> */
.L_x_4788:
[-CC-:B------:R-:W-:Y:S01]  /*8fa0*/  FFMA.FTZ R3, R152, R51.reuse, R50.reuse ;  /* 0x0000003398037223 */ /* 0x180fe20000010032 */
        /* <DEDUP_REMOVED lines=16> */
[C---:B-1----:R-:W-:Y:S01]  /*90b0*/  SEL R16, R3.reuse, RZ, P5 ;  /* 0x000000ff03107207 */ /* 0x042fe20002800000 */
        /* <DEDUP_REMOVED lines=15> */
.L_x_4787:
[----:B------:R-:W-:Y:S05]  /*91b0*/  @!P2 BRA `(.L_x_4790) ;  /* 0x000000000084a947 */ /* 0x000fea0003800000 */
[-CC-:B------:R-:W-:Y:S01]  /*91c0*/  FFMA.FTZ R3, R152, R51.reuse, R50.reuse ;  /* 0x0000003398037223 */ /* 0x180fe20000010032 */
[-CC-:B------:R-:W-:Y:S01]  /*91d0*/  FFMA.FTZ R156, R156, R51.reuse, R50.reuse ;  /* 0x000000339c9c7223 */ /* 0x180fe20000010032 */
[-C--:B------:R-:W-:Y:S01]  /*91e0*/  FFMA.FTZ R0, R157, R51.reuse, R50 ;  /* 0x000000339d007223 */ /* 0x080fe20000010032 */
[----:B------:R-:W-:Y:S01]  /*91f0*/  LOP3.LUT P5, RZ, R2, 0xff, RZ, 0xc0, !PT ;  /* 0x000000ff02ff7812 */ /* 0x000fe200078ac0ff */
[----:B-1----:R-:W-:Y:S01]  /*9200*/  FADD.FTZ R92, R144, -R3 ;  /* 0x80000003905c7221 */ /* 0x002fe20000010000 */
        /* <DEDUP_REMOVED lines=28> */
.L_x_4790:
        /* <DEDUP_REMOVED lines=17> */
[----:B-1----:R-:W-:Y:S01]  /*94e0*/  SEL R16, R144, RZ, P5 ;  /* 0x000000ff90107207 */ /* 0x002fe20002800000 */
        /* <DEDUP_REMOVED lines=15> */
.L_x_4786:
        /* <DEDUP_REMOVED lines=27> */
.L_x_4792:
        /* <DEDUP_REMOVED lines=20> */
[----:B-1----:R-:W-:Y:S02]  /*98d0*/  SEL R16, R3, RZ, P1 ;  /* 0x000000ff03107207 */ /* 0x002fe40000800000 */
[----:B------:R-:W-:Y:S02]  /*98e0*/  SEL R17, R156, RZ, P4 ;  /* 0x000000ff9c117207 */ /* 0x000fe40002000000 */
[----:B------:R-:W-:-:S02]  /*98f0*/  SEL R18, R147, RZ, P5 ;  /* 0x000000ff93127207 */ /* 0x000fc40002800000 */
[----:B------:R-:W-:Y:S01]  /*9900*/  SEL R19, R50, RZ, P6 ;  /* 0x000000ff32137207 */ /* 0x000fe20003000000 */
[----:B------:R-:W-:Y:S06]  /*9910*/  BRA `(.L_x_4789) ;  /* 0x0000000000c87947 */ /* 0x000fec0003800000 */
.L_x_4791:
        /* <DEDUP_REMOVED lines=26> */
.L_x_4793:
        /* <DEDUP_REMOVED lines=23> */
[----:B------:R-:W-:-:S07]  /*9c30*/  SEL R19, R50, RZ, P6 ;  /* 0x000000ff32137207 */ /* 0x000fce0003000000 */
.L_x_4789:
        /* <DEDUP_REMOVED lines=74> */
.L_x_4727:
        /* <DEDUP_REMOVED lines=25> */
.L_x_4795:
        /* <DEDUP_REMOVED lines=9> */
.L_x_4915:


//--------------------- .nv.shared._ZN10layer_norm31ln_parallel_residual_bwd_kernelINS_13Kernel_traitsI13__nv_bfloat16S2_S2_S2_fjLj8192ELj1ELj1ELj8ELj16ENS_18Kernel_traits_baseILj8192ES2_S2_S2_S2_fjLj256EEEEELb0ELb0ELb0EEEvNS_9BwdParamsE --------------------------
	.section	.nv.shared._ZN10layer_norm31ln_parallel_residual_bwd_kernelINS_13Kernel_traitsI13__nv_bfloat16S2_S2_S2_fjLj8192ELj1ELj1ELj8ELj16ENS_18Kernel_traits_baseILj8192ES2_S2_S2_S2_fjLj256EEEEELb0ELb0ELb0EEEvNS_9BwdParamsE,"aw",@nobits
	.sectionflags	@""
	.align	16
	.zero		1024


//--------------------- .nv.shared.reserved.0     --------------------------
	.section	.nv.shared.reserved.0,"aw",@nobits
	.weak		__nv_reservedSMEM_offset_0_alias
	.size		__nv_reservedSMEM_offset_0_alias, 0, 64
	.other		__nv_reservedSMEM_offset_0_alias,@"STO_CUDA_RESERVED_SHARED STV_DEFAULT"
__nv_reservedSMEM_offset_0_alias:
	.zero		0
	.zero		64


//--------------------- .nv.shared._ZN10layer_norm31ln_parallel_residual_bwd_kernelINS_13Kernel_traitsI13__nv_bfloat16S2_S2_S2_fjLj8192ELj1ELj1ELj8ELj16ENS_18Kernel_traits_baseILj8192ES2_S2_S2_S2_fjLj256EEEEELb0ELb0ELb1EEEvNS_9BwdParamsE --------------------------
	.section	.nv.shared._ZN10layer_norm31ln_parallel_residual_bwd_kernelINS_13Kernel_traitsI13__nv_bfloat16S2_S2_S2_fjLj8192ELj1ELj1ELj8ELj16ENS_18Kernel_traits_baseILj8192ES2_S2_S2_S2_fjLj256EEEEELb0ELb0ELb1EEEvNS_9BwdParamsE,"aw",@nobits
	.sectionflags	@""
	.align	16
	.zero		1024


//--------------------- .nv.shared._ZN10layer_norm31ln_parallel_residual_bwd_kernelINS_13Kernel_traitsI13__nv_bfloat16S2_S2_S2_fjLj8192ELj1ELj1ELj8ELj16ENS_18Kernel_traits_baseILj8192ES2_S2_S2_S2_fjLj256EEEEELb0ELb1ELb0EEEvNS_9BwdParamsE --------------------------
	.section	.nv.shared._ZN10layer_norm31ln_parallel_residual_bwd_kernelINS_13Kernel_traitsI13__nv_bfloat16S2_S2_S2_fjLj8192ELj1ELj1ELj8ELj16ENS_18Kernel_traits_baseILj8192ES2_S2_S2_S2_fjLj256EEEEELb0ELb1ELb0EEEvNS_9BwdParamsE,"aw",@nobits
	.sectionflags	@""
	.align	16
	.zero		1024


//--------------------- .nv.shared._ZN10layer_norm31ln_parallel_residual_bwd_kernelINS_13Kernel_traitsI13__nv_bfloat16S2_S2_S2_fjLj8192ELj1ELj1ELj8ELj16ENS_18Kernel_traits_baseILj8192ES2_S2_S2_S2_fjLj256EEEEELb0ELb1ELb1EEEvNS_9BwdParamsE --------------------------
	.section	.nv.shared._ZN10layer_norm31ln_parallel_residual_bwd_kernelINS_13Kernel_traitsI13__nv_bfloat16S2_S2_S2_fjLj8192ELj1ELj1ELj8ELj16ENS_18Kernel_traits_baseILj8192ES2_S2_S2_S2_fjLj256EEEEELb0ELb1ELb1EEEvNS_9BwdParamsE,"aw",@nobits
	.sectionflags	@""
	.align	16
	.zero		1024


//--------------------- .nv.shared._ZN10layer_norm31ln_parallel_residual_bwd_kernelINS_13Kernel_traitsI13__nv_bfloat16S2_S2_S2_fjLj8192ELj1ELj1ELj8ELj16ENS_18Kernel_traits_baseILj8192ES2_S2_S2_S2_fjLj256EEEEELb1ELb0ELb0EEEvNS_9BwdParamsE --------------------------
	.section	.nv.shared._ZN10layer_norm31ln_parallel_residual_bwd_kernelINS_13Kernel_traitsI13__nv_bfloat16S2_S2_S2_fjLj8192ELj1ELj1ELj8ELj16ENS_18Kernel_traits_baseILj8192ES2_S2_S2_S2_fjLj256EEEEELb1ELb0ELb0EEEvNS_9BwdParamsE,"aw",@nobits
	.sectionflags	@""
	.align	16
	.zero		1024


//--------------------- .nv.shared._ZN10layer_norm31ln_parallel_residual_bwd_kernelINS_13Kernel_traitsI13__nv_bfloat16S2_S2_S2_fjLj8192ELj1ELj1ELj8ELj16ENS_18Kernel_traits_baseILj8192ES2_S2_S2_S2_fjLj256EEEEELb1ELb0ELb1EEEvNS_9BwdParamsE --------------------------
	.section	.nv.shared._ZN10layer_norm31ln_parallel_residual_bwd_kernelINS_13Kernel_traitsI13__nv_bfloat16S2_S2_S2_fjLj8192ELj1ELj1ELj8ELj16ENS_18Kernel_traits_baseILj8192ES2_S2_S2_S2_fjLj256EEEEELb1ELb0ELb1EEEvNS_9BwdParamsE,"aw",@nobits
	.sectionflags	@""
	.align	16
	.zero		1024


//--------------------- .nv.shared._ZN10layer_norm22ln_bwd_finalize_kernelINS_22Kernel_traits_finalizeILj8192E13__nv_bfloat16S2_S2_S2_fjLb0ELj1024ELj4ENS_18Kernel_traits_baseILj8192ES2_S2_S2_S2_fjLj1024EEEEELb0ELb0EEEvNS_9BwdParamsE --------------------------
	.section	.nv.shared._ZN10layer_norm22ln_bwd_finalize_kernelINS_22Kernel_traits_finalizeILj8192E13__nv_bfloat16S2_S2_S2_fjLb0ELj1024ELj4ENS_18Kernel_traits_baseILj8192ES2_S2_S2_S2_fjLj1024EEEEELb0ELb0EEEvNS_9BwdParamsE,"aw",@nobits
	.sectionflags	@""
	.align	16
.nv.shared._ZN10layer_norm22ln_bwd_finalize_kernelINS_22Kernel_traits_finalizeILj8192E13__nv_bfloat16S2_S2_S2_fjLb0ELj1024ELj4ENS_18Kernel_traits_baseILj8192ES2_S2_S2_S2_fjLj1024EEEEELb0ELb0EEEvNS_9BwdParamsE:
	.zero		9472


//--------------------- .nv.shared._ZN10layer_norm40ln_parallel_residual_bwd_finalize_kernelINS_22Kernel_traits_finalizeILj8192E13__nv_bfloat16S2_S2_S2_fjLb0ELj1024ELj4ENS_18Kernel_traits_baseILj8192ES2_S2_S2_S2_fjLj1024EEEEELb0EEEvNS_9BwdParamsE --------------------------
	.section	.nv.shared._ZN10layer_norm40ln_parallel_residual_bwd_finalize_kernelINS_22Kernel_traits_finalizeILj8192E13__nv_bfloat16S2_S2_S2_fjLb0ELj1024ELj4ENS_18Kernel_traits_baseILj8192ES2_S2_S2_S2_fjLj1024EEEEELb0EEEvNS_9BwdParamsE,"aw",@nobits
	.sectionflags	@""
	.align	16
.nv.shared._ZN10layer_norm40ln_parallel_residual_bwd_finalize_kernelINS_22Kernel_traits_finalizeILj8192E13__nv_bfloat16S2_S2_S2_fjLb0ELj1024ELj4ENS_18Kernel_traits_baseILj8192ES2_S2_S2_S2_fjLj1024EEEEELb0EEEvNS_9BwdParamsE:
	.zero		17920


//--------------------- .nv.shared._ZN10layer_norm31ln_parallel_residual_bwd_kernelINS_13Kernel_traitsI13__nv_bfloat16S2_S2_S2_fjLj8192ELj1ELj1ELj8ELj16ENS_18Kernel_traits_baseILj8192ES2_S2_S2_S2_fjLj256EEEEELb1ELb1ELb0EEEvNS_9BwdParamsE --------------------------
	.section	.nv.shared._ZN10layer_norm31ln_parallel_residual_bwd_kernelINS_13Kernel_traitsI13__nv_bfloat16S2_S2_S2_fjLj8192ELj1ELj1ELj8ELj16ENS_18Kernel_traits_baseILj8192ES2_S2_S2_S2_fjLj256EEEEELb1ELb1ELb0EEEvNS_9BwdParamsE,"aw",@nobits
	.sectionflags	@""
	.align	16
	.zero		1024


//--------------------- .nv.shared._ZN10layer_norm22ln_bwd_finalize_kernelINS_22Kernel_traits_finalizeILj8192E13__nv_bfloat16S2_S2_S2_fjLb0ELj1024ELj4ENS_18Kernel_traits_baseILj8192ES2_S2_S2_S2_fjLj1024EEEEELb0ELb1EEEvNS_9BwdParamsE --------------------------
	.section	.nv.shared._ZN10layer_norm22ln_bwd_finalize_kernelINS_22Kernel_traits_finalizeILj8192E13__nv_bfloat16S2_S2_S2_fjLb0ELj1024ELj4ENS_18Kernel_traits_baseILj8192ES2_S2_S2_S2_fjLj1024EEEEELb0ELb1EEEvNS_9BwdParamsE,"aw",@nobits
	.sectionflags	@""
	.align	16
.nv.shared._ZN10layer_norm22ln_bwd_finalize_kernelINS_22Kernel_traits_finalizeILj8192E13__nv_bfloat16S2_S2_S2_fjLb0ELj1024ELj4ENS_18Kernel_traits_baseILj8192ES2_S2_S2_S2_fjLj1024EEEEELb0ELb1EEEvNS_9BwdParamsE:
	.zero		9472


//--------------------- .nv.shared._ZN10layer_norm40ln_parallel_residual_bwd_finalize_kernelINS_22Kernel_traits_finalizeILj8192E13__nv_bfloat16S2_S2_S2_fjLb0ELj1024ELj4ENS_18Kernel_traits_baseILj8192ES2_S2_S2_S2_fjLj1024EEEEELb1EEEvNS_9BwdParamsE --------------------------
	.section	.nv.shared._ZN10layer_norm40ln_parallel_residual_bwd_finalize_kernelINS_22Kernel_traits_finalizeILj8192E13__nv_bfloat16S2_S2_S2_fjLb0ELj1024ELj4ENS_18Kernel_traits_baseILj8192ES2_S2_S2_S2_fjLj1024EEEEELb1EEEvNS_9BwdParamsE,"aw",@nobits
	.sectionflags	@""
	.align	16
.nv.shared._ZN10layer_norm40ln_parallel_residual_bwd_finalize_kernelINS_22Kernel_traits_finalizeILj8192E13__nv_bfloat16S2_S2_S2_fjLb0ELj1024ELj4ENS_18Kernel_traits_baseILj8192ES2_S2_S2_S2_fjLj1024EEEEELb1EEEvNS_9BwdParamsE:
	.zero		17920


//--------------------- .nv.shared._ZN10layer_norm31ln_parallel_residual_bwd_kernelINS_13Kernel_traitsI13__nv_bfloat16S2_S2_S2_fjLj8192ELj1ELj1ELj8ELj16ENS_18Kernel_traits_baseILj8192ES2_S2_S2_S2_fjLj256EEEEELb1ELb1ELb1EEEvNS_9BwdParamsE --------------------------
	.section	.nv.shared._ZN10layer_norm31ln_parallel_residual_bwd_kernelINS_13Kernel_traitsI13__nv_bfloat16S2_S2_S2_fjLj8192ELj1ELj1ELj8ELj16ENS_18Kernel_traits_baseILj8192ES2_S2_S2_S2_fjLj256EEEEELb1ELb1ELb1EEEvNS_9BwdParamsE,"aw",@nobits
	.sectionflags	@""
	.align	16
	.zero		1024


//--------------------- .nv.shared._ZN10layer_norm31ln_parallel_residual_bwd_kernelINS_13Kernel_traitsI6__halfS2_S2_S2_fjLj8192ELj1ELj1ELj8ELj16ENS_18Kernel_traits_baseILj8192ES2_S2_S2_S2_fjLj256EEEEELb0ELb0ELb0EEEvNS_9BwdParamsE --------------------------
	.section	.nv.shared._ZN10layer_norm31ln_parallel_residual_bwd_kernelINS_13Kernel_traitsI6__halfS2_S2_S2_fjLj8192ELj1ELj1ELj8ELj16ENS_18Kernel_traits_baseILj8192ES2_S2_S2_S2_fjLj256EEEEELb0ELb0ELb0EEEvNS_9BwdParamsE,"aw",@nobits
	.sectionflags	@""
	.align	16
	.zero		1024


//--------------------- .nv.shared._ZN10layer_norm31ln_parallel_residual_bwd_kernelINS_13Kernel_traitsI6__halfS2_S2_S2_fjLj8192ELj1ELj1ELj8ELj16ENS_18Kernel_traits_baseILj8192ES2_S2_S2_S2_fjLj256EEEEELb0ELb0ELb1EEEvNS_9BwdParamsE --------------------------
	.section	.nv.shared._ZN10layer_norm31ln_parallel_residual_bwd_kernelINS_13Kernel_traitsI6__halfS2_S2_S2_fjLj8192ELj1ELj1ELj8ELj16ENS_18Kernel_traits_baseILj8192ES2_S2_S2_S2_fjLj256EEEEELb0ELb0ELb1EEEvNS_9BwdParamsE,"aw",@nobits
	.sectionflags	@""
	.align	16
	.zero		1024


//--------------------- .nv.shared._ZN10layer_norm31ln_parallel_residual_bwd_kernelINS_13Kernel_traitsI6__halfS2_S2_S2_fjLj8192ELj1ELj1ELj8ELj16ENS_18Kernel_traits_baseILj8192ES2_S2_S2_S2_fjLj256EEEEELb0ELb1ELb0EEEvNS_9BwdParamsE --------------------------
	.section	.nv.shared._ZN10layer_norm31ln_parallel_residual_bwd_kernelINS_13Kernel_traitsI6__halfS2_S2_S2_fjLj8192ELj1ELj1ELj8ELj16ENS_18Kernel_traits_baseILj8192ES2_S2_S2_S2_fjLj256EEEEELb0ELb1ELb0EEEvNS_9BwdParamsE,"aw",@nobits
	.sectionflags	@""
	.align	16
	.zero		1024


//--------------------- .nv.shared._ZN10layer_norm31ln_parallel_residual_bwd_kernelINS_13Kernel_traitsI6__halfS2_S2_S2_fjLj8192ELj1ELj1ELj8ELj16ENS_18Kernel_traits_baseILj8192ES2_S2_S2_S2_fjLj256EEEEELb0ELb1ELb1EEEvNS_9BwdParamsE --------------------------
	.section	.nv.shared._ZN10layer_norm31ln_parallel_residual_bwd_kernelINS_13Kernel_traitsI6__halfS2_S2_S2_fjLj8192ELj1ELj1ELj8ELj16ENS_18Kernel_traits_baseILj8192ES2_S2_S2_S2_fjLj256EEEEELb0ELb1ELb1EEEvNS_9BwdParamsE,"aw",@nobits
	.sectionflags	@""
	.align	16
	.zero		1024


//--------------------- .nv.shared._ZN10layer_norm31ln_parallel_residual_bwd_kernelINS_13Kernel_traitsI6__halfS2_S2_S2_fjLj8192ELj1ELj1ELj8ELj16ENS_18Kernel_traits_baseILj8192ES2_S2_S2_S2_fjLj256EEEEELb1ELb0ELb0EEEvNS_9BwdParamsE --------------------------
	.section	.nv.shared._ZN10layer_norm31ln_parallel_residual_bwd_kernelINS_13Kernel_traitsI6__halfS2_S2_S2_fjLj8192ELj1ELj1ELj8ELj16ENS_18Kernel_traits_baseILj8192ES2_S2_S2_S2_fjLj256EEEEELb1ELb0ELb0EEEvNS_9BwdParamsE,"aw",@nobits
	.sectionflags	@""
	.align	16
	.zero		1024


//--------------------- .nv.shared._ZN10layer_norm31ln_parallel_residual_bwd_kernelINS_13Kernel_traitsI6__halfS2_S2_S2_fjLj8192ELj1ELj1ELj8ELj16ENS_18Kernel_traits_baseILj8192ES2_S2_S2_S2_fjLj256EEEEELb1ELb0ELb1EEEvNS_9BwdParamsE --------------------------
	.section	.nv.shared._ZN10layer_norm31ln_parallel_residual_bwd_kernelINS_13Kernel_traitsI6__halfS2_S2_S2_fjLj8192ELj1ELj1ELj8ELj16ENS_18Kernel_traits_baseILj8192ES2_S2_S2_S2_fjLj256EEEEELb1ELb0ELb1EEEvNS_9BwdParamsE,"aw",@nobits
	.sectionflags	@""
	.align	16
	.zero		1024


//--------------------- .nv.shared._ZN10layer_norm22ln_bwd_finalize_kernelINS_22Kernel_traits_finalizeILj8192E6__halfS2_S2_S2_fjLb0ELj1024ELj4ENS_18Kernel_traits_baseILj8192ES2_S2_S2_S2_fjLj1024EEEEELb0ELb0EEEvNS_9BwdParamsE --------------------------
	.section	.nv.shared._ZN10layer_norm22ln_bwd_finalize_kernelINS_22Kernel_traits_finalizeILj8192E6__halfS2_S2_S2_fjLb0ELj1024ELj4ENS_18Kernel_traits_baseILj8192ES2_S2_S2_S2_fjLj1024EEEEELb0ELb0EEEvNS_9BwdParamsE,"aw",@nobits
	.sectionflags	@""
	.align	16
.nv.shared._ZN10layer_norm22ln_bwd_finalize_kernelINS_22Kernel_traits_finalizeILj8192E6__halfS2_S2_S2_fjLb0ELj1024ELj4ENS_18Kernel_traits_baseILj8192ES2_S2_S2_S2_fjLj1024EEEEELb0ELb0EEEvNS_9BwdParamsE:
	.zero		9472


//--------------------- .nv.shared._ZN10layer_norm40ln_parallel_residual_bwd_finalize_kernelINS_22Kernel_traits_finalizeILj8192E6__halfS2_S2_S2_fjLb0ELj1024ELj4ENS_18Kernel_traits_baseILj8192ES2_S2_S2_S2_fjLj1024EEEEELb0EEEvNS_9BwdParamsE --------------------------
	.section	.nv.shared._ZN10layer_norm40ln_parallel_residual_bwd_finalize_kernelINS_22Kernel_traits_finalizeILj8192E6__halfS2_S2_S2_fjLb0ELj1024ELj4ENS_18Kernel_traits_baseILj8192ES2_S2_S2_S2_fjLj1024EEEEELb0EEEvNS_9BwdParamsE,"aw",@nobits
	.sectionflags	@""
	.align	16
.nv.shared._ZN10layer_norm40ln_parallel_residual_bwd_finalize_kernelINS_22Kernel_traits_finalizeILj8192E6__halfS2_S2_S2_fjLb0ELj1024ELj4ENS_18Kernel_traits_baseILj8192ES2_S2_S2_S2_fjLj1024EEEEELb0EEEvNS_9BwdParamsE:
	.zero		17920


//--------------------- .nv.shared._ZN10layer_norm31ln_parallel_residual_bwd_kernelINS_13Kernel_traitsI6__halfS2_S2_S2_fjLj8192ELj1ELj1ELj8ELj16ENS_18Kernel_traits_baseILj8192ES2_S2_S2_S2_fjLj256EEEEELb1ELb1ELb0EEEvNS_9BwdParamsE --------------------------
	.section	.nv.shared._ZN10layer_norm31ln_parallel_residual_bwd_kernelINS_13Kernel_traitsI6__halfS2_S2_S2_fjLj8192ELj1ELj1ELj8ELj16ENS_18Kernel_traits_baseILj8192ES2_S2_S2_S2_fjLj256EEEEELb1ELb1ELb0EEEvNS_9BwdParamsE,"aw",@nobits
	.sectionflags	@""
	.align	16
	.zero		1024


//--------------------- .nv.shared._ZN10layer_norm22ln_bwd_finalize_kernelINS_22Kernel_traits_finalizeILj8192E6__halfS2_S2_S2_fjLb0ELj1024ELj4ENS_18Kernel_traits_baseILj8192ES2_S2_S2_S2_fjLj1024EEEEELb0ELb1EEEvNS_9BwdParamsE --------------------------
	.section	.nv.shared._ZN10layer_norm22ln_bwd_finalize_kernelINS_22Kernel_traits_finalizeILj8192E6__halfS2_S2_S2_fjLb0ELj1024ELj4ENS_18Kernel_traits_baseILj8192ES2_S2_S2_S2_fjLj1024EEEEELb0ELb1EEEvNS_9BwdParamsE,"aw",@nobits
	.sectionflags	@""
	.align	16
.nv.shared._ZN10layer_norm22ln_bwd_finalize_kernelINS_22Kernel_traits_finalizeILj8192E6__halfS2_S2_S2_fjLb0ELj1024ELj4ENS_18Kernel_traits_baseILj8192ES2_S2_S2_S2_fjLj1024EEEEELb0ELb1EEEvNS_9BwdParamsE:
	.zero		9472


//--------------------- .nv.shared._ZN10layer_norm40ln_parallel_residual_bwd_finalize_kernelINS_22Kernel_traits_finalizeILj8192E6__halfS2_S2_S2_fjLb0ELj1024ELj4ENS_18Kernel_traits_baseILj8192ES2_S2_S2_S2_fjLj1024EEEEELb1EEEvNS_9BwdParamsE --------------------------
	.section	.nv.shared._ZN10layer_norm40ln_parallel_residual_bwd_finalize_kernelINS_22Kernel_traits_finalizeILj8192E6__halfS2_S2_S2_fjLb0ELj1024ELj4ENS_18Kernel_traits_baseILj8192ES2_S2_S2_S2_fjLj1024EEEEELb1EEEvNS_9BwdParamsE,"aw",@nobits
	.sectionflags	@""
	.align	16
.nv.shared._ZN10layer_norm40ln_parallel_residual_bwd_finalize_kernelINS_22Kernel_traits_finalizeILj8192E6__halfS2_S2_S2_fjLb0ELj1024ELj4ENS_18Kernel_traits_baseILj8192ES2_S2_S2_S2_fjLj1024EEEEELb1EEEvNS_9BwdParamsE:
	.zero		17920


//--------------------- .nv.shared._ZN10layer_norm31ln_parallel_residual_bwd_kernelINS_13Kernel_traitsI6__halfS2_S2_S2_fjLj8192ELj1ELj1ELj8ELj16ENS_18Kernel_traits_baseILj8192ES2_S2_S2_S2_fjLj256EEEEELb1ELb1ELb1EEEvNS_9BwdParamsE --------------------------
	.section	.nv.shared._ZN10layer_norm31ln_parallel_residual_bwd_kernelINS_13Kernel_traitsI6__halfS2_S2_S2_fjLj8192ELj1ELj1ELj8ELj16ENS_18Kernel_traits_baseILj8192ES2_S2_S2_S2_fjLj256EEEEELb1ELb1ELb1EEEvNS_9BwdParamsE,"aw",@nobits
	.sectionflags	@""
	.align	16
	.zero		1024


//--------------------- .nv.shared._ZN10layer_norm31ln_parallel_residual_bwd_kernelINS_13Kernel_traitsIf13__nv_bfloat16S2_S2_fjLj8192ELj1ELj1ELj8ELj16ENS_18Kernel_traits_baseILj8192EfS2_S2_S2_fjLj256EEEEELb0ELb0ELb0EEEvNS_9BwdParamsE --------------------------
	.section	.nv.shared._ZN10layer_norm31ln_parallel_residual_bwd_kernelINS_13Kernel_traitsIf13__nv_bfloat16S2_S2_fjLj8192ELj1ELj1ELj8ELj16ENS_18Kernel_traits_baseILj8192EfS2_S2_S2_fjLj256EEEEELb0ELb0ELb0EEEvNS_9BwdParamsE,"aw",@nobits
	.sectionflags	@""
	.align	16
	.zero		1024


//--------------------- .nv.shared._ZN10layer_norm31ln_parallel_residual_bwd_kernelINS_13Kernel_traitsIf13__nv_bfloat16S2_S2_fjLj8192ELj1ELj1ELj8ELj16ENS_18Kernel_traits_baseILj8192EfS2_S2_S2_fjLj256EEEEELb0ELb0ELb1EEEvNS_9BwdParamsE --------------------------
	.section	.nv.shared._ZN10layer_norm31ln_parallel_residual_bwd_kernelINS_13Kernel_traitsIf13__nv_bfloat16S2_S2_fjLj8192ELj1ELj1ELj8ELj16ENS_18Kernel_traits_baseILj8192EfS2_S2_S2_fjLj256EEEEELb0ELb0ELb1EEEvNS_9BwdParamsE,"aw",@nobits
	.sectionflags	@""
	.align	16
	.zero		1024


//--------------------- .nv.shared._ZN10layer_norm31ln_parallel_residual_bwd_kernelINS_13Kernel_traitsIf13__nv_bfloat16S2_S2_fjLj8192ELj1ELj1ELj8ELj16ENS_18Kernel_traits_baseILj8192EfS2_S2_S2_fjLj256EEEEELb0ELb1ELb0EEEvNS_9BwdParamsE --------------------------
	.section	.nv.shared._ZN10layer_norm31ln_parallel_residual_bwd_kernelINS_13Kernel_traitsIf13__nv_bfloat16S2_S2_fjLj8192ELj1ELj1ELj8ELj16ENS_18Kernel_traits_baseILj8192EfS2_S2_S2_fjLj256EEEEELb0ELb1ELb0EEEvNS_9BwdParamsE,"aw",@nobits
	.sectionflags	@""
	.align	16
	.zero		1024


//--------------------- .nv.shared._ZN10layer_norm31ln_parallel_residual_bwd_kernelINS_13Kernel_traitsIf13__nv_bfloat16S2_S2_fjLj8192ELj1ELj1ELj8ELj16ENS_18Kernel_traits_baseILj8192EfS2_S2_S2_fjLj256EEEEELb0ELb1ELb1EEEvNS_9BwdParamsE --------------------------
	.section	.nv.shared._ZN10layer_norm31ln_parallel_residual_bwd_kernelINS_13Kernel_traitsIf13__nv_bfloat16S2_S2_fjLj8192ELj1ELj1ELj8ELj16ENS_18Kernel_traits_baseILj8192EfS2_S2_S2_fjLj256EEEEELb0ELb1ELb1EEEvNS_9BwdParamsE,"aw",@nobits
	.sectionflags	@""
	.align	16
	.zero		1024


//--------------------- .nv.shared._ZN10layer_norm31ln_parallel_residual_bwd_kernelINS_13Kernel_traitsIf13__nv_bfloat16S2_S2_fjLj8192ELj1ELj1ELj8ELj16ENS_18Kernel_traits_baseILj8192EfS2_S2_S2_fjLj256EEEEELb1ELb0ELb0EEEvNS_9BwdParamsE --------------------------
	.section	.nv.shared._ZN10layer_norm31ln_parallel_residual_bwd_kernelINS_13Kernel_traitsIf13__nv_bfloat16S2_S2_fjLj8192ELj1ELj1ELj8ELj16ENS_18Kernel_traits_baseILj8192EfS2_S2_S2_fjLj256EEEEELb1ELb0ELb0EEEvNS_9BwdParamsE,"aw",@nobits
	.sectionflags	@""
	.align	16
	.zero		1024


//--------------------- .nv.shared._ZN10layer_norm31ln_parallel_residual_bwd_kernelINS_13Kernel_traitsIf13__nv_bfloat16S2_S2_fjLj8192ELj1ELj1ELj8ELj16ENS_18Kernel_traits_baseILj8192EfS2_S2_S2_fjLj256EEEEELb1ELb0ELb1EEEvNS_9BwdParamsE --------------------------
	.section	.nv.shared._ZN10layer_norm31ln_parallel_residual_bwd_kernelINS_13Kernel_traitsIf13__nv_bfloat16S2_S2_fjLj8192ELj1ELj1ELj8ELj16ENS_18Kernel_traits_baseILj8192EfS2_S2_S2_fjLj256EEEEELb1ELb0ELb1EEEvNS_9BwdParamsE,"aw",@nobits
	.sectionflags	@""
	.align	16
	.zero		1024


//--------------------- .nv.shared._ZN10layer_norm22ln_bwd_finalize_kernelINS_22Kernel_traits_finalizeILj8192Ef13__nv_bfloat16S2_S2_fjLb0ELj1024ELj4ENS_18Kernel_traits_baseILj8192EfS2_S2_S2_fjLj1024EEEEELb0ELb0EEEvNS_9BwdParamsE --------------------------
	.section	.nv.shared._ZN10layer_norm22ln_bwd_finalize_kernelINS_22Kernel_traits_finalizeILj8192Ef13__nv_bfloat16S2_S2_fjLb0ELj1024ELj4ENS_18Kernel_traits_baseILj8192EfS2_S2_S2_fjLj1024EEEEELb0ELb0EEEvNS_9BwdParamsE,"aw",@nobits
	.sectionflags	@""
	.align	16
.nv.shared._ZN10layer_norm22ln_bwd_finalize_kernelINS_22Kernel_traits_finalizeILj8192Ef13__nv_bfloat16S2_S2_fjLb0ELj1024ELj4ENS_18Kernel_traits_baseILj8192EfS2_S2_S2_fjLj1024EEEEELb0ELb0EEEvNS_9BwdParamsE:
	.zero		9472


//--------------------- .nv.shared._ZN10layer_norm40ln_parallel_residual_bwd_finalize_kernelINS_22Kernel_traits_finalizeILj8192Ef13__nv_bfloat16S2_S2_fjLb0ELj1024ELj4ENS_18Kernel_traits_baseILj8192EfS2_S2_S2_fjLj1024EEEEELb0EEEvNS_9BwdParamsE --------------------------
	.section	.nv.shared._ZN10layer_norm40ln_parallel_residual_bwd_finalize_kernelINS_22Kernel_traits_finalizeILj8192Ef13__nv_bfloat16S2_S2_fjLb0ELj1024ELj4ENS_18Kernel_traits_baseILj8192EfS2_S2_S2_fjLj1024EEEEELb0EEEvNS_9BwdParamsE,"aw",@nobits
	.sectionflags	@""
	.align	16
.nv.shared._ZN10layer_norm40ln_parallel_residual_bwd_finalize_kernelINS_22Kernel_traits_finalizeILj8192Ef13__nv_bfloat16S2_S2_fjLb0ELj1024ELj4ENS_18Kernel_traits_baseILj8192EfS2_S2_S2_fjLj1024EEEEELb0EEEvNS_9BwdParamsE:
	.zero		17920


//--------------------- .nv.shared._ZN10layer_norm31ln_parallel_residual_bwd_kernelINS_13Kernel_traitsIf13__nv_bfloat16S2_S2_fjLj8192ELj1ELj1ELj8ELj16ENS_18Kernel_traits_baseILj8192EfS2_S2_S2_fjLj256EEEEELb1ELb1ELb0EEEvNS_9BwdParamsE --------------------------
	.section	.nv.shared._ZN10layer_norm31ln_parallel_residual_bwd_kernelINS_13Kernel_traitsIf13__nv_bfloat16S2_S2_fjLj8192ELj1ELj1ELj8ELj16ENS_18Kernel_traits_baseILj8192EfS2_S2_S2_fjLj256EEEEELb1ELb1ELb0EEEvNS_9BwdParamsE,"aw",@nobits
	.sectionflags	@""
	.align	16
	.zero		1024


//--------------------- .nv.shared._ZN10layer_norm22ln_bwd_finalize_kernelINS_22Kernel_traits_finalizeILj8192Ef13__nv_bfloat16S2_S2_fjLb0ELj1024ELj4ENS_18Kernel_traits_baseILj8192EfS2_S2_S2_fjLj1024EEEEELb0ELb1EEEvNS_9BwdParamsE --------------------------
	.section	.nv.shared._ZN10layer_norm22ln_bwd_finalize_kernelINS_22Kernel_traits_finalizeILj8192Ef13__nv_bfloat16S2_S2_fjLb0ELj1024ELj4ENS_18Kernel_traits_baseILj8192EfS2_S2_S2_fjLj1024EEEEELb0ELb1EEEvNS_9BwdParamsE,"aw",@nobits
	.sectionflags	@""
	.align	16
.nv.shared._ZN10layer_norm22ln_bwd_finalize_kernelINS_22Kernel_traits_finalizeILj8192Ef13__nv_bfloat16S2_S2_fjLb0ELj1024ELj4ENS_18Kernel_traits_baseILj8192EfS2_S2_S2_fjLj1024EEEEELb0ELb1EEEvNS_9BwdParamsE:
	.zero		9472


//--------------------- .nv.shared._ZN10layer_norm40ln_parallel_residual_bwd_finalize_kernelINS_22Kernel_traits_finalizeILj8192Ef13__nv_bfloat16S2_S2_fjLb0ELj1024ELj4ENS_18Kernel_traits_baseILj8192EfS2_S2_S2_fjLj1024EEEEELb1EEEvNS_9BwdParamsE --------------------------
	.section	.nv.shared._ZN10layer_norm40ln_parallel_residual_bwd_finalize_kernelINS_22Kernel_traits_finalizeILj8192Ef13__nv_bfloat16S2_S2_fjLb0ELj1024ELj4ENS_18Kernel_traits_baseILj8192EfS2_S2_S2_fjLj1024EEEEELb1EEEvNS_9BwdParamsE,"aw",@nobits
	.sectionflags	@""
	.align	16
.nv.shared._ZN10layer_norm40ln_parallel_residual_bwd_finalize_kernelINS_22Kernel_traits_finalizeILj8192Ef13__nv_bfloat16S2_S2_fjLb0ELj1024ELj4ENS_18Kernel_traits_baseILj8192EfS2_S2_S2_fjLj1024EEEEELb1EEEvNS_9BwdParamsE:
	.zero		17920


//--------------------- .nv.shared._ZN10layer_norm31ln_parallel_residual_bwd_kernelINS_13Kernel_traitsIf13__nv_bfloat16S2_S2_fjLj8192ELj1ELj1ELj8ELj16ENS_18Kernel_traits_baseILj8192EfS2_S2_S2_fjLj256EEEEELb1ELb1ELb1EEEvNS_9BwdParamsE --------------------------
	.section	.nv.shared._ZN10layer_norm31ln_parallel_residual_bwd_kernelINS_13Kernel_traitsIf13__nv_bfloat16S2_S2_fjLj8192ELj1ELj1ELj8ELj16ENS_18Kernel_traits_baseILj8192EfS2_S2_S2_fjLj256EEEEELb1ELb1ELb1EEEvNS_9BwdParamsE,"aw",@nobits
	.sectionflags	@""
	.align	16
	.zero		1024


//--------------------- .nv.shared._ZN10layer_norm31ln_parallel_residual_bwd_kernelINS_13Kernel_traitsI13__nv_bfloat16S2_fS2_fjLj8192ELj1ELj1ELj8ELj16ENS_18Kernel_traits_baseILj8192ES2_S2_fS2_fjLj256EEEEELb0ELb0ELb0EEEvNS_9BwdParamsE --------------------------
	.section	.nv.shared._ZN10layer_norm31ln_parallel_residual_bwd_kernelINS_13Kernel_traitsI13__nv_bfloat16S2_fS2_fjLj8192ELj1ELj1ELj8ELj16ENS_18Kernel_traits_baseILj8192ES2_S2_fS2_fjLj256EEEEELb0ELb0ELb0EEEvNS_9BwdParamsE,"aw",@nobits
	.sectionflags	@""
	.align	16
	.zero		1024


//--------------------- .nv.shared._ZN10layer_norm31ln_parallel_residual_bwd_kernelINS_13Kernel_traitsI13__nv_bfloat16S2_fS2_fjLj8192ELj1ELj1ELj8ELj16ENS_18Kernel_traits_baseILj8192ES2_S2_fS2_fjLj256EEEEELb0ELb0ELb1EEEvNS_9BwdParamsE --------------------------
	.section	.nv.shared._ZN10layer_norm31ln_parallel_residual_bwd_kernelINS_13Kernel_traitsI13__nv_bfloat16S2_fS2_fjLj8192ELj1ELj1ELj8ELj16ENS_18Kernel_traits_baseILj8192ES2_S2_fS2_fjLj256EEEEELb0ELb0ELb1EEEvNS_9BwdParamsE,"aw",@nobits
	.sectionflags	@""
	.align	16
	.zero		1024


//--------------------- .nv.shared._ZN10layer_norm31ln_parallel_residual_bwd_kernelINS_13Kernel_traitsI13__nv_bfloat16S2_fS2_fjLj8192ELj1ELj1ELj8ELj16ENS_18Kernel_traits_baseILj8192ES2_S2_fS2_fjLj256EEEEELb0ELb1ELb0EEEvNS_9BwdParamsE --------------------------
	.section	.nv.shared._ZN10layer_norm31ln_parallel_residual_bwd_kernelINS_13Kernel_traitsI13__nv_bfloat16S2_fS2_fjLj8192ELj1ELj1ELj8ELj16ENS_18Kernel_traits_baseILj8192ES2_S2_fS2_fjLj256EEEEELb0ELb1ELb0EEEvNS_9BwdParamsE,"aw",@nobits
	.sectionflags	@""
	.align	16
	.zero		1024


//--------------------- .nv.shared._ZN10layer_norm31ln_parallel_residual_bwd_kernelINS_13Kernel_traitsI13__nv_bfloat16S2_fS2_fjLj8192ELj1ELj1ELj8ELj16ENS_18Kernel_traits_baseILj8192ES2_S2_fS2_fjLj256EEEEELb0ELb1ELb1EEEvNS_9BwdParamsE --------------------------
	.section	.nv.shared._ZN10layer_norm31ln_parallel_residual_bwd_kernelINS_13Kernel_traitsI13__nv_bfloat16S2_fS2_fjLj8192ELj1ELj1ELj8ELj16ENS_18Kernel_traits_baseILj8192ES2_S2_fS2_fjLj256EEEEELb0ELb1ELb1EEEvNS_9BwdParamsE,"aw",@nobits
	.sectionflags	@""
	.align	16
	.zero		1024


//--------------------- .nv.shared._ZN10layer_norm31ln_parallel_residual_bwd_kernelINS_13Kernel_traitsI13__nv_bfloat16S2_fS2_fjLj8192ELj1ELj1ELj8ELj16ENS_18Kernel_traits_baseILj8192ES2_S2_fS2_fjLj256EEEEELb1ELb0ELb0EEEvNS_9BwdParamsE --------------------------
	.section	.nv.shared._ZN10layer_norm31ln_parallel_residual_bwd_kernelINS_13Kernel_traitsI13__nv_bfloat16S2_fS2_fjLj8192ELj1ELj1ELj8ELj16ENS_18Kernel_traits_baseILj8192ES2_S2_fS2_fjLj256EEEEELb1ELb0ELb0EEEvNS_9BwdParamsE,"aw",@nobits
	.sectionflags	@""
	.align	16
	.zero		1024


//--------------------- .nv.shared._ZN10layer_norm31ln_parallel_residual_bwd_kernelINS_13Kernel_traitsI13__nv_bfloat16S2_fS2_fjLj8192ELj1ELj1ELj8ELj16ENS_18Kernel_traits_baseILj8192ES2_S2_fS2_fjLj256EEEEELb1ELb0ELb1EEEvNS_9BwdParamsE --------------------------
	.section	.nv.shared._ZN10layer_norm31ln_parallel_residual_bwd_kernelINS_13Kernel_traitsI13__nv_bfloat16S2_fS2_fjLj8192ELj1ELj1ELj8ELj16ENS_18Kernel_traits_baseILj8192ES2_S2_fS2_fjLj256EEEEELb1ELb0ELb1EEEvNS_9BwdParamsE,"aw",@nobits
	.sectionflags	@""
	.align	16
	.zero		1024


//--------------------- .nv.shared._ZN10layer_norm22ln_bwd_finalize_kernelINS_22Kernel_traits_finalizeILj8192E13__nv_bfloat16S2_fS2_fjLb0ELj1024ELj4ENS_18Kernel_traits_baseILj8192ES2_S2_fS2_fjLj1024EEEEELb0ELb0EEEvNS_9BwdParamsE --------------------------
	.section	.nv.shared._ZN10layer_norm22ln_bwd_finalize_kernelINS_22Kernel_traits_finalizeILj8192E13__nv_bfloat16S2_fS2_fjLb0ELj1024ELj4ENS_18Kernel_traits_baseILj8192ES2_S2_fS2_fjLj1024EEEEELb0ELb0EEEvNS_9BwdParamsE,"aw",@nobits
	.sectionflags	@""
	.align	16
.nv.shared._ZN10layer_norm22ln_bwd_finalize_kernelINS_22Kernel_traits_finalizeILj8192E13__nv_bfloat16S2_fS2_fjLb0ELj1024ELj4ENS_18Kernel_traits_baseILj8192ES2_S2_fS2_fjLj1024EEEEELb0ELb0EEEvNS_9BwdParamsE:
	.zero		9472


//--------------------- .nv.shared._ZN10layer_norm40ln_parallel_residual_bwd_finalize_kernelINS_22Kernel_traits_finalizeILj8192E13__nv_bfloat16S2_fS2_fjLb0ELj1024ELj4ENS_18Kernel_traits_baseILj8192ES2_S2_fS2_fjLj1024EEEEELb0EEEvNS_9BwdParamsE --------------------------
	.section	.nv.shared._ZN10layer_norm40ln_parallel_residual_bwd_finalize_kernelINS_22Kernel_traits_finalizeILj8192E13__nv_bfloat16S2_fS2_fjLb0ELj1024ELj4ENS_18Kernel_traits_baseILj8192ES2_S2_fS2_fjLj1024EEEEELb0EEEvNS_9BwdParamsE,"aw",@nobits
	.sectionflags	@""
	.align	16
.nv.shared._ZN10layer_norm40ln_parallel_residual_bwd_finalize_kernelINS_22Kernel_traits_finalizeILj8192E13__nv_bfloat16S2_fS2_fjLb0ELj1024ELj4ENS_18Kernel_traits_baseILj8192ES2_S2_fS2_fjLj1024EEEEELb0EEEvNS_9BwdParamsE:
	.zero		17920


//--------------------- .nv.shared._ZN10layer_norm31ln_parallel_residual_bwd_kernelINS_13Kernel_traitsI13__nv_bfloat16S2_fS2_fjLj8192ELj1ELj1ELj8ELj16ENS_18Kernel_traits_baseILj8192ES2_S2_fS2_fjLj256EEEEELb1ELb1ELb0EEEvNS_9BwdParamsE --------------------------
	.section	.nv.shared._ZN10layer_norm31ln_parallel_residual_bwd_kernelINS_13Kernel_traitsI13__nv_bfloat16S2_fS2_fjLj8192ELj1ELj1ELj8ELj16ENS_18Kernel_traits_baseILj8192ES2_S2_fS2_fjLj256EEEEELb1ELb1ELb0EEEvNS_9BwdParamsE,"aw",@nobits
	.sectionflags	@""
	.align	16
	.zero		1024


//--------------------- .nv.shared._ZN10layer_norm22ln_bwd_finalize_kernelINS_22Kernel_traits_finalizeILj8192E13__nv_bfloat16S2_fS2_fjLb0ELj1024ELj4ENS_18Kernel_traits_baseILj8192ES2_S2_fS2_fjLj1024EEEEELb0ELb1EEEvNS_9BwdParamsE --------------------------
	.section	.nv.shared._ZN10layer_norm22ln_bwd_finalize_kernelINS_22Kernel_traits_finalizeILj8192E13__nv_bfloat16S2_fS2_fjLb0ELj1024ELj4ENS_18Kernel_traits_baseILj8192ES2_S2_fS2_fjLj1024EEEEELb0ELb1EEEvNS_9BwdParamsE,"aw",@nobits
	.sectionflags	@""
	.align	16
.nv.shared._ZN10layer_norm22ln_bwd_finalize_kernelINS_22Kernel_traits_finalizeILj8192E13__nv_bfloat16S2_fS2_fjLb0ELj1024ELj4ENS_18Kernel_traits_baseILj8192ES2_S2_fS2_fjLj1024EEEEELb0ELb1EEEvNS_9BwdParamsE:
	.zero		9472


//--------------------- .nv.shared._ZN10layer_norm40ln_parallel_residual_bwd_finalize_kernelINS_22Kernel_traits_finalizeILj8192E13__nv_bfloat16S2_fS2_fjLb0ELj1024ELj4ENS_18Kernel_traits_baseILj8192ES2_S2_fS2_fjLj1024EEEEELb1EEEvNS_9BwdParamsE --------------------------
	.section	.nv.shared._ZN10layer_norm40ln_parallel_residual_bwd_finalize_kernelINS_22Kernel_traits_finalizeILj8192E13__nv_bfloat16S2_fS2_fjLb0ELj1024ELj4ENS_18Kernel_traits_baseILj8192ES2_S2_fS2_fjLj1024EEEEELb1EEEvNS_9BwdParamsE,"aw",@nobits
	.sectionflags	@""
	.align	16
.nv.shared._ZN10layer_norm40ln_parallel_residual_bwd_finalize_kernelINS_22Kernel_traits_finalizeILj8192E13__nv_bfloat16S2_fS2_fjLb0ELj1024ELj4ENS_18Kernel_traits_baseILj8192ES2_S2_fS2_fjLj1024EEEEELb1EEEvNS_9BwdParamsE:
	.zero		17920


//--------------------- .nv.shared._ZN10layer_norm31ln_parallel_residual_bwd_kernelINS_13Kernel_traitsI13__nv_bfloat16S2_fS2_fjLj8192ELj1ELj1ELj8ELj16ENS_18Kernel_traits_baseILj8192ES2_S2_fS2_fjLj256EEEEELb1ELb1ELb1EEEvNS_9BwdParamsE --------------------------
	.section	.nv.shared._ZN10layer_norm31ln_parallel_residual_bwd_kernelINS_13Kernel_traitsI13__nv_bfloat16S2_fS2_fjLj8192ELj1ELj1ELj8ELj16ENS_18Kernel_traits_baseILj8192ES2_S2_fS2_fjLj256EEEEELb1ELb1ELb1EEEvNS_9BwdParamsE,"aw",@nobits
	.sectionflags	@""
	.align	16
	.zero		1024


//--------------------- .nv.shared._ZN10layer_norm31ln_parallel_residual_bwd_kernelINS_13Kernel_traitsIf13__nv_bfloat16fS2_fjLj8192ELj1ELj1ELj8ELj16ENS_18Kernel_traits_baseILj8192EfS2_fS2_fjLj256EEEEELb0ELb0ELb0EEEvNS_9BwdParamsE --------------------------
	.section	.nv.shared._ZN10layer_norm31ln_parallel_residual_bwd_kernelINS_13Kernel_traitsIf13__nv_bfloat16fS2_fjLj8192ELj1ELj1ELj8ELj16ENS_18Kernel_traits_baseILj8192EfS2_fS2_fjLj256EEEEELb0ELb0ELb0EEEvNS_9BwdParamsE,"aw",@nobits
	.sectionflags	@""
	.align	16
	.zero		1024


//--------------------- .nv.shared._ZN10layer_norm31ln_parallel_residual_bwd_kernelINS_13Kernel_traitsIf13__nv_bfloat16fS2_fjLj8192ELj1ELj1ELj8ELj16ENS_18Kernel_traits_baseILj8192EfS2_fS2_fjLj256EEEEELb0ELb0ELb1EEEvNS_9BwdParamsE --------------------------
	.section	.nv.shared._ZN10layer_norm31ln_parallel_residual_bwd_kernelINS_13Kernel_traitsIf13__nv_bfloat16fS2_fjLj8192ELj1ELj1ELj8ELj16ENS_18Kernel_traits_baseILj8192EfS2_fS2_fjLj256EEEEELb0ELb0ELb1EEEvNS_9BwdParamsE,"aw",@nobits
	.sectionflags	@""
	.align	16
	.zero		1024


//--------------------- .nv.shared._ZN10layer_norm31ln_parallel_residual_bwd_kernelINS_13Kernel_traitsIf13__nv_bfloat16fS2_fjLj8192ELj1ELj1ELj8ELj16ENS_18Kernel_traits_baseILj8192EfS2_fS2_fjLj256EEEEELb0ELb1ELb0EEEvNS_9BwdParamsE --------------------------
	.section	.nv.shared._ZN10layer_norm31ln_parallel_residual_bwd_kernelINS_13Kernel_traitsIf13__nv_bfloat16fS2_fjLj8192ELj1ELj1ELj8ELj16ENS_18Kernel_traits_baseILj8192EfS2_fS2_fjLj256EEEEELb0ELb1ELb0EEEvNS_9BwdParamsE,"aw",@nobits
	.sectionflags	@""
	.align	16
	.zero		1024


//--------------------- .nv.shared._ZN10layer_norm31ln_parallel_residual_bwd_kernelINS_13Kernel_traitsIf13__nv_bfloat16fS2_fjLj8192ELj1ELj1ELj8ELj16ENS_18Kernel_traits_baseILj8192EfS2_fS2_fjLj256EEEEELb0ELb1ELb1EEEvNS_9BwdParamsE --------------------------
	.section	.nv.shared._ZN10layer_norm31ln_parallel_residual_bwd_kernelINS_13Kernel_traitsIf13__nv_bfloat16fS2_fjLj8192ELj1ELj1ELj8ELj16ENS_18Kernel_traits_baseILj8192EfS2_fS2_fjLj256EEEEELb0ELb1ELb1EEEvNS_9BwdParamsE,"aw",@nobits
	.sectionflags	@""
	.align	16
	.zero		1024


//--------------------- .nv.shared._ZN10layer_norm31ln_parallel_residual_bwd_kernelINS_13Kernel_traitsIf13__nv_bfloat16fS2_fjLj8192ELj1ELj1ELj8ELj16ENS_18Kernel_traits_baseILj8192EfS2_fS2_fjLj256EEEEELb1ELb0ELb0EEEvNS_9BwdParamsE --------------------------
	.section	.nv.shared._ZN10layer_norm31ln_parallel_residual_bwd_kernelINS_13Kernel_traitsIf13__nv_bfloat16fS2_fjLj8192ELj1ELj1ELj8ELj16ENS_18Kernel_traits_baseILj8192EfS2_fS2_fjLj256EEEEELb1ELb0ELb0EEEvNS_9BwdParamsE,"aw",@nobits
	.sectionflags	@""
	.align	16
	.zero		1024


//--------------------- .nv.shared._ZN10layer_norm31ln_parallel_residual_bwd_kernelINS_13Kernel_traitsIf13__nv_bfloat16fS2_fjLj8192ELj1ELj1ELj8ELj16ENS_18Kernel_traits_baseILj8192EfS2_fS2_fjLj256EEEEELb1ELb0ELb1EEEvNS_9BwdParamsE --------------------------
	.section	.nv.shared._ZN10layer_norm31ln_parallel_residual_bwd_kernelINS_13Kernel_traitsIf13__nv_bfloat16fS2_fjLj8192ELj1ELj1ELj8ELj16ENS_18Kernel_traits_baseILj8192EfS2_fS2_fjLj256EEEEELb1ELb0ELb1EEEvNS_9BwdParamsE,"aw",@nobits
	.sectionflags	@""
	.align	16
	.zero		1024


//--------------------- .nv.shared._ZN10layer_norm22ln_bwd_finalize_kernelINS_22Kernel_traits_finalizeILj8192Ef13__nv_bfloat16fS2_fjLb0ELj1024ELj4ENS_18Kernel_traits_baseILj8192EfS2_fS2_fjLj1024EEEEELb0ELb0EEEvNS_9BwdParamsE --------------------------
	.section	.nv.shared._ZN10layer_norm22ln_bwd_finalize_kernelINS_22Kernel_traits_finalizeILj8192Ef13__nv_bfloat16fS2_fjLb0ELj1024ELj4ENS_18Kernel_traits_baseILj8192EfS2_fS2_fjLj1024EEEEELb0ELb0EEEvNS_9BwdParamsE,"aw",@nobits
	.sectionflags	@""
	.align	16
.nv.shared._ZN10layer_norm22ln_bwd_finalize_kernelINS_22Kernel_traits_finalizeILj8192Ef13__nv_bfloat16fS2_fjLb0ELj1024ELj4ENS_18Kernel_traits_baseILj8192EfS2_fS2_fjLj1024EEEEELb0ELb0EEEvNS_9BwdParamsE:
	.zero		9472


//--------------------- .nv.shared._ZN10layer_norm40ln_parallel_residual_bwd_finalize_kernelINS_22Kernel_traits_finalizeILj8192Ef13__nv_bfloat16fS2_fjLb0ELj1024ELj4ENS_18Kernel_traits_baseILj8192EfS2_fS2_fjLj1024EEEEELb0EEEvNS_9BwdParamsE --------------------------
	.section	.nv.shared._ZN10layer_norm40ln_parallel_residual_bwd_finalize_kernelINS_22Kernel_traits_finalizeILj8192Ef13__nv_bfloat16fS2_fjLb0ELj1024ELj4ENS_18Kernel_traits_baseILj8192EfS2_fS2_fjLj1024EEEEELb0EEEvNS_9BwdParamsE,"aw",@nobits
	.sectionflags	@""
	.align	16
.nv.shared._ZN10layer_norm40ln_parallel_residual_bwd_finalize_kernelINS_22Kernel_traits_finalizeILj8192Ef13__nv_bfloat16fS2_fjLb0ELj1024ELj4ENS_18Kernel_traits_baseILj8192EfS2_fS2_fjLj1024EEEEELb0EEEvNS_9BwdParamsE:
	.zero		17920


//--------------------- .nv.shared._ZN10layer_norm31ln_parallel_residual_bwd_kernelINS_13Kernel_traitsIf13__nv_bfloat16fS2_fjLj8192ELj1ELj1ELj8ELj16ENS_18Kernel_traits_baseILj8192EfS2_fS2_fjLj256EEEEELb1ELb1ELb0EEEvNS_9BwdParamsE --------------------------
	.section	.nv.shared._ZN10layer_norm31ln_parallel_residual_bwd_kernelINS_13Kernel_traitsIf13__nv_bfloat16fS2_fjLj8192ELj1ELj1ELj8ELj16ENS_18Kernel_traits_baseILj8192EfS2_fS2_fjLj256EEEEELb1ELb1ELb0EEEvNS_9BwdParamsE,"aw",@nobits
	.sectionflags	@""
	.align	16
	.zero		1024


//--------------------- .nv.shared._ZN10layer_norm22ln_bwd_finalize_kernelINS_22Kernel_traits_finalizeILj8192Ef13__nv_bfloat16fS2_fjLb0ELj1024ELj4ENS_18Kernel_traits_baseILj8192EfS2_fS2_fjLj1024EEEEELb0ELb1EEEvNS_9BwdParamsE --------------------------
	.section	.nv.shared._ZN10layer_norm22ln_bwd_finalize_kernelINS_22Kernel_traits_finalizeILj8192Ef13__nv_bfloat16fS2_fjLb0ELj1024ELj4ENS_18Kernel_traits_baseILj8192EfS2_fS2_fjLj1024EEEEELb0ELb1EEEvNS_9BwdParamsE,"aw",@nobits
	.sectionflags	@""
	.align	16
.nv.shared._ZN10layer_norm22ln_bwd_finalize_kernelINS_22Kernel_traits_finalizeILj8192Ef13__nv_bfloat16fS2_fjLb0ELj1024ELj4ENS_18Kernel_traits_baseILj8192EfS2_fS2_fjLj1024EEEEELb0ELb1EEEvNS_9BwdParamsE:
	.zero		9472


//--------------------- .nv.shared._ZN10layer_norm40ln_parallel_residual_bwd_finalize_kernelINS_22Kernel_traits_finalizeILj8192Ef13__nv_bfloat16fS2_fjLb0ELj1024ELj4ENS_18Kernel_traits_baseILj8192EfS2_fS2_fjLj1024EEEEELb1EEEvNS_9BwdParamsE --------------------------
	.section	.nv.shared._ZN10layer_norm40ln_parallel_residual_bwd_finalize_kernelINS_22Kernel_traits_finalizeILj8192Ef13__nv_bfloat16fS2_fjLb0ELj1024ELj4ENS_18Kernel_traits_baseILj8192EfS2_fS2_fjLj1024EEEEELb1EEEvNS_9BwdParamsE,"aw",@nobits
	.sectionflags	@""
	.align	16
.nv.shared._ZN10layer_norm40ln_parallel_residual_bwd_finalize_kernelINS_22Kernel_traits_finalizeILj8192Ef13__nv_bfloat16fS2_fjLb0ELj1024ELj4ENS_18Kernel_traits_baseILj8192EfS2_fS2_fjLj1024EEEEELb1EEEvNS_9BwdParamsE:
	.zero		17920


//--------------------- .nv.shared._ZN10layer_norm31ln_parallel_residual_bwd_kernelINS_13Kernel_traitsIf13__nv_bfloat16fS2_fjLj8192ELj1ELj1ELj8ELj16ENS_18Kernel_traits_baseILj8192EfS2_fS2_fjLj256EEEEELb1ELb1ELb1EEEvNS_9BwdParamsE --------------------------
	.section	.nv.shared._ZN10layer_norm31ln_parallel_residual_bwd_kernelINS_13Kernel_traitsIf13__nv_bfloat16fS2_fjLj8192ELj1ELj1ELj8ELj16ENS_18Kernel_traits_baseILj8192EfS2_fS2_fjLj256EEEEELb1ELb1ELb1EEEvNS_9BwdParamsE,"aw",@nobits
	.sectionflags	@""
	.align	16
	.zero		1024


//--------------------- .nv.shared._ZN10layer_norm31ln_parallel_residual_bwd_kernelINS_13Kernel_traitsIf6__halfS2_S2_fjLj8192ELj1ELj1ELj8ELj16ENS_18Kernel_traits_baseILj8192EfS2_S2_S2_fjLj256EEEEELb0ELb0ELb0EEEvNS_9BwdParamsE --------------------------
	.section	.nv.shared._ZN10layer_norm31ln_parallel_residual_bwd_kernelINS_13Kernel_traitsIf6__halfS2_S2_fjLj8192ELj1ELj1ELj8ELj16ENS_18Kernel_traits_baseILj8192EfS2_S2_S2_fjLj256EEEEELb0ELb0ELb0EEEvNS_9BwdParamsE,"aw",@nobits
	.sectionflags	@""
	.align	16
	.zero		1024


//--------------------- .nv.shared._ZN10layer_norm31ln_parallel_residual_bwd_kernelINS_13Kernel_traitsIf6__halfS2_S2_fjLj8192ELj1ELj1ELj8ELj16ENS_18Kernel_traits_baseILj8192EfS2_S2_S2_fjLj256EEEEELb0ELb0ELb1EEEvNS_9BwdParamsE --------------------------
	.section	.nv.shared._ZN10layer_norm31ln_parallel_residual_bwd_kernelINS_13Kernel_traitsIf6__halfS2_S2_fjLj8192ELj1ELj1ELj8ELj16ENS_18Kernel_traits_baseILj8192EfS2_S2_S2_fjLj256EEEEELb0ELb0ELb1EEEvNS_9BwdParamsE,"aw",@nobits
	.sectionflags	@""
	.align	16
	.zero		1024


//--------------------- .nv.shared._ZN10layer_norm31ln_parallel_residual_bwd_kernelINS_13Kernel_traitsIf6__halfS2_S2_fjLj8192ELj1ELj1ELj8ELj16ENS_18Kernel_traits_baseILj8192EfS2_S2_S2_fjLj256EEEEELb0ELb1ELb0EEEvNS_9BwdParamsE --------------------------
	.section	.nv.shared._ZN10layer_norm31ln_parallel_residual_bwd_kernelINS_13Kernel_traitsIf6__halfS2_S2_fjLj8192ELj1ELj1ELj8ELj16ENS_18Kernel_traits_baseILj8192EfS2_S2_S2_fjLj256EEEEELb0ELb1ELb0EEEvNS_9BwdParamsE,"aw",@nobits
	.sectionflags	@""
	.align	16
	.zero		1024


//--------------------- .nv.shared._ZN10layer_norm31ln_parallel_residual_bwd_kernelINS_13Kernel_traitsIf6__halfS2_S2_fjLj8192ELj1ELj1ELj8ELj16ENS_18Kernel_traits_baseILj8192EfS2_S2_S2_fjLj256EEEEELb0ELb1ELb1EEEvNS_9BwdParamsE --------------------------
	.section	.nv.shared._ZN10layer_norm31ln_parallel_residual_bwd_kernelINS_13Kernel_traitsIf6__halfS2_S2_fjLj8192ELj1ELj1ELj8ELj16ENS_18Kernel_traits_baseILj8192EfS2_S2_S2_fjLj256EEEEELb0ELb1ELb1EEEvNS_9BwdParamsE,"aw",@nobits
	.sectionflags	@""
	.align	16
	.zero		1024


//--------------------- .nv.shared._ZN10layer_norm31ln_parallel_residual_bwd_kernelINS_13Kernel_traitsIf6__halfS2_S2_fjLj8192ELj1ELj1ELj8ELj16ENS_18Kernel_traits_baseILj8192EfS2_S2_S2_fjLj256EEEEELb1ELb0ELb0EEEvNS_9BwdParamsE --------------------------
	.section	.nv.shared._ZN10layer_norm31ln_parallel_residual_bwd_kernelINS_13Kernel_traitsIf6__halfS2_S2_fjLj8192ELj1ELj1ELj8ELj16ENS_18Kernel_traits_baseILj8192EfS2_S2_S2_fjLj256EEEEELb1ELb0ELb0EEEvNS_9BwdParamsE,"aw",@nobits
	.sectionflags	@""
	.align	16
	.zero		1024


//--------------------- .nv.shared._ZN10layer_norm31ln_parallel_residual_bwd_kernelINS_13Kernel_traitsIf6__halfS2_S2_fjLj8192ELj1ELj1ELj8ELj16ENS_18Kernel_traits_baseILj8192EfS2_S2_S2_fjLj256EEEEELb1ELb0ELb1EEEvNS_9BwdParamsE --------------------------
	.section	.nv.shared._ZN10layer_norm31ln_parallel_residual_bwd_kernelINS_13Kernel_traitsIf6__halfS2_S2_fjLj8192ELj1ELj1ELj8ELj16ENS_18Kernel_traits_baseILj8192EfS2_S2_S2_fjLj256EEEEELb1ELb0ELb1EEEvNS_9BwdParamsE,"aw",@nobits
	.sectionflags	@""
	.align	16
	.zero		1024


//--------------------- .nv.shared._ZN10layer_norm22ln_bwd_finalize_kernelINS_22Kernel_traits_finalizeILj8192Ef6__halfS2_S2_fjLb0ELj1024ELj4ENS_18Kernel_traits_baseILj8192EfS2_S2_S2_fjLj1024EEEEELb0ELb0EEEvNS_9BwdParamsE --------------------------
	.section	.nv.shared._ZN10layer_norm22ln_bwd_finalize_kernelINS_22Kernel_traits_finalizeILj8192Ef6__halfS2_S2_fjLb0ELj1024ELj4ENS_18Kernel_traits_baseILj8192EfS2_S2_S2_fjLj1024EEEEELb0ELb0EEEvNS_9BwdParamsE,"aw",@nobits
	.sectionflags	@""
	.align	16
.nv.shared._ZN10layer_norm22ln_bwd_finalize_kernelINS_22Kernel_traits_finalizeILj8192Ef6__halfS2_S2_fjLb0ELj1024ELj4ENS_18Kernel_traits_baseILj8192EfS2_S2_S2_fjLj1024EEEEELb0ELb0EEEvNS_9BwdParamsE:
	.zero		9472


//--------------------- .nv.shared._ZN10layer_norm40ln_parallel_residual_bwd_finalize_kernelINS_22Kernel_traits_finalizeILj8192Ef6__halfS2_S2_fjLb0ELj1024ELj4ENS_18Kernel_traits_baseILj8192EfS2_S2_S2_fjLj1024EEEEELb0EEEvNS_9BwdParamsE --------------------------
	.section	.nv.shared._ZN10layer_norm40ln_parallel_residual_bwd_finalize_kernelINS_22Kernel_traits_finalizeILj8192Ef6__halfS2_S2_fjLb0ELj1024ELj4ENS_18Kernel_traits_baseILj8192EfS2_S2_S2_fjLj1024EEEEELb0EEEvNS_9BwdParamsE,"aw",@nobits
	.sectionflags	@""
	.align	16
.nv.shared._ZN10layer_norm40ln_parallel_residual_bwd_finalize_kernelINS_22Kernel_traits_finalizeILj8192Ef6__halfS2_S2_fjLb0ELj1024ELj4ENS_18Kernel_traits_baseILj8192EfS2_S2_S2_fjLj1024EEEEELb0EEEvNS_9BwdParamsE:
	.zero		17920


//--------------------- .nv.shared._ZN10layer_norm31ln_parallel_residual_bwd_kernelINS_13Kernel_traitsIf6__halfS2_S2_fjLj8192ELj1ELj1ELj8ELj16ENS_18Kernel_traits_baseILj8192EfS2_S2_S2_fjLj256EEEEELb1ELb1ELb0EEEvNS_9BwdParamsE --------------------------
	.section	.nv.shared._ZN10layer_norm31ln_parallel_residual_bwd_kernelINS_13Kernel_traitsIf6__halfS2_S2_fjLj8192ELj1ELj1ELj8ELj16ENS_18Kernel_traits_baseILj8192EfS2_S2_S2_fjLj256EEEEELb1ELb1ELb0EEEvNS_9BwdParamsE,"aw",@nobits
	.sectionflags	@""
	.align	16
	.zero		1024


//--------------------- .nv.shared._ZN10layer_norm22ln_bwd_finalize_kernelINS_22Kernel_traits_finalizeILj8192Ef6__halfS2_S2_fjLb0ELj1024ELj4ENS_18Kernel_traits_baseILj8192EfS2_S2_S2_fjLj1024EEEEELb0ELb1EEEvNS_9BwdParamsE --------------------------
	.section	.nv.shared._ZN10layer_norm22ln_bwd_finalize_kernelINS_22Kernel_traits_finalizeILj8192Ef6__halfS2_S2_fjLb0ELj1024ELj4ENS_18Kernel_traits_baseILj8192EfS2_S2_S2_fjLj1024EEEEELb0ELb1EEEvNS_9BwdParamsE,"aw",@nobits
	.sectionflags	@""
	.align	16
.nv.shared._ZN10layer_norm22ln_bwd_finalize_kernelINS_22Kernel_traits_finalizeILj8192Ef6__halfS2_S2_fjLb0ELj1024ELj4ENS_18Kernel_traits_baseILj8192EfS2_S2_S2_fjLj1024EEEEELb0ELb1EEEvNS_9BwdParamsE:
	.zero		9472


//--------------------- .nv.shared._ZN10layer_norm40ln_parallel_residual_bwd_finalize_kernelINS_22Kernel_traits_finalizeILj8192Ef6__halfS2_S2_fjLb0ELj1024ELj4ENS_18Kernel_traits_baseILj8192EfS2_S2_S2_fjLj1024EEEEELb1EEEvNS_9BwdParamsE --------------------------
	.section	.nv.shared._ZN10layer_norm40ln_parallel_residual_bwd_finalize_kernelINS_22Kernel_traits_finalizeILj8192Ef6__halfS2_S2_fjLb0ELj1024ELj4ENS_18Kernel_traits_baseILj8192EfS2_S2_S2_fjLj1024EEEEELb1EEEvNS_9BwdParamsE,"aw",@nobits
	.sectionflags	@""
	.align	16
.nv.shared._ZN10layer_norm40ln_parallel_residual_bwd_finalize_kernelINS_22Kernel_traits_finalizeILj8192Ef6__halfS2_S2_fjLb0ELj1024ELj4ENS_18Kernel_traits_baseILj8192EfS2_S2_S2_fjLj1024EEEEELb1EEEvNS_9BwdParamsE:
	.zero		17920


//--------------------- .nv.shared._ZN10layer_norm31ln_parallel_residual_bwd_kernelINS_13Kernel_traitsIf6__halfS2_S2_fjLj8192ELj1ELj1ELj8ELj16ENS_18Kernel_traits_baseILj8192EfS2_S2_S2_fjLj256EEEEELb1ELb1ELb1EEEvNS_9BwdParamsE --------------------------
	.section	.nv.shared._ZN10layer_norm31ln_parallel_residual_bwd_kernelINS_13Kernel_traitsIf6__halfS2_S2_fjLj8192ELj1ELj1ELj8ELj16ENS_18Kernel_traits_baseILj8192EfS2_S2_S2_fjLj256EEEEELb1ELb1ELb1EEEvNS_9BwdParamsE,"aw",@nobits
	.sectionflags	@""
	.align	16
	.zero		1024


//--------------------- .nv.shared._ZN10layer_norm31ln_parallel_residual_bwd_kernelINS_13Kernel_traitsI6__halfS2_fS2_fjLj8192ELj1ELj1ELj8ELj16ENS_18Kernel_traits_baseILj8192ES2_S2_fS2_fjLj256EEEEELb0ELb0ELb0EEEvNS_9BwdParamsE --------------------------
	.section	.nv.shared._ZN10layer_norm31ln_parallel_residual_bwd_kernelINS_13Kernel_traitsI6__halfS2_fS2_fjLj8192ELj1ELj1ELj8ELj16ENS_18Kernel_traits_baseILj8192ES2_S2_fS2_fjLj256EEEEELb0ELb0ELb0EEEvNS_9BwdParamsE,"aw",@nobits
	.sectionflags	@""
	.align	16
	.zero		1024


//--------------------- .nv.shared._ZN10layer_norm31ln_parallel_residual_bwd_kernelINS_13Kernel_traitsI6__halfS2_fS2_fjLj8192ELj1ELj1ELj8ELj16ENS_18Kernel_traits_baseILj8192ES2_S2_fS2_fjLj256EEEEELb0ELb0ELb1EEEvNS_9BwdParamsE --------------------------
	.section	.nv.shared._ZN10layer_norm31ln_parallel_residual_bwd_kernelINS_13Kernel_traitsI6__halfS2_fS2_fjLj8192ELj1ELj1ELj8ELj16ENS_18Kernel_traits_baseILj8192ES2_S2_fS2_fjLj256EEEEELb0ELb0ELb1EEEvNS_9BwdParamsE,"aw",@nobits
	.sectionflags	@""
	.align	16
	.zero		1024


//--------------------- .nv.shared._ZN10layer_norm31ln_parallel_residual_bwd_kernelINS_13Kernel_traitsI6__halfS2_fS2_fjLj8192ELj1ELj1ELj8ELj16ENS_18Kernel_traits_baseILj8192ES2_S2_fS2_fjLj256EEEEELb0ELb1ELb0EEEvNS_9BwdParamsE --------------------------
	.section	.nv.shared._ZN10layer_norm31ln_parallel_residual_bwd_kernelINS_13Kernel_traitsI6__halfS2_fS2_fjLj8192ELj1ELj1ELj8ELj16ENS_18Kernel_traits_baseILj8192ES2_S2_fS2_fjLj256EEEEELb0ELb1ELb0EEEvNS_9BwdParamsE,"aw",@nobits
	.sectionflags	@""
	.align	16
	.zero		1024


//--------------------- .nv.shared._ZN10layer_norm31ln_parallel_residual_bwd_kernelINS_13Kernel_traitsI6__halfS2_fS2_fjLj8192ELj1ELj1ELj8ELj16ENS_18Kernel_traits_baseILj8192ES2_S2_fS2_fjLj256EEEEELb0ELb1ELb1EEEvNS_9BwdParamsE --------------------------
	.section	.nv.shared._ZN10layer_norm31ln_parallel_residual_bwd_kernelINS_13Kernel_traitsI6__halfS2_fS2_fjLj8192ELj1ELj1ELj8ELj16ENS_18Kernel_traits_baseILj8192ES2_S2_fS2_fjLj256EEEEELb0ELb1ELb1EEEvNS_9BwdParamsE,"aw",@nobits
	.sectionflags	@""
	.align	16
	.zero		1024


//--------------------- .nv.shared._ZN10layer_norm31ln_parallel_residual_bwd_kernelINS_13Kernel_traitsI6__halfS2_fS2_fjLj8192ELj1ELj1ELj8ELj16ENS_18Kernel_traits_baseILj8192ES2_S2_fS2_fjLj256EEEEELb1ELb0ELb0EEEvNS_9BwdParamsE --------------------------
	.section	.nv.shared._ZN10layer_norm31ln_parallel_residual_bwd_kernelINS_13Kernel_traitsI6__halfS2_fS2_fjLj8192ELj1ELj1ELj8ELj16ENS_18Kernel_traits_baseILj8192ES2_S2_fS2_fjLj256EEEEELb1ELb0ELb0EEEvNS_9BwdParamsE,"aw",@nobits
	.sectionflags	@""
	.align	16
	.zero		1024


//--------------------- .nv.shared._ZN10layer_norm31ln_parallel_residual_bwd_kernelINS_13Kernel_traitsI6__halfS2_fS2_fjLj8192ELj1ELj1ELj8ELj16ENS_18Kernel_traits_baseILj8192ES2_S2_fS2_fjLj256EEEEELb1ELb0ELb1EEEvNS_9BwdParamsE --------------------------
	.section	.nv.shared._ZN10layer_norm31ln_parallel_residual_bwd_kernelINS_13Kernel_traitsI6__halfS2_fS2_fjLj8192ELj1ELj1ELj8ELj16ENS_18Kernel_traits_baseILj8192ES2_S2_fS2_fjLj256EEEEELb1ELb0ELb1EEEvNS_9BwdParamsE,"aw",@nobits
	.sectionflags	@""
	.align	16
	.zero		1024


//--------------------- .nv.shared._ZN10layer_norm22ln_bwd_finalize_kernelINS_22Kernel_traits_finalizeILj8192E6__halfS2_fS2_fjLb0ELj1024ELj4ENS_18Kernel_traits_baseILj8192ES2_S2_fS2_fjLj1024EEEEELb0ELb0EEEvNS_9BwdParamsE --------------------------
	.section	.nv.shared._ZN10layer_norm22ln_bwd_finalize_kernelINS_22Kernel_traits_finalizeILj8192E6__halfS2_fS2_fjLb0ELj1024ELj4ENS_18Kernel_traits_baseILj8192ES2_S2_fS2_fjLj1024EEEEELb0ELb0EEEvNS_9BwdParamsE,"aw",@nobits
	.sectionflags	@""
	.align	16
.nv.shared._ZN10layer_norm22ln_bwd_finalize_kernelINS_22Kernel_traits_finalizeILj8192E6__halfS2_fS2_fjLb0ELj1024ELj4ENS_18Kernel_traits_baseILj8192ES2_S2_fS2_fjLj1024EEEEELb0ELb0EEEvNS_9BwdParamsE:
	.zero		9472


//--------------------- .nv.shared._ZN10layer_norm40ln_parallel_residual_bwd_finalize_kernelINS_22Kernel_traits_finalizeILj8192E6__halfS2_fS2_fjLb0ELj1024ELj4ENS_18Kernel_traits_baseILj8192ES2_S2_fS2_fjLj1024EEEEELb0EEEvNS_9BwdParamsE --------------------------
	.section	.nv.shared._ZN10layer_norm40ln_parallel_residual_bwd_finalize_kernelINS_22Kernel_traits_finalizeILj8192E6__halfS2_fS2_fjLb0ELj1024ELj4ENS_18Kernel_traits_baseILj8192ES2_S2_fS2_fjLj1024EEEEELb0EEEvNS_9BwdParamsE,"aw",@nobits
	.sectionflags	@""
	.align	16
.nv.shared._ZN10layer_norm40ln_parallel_residual_bwd_finalize_kernelINS_22Kernel_traits_finalizeILj8192E6__halfS2_fS2_fjLb0ELj1024ELj4ENS_18Kernel_traits_baseILj8192ES2_S2_fS2_fjLj1024EEEEELb0EEEvNS_9BwdParamsE:
	.zero		17920


//--------------------- .nv.shared._ZN10layer_norm31ln_parallel_residual_bwd_kernelINS_13Kernel_traitsI6__halfS2_fS2_fjLj8192ELj1ELj1ELj8ELj16ENS_18Kernel_traits_baseILj8192ES2_S2_fS2_fjLj256EEEEELb1ELb1ELb0EEEvNS_9BwdParamsE --------------------------
	.section	.nv.shared._ZN10layer_norm31ln_parallel_residual_bwd_kernelINS_13Kernel_traitsI6__halfS2_fS2_fjLj8192ELj1ELj1ELj8ELj16ENS_18Kernel_traits_baseILj8192ES2_S2_fS2_fjLj256EEEEELb1ELb1ELb0EEEvNS_9BwdParamsE,"aw",@nobits
	.sectionflags	@""
	.align	16
	.zero		1024


//--------------------- .nv.shared._ZN10layer_norm22ln_bwd_finalize_kernelINS_22Kernel_traits_finalizeILj8192E6__halfS2_fS2_fjLb0ELj1024ELj4ENS_18Kernel_traits_baseILj8192ES2_S2_fS2_fjLj1024EEEEELb0ELb1EEEvNS_9BwdParamsE --------------------------
	.section	.nv.shared._ZN10layer_norm22ln_bwd_finalize_kernelINS_22Kernel_traits_finalizeILj8192E6__halfS2_fS2_fjLb0ELj1024ELj4ENS_18Kernel_traits_baseILj8192ES2_S2_fS2_fjLj1024EEEEELb0ELb1EEEvNS_9BwdParamsE,"aw",@nobits
	.sectionflags	@""
	.align	16
.nv.shared._ZN10layer_norm22ln_bwd_finalize_kernelINS_22Kernel_traits_finalizeILj8192E6__halfS2_fS2_fjLb0ELj1024ELj4ENS_18Kernel_traits_baseILj8192ES2_S2_fS2_fjLj1024EEEEELb0ELb1EEEvNS_9BwdParamsE:
	.zero		9472


//--------------------- .nv.shared._ZN10layer_norm40ln_parallel_residual_bwd_finalize_kernelINS_22Kernel_traits_finalizeILj8192E6__halfS2_fS2_fjLb0ELj1024ELj4ENS_18Kernel_traits_baseILj8192ES2_S2_fS2_fjLj1024EEEEELb1EEEvNS_9BwdParamsE --------------------------
	.section	.nv.shared._ZN10layer_norm40ln_parallel_residual_bwd_finalize_kernelINS_22Kernel_traits_finalizeILj8192E6__halfS2_fS2_fjLb0ELj1024ELj4ENS_18Kernel_traits_baseILj8192ES2_S2_fS2_fjLj1024EEEEELb1EEEvNS_9BwdParamsE,"aw",@nobits
	.sectionflags	@""
	.align	16
.nv.shared._ZN10layer_norm40ln_parallel_residual_bwd_finalize_kernelINS_22Kernel_traits_finalizeILj8192E6__halfS2_fS2_fjLb0ELj1024ELj4ENS_18Kernel_traits_baseILj8192ES2_S2_fS2_fjLj1024EEEEELb1EEEvNS_9BwdParamsE:
	.zero		17920


//--------------------- .nv.shared._ZN10layer_norm31ln_parallel_residual_bwd_kernelINS_13Kernel_traitsI6__halfS2_fS2_fjLj8192ELj1ELj1ELj8ELj16ENS_18Kernel_traits_baseILj8192ES2_S2_fS2_fjLj256EEEEELb1ELb1ELb1EEEvNS_9BwdParamsE --------------------------
	.section	.nv.shared._ZN10layer_norm31ln_parallel_residual_bwd_kernelINS_13Kernel_traitsI6__halfS2_fS2_fjLj8192ELj1ELj1ELj8ELj16ENS_18Kernel_traits_baseILj8192ES2_S2_fS2_fjLj256EEEEELb1ELb1ELb1EEEvNS_9BwdParamsE,"aw",@nobits
	.sectionflags	@""
	.align	16
	.zero		1024


//--------------------- .nv.shared._ZN10layer_norm31ln_parallel_residual_bwd_kernelINS_13Kernel_traitsIf6__halffS2_fjLj8192ELj1ELj1ELj8ELj16ENS_18Kernel_traits_baseILj8192EfS2_fS2_fjLj256EEEEELb0ELb0ELb0EEEvNS_9BwdParamsE --------------------------
	.section	.nv.shared._ZN10layer_norm31ln_parallel_residual_bwd_kernelINS_13Kernel_traitsIf6__halffS2_fjLj8192ELj1ELj1ELj8ELj16ENS_18Kernel_traits_baseILj8192EfS2_fS2_fjLj256EEEEELb0ELb0ELb0EEEvNS_9BwdParamsE,"aw",@nobits
	.sectionflags	@""
	.align	16
	.zero		1024


//--------------------- .nv.shared._ZN10layer_norm31ln_parallel_residual_bwd_kernelINS_13Kernel_traitsIf6__halffS2_fjLj8192ELj1ELj1ELj8ELj16ENS_18Kernel_traits_baseILj8192EfS2_fS2_fjLj256EEEEELb0ELb0ELb1EEEvNS_9BwdParamsE --------------------------
	.section	.nv.shared._ZN10layer_norm31ln_parallel_residual_bwd_kernelINS_13Kernel_traitsIf6__halffS2_fjLj8192ELj1ELj1ELj8ELj16ENS_18Kernel_traits_baseILj8192EfS2_fS2_fjLj256EEEEELb0ELb0ELb1EEEvNS_9BwdParamsE,"aw",@nobits
	.sectionflags	@""
	.align	16
	.zero		1024


//--------------------- .nv.shared._ZN10layer_norm31ln_parallel_residual_bwd_kernelINS_13Kernel_traitsIf6__halffS2_fjLj8192ELj1ELj1ELj8ELj16ENS_18Kernel_traits_baseILj8192EfS2_fS2_fjLj256EEEEELb0ELb1ELb0EEEvNS_9BwdParamsE --------------------------
	.section	.nv.shared._ZN10layer_norm31ln_parallel_residual_bwd_kernelINS_13Kernel_traitsIf6__halffS2_fjLj8192ELj1ELj1ELj8ELj16ENS_18Kernel_traits_baseILj8192EfS2_fS2_fjLj256EEEEELb0ELb1ELb0EEEvNS_9BwdParamsE,"aw",@nobits
	.sectionflags	@""
	.align	16
	.zero		1024


//--------------------- .nv.shared._ZN10layer_norm31ln_parallel_residual_bwd_kernelINS_13Kernel_traitsIf6__halffS2_fjLj8192ELj1ELj1ELj8ELj16ENS_18Kernel_traits_baseILj8192EfS2_fS2_fjLj256EEEEELb0ELb1ELb1EEEvNS_9BwdParamsE --------------------------
	.section	.nv.shared._ZN10layer_norm31ln_parallel_residual_bwd_kernelINS_13Kernel_traitsIf6__halffS2_fjLj8192ELj1ELj1ELj8ELj16ENS_18Kernel_traits_baseILj8192EfS2_fS2_fjLj256EEEEELb0ELb1ELb1EEEvNS_9BwdParamsE,"aw",@nobits
	.sectionflags	@""
	.align	16
	.zero		1024


//--------------------- .nv.shared._ZN10layer_norm31ln_parallel_residual_bwd_kernelINS_13Kernel_traitsIf6__halffS2_fjLj8192ELj1ELj1ELj8ELj16ENS_18Kernel_traits_baseILj8192EfS2_fS2_fjLj256EEEEELb1ELb0ELb0EEEvNS_9BwdParamsE --------------------------
	.section	.nv.shared._ZN10layer_norm31ln_parallel_residual_bwd_kernelINS_13Kernel_traitsIf6__halffS2_fjLj8192ELj1ELj1ELj8ELj16ENS_18Kernel_traits_baseILj8192EfS2_fS2_fjLj256EEEEELb1ELb0ELb0EEEvNS_9BwdParamsE,"aw",@nobits
	.sectionflags	@""
	.align	16
	.zero		1024


//--------------------- .nv.shared._ZN10layer_norm31ln_parallel_residual_bwd_kernelINS_13Kernel_traitsIf6__halffS2_fjLj8192ELj1ELj1ELj8ELj16ENS_18Kernel_traits_baseILj8192EfS2_fS2_fjLj256EEEEELb1ELb0ELb1EEEvNS_9BwdParamsE --------------------------
	.section	.nv.shared._ZN10layer_norm31ln_parallel_residual_bwd_kernelINS_13Kernel_traitsIf6__halffS2_fjLj8192ELj1ELj1ELj8ELj16ENS_18Kernel_traits_baseILj8192EfS2_fS2_fjLj256EEEEELb1ELb0ELb1EEEvNS_9BwdParamsE,"aw",@nobits
	.sectionflags	@""
	.align	16
	.zero		1024


//--------------------- .nv.shared._ZN10layer_norm22ln_bwd_finalize_kernelINS_22Kernel_traits_finalizeILj8192Ef6__halffS2_fjLb0ELj1024ELj4ENS_18Kernel_traits_baseILj8192EfS2_fS2_fjLj1024EEEEELb0ELb0EEEvNS_9BwdParamsE --------------------------
	.section	.nv.shared._ZN10layer_norm22ln_bwd_finalize_kernelINS_22Kernel_traits_finalizeILj8192Ef6__halffS2_fjLb0ELj1024ELj4ENS_18Kernel_traits_baseILj8192EfS2_fS2_fjLj1024EEEEELb0ELb0EEEvNS_9BwdParamsE,"aw",@nobits
	.sectionflags	@""
	.align	16
.nv.shared._ZN10layer_norm22ln_bwd_finalize_kernelINS_22Kernel_traits_finalizeILj8192Ef6__halffS2_fjLb0ELj1024ELj4ENS_18Kernel_traits_baseILj8192EfS2_fS2_fjLj1024EEEEELb0ELb0EEEvNS_9BwdParamsE:
	.zero		9472


//--------------------- .nv.shared._ZN10layer_norm40ln_parallel_residual_bwd_finalize_kernelINS_22Kernel_traits_finalizeILj8192Ef6__halffS2_fjLb0ELj1024ELj4ENS_18Kernel_traits_baseILj8192EfS2_fS2_fjLj1024EEEEELb0EEEvNS_9BwdParamsE --------------------------
	.section	.nv.shared._ZN10layer_norm40ln_parallel_residual_bwd_finalize_kernelINS_22Kernel_traits_finalizeILj8192Ef6__halffS2_fjLb0ELj1024ELj4ENS_18Kernel_traits_baseILj8192EfS2_fS2_fjLj1024EEEEELb0EEEvNS_9BwdParamsE,"aw",@nobits
	.sectionflags	@""
	.align	16
.nv.shared._ZN10layer_norm40ln_parallel_residual_bwd_finalize_kernelINS_22Kernel_traits_finalizeILj8192Ef6__halffS2_fjLb0ELj1024ELj4ENS_18Kernel_traits_baseILj8192EfS2_fS2_fjLj1024EEEEELb0EEEvNS_9BwdParamsE:
	.zero		17920


//--------------------- .nv.shared._ZN10layer_norm31ln_parallel_residual_bwd_kernelINS_13Kernel_traitsIf6__halffS2_fjLj8192ELj1ELj1ELj8ELj16ENS_18Kernel_traits_baseILj8192EfS2_fS2_fjLj256EEEEELb1ELb1ELb0EEEvNS_9BwdParamsE --------------------------
	.section	.nv.shared._ZN10layer_norm31ln_parallel_residual_bwd_kernelINS_13Kernel_traitsIf6__halffS2_fjLj8192ELj1ELj1ELj8ELj16ENS_18Kernel_traits_baseILj8192EfS2_fS2_fjLj256EEEEELb1ELb1ELb0EEEvNS_9BwdParamsE,"aw",@nobits
	.sectionflags	@""
	.align	16
	.zero		1024


//--------------------- .nv.shared._ZN10layer_norm22ln_bwd_finalize_kernelINS_22Kernel_traits_finalizeILj8192Ef6__halffS2_fjLb0ELj1024ELj4ENS_18Kernel_traits_baseILj8192EfS2_fS2_fjLj1024EEEEELb0ELb1EEEvNS_9BwdParamsE --------------------------
	.section	.nv.shared._ZN10layer_norm22ln_bwd_finalize_kernelINS_22Kernel_traits_finalizeILj8192Ef6__halffS2_fjLb0ELj1024ELj4ENS_18Kernel_traits_baseILj8192EfS2_fS2_fjLj1024EEEEELb0ELb1EEEvNS_9BwdParamsE,"aw",@nobits
	.sectionflags	@""
	.align	16
.nv.shared._ZN10layer_norm22ln_bwd_finalize_kernelINS_22Kernel_traits_finalizeILj8192Ef6__halffS2_fjLb0ELj1024ELj4ENS_18Kernel_traits_baseILj8192EfS2_fS2_fjLj1024EEEEELb0ELb1EEEvNS_9BwdParamsE:
	.zero		9472


//--------------------- .nv.shared._ZN10layer_norm40ln_parallel_residual_bwd_finalize_kernelINS_22Kernel_traits_finalizeILj8192Ef6__halffS2_fjLb0ELj1024ELj4ENS_18Kernel_traits_baseILj8192EfS2_fS2_fjLj1024EEEEELb1EEEvNS_9BwdParamsE --------------------------
	.section	.nv.shared._ZN10layer_norm40ln_parallel_residual_bwd_finalize_kernelINS_22Kernel_traits_finalizeILj8192Ef6__halffS2_fjLb0ELj1024ELj4ENS_18Kernel_traits_baseILj8192EfS2_fS2_fjLj1024EEEEELb1EEEvNS_9BwdParamsE,"aw",@nobits
	.sectionflags	@""
	.align	16
.nv.shared._ZN10layer_norm40ln_parallel_residual_bwd_finalize_kernelINS_22Kernel_traits_finalizeILj8192Ef6__halffS2_fjLb0ELj1024ELj4ENS_18Kernel_traits_baseILj8192EfS2_fS2_fjLj1024EEEEELb1EEEvNS_9BwdParamsE:
	.zero		17920


//--------------------- .nv.shared._ZN10layer_norm31ln_parallel_residual_bwd_kernelINS_13Kernel_traitsIf6__halffS2_fjLj8192ELj1ELj1ELj8ELj16ENS_18Kernel_traits_baseILj8192EfS2_fS2_fjLj256EEEEELb1ELb1ELb1EEEvNS_9BwdParamsE --------------------------
	.section	.nv.shared._ZN10layer_norm31ln_parallel_residual_bwd_kernelINS_13Kernel_traitsIf6__halffS2_fjLj8192ELj1ELj1ELj8ELj16ENS_18Kernel_traits_baseILj8192EfS2_fS2_fjLj256EEEEELb1ELb1ELb1EEEvNS_9BwdParamsE,"aw",@nobits
	.sectionflags	@""
	.align	16
	.zero		1024


//--------------------- .nv.shared._ZN10layer_norm31ln_parallel_residual_bwd_kernelINS_13Kernel_traitsI6__halfffffjLj8192ELj1ELj1ELj8ELj16ENS_18Kernel_traits_baseILj8192ES2_ffffjLj256EEEEELb0ELb0ELb0EEEvNS_9BwdParamsE --------------------------
	.section	.nv.shared._ZN10layer_norm31ln_parallel_residual_bwd_kernelINS_13Kernel_traitsI6__halfffffjLj8192ELj1ELj1ELj8ELj16ENS_18Kernel_traits_baseILj8192ES2_ffffjLj256EEEEELb0ELb0ELb0EEEvNS_9BwdParamsE,"aw",@nobits
	.sectionflags	@""
	.align	16
	.zero		1024


//--------------------- .nv.shared._ZN10layer_norm31ln_parallel_residual_bwd_kernelINS_13Kernel_traitsI6__halfffffjLj8192ELj1ELj1ELj8ELj16ENS_18Kernel_traits_baseILj8192ES2_ffffjLj256EEEEELb0ELb0ELb1EEEvNS_9BwdParamsE --------------------------
	.section	.nv.shared._ZN10layer_norm31ln_parallel_residual_bwd_kernelINS_13Kernel_traitsI6__halfffffjLj8192ELj1ELj1ELj8ELj16ENS_18Kernel_traits_baseILj8192ES2_ffffjLj256EEEEELb0ELb0ELb1EEEvNS_9BwdParamsE,"aw",@nobits
	.sectionflags	@""
	.align	16
	.zero		1024


//--------------------- .nv.shared._ZN10layer_norm31ln_parallel_residual_bwd_kernelINS_13Kernel_traitsI6__halfffffjLj8192ELj1ELj1ELj8ELj16ENS_18Kernel_traits_baseILj8192ES2_ffffjLj256EEEEELb0ELb1ELb0EEEvNS_9BwdParamsE --------------------------
	.section	.nv.shared._ZN10layer_norm31ln_parallel_residual_bwd_kernelINS_13Kernel_traitsI6__halfffffjLj8192ELj1ELj1ELj8ELj16ENS_18Kernel_traits_baseILj8192ES2_ffffjLj256EEEEELb0ELb1ELb0EEEvNS_9BwdParamsE,"aw",@nobits
	.sectionflags	@""
	.align	16
	.zero		1024


//--------------------- .nv.shared._ZN10layer_norm31ln_parallel_residual_bwd_kernelINS_13Kernel_traitsI6__halfffffjLj8192ELj1ELj1ELj8ELj16ENS_18Kernel_traits_baseILj8192ES2_ffffjLj256EEEEELb0ELb1ELb1EEEvNS_9BwdParamsE --------------------------
	.section	.nv.shared._ZN10layer_norm31ln_parallel_residual_bwd_kernelINS_13Kernel_traitsI6__halfffffjLj8192ELj1ELj1ELj8ELj16ENS_18Kernel_traits_baseILj8192ES2_ffffjLj256EEEEELb0ELb1ELb1EEEvNS_9BwdParamsE,"aw",@nobits
	.sectionflags	@""
	.align	16
	.zero		1024


//--------------------- .nv.shared._ZN10layer_norm31ln_parallel_residual_bwd_kernelINS_13Kernel_traitsI6__halfffffjLj8192ELj1ELj1ELj8ELj16ENS_18Kernel_traits_baseILj8192ES2_ffffjLj256EEEEELb1ELb0ELb0EEEvNS_9BwdParamsE --------------------------
	.section	.nv.shared._ZN10layer_norm31ln_parallel_residual_bwd_kernelINS_13Kernel_traitsI6__halfffffjLj8192ELj1ELj1ELj8ELj16ENS_18Kernel_traits_baseILj8192ES2_ffffjLj256EEEEELb1ELb0ELb0EEEvNS_9BwdParamsE,"aw",@nobits
	.sectionflags	@""
	.align	16
	.zero		1024


//--------------------- .nv.shared._ZN10layer_norm31ln_parallel_residual_bwd_kernelINS_13Kernel_traitsI6__halfffffjLj8192ELj1ELj1ELj8ELj16ENS_18Kernel_traits_baseILj8192ES2_ffffjLj256EEEEELb1ELb0ELb1EEEvNS_9BwdParamsE --------------------------
	.section	.nv.shared._ZN10layer_norm31ln_parallel_residual_bwd_kernelINS_13Kernel_traitsI6__halfffffjLj8192ELj1ELj1ELj8ELj16ENS_18Kernel_traits_baseILj8192ES2_ffffjLj256EEEEELb1ELb0ELb1EEEvNS_9BwdParamsE,"aw",@nobits
	.sectionflags	@""
	.align	16
	.zero		1024


//--------------------- .nv.shared._ZN10layer_norm22ln_bwd_finalize_kernelINS_22Kernel_traits_finalizeILj8192E6__halfffffjLb0ELj1024ELj4ENS_18Kernel_traits_baseILj8192ES2_ffffjLj1024EEEEELb0ELb0EEEvNS_9BwdParamsE --------------------------
	.section	.nv.shared._ZN10layer_norm22ln_bwd_finalize_kernelINS_22Kernel_traits_finalizeILj8192E6__halfffffjLb0ELj1024ELj4ENS_18Kernel_traits_baseILj8192ES2_ffffjLj1024EEEEELb0ELb0EEEvNS_9BwdParamsE,"aw",@nobits
	.sectionflags	@""
	.align	16
.nv.shared._ZN10layer_norm22ln_bwd_finalize_kernelINS_22Kernel_traits_finalizeILj8192E6__halfffffjLb0ELj1024ELj4ENS_18Kernel_traits_baseILj8192ES2_ffffjLj1024EEEEELb0ELb0EEEvNS_9BwdParamsE:
	.zero		9472


//--------------------- .nv.shared._ZN10layer_norm40ln_parallel_residual_bwd_finalize_kernelINS_22Kernel_traits_finalizeILj8192E6__halfffffjLb0ELj1024ELj4ENS_18Kernel_traits_baseILj8192ES2_ffffjLj1024EEEEELb0EEEvNS_9BwdParamsE --------------------------
	.section	.nv.shared._ZN10layer_norm40ln_parallel_residual_bwd_finalize_kernelINS_22Kernel_traits_finalizeILj8192E6__halfffffjLb0ELj1024ELj4ENS_18Kernel_traits_baseILj8192ES2_ffffjLj1024EEEEELb0EEEvNS_9BwdParamsE,"aw",@nobits
	.sectionflags	@""
	.align	16
.nv.shared._ZN10layer_norm40ln_parallel_residual_bwd_finalize_kernelINS_22Kernel_traits_finalizeILj8192E6__halfffffjLb0ELj1024ELj4ENS_18Kernel_traits_baseILj8192ES2_ffffjLj1024EEEEELb0EEEvNS_9BwdParamsE:
	.zero		17920


//--------------------- .nv.shared._ZN10layer_norm31ln_parallel_residual_bwd_kernelINS_13Kernel_traitsI6__halfffffjLj8192ELj1ELj1ELj8ELj16ENS_18Kernel_traits_baseILj8192ES2_ffffjLj256EEEEELb1ELb1ELb0EEEvNS_9BwdParamsE --------------------------
	.section	.nv.shared._ZN10layer_norm31ln_parallel_residual_bwd_kernelINS_13Kernel_traitsI6__halfffffjLj8192ELj1ELj1ELj8ELj16ENS_18Kernel_traits_baseILj8192ES2_ffffjLj256EEEEELb1ELb1ELb0EEEvNS_9BwdParamsE,"aw",@nobits
	.sectionflags	@""
	.align	16
	.zero		1024


//--------------------- .nv.shared._ZN10layer_norm22ln_bwd_finalize_kernelINS_22Kernel_traits_finalizeILj8192E6__halfffffjLb0ELj1024ELj4ENS_18Kernel_traits_baseILj8192ES2_ffffjLj1024EEEEELb0ELb1EEEvNS_9BwdParamsE --------------------------
	.section	.nv.shared._ZN10layer_norm22ln_bwd_finalize_kernelINS_22Kernel_traits_finalizeILj8192E6__halfffffjLb0ELj1024ELj4ENS_18Kernel_traits_baseILj8192ES2_ffffjLj1024EEEEELb0ELb1EEEvNS_9BwdParamsE,"aw",@nobits
	.sectionflags	@""
	.align	16
.nv.shared._ZN10layer_norm22ln_bwd_finalize_kernelINS_22Kernel_traits_finalizeILj8192E6__halfffffjLb0ELj1024ELj4ENS_18Kernel_traits_baseILj8192ES2_ffffjLj1024EEEEELb0ELb1EEEvNS_9BwdParamsE:
	.zero		9472


//--------------------- .nv.shared._ZN10layer_norm40ln_parallel_residual_bwd_finalize_kernelINS_22Kernel_traits_finalizeILj8192E6__halfffffjLb0ELj1024ELj4ENS_18Kernel_traits_baseILj8192ES2_ffffjLj1024EEEEELb1EEEvNS_9BwdParamsE --------------------------
	.section	.nv.shared._ZN10layer_norm40ln_parallel_residual_bwd_finalize_kernelINS_22Kernel_traits_finalizeILj8192E6__halfffffjLb0ELj1024ELj4ENS_18Kernel_traits_baseILj8192ES2_ffffjLj1024EEEEELb1EEEvNS_9BwdParamsE,"aw",@nobits
	.sectionflags	@""
	.align	16
.nv.shared._ZN10layer_norm40ln_parallel_residual_bwd_finalize_kernelINS_22Kernel_traits_finalizeILj8192E6__halfffffjLb0ELj1024ELj4ENS_18Kernel_traits_baseILj8192ES2_ffffjLj1024EEEEELb1EEEvNS_9BwdParamsE:
	.zero		17920


//--------------------- .nv.shared._ZN10layer_norm31ln_parallel_residual_bwd_kernelINS_13Kernel_traitsI6__halfffffjLj8192ELj1ELj1ELj8ELj16ENS_18Kernel_traits_baseILj8192ES2_ffffjLj256EEEEELb1ELb1ELb1EEEvNS_9BwdParamsE --------------------------
	.section	.nv.shared._ZN10layer_norm31ln_parallel_residual_bwd_kernelINS_13Kernel_traitsI6__halfffffjLj8192ELj1ELj1ELj8ELj16ENS_18Kernel_traits_baseILj8192ES2_ffffjLj256EEEEELb1ELb1ELb1EEEvNS_9BwdParamsE,"aw",@nobits
	.sectionflags	@""
	.align	16
	.zero		1024


//--------------------- .nv.shared._ZN10layer_norm31ln_parallel_residual_bwd_kernelINS_13Kernel_traitsIfffffjLj8192ELj1ELj1ELj8ELj16ENS_18Kernel_traits_baseILj8192EfffffjLj256EEEEELb0ELb0ELb0EEEvNS_9BwdParamsE --------------------------
	.section	.nv.shared._ZN10layer_norm31ln_parallel_residual_bwd_kernelINS_13Kernel_traitsIfffffjLj8192ELj1ELj1ELj8ELj16ENS_18Kernel_traits_baseILj8192EfffffjLj256EEEEELb0ELb0ELb0EEEvNS_9BwdParamsE,"aw",@nobits
	.sectionflags	@""
	.align	16
	.zero		1024


//--------------------- .nv.shared._ZN10layer_norm31ln_parallel_residual_bwd_kernelINS_13Kernel_traitsIfffffjLj8192ELj1ELj1ELj8ELj16ENS_18Kernel_traits_baseILj8192EfffffjLj256EEEEELb0ELb0ELb1EEEvNS_9BwdParamsE --------------------------
	.section	.nv.shared._ZN10layer_norm31ln_parallel_residual_bwd_kernelINS_13Kernel_traitsIfffffjLj8192ELj1ELj1ELj8ELj16ENS_18Kernel_traits_baseILj8192EfffffjLj256EEEEELb0ELb0ELb1EEEvNS_9BwdParamsE,"aw",@nobits
	.sectionflags	@""
	.align	16
	.zero		1024


//--------------------- .nv.shared._ZN10layer_norm31ln_parallel_residual_bwd_kernelINS_13Kernel_traitsIfffffjLj8192ELj1ELj1ELj8ELj16ENS_18Kernel_traits_baseILj8192EfffffjLj256EEEEELb0ELb1ELb0EEEvNS_9BwdParamsE --------------------------
	.section	.nv.shared._ZN10layer_norm31ln_parallel_residual_bwd_kernelINS_13Kernel_traitsIfffffjLj8192ELj1ELj1ELj8ELj16ENS_18Kernel_traits_baseILj8192EfffffjLj256EEEEELb0ELb1ELb0EEEvNS_9BwdParamsE,"aw",@nobits
	.sectionflags	@""
	.align	16
	.zero		1024


//--------------------- .nv.shared._ZN10layer_norm31ln_parallel_residual_bwd_kernelINS_13Kernel_traitsIfffffjLj8192ELj1ELj1ELj8ELj16ENS_18Kernel_traits_baseILj8192EfffffjLj256EEEEELb0ELb1ELb1EEEvNS_9BwdParamsE --------------------------
	.section	.nv.shared._ZN10layer_norm31ln_parallel_residual_bwd_kernelINS_13Kernel_traitsIfffffjLj8192ELj1ELj1ELj8ELj16ENS_18Kernel_traits_baseILj8192EfffffjLj256EEEEELb0ELb1ELb1EEEvNS_9BwdParamsE,"aw",@nobits
	.sectionflags	@""
	.align	16
	.zero		1024


//--------------------- .nv.shared._ZN10layer_norm31ln_parallel_residual_bwd_kernelINS_13Kernel_traitsIfffffjLj8192ELj1ELj1ELj8ELj16ENS_18Kernel_traits_baseILj8192EfffffjLj256EEEEELb1ELb0ELb0EEEvNS_9BwdParamsE --------------------------
	.section	.nv.shared._ZN10layer_norm31ln_parallel_residual_bwd_kernelINS_13Kernel_traitsIfffffjLj8192ELj1ELj1ELj8ELj16ENS_18Kernel_traits_baseILj8192EfffffjLj256EEEEELb1ELb0ELb0EEEvNS_9BwdParamsE,"aw",@nobits
	.sectionflags	@""
	.align	16
	.zero		1024


//--------------------- .nv.shared._ZN10layer_norm31ln_parallel_residual_bwd_kernelINS_13Kernel_traitsIfffffjLj8192ELj1ELj1ELj8ELj16ENS_18Kernel_traits_baseILj8192EfffffjLj256EEEEELb1ELb0ELb1EEEvNS_9BwdParamsE --------------------------
	.section	.nv.shared._ZN10layer_norm31ln_parallel_residual_bwd_kernelINS_13Kernel_traitsIfffffjLj8192ELj1ELj1ELj8ELj16ENS_18Kernel_traits_baseILj8192EfffffjLj256EEEEELb1ELb0ELb1EEEvNS_9BwdParamsE,"aw",@nobits
	.sectionflags	@""
	.align	16
	.zero		1024


//--------------------- .nv.shared._ZN10layer_norm22ln_bwd_finalize_kernelINS_22Kernel_traits_finalizeILj8192EfffffjLb0ELj1024ELj4ENS_18Kernel_traits_baseILj8192EfffffjLj1024EEEEELb0ELb0EEEvNS_9BwdParamsE --------------------------
	.section	.nv.shared._ZN10layer_norm22ln_bwd_finalize_kernelINS_22Kernel_traits_finalizeILj8192EfffffjLb0ELj1024ELj4ENS_18Kernel_traits_baseILj8192EfffffjLj1024EEEEELb0ELb0EEEvNS_9BwdParamsE,"aw",@nobits
	.sectionflags	@""
	.align	16
.nv.shared._ZN10layer_norm22ln_bwd_finalize_kernelINS_22Kernel_traits_finalizeILj8192EfffffjLb0ELj1024ELj4ENS_18Kernel_traits_baseILj8192EfffffjLj1024EEEEELb0ELb0EEEvNS_9BwdParamsE:
	.zero		9472


//--------------------- .nv.shared._ZN10layer_norm40ln_parallel_residual_bwd_finalize_kernelINS_22Kernel_traits_finalizeILj8192EfffffjLb0ELj1024ELj4ENS_18Kernel_traits_baseILj8192EfffffjLj1024EEEEELb0EEEvNS_9BwdParamsE --------------------------
	.section	.nv.shared._ZN10layer_norm40ln_parallel_residual_bwd_finalize_kernelINS_22Kernel_traits_finalizeILj8192EfffffjLb0ELj1024ELj4ENS_18Kernel_traits_baseILj8192EfffffjLj1024EEEEELb0EEEvNS_9BwdParamsE,"aw",@nobits
	.sectionflags	@""
	.align	16
.nv.shared._ZN10layer_norm40ln_parallel_residual_bwd_finalize_kernelINS_22Kernel_traits_finalizeILj8192EfffffjLb0ELj1024ELj4ENS_18Kernel_traits_baseILj8192EfffffjLj1024EEEEELb0EEEvNS_9BwdParamsE:
	.zero		17920


//--------------------- .nv.shared._ZN10layer_norm31ln_parallel_residual_bwd_kernelINS_13Kernel_traitsIfffffjLj8192ELj1ELj1ELj8ELj16ENS_18Kernel_traits_baseILj8192EfffffjLj256EEEEELb1ELb1ELb0EEEvNS_9BwdParamsE --------------------------
	.section	.nv.shared._ZN10layer_norm31ln_parallel_residual_bwd_kernelINS_13Kernel_traitsIfffffjLj8192ELj1ELj1ELj8ELj16ENS_18Kernel_traits_baseILj8192EfffffjLj256EEEEELb1ELb1ELb0EEEvNS_9BwdParamsE,"aw",@nobits
	.sectionflags	@""
	.align	16
	.zero		1024


//--------------------- .nv.shared._ZN10layer_norm22ln_bwd_finalize_kernelINS_22Kernel_traits_finalizeILj8192EfffffjLb0ELj1024ELj4ENS_18Kernel_traits_baseILj8192EfffffjLj1024EEEEELb0ELb1EEEvNS_9BwdParamsE --------------------------
	.section	.nv.shared._ZN10layer_norm22ln_bwd_finalize_kernelINS_22Kernel_traits_finalizeILj8192EfffffjLb0ELj1024ELj4ENS_18Kernel_traits_baseILj8192EfffffjLj1024EEEEELb0ELb1EEEvNS_9BwdParamsE,"aw",@nobits
	.sectionflags	@""
	.align	16
.nv.shared._ZN10layer_norm22ln_bwd_finalize_kernelINS_22Kernel_traits_finalizeILj8192EfffffjLb0ELj1024ELj4ENS_18Kernel_traits_baseILj8192EfffffjLj1024EEEEELb0ELb1EEEvNS_9BwdParamsE:
	.zero		9472


//--------------------- .nv.shared._ZN10layer_norm40ln_parallel_residual_bwd_finalize_kernelINS_22Kernel_traits_finalizeILj8192EfffffjLb0ELj1024ELj4ENS_18Kernel_traits_baseILj8192EfffffjLj1024EEEEELb1EEEvNS_9BwdParamsE --------------------------
	.section	.nv.shared._ZN10layer_norm40ln_parallel_residual_bwd_finalize_kernelINS_22Kernel_traits_finalizeILj8192EfffffjLb0ELj1024ELj4ENS_18Kernel_traits_baseILj8192EfffffjLj1024EEEEELb1EEEvNS_9BwdParamsE,"aw",@nobits
	.sectionflags	@""
	.align	16
.nv.shared._ZN10layer_norm40ln_parallel_residual_bwd_finalize_kernelINS_22Kernel_traits_finalizeILj8192EfffffjLb0ELj1024ELj4ENS_18Kernel_traits_baseILj8192EfffffjLj1024EEEEELb1EEEvNS_9BwdParamsE:
	.zero		17920


//--------------------- .nv.shared._ZN10layer_norm31ln_parallel_residual_bwd_kernelINS_13Kernel_traitsIfffffjLj8192ELj1ELj1ELj8ELj16ENS_18Kernel_traits_baseILj8192EfffffjLj256EEEEELb1ELb1ELb1EEEvNS_9BwdParamsE --------------------------
	.section	.nv.shared._ZN10layer_norm31ln_parallel_residual_bwd_kernelINS_13Kernel_traitsIfffffjLj8192ELj1ELj1ELj8ELj16ENS_18Kernel_traits_baseILj8192EfffffjLj256EEEEELb1ELb1ELb1EEEvNS_9BwdParamsE,"aw",@nobits
	.sectionflags	@""
	.align	16
	.zero		1024


//--------------------- .nv.constant0._ZN10layer_norm31ln_parallel_residual_bwd_kernelINS_13Kernel_traitsI13__nv_bfloat16S2_S2_S2_fjLj8192ELj1ELj1ELj8ELj16ENS_18Kernel_traits_baseILj8192ES2_S2_S2_S2_fjLj256EEEEELb0ELb0ELb0EEEvNS_9BwdParamsE --------------------------
	.section	.nv.constant0._ZN10layer_norm31ln_parallel_residual_bwd_kernelINS_13Kernel_traitsI13__nv_bfloat16S2_S2_S2_fjLj8192ELj1ELj1ELj8ELj16ENS_18Kernel_traits_baseILj8192ES2_S2_S2_S2_fjLj256EEEEELb0ELb0ELb0EEEvNS_9BwdParamsE,"a",@progbits
	.sectionflags	@""
	.align	4
.nv.constant0._ZN10layer_norm31ln_parallel_residual_bwd_kernelINS_13Kernel_traitsI13__nv_bfloat16S2_S2_S2_fjLj8192ELj1ELj1ELj8ELj16ENS_18Kernel_traits_baseILj8192ES2_S2_S2_S2_fjLj256EEEEELb0ELb0ELb0EEEvNS_9BwdParamsE:
	.zero		1192


//--------------------- .nv.constant0._ZN10layer_norm31ln_parallel_residual_bwd_kernelINS_13Kernel_traitsI13__nv_bfloat16S2_S2_S2_fjLj8192ELj1ELj1ELj8ELj16ENS_18Kernel_traits_baseILj8192ES2_S2_S2_S2_fjLj256EEEEELb0ELb0ELb1EEEvNS_9BwdParamsE --------------------------
	.section	.nv.constant0._ZN10layer_norm31ln_parallel_residual_bwd_kernelINS_13Kernel_traitsI13__nv_bfloat16S2_S2_S2_fjLj8192ELj1ELj1ELj8ELj16ENS_18Kernel_traits_baseILj8192ES2_S2_S2_S2_fjLj256EEEEELb0ELb0ELb1EEEvNS_9BwdParamsE,"a",@progbits
	.sectionflags	@""
	.align	4
.nv.constant0._ZN10layer_norm31ln_parallel_residual_bwd_kernelINS_13Kernel_traitsI13__nv_bfloat16S2_S2_S2_fjLj8192ELj1ELj1ELj8ELj16ENS_18Kernel_traits_baseILj8192ES2_S2_S2_S2_fjLj256EEEEELb0ELb0ELb1EEEvNS_9BwdParamsE:
	.zero		1192


//--------------------- .nv.constant0._ZN10layer_norm31ln_parallel_residual_bwd_kernelINS_13Kernel_traitsI13__nv_bfloat16S2_S2_S2_fjLj8192ELj1ELj1ELj8ELj16ENS_18Kernel_traits_baseILj8192ES2_S2_S2_S2_fjLj256EEEEELb0ELb1ELb0EEEvNS_9BwdParamsE --------------------------
	.section	.nv.constant0._ZN10layer_norm31ln_parallel_residual_bwd_kernelINS_13Kernel_traitsI13__nv_bfloat16S2_S2_S2_fjLj8192ELj1ELj1ELj8ELj16ENS_18Kernel_traits_baseILj8192ES2_S2_S2_S2_fjLj256EEEEELb0ELb1ELb0EEEvNS_9BwdParamsE,"a",@progbits
	.sectionflags	@""
	.align	4
.nv.constant0._ZN10layer_norm31ln_parallel_residual_bwd_kernelINS_13Kernel_traitsI13__nv_bfloat16S2_S2_S2_fjLj8192ELj1ELj1ELj8ELj16ENS_18Kernel_traits_baseILj8192ES2_S2_S2_S2_fjLj256EEEEELb0ELb1ELb0EEEvNS_9BwdParamsE:
	.zero		1192


//--------------------- .nv.constant0._ZN10layer_norm31ln_parallel_residual_bwd_kernelINS_13Kernel_traitsI13__nv_bfloat16S2_S2_S2_fjLj8192ELj1ELj1ELj8ELj16ENS_18Kernel_traits_baseILj8192ES2_S2_S2_S2_fjLj256EEEEELb0ELb1ELb1EEEvNS_9BwdParamsE --------------------------
	.section	.nv.constant0._ZN10layer_norm31ln_parallel_residual_bwd_kernelINS_13Kernel_traitsI13__nv_bfloat16S2_S2_S2_fjLj8192ELj1ELj1ELj8ELj16ENS_18Kernel_traits_baseILj8192ES2_S2_S2_S2_fjLj256EEEEELb0ELb1ELb1EEEvNS_9BwdParamsE,"a",@progbits
	.sectionflags	@""
	.align	4
.nv.constant0._ZN10layer_norm31ln_parallel_residual_bwd_kernelINS_13Kernel_traitsI13__nv_bfloat16S2_S2_S2_fjLj8192ELj1ELj1ELj8ELj16ENS_18Kernel_traits_baseILj8192ES2_S2_S2_S2_fjLj256EEEEELb0ELb1ELb1EEEvNS_9BwdParamsE:
	.zero		1192


//--------------------- .nv.constant0._ZN10layer_norm31ln_parallel_residual_bwd_kernelINS_13Kernel_traitsI13__nv_bfloat16S2_S2_S2_fjLj8192ELj1ELj1ELj8ELj16ENS_18Kernel_traits_baseILj8192ES2_S2_S2_S2_fjLj256EEEEELb1ELb0ELb0EEEvNS_9BwdParamsE --------------------------
	.section	.nv.constant0._ZN10layer_norm31ln_parallel_residual_bwd_kernelINS_13Kernel_traitsI13__nv_bfloat16S2_S2_S2_fjLj8192ELj1ELj1ELj8ELj16ENS_18Kernel_traits_baseILj8192ES2_S2_S2_S2_fjLj256EEEEELb1ELb0ELb0EEEvNS_9BwdParamsE,"a",@progbits
	.sectionflags	@""
	.align	4
.nv.constant0._ZN10layer_norm31ln_parallel_residual_bwd_kernelINS_13Kernel_traitsI13__nv_bfloat16S2_S2_S2_fjLj8192ELj1ELj1ELj8ELj16ENS_18Kernel_traits_baseILj8192ES2_S2_S2_S2_fjLj256EEEEELb1ELb0ELb0EEEvNS_9BwdParamsE:
	.zero		1192


//--------------------- .nv.constant0._ZN10layer_norm31ln_parallel_residual_bwd_kernelINS_13Kernel_traitsI13__nv_bfloat16S2_S2_S2_fjLj8192ELj1ELj1ELj8ELj16ENS_18Kernel_traits_baseILj8192ES2_S2_S2_S2_fjLj256EEEEELb1ELb0ELb1EEEvNS_9BwdParamsE --------------------------
	.section	.nv.constant0._ZN10layer_norm31ln_parallel_residual_bwd_kernelINS_13Kernel_traitsI13__nv_bfloat16S2_S2_S2_fjLj8192ELj1ELj1ELj8ELj16ENS_18Kernel_traits_baseILj8192ES2_S2_S2_S2_fjLj256EEEEELb1ELb0ELb1EEEvNS_9BwdParamsE,"a",@progbits
	.sectionflags	@""
	.align	4
.nv.constant0._ZN10layer_norm31ln_parallel_residual_bwd_kernelINS_13Kernel_traitsI13__nv_bfloat16S2_S2_S2_fjLj8192ELj1ELj1ELj8ELj16ENS_18Kernel_traits_baseILj8192ES2_S2_S2_S2_fjLj256EEEEELb1ELb0ELb1EEEvNS_9BwdParamsE:
	.zero		1192


//--------------------- .nv.constant0._ZN10layer_norm22ln_bwd_finalize_kernelINS_22Kernel_traits_finalizeILj8192E13__nv_bfloat16S2_S2_S2_fjLb0ELj1024ELj4ENS_18Kernel_traits_baseILj8192ES2_S2_S2_S2_fjLj1024EEEEELb0ELb0EEEvNS_9BwdParamsE --------------------------
	.section	.nv.constant0._ZN10layer_norm22ln_bwd_finalize_kernelINS_22Kernel_traits_finalizeILj8192E13__nv_bfloat16S2_S2_S2_fjLb0ELj1024ELj4ENS_18Kernel_traits_baseILj8192ES2_S2_S2_S2_fjLj1024EEEEELb0ELb0EEEvNS_9BwdParamsE,"a",@progbits
	.sectionflags	@""
	.align	4
.nv.constant0._ZN10layer_norm22ln_bwd_finalize_kernelINS_22Kernel_traits_finalizeILj8192E13__nv_bfloat16S2_S2_S2_fjLb0ELj1024ELj4ENS_18Kernel_traits_baseILj8192ES2_S2_S2_S2_fjLj1024EEEEELb0ELb0EEEvNS_9BwdParamsE:
	.zero		1192


//--------------------- .nv.constant0._ZN10layer_norm40ln_parallel_residual_bwd_finalize_kernelINS_22Kernel_traits_finalizeILj8192E13__nv_bfloat16S2_S2_S2_fjLb0ELj1024ELj4ENS_18Kernel_traits_baseILj8192ES2_S2_S2_S2_fjLj1024EEEEELb0EEEvNS_9BwdParamsE --------------------------
	.section	.nv.constant0._ZN10layer_norm40ln_parallel_residual_bwd_finalize_kernelINS_22Kernel_traits_finalizeILj8192E13__nv_bfloat16S2_S2_S2_fjLb0ELj1024ELj4ENS_18Kernel_traits_baseILj8192ES2_S2_S2_S2_fjLj1024EEEEELb0EEEvNS_9BwdParamsE,"a",@progbits
	.sectionflags	@""
	.align	4
.nv.constant0._ZN10layer_norm40ln_parallel_residual_bwd_finalize_kernelINS_22Kernel_traits_finalizeILj8192E13__nv_bfloat16S2_S2_S2_fjLb0ELj1024ELj4ENS_18Kernel_traits_baseILj8192ES2_S2_S2_S2_fjLj1024EEEEELb0EEEvNS_9BwdParamsE:
	.zero		1192


//--------------------- .nv.constant0._ZN10layer_norm31ln_parallel_residual_bwd_kernelINS_13Kernel_traitsI13__nv_bfloat16S2_S2_S2_fjLj8192ELj1ELj1ELj8ELj16ENS_18Kernel_traits_baseILj8192ES2_S2_S2_S2_fjLj256EEEEELb1ELb1ELb0EEEvNS_9BwdParamsE --------------------------
	.section	.nv.constant0._ZN10layer_norm31ln_parallel_residual_bwd_kernelINS_13Kernel_traitsI13__nv_bfloat16S2_S2_S2_fjLj8192ELj1ELj1ELj8ELj16ENS_18Kernel_traits_baseILj8192ES2_S2_S2_S2_fjLj256EEEEELb1ELb1ELb0EEEvNS_9BwdParamsE,"a",@progbits
	.sectionflags	@""
	.align	4
.nv.constant0._ZN10layer_norm31ln_parallel_residual_bwd_kernelINS_13Kernel_traitsI13__nv_bfloat16S2_S2_S2_fjLj8192ELj1ELj1ELj8ELj16ENS_18Kernel_traits_baseILj8192ES2_S2_S2_S2_fjLj256EEEEELb1ELb1ELb0EEEvNS_9BwdParamsE:
	.zero		1192


//--------------------- .nv.constant0._ZN10layer_norm22ln_bwd_finalize_kernelINS_22Kernel_traits_finalizeILj8192E13__nv_bfloat16S2_S2_S2_fjLb0ELj1024ELj4ENS_18Kernel_traits_baseILj8192ES2_S2_S2_S2_fjLj1024EEEEELb0ELb1EEEvNS_9BwdParamsE --------------------------
	.section	.nv.constant0._ZN10layer_norm22ln_bwd_finalize_kernelINS_22Kernel_traits_finalizeILj8192E13__nv_bfloat16S2_S2_S2_fjLb0ELj1024ELj4ENS_18Kernel_traits_baseILj8192ES2_S2_S2_S2_fjLj1024EEEEELb0ELb1EEEvNS_9BwdParamsE,"a",@progbits
	.sectionflags	@""
	.align	4
.nv.constant0._ZN10layer_norm22ln_bwd_finalize_kernelINS_22Kernel_traits_finalizeILj8192E13__nv_bfloat16S2_S2_S2_fjLb0ELj1024ELj4ENS_18Kernel_traits_baseILj8192ES2_S2_S2_S2_fjLj1024EEEEELb0ELb1EEEvNS_9BwdParamsE:
	.zero		1192


//--------------------- .nv.constant0._ZN10layer_norm40ln_parallel_residual_bwd_finalize_kernelINS_22Kernel_traits_finalizeILj8192E13__nv_bfloat16S2_S2_S2_fjLb0ELj1024ELj4ENS_18Kernel_traits_baseILj8192ES2_S2_S2_S2_fjLj1024EEEEELb1EEEvNS_9BwdParamsE --------------------------
	.section	.nv.constant0._ZN10layer_norm40ln_parallel_residual_bwd_finalize_kernelINS_22Kernel_traits_finalizeILj8192E13__nv_bfloat16S2_S2_S2_fjLb0ELj1024ELj4ENS_18Kernel_traits_baseILj8192ES2_S2_S2_S2_fjLj1024EEEEELb1EEEvNS_9BwdParamsE,"a",@progbits
	.sectionflags	@""
	.align	4
.nv.constant0._ZN10layer_norm40ln_parallel_residual_bwd_finalize_kernelINS_22Kernel_traits_finalizeILj8192E13__nv_bfloat16S2_S2_S2_fjLb0ELj1024ELj4ENS_18Kernel_traits_baseILj8192ES2_S2_S2_S2_fjLj1024EEEEELb1EEEvNS_9BwdParamsE:
	.zero		1192


//--------------------- .nv.constant0._ZN10layer_norm31ln_parallel_residual_bwd_kernelINS_13Kernel_traitsI13__nv_bfloat16S2_S2_S2_fjLj8192ELj1ELj1ELj8ELj16ENS_18Kernel_traits_baseILj8192ES2_S2_S2_S2_fjLj256EEEEELb1ELb1ELb1EEEvNS_9BwdParamsE --------------------------
	.section	.nv.constant0._ZN10layer_norm31ln_parallel_residual_bwd_kernelINS_13Kernel_traitsI13__nv_bfloat16S2_S2_S2_fjLj8192ELj1ELj1ELj8ELj16ENS_18Kernel_traits_baseILj8192ES2_S2_S2_S2_fjLj256EEEEELb1ELb1ELb1EEEvNS_9BwdParamsE,"a",@progbits
	.sectionflags	@""
	.align	4
.nv.constant0._ZN10layer_norm31ln_parallel_residual_bwd_kernelINS_13Kernel_traitsI13__nv_bfloat16S2_S2_S2_fjLj8192ELj1ELj1ELj8ELj16ENS_18Kernel_traits_baseILj8192ES2_S2_S2_S2_fjLj256EEEEELb1ELb1ELb1EEEvNS_9BwdParamsE:
	.zero		1192


//--------------------- .nv.constant0._ZN10layer_norm31ln_parallel_residual_bwd_kernelINS_13Kernel_traitsI6__halfS2_S2_S2_fjLj8192ELj1ELj1ELj8ELj16ENS_18Kernel_traits_baseILj8192ES2_S2_S2_S2_fjLj256EEEEELb0ELb0ELb0EEEvNS_9BwdParamsE --------------------------
	.section	.nv.constant0._ZN10layer_norm31ln_parallel_residual_bwd_kernelINS_13Kernel_traitsI6__halfS2_S2_S2_fjLj8192ELj1ELj1ELj8ELj16ENS_18Kernel_traits_baseILj8192ES2_S2_S2_S2_fjLj256EEEEELb0ELb0ELb0EEEvNS_9BwdParamsE,"a",@progbits
	.sectionflags	@""
	.align	4
.nv.constant0._ZN10layer_norm31ln_parallel_residual_bwd_kernelINS_13Kernel_traitsI6__halfS2_S2_S2_fjLj8192ELj1ELj1ELj8ELj16ENS_18Kernel_traits_baseILj8192ES2_S2_S2_S2_fjLj256EEEEELb0ELb0ELb0EEEvNS_9BwdParamsE:
	.zero		1192


//--------------------- .nv.constant0._ZN10layer_norm31ln_parallel_residual_bwd_kernelINS_13Kernel_traitsI6__halfS2_S2_S2_fjLj8192ELj1ELj1ELj8ELj16ENS_18Kernel_traits_baseILj8192ES2_S2_S2_S2_fjLj256EEEEELb0ELb0ELb1EEEvNS_9BwdParamsE --------------------------
	.section	.nv.constant0._ZN10layer_norm31ln_parallel_residual_bwd_kernelINS_13Kernel_traitsI6__halfS2_S2_S2_fjLj8192ELj1ELj1ELj8ELj16ENS_18Kernel_traits_baseILj8192ES2_S2_S2_S2_fjLj256EEEEELb0ELb0ELb1EEEvNS_9BwdParamsE,"a",@progbits
	.sectionflags	@""
	.align	4
.nv.constant0._ZN10layer_norm31ln_parallel_residual_bwd_kernelINS_13Kernel_traitsI6__halfS2_S2_S2_fjLj8192ELj1ELj1ELj8ELj16ENS_18Kernel_traits_baseILj8192ES2_S2_S2_S2_fjLj256EEEEELb0ELb0ELb1EEEvNS_9BwdParamsE:
	.zero		1192


//--------------------- .nv.constant0._ZN10layer_norm31ln_parallel_residual_bwd_kernelINS_13Kernel_traitsI6__halfS2_S2_S2_fjLj8192ELj1ELj1ELj8ELj16ENS_18Kernel_traits_baseILj8192ES2_S2_S2_S2_fjLj256EEEEELb0ELb1ELb0EEEvNS_9BwdParamsE --------------------------
	.section	.nv.constant0._ZN10layer_norm31ln_parallel_residual_bwd_kernelINS_13Kernel_traitsI6__halfS2_S2_S2_fjLj8192ELj1ELj1ELj8ELj16ENS_18Kernel_traits_baseILj8192ES2_S2_S2_S2_fjLj256EEEEELb0ELb1ELb0EEEvNS_9BwdParamsE,"a",@progbits
	.sectionflags	@""
	.align	4
.nv.constant0._ZN10layer_norm31ln_parallel_residual_bwd_kernelINS_13Kernel_traitsI6__halfS2_S2_S2_fjLj8192ELj1ELj1ELj8ELj16ENS_18Kernel_traits_baseILj8192ES2_S2_S2_S2_fjLj256EEEEELb0ELb1ELb0EEEvNS_9BwdParamsE:
	.zero		1192


//--------------------- .nv.constant0._ZN10layer_norm31ln_parallel_residual_bwd_kernelINS_13Kernel_traitsI6__halfS2_S2_S2_fjLj8192ELj1ELj1ELj8ELj16ENS_18Kernel_traits_baseILj8192ES2_S2_S2_S2_fjLj256EEEEELb0ELb1ELb1EEEvNS_9BwdParamsE --------------------------
	.section	.nv.constant0._ZN10layer_norm31ln_parallel_residual_bwd_kernelINS_13Kernel_traitsI6__halfS2_S2_S2_fjLj8192ELj1ELj1ELj8ELj16ENS_18Kernel_traits_baseILj8192ES2_S2_S2_S2_fjLj256EEEEELb0ELb1ELb1EEEvNS_9BwdParamsE,"a",@progbits
	.sectionflags	@""
	.align	4
.nv.constant0._ZN10layer_norm31ln_parallel_residual_bwd_kernelINS_13Kernel_traitsI6__halfS2_S2_S2_fjLj8192ELj1ELj1ELj8ELj16ENS_18Kernel_traits_baseILj8192ES2_S2_S2_S2_fjLj256EEEEELb0ELb1ELb1EEEvNS_9BwdParamsE:
	.zero		1192


//--------------------- .nv.constant0._ZN10layer_norm31ln_parallel_residual_bwd_kernelINS_13Kernel_traitsI6__halfS2_S2_S2_fjLj8192ELj1ELj1ELj8ELj16ENS_18Kernel_traits_baseILj8192ES2_S2_S2_S2_fjLj256EEEEELb1ELb0ELb0EEEvNS_9BwdParamsE --------------------------
	.section	.nv.constant0._ZN10layer_norm31ln_parallel_residual_bwd_kernelINS_13Kernel_traitsI6__halfS2_S2_S2_fjLj8192ELj1ELj1ELj8ELj16ENS_18Kernel_traits_baseILj8192ES2_S2_S2_S2_fjLj256EEEEELb1ELb0ELb0EEEvNS_9BwdParamsE,"a",@progbits
	.sectionflags	@""
	.align	4
.nv.constant0._ZN10layer_norm31ln_parallel_residual_bwd_kernelINS_13Kernel_traitsI6__halfS2_S2_S2_fjLj8192ELj1ELj1ELj8ELj16ENS_18Kernel_traits_baseILj8192ES2_S2_S2_S2_fjLj256EEEEELb1ELb0ELb0EEEvNS_9BwdParamsE:
	.zero		1192


//--------------------- .nv.constant0._ZN10layer_norm31ln_parallel_residual_bwd_kernelINS_13Kernel_traitsI6__halfS2_S2_S2_fjLj8192ELj1ELj1ELj8ELj16ENS_18Kernel_traits_baseILj8192ES2_S2_S2_S2_fjLj256EEEEELb1ELb0ELb1EEEvNS_9BwdParamsE --------------------------
	.section	.nv.constant0._ZN10layer_norm31ln_parallel_residual_bwd_kernelINS_13Kernel_traitsI6__halfS2_S2_S2_fjLj8192ELj1ELj1ELj8ELj16ENS_18Kernel_traits_baseILj8192ES2_S2_S2_S2_fjLj256EEEEELb1ELb0ELb1EEEvNS_9BwdParamsE,"a",@progbits
	.sectionflags	@""
	.align	4
.nv.constant0._ZN10layer_norm31ln_parallel_residual_bwd_kernelINS_13Kernel_traitsI6__halfS2_S2_S2_fjLj8192ELj1ELj1ELj8ELj16ENS_18Kernel_traits_baseILj8192ES2_S2_S2_S2_fjLj256EEEEELb1ELb0ELb1EEEvNS_9BwdParamsE:
	.zero		1192


//--------------------- .nv.constant0._ZN10layer_norm22ln_bwd_finalize_kernelINS_22Kernel_traits_finalizeILj8192E6__halfS2_S2_S2_fjLb0ELj1024ELj4ENS_18Kernel_traits_baseILj8192ES2_S2_S2_S2_fjLj1024EEEEELb0ELb0EEEvNS_9BwdParamsE --------------------------
	.section	.nv.constant0._ZN10layer_norm22ln_bwd_finalize_kernelINS_22Kernel_traits_finalizeILj8192E6__halfS2_S2_S2_fjLb0ELj1024ELj4ENS_18Kernel_traits_baseILj8192ES2_S2_S2_S2_fjLj1024EEEEELb0ELb0EEEvNS_9BwdParamsE,"a",@progbits
	.sectionflags	@""
	.align	4
.nv.constant0._ZN10layer_norm22ln_bwd_finalize_kernelINS_22Kernel_traits_finalizeILj8192E6__halfS2_S2_S2_fjLb0ELj1024ELj4ENS_18Kernel_traits_baseILj8192ES2_S2_S2_S2_fjLj1024EEEEELb0ELb0EEEvNS_9BwdParamsE:
	.zero		1192


//--------------------- .nv.constant0._ZN10layer_norm40ln_parallel_residual_bwd_finalize_kernelINS_22Kernel_traits_finalizeILj8192E6__halfS2_S2_S2_fjLb0ELj1024ELj4ENS_18Kernel_traits_baseILj8192ES2_S2_S2_S2_fjLj1024EEEEELb0EEEvNS_9BwdParamsE --------------------------
	.section	.nv.constant0._ZN10layer_norm40ln_parallel_residual_bwd_finalize_kernelINS_22Kernel_traits_finalizeILj8192E6__halfS2_S2_S2_fjLb0ELj1024ELj4ENS_18Kernel_traits_baseILj8192ES2_S2_S2_S2_fjLj1024EEEEELb0EEEvNS_9BwdParamsE,"a",@progbits
	.sectionflags	@""
	.align	4
.nv.constant0._ZN10layer_norm40ln_parallel_residual_bwd_finalize_kernelINS_22Kernel_traits_finalizeILj8192E6__halfS2_S2_S2_fjLb0ELj1024ELj4ENS_18Kernel_traits_baseILj8192ES2_S2_S2_S2_fjLj1024EEEEELb0EEEvNS_9BwdParamsE:
	.zero		1192


//--------------------- .nv.constant0._ZN10layer_norm31ln_parallel_residual_bwd_kernelINS_13Kernel_traitsI6__halfS2_S2_S2_fjLj8192ELj1ELj1ELj8ELj16ENS_18Kernel_traits_baseILj8192ES2_S2_S2_S2_fjLj256EEEEELb1ELb1ELb0EEEvNS_9BwdParamsE --------------------------
	.section	.nv.constant0._ZN10layer_norm31ln_parallel_residual_bwd_kernelINS_13Kernel_traitsI6__halfS2_S2_S2_fjLj8192ELj1ELj1ELj8ELj16ENS_18Kernel_traits_baseILj8192ES2_S2_S2_S2_fjLj256EEEEELb1ELb1ELb0EEEvNS_9BwdParamsE,"a",@progbits
	.sectionflags	@""
	.align	4
.nv.constant0._ZN10layer_norm31ln_parallel_residual_bwd_kernelINS_13Kernel_traitsI6__halfS2_S2_S2_fjLj8192ELj1ELj1ELj8ELj16ENS_18Kernel_traits_baseILj8192ES2_S2_S2_S2_fjLj256EEEEELb1ELb1ELb0EEEvNS_9BwdParamsE:
	.zero		1192


//--------------------- .nv.constant0._ZN10layer_norm22ln_bwd_finalize_kernelINS_22Kernel_traits_finalizeILj8192E6__halfS2_S2_S2_fjLb0ELj1024ELj4ENS_18Kernel_traits_baseILj8192ES2_S2_S2_S2_fjLj1024EEEEELb0ELb1EEEvNS_9BwdParamsE --------------------------
	.section	.nv.constant0._ZN10layer_norm22ln_bwd_finalize_kernelINS_22Kernel_traits_finalizeILj8192E6__halfS2_S2_S2_fjLb0ELj1024ELj4ENS_18Kernel_traits_baseILj8192ES2_S2_S2_S2_fjLj1024EEEEELb0ELb1EEEvNS_9BwdParamsE,"a",@progbits
	.sectionflags	@""
	.align	4
.nv.constant0._ZN10layer_norm22ln_bwd_finalize_kernelINS_22Kernel_traits_finalizeILj8192E6__halfS2_S2_S2_fjLb0ELj1024ELj4ENS_18Kernel_traits_baseILj8192ES2_S2_S2_S2_fjLj1024EEEEELb0ELb1EEEvNS_9BwdParamsE:
	.zero		1192


//--------------------- .nv.constant0._ZN10layer_norm40ln_parallel_residual_bwd_finalize_kernelINS_22Kernel_traits_finalizeILj8192E6__halfS2_S2_S2_fjLb0ELj1024ELj4ENS_18Kernel_traits_baseILj8192ES2_S2_S2_S2_fjLj1024EEEEELb1EEEvNS_9BwdParamsE --------------------------
	.section	.nv.constant0._ZN10layer_norm40ln_parallel_residual_bwd_finalize_kernelINS_22Kernel_traits_finalizeILj8192E6__halfS2_S2_S2_fjLb0ELj1024ELj4ENS_18Kernel_traits_baseILj8192ES2_S2_S2_S2_fjLj1024EEEEELb1EEEvNS_9BwdParamsE,"a",@progbits
	.sectionflags	@""
	.align	4
.nv.constant0._ZN10layer_norm40ln_parallel_residual_bwd_finalize_kernelINS_22Kernel_traits_finalizeILj8192E6__halfS2_S2_S2_fjLb0ELj1024ELj4ENS_18Kernel_traits_baseILj8192ES2_S2_S2_S2_fjLj1024EEEEELb1EEEvNS_9BwdParamsE:
	.zero		1192


//--------------------- .nv.constant0._ZN10layer_norm31ln_parallel_residual_bwd_kernelINS_13Kernel_traitsI6__halfS2_S2_S2_fjLj8192ELj1ELj1ELj8ELj16ENS_18Kernel_traits_baseILj8192ES2_S2_S2_S2_fjLj256EEEEELb1ELb1ELb1EEEvNS_9BwdParamsE --------------------------
	.section	.nv.constant0._ZN10layer_norm31ln_parallel_residual_bwd_kernelINS_13Kernel_traitsI6__halfS2_S2_S2_fjLj8192ELj1ELj1ELj8ELj16ENS_18Kernel_traits_baseILj8192ES2_S2_S2_S2_fjLj256EEEEELb1ELb1ELb1EEEvNS_9BwdParamsE,"a",@progbits
	.sectionflags	@""
	.align	4
.nv.constant0._ZN10layer_norm31ln_parallel_residual_bwd_kernelINS_13Kernel_traitsI6__halfS2_S2_S2_fjLj8192ELj1ELj1ELj8ELj16ENS_18Kernel_traits_baseILj8192ES2_S2_S2_S2_fjLj256EEEEELb1ELb1ELb1EEEvNS_9BwdParamsE:
	.zero		1192


//--------------------- .nv.constant0._ZN10layer_norm31ln_parallel_residual_bwd_kernelINS_13Kernel_traitsIf13__nv_bfloat16S2_S2_fjLj8192ELj1ELj1ELj8ELj16ENS_18Kernel_traits_baseILj8192EfS2_S2_S2_fjLj256EEEEELb0ELb0ELb0EEEvNS_9BwdParamsE --------------------------
	.section	.nv.constant0._ZN10layer_norm31ln_parallel_residual_bwd_kernelINS_13Kernel_traitsIf13__nv_bfloat16S2_S2_fjLj8192ELj1ELj1ELj8ELj16ENS_18Kernel_traits_baseILj8192EfS2_S2_S2_fjLj256EEEEELb0ELb0ELb0EEEvNS_9BwdParamsE,"a",@progbits
	.sectionflags	@""
	.align	4
.nv.constant0._ZN10layer_norm31ln_parallel_residual_bwd_kernelINS_13Kernel_traitsIf13__nv_bfloat16S2_S2_fjLj8192ELj1ELj1ELj8ELj16ENS_18Kernel_traits_baseILj8192EfS2_S2_S2_fjLj256EEEEELb0ELb0ELb0EEEvNS_9BwdParamsE:
	.zero		1192


//--------------------- .nv.constant0._ZN10layer_norm31ln_parallel_residual_bwd_kernelINS_13Kernel_traitsIf13__nv_bfloat16S2_S2_fjLj8192ELj1ELj1ELj8ELj16ENS_18Kernel_traits_baseILj8192EfS2_S2_S2_fjLj256EEEEELb0ELb0ELb1EEEvNS_9BwdParamsE --------------------------
	.section	.nv.constant0._ZN10layer_norm31ln_parallel_residual_bwd_kernelINS_13Kernel_traitsIf13__nv_bfloat16S2_S2_fjLj8192ELj1ELj1ELj8ELj16ENS_18Kernel_traits_baseILj8192EfS2_S2_S2_fjLj256EEEEELb0ELb0ELb1EEEvNS_9BwdParamsE,"a",@progbits
	.sectionflags	@""
	.align	4
.nv.constant0._ZN10layer_norm31ln_parallel_residual_bwd_kernelINS_13Kernel_traitsIf13__nv_bfloat16S2_S2_fjLj8192ELj1ELj1ELj8ELj16ENS_18Kernel_traits_baseILj8192EfS2_S2_S2_fjLj256EEEEELb0ELb0ELb1EEEvNS_9BwdParamsE:
	.zero		1192


//--------------------- .nv.constant0._ZN10layer_norm31ln_parallel_residual_bwd_kernelINS_13Kernel_traitsIf13__nv_bfloat16S2_S2_fjLj8192ELj1ELj1ELj8ELj16ENS_18Kernel_traits_baseILj8192EfS2_S2_S2_fjLj256EEEEELb0ELb1ELb0EEEvNS_9BwdParamsE --------------------------
	.section	.nv.constant0._ZN10layer_norm31ln_parallel_residual_bwd_kernelINS_13Kernel_traitsIf13__nv_bfloat16S2_S2_fjLj8192ELj1ELj1ELj8ELj16ENS_18Kernel_traits_baseILj8192EfS2_S2_S2_fjLj256EEEEELb0ELb1ELb0EEEvNS_9BwdParamsE,"a",@progbits
	.sectionflags	@""
	.align	4
.nv.constant0._ZN10layer_norm31ln_parallel_residual_bwd_kernelINS_13Kernel_traitsIf13__nv_bfloat16S2_S2_fjLj8192ELj1ELj1ELj8ELj16ENS_18Kernel_traits_baseILj8192EfS2_S2_S2_fjLj256EEEEELb0ELb1ELb0EEEvNS_9BwdParamsE:
	.zero		1192


//--------------------- .nv.constant0._ZN10layer_norm31ln_parallel_residual_bwd_kernelINS_13Kernel_traitsIf13__nv_bfloat16S2_S2_fjLj8192ELj1ELj1ELj8ELj16ENS_18Kernel_traits_baseILj8192EfS2_S2_S2_fjLj256EEEEELb0ELb1ELb1EEEvNS_9BwdParamsE --------------------------
	.section	.nv.constant0._ZN10layer_norm31ln_parallel_residual_bwd_kernelINS_13Kernel_traitsIf13__nv_bfloat16S2_S2_fjLj8192ELj1ELj1ELj8ELj16ENS_18Kernel_traits_baseILj8192EfS2_S2_S2_fjLj256EEEEELb0ELb1ELb1EEEvNS_9BwdParamsE,"a",@progbits
	.sectionflags	@""
	.align	4
.nv.constant0._ZN10layer_norm31ln_parallel_residual_bwd_kernelINS_13Kernel_traitsIf13__nv_bfloat16S2_S2_fjLj8192ELj1ELj1ELj8ELj16ENS_18Kernel_traits_baseILj8192EfS2_S2_S2_fjLj256EEEEELb0ELb1ELb1EEEvNS_9BwdParamsE:
	.zero		1192


//--------------------- .nv.constant0._ZN10layer_norm31ln_parallel_residual_bwd_kernelINS_13Kernel_traitsIf13__nv_bfloat16S2_S2_fjLj8192ELj1ELj1ELj8ELj16ENS_18Kernel_traits_baseILj8192EfS2_S2_S2_fjLj256EEEEELb1ELb0ELb0EEEvNS_9BwdParamsE --------------------------
	.section	.nv.constant0._ZN10layer_norm31ln_parallel_residual_bwd_kernelINS_13Kernel_traitsIf13__nv_bfloat16S2_S2_fjLj8192ELj1ELj1ELj8ELj16ENS_18Kernel_traits_baseILj8192EfS2_S2_S2_fjLj256EEEEELb1ELb0ELb0EEEvNS_9BwdParamsE,"a",@progbits
	.sectionflags	@""
	.align	4
.nv.constant0._ZN10layer_norm31ln_parallel_residual_bwd_kernelINS_13Kernel_traitsIf13__nv_bfloat16S2_S2_fjLj8192ELj1ELj1ELj8ELj16ENS_18Kernel_traits_baseILj8192EfS2_S2_S2_fjLj256EEEEELb1ELb0ELb0EEEvNS_9BwdParamsE:
	.zero		1192


//--------------------- .nv.constant0._ZN10layer_norm31ln_parallel_residual_bwd_kernelINS_13Kernel_traitsIf13__nv_bfloat16S2_S2_fjLj8192ELj1ELj1ELj8ELj16ENS_18Kernel_traits_baseILj8192EfS2_S2_S2_fjLj256EEEEELb1ELb0ELb1EEEvNS_9BwdParamsE --------------------------
	.section	.nv.constant0._ZN10layer_norm31ln_parallel_residual_bwd_kernelINS_13Kernel_traitsIf13__nv_bfloat16S2_S2_fjLj8192ELj1ELj1ELj8ELj16ENS_18Kernel_traits_baseILj8192EfS2_S2_S2_fjLj256EEEEELb1ELb0ELb1EEEvNS_9BwdParamsE,"a",@progbits
	.sectionflags	@""
	.align	4
.nv.constant0._ZN10layer_norm31ln_parallel_residual_bwd_kernelINS_13Kernel_traitsIf13__nv_bfloat16S2_S2_fjLj8192ELj1ELj1ELj8ELj16ENS_18Kernel_traits_baseILj8192EfS2_S2_S2_fjLj256EEEEELb1ELb0ELb1EEEvNS_9BwdParamsE:
	.zero		1192


//--------------------- .nv.constant0._ZN10layer_norm22ln_bwd_finalize_kernelINS_22Kernel_traits_finalizeILj8192Ef13__nv_bfloat16S2_S2_fjLb0ELj1024ELj4ENS_18Kernel_traits_baseILj8192EfS2_S2_S2_fjLj1024EEEEELb0ELb0EEEvNS_9BwdParamsE --------------------------
	.section	.nv.constant0._ZN10layer_norm22ln_bwd_finalize_kernelINS_22Kernel_traits_finalizeILj8192Ef13__nv_bfloat16S2_S2_fjLb0ELj1024ELj4ENS_18Kernel_traits_baseILj8192EfS2_S2_S2_fjLj1024EEEEELb0ELb0EEEvNS_9BwdParamsE,"a",@progbits
	.sectionflags	@""
	.align	4
.nv.constant0._ZN10layer_norm22ln_bwd_finalize_kernelINS_22Kernel_traits_finalizeILj8192Ef13__nv_bfloat16S2_S2_fjLb0ELj1024ELj4ENS_18Kernel_traits_baseILj8192EfS2_S2_S2_fjLj1024EEEEELb0ELb0EEEvNS_9BwdParamsE:
	.zero		1192


//--------------------- .nv.constant0._ZN10layer_norm40ln_parallel_residual_bwd_finalize_kernelINS_22Kernel_traits_finalizeILj8192Ef13__nv_bfloat16S2_S2_fjLb0ELj1024ELj4ENS_18Kernel_traits_baseILj8192EfS2_S2_S2_fjLj1024EEEEELb0EEEvNS_9BwdParamsE --------------------------
	.section	.nv.constant0._ZN10layer_norm40ln_parallel_residual_bwd_finalize_kernelINS_22Kernel_traits_finalizeILj8192Ef13__nv_bfloat16S2_S2_fjLb0ELj1024ELj4ENS_18Kernel_traits_baseILj8192EfS2_S2_S2_fjLj1024EEEEELb0EEEvNS_9BwdParamsE,"a",@progbits
	.sectionflags	@""
	.align	4
.nv.constant0._ZN10layer_norm40ln_parallel_residual_bwd_finalize_kernelINS_22Kernel_traits_finalizeILj8192Ef13__nv_bfloat16S2_S2_fjLb0ELj1024ELj4ENS_18Kernel_traits_baseILj8192EfS2_S2_S2_fjLj1024EEEEELb0EEEvNS_9BwdParamsE:
	.zero		1192


//--------------------- .nv.constant0._ZN10layer_norm31ln_parallel_residual_bwd_kernelINS_13Kernel_traitsIf13__nv_bfloat16S2_S2_fjLj8192ELj1ELj1ELj8ELj16ENS_18Kernel_traits_baseILj8192EfS2_S2_S2_fjLj256EEEEELb1ELb1ELb0EEEvNS_9BwdParamsE --------------------------
	.section	.nv.constant0._ZN10layer_norm31ln_parallel_residual_bwd_kernelINS_13Kernel_traitsIf13__nv_bfloat16S2_S2_fjLj8192ELj1ELj1ELj8ELj16ENS_18Kernel_traits_baseILj8192EfS2_S2_S2_fjLj256EEEEELb1ELb1ELb0EEEvNS_9BwdParamsE,"a",@progbits
	.sectionflags	@""
	.align	4
.nv.constant0._ZN10layer_norm31ln_parallel_residual_bwd_kernelINS_13Kernel_traitsIf13__nv_bfloat16S2_S2_fjLj8192ELj1ELj1ELj8ELj16ENS_18Kernel_traits_baseILj8192EfS2_S2_S2_fjLj256EEEEELb1ELb1ELb0EEEvNS_9BwdParamsE:
	.zero		1192


//--------------------- .nv.constant0._ZN10layer_norm22ln_bwd_finalize_kernelINS_22Kernel_traits_finalizeILj8192Ef13__nv_bfloat16S2_S2_fjLb0ELj1024ELj4ENS_18Kernel_traits_baseILj8192EfS2_S2_S2_fjLj1024EEEEELb0ELb1EEEvNS_9BwdParamsE --------------------------
	.section	.nv.constant0._ZN10layer_norm22ln_bwd_finalize_kernelINS_22Kernel_traits_finalizeILj8192Ef13__nv_bfloat16S2_S2_fjLb0ELj1024ELj4ENS_18Kernel_traits_baseILj8192EfS2_S2_S2_fjLj1024EEEEELb0ELb1EEEvNS_9BwdParamsE,"a",@progbits
	.sectionflags	@""
	.align	4
.nv.constant0._ZN10layer_norm22ln_bwd_finalize_kernelINS_22Kernel_traits_finalizeILj8192Ef13__nv_bfloat16S2_S2_fjLb0ELj1024ELj4ENS_18Kernel_traits_baseILj8192EfS2_S2_S2_fjLj1024EEEEELb0ELb1EEEvNS_9BwdParamsE:
	.zero		1192


//--------------------- .nv.constant0._ZN10layer_norm40ln_parallel_residual_bwd_finalize_kernelINS_22Kernel_traits_finalizeILj8192Ef13__nv_bfloat16S2_S2_fjLb0ELj1024ELj4ENS_18Kernel_traits_baseILj8192EfS2_S2_S2_fjLj1024EEEEELb1EEEvNS_9BwdParamsE --------------------------
	.section	.nv.constant0._ZN10layer_norm40ln_parallel_residual_bwd_finalize_kernelINS_22Kernel_traits_finalizeILj8192Ef13__nv_bfloat16S2_S2_fjLb0ELj1024ELj4ENS_18Kernel_traits_baseILj8192EfS2_S2_S2_fjLj1024EEEEELb1EEEvNS_9BwdParamsE,"a",@progbits
	.sectionflags	@""
	.align	4
.nv.constant0._ZN10layer_norm40ln_parallel_residual_bwd_finalize_kernelINS_22Kernel_traits_finalizeILj8192Ef13__nv_bfloat16S2_S2_fjLb0ELj1024ELj4ENS_18Kernel_traits_baseILj8192EfS2_S2_S2_fjLj1024EEEEELb1EEEvNS_9BwdParamsE:
	.zero		1192


//--------------------- .nv.constant0._ZN10layer_norm31ln_parallel_residual_bwd_kernelINS_13Kernel_traitsIf13__nv_bfloat16S2_S2_fjLj8192ELj1ELj1ELj8ELj16ENS_18Kernel_traits_baseILj8192EfS2_S2_S2_fjLj256EEEEELb1ELb1ELb1EEEvNS_9BwdParamsE --------------------------
	.section	.nv.constant0._ZN10layer_norm31ln_parallel_residual_bwd_kernelINS_13Kernel_traitsIf13__nv_bfloat16S2_S2_fjLj8192ELj1ELj1ELj8ELj16ENS_18Kernel_traits_baseILj8192EfS2_S2_S2_fjLj256EEEEELb1ELb1ELb1EEEvNS_9BwdParamsE,"a",@progbits
	.sectionflags	@""
	.align	4
.nv.constant0._ZN10layer_norm31ln_parallel_residual_bwd_kernelINS_13Kernel_traitsIf13__nv_bfloat16S2_S2_fjLj8192ELj1ELj1ELj8ELj16ENS_18Kernel_traits_baseILj8192EfS2_S2_S2_fjLj256EEEEELb1ELb1ELb1EEEvNS_9BwdParamsE:
	.zero		1192


//--------------------- .nv.constant0._ZN10layer_norm31ln_parallel_residual_bwd_kernelINS_13Kernel_traitsI13__nv_bfloat16S2_fS2_fjLj8192ELj1ELj1ELj8ELj16ENS_18Kernel_traits_baseILj8192ES2_S2_fS2_fjLj256EEEEELb0ELb0ELb0EEEvNS_9BwdParamsE --------------------------
	.section	.nv.constant0._ZN10layer_norm31ln_parallel_residual_bwd_kernelINS_13Kernel_traitsI13__nv_bfloat16S2_fS2_fjLj8192ELj1ELj1ELj8ELj16ENS_18Kernel_traits_baseILj8192ES2_S2_fS2_fjLj256EEEEELb0ELb0ELb0EEEvNS_9BwdParamsE,"a",@progbits
	.sectionflags	@""
	.align	4
.nv.constant0._ZN10layer_norm31ln_parallel_residual_bwd_kernelINS_13Kernel_traitsI13__nv_bfloat16S2_fS2_fjLj8192ELj1ELj1ELj8ELj16ENS_18Kernel_traits_baseILj8192ES2_S2_fS2_fjLj256EEEEELb0ELb0ELb0EEEvNS_9BwdParamsE:
	.zero		1192


//--------------------- .nv.constant0._ZN10layer_norm31ln_parallel_residual_bwd_kernelINS_13Kernel_traitsI13__nv_bfloat16S2_fS2_fjLj8192ELj1ELj1ELj8ELj16ENS_18Kernel_traits_baseILj8192ES2_S2_fS2_fjLj256EEEEELb0ELb0ELb1EEEvNS_9BwdParamsE --------------------------
	.section	.nv.constant0._ZN10layer_norm31ln_parallel_residual_bwd_kernelINS_13Kernel_traitsI13__nv_bfloat16S2_fS2_fjLj8192ELj1ELj1ELj8ELj16ENS_18Kernel_traits_baseILj8192ES2_S2_fS2_fjLj256EEEEELb0ELb0ELb1EEEvNS_9BwdParamsE,"a",@progbits
	.sectionflags	@""
	.align	4
.nv.constant0._ZN10layer_norm31ln_parallel_residual_bwd_kernelINS_13Kernel_traitsI13__nv_bfloat16S2_fS2_fjLj8192ELj1ELj1ELj8ELj16ENS_18Kernel_traits_baseILj8192ES2_S2_fS2_fjLj256EEEEELb0ELb0ELb1EEEvNS_9BwdParamsE:
	.zero		1192


//--------------------- .nv.constant0._ZN10layer_norm31ln_parallel_residual_bwd_kernelINS_13Kernel_traitsI13__nv_bfloat16S2_fS2_fjLj8192ELj1ELj1ELj8ELj16ENS_18Kernel_traits_baseILj8192ES2_S2_fS2_fjLj256EEEEELb0ELb1ELb0EEEvNS_9BwdParamsE --------------------------
	.section	.nv.constant0._ZN10layer_norm31ln_parallel_residual_bwd_kernelINS_13Kernel_traitsI13__nv_bfloat16S2_fS2_fjLj8192ELj1ELj1ELj8ELj16ENS_18Kernel_traits_baseILj8192ES2_S2_fS2_fjLj256EEEEELb0ELb1ELb0EEEvNS_9BwdParamsE,"a",@progbits
	.sectionflags	@""
	.align	4
.nv.constant0._ZN10layer_norm31ln_parallel_residual_bwd_kernelINS_13Kernel_traitsI13__nv_bfloat16S2_fS2_fjLj8192ELj1ELj1ELj8ELj16ENS_18Kernel_traits_baseILj8192ES2_S2_fS2_fjLj256EEEEELb0ELb1ELb0EEEvNS_9BwdParamsE:
	.zero		1192


//--------------------- .nv.constant0._ZN10layer_norm31ln_parallel_residual_bwd_kernelINS_13Kernel_traitsI13__nv_bfloat16S2_fS2_fjLj8192ELj1ELj1ELj8ELj16ENS_18Kernel_traits_baseILj8192ES2_S2_fS2_fjLj256EEEEELb0ELb1ELb1EEEvNS_9BwdParamsE --------------------------
	.section	.nv.constant0._ZN10layer_norm31ln_parallel_residual_bwd_kernelINS_13Kernel_traitsI13__nv_bfloat16S2_fS2_fjLj8192ELj1ELj1ELj8ELj16ENS_18Kernel_traits_baseILj8192ES2_S2_fS2_fjLj256EEEEELb0ELb1ELb1EEEvNS_9BwdParamsE,"a",@progbits
	.sectionflags	@""
	.align	4
.nv.constant0._ZN10layer_norm31ln_parallel_residual_bwd_kernelINS_13Kernel_traitsI13__nv_bfloat16S2_fS2_fjLj8192ELj1ELj1ELj8ELj16ENS_18Kernel_traits_baseILj8192ES2_S2_fS2_fjLj256EEEEELb0ELb1ELb1EEEvNS_9BwdParamsE:
	.zero		1192


//--------------------- .nv.constant0._ZN10layer_norm31ln_parallel_residual_bwd_kernelINS_13Kernel_traitsI13__nv_bfloat16S2_fS2_fjLj8192ELj1ELj1ELj8ELj16ENS_18Kernel_traits_baseILj8192ES2_S2_fS2_fjLj256EEEEELb1ELb0ELb0EEEvNS_9BwdParamsE --------------------------
	.section	.nv.constant0._ZN10layer_norm31ln_parallel_residual_bwd_kernelINS_13Kernel_traitsI13__nv_bfloat16S2_fS2_fjLj8192ELj1ELj1ELj8ELj16ENS_18Kernel_traits_baseILj8192ES2_S2_fS2_fjLj256EEEEELb1ELb0ELb0EEEvNS_9BwdParamsE,"a",@progbits
	.sectionflags	@""
	.align	4
.nv.constant0._ZN10layer_norm31ln_parallel_residual_bwd_kernelINS_13Kernel_traitsI13__nv_bfloat16S2_fS2_fjLj8192ELj1ELj1ELj8ELj16ENS_18Kernel_traits_baseILj8192ES2_S2_fS2_fjLj256EEEEELb1ELb0ELb0EEEvNS_9BwdParamsE:
	.zero		1192


//--------------------- .nv.constant0._ZN10layer_norm31ln_parallel_residual_bwd_kernelINS_13Kernel_traitsI13__nv_bfloat16S2_fS2_fjLj8192ELj1ELj1ELj8ELj16ENS_18Kernel_traits_baseILj8192ES2_S2_fS2_fjLj256EEEEELb1ELb0ELb1EEEvNS_9BwdParamsE --------------------------
	.section	.nv.constant0._ZN10layer_norm31ln_parallel_residual_bwd_kernelINS_13Kernel_traitsI13__nv_bfloat16S2_fS2_fjLj8192ELj1ELj1ELj8ELj16ENS_18Kernel_traits_baseILj8192ES2_S2_fS2_fjLj256EEEEELb1ELb0ELb1EEEvNS_9BwdParamsE,"a",@progbits
	.sectionflags	@""
	.align	4
.nv.constant0._ZN10layer_norm31ln_parallel_residual_bwd_kernelINS_13Kernel_traitsI13__nv_bfloat16S2_fS2_fjLj8192ELj1ELj1ELj8ELj16ENS_18Kernel_traits_baseILj8192ES2_S2_fS2_fjLj256EEEEELb1ELb0ELb1EEEvNS_9BwdParamsE:
	.zero		1192


//--------------------- .nv.constant0._ZN10layer_norm22ln_bwd_finalize_kernelINS_22Kernel_traits_finalizeILj8192E13__nv_bfloat16S2_fS2_fjLb0ELj1024ELj4ENS_18Kernel_traits_baseILj8192ES2_S2_fS2_fjLj1024EEEEELb0ELb0EEEvNS_9BwdParamsE --------------------------
	.section	.nv.constant0._ZN10layer_norm22ln_bwd_finalize_kernelINS_22Kernel_traits_finalizeILj8192E13__nv_bfloat16S2_fS2_fjLb0ELj1024ELj4ENS_18Kernel_traits_baseILj8192ES2_S2_fS2_fjLj1024EEEEELb0ELb0EEEvNS_9BwdParamsE,"a",@progbits
	.sectionflags	@""
	.align	4
.nv.constant0._ZN10layer_norm22ln_bwd_finalize_kernelINS_22Kernel_traits_finalizeILj8192E13__nv_bfloat16S2_fS2_fjLb0ELj1024ELj4ENS_18Kernel_traits_baseILj8192ES2_S2_fS2_fjLj1024EEEEELb0ELb0EEEvNS_9BwdParamsE:
	.zero		1192


//--------------------- .nv.constant0._ZN10layer_norm40ln_parallel_residual_bwd_finalize_kernelINS_22Kernel_traits_finalizeILj8192E13__nv_bfloat16S2_fS2_fjLb0ELj1024ELj4ENS_18Kernel_traits_baseILj8192ES2_S2_fS2_fjLj1024EEEEELb0EEEvNS_9BwdParamsE --------------------------
	.section	.nv.constant0._ZN10layer_norm40ln_parallel_residual_bwd_finalize_kernelINS_22Kernel_traits_finalizeILj8192E13__nv_bfloat16S2_fS2_fjLb0ELj1024ELj4ENS_18Kernel_traits_baseILj8192ES2_S2_fS2_fjLj1024EEEEELb0EEEvNS_9BwdParamsE,"a",@progbits
	.sectionflags	@""
	.align	4
.nv.constant0._ZN10layer_norm40ln_parallel_residual_bwd_finalize_kernelINS_22Kernel_traits_finalizeILj8192E13__nv_bfloat16S2_fS2_fjLb0ELj1024ELj4ENS_18Kernel_traits_baseILj8192ES2_S2_fS2_fjLj1024EEEEELb0EEEvNS_9BwdParamsE:
	.zero		1192


//--------------------- .nv.constant0._ZN10layer_norm31ln_parallel_residual_bwd_kernelINS_13Kernel_traitsI13__nv_bfloat16S2_fS2_fjLj8192ELj1ELj1ELj8ELj16ENS_18Kernel_traits_baseILj8192ES2_S2_fS2_fjLj256EEEEELb1ELb1ELb0EEEvNS_9BwdParamsE --------------------------
	.section	.nv.constant0._ZN10layer_norm31ln_parallel_residual_bwd_kernelINS_13Kernel_traitsI13__nv_bfloat16S2_fS2_fjLj8192ELj1ELj1ELj8ELj16ENS_18Kernel_traits_baseILj8192ES2_S2_fS2_fjLj256EEEEELb1ELb1ELb0EEEvNS_9BwdParamsE,"a",@progbits
	.sectionflags	@""
	.align	4
.nv.constant0._ZN10layer_norm31ln_parallel_residual_bwd_kernelINS_13Kernel_traitsI13__nv_bfloat16S2_fS2_fjLj8192ELj1ELj1ELj8ELj16ENS_18Kernel_traits_baseILj8192ES2_S2_fS2_fjLj256EEEEELb1ELb1ELb0EEEvNS_9BwdParamsE:
	.zero		1192


//--------------------- .nv.constant0._ZN10layer_norm22ln_bwd_finalize_kernelINS_22Kernel_traits_finalizeILj8192E13__nv_bfloat16S2_fS2_fjLb0ELj1024ELj4ENS_18Kernel_traits_baseILj8192ES2_S2_fS2_fjLj1024EEEEELb0ELb1EEEvNS_9BwdParamsE --------------------------
	.section	.nv.constant0._ZN10layer_norm22ln_bwd_finalize_kernelINS_22Kernel_traits_finalizeILj8192E13__nv_bfloat16S2_fS2_fjLb0ELj1024ELj4ENS_18Kernel_traits_baseILj8192ES2_S2_fS2_fjLj1024EEEEELb0ELb1EEEvNS_9BwdParamsE,"a",@progbits
	.sectionflags	@""
	.align	4
.nv.constant0._ZN10layer_norm22ln_bwd_finalize_kernelINS_22Kernel_traits_finalizeILj8192E13__nv_bfloat16S2_fS2_fjLb0ELj1024ELj4ENS_18Kernel_traits_baseILj8192ES2_S2_fS2_fjLj1024EEEEELb0ELb1EEEvNS_9BwdParamsE:
	.zero		1192


//--------------------- .nv.constant0._ZN10layer_norm40ln_parallel_residual_bwd_finalize_kernelINS_22Kernel_traits_finalizeILj8192E13__nv_bfloat16S2_fS2_fjLb0ELj1024ELj4ENS_18Kernel_traits_baseILj8192ES2_S2_fS2_fjLj1024EEEEELb1EEEvNS_9BwdParamsE --------------------------
	.section	.nv.constant0._ZN10layer_norm40ln_parallel_residual_bwd_finalize_kernelINS_22Kernel_traits_finalizeILj8192E13__nv_bfloat16S2_fS2_fjLb0ELj1024ELj4ENS_18Kernel_traits_baseILj8192ES2_S2_fS2_fjLj1024EEEEELb1EEEvNS_9BwdParamsE,"a",@progbits
	.sectionflags	@""
	.align	4
.nv.constant0._ZN10layer_norm40ln_parallel_residual_bwd_finalize_kernelINS_22Kernel_traits_finalizeILj8192E13__nv_bfloat16S2_fS2_fjLb0ELj1024ELj4ENS_18Kernel_traits_baseILj8192ES2_S2_fS2_fjLj1024EEEEELb1EEEvNS_9BwdParamsE:
	.zero		1192


//--------------------- .nv.constant0._ZN10layer_norm31ln_parallel_residual_bwd_kernelINS_13Kernel_traitsI13__nv_bfloat16S2_fS2_fjLj8192ELj1ELj1ELj8ELj16ENS_18Kernel_traits_baseILj8192ES2_S2_fS2_fjLj256EEEEELb1ELb1ELb1EEEvNS_9BwdParamsE --------------------------
	.section	.nv.constant0._ZN10layer_norm31ln_parallel_residual_bwd_kernelINS_13Kernel_traitsI13__nv_bfloat16S2_fS2_fjLj8192ELj1ELj1ELj8ELj16ENS_18Kernel_traits_baseILj8192ES2_S2_fS2_fjLj256EEEEELb1ELb1ELb1EEEvNS_9BwdParamsE,"a",@progbits
	.sectionflags	@""
	.align	4
.nv.constant0._ZN10layer_norm31ln_parallel_residual_bwd_kernelINS_13Kernel_traitsI13__nv_bfloat16S2_fS2_fjLj8192ELj1ELj1ELj8ELj16ENS_18Kernel_traits_baseILj8192ES2_S2_fS2_fjLj256EEEEELb1ELb1ELb1EEEvNS_9BwdParamsE:
	.zero		1192


//--------------------- .nv.constant0._ZN10layer_norm31ln_parallel_residual_bwd_kernelINS_13Kernel_traitsIf13__nv_bfloat16fS2_fjLj8192ELj1ELj1ELj8ELj16ENS_18Kernel_traits_baseILj8192EfS2_fS2_fjLj256EEEEELb0ELb0ELb0EEEvNS_9BwdParamsE --------------------------
	.section	.nv.constant0._ZN10layer_norm31ln_parallel_residual_bwd_kernelINS_13Kernel_traitsIf13__nv_bfloat16fS2_fjLj8192ELj1ELj1ELj8ELj16ENS_18Kernel_traits_baseILj8192EfS2_fS2_fjLj256EEEEELb0ELb0ELb0EEEvNS_9BwdParamsE,"a",@progbits
	.sectionflags	@""
	.align	4
.nv.constant0._ZN10layer_norm31ln_parallel_residual_bwd_kernelINS_13Kernel_traitsIf13__nv_bfloat16fS2_fjLj8192ELj1ELj1ELj8ELj16ENS_18Kernel_traits_baseILj8192EfS2_fS2_fjLj256EEEEELb0ELb0ELb0EEEvNS_9BwdParamsE:
	.zero		1192


//--------------------- .nv.constant0._ZN10layer_norm31ln_parallel_residual_bwd_kernelINS_13Kernel_traitsIf13__nv_bfloat16fS2_fjLj8192ELj1ELj1ELj8ELj16ENS_18Kernel_traits_baseILj8192EfS2_fS2_fjLj256EEEEELb0ELb0ELb1EEEvNS_9BwdParamsE --------------------------
	.section	.nv.constant0._ZN10layer_norm31ln_parallel_residual_bwd_kernelINS_13Kernel_traitsIf13__nv_bfloat16fS2_fjLj8192ELj1ELj1ELj8ELj16ENS_18Kernel_traits_baseILj8192EfS2_fS2_fjLj256EEEEELb0ELb0ELb1EEEvNS_9BwdParamsE,"a",@progbits
	.sectionflags	@""
	.align	4
.nv.constant0._ZN10layer_norm31ln_parallel_residual_bwd_kernelINS_13Kernel_traitsIf13__nv_bfloat16fS2_fjLj8192ELj1ELj1ELj8ELj16ENS_18Kernel_traits_baseILj8192EfS2_fS2_fjLj256EEEEELb0ELb0ELb1EEEvNS_9BwdParamsE:
	.zero		1192


//--------------------- .nv.constant0._ZN10layer_norm31ln_parallel_residual_bwd_kernelINS_13Kernel_traitsIf13__nv_bfloat16fS2_fjLj8192ELj1ELj1ELj8ELj16ENS_18Kernel_traits_baseILj8192EfS2_fS2_fjLj256EEEEELb0ELb1ELb0EEEvNS_9BwdParamsE --------------------------
	.section	.nv.constant0._ZN10layer_norm31ln_parallel_residual_bwd_kernelINS_13Kernel_traitsIf13__nv_bfloat16fS2_fjLj8192ELj1ELj1ELj8ELj16ENS_18Kernel_traits_baseILj8192EfS2_fS2_fjLj256EEEEELb0ELb1ELb0EEEvNS_9BwdParamsE,"a",@progbits
	.sectionflags	@""
	.align	4
.nv.constant0._ZN10layer_norm31ln_parallel_residual_bwd_kernelINS_13Kernel_traitsIf13__nv_bfloat16fS2_fjLj8192ELj1ELj1ELj8ELj16ENS_18Kernel_traits_baseILj8192EfS2_fS2_fjLj256EEEEELb0ELb1ELb0EEEvNS_9BwdParamsE:
	.zero		1192


//--------------------- .nv.constant0._ZN10layer_norm31ln_parallel_residual_bwd_kernelINS_13Kernel_traitsIf13__nv_bfloat16fS2_fjLj8192ELj1ELj1ELj8ELj16ENS_18Kernel_traits_baseILj8192EfS2_fS2_fjLj256EEEEELb0ELb1ELb1EEEvNS_9BwdParamsE --------------------------
	.section	.nv.constant0._ZN10layer_norm31ln_parallel_residual_bwd_kernelINS_13Kernel_traitsIf13__nv_bfloat16fS2_fjLj8192ELj1ELj1ELj8ELj16ENS_18Kernel_traits_baseILj8192EfS2_fS2_fjLj256EEEEELb0ELb1ELb1EEEvNS_9BwdParamsE,"a",@progbits
	.sectionflags	@""
	.align	4
.nv.constant0._ZN10layer_norm31ln_parallel_residual_bwd_kernelINS_13Kernel_traitsIf13__nv_bfloat16fS2_fjLj8192ELj1ELj1ELj8ELj16ENS_18Kernel_traits_baseILj8192EfS2_fS2_fjLj256EEEEELb0ELb1ELb1EEEvNS_9BwdParamsE:
	.zero		1192


//--------------------- .nv.constant0._ZN10layer_norm31ln_parallel_residual_bwd_kernelINS_13Kernel_traitsIf13__nv_bfloat16fS2_fjLj8192ELj1ELj1ELj8ELj16ENS_18Kernel_traits_baseILj8192EfS2_fS2_fjLj256EEEEELb1ELb0ELb0EEEvNS_9BwdParamsE --------------------------
	.section	.nv.constant0._ZN10layer_norm31ln_parallel_residual_bwd_kernelINS_13Kernel_traitsIf13__nv_bfloat16fS2_fjLj8192ELj1ELj1ELj8ELj16ENS_18Kernel_traits_baseILj8192EfS2_fS2_fjLj256EEEEELb1ELb0ELb0EEEvNS_9BwdParamsE,"a",@progbits
	.sectionflags	@""
	.align	4
.nv.constant0._ZN10layer_norm31ln_parallel_residual_bwd_kernelINS_13Kernel_traitsIf13__nv_bfloat16fS2_fjLj8192ELj1ELj1ELj8ELj16ENS_18Kernel_traits_baseILj8192EfS2_fS2_fjLj256EEEEELb1ELb0ELb0EEEvNS_9BwdParamsE:
	.zero		1192


//--------------------- .nv.constant0._ZN10layer_norm31ln_parallel_residual_bwd_kernelINS_13Kernel_traitsIf13__nv_bfloat16fS2_fjLj8192ELj1ELj1ELj8ELj16ENS_18Kernel_traits_baseILj8192EfS2_fS2_fjLj256EEEEELb1ELb0ELb1EEEvNS_9BwdParamsE --------------------------
	.section	.nv.constant0._ZN10layer_norm31ln_parallel_residual_bwd_kernelINS_13Kernel_traitsIf13__nv_bfloat16fS2_fjLj8192ELj1ELj1ELj8ELj16ENS_18Kernel_traits_baseILj8192EfS2_fS2_fjLj256EEEEELb1ELb0ELb1EEEvNS_9BwdParamsE,"a",@progbits
	.sectionflags	@""
	.align	4
.nv.constant0._ZN10layer_norm31ln_parallel_residual_bwd_kernelINS_13Kernel_traitsIf13__nv_bfloat16fS2_fjLj8192ELj1ELj1ELj8ELj16ENS_18Kernel_traits_baseILj8192EfS2_fS2_fjLj256EEEEELb1ELb0ELb1EEEvNS_9BwdParamsE:
	.zero		1192


//--------------------- .nv.constant0._ZN10layer_norm22ln_bwd_finalize_kernelINS_22Kernel_traits_finalizeILj8192Ef13__nv_bfloat16fS2_fjLb0ELj1024ELj4ENS_18Kernel_traits_baseILj8192EfS2_fS2_fjLj1024EEEEELb0ELb0EEEvNS_9BwdParamsE --------------------------
	.section	.nv.constant0._ZN10layer_norm22ln_bwd_finalize_kernelINS_22Kernel_traits_finalizeILj8192Ef13__nv_bfloat16fS2_fjLb0ELj1024ELj4ENS_18Kernel_traits_baseILj8192EfS2_fS2_fjLj1024EEEEELb0ELb0EEEvNS_9BwdParamsE,"a",@progbits
	.sectionflags	@""
	.align	4
.nv.constant0._ZN10layer_norm22ln_bwd_finalize_kernelINS_22Kernel_traits_finalizeILj8192Ef13__nv_bfloat16fS2_fjLb0ELj1024ELj4ENS_18Kernel_traits_baseILj8192EfS2_fS2_fjLj1024EEEEELb0ELb0EEEvNS_9BwdParamsE:
	.zero		1192


//--------------------- .nv.constant0._ZN10layer_norm40ln_parallel_residual_bwd_finalize_kernelINS_22Kernel_traits_finalizeILj8192Ef13__nv_bfloat16fS2_fjLb0ELj1024ELj4ENS_18Kernel_traits_baseILj8192EfS2_fS2_fjLj1024EEEEELb0EEEvNS_9BwdParamsE --------------------------
	.section	.nv.constant0._ZN10layer_norm40ln_parallel_residual_bwd_finalize_kernelINS_22Kernel_traits_finalizeILj8192Ef13__nv_bfloat16fS2_fjLb0ELj1024ELj4ENS_18Kernel_traits_baseILj8192EfS2_fS2_fjLj1024EEEEELb0EEEvNS_9BwdParamsE,"a",@progbits
	.sectionflags	@""
	.align	4
.nv.constant0._ZN10layer_norm40ln_parallel_residual_bwd_finalize_kernelINS_22Kernel_traits_finalizeILj8192Ef13__nv_bfloat16fS2_fjLb0ELj1024ELj4ENS_18Kernel_traits_baseILj8192EfS2_fS2_fjLj1024EEEEELb0EEEvNS_9BwdParamsE:
	.zero		1192


//--------------------- .nv.constant0._ZN10layer_norm31ln_parallel_residual_bwd_kernelINS_13Kernel_traitsIf13__nv_bfloat16fS2_fjLj8192ELj1ELj1ELj8ELj16ENS_18Kernel_traits_baseILj8192EfS2_fS2_fjLj256EEEEELb1ELb1ELb0EEEvNS_9BwdParamsE --------------------------
	.section	.nv.constant0._ZN10layer_norm31ln_parallel_residual_bwd_kernelINS_13Kernel_traitsIf13__nv_bfloat16fS2_fjLj8192ELj1ELj1ELj8ELj16ENS_18Kernel_traits_baseILj8192EfS2_fS2_fjLj256EEEEELb1ELb1ELb0EEEvNS_9BwdParamsE,"a",@progbits
	.sectionflags	@""
	.align	4
.nv.constant0._ZN10layer_norm31ln_parallel_residual_bwd_kernelINS_13Kernel_traitsIf13__nv_bfloat16fS2_fjLj8192ELj1ELj1ELj8ELj16ENS_18Kernel_traits_baseILj8192EfS2_fS2_fjLj256EEEEELb1ELb1ELb0EEEvNS_9BwdParamsE:
	.zero		1192


//--------------------- .nv.constant0._ZN10layer_norm22ln_bwd_finalize_kernelINS_22Kernel_traits_finalizeILj8192Ef13__nv_bfloat16fS2_fjLb0ELj1024ELj4ENS_18Kernel_traits_baseILj8192EfS2_fS2_fjLj1024EEEEELb0ELb1EEEvNS_9BwdParamsE --------------------------
	.section	.nv.constant0._ZN10layer_norm22ln_bwd_finalize_kernelINS_22Kernel_traits_finalizeILj8192Ef13__nv_bfloat16fS2_fjLb0ELj1024ELj4ENS_18Kernel_traits_baseILj8192EfS2_fS2_fjLj1024EEEEELb0ELb1EEEvNS_9BwdParamsE,"a",@progbits
	.sectionflags	@""
	.align	4
.nv.constant0._ZN10layer_norm22ln_bwd_finalize_kernelINS_22Kernel_traits_finalizeILj8192Ef13__nv_bfloat16fS2_fjLb0ELj1024ELj4ENS_18Kernel_traits_baseILj8192EfS2_fS2_fjLj1024EEEEELb0ELb1EEEvNS_9BwdParamsE:
	.zero		1192


//--------------------- .nv.constant0._ZN10layer_norm40ln_parallel_residual_bwd_finalize_kernelINS_22Kernel_traits_finalizeILj8192Ef13__nv_bfloat16fS2_fjLb0ELj1024ELj4ENS_18Kernel_traits_baseILj8192EfS2_fS2_fjLj1024EEEEELb1EEEvNS_9BwdParamsE --------------------------
	.section	.nv.constant0._ZN10layer_norm40ln_parallel_residual_bwd_finalize_kernelINS_22Kernel_traits_finalizeILj8192Ef13__nv_bfloat16fS2_fjLb0ELj1024ELj4ENS_18Kernel_traits_baseILj8192EfS2_fS2_fjLj1024EEEEELb1EEEvNS_9BwdParamsE,"a",@progbits
	.sectionflags	@""
	.align	4
.nv.constant0._ZN10layer_norm40ln_parallel_residual_bwd_finalize_kernelINS_22Kernel_traits_finalizeILj8192Ef13__nv_bfloat16fS2_fjLb0ELj1024ELj4ENS_18Kernel_traits_baseILj8192EfS2_fS2_fjLj1024EEEEELb1EEEvNS_9BwdParamsE:
	.zero		1192


//--------------------- .nv.constant0._ZN10layer_norm31ln_parallel_residual_bwd_kernelINS_13Kernel_traitsIf13__nv_bfloat16fS2_fjLj8192ELj1ELj1ELj8ELj16ENS_18Kernel_traits_baseILj8192EfS2_fS2_fjLj256EEEEELb1ELb1ELb1EEEvNS_9BwdParamsE --------------------------
	.section	.nv.constant0._ZN10layer_norm31ln_parallel_residual_bwd_kernelINS_13Kernel_traitsIf13__nv_bfloat16fS2_fjLj8192ELj1ELj1ELj8ELj16ENS_18Kernel_traits_baseILj8192EfS2_fS2_fjLj256EEEEELb1ELb1ELb1EEEvNS_9BwdParamsE,"a",@progbits
	.sectionflags	@""
	.align	4
.nv.constant0._ZN10layer_norm31ln_parallel_residual_bwd_kernelINS_13Kernel_traitsIf13__nv_bfloat16fS2_fjLj8192ELj1ELj1ELj8ELj16ENS_18Kernel_traits_baseILj8192EfS2_fS2_fjLj256EEEEELb1ELb1ELb1EEEvNS_9BwdParamsE:
	.zero		1192


//--------------------- .nv.constant0._ZN10layer_norm31ln_parallel_residual_bwd_kernelINS_13Kernel_traitsIf6__halfS2_S2_fjLj8192ELj1ELj1ELj8ELj16ENS_18Kernel_traits_baseILj8192EfS2_S2_S2_fjLj256EEEEELb0ELb0ELb0EEEvNS_9BwdParamsE --------------------------
	.section	.nv.constant0._ZN10layer_norm31ln_parallel_residual_bwd_kernelINS_13Kernel_traitsIf6__halfS2_S2_fjLj8192ELj1ELj1ELj8ELj16ENS_18Kernel_traits_baseILj8192EfS2_S2_S2_fjLj256EEEEELb0ELb0ELb0EEEvNS_9BwdParamsE,"a",@progbits
	.sectionflags	@""
	.align	4
.nv.constant0._ZN10layer_norm31ln_parallel_residual_bwd_kernelINS_13Kernel_traitsIf6__halfS2_S2_fjLj8192ELj1ELj1ELj8ELj16ENS_18Kernel_traits_baseILj8192EfS2_S2_S2_fjLj256EEEEELb0ELb0ELb0EEEvNS_9BwdParamsE:
	.zero		1192


//--------------------- .nv.constant0._ZN10layer_norm31ln_parallel_residual_bwd_kernelINS_13Kernel_traitsIf6__halfS2_S2_fjLj8192ELj1ELj1ELj8ELj16ENS_18Kernel_traits_baseILj8192EfS2_S2_S2_fjLj256EEEEELb0ELb0ELb1EEEvNS_9BwdParamsE --------------------------
	.section	.nv.constant0._ZN10layer_norm31ln_parallel_residual_bwd_kernelINS_13Kernel_traitsIf6__halfS2_S2_fjLj8192ELj1ELj1ELj8ELj16ENS_18Kernel_traits_baseILj8192EfS2_S2_S2_fjLj256EEEEELb0ELb0ELb1EEEvNS_9BwdParamsE,"a",@progbits
	.sectionflags	@""
	.align	4
.nv.constant0._ZN10layer_norm31ln_parallel_residual_bwd_kernelINS_13Kernel_traitsIf6__halfS2_S2_fjLj8192ELj1ELj1ELj8ELj16ENS_18Kernel_traits_baseILj8192EfS2_S2_S2_fjLj256EEEEELb0ELb0ELb1EEEvNS_9BwdParamsE:
	.zero		1192


//--------------------- .nv.constant0._ZN10layer_norm31ln_parallel_residual_bwd_kernelINS_13Kernel_traitsIf6__halfS2_S2_fjLj8192ELj1ELj1ELj8ELj16ENS_18Kernel_traits_baseILj8192EfS2_S2_S2_fjLj256EEEEELb0ELb1ELb0EEEvNS_9BwdParamsE --------------------------
	.section	.nv.constant0._ZN10layer_norm31ln_parallel_residual_bwd_kernelINS_13Kernel_traitsIf6__halfS2_S2_fjLj8192ELj1ELj1ELj8ELj16ENS_18Kernel_traits_baseILj8192EfS2_S2_S2_fjLj256EEEEELb0ELb1ELb0EEEvNS_9BwdParamsE,"a",@progbits
	.sectionflags	@""
	.align	4
.nv.constant0._ZN10layer_norm31ln_parallel_residual_bwd_kernelINS_13Kernel_traitsIf6__halfS2_S2_fjLj8192ELj1ELj1ELj8ELj16ENS_18Kernel_traits_baseILj8192EfS2_S2_S2_fjLj256EEEEELb0ELb1ELb0EEEvNS_9BwdParamsE:
	.zero		1192


//--------------------- .nv.constant0._ZN10layer_norm31ln_parallel_residual_bwd_kernelINS_13Kernel_traitsIf6__halfS2_S2_fjLj8192ELj1ELj1ELj8ELj16ENS_18Kernel_traits_baseILj8192EfS2_S2_S2_fjLj256EEEEELb0ELb1ELb1EEEvNS_9BwdParamsE --------------------------
	.section	.nv.constant0._ZN10layer_norm31ln_parallel_residual_bwd_kernelINS_13Kernel_traitsIf6__halfS2_S2_fjLj8192ELj1ELj1ELj8ELj16ENS_18Kernel_traits_baseILj8192EfS2_S2_S2_fjLj256EEEEELb0ELb1ELb1EEEvNS_9BwdParamsE,"a",@progbits
	.sectionflags	@""
	.align	4
.nv.constant0._ZN10layer_norm31ln_parallel_residual_bwd_kernelINS_13Kernel_traitsIf6__halfS2_S2_fjLj8192ELj1ELj1ELj8ELj16ENS_18Kernel_traits_baseILj8192EfS2_S2_S2_fjLj256EEEEELb0ELb1ELb1EEEvNS_9BwdParamsE:
	.zero		1192


//--------------------- .nv.constant0._ZN10layer_norm31ln_parallel_residual_bwd_kernelINS_13Kernel_traitsIf6__halfS2_S2_fjLj8192ELj1ELj1ELj8ELj16ENS_18Kernel_traits_baseILj8192EfS2_S2_S2_fjLj256EEEEELb1ELb0ELb0EEEvNS_9BwdParamsE --------------------------
	.section	.nv.constant0._ZN10layer_norm31ln_parallel_residual_bwd_kernelINS_13Kernel_traitsIf6__halfS2_S2_fjLj8192ELj1ELj1ELj8ELj16ENS_18Kernel_traits_baseILj8192EfS2_S2_S2_fjLj256EEEEELb1ELb0ELb0EEEvNS_9BwdParamsE,"a",@progbits
	.sectionflags	@""
	.align	4
.nv.constant0._ZN10layer_norm31ln_parallel_residual_bwd_kernelINS_13Kernel_traitsIf6__halfS2_S2_fjLj8192ELj1ELj1ELj8ELj16ENS_18Kernel_traits_baseILj8192EfS2_S2_S2_fjLj256EEEEELb1ELb0ELb0EEEvNS_9BwdParamsE:
	.zero		1192


//--------------------- .nv.constant0._ZN10layer_norm31ln_parallel_residual_bwd_kernelINS_13Kernel_traitsIf6__halfS2_S2_fjLj8192ELj1ELj1ELj8ELj16ENS_18Kernel_traits_baseILj8192EfS2_S2_S2_fjLj256EEEEELb1ELb0ELb1EEEvNS_9BwdParamsE --------------------------
	.section	.nv.constant0._ZN10layer_norm31ln_parallel_residual_bwd_kernelINS_13Kernel_traitsIf6__halfS2_S2_fjLj8192ELj1ELj1ELj8ELj16ENS_18Kernel_traits_baseILj8192EfS2_S2_S2_fjLj256EEEEELb1ELb0ELb1EEEvNS_9BwdParamsE,"a",@progbits
	.sectionflags	@""
	.align	4
.nv.constant0._ZN10layer_norm31ln_parallel_residual_bwd_kernelINS_13Kernel_traitsIf6__halfS2_S2_fjLj8192ELj1ELj1ELj8ELj16ENS_18Kernel_traits_baseILj8192EfS2_S2_S2_fjLj256EEEEELb1ELb0ELb1EEEvNS_9BwdParamsE:
	.zero		1192


//--------------------- .nv.constant0._ZN10layer_norm22ln_bwd_finalize_kernelINS_22Kernel_traits_finalizeILj8192Ef6__halfS2_S2_fjLb0ELj1024ELj4ENS_18Kernel_traits_baseILj8192EfS2_S2_S2_fjLj1024EEEEELb0ELb0EEEvNS_9BwdParamsE --------------------------
	.section	.nv.constant0._ZN10layer_norm22ln_bwd_finalize_kernelINS_22Kernel_traits_finalizeILj8192Ef6__halfS2_S2_fjLb0ELj1024ELj4ENS_18Kernel_traits_baseILj8192EfS2_S2_S2_fjLj1024EEEEELb0ELb0EEEvNS_9BwdParamsE,"a",@progbits
	.sectionflags	@""
	.align	4
.nv.constant0._ZN10layer_norm22ln_bwd_finalize_kernelINS_22Kernel_traits_finalizeILj8192Ef6__halfS2_S2_fjLb0ELj1024ELj4ENS_18Kernel_traits_baseILj8192EfS2_S2_S2_fjLj1024EEEEELb0ELb0EEEvNS_9BwdParamsE:
	.zero		1192


//--------------------- .nv.constant0._ZN10layer_norm40ln_parallel_residual_bwd_finalize_kernelINS_22Kernel_traits_finalizeILj8192Ef6__halfS2_S2_fjLb0ELj1024ELj4ENS_18Kernel_traits_baseILj8192EfS2_S2_S2_fjLj1024EEEEELb0EEEvNS_9BwdParamsE --------------------------
	.section	.nv.constant0._ZN10layer_norm40ln_parallel_residual_bwd_finalize_kernelINS_22Kernel_traits_finalizeILj8192Ef6__halfS2_S2_fjLb0ELj1024ELj4ENS_18Kernel_traits_baseILj8192EfS2_S2_S2_fjLj1024EEEEELb0EEEvNS_9BwdParamsE,"a",@progbits
	.sectionflags	@""
	.align	4
.nv.constant0._ZN10layer_norm40ln_parallel_residual_bwd_finalize_kernelINS_22Kernel_traits_finalizeILj8192Ef6__halfS2_S2_fjLb0ELj1024ELj4ENS_18Kernel_traits_baseILj8192EfS2_S2_S2_fjLj1024EEEEELb0EEEvNS_9BwdParamsE:
	.zero		1192


//--------------------- .nv.constant0._ZN10layer_norm31ln_parallel_residual_bwd_kernelINS_13Kernel_traitsIf6__halfS2_S2_fjLj8192ELj1ELj1ELj8ELj16ENS_18Kernel_traits_baseILj8192EfS2_S2_S2_fjLj256EEEEELb1ELb1ELb0EEEvNS_9BwdParamsE --------------------------
	.section	.nv.constant0._ZN10layer_norm31ln_parallel_residual_bwd_kernelINS_13Kernel_traitsIf6__halfS2_S2_fjLj8192ELj1ELj1ELj8ELj16ENS_18Kernel_traits_baseILj8192EfS2_S2_S2_fjLj256EEEEELb1ELb1ELb0EEEvNS_9BwdParamsE,"a",@progbits
	.sectionflags	@""
	.align	4
.nv.constant0._ZN10layer_norm31ln_parallel_residual_bwd_kernelINS_13Kernel_traitsIf6__halfS2_S2_fjLj8192ELj1ELj1ELj8ELj16ENS_18Kernel_traits_baseILj8192EfS2_S2_S2_fjLj256EEEEELb1ELb1ELb0EEEvNS_9BwdParamsE:
	.zero		1192


//--------------------- .nv.constant0._ZN10layer_norm22ln_bwd_finalize_kernelINS_22Kernel_traits_finalizeILj8192Ef6__halfS2_S2_fjLb0ELj1024ELj4ENS_18Kernel_traits_baseILj8192EfS2_S2_S2_fjLj1024EEEEELb0ELb1EEEvNS_9BwdParamsE --------------------------
	.section	.nv.constant0._ZN10layer_norm22ln_bwd_finalize_kernelINS_22Kernel_traits_finalizeILj8192Ef6__halfS2_S2_fjLb0ELj1024ELj4ENS_18Kernel_traits_baseILj8192EfS2_S2_S2_fjLj1024EEEEELb0ELb1EEEvNS_9BwdParamsE,"a",@progbits
	.sectionflags	@""
	.align	4
.nv.constant0._ZN10layer_norm22ln_bwd_finalize_kernelINS_22Kernel_traits_finalizeILj8192Ef6__halfS2_S2_fjLb0ELj1024ELj4ENS_18Kernel_traits_baseILj8192EfS2_S2_S2_fjLj1024EEEEELb0ELb1EEEvNS_9BwdParamsE:
	.zero		1192


//--------------------- .nv.constant0._ZN10layer_norm40ln_parallel_residual_bwd_finalize_kernelINS_22Kernel_traits_finalizeILj8192Ef6__halfS2_S2_fjLb0ELj1024ELj4ENS_18Kernel_traits_baseILj8192EfS2_S2_S2_fjLj1024EEEEELb1EEEvNS_9BwdParamsE --------------------------
	.section	.nv.constant0._ZN10layer_norm40ln_parallel_residual_bwd_finalize_kernelINS_22Kernel_traits_finalizeILj8192Ef6__halfS2_S2_fjLb0ELj1024ELj4ENS_18Kernel_traits_baseILj8192EfS2_S2_S2_fjLj1024EEEEELb1EEEvNS_9BwdParamsE,"a",@progbits
	.sectionflags	@""
	.align	4
.nv.constant0._ZN10layer_norm40ln_parallel_residual_bwd_finalize_kernelINS_22Kernel_traits_finalizeILj8192Ef6__halfS2_S2_fjLb0ELj1024ELj4ENS_18Kernel_traits_baseILj8192EfS2_S2_S2_fjLj1024EEEEELb1EEEvNS_9BwdParamsE:
	.zero		1192


//--------------------- .nv.constant0._ZN10layer_norm31ln_parallel_residual_bwd_kernelINS_13Kernel_traitsIf6__halfS2_S2_fjLj8192ELj1ELj1ELj8ELj16ENS_18Kernel_traits_baseILj8192EfS2_S2_S2_fjLj256EEEEELb1ELb1ELb1EEEvNS_9BwdParamsE --------------------------
	.section	.nv.constant0._ZN10layer_norm31ln_parallel_residual_bwd_kernelINS_13Kernel_traitsIf6__halfS2_S2_fjLj8192ELj1ELj1ELj8ELj16ENS_18Kernel_traits_baseILj8192EfS2_S2_S2_fjLj256EEEEELb1ELb1ELb1EEEvNS_9BwdParamsE,"a",@progbits
	.sectionflags	@""
	.align	4
.nv.constant0._ZN10layer_norm31ln_parallel_residual_bwd_kernelINS_13Kernel_traitsIf6__halfS2_S2_fjLj8192ELj1ELj1ELj8ELj16ENS_18Kernel_traits_baseILj8192EfS2_S2_S2_fjLj256EEEEELb1ELb1ELb1EEEvNS_9BwdParamsE:
	.zero		1192


//--------------------- .nv.constant0._ZN10layer_norm31ln_parallel_residual_bwd_kernelINS_13Kernel_traitsI6__halfS2_fS2_fjLj8192ELj1ELj1ELj8ELj16ENS_18Kernel_traits_baseILj8192ES2_S2_fS2_fjLj256EEEEELb0ELb0ELb0EEEvNS_9BwdParamsE --------------------------
	.section	.nv.constant0._ZN10layer_norm31ln_parallel_residual_bwd_kernelINS_13Kernel_traitsI6__halfS2_fS2_fjLj8192ELj1ELj1ELj8ELj16ENS_18Kernel_traits_baseILj8192ES2_S2_fS2_fjLj256EEEEELb0ELb0ELb0EEEvNS_9BwdParamsE,"a",@progbits
	.sectionflags	@""
	.align	4
.nv.constant0._ZN10layer_norm31ln_parallel_residual_bwd_kernelINS_13Kernel_traitsI6__halfS2_fS2_fjLj8192ELj1ELj1ELj8ELj16ENS_18Kernel_traits_baseILj8192ES2_S2_fS2_fjLj256EEEEELb0ELb0ELb0EEEvNS_9BwdParamsE:
	.zero		1192


//--------------------- .nv.constant0._ZN10layer_norm31ln_parallel_residual_bwd_kernelINS_13Kernel_traitsI6__halfS2_fS2_fjLj8192ELj1ELj1ELj8ELj16ENS_18Kernel_traits_baseILj8192ES2_S2_fS2_fjLj256EEEEELb0ELb0ELb1EEEvNS_9BwdParamsE --------------------------
	.section	.nv.constant0._ZN10layer_norm31ln_parallel_residual_bwd_kernelINS_13Kernel_traitsI6__halfS2_fS2_fjLj8192ELj1ELj1ELj8ELj16ENS_18Kernel_traits_baseILj8192ES2_S2_fS2_fjLj256EEEEELb0ELb0ELb1EEEvNS_9BwdParamsE,"a",@progbits
	.sectionflags	@""
	.align	4
.nv.constant0._ZN10layer_norm31ln_parallel_residual_bwd_kernelINS_13Kernel_traitsI6__halfS2_fS2_fjLj8192ELj1ELj1ELj8ELj16ENS_18Kernel_traits_baseILj8192ES2_S2_fS2_fjLj256EEEEELb0ELb0ELb1EEEvNS_9BwdParamsE:
	.zero		1192


//--------------------- .nv.constant0._ZN10layer_norm31ln_parallel_residual_bwd_kernelINS_13Kernel_traitsI6__halfS2_fS2_fjLj8192ELj1ELj1ELj8ELj16ENS_18Kernel_traits_baseILj8192ES2_S2_fS2_fjLj256EEEEELb0ELb1ELb0EEEvNS_9BwdParamsE --------------------------
	.section	.nv.constant0._ZN10layer_norm31ln_parallel_residual_bwd_kernelINS_13Kernel_traitsI6__halfS2_fS2_fjLj8192ELj1ELj1ELj8ELj16ENS_18Kernel_traits_baseILj8192ES2_S2_fS2_fjLj256EEEEELb0ELb1ELb0EEEvNS_9BwdParamsE,"a",@progbits
	.sectionflags	@""
	.align	4
.nv.constant0._ZN10layer_norm31ln_parallel_residual_bwd_kernelINS_13Kernel_traitsI6__halfS2_fS2_fjLj8192ELj1ELj1ELj8ELj16ENS_18Kernel_traits_baseILj8192ES2_S2_fS2_fjLj256EEEEELb0ELb1ELb0EEEvNS_9BwdParamsE:
	.zero		1192


//--------------------- .nv.constant0._ZN10layer_norm31ln_parallel_residual_bwd_kernelINS_13Kernel_traitsI6__halfS2_fS2_fjLj8192ELj1ELj1ELj8ELj16ENS_18Kernel_traits_baseILj8192ES2_S2_fS2_fjLj256EEEEELb0ELb1ELb1EEEvNS_9BwdParamsE --------------------------
	.section	.nv.constant0._ZN10layer_norm31ln_parallel_residual_bwd_kernelINS_13Kernel_traitsI6__halfS2_fS2_fjLj8192ELj1ELj1ELj8ELj16ENS_18Kernel_traits_baseILj8192ES2_S2_fS2_fjLj256EEEEELb0ELb1ELb1EEEvNS_9BwdParamsE,"a",@progbits
	.sectionflags	@""
	.align	4
.nv.constant0._ZN10layer_norm31ln_parallel_residual_bwd_kernelINS_13Kernel_traitsI6__halfS2_fS2_fjLj8192ELj1ELj1ELj8ELj16ENS_18Kernel_traits_baseILj8192ES2_S2_fS2_fjLj256EEEEELb0ELb1ELb1EEEvNS_9BwdParamsE:
	.zero		1192


//--------------------- .nv.constant0._ZN10layer_norm31ln_parallel_residual_bwd_kernelINS_13Kernel_traitsI6__halfS2_fS2_fjLj8192ELj1ELj1ELj8ELj16ENS_18Kernel_traits_baseILj8192ES2_S2_fS2_fjLj256EEEEELb1ELb0ELb0EEEvNS_9BwdParamsE --------------------------
	.section	.nv.constant0._ZN10layer_norm31ln_parallel_residual_bwd_kernelINS_13Kernel_traitsI6__halfS2_fS2_fjLj8192ELj1ELj1ELj8ELj16ENS_18Kernel_traits_baseILj8192ES2_S2_fS2_fjLj256EEEEELb1ELb0ELb0EEEvNS_9BwdParamsE,"a",@progbits
	.sectionflags	@""
	.align	4
.nv.constant0._ZN10layer_norm31ln_parallel_residual_bwd_kernelINS_13Kernel_traitsI6__halfS2_fS2_fjLj8192ELj1ELj1ELj8ELj16ENS_18Kernel_traits_baseILj8192ES2_S2_fS2_fjLj256EEEEELb1ELb0ELb0EEEvNS_9BwdParamsE:
	.zero		1192


//--------------------- .nv.constant0._ZN10layer_norm31ln_parallel_residual_bwd_kernelINS_13Kernel_traitsI6__halfS2_fS2_fjLj8192ELj1ELj1ELj8ELj16ENS_18Kernel_traits_baseILj8192ES2_S2_fS2_fjLj256EEEEELb1ELb0ELb1EEEvNS_9BwdParamsE --------------------------
	.section	.nv.constant0._ZN10layer_norm31ln_parallel_residual_bwd_kernelINS_13Kernel_traitsI6__halfS2_fS2_fjLj8192ELj1ELj1ELj8ELj16ENS_18Kernel_traits_baseILj8192ES2_S2_fS2_fjLj256EEEEELb1ELb0ELb1EEEvNS_9BwdParamsE,"a",@progbits
	.sectionflags	@""
	.align	4
.nv.constant0._ZN10layer_norm31ln_parallel_residual_bwd_kernelINS_13Kernel_traitsI6__halfS2_fS2_fjLj8192ELj1ELj1ELj8ELj16ENS_18Kernel_traits_baseILj8192ES2_S2_fS2_fjLj256EEEEELb1ELb0ELb1EEEvNS_9BwdParamsE:
	.zero		1192


//--------------------- .nv.constant0._ZN10layer_norm22ln_bwd_finalize_kernelINS_22Kernel_traits_finalizeILj8192E6__halfS2_fS2_fjLb0ELj1024ELj4ENS_18Kernel_traits_baseILj8192ES2_S2_fS2_fjLj1024EEEEELb0ELb0EEEvNS_9BwdParamsE --------------------------
	.section	.nv.constant0._ZN10layer_norm22ln_bwd_finalize_kernelINS_22Kernel_traits_finalizeILj8192E6__halfS2_fS2_fjLb0ELj1024ELj4ENS_18Kernel_traits_baseILj8192ES2_S2_fS2_fjLj1024EEEEELb0ELb0EEEvNS_9BwdParamsE,"a",@progbits
	.sectionflags	@""
	.align	4
.nv.constant0._ZN10layer_norm22ln_bwd_finalize_kernelINS_22Kernel_traits_finalizeILj8192E6__halfS2_fS2_fjLb0ELj1024ELj4ENS_18Kernel_traits_baseILj8192ES2_S2_fS2_fjLj1024EEEEELb0ELb0EEEvNS_9BwdParamsE:
	.zero		1192


//--------------------- .nv.constant0._ZN10layer_norm40ln_parallel_residual_bwd_finalize_kernelINS_22Kernel_traits_finalizeILj8192E6__halfS2_fS2_fjLb0ELj1024ELj4ENS_18Kernel_traits_baseILj8192ES2_S2_fS2_fjLj1024EEEEELb0EEEvNS_9BwdParamsE --------------------------
	.section	.nv.constant0._ZN10layer_norm40ln_parallel_residual_bwd_finalize_kernelINS_22Kernel_traits_finalizeILj8192E6__halfS2_fS2_fjLb0ELj1024ELj4ENS_18Kernel_traits_baseILj8192ES2_S2_fS2_fjLj1024EEEEELb0EEEvNS_9BwdParamsE,"a",@progbits
	.sectionflags	@""
	.align	4
.nv.constant0._ZN10layer_norm40ln_parallel_residual_bwd_finalize_kernelINS_22Kernel_traits_finalizeILj8192E6__halfS2_fS2_fjLb0ELj1024ELj4ENS_18Kernel_traits_baseILj8192ES2_S2_fS2_fjLj1024EEEEELb0EEEvNS_9BwdParamsE:
	.zero		1192


//--------------------- .nv.constant0._ZN10layer_norm31ln_parallel_residual_bwd_kernelINS_13Kernel_traitsI6__halfS2_fS2_fjLj8192ELj1ELj1ELj8ELj16ENS_18Kernel_traits_baseILj8192ES2_S2_fS2_fjLj256EEEEELb1ELb1ELb0EEEvNS_9BwdParamsE --------------------------
	.section	.nv.constant0._ZN10layer_norm31ln_parallel_residual_bwd_kernelINS_13Kernel_traitsI6__halfS2_fS2_fjLj8192ELj1ELj1ELj8ELj16ENS_18Kernel_traits_baseILj8192ES2_S2_fS2_fjLj256EEEEELb1ELb1ELb0EEEvNS_9BwdParamsE,"a",@progbits
	.sectionflags	@""
	.align	4
.nv.constant0._ZN10layer_norm31ln_parallel_residual_bwd_kernelINS_13Kernel_traitsI6__halfS2_fS2_fjLj8192ELj1ELj1ELj8ELj16ENS_18Kernel_traits_baseILj8192ES2_S2_fS2_fjLj256EEEEELb1ELb1ELb0EEEvNS_9BwdParamsE:
	.zero		1192


//--------------------- .nv.constant0._ZN10layer_norm22ln_bwd_finalize_kernelINS_22Kernel_traits_finalizeILj8192E6__halfS2_fS2_fjLb0ELj1024ELj4ENS_18Kernel_traits_baseILj8192ES2_S2_fS2_fjLj1024EEEEELb0ELb1EEEvNS_9BwdParamsE --------------------------
	.section	.nv.constant0._ZN10layer_norm22ln_bwd_finalize_kernelINS_22Kernel_traits_finalizeILj8192E6__halfS2_fS2_fjLb0ELj1024ELj4ENS_18Kernel_traits_baseILj8192ES2_S2_fS2_fjLj1024EEEEELb0ELb1EEEvNS_9BwdParamsE,"a",@progbits
	.sectionflags	@""
	.align	4
.nv.constant0._ZN10layer_norm22ln_bwd_finalize_kernelINS_22Kernel_traits_finalizeILj8192E6__halfS2_fS2_fjLb0ELj1024ELj4ENS_18Kernel_traits_baseILj8192ES2_S2_fS2_fjLj1024EEEEELb0ELb1EEEvNS_9BwdParamsE:
	.zero		1192


//--------------------- .nv.constant0._ZN10layer_norm40ln_parallel_residual_bwd_finalize_kernelINS_22Kernel_traits_finalizeILj8192E6__halfS2_fS2_fjLb0ELj1024ELj4ENS_18Kernel_traits_baseILj8192ES2_S2_fS2_fjLj1024EEEEELb1EEEvNS_9BwdParamsE --------------------------
	.section	.nv.constant0._ZN10layer_norm40ln_parallel_residual_bwd_finalize_kernelINS_22Kernel_traits_finalizeILj8192E6__halfS2_fS2_fjLb0ELj1024ELj4ENS_18Kernel_traits_baseILj8192ES2_S2_fS2_fjLj1024EEEEELb1EEEvNS_9BwdParamsE,"a",@progbits
	.sectionflags	@""
	.align	4
.nv.constant0._ZN10layer_norm40ln_parallel_residual_bwd_finalize_kernelINS_22Kernel_traits_finalizeILj8192E6__halfS2_fS2_fjLb0ELj1024ELj4ENS_18Kernel_traits_baseILj8192ES2_S2_fS2_fjLj1024EEEEELb1EEEvNS_9BwdParamsE:
	.zero		1192


//--------------------- .nv.constant0._ZN10layer_norm31ln_parallel_residual_bwd_kernelINS_13Kernel_traitsI6__halfS2_fS2_fjLj8192ELj1ELj1ELj8ELj16ENS_18Kernel_traits_baseILj8192ES2_S2_fS2_fjLj256EEEEELb1ELb1ELb1EEEvNS_9BwdParamsE --------------------------
	.section	.nv.constant0._ZN10layer_norm31ln_parallel_residual_bwd_kernelINS_13Kernel_traitsI6__halfS2_fS2_fjLj8192ELj1ELj1ELj8ELj16ENS_18Kernel_traits_baseILj8192ES2_S2_fS2_fjLj256EEEEELb1ELb1ELb1EEEvNS_9BwdParamsE,"a",@progbits
	.sectionflags	@""
	.align	4
.nv.constant0._ZN10layer_norm31ln_parallel_residual_bwd_kernelINS_13Kernel_traitsI6__halfS2_fS2_fjLj8192ELj1ELj1ELj8ELj16ENS_18Kernel_traits_baseILj8192ES2_S2_fS2_fjLj256EEEEELb1ELb1ELb1EEEvNS_9BwdParamsE:
	.zero		1192


//--------------------- .nv.constant0._ZN10layer_norm31ln_parallel_residual_bwd_kernelINS_13Kernel_traitsIf6__halffS2_fjLj8192ELj1ELj1ELj8ELj16ENS_18Kernel_traits_baseILj8192EfS2_fS2_fjLj256EEEEELb0ELb0ELb0EEEvNS_9BwdParamsE --------------------------
	.section	.nv.constant0._ZN10layer_norm31ln_parallel_residual_bwd_kernelINS_13Kernel_traitsIf6__halffS2_fjLj8192ELj1ELj1ELj8ELj16ENS_18Kernel_traits_baseILj8192EfS2_fS2_fjLj256EEEEELb0ELb0ELb0EEEvNS_9BwdParamsE,"a",@progbits
	.sectionflags	@""
	.align	4
.nv.constant0._ZN10layer_norm31ln_parallel_residual_bwd_kernelINS_13Kernel_traitsIf6__halffS2_fjLj8192ELj1ELj1ELj8ELj16ENS_18Kernel_traits_baseILj8192EfS2_fS2_fjLj256EEEEELb0ELb0ELb0EEEvNS_9BwdParamsE:
	.zero		1192


//--------------------- .nv.constant0._ZN10layer_norm31ln_parallel_residual_bwd_kernelINS_13Kernel_traitsIf6__halffS2_fjLj8192ELj1ELj1ELj8ELj16ENS_18Kernel_traits_baseILj8192EfS2_fS2_fjLj256EEEEELb0ELb0ELb1EEEvNS_9BwdParamsE --------------------------
	.section	.nv.constant0._ZN10layer_norm31ln_parallel_residual_bwd_kernelINS_13Kernel_traitsIf6__halffS2_fjLj8192ELj1ELj1ELj8ELj16ENS_18Kernel_traits_baseILj8192EfS2_fS2_fjLj256EEEEELb0ELb0ELb1EEEvNS_9BwdParamsE,"a",@progbits
	.sectionflags	@""
	.align	4
.nv.constant0._ZN10layer_norm31ln_parallel_residual_bwd_kernelINS_13Kernel_traitsIf6__halffS2_fjLj8192ELj1ELj1ELj8ELj16ENS_18Kernel_traits_baseILj8192EfS2_fS2_fjLj256EEEEELb0ELb0ELb1EEEvNS_9BwdParamsE:
	.zero		1192


//--------------------- .nv.constant0._ZN10layer_norm31ln_parallel_residual_bwd_kernelINS_13Kernel_traitsIf6__halffS2_fjLj8192ELj1ELj1ELj8ELj16ENS_18Kernel_traits_baseILj8192EfS2_fS2_fjLj256EEEEELb0ELb1ELb0EEEvNS_9BwdParamsE --------------------------
	.section	.nv.constant0._ZN10layer_norm31ln_parallel_residual_bwd_kernelINS_13Kernel_traitsIf6__halffS2_fjLj8192ELj1ELj1ELj8ELj16ENS_18Kernel_traits_baseILj8192EfS2_fS2_fjLj256EEEEELb0ELb1ELb0EEEvNS_9BwdParamsE,"a",@progbits
	.sectionflags	@""
	.align	4
.nv.constant0._ZN10layer_norm31ln_parallel_residual_bwd_kernelINS_13Kernel_traitsIf6__halffS2_fjLj8192ELj1ELj1ELj8ELj16ENS_18Kernel_traits_baseILj8192EfS2_fS2_fjLj256EEEEELb0ELb1ELb0EEEvNS_9BwdParamsE:
	.zero		1192


//--------------------- .nv.constant0._ZN10layer_norm31ln_parallel_residual_bwd_kernelINS_13Kernel_traitsIf6__halffS2_fjLj8192ELj1ELj1ELj8ELj16ENS_18Kernel_traits_baseILj8192EfS2_fS2_fjLj256EEEEELb0ELb1ELb1EEEvNS_9BwdParamsE --------------------------
	.section	.nv.constant0._ZN10layer_norm31ln_parallel_residual_bwd_kernelINS_13Kernel_traitsIf6__halffS2_fjLj8192ELj1ELj1ELj8ELj16ENS_18Kernel_traits_baseILj8192EfS2_fS2_fjLj256EEEEELb0ELb1ELb1EEEvNS_9BwdParamsE,"a",@progbits
	.sectionflags	@""
	.align	4
.nv.constant0._ZN10layer_norm31ln_parallel_residual_bwd_kernelINS_13Kernel_traitsIf6__halffS2_fjLj8192ELj1ELj1ELj8ELj16ENS_18Kernel_traits_baseILj8192EfS2_fS2_fjLj256EEEEELb0ELb1ELb1EEEvNS_9BwdParamsE:
	.zero		1192


//--------------------- .nv.constant0._ZN10layer_norm31ln_parallel_residual_bwd_kernelINS_13Kernel_traitsIf6__halffS2_fjLj8192ELj1ELj1ELj8ELj16ENS_18Kernel_traits_baseILj8192EfS2_fS2_fjLj256EEEEELb1ELb0ELb0EEEvNS_9BwdParamsE --------------------------
	.section	.nv.constant0._ZN10layer_norm31ln_parallel_residual_bwd_kernelINS_13Kernel_traitsIf6__halffS2_fjLj8192ELj1ELj1ELj8ELj16ENS_18Kernel_traits_baseILj8192EfS2_fS2_fjLj256EEEEELb1ELb0ELb0EEEvNS_9BwdParamsE,"a",@progbits
	.sectionflags	@""
	.align	4
.nv.constant0._ZN10layer_norm31ln_parallel_residual_bwd_kernelINS_13Kernel_traitsIf6__halffS2_fjLj8192ELj1ELj1ELj8ELj16ENS_18Kernel_traits_baseILj8192EfS2_fS2_fjLj256EEEEELb1ELb0ELb0EEEvNS_9BwdParamsE:
	.zero		1192


//--------------------- .nv.constant0._ZN10layer_norm31ln_parallel_residual_bwd_kernelINS_13Kernel_traitsIf6__halffS2_fjLj8192ELj1ELj1ELj8ELj16ENS_18Kernel_traits_baseILj8192EfS2_fS2_fjLj256EEEEELb1ELb0ELb1EEEvNS_9BwdParamsE --------------------------
	.section	.nv.constant0._ZN10layer_norm31ln_parallel_residual_bwd_kernelINS_13Kernel_traitsIf6__halffS2_fjLj8192ELj1ELj1ELj8ELj16ENS_18Kernel_traits_baseILj8192EfS2_fS2_fjLj256EEEEELb1ELb0ELb1EEEvNS_9BwdParamsE,"a",@progbits
	.sectionflags	@""
	.align	4
.nv.constant0._ZN10layer_norm31ln_parallel_residual_bwd_kernelINS_13Kernel_traitsIf6__halffS2_fjLj8192ELj1ELj1ELj8ELj16ENS_18Kernel_traits_baseILj8192EfS2_fS2_fjLj256EEEEELb1ELb0ELb1EEEvNS_9BwdParamsE:
	.zero		1192


//--------------------- .nv.constant0._ZN10layer_norm22ln_bwd_finalize_kernelINS_22Kernel_traits_finalizeILj8192Ef6__halffS2_fjLb0ELj1024ELj4ENS_18Kernel_traits_baseILj8192EfS2_fS2_fjLj1024EEEEELb0ELb0EEEvNS_9BwdParamsE --------------------------
	.section	.nv.constant0._ZN10layer_norm22ln_bwd_finalize_kernelINS_22Kernel_traits_finalizeILj8192Ef6__halffS2_fjLb0ELj1024ELj4ENS_18Kernel_traits_baseILj8192EfS2_fS2_fjLj1024EEEEELb0ELb0EEEvNS_9BwdParamsE,"a",@progbits
	.sectionflags	@""
	.align	4
.nv.constant0._ZN10layer_norm22ln_bwd_finalize_kernelINS_22Kernel_traits_finalizeILj8192Ef6__halffS2_fjLb0ELj1024ELj4ENS_18Kernel_traits_baseILj8192EfS2_fS2_fjLj1024EEEEELb0ELb0EEEvNS_9BwdParamsE:
	.zero		1192


//--------------------- .nv.constant0._ZN10layer_norm40ln_parallel_residual_bwd_finalize_kernelINS_22Kernel_traits_finalizeILj8192Ef6__halffS2_fjLb0ELj1024ELj4ENS_18Kernel_traits_baseILj8192EfS2_fS2_fjLj1024EEEEELb0EEEvNS_9BwdParamsE --------------------------
	.section	.nv.constant0._ZN10layer_norm40ln_parallel_residual_bwd_finalize_kernelINS_22Kernel_traits_finalizeILj8192Ef6__halffS2_fjLb0ELj1024ELj4ENS_18Kernel_traits_baseILj8192EfS2_fS2_fjLj1024EEEEELb0EEEvNS_9BwdParamsE,"a",@progbits
	.sectionflags	@""
	.align	4
.nv.constant0._ZN10layer_norm40ln_parallel_residual_bwd_finalize_kernelINS_22Kernel_traits_finalizeILj8192Ef6__halffS2_fjLb0ELj1024ELj4ENS_18Kernel_traits_baseILj8192EfS2_fS2_fjLj1024EEEEELb0EEEvNS_9BwdParamsE:
	.zero		1192


//--------------------- .nv.constant0._ZN10layer_norm31ln_parallel_residual_bwd_kernelINS_13Kernel_traitsIf6__halffS2_fjLj8192ELj1ELj1ELj8ELj16ENS_18Kernel_traits_baseILj8192EfS2_fS2_fjLj256EEEEELb1ELb1ELb0EEEvNS_9BwdParamsE --------------------------
	.section	.nv.constant0._ZN10layer_norm31ln_parallel_residual_bwd_kernelINS_13Kernel_traitsIf6__halffS2_fjLj8192ELj1ELj1ELj8ELj16ENS_18Kernel_traits_baseILj8192EfS2_fS2_fjLj256EEEEELb1ELb1ELb0EEEvNS_9BwdParamsE,"a",@progbits
	.sectionflags	@""
	.align	4
.nv.constant0._ZN10layer_norm31ln_parallel_residual_bwd_kernelINS_13Kernel_traitsIf6__halffS2_fjLj8192ELj1ELj1ELj8ELj16ENS_18Kernel_traits_baseILj8192EfS2_fS2_fjLj256EEEEELb1ELb1ELb0EEEvNS_9BwdParamsE:
	.zero		1192


//--------------------- .nv.constant0._ZN10layer_norm22ln_bwd_finalize_kernelINS_22Kernel_traits_finalizeILj8192Ef6__halffS2_fjLb0ELj1024ELj4ENS_18Kernel_traits_baseILj8192EfS2_fS2_fjLj1024EEEEELb0ELb1EEEvNS_9BwdParamsE --------------------------
	.section	.nv.constant0._ZN10layer_norm22ln_bwd_finalize_kernelINS_22Kernel_traits_finalizeILj8192Ef6__halffS2_fjLb0ELj1024ELj4ENS_18Kernel_traits_baseILj8192EfS2_fS2_fjLj1024EEEEELb0ELb1EEEvNS_9BwdParamsE,"a",@progbits
	.sectionflags	@""
	.align	4
.nv.constant0._ZN10layer_norm22ln_bwd_finalize_kernelINS_22Kernel_traits_finalizeILj8192Ef6__halffS2_fjLb0ELj1024ELj4ENS_18Kernel_traits_baseILj8192EfS2_fS2_fjLj1024EEEEELb0ELb1EEEvNS_9BwdParamsE:
	.zero		1192


//--------------------- .nv.constant0._ZN10layer_norm40ln_parallel_residual_bwd_finalize_kernelINS_22Kernel_traits_finalizeILj8192Ef6__halffS2_fjLb0ELj1024ELj4ENS_18Kernel_traits_baseILj8192EfS2_fS2_fjLj1024EEEEELb1EEEvNS_9BwdParamsE --------------------------
	.section	.nv.constant0._ZN10layer_norm40ln_parallel_residual_bwd_finalize_kernelINS_22Kernel_traits_finalizeILj8192Ef6__halffS2_fjLb0ELj1024ELj4ENS_18Kernel_traits_baseILj8192EfS2_fS2_fjLj1024EEEEELb1EEEvNS_9BwdParamsE,"a",@progbits
	.sectionflags	@""
	.align	4
.nv.constant0._ZN10layer_norm40ln_parallel_residual_bwd_finalize_kernelINS_22Kernel_traits_finalizeILj8192Ef6__halffS2_fjLb0ELj1024ELj4ENS_18Kernel_traits_baseILj8192EfS2_fS2_fjLj1024EEEEELb1EEEvNS_9BwdParamsE:
	.zero		1192


//--------------------- .nv.constant0._ZN10layer_norm31ln_parallel_residual_bwd_kernelINS_13Kernel_traitsIf6__halffS2_fjLj8192ELj1ELj1ELj8ELj16ENS_18Kernel_traits_baseILj8192EfS2_fS2_fjLj256EEEEELb1ELb1ELb1EEEvNS_9BwdParamsE --------------------------
	.section	.nv.constant0._ZN10layer_norm31ln_parallel_residual_bwd_kernelINS_13Kernel_traitsIf6__halffS2_fjLj8192ELj1ELj1ELj8ELj16ENS_18Kernel_traits_baseILj8192EfS2_fS2_fjLj256EEEEELb1ELb1ELb1EEEvNS_9BwdParamsE,"a",@progbits
	.sectionflags	@""
	.align	4
.nv.constant0._ZN10layer_norm31ln_parallel_residual_bwd_kernelINS_13Kernel_traitsIf6__halffS2_fjLj8192ELj1ELj1ELj8ELj16ENS_18Kernel_traits_baseILj8192EfS2_fS2_fjLj256EEEEELb1ELb1ELb1EEEvNS_9BwdParamsE:
	.zero		1192


//--------------------- .nv.constant0._ZN10layer_norm31ln_parallel_residual_bwd_kernelINS_13Kernel_traitsI6__halfffffjLj8192ELj1ELj1ELj8ELj16ENS_18Kernel_traits_baseILj8192ES2_ffffjLj256EEEEELb0ELb0ELb0EEEvNS_9BwdParamsE --------------------------
	.section	.nv.constant0._ZN10layer_norm31ln_parallel_residual_bwd_kernelINS_13Kernel_traitsI6__halfffffjLj8192ELj1ELj1ELj8ELj16ENS_18Kernel_traits_baseILj8192ES2_ffffjLj256EEEEELb0ELb0ELb0EEEvNS_9BwdParamsE,"a",@progbits
	.sectionflags	@""
	.align	4
.nv.constant0._ZN10layer_norm31ln_parallel_residual_bwd_kernelINS_13Kernel_traitsI6__halfffffjLj8192ELj1ELj1ELj8ELj16ENS_18Kernel_traits_baseILj8192ES2_ffffjLj256EEEEELb0ELb0ELb0EEEvNS_9BwdParamsE:
	.zero		1192


//--------------------- .nv.constant0._ZN10layer_norm31ln_parallel_residual_bwd_kernelINS_13Kernel_traitsI6__halfffffjLj8192ELj1ELj1ELj8ELj16ENS_18Kernel_traits_baseILj8192ES2_ffffjLj256EEEEELb0ELb0ELb1EEEvNS_9BwdParamsE --------------------------
	.section	.nv.constant0._ZN10layer_norm31ln_parallel_residual_bwd_kernelINS_13Kernel_traitsI6__halfffffjLj8192ELj1ELj1ELj8ELj16ENS_18Kernel_traits_baseILj8192ES2_ffffjLj256EEEEELb0ELb0ELb1EEEvNS_9BwdParamsE,"a",@progbits
	.sectionflags	@""
	.align	4
.nv.constant0._ZN10layer_norm31ln_parallel_residual_bwd_kernelINS_13Kernel_traitsI6__halfffffjLj8192ELj1ELj1ELj8ELj16ENS_18Kernel_traits_baseILj8192ES2_ffffjLj256EEEEELb0ELb0ELb1EEEvNS_9BwdParamsE:
	.zero		1192


//--------------------- .nv.constant0._ZN10layer_norm31ln_parallel_residual_bwd_kernelINS_13Kernel_traitsI6__halfffffjLj8192ELj1ELj1ELj8ELj16ENS_18Kernel_traits_baseILj8192ES2_ffffjLj256EEEEELb0ELb1ELb0EEEvNS_9BwdParamsE --------------------------
	.section	.nv.constant0._ZN10layer_norm31ln_parallel_residual_bwd_kernelINS_13Kernel_traitsI6__halfffffjLj8192ELj1ELj1ELj8ELj16ENS_18Kernel_traits_baseILj8192ES2_ffffjLj256EEEEELb0ELb1ELb0EEEvNS_9BwdParamsE,"a",@progbits
	.sectionflags	@""
	.align	4
.nv.constant0._ZN10layer_norm31ln_parallel_residual_bwd_kernelINS_13Kernel_traitsI6__halfffffjLj8192ELj1ELj1ELj8ELj16ENS_18Kernel_traits_baseILj8192ES2_ffffjLj256EEEEELb0ELb1ELb0EEEvNS_9BwdParamsE:
	.zero		1192


//--------------------- .nv.constant0._ZN10layer_norm31ln_parallel_residual_bwd_kernelINS_13Kernel_traitsI6__halfffffjLj8192ELj1ELj1ELj8ELj16ENS_18Kernel_traits_baseILj8192ES2_ffffjLj256EEEEELb0ELb1ELb1EEEvNS_9BwdParamsE --------------------------
	.section	.nv.constant0._ZN10layer_norm31ln_parallel_residual_bwd_kernelINS_13Kernel_traitsI6__halfffffjLj8192ELj1ELj1ELj8ELj16ENS_18Kernel_traits_baseILj8192ES2_ffffjLj256EEEEELb0ELb1ELb1EEEvNS_9BwdParamsE,"a",@progbits
	.sectionflags	@""
	.align	4
.nv.constant0._ZN10layer_norm31ln_parallel_residual_bwd_kernelINS_13Kernel_traitsI6__halfffffjLj8192ELj1ELj1ELj8ELj16ENS_18Kernel_traits_baseILj8192ES2_ffffjLj256EEEEELb0ELb1ELb1EEEvNS_9BwdParamsE:
	.zero		1192


//--------------------- .nv.constant0._ZN10layer_norm31ln_parallel_residual_bwd_kernelINS_13Kernel_traitsI6__halfffffjLj8192ELj1ELj1ELj8ELj16ENS_18Kernel_traits_baseILj8192ES2_ffffjLj256EEEEELb1ELb0ELb0EEEvNS_9BwdParamsE --------------------------
	.section	.nv.constant0._ZN10layer_norm31ln_parallel_residual_bwd_kernelINS_13Kernel_traitsI6__halfffffjLj8192ELj1ELj1ELj8ELj16ENS_18Kernel_traits_baseILj8192ES2_ffffjLj256EEEEELb1ELb0ELb0EEEvNS_9BwdParamsE,"a",@progbits
	.sectionflags	@""
	.align	4
.nv.constant0._ZN10layer_norm31ln_parallel_residual_bwd_kernelINS_13Kernel_traitsI6__halfffffjLj8192ELj1ELj1ELj8ELj16ENS_18Kernel_traits_baseILj8192ES2_ffffjLj256EEEEELb1ELb0ELb0EEEvNS_9BwdParamsE:
	.zero		1192


//--------------------- .nv.constant0._ZN10layer_norm31ln_parallel_residual_bwd_kernelINS_13Kernel_traitsI6__halfffffjLj8192ELj1ELj1ELj8ELj16ENS_18Kernel_traits_baseILj8192ES2_ffffjLj256EEEEELb1ELb0ELb1EEEvNS_9BwdParamsE --------------------------
	.section	.nv.constant0._ZN10layer_norm31ln_parallel_residual_bwd_kernelINS_13Kernel_traitsI6__halfffffjLj8192ELj1ELj1ELj8ELj16ENS_18Kernel_traits_baseILj8192ES2_ffffjLj256EEEEELb1ELb0ELb1EEEvNS_9BwdParamsE,"a",@progbits
	.sectionflags	@""
	.align	4
.nv.constant0._ZN10layer_norm31ln_parallel_residual_bwd_kernelINS_13Kernel_traitsI6__halfffffjLj8192ELj1ELj1ELj8ELj16ENS_18Kernel_traits_baseILj8192ES2_ffffjLj256EEEEELb1ELb0ELb1EEEvNS_9BwdParamsE:
	.zero		1192


//--------------------- .nv.constant0._ZN10layer_norm22ln_bwd_finalize_kernelINS_22Kernel_traits_finalizeILj8192E6__halfffffjLb0ELj1024ELj4ENS_18Kernel_traits_baseILj8192ES2_ffffjLj1024EEEEELb0ELb0EEEvNS_9BwdParamsE --------------------------
	.section	.nv.constant0._ZN10layer_norm22ln_bwd_finalize_kernelINS_22Kernel_traits_finalizeILj8192E6__halfffffjLb0ELj1024ELj4ENS_18Kernel_traits_baseILj8192ES2_ffffjLj1024EEEEELb0ELb0EEEvNS_9BwdParamsE,"a",@progbits
	.sectionflags	@""
	.align	4
.nv.constant0._ZN10layer_norm22ln_bwd_finalize_kernelINS_22Kernel_traits_finalizeILj8192E6__halfffffjLb0ELj1024ELj4ENS_18Kernel_traits_baseILj8192ES2_ffffjLj1024EEEEELb0ELb0EEEvNS_9BwdParamsE:
	.zero		1192


//--------------------- .nv.constant0._ZN10layer_norm40ln_parallel_residual_bwd_finalize_kernelINS_22Kernel_traits_finalizeILj8192E6__halfffffjLb0ELj1024ELj4ENS_18Kernel_traits_baseILj8192ES2_ffffjLj1024EEEEELb0EEEvNS_9BwdParamsE --------------------------
	.section	.nv.constant0._ZN10layer_norm40ln_parallel_residual_bwd_finalize_kernelINS_22Kernel_traits_finalizeILj8192E6__halfffffjLb0ELj1024ELj4ENS_18Kernel_traits_baseILj8192ES2_ffffjLj1024EEEEELb0EEEvNS_9BwdParamsE,"a",@progbits
	.sectionflags	@""
	.align	4
.nv.constant0._ZN10layer_norm40ln_parallel_residual_bwd_finalize_kernelINS_22Kernel_traits_finalizeILj8192E6__halfffffjLb0ELj1024ELj4ENS_18Kernel_traits_baseILj8192ES2_ffffjLj1024EEEEELb0EEEvNS_9BwdParamsE:
	.zero		1192


//--------------------- .nv.constant0._ZN10layer_norm31ln_parallel_residual_bwd_kernelINS_13Kernel_traitsI6__halfffffjLj8192ELj1ELj1ELj8ELj16ENS_18Kernel_traits_baseILj8192ES2_ffffjLj256EEEEELb1ELb1ELb0EEEvNS_9BwdParamsE --------------------------
	.section	.nv.constant0._ZN10layer_norm31ln_parallel_residual_bwd_kernelINS_13Kernel_traitsI6__halfffffjLj8192ELj1ELj1ELj8ELj16ENS_18Kernel_traits_baseILj8192ES2_ffffjLj256EEEEELb1ELb1ELb0EEEvNS_9BwdParamsE,"a",@progbits
	.sectionflags	@""
	.align	4
.nv.constant0._ZN10layer_norm31ln_parallel_residual_bwd_kernelINS_13Kernel_traitsI6__halfffffjLj8192ELj1ELj1ELj8ELj16ENS_18Kernel_traits_baseILj8192ES2_ffffjLj256EEEEELb1ELb1ELb0EEEvNS_9BwdParamsE:
	.zero		1192


//--------------------- .nv.constant0._ZN10layer_norm22ln_bwd_finalize_kernelINS_22Kernel_traits_finalizeILj8192E6__halfffffjLb0ELj1024ELj4ENS_18Kernel_traits_baseILj8192ES2_ffffjLj1024EEEEELb0ELb1EEEvNS_9BwdParamsE --------------------------
	.section	.nv.constant0._ZN10layer_norm22ln_bwd_finalize_kernelINS_22Kernel_traits_finalizeILj8192E6__halfffffjLb0ELj1024ELj4ENS_18Kernel_traits_baseILj8192ES2_ffffjLj1024EEEEELb0ELb1EEEvNS_9BwdParamsE,"a",@progbits
	.sectionflags	@""
	.align	4
.nv.constant0._ZN10layer_norm22ln_bwd_finalize_kernelINS_22Kernel_traits_finalizeILj8192E6__halfffffjLb0ELj1024ELj4ENS_18Kernel_traits_baseILj8192ES2_ffffjLj1024EEEEELb0ELb1EEEvNS_9BwdParamsE:
	.zero		1192


//--------------------- .nv.constant0._ZN10layer_norm40ln_parallel_residual_bwd_finalize_kernelINS_22Kernel_traits_finalizeILj8192E6__halfffffjLb0ELj1024ELj4ENS_18Kernel_traits_baseILj8192ES2_ffffjLj1024EEEEELb1EEEvNS_9BwdParamsE --------------------------
	.section	.nv.constant0._ZN10layer_norm40ln_parallel_residual_bwd_finalize_kernelINS_22Kernel_traits_finalizeILj8192E6__halfffffjLb0ELj1024ELj4ENS_18Kernel_traits_baseILj8192ES2_ffffjLj1024EEEEELb1EEEvNS_9BwdParamsE,"a",@progbits
	.sectionflags	@""
	.align	4
.nv.constant0._ZN10layer_norm40ln_parallel_residual_bwd_finalize_kernelINS_22Kernel_traits_finalizeILj8192E6__halfffffjLb0ELj1024ELj4ENS_18Kernel_traits_baseILj8192ES2_ffffjLj1024EEEEELb1EEEvNS_9BwdParamsE:
	.zero		1192


//--------------------- .nv.constant0._ZN10layer_norm31ln_parallel_residual_bwd_kernelINS_13Kernel_traitsI6__halfffffjLj8192ELj1ELj1ELj8ELj16ENS_18Kernel_traits_baseILj8192ES2_ffffjLj256EEEEELb1ELb1ELb1EEEvNS_9BwdParamsE --------------------------
	.section	.nv.constant0._ZN10layer_norm31ln_parallel_residual_bwd_kernelINS_13Kernel_traitsI6__halfffffjLj8192ELj1ELj1ELj8ELj16ENS_18Kernel_traits_baseILj8192ES2_ffffjLj256EEEEELb1ELb1ELb1EEEvNS_9BwdParamsE,"a",@progbits
	.sectionflags	@""
	.align	4
.nv.constant0._ZN10layer_norm31ln_parallel_residual_bwd_kernelINS_13Kernel_traitsI6__halfffffjLj8192ELj1ELj1ELj8ELj16ENS_18Kernel_traits_baseILj8192ES2_ffffjLj256EEEEELb1ELb1ELb1EEEvNS_9BwdParamsE:
	.zero		1192


//--------------------- .nv.constant0._ZN10layer_norm31ln_parallel_residual_bwd_kernelINS_13Kernel_traitsIfffffjLj8192ELj1ELj1ELj8ELj16ENS_18Kernel_traits_baseILj8192EfffffjLj256EEEEELb0ELb0ELb0EEEvNS_9BwdParamsE --------------------------
	.section	.nv.constant0._ZN10layer_norm31ln_parallel_residual_bwd_kernelINS_13Kernel_traitsIfffffjLj8192ELj1ELj1ELj8ELj16ENS_18Kernel_traits_baseILj8192EfffffjLj256EEEEELb0ELb0ELb0EEEvNS_9BwdParamsE,"a",@progbits
	.sectionflags	@""
	.align	4
.nv.constant0._ZN10layer_norm31ln_parallel_residual_bwd_kernelINS_13Kernel_traitsIfffffjLj8192ELj1ELj1ELj8ELj16ENS_18Kernel_traits_baseILj8192EfffffjLj256EEEEELb0ELb0ELb0EEEvNS_9BwdParamsE:
	.zero		1192


//--------------------- .nv.constant0._ZN10layer_norm31ln_parallel_residual_bwd_kernelINS_13Kernel_traitsIfffffjLj8192ELj1ELj1ELj8ELj16ENS_18Kernel_traits_baseILj8192EfffffjLj256EEEEELb0ELb0ELb1EEEvNS_9BwdParamsE --------------------------
	.section	.nv.constant0._ZN10layer_norm31ln_parallel_residual_bwd_kernelINS_13Kernel_traitsIfffffjLj8192ELj1ELj1ELj8ELj16ENS_18Kernel_traits_baseILj8192EfffffjLj256EEEEELb0ELb0ELb1EEEvNS_9BwdParamsE,"a",@progbits
	.sectionflags	@""
	.align	4
.nv.constant0._ZN10layer_norm31ln_parallel_residual_bwd_kernelINS_13Kernel_traitsIfffffjLj8192ELj1ELj1ELj8ELj16ENS_18Kernel_traits_baseILj8192EfffffjLj256EEEEELb0ELb0ELb1EEEvNS_9BwdParamsE:
	.zero		1192


//--------------------- .nv.constant0._ZN10layer_norm31ln_parallel_residual_bwd_kernelINS_13Kernel_traitsIfffffjLj8192ELj1ELj1ELj8ELj16ENS_18Kernel_traits_baseILj8192EfffffjLj256EEEEELb0ELb1ELb0EEEvNS_9BwdParamsE --------------------------
	.section	.nv.constant0._ZN10layer_norm31ln_parallel_residual_bwd_kernelINS_13Kernel_traitsIfffffjLj8192ELj1ELj1ELj8ELj16ENS_18Kernel_traits_baseILj8192EfffffjLj256EEEEELb0ELb1ELb0EEEvNS_9BwdParamsE,"a",@progbits
	.sectionflags	@""
	.align	4
.nv.constant0._ZN10layer_norm31ln_parallel_residual_bwd_kernelINS_13Kernel_traitsIfffffjLj8192ELj1ELj1ELj8ELj16ENS_18Kernel_traits_baseILj8192EfffffjLj256EEEEELb0ELb1ELb0EEEvNS_9BwdParamsE:
	.zero		1192


//--------------------- .nv.constant0._ZN10layer_norm31ln_parallel_residual_bwd_kernelINS_13Kernel_traitsIfffffjLj8192ELj1ELj1ELj8ELj16ENS_18Kernel_traits_baseILj8192EfffffjLj256EEEEELb0ELb1ELb1EEEvNS_9BwdParamsE --------------------------
	.section	.nv.constant0._ZN10layer_norm31ln_parallel_residual_bwd_kernelINS_13Kernel_traitsIfffffjLj8192ELj1ELj1ELj8ELj16ENS_18Kernel_traits_baseILj8192EfffffjLj256EEEEELb0ELb1ELb1EEEvNS_9BwdParamsE,"a",@progbits
	.sectionflags	@""
	.align	4
.nv.constant0._ZN10layer_norm31ln_parallel_residual_bwd_kernelINS_13Kernel_traitsIfffffjLj8192ELj1ELj1ELj8ELj16ENS_18Kernel_traits_baseILj8192EfffffjLj256EEEEELb0ELb1ELb1EEEvNS_9BwdParamsE:
	.zero		1192


//--------------------- .nv.constant0._ZN10layer_norm31ln_parallel_residual_bwd_kernelINS_13Kernel_traitsIfffffjLj8192ELj1ELj1ELj8ELj16ENS_18Kernel_traits_baseILj8192EfffffjLj256EEEEELb1ELb0ELb0EEEvNS_9BwdParamsE --------------------------
	.section	.nv.constant0._ZN10layer_norm31ln_parallel_residual_bwd_kernelINS_13Kernel_traitsIfffffjLj8192ELj1ELj1ELj8ELj16ENS_18Kernel_traits_baseILj8192EfffffjLj256EEEEELb1ELb0ELb0EEEvNS_9BwdParamsE,"a",@progbits
	.sectionflags	@""
	.align	4
.nv.constant0._ZN10layer_norm31ln_parallel_residual_bwd_kernelINS_13Kernel_traitsIfffffjLj8192ELj1ELj1ELj8ELj16ENS_18Kernel_traits_baseILj8192EfffffjLj256EEEEELb1ELb0ELb0EEEvNS_9BwdParamsE:
	.zero		1192


//--------------------- .nv.constant0._ZN10layer_norm31ln_parallel_residual_bwd_kernelINS_13Kernel_traitsIfffffjLj8192ELj1ELj1ELj8ELj16ENS_18Kernel_traits_baseILj8192EfffffjLj256EEEEELb1ELb0ELb1EEEvNS_9BwdParamsE --------------------------
	.section	.nv.constant0._ZN10layer_norm31ln_parallel_residual_bwd_kernelINS_13Kernel_traitsIfffffjLj8192ELj1ELj1ELj8ELj16ENS_18Kernel_traits_baseILj8192EfffffjLj256EEEEELb1ELb0ELb1EEEvNS_9BwdParamsE,"a",@progbits
	.sectionflags	@""
	.align	4
.nv.constant0._ZN10layer_norm31ln_parallel_residual_bwd_kernelINS_13Kernel_traitsIfffffjLj8192ELj1ELj1ELj8ELj16ENS_18Kernel_traits_baseILj8192EfffffjLj256EEEEELb1ELb0ELb1EEEvNS_9BwdParamsE:
	.zero		1192


//--------------------- .nv.constant0._ZN10layer_norm22ln_bwd_finalize_kernelINS_22Kernel_traits_finalizeILj8192EfffffjLb0ELj1024ELj4ENS_18Kernel_traits_baseILj8192EfffffjLj1024EEEEELb0ELb0EEEvNS_9BwdParamsE --------------------------
	.section	.nv.constant0._ZN10layer_norm22ln_bwd_finalize_kernelINS_22Kernel_traits_finalizeILj8192EfffffjLb0ELj1024ELj4ENS_18Kernel_traits_baseILj8192EfffffjLj1024EEEEELb0ELb0EEEvNS_9BwdParamsE,"a",@progbits
	.sectionflags	@""
	.align	4
.nv.constant0._ZN10layer_norm22ln_bwd_finalize_kernelINS_22Kernel_traits_finalizeILj8192EfffffjLb0ELj1024ELj4ENS_18Kernel_traits_baseILj8192EfffffjLj1024EEEEELb0ELb0EEEvNS_9BwdParamsE:
	.zero		1192


//--------------------- .nv.constant0._ZN10layer_norm40ln_parallel_residual_bwd_finalize_kernelINS_22Kernel_traits_finalizeILj8192EfffffjLb0ELj1024ELj4ENS_18Kernel_traits_baseILj8192EfffffjLj1024EEEEELb0EEEvNS_9BwdParamsE --------------------------
	.section	.nv.constant0._ZN10layer_norm40ln_parallel_residual_bwd_finalize_kernelINS_22Kernel_traits_finalizeILj8192EfffffjLb0ELj1024ELj4ENS_18Kernel_traits_baseILj8192EfffffjLj1024EEEEELb0EEEvNS_9BwdParamsE,"a",@progbits
	.sectionflags	@""
	.align	4
.nv.constant0._ZN10layer_norm40ln_parallel_residual_bwd_finalize_kernelINS_22Kernel_traits_finalizeILj8192EfffffjLb0ELj1024ELj4ENS_18Kernel_traits_baseILj8192EfffffjLj1024EEEEELb0EEEvNS_9BwdParamsE:
	.zero		1192


//--------------------- .nv.constant0._ZN10layer_norm31ln_parallel_residual_bwd_kernelINS_13Kernel_traitsIfffffjLj8192ELj1ELj1ELj8ELj16ENS_18Kernel_traits_baseILj8192EfffffjLj256EEEEELb1ELb1ELb0EEEvNS_9BwdParamsE --------------------------
	.section	.nv.constant0._ZN10layer_norm31ln_parallel_residual_bwd_kernelINS_13Kernel_traitsIfffffjLj8192ELj1ELj1ELj8ELj16ENS_18Kernel_traits_baseILj8192EfffffjLj256EEEEELb1ELb1ELb0EEEvNS_9BwdParamsE,"a",@progbits
	.sectionflags	@""
	.align	4
.nv.constant0._ZN10layer_norm31ln_parallel_residual_bwd_kernelINS_13Kernel_traitsIfffffjLj8192ELj1ELj1ELj8ELj16ENS_18Kernel_traits_baseILj8192EfffffjLj256EEEEELb1ELb1ELb0EEEvNS_9BwdParamsE:
	.zero		1192


//--------------------- .nv.constant0._ZN10layer_norm22ln_bwd_finalize_kernelINS_22Kernel_traits_finalizeILj8192EfffffjLb0ELj1024ELj4ENS_18Kernel_traits_baseILj8192EfffffjLj1024EEEEELb0ELb1EEEvNS_9BwdParamsE --------------------------
	.section	.nv.constant0._ZN10layer_norm22ln_bwd_finalize_kernelINS_22Kernel_traits_finalizeILj8192EfffffjLb0ELj1024ELj4ENS_18Kernel_traits_baseILj8192EfffffjLj1024EEEEELb0ELb1EEEvNS_9BwdParamsE,"a",@progbits
	.sectionflags	@""
	.align	4
.nv.constant0._ZN10layer_norm22ln_bwd_finalize_kernelINS_22Kernel_traits_finalizeILj8192EfffffjLb0ELj1024ELj4ENS_18Kernel_traits_baseILj8192EfffffjLj1024EEEEELb0ELb1EEEvNS_9BwdParamsE:
	.zero		1192


//--------------------- .nv.constant0._ZN10layer_norm40ln_parallel_residual_bwd_finalize_kernelINS_22Kernel_traits_finalizeILj8192EfffffjLb0ELj1024ELj4ENS_18Kernel_traits_baseILj8192EfffffjLj1024EEEEELb1EEEvNS_9BwdParamsE --------------------------
	.section	.nv.constant0._ZN10layer_norm40ln_parallel_residual_bwd_finalize_kernelINS_22Kernel_traits_finalizeILj8192EfffffjLb0ELj1024ELj4ENS_18Kernel_traits_baseILj8192EfffffjLj1024EEEEELb1EEEvNS_9BwdParamsE,"a",@progbits
	.sectionflags	@""
	.align	4
.nv.constant0._ZN10layer_norm40ln_parallel_residual_bwd_finalize_kernelINS_22Kernel_traits_finalizeILj8192EfffffjLb0ELj1024ELj4ENS_18Kernel_traits_baseILj8192EfffffjLj1024EEEEELb1EEEvNS_9BwdParamsE:
	.zero		1192


//--------------------- .nv.constant0._ZN10layer_norm31ln_parallel_residual_bwd_kernelINS_13Kernel_traitsIfffffjLj8192ELj1ELj1ELj8ELj16ENS_18Kernel_traits_baseILj8192EfffffjLj256EEEEELb1ELb1ELb1EEEvNS_9BwdParamsE --------------------------
	.section	.nv.constant0._ZN10layer_norm31ln_parallel_residual_bwd_kernelINS_13Kernel_traitsIfffffjLj8192ELj1ELj1ELj8ELj16ENS_18Kernel_traits_baseILj8192EfffffjLj256EEEEELb1ELb1ELb1EEEvNS_9BwdParamsE,"a",@progbits
	.sectionflags	@""
	.align	4
.nv.constant0._ZN10layer_norm31ln_parallel_residual_bwd_kernelINS_13Kernel_traitsIfffffjLj8192ELj1ELj1ELj8ELj16ENS_18Kernel_traits_baseILj8192EfffffjLj256EEEEELb1ELb1ELb1EEEvNS_9BwdParamsE:
	.zero		1192


//--------------------- SYMBOLS --------------------------

	.type		.nv.reservedSmem.offset0,@object
	.size		.nv.reservedSmem.offset0,0x4
	.type		.nv.reservedSmem.cap,@object
	.size		.nv.reservedSmem.cap,0x4
